	.target	sm_80

	.elftype	@"ET_EXEC"


//--------------------- .note.nv.tkinfo           --------------------------
	.section	.note.nv.tkinfo,"",@"SHT_NOTE"
	.sectionflags	@"SHF_NOTE_NV_TKINFO"
	.tkinfo
        /*0018*/ 	.word	0x00000002
        /*0030*/ 	.string	""
        /*0030*/ 	.string	"ptxas"
        /*0030*/ 	.string	"Cuda compilation tools, release 13.0, V13.0.88"
        /*0030*/ 	.string	"Build cuda_13.0.r13.0/compiler.36424714_0"
        /*0030*/ 	.string	"-arch sm_80 -m 64 "



//--------------------- .note.nv.cuinfo           --------------------------
	.section	.note.nv.cuinfo,"",@"SHT_NOTE"
	.sectionflags	@"SHF_NOTE_NV_CUINFO"
        /*0018*/ 	.short	0x0002
        /*001a*/ 	.short	0x0050
        /*001c*/ 	.short	0x0082
	.zero		2


//--------------------- .nv.info                  --------------------------
	.section	.nv.info,"",@"SHT_CUDA_INFO"
	.align	4


	//----- nvinfo : EIATTR_REGCOUNT
	.align		4
        /*0000*/ 	.byte	0x04, 0x2f
        /*0002*/ 	.short	(.L_12 - .L_11)
	.align		4
.L_11:
        /*0004*/ 	.word	index@(_ZN5flash16flash_fwd_kernelI23Flash_fwd_kernel_traitsILi256ELi128ELi64ELi8ELb0ELb0EN7cutlass10bfloat16_tE19Flash_kernel_traitsILi256ELi128ELi64ELi8ES3_EELb0ELb1ELb0ELb1ELb0ELb0ELb1ELb0EEEvNS_16Flash_fwd_paramsE)
        /*0008*/ 	.word	0x000000ff


	//----- nvinfo : EIATTR_FRAME_SIZE
	.align		4
.L_12:
        /*000c*/ 	.byte	0x04, 0x11
        /*000e*/ 	.short	(.L_14 - .L_13)
	.align		4
.L_13:
        /*0010*/ 	.word	index@(_ZN5flash16flash_fwd_kernelI23Flash_fwd_kernel_traitsILi256ELi128ELi64ELi8ELb0ELb0EN7cutlass10bfloat16_tE19Flash_kernel_traitsILi256ELi128ELi64ELi8ES3_EELb0ELb1ELb0ELb1ELb0ELb0ELb1ELb0EEEvNS_16Flash_fwd_paramsE)
        /*0014*/ 	.word	0x00000020


	//----- nvinfo : EIATTR_REGCOUNT
	.align		4
.L_14:
        /*0018*/ 	.byte	0x04, 0x2f
        /*001a*/ 	.short	(.L_16 - .L_15)
	.align		4
.L_15:
        /*001c*/ 	.word	index@(_ZN5flash16flash_fwd_kernelI23Flash_fwd_kernel_traitsILi256ELi128ELi64ELi8ELb0ELb0EN7cutlass10bfloat16_tE19Flash_kernel_traitsILi256ELi128ELi64ELi8ES3_EELb1ELb1ELb0ELb1ELb0ELb0ELb0ELb1EEEvNS_16Flash_fwd_paramsE)
        /*0020*/ 	.word	0x000000ff


	//----- nvinfo : EIATTR_FRAME_SIZE
	.align		4
.L_16:
        /*0024*/ 	.byte	0x04, 0x11
        /*0026*/ 	.short	(.L_18 - .L_17)
	.align		4
.L_17:
        /*0028*/ 	.word	index@(_ZN5flash16flash_fwd_kernelI23Flash_fwd_kernel_traitsILi256ELi128ELi64ELi8ELb0ELb0EN7cutlass10bfloat16_tE19Flash_kernel_traitsILi256ELi128ELi64ELi8ES3_EELb1ELb1ELb0ELb1ELb0ELb0ELb0ELb1EEEvNS_16Flash_fwd_paramsE)
        /*002c*/ 	.word	0x00000080


	//----- nvinfo : EIATTR_REGCOUNT
	.align		4
.L_18:
        /*0030*/ 	.byte	0x04, 0x2f
        /*0032*/ 	.short	(.L_20 - .L_19)
	.align		4
.L_19:
        /*0034*/ 	.word	index@(_ZN5flash16flash_fwd_kernelI23Flash_fwd_kernel_traitsILi256ELi128ELi64ELi8ELb0ELb0EN7cutlass10bfloat16_tE19Flash_kernel_traitsILi256ELi128ELi64ELi8ES3_EELb0ELb1ELb0ELb0ELb0ELb0ELb1ELb0EEEvNS_16Flash_fwd_paramsE)
        /*0038*/ 	.word	0x000000ff


	//----- nvinfo : EIATTR_FRAME_SIZE
	.align		4
.L_20:
        /*003c*/ 	.byte	0x04, 0x11
        /*003e*/ 	.short	(.L_22 - .L_21)
	.align		4
.L_21:
        /*0040*/ 	.word	index@(_ZN5flash16flash_fwd_kernelI23Flash_fwd_kernel_traitsILi256ELi128ELi64ELi8ELb0ELb0EN7cutlass10bfloat16_tE19Flash_kernel_traitsILi256ELi128ELi64ELi8ES3_EELb0ELb1ELb0ELb0ELb0ELb0ELb1ELb0EEEvNS_16Flash_fwd_paramsE)
        /*0044*/ 	.word	0x00000020


	//----- nvinfo : EIATTR_REGCOUNT
	.align		4
.L_22:
        /*0048*/ 	.byte	0x04, 0x2f
        /*004a*/ 	.short	(.L_24 - .L_23)
	.align		4
.L_23:
        /*004c*/ 	.word	index@(_ZN5flash16flash_fwd_kernelI23Flash_fwd_kernel_traitsILi256ELi128ELi64ELi8ELb0ELb0EN7cutlass10bfloat16_tE19Flash_kernel_traitsILi256ELi128ELi64ELi8ES3_EELb1ELb1ELb0ELb0ELb0ELb0ELb0ELb1EEEvNS_16Flash_fwd_paramsE)
        /*0050*/ 	.word	0x000000ff


	//----- nvinfo : EIATTR_FRAME_SIZE
	.align		4
.L_24:
        /*0054*/ 	.byte	0x04, 0x11
        /*0056*/ 	.short	(.L_26 - .L_25)
	.align		4
.L_25:
        /*0058*/ 	.word	index@(_ZN5flash16flash_fwd_kernelI23Flash_fwd_kernel_traitsILi256ELi128ELi64ELi8ELb0ELb0EN7cutlass10bfloat16_tE19Flash_kernel_traitsILi256ELi128ELi64ELi8ES3_EELb1ELb1ELb0ELb0ELb0ELb0ELb0ELb1EEEvNS_16Flash_fwd_paramsE)
        /*005c*/ 	.word	0x00000088


	//----- nvinfo : EIATTR_REGCOUNT
	.align		4
.L_26:
        /*0060*/ 	.byte	0x04, 0x2f
        /*0062*/ 	.short	(.L_28 - .L_27)
	.align		4
.L_27:
        /*0064*/ 	.word	index@(_ZN5flash16flash_fwd_kernelI23Flash_fwd_kernel_traitsILi256ELi128ELi64ELi8ELb0ELb0EN7cutlass10bfloat16_tE19Flash_kernel_traitsILi256ELi128ELi64ELi8ES3_EELb1ELb1ELb0ELb1ELb0ELb0ELb0ELb0EEEvNS_16Flash_fwd_paramsE)
        /*0068*/ 	.word	0x000000ff


	//----- nvinfo : EIATTR_FRAME_SIZE
	.align		4
.L_28:
        /*006c*/ 	.byte	0x04, 0x11
        /*006e*/ 	.short	(.L_30 - .L_29)
	.align		4
.L_29:
        /*0070*/ 	.word	index@(_ZN5flash16flash_fwd_kernelI23Flash_fwd_kernel_traitsILi256ELi128ELi64ELi8ELb0ELb0EN7cutlass10bfloat16_tE19Flash_kernel_traitsILi256ELi128ELi64ELi8ES3_EELb1ELb1ELb0ELb1ELb0ELb0ELb0ELb0EEEvNS_16Flash_fwd_paramsE)
        /*0074*/ 	.word	0x00000080


	//----- nvinfo : EIATTR_REGCOUNT
	.align		4
.L_30:
        /*0078*/ 	.byte	0x04, 0x2f
        /*007a*/ 	.short	(.L_32 - .L_31)
	.align		4
.L_31:
        /*007c*/ 	.word	index@(_ZN5flash16flash_fwd_kernelI23Flash_fwd_kernel_traitsILi256ELi128ELi64ELi8ELb0ELb0EN7cutlass10bfloat16_tE19Flash_kernel_traitsILi256ELi128ELi64ELi8ES3_EELb0ELb1ELb0ELb0ELb0ELb1ELb1ELb0EEEvNS_16Flash_fwd_paramsE)
        /*0080*/ 	.word	0x000000ff


	//----- nvinfo : EIATTR_FRAME_SIZE
	.align		4
.L_32:
        /*0084*/ 	.byte	0x04, 0x11
        /*0086*/ 	.short	(.L_34 - .L_33)
	.align		4
.L_33:
        /*0088*/ 	.word	index@(_ZN5flash16flash_fwd_kernelI23Flash_fwd_kernel_traitsILi256ELi128ELi64ELi8ELb0ELb0EN7cutlass10bfloat16_tE19Flash_kernel_traitsILi256ELi128ELi64ELi8ES3_EELb0ELb1ELb0ELb0ELb0ELb1ELb1ELb0EEEvNS_16Flash_fwd_paramsE)
        /*008c*/ 	.word	0x00000008


	//----- nvinfo : EIATTR_REGCOUNT
	.align		4
.L_34:
        /*0090*/ 	.byte	0x04, 0x2f
        /*0092*/ 	.short	(.L_36 - .L_35)
	.align		4
.L_35:
        /*0094*/ 	.word	index@(_ZN5flash16flash_fwd_kernelI23Flash_fwd_kernel_traitsILi256ELi128ELi64ELi8ELb0ELb0EN7cutlass10bfloat16_tE19Flash_kernel_traitsILi256ELi128ELi64ELi8ES3_EELb1ELb1ELb0ELb0ELb0ELb1ELb0ELb0EEEvNS_16Flash_fwd_paramsE)
        /*0098*/ 	.word	0x000000ff


	//----- nvinfo : EIATTR_FRAME_SIZE
	.align		4
.L_36:
        /*009c*/ 	.byte	0x04, 0x11
        /*009e*/ 	.short	(.L_38 - .L_37)
	.align		4
.L_37:
        /*00a0*/ 	.word	index@(_ZN5flash16flash_fwd_kernelI23Flash_fwd_kernel_traitsILi256ELi128ELi64ELi8ELb0ELb0EN7cutlass10bfloat16_tE19Flash_kernel_traitsILi256ELi128ELi64ELi8ES3_EELb1ELb1ELb0ELb0ELb0ELb1ELb0ELb0EEEvNS_16Flash_fwd_paramsE)
        /*00a4*/ 	.word	0x00000058


	//----- nvinfo : EIATTR_REGCOUNT
	.align		4
.L_38:
        /*00a8*/ 	.byte	0x04, 0x2f
        /*00aa*/ 	.short	(.L_40 - .L_39)
	.align		4
.L_39:
        /*00ac*/ 	.word	index@(_ZN5flash16flash_fwd_kernelI23Flash_fwd_kernel_traitsILi256ELi128ELi64ELi8ELb0ELb0EN7cutlass10bfloat16_tE19Flash_kernel_traitsILi256ELi128ELi64ELi8ES3_EELb1ELb1ELb0ELb0ELb0ELb0ELb0ELb0EEEvNS_16Flash_fwd_paramsE)
        /*00b0*/ 	.word	0x000000ff


	//----- nvinfo : EIATTR_FRAME_SIZE
	.align		4
.L_40:
        /*00b4*/ 	.byte	0x04, 0x11
        /*00b6*/ 	.short	(.L_42 - .L_41)
	.align		4
.L_41:
        /*00b8*/ 	.word	index@(_ZN5flash16flash_fwd_kernelI23Flash_fwd_kernel_traitsILi256ELi128ELi64ELi8ELb0ELb0EN7cutlass10bfloat16_tE19Flash_kernel_traitsILi256ELi128ELi64ELi8ES3_EELb1ELb1ELb0ELb0ELb0ELb0ELb0ELb0EEEvNS_16Flash_fwd_paramsE)
        /*00bc*/ 	.word	0x00000060


	//----- nvinfo : EIATTR_REGCOUNT
	.align		4
.L_42:
        /*00c0*/ 	.byte	0x04, 0x2f
        /*00c2*/ 	.short	(.L_44 - .L_43)
	.align		4
.L_43:
        /*00c4*/ 	.word	index@(_ZN5flash16flash_fwd_kernelI23Flash_fwd_kernel_traitsILi256ELi64ELi64ELi4ELb0ELb0EN7cutlass10bfloat16_tE19Flash_kernel_traitsILi256ELi64ELi64ELi4ES3_EELb0ELb1ELb0ELb1ELb0ELb0ELb1ELb0EEEvNS_16Flash_fwd_paramsE)
        /*00c8*/ 	.word	0x000000ff


	//----- nvinfo : EIATTR_FRAME_SIZE
	.align		4
.L_44:
        /*00cc*/ 	.byte	0x04, 0x11
        /*00ce*/ 	.short	(.L_46 - .L_45)
	.align		4
.L_45:
        /*00d0*/ 	.word	index@(_ZN5flash16flash_fwd_kernelI23Flash_fwd_kernel_traitsILi256ELi64ELi64ELi4ELb0ELb0EN7cutlass10bfloat16_tE19Flash_kernel_traitsILi256ELi64ELi64ELi4ES3_EELb0ELb1ELb0ELb1ELb0ELb0ELb1ELb0EEEvNS_16Flash_fwd_paramsE)
        /*00d4*/ 	.word	0x00000060


	//----- nvinfo : EIATTR_REGCOUNT
	.align		4
.L_46:
        /*00d8*/ 	.byte	0x04, 0x2f
        /*00da*/ 	.short	(.L_48 - .L_47)
	.align		4
.L_47:
        /*00dc*/ 	.word	index@(_ZN5flash16flash_fwd_kernelI23Flash_fwd_kernel_traitsILi256ELi64ELi64ELi4ELb0ELb0EN7cutlass10bfloat16_tE19Flash_kernel_traitsILi256ELi64ELi64ELi4ES3_EELb1ELb1ELb0ELb1ELb0ELb0ELb0ELb1EEEvNS_16Flash_fwd_paramsE)
        /*00e0*/ 	.word	0x000000ff


	//----- nvinfo : EIATTR_FRAME_SIZE
	.align		4
.L_48:
        /*00e4*/ 	.byte	0x04, 0x11
        /*00e6*/ 	.short	(.L_50 - .L_49)
	.align		4
.L_49:
        /*00e8*/ 	.word	index@(_ZN5flash16flash_fwd_kernelI23Flash_fwd_kernel_traitsILi256ELi64ELi64ELi4ELb0ELb0EN7cutlass10bfloat16_tE19Flash_kernel_traitsILi256ELi64ELi64ELi4ES3_EELb1ELb1ELb0ELb1ELb0ELb0ELb0ELb1EEEvNS_16Flash_fwd_paramsE)
        /*00ec*/ 	.word	0x00000180


	//----- nvinfo : EIATTR_REGCOUNT
	.align		4
.L_50:
        /*00f0*/ 	.byte	0x04, 0x2f
        /*00f2*/ 	.short	(.L_52 - .L_51)
	.align		4
.L_51:
        /*00f4*/ 	.word	index@(_ZN5flash16flash_fwd_kernelI23Flash_fwd_kernel_traitsILi256ELi64ELi64ELi4ELb0ELb0EN7cutlass10bfloat16_tE19Flash_kernel_traitsILi256ELi64ELi64ELi4ES3_EELb0ELb1ELb0ELb0ELb0ELb0ELb1ELb0EEEvNS_16Flash_fwd_paramsE)
        /*00f8*/ 	.word	0x000000ff


	//----- nvinfo : EIATTR_FRAME_SIZE
	.align		4
.L_52:
        /*00fc*/ 	.byte	0x04, 0x11
        /*00fe*/ 	.short	(.L_54 - .L_53)
	.align		4
.L_53:
        /*0100*/ 	.word	index@(_ZN5flash16flash_fwd_kernelI23Flash_fwd_kernel_traitsILi256ELi64ELi64ELi4ELb0ELb0EN7cutlass10bfloat16_tE19Flash_kernel_traitsILi256ELi64ELi64ELi4ES3_EELb0ELb1ELb0ELb0ELb0ELb0ELb1ELb0EEEvNS_16Flash_fwd_paramsE)
        /*0104*/ 	.word	0x00000030


	//----- nvinfo : EIATTR_REGCOUNT
	.align		4
.L_54:
        /*0108*/ 	.byte	0x04, 0x2f
        /*010a*/ 	.short	(.L_56 - .L_55)
	.align		4
.L_55:
        /*010c*/ 	.word	index@(_ZN5flash16flash_fwd_kernelI23Flash_fwd_kernel_traitsILi256ELi64ELi64ELi4ELb0ELb0EN7cutlass10bfloat16_tE19Flash_kernel_traitsILi256ELi64ELi64ELi4ES3_EELb1ELb1ELb0ELb0ELb0ELb0ELb0ELb1EEEvNS_16Flash_fwd_paramsE)
        /*0110*/ 	.word	0x000000ff


	//----- nvinfo : EIATTR_FRAME_SIZE
	.align		4
.L_56:
        /*0114*/ 	.byte	0x04, 0x11
        /*0116*/ 	.short	(.L_58 - .L_57)
	.align		4
.L_57:
        /*0118*/ 	.word	index@(_ZN5flash16flash_fwd_kernelI23Flash_fwd_kernel_traitsILi256ELi64ELi64ELi4ELb0ELb0EN7cutlass10bfloat16_tE19Flash_kernel_traitsILi256ELi64ELi64ELi4ES3_EELb1ELb1ELb0ELb0ELb0ELb0ELb0ELb1EEEvNS_16Flash_fwd_paramsE)
        /*011c*/ 	.word	0x000000a0


	//----- nvinfo : EIATTR_REGCOUNT
	.align		4
.L_58:
        /*0120*/ 	.byte	0x04, 0x2f
        /*0122*/ 	.short	(.L_60 - .L_59)
	.align		4
.L_59:
        /*0124*/ 	.word	index@(_ZN5flash16flash_fwd_kernelI23Flash_fwd_kernel_traitsILi256ELi64ELi64ELi4ELb0ELb0EN7cutlass10bfloat16_tE19Flash_kernel_traitsILi256ELi64ELi64ELi4ES3_EELb1ELb1ELb0ELb1ELb0ELb0ELb0ELb0EEEvNS_16Flash_fwd_paramsE)
        /*0128*/ 	.word	0x000000ff


	//----- nvinfo : EIATTR_FRAME_SIZE
	.align		4
.L_60:
        /*012c*/ 	.byte	0x04, 0x11
        /*012e*/ 	.short	(.L_62 - .L_61)
	.align		4
.L_61:
        /*0130*/ 	.word	index@(_ZN5flash16flash_fwd_kernelI23Flash_fwd_kernel_traitsILi256ELi64ELi64ELi4ELb0ELb0EN7cutlass10bfloat16_tE19Flash_kernel_traitsILi256ELi64ELi64ELi4ES3_EELb1ELb1ELb0ELb1ELb0ELb0ELb0ELb0EEEvNS_16Flash_fwd_paramsE)
        /*0134*/ 	.word	0x00000088


	//----- nvinfo : EIATTR_REGCOUNT
	.align		4
.L_62:
        /*0138*/ 	.byte	0x04, 0x2f
        /*013a*/ 	.short	(.L_64 - .L_63)
	.align		4
.L_63:
        /*013c*/ 	.word	index@(_ZN5flash16flash_fwd_kernelI23Flash_fwd_kernel_traitsILi256ELi64ELi64ELi4ELb0ELb0EN7cutlass10bfloat16_tE19Flash_kernel_traitsILi256ELi64ELi64ELi4ES3_EELb0ELb1ELb0ELb0ELb0ELb1ELb1ELb0EEEvNS_16Flash_fwd_paramsE)
        /*0140*/ 	.word	0x000000ff


	//----- nvinfo : EIATTR_FRAME_SIZE
	.align		4
.L_64:
        /*0144*/ 	.byte	0x04, 0x11
        /*0146*/ 	.short	(.L_66 - .L_65)
	.align		4
.L_65:
        /*0148*/ 	.word	index@(_ZN5flash16flash_fwd_kernelI23Flash_fwd_kernel_traitsILi256ELi64ELi64ELi4ELb0ELb0EN7cutlass10bfloat16_tE19Flash_kernel_traitsILi256ELi64ELi64ELi4ES3_EELb0ELb1ELb0ELb0ELb0ELb1ELb1ELb0EEEvNS_16Flash_fwd_paramsE)
        /*014c*/ 	.word	0x00000008


	//----- nvinfo : EIATTR_REGCOUNT
	.align		4
.L_66:
        /*0150*/ 	.byte	0x04, 0x2f
        /*0152*/ 	.short	(.L_68 - .L_67)
	.align		4
.L_67:
        /*0154*/ 	.word	index@(_ZN5flash16flash_fwd_kernelI23Flash_fwd_kernel_traitsILi256ELi64ELi64ELi4ELb0ELb0EN7cutlass10bfloat16_tE19Flash_kernel_traitsILi256ELi64ELi64ELi4ES3_EELb1ELb1ELb0ELb0ELb0ELb1ELb0ELb0EEEvNS_16Flash_fwd_paramsE)
        /*0158*/ 	.word	0x000000ff


	//----- nvinfo : EIATTR_FRAME_SIZE
	.align		4
.L_68:
        /*015c*/ 	.byte	0x04, 0x11
        /*015e*/ 	.short	(.L_70 - .L_69)
	.align		4
.L_69:
        /*0160*/ 	.word	index@(_ZN5flash16flash_fwd_kernelI23Flash_fwd_kernel_traitsILi256ELi64ELi64ELi4ELb0ELb0EN7cutlass10bfloat16_tE19Flash_kernel_traitsILi256ELi64ELi64ELi4ES3_EELb1ELb1ELb0ELb0ELb0ELb1ELb0ELb0EEEvNS_16Flash_fwd_paramsE)
        /*0164*/ 	.word	0x00000058


	//----- nvinfo : EIATTR_REGCOUNT
	.align		4
.L_70:
        /*0168*/ 	.byte	0x04, 0x2f
        /*016a*/ 	.short	(.L_72 - .L_71)
	.align		4
.L_71:
        /*016c*/ 	.word	index@(_ZN5flash16flash_fwd_kernelI23Flash_fwd_kernel_traitsILi256ELi64ELi64ELi4ELb0ELb0EN7cutlass10bfloat16_tE19Flash_kernel_traitsILi256ELi64ELi64ELi4ES3_EELb1ELb1ELb0ELb0ELb0ELb0ELb0ELb0EEEvNS_16Flash_fwd_paramsE)
        /*0170*/ 	.word	0x000000ff


	//----- nvinfo : EIATTR_FRAME_SIZE
	.align		4
.L_72:
        /*0174*/ 	.byte	0x04, 0x11
        /*0176*/ 	.short	(.L_74 - .L_73)
	.align		4
.L_73:
        /*0178*/ 	.word	index@(_ZN5flash16flash_fwd_kernelI23Flash_fwd_kernel_traitsILi256ELi64ELi64ELi4ELb0ELb0EN7cutlass10bfloat16_tE19Flash_kernel_traitsILi256ELi64ELi64ELi4ES3_EELb1ELb1ELb0ELb0ELb0ELb0ELb0ELb0EEEvNS_16Flash_fwd_paramsE)
        /*017c*/ 	.word	0x00000010


	//----- nvinfo : EIATTR_REGCOUNT
	.align		4
.L_74:
        /*0180*/ 	.byte	0x04, 0x2f
        /*0182*/ 	.short	(.L_76 - .L_75)
	.align		4
.L_75:
        /*0184*/ 	.word	index@(_ZN5flash16flash_fwd_kernelI23Flash_fwd_kernel_traitsILi256ELi128ELi64ELi8ELb0ELb0EN7cutlass10bfloat16_tE19Flash_kernel_traitsILi256ELi128ELi64ELi8ES3_EELb0ELb1ELb0ELb1ELb0ELb0ELb0ELb0EEEvNS_16Flash_fwd_paramsE)
        /*0188*/ 	.word	0x000000fd


	//----- nvinfo : EIATTR_FRAME_SIZE
	.align		4
.L_76:
        /*018c*/ 	.byte	0x04, 0x11
        /*018e*/ 	.short	(.L_78 - .L_77)
	.align		4
.L_77:
        /*0190*/ 	.word	index@(_ZN5flash16flash_fwd_kernelI23Flash_fwd_kernel_traitsILi256ELi128ELi64ELi8ELb0ELb0EN7cutlass10bfloat16_tE19Flash_kernel_traitsILi256ELi128ELi64ELi8ES3_EELb0ELb1ELb0ELb1ELb0ELb0ELb0ELb0EEEvNS_16Flash_fwd_paramsE)
        /*0194*/ 	.word	0x00000018


	//----- nvinfo : EIATTR_REGCOUNT
	.align		4
.L_78:
        /*0198*/ 	.byte	0x04, 0x2f
        /*019a*/ 	.short	(.L_80 - .L_79)
	.align		4
.L_79:
        /*019c*/ 	.word	index@(_ZN5flash16flash_fwd_kernelI23Flash_fwd_kernel_traitsILi256ELi128ELi64ELi8ELb0ELb0EN7cutlass10bfloat16_tE19Flash_kernel_traitsILi256ELi128ELi64ELi8ES3_EELb0ELb1ELb0ELb0ELb0ELb0ELb0ELb0EEEvNS_16Flash_fwd_paramsE)
        /*01a0*/ 	.word	0x000000fe


	//----- nvinfo : EIATTR_FRAME_SIZE
	.align		4
.L_80:
        /*01a4*/ 	.byte	0x04, 0x11
        /*01a6*/ 	.short	(.L_82 - .L_81)
	.align		4
.L_81:
        /*01a8*/ 	.word	index@(_ZN5flash16flash_fwd_kernelI23Flash_fwd_kernel_traitsILi256ELi128ELi64ELi8ELb0ELb0EN7cutlass10bfloat16_tE19Flash_kernel_traitsILi256ELi128ELi64ELi8ES3_EELb0ELb1ELb0ELb0ELb0ELb0ELb0ELb0EEEvNS_16Flash_fwd_paramsE)
        /*01ac*/ 	.word	0x00000010


	//----- nvinfo : EIATTR_REGCOUNT
	.align		4
.L_82:
        /*01b0*/ 	.byte	0x04, 0x2f
        /*01b2*/ 	.short	(.L_84 - .L_83)
	.align		4
.L_83:
        /*01b4*/ 	.word	index@(_ZN5flash16flash_fwd_kernelI23Flash_fwd_kernel_traitsILi256ELi128ELi64ELi8ELb0ELb0EN7cutlass10bfloat16_tE19Flash_kernel_traitsILi256ELi128ELi64ELi8ES3_EELb0ELb1ELb0ELb0ELb0ELb1ELb0ELb0EEEvNS_16Flash_fwd_paramsE)
        /*01b8*/ 	.word	0x000000fe


	//----- nvinfo : EIATTR_FRAME_SIZE
	.align		4
.L_84:
        /*01bc*/ 	.byte	0x04, 0x11
        /*01be*/ 	.short	(.L_86 - .L_85)
	.align		4
.L_85:
        /*01c0*/ 	.word	index@(_ZN5flash16flash_fwd_kernelI23Flash_fwd_kernel_traitsILi256ELi128ELi64ELi8ELb0ELb0EN7cutlass10bfloat16_tE19Flash_kernel_traitsILi256ELi128ELi64ELi8ES3_EELb0ELb1ELb0ELb0ELb0ELb1ELb0ELb0EEEvNS_16Flash_fwd_paramsE)
        /*01c4*/ 	.word	0x00000000


	//----- nvinfo : EIATTR_REGCOUNT
	.align		4
.L_86:
        /*01c8*/ 	.byte	0x04, 0x2f
        /*01ca*/ 	.short	(.L_88 - .L_87)
	.align		4
.L_87:
        /*01cc*/ 	.word	index@(_ZN5flash16flash_fwd_kernelI23Flash_fwd_kernel_traitsILi256ELi64ELi64ELi4ELb0ELb0EN7cutlass10bfloat16_tE19Flash_kernel_traitsILi256ELi64ELi64ELi4ES3_EELb0ELb1ELb0ELb1ELb0ELb0ELb0ELb0EEEvNS_16Flash_fwd_paramsE)
        /*01d0*/ 	.word	0x000000ff


	//----- nvinfo : EIATTR_FRAME_SIZE
	.align		4
.L_88:
        /*01d4*/ 	.byte	0x04, 0x11
        /*01d6*/ 	.short	(.L_90 - .L_89)
	.align		4
.L_89:
        /*01d8*/ 	.word	index@(_ZN5flash16flash_fwd_kernelI23Flash_fwd_kernel_traitsILi256ELi64ELi64ELi4ELb0ELb0EN7cutlass10bfloat16_tE19Flash_kernel_traitsILi256ELi64ELi64ELi4ES3_EELb0ELb1ELb0ELb1ELb0ELb0ELb0ELb0EEEvNS_16Flash_fwd_paramsE)
        /*01dc*/ 	.word	0x00000018


	//----- nvinfo : EIATTR_REGCOUNT
	.align		4
.L_90:
        /*01e0*/ 	.byte	0x04, 0x2f
        /*01e2*/ 	.short	(.L_92 - .L_91)
	.align		4
.L_91:
        /*01e4*/ 	.word	index@(_ZN5flash16flash_fwd_kernelI23Flash_fwd_kernel_traitsILi256ELi64ELi64ELi4ELb0ELb0EN7cutlass10bfloat16_tE19Flash_kernel_traitsILi256ELi64ELi64ELi4ES3_EELb0ELb1ELb0ELb0ELb0ELb0ELb0ELb0EEEvNS_16Flash_fwd_paramsE)
        /*01e8*/ 	.word	0x000000fe


	//----- nvinfo : EIATTR_FRAME_SIZE
	.align		4
.L_92:
        /*01ec*/ 	.byte	0x04, 0x11
        /*01ee*/ 	.short	(.L_94 - .L_93)
	.align		4
.L_93:
        /*01f0*/ 	.word	index@(_ZN5flash16flash_fwd_kernelI23Flash_fwd_kernel_traitsILi256ELi64ELi64ELi4ELb0ELb0EN7cutlass10bfloat16_tE19Flash_kernel_traitsILi256ELi64ELi64ELi4ES3_EELb0ELb1ELb0ELb0ELb0ELb0ELb0ELb0EEEvNS_16Flash_fwd_paramsE)
        /*01f4*/ 	.word	0x00000010


	//----- nvinfo : EIATTR_REGCOUNT
	.align		4
.L_94:
        /*01f8*/ 	.byte	0x04, 0x2f
        /*01fa*/ 	.short	(.L_96 - .L_95)
	.align		4
.L_95:
        /*01fc*/ 	.word	index@(_ZN5flash16flash_fwd_kernelI23Flash_fwd_kernel_traitsILi256ELi64ELi64ELi4ELb0ELb0EN7cutlass10bfloat16_tE19Flash_kernel_traitsILi256ELi64ELi64ELi4ES3_EELb0ELb1ELb0ELb0ELb0ELb1ELb0ELb0EEEvNS_16Flash_fwd_paramsE)
        /*0200*/ 	.word	0x000000fe


	//----- nvinfo : EIATTR_FRAME_SIZE
	.align		4
.L_96:
        /*0204*/ 	.byte	0x04, 0x11
        /*0206*/ 	.short	(.L_98 - .L_97)
	.align		4
.L_97:
        /*0208*/ 	.word	index@(_ZN5flash16flash_fwd_kernelI23Flash_fwd_kernel_traitsILi256ELi64ELi64ELi4ELb0ELb0EN7cutlass10bfloat16_tE19Flash_kernel_traitsILi256ELi64ELi64ELi4ES3_EELb0ELb1ELb0ELb0ELb0ELb1ELb0ELb0EEEvNS_16Flash_fwd_paramsE)
        /*020c*/ 	.word	0x00000000


	//----- nvinfo : EIATTR_MIN_STACK_SIZE
	.align		4
.L_98:
        /*0210*/ 	.byte	0x04, 0x12
        /*0212*/ 	.short	(.L_100 - .L_99)
	.align		4
.L_99:
        /*0214*/ 	.word	index@(_ZN5flash16flash_fwd_kernelI23Flash_fwd_kernel_traitsILi256ELi64ELi64ELi4ELb0ELb0EN7cutlass10bfloat16_tE19Flash_kernel_traitsILi256ELi64ELi64ELi4ES3_EELb0ELb1ELb0ELb0ELb0ELb1ELb0ELb0EEEvNS_16Flash_fwd_paramsE)
        /*0218*/ 	.word	0x00000000


	//----- nvinfo : EIATTR_MIN_STACK_SIZE
	.align		4
.L_100:
        /*021c*/ 	.byte	0x04, 0x12
        /*021e*/ 	.short	(.L_102 - .L_101)
	.align		4
.L_101:
        /*0220*/ 	.word	index@(_ZN5flash16flash_fwd_kernelI23Flash_fwd_kernel_traitsILi256ELi64ELi64ELi4ELb0ELb0EN7cutlass10bfloat16_tE19Flash_kernel_traitsILi256ELi64ELi64ELi4ES3_EELb0ELb1ELb0ELb0ELb0ELb0ELb0ELb0EEEvNS_16Flash_fwd_paramsE)
        /*0224*/ 	.word	0x00000010


	//----- nvinfo : EIATTR_MIN_STACK_SIZE
	.align		4
.L_102:
        /*0228*/ 	.byte	0x04, 0x12
        /*022a*/ 	.short	(.L_104 - .L_103)
	.align		4
.L_103:
        /*022c*/ 	.word	index@(_ZN5flash16flash_fwd_kernelI23Flash_fwd_kernel_traitsILi256ELi64ELi64ELi4ELb0ELb0EN7cutlass10bfloat16_tE19Flash_kernel_traitsILi256ELi64ELi64ELi4ES3_EELb0ELb1ELb0ELb1ELb0ELb0ELb0ELb0EEEvNS_16Flash_fwd_paramsE)
        /*0230*/ 	.word	0x00000018


	//----- nvinfo : EIATTR_MIN_STACK_SIZE
	.align		4
.L_104:
        /*0234*/ 	.byte	0x04, 0x12
        /*0236*/ 	.short	(.L_106 - .L_105)
	.align		4
.L_105:
        /*0238*/ 	.word	index@(_ZN5flash16flash_fwd_kernelI23Flash_fwd_kernel_traitsILi256ELi128ELi64ELi8ELb0ELb0EN7cutlass10bfloat16_tE19Flash_kernel_traitsILi256ELi128ELi64ELi8ES3_EELb0ELb1ELb0ELb0ELb0ELb1ELb0ELb0EEEvNS_16Flash_fwd_paramsE)
        /*023c*/ 	.word	0x00000000


	//----- nvinfo : EIATTR_MIN_STACK_SIZE
	.align		4
.L_106:
        /*0240*/ 	.byte	0x04, 0x12
        /*0242*/ 	.short	(.L_108 - .L_107)
	.align		4
.L_107:
        /*0244*/ 	.word	index@(_ZN5flash16flash_fwd_kernelI23Flash_fwd_kernel_traitsILi256ELi128ELi64ELi8ELb0ELb0EN7cutlass10bfloat16_tE19Flash_kernel_traitsILi256ELi128ELi64ELi8ES3_EELb0ELb1ELb0ELb0ELb0ELb0ELb0ELb0EEEvNS_16Flash_fwd_paramsE)
        /*0248*/ 	.word	0x00000010


	//----- nvinfo : EIATTR_MIN_STACK_SIZE
	.align		4
.L_108:
        /*024c*/ 	.byte	0x04, 0x12
        /*024e*/ 	.short	(.L_110 - .L_109)
	.align		4
.L_109:
        /*0250*/ 	.word	index@(_ZN5flash16flash_fwd_kernelI23Flash_fwd_kernel_traitsILi256ELi128ELi64ELi8ELb0ELb0EN7cutlass10bfloat16_tE19Flash_kernel_traitsILi256ELi128ELi64ELi8ES3_EELb0ELb1ELb0ELb1ELb0ELb0ELb0ELb0EEEvNS_16Flash_fwd_paramsE)
        /*0254*/ 	.word	0x00000018


	//----- nvinfo : EIATTR_MIN_STACK_SIZE
	.align		4
.L_110:
        /*0258*/ 	.byte	0x04, 0x12
        /*025a*/ 	.short	(.L_112 - .L_111)
	.align		4
.L_111:
        /*025c*/ 	.word	index@(_ZN5flash16flash_fwd_kernelI23Flash_fwd_kernel_traitsILi256ELi64ELi64ELi4ELb0ELb0EN7cutlass10bfloat16_tE19Flash_kernel_traitsILi256ELi64ELi64ELi4ES3_EELb1ELb1ELb0ELb0ELb0ELb0ELb0ELb0EEEvNS_16Flash_fwd_paramsE)
        /*0260*/ 	.word	0x00000010


	//----- nvinfo : EIATTR_MIN_STACK_SIZE
	.align		4
.L_112:
        /*0264*/ 	.byte	0x04, 0x12
        /*0266*/ 	.short	(.L_114 - .L_113)
	.align		4
.L_113:
        /*0268*/ 	.word	index@(_ZN5flash16flash_fwd_kernelI23Flash_fwd_kernel_traitsILi256ELi64ELi64ELi4ELb0ELb0EN7cutlass10bfloat16_tE19Flash_kernel_traitsILi256ELi64ELi64ELi4ES3_EELb1ELb1ELb0ELb0ELb0ELb1ELb0ELb0EEEvNS_16Flash_fwd_paramsE)
        /*026c*/ 	.word	0x00000058


	//----- nvinfo : EIATTR_MIN_STACK_SIZE
	.align		4
.L_114:
        /*0270*/ 	.byte	0x04, 0x12
        /*0272*/ 	.short	(.L_116 - .L_115)
	.align		4
.L_115:
        /*0274*/ 	.word	index@(_ZN5flash16flash_fwd_kernelI23Flash_fwd_kernel_traitsILi256ELi64ELi64ELi4ELb0ELb0EN7cutlass10bfloat16_tE19Flash_kernel_traitsILi256ELi64ELi64ELi4ES3_EELb0ELb1ELb0ELb0ELb0ELb1ELb1ELb0EEEvNS_16Flash_fwd_paramsE)
        /*0278*/ 	.word	0x00000008


	//----- nvinfo : EIATTR_MIN_STACK_SIZE
	.align		4
.L_116:
        /*027c*/ 	.byte	0x04, 0x12
        /*027e*/ 	.short	(.L_118 - .L_117)
	.align		4
.L_117:
        /*0280*/ 	.word	index@(_ZN5flash16flash_fwd_kernelI23Flash_fwd_kernel_traitsILi256ELi64ELi64ELi4ELb0ELb0EN7cutlass10bfloat16_tE19Flash_kernel_traitsILi256ELi64ELi64ELi4ES3_EELb1ELb1ELb0ELb1ELb0ELb0ELb0ELb0EEEvNS_16Flash_fwd_paramsE)
        /*0284*/ 	.word	0x00000088


	//----- nvinfo : EIATTR_MIN_STACK_SIZE
	.align		4
.L_118:
        /*0288*/ 	.byte	0x04, 0x12
        /*028a*/ 	.short	(.L_120 - .L_119)
	.align		4
.L_119:
        /*028c*/ 	.word	index@(_ZN5flash16flash_fwd_kernelI23Flash_fwd_kernel_traitsILi256ELi64ELi64ELi4ELb0ELb0EN7cutlass10bfloat16_tE19Flash_kernel_traitsILi256ELi64ELi64ELi4ES3_EELb1ELb1ELb0ELb0ELb0ELb0ELb0ELb1EEEvNS_16Flash_fwd_paramsE)
        /*0290*/ 	.word	0x000000a0


	//----- nvinfo : EIATTR_MIN_STACK_SIZE
	.align		4
.L_120:
        /*0294*/ 	.byte	0x04, 0x12
        /*0296*/ 	.short	(.L_122 - .L_121)
	.align		4
.L_121:
        /*0298*/ 	.word	index@(_ZN5flash16flash_fwd_kernelI23Flash_fwd_kernel_traitsILi256ELi64ELi64ELi4ELb0ELb0EN7cutlass10bfloat16_tE19Flash_kernel_traitsILi256ELi64ELi64ELi4ES3_EELb0ELb1ELb0ELb0ELb0ELb0ELb1ELb0EEEvNS_16Flash_fwd_paramsE)
        /*029c*/ 	.word	0x00000030


	//----- nvinfo : EIATTR_MIN_STACK_SIZE
	.align		4
.L_122:
        /*02a0*/ 	.byte	0x04, 0x12
        /*02a2*/ 	.short	(.L_124 - .L_123)
	.align		4
.L_123:
        /*02a4*/ 	.word	index@(_ZN5flash16flash_fwd_kernelI23Flash_fwd_kernel_traitsILi256ELi64ELi64ELi4ELb0ELb0EN7cutlass10bfloat16_tE19Flash_kernel_traitsILi256ELi64ELi64ELi4ES3_EELb1ELb1ELb0ELb1ELb0ELb0ELb0ELb1EEEvNS_16Flash_fwd_paramsE)
        /*02a8*/ 	.word	0x00000180


	//----- nvinfo : EIATTR_MIN_STACK_SIZE
	.align		4
.L_124:
        /*02ac*/ 	.byte	0x04, 0x12
        /*02ae*/ 	.short	(.L_126 - .L_125)
	.align		4
.L_125:
        /*02b0*/ 	.word	index@(_ZN5flash16flash_fwd_kernelI23Flash_fwd_kernel_traitsILi256ELi64ELi64ELi4ELb0ELb0EN7cutlass10bfloat16_tE19Flash_kernel_traitsILi256ELi64ELi64ELi4ES3_EELb0ELb1ELb0ELb1ELb0ELb0ELb1ELb0EEEvNS_16Flash_fwd_paramsE)
        /*02b4*/ 	.word	0x00000060


	//----- nvinfo : EIATTR_MIN_STACK_SIZE
	.align		4
.L_126:
        /*02b8*/ 	.byte	0x04, 0x12
        /*02ba*/ 	.short	(.L_128 - .L_127)
	.align		4
.L_127:
        /*02bc*/ 	.word	index@(_ZN5flash16flash_fwd_kernelI23Flash_fwd_kernel_traitsILi256ELi128ELi64ELi8ELb0ELb0EN7cutlass10bfloat16_tE19Flash_kernel_traitsILi256ELi128ELi64ELi8ES3_EELb1ELb1ELb0ELb0ELb0ELb0ELb0ELb0EEEvNS_16Flash_fwd_paramsE)
        /*02c0*/ 	.word	0x00000060


	//----- nvinfo : EIATTR_MIN_STACK_SIZE
	.align		4
.L_128:
        /*02c4*/ 	.byte	0x04, 0x12
        /*02c6*/ 	.short	(.L_130 - .L_129)
	.align		4
.L_129:
        /*02c8*/ 	.word	index@(_ZN5flash16flash_fwd_kernelI23Flash_fwd_kernel_traitsILi256ELi128ELi64ELi8ELb0ELb0EN7cutlass10bfloat16_tE19Flash_kernel_traitsILi256ELi128ELi64ELi8ES3_EELb1ELb1ELb0ELb0ELb0ELb1ELb0ELb0EEEvNS_16Flash_fwd_paramsE)
        /*02cc*/ 	.word	0x00000058


	//----- nvinfo : EIATTR_MIN_STACK_SIZE
	.align		4
.L_130:
        /*02d0*/ 	.byte	0x04, 0x12
        /*02d2*/ 	.short	(.L_132 - .L_131)
	.align		4
.L_131:
        /*02d4*/ 	.word	index@(_ZN5flash16flash_fwd_kernelI23Flash_fwd_kernel_traitsILi256ELi128ELi64ELi8ELb0ELb0EN7cutlass10bfloat16_tE19Flash_kernel_traitsILi256ELi128ELi64ELi8ES3_EELb0ELb1ELb0ELb0ELb0ELb1ELb1ELb0EEEvNS_16Flash_fwd_paramsE)
        /*02d8*/ 	.word	0x00000008


	//----- nvinfo : EIATTR_MIN_STACK_SIZE
	.align		4
.L_132:
        /*02dc*/ 	.byte	0x04, 0x12
        /*02de*/ 	.short	(.L_134 - .L_133)
	.align		4
.L_133:
        /*02e0*/ 	.word	index@(_ZN5flash16flash_fwd_kernelI23Flash_fwd_kernel_traitsILi256ELi128ELi64ELi8ELb0ELb0EN7cutlass10bfloat16_tE19Flash_kernel_traitsILi256ELi128ELi64ELi8ES3_EELb1ELb1ELb0ELb1ELb0ELb0ELb0ELb0EEEvNS_16Flash_fwd_paramsE)
        /*02e4*/ 	.word	0x00000080


	//----- nvinfo : EIATTR_MIN_STACK_SIZE
	.align		4
.L_134:
        /*02e8*/ 	.byte	0x04, 0x12
        /*02ea*/ 	.short	(.L_136 - .L_135)
	.align		4
.L_135:
        /*02ec*/ 	.word	index@(_ZN5flash16flash_fwd_kernelI23Flash_fwd_kernel_traitsILi256ELi128ELi64ELi8ELb0ELb0EN7cutlass10bfloat16_tE19Flash_kernel_traitsILi256ELi128ELi64ELi8ES3_EELb1ELb1ELb0ELb0ELb0ELb0ELb0ELb1EEEvNS_16Flash_fwd_paramsE)
        /*02f0*/ 	.word	0x00000088


	//----- nvinfo : EIATTR_MIN_STACK_SIZE
	.align		4
.L_136:
        /*02f4*/ 	.byte	0x04, 0x12
        /*02f6*/ 	.short	(.L_138 - .L_137)
	.align		4
.L_137:
        /*02f8*/ 	.word	index@(_ZN5flash16flash_fwd_kernelI23Flash_fwd_kernel_traitsILi256ELi128ELi64ELi8ELb0ELb0EN7cutlass10bfloat16_tE19Flash_kernel_traitsILi256ELi128ELi64ELi8ES3_EELb0ELb1ELb0ELb0ELb0ELb0ELb1ELb0EEEvNS_16Flash_fwd_paramsE)
        /*02fc*/ 	.word	0x00000020


	//----- nvinfo : EIATTR_MIN_STACK_SIZE
	.align		4
.L_138:
        /*0300*/ 	.byte	0x04, 0x12
        /*0302*/ 	.short	(.L_140 - .L_139)
	.align		4
.L_139:
        /*0304*/ 	.word	index@(_ZN5flash16flash_fwd_kernelI23Flash_fwd_kernel_traitsILi256ELi128ELi64ELi8ELb0ELb0EN7cutlass10bfloat16_tE19Flash_kernel_traitsILi256ELi128ELi64ELi8ES3_EELb1ELb1ELb0ELb1ELb0ELb0ELb0ELb1EEEvNS_16Flash_fwd_paramsE)
        /*0308*/ 	.word	0x00000080


	//----- nvinfo : EIATTR_MIN_STACK_SIZE
	.align		4
.L_140:
        /*030c*/ 	.byte	0x04, 0x12
        /*030e*/ 	.short	(.L_142 - .L_141)
	.align		4
.L_141:
        /*0310*/ 	.word	index@(_ZN5flash16flash_fwd_kernelI23Flash_fwd_kernel_traitsILi256ELi128ELi64ELi8ELb0ELb0EN7cutlass10bfloat16_tE19Flash_kernel_traitsILi256ELi128ELi64ELi8ES3_EELb0ELb1ELb0ELb1ELb0ELb0ELb1ELb0EEEvNS_16Flash_fwd_paramsE)
        /*0314*/ 	.word	0x00000020
.L_142:


//--------------------- .nv.info._ZN5flash16flash_fwd_kernelI23Flash_fwd_kernel_traitsILi256ELi64ELi64ELi4ELb0ELb0EN7cutlass10bfloat16_tE19Flash_kernel_traitsILi256ELi64ELi64ELi4ES3_EELb0ELb1ELb0ELb0ELb0ELb1ELb0ELb0EEEvNS_16Flash_fwd_paramsE --------------------------
	.section	.nv.info._ZN5flash16flash_fwd_kernelI23Flash_fwd_kernel_traitsILi256ELi64ELi64ELi4ELb0ELb0EN7cutlass10bfloat16_tE19Flash_kernel_traitsILi256ELi64ELi64ELi4ES3_EELb0ELb1ELb0ELb0ELb0ELb1ELb0ELb0EEEvNS_16Flash_fwd_paramsE,"",@"SHT_CUDA_INFO"
	.sectionflags	@""
	.align	4


	//----- nvinfo : EIATTR_CUDA_API_VERSION
	.align		4
        /*0000*/ 	.byte	0x04, 0x37
        /*0002*/ 	.short	(.L_144 - .L_143)
.L_143:
        /*0004*/ 	.word	0x00000082


	//----- nvinfo : EIATTR_SW2861232_WAR
	.align		4
.L_144:
        /*0008*/ 	.byte	0x01, 0x35
	.zero		2


	//----- nvinfo : EIATTR_PARAM_CBANK
	.align		4
        /*000c*/ 	.byte	0x04, 0x0a
        /*000e*/ 	.short	(.L_146 - .L_145)
	.align		4
.L_145:
        /*0010*/ 	.word	index@(.nv.constant0._ZN5flash16flash_fwd_kernelI23Flash_fwd_kernel_traitsILi256ELi64ELi64ELi4ELb0ELb0EN7cutlass10bfloat16_tE19Flash_kernel_traitsILi256ELi64ELi64ELi4ES3_EELb0ELb1ELb0ELb0ELb0ELb1ELb0ELb0EEEvNS_16Flash_fwd_paramsE)
        /*0014*/ 	.short	0x0160
        /*0016*/ 	.short	0x01d0


	//----- nvinfo : EIATTR_CBANK_PARAM_SIZE
	.align		4
.L_146:
        /*0018*/ 	.byte	0x03, 0x19
        /*001a*/ 	.short	0x01d0


	//----- nvinfo : EIATTR_KPARAM_INFO
	.align		4
        /*001c*/ 	.byte	0x04, 0x17
        /*001e*/ 	.short	(.L_148 - .L_147)
.L_147:
        /*0020*/ 	.word	0x00000000
        /*0024*/ 	.short	0x0000
        /*0026*/ 	.short	0x0000
        /*0028*/ 	.byte	0x00, 0xf0, 0x41, 0x07


	//----- nvinfo : EIATTR_MAXREG_COUNT
	.align		4
.L_148:
        /*002c*/ 	.byte	0x03, 0x1b
        /*002e*/ 	.short	0x00ff


	//----- nvinfo : EIATTR_NUM_BARRIERS
	.align		4
        /*0030*/ 	.byte	0x02, 0x4c
        /*0032*/ 	.byte	0x01
	.zero		1


	//----- nvinfo : EIATTR_MERCURY_ISA_VERSION
	.align		4
        /*0034*/ 	.byte	0x03, 0x5f
        /*0036*/ 	.short	0x0000


	//----- nvinfo : EIATTR_INT_WARP_WIDE_INSTR_OFFSETS
	.align		4
        /*0038*/ 	.byte	0x04, 0x31
        /*003a*/ 	.short	(.L_150 - .L_149)


	//   ....[0]....
.L_149:
        /*003c*/ 	.word	0x000012e0


	//   ....[1]....
        /*0040*/ 	.word	0x00001720


	//----- nvinfo : EIATTR_COOP_GROUP_MASK_REGIDS
	.align		4
.L_150:
        /*0044*/ 	.byte	0x04, 0x29
        /*0046*/ 	.short	(.L_152 - .L_151)


	//   ....[0]....
.L_151:
        /*0048*/ 	.word	0xffffffff


	//   ....[1]....
        /*004c*/ 	.word	0xffffffff


	//   ....[2]....
        /*0050*/ 	.word	0xffffffff


	//   ....[3]....
        /*0054*/ 	.word	0xffffffff


	//   ....[4]....
        /*0058*/ 	.word	0xffffffff


	//   ....[5]....
        /*005c*/ 	.word	0xffffffff


	//   ....[6]....
        /*0060*/ 	.word	0xffffffff


	//   ....[7]....
        /*0064*/ 	.word	0xffffffff


	//   ....[8]....
        /*0068*/ 	.word	0xffffffff


	//   ....[9]....
        /*006c*/ 	.word	0xffffffff


	//   ....[10]....
        /*0070*/ 	.word	0xffffffff


	//   ....[11]....
        /*0074*/ 	.word	0xffffffff


	//   ....[12]....
        /*0078*/ 	.word	0xffffffff


	//   ....[13]....
        /*007c*/ 	.word	0xffffffff


	//   ....[14]....
        /*0080*/ 	.word	0xffffffff


	//   ....[15]....
        /*0084*/ 	.word	0xffffffff


	//----- nvinfo : EIATTR_COOP_GROUP_INSTR_OFFSETS
	.align		4
.L_152:
        /*0088*/ 	.byte	0x04, 0x28
        /*008a*/ 	.short	(.L_154 - .L_153)


	//   ....[0]....
.L_153:
        /*008c*/ 	.word	0x000035a0


	//   ....[1]....
        /*0090*/ 	.word	0x000035c0


	//   ....[2]....
        /*0094*/ 	.word	0x00003660


	//   ....[3]....
        /*0098*/ 	.word	0x00003670


	//   ....[4]....
        /*009c*/ 	.word	0x000063b0


	//   ....[5]....
        /*00a0*/ 	.word	0x000063c0


	//   ....[6]....
        /*00a4*/ 	.word	0x000063f0


	//   ....[7]....
        /*00a8*/ 	.word	0x00006400


	//   ....[8]....
        /*00ac*/ 	.word	0x00009580


	//   ....[9]....
        /*00b0*/ 	.word	0x000095a0


	//   ....[10]....
        /*00b4*/ 	.word	0x000095d0


	//   ....[11]....
        /*00b8*/ 	.word	0x000095e0


	//   ....[12]....
        /*00bc*/ 	.word	0x0000b1b0


	//   ....[13]....
        /*00c0*/ 	.word	0x0000b1f0


	//   ....[14]....
        /*00c4*/ 	.word	0x0000b2e0


	//   ....[15]....
        /*00c8*/ 	.word	0x0000b310


	//----- nvinfo : EIATTR_EXIT_INSTR_OFFSETS
	.align		4
.L_154:
        /*00cc*/ 	.byte	0x04, 0x1c
        /*00ce*/ 	.short	(.L_156 - .L_155)


	//   ....[0]....
.L_155:
        /*00d0*/ 	.word	0x000004d0


	//   ....[1]....
        /*00d4*/ 	.word	0x0000ced0


	//   ....[2]....
        /*00d8*/ 	.word	0x0000cfb0


	//   ....[3]....
        /*00dc*/ 	.word	0x0000d980


	//   ....[4]....
        /*00e0*/ 	.word	0x0000da00


	//----- nvinfo : EIATTR_CTAIDZ_USED
	.align		4
.L_156:
        /*00e4*/ 	.byte	0x01, 0x04
	.zero		2


	//----- nvinfo : EIATTR_CRS_STACK_SIZE
	.align		4
        /*00e8*/ 	.byte	0x04, 0x1e
        /*00ea*/ 	.short	(.L_158 - .L_157)
.L_157:
        /*00ec*/ 	.word	0x00000000
.L_158:


//--------------------- .nv.info._ZN5flash16flash_fwd_kernelI23Flash_fwd_kernel_traitsILi256ELi64ELi64ELi4ELb0ELb0EN7cutlass10bfloat16_tE19Flash_kernel_traitsILi256ELi64ELi64ELi4ES3_EELb0ELb1ELb0ELb0ELb0ELb0ELb0ELb0EEEvNS_16Flash_fwd_paramsE --------------------------
	.section	.nv.info._ZN5flash16flash_fwd_kernelI23Flash_fwd_kernel_traitsILi256ELi64ELi64ELi4ELb0ELb0EN7cutlass10bfloat16_tE19Flash_kernel_traitsILi256ELi64ELi64ELi4ES3_EELb0ELb1ELb0ELb0ELb0ELb0ELb0ELb0EEEvNS_16Flash_fwd_paramsE,"",@"SHT_CUDA_INFO"
	.sectionflags	@""
	.align	4


	//----- nvinfo : EIATTR_CUDA_API_VERSION
	.align		4
        /*0000*/ 	.byte	0x04, 0x37
        /*0002*/ 	.short	(.L_160 - .L_159)
.L_159:
        /*0004*/ 	.word	0x00000082


	//----- nvinfo : EIATTR_SW2861232_WAR
	.align		4
.L_160:
        /*0008*/ 	.byte	0x01, 0x35
	.zero		2


	//----- nvinfo : EIATTR_PARAM_CBANK
	.align		4
        /*000c*/ 	.byte	0x04, 0x0a
        /*000e*/ 	.short	(.L_162 - .L_161)
	.align		4
.L_161:
        /*0010*/ 	.word	index@(.nv.constant0._ZN5flash16flash_fwd_kernelI23Flash_fwd_kernel_traitsILi256ELi64ELi64ELi4ELb0ELb0EN7cutlass10bfloat16_tE19Flash_kernel_traitsILi256ELi64ELi64ELi4ES3_EELb0ELb1ELb0ELb0ELb0ELb0ELb0ELb0EEEvNS_16Flash_fwd_paramsE)
        /*0014*/ 	.short	0x0160
        /*0016*/ 	.short	0x01d0


	//----- nvinfo : EIATTR_CBANK_PARAM_SIZE
	.align		4
.L_162:
        /*0018*/ 	.byte	0x03, 0x19
        /*001a*/ 	.short	0x01d0


	//----- nvinfo : EIATTR_KPARAM_INFO
	.align		4
        /*001c*/ 	.byte	0x04, 0x17
        /*001e*/ 	.short	(.L_164 - .L_163)
.L_163:
        /*0020*/ 	.word	0x00000000
        /*0024*/ 	.short	0x0000
        /*0026*/ 	.short	0x0000
        /*0028*/ 	.byte	0x00, 0xf0, 0x41, 0x07


	//----- nvinfo : EIATTR_MAXREG_COUNT
	.align		4
.L_164:
        /*002c*/ 	.byte	0x03, 0x1b
        /*002e*/ 	.short	0x00ff


	//----- nvinfo : EIATTR_NUM_BARRIERS
	.align		4
        /*0030*/ 	.byte	0x02, 0x4c
        /*0032*/ 	.byte	0x01
	.zero		1


	//----- nvinfo : EIATTR_ANNOTATIONS
	.align		4
        /*0034*/ 	.byte	0x04, 0x55
        /*0036*/ 	.short	(.L_166 - .L_165)


	//   ....[0]....
.L_165:
        /*0038*/ 	.word	0x00000001
        /*003c*/ 	.byte	0x00, 0xaa, 0x00, 0x00, 0x01, 0x00, 0x00, 0x00, 0xe0, 0xb0, 0x00, 0x00, 0x01, 0x00, 0x00, 0x00
        /*004c*/ 	.byte	0x30, 0xb2, 0x00, 0x00, 0x01, 0x00, 0x00, 0x00, 0x80, 0xc8, 0x00, 0x00


	//----- nvinfo : EIATTR_MERCURY_ISA_VERSION
	.align		4
.L_166:
        /*0058*/ 	.byte	0x03, 0x5f
        /*005a*/ 	.short	0x0000


	//----- nvinfo : EIATTR_COOP_GROUP_MASK_REGIDS
	.align		4
        /*005c*/ 	.byte	0x04, 0x29
        /*005e*/ 	.short	(.L_168 - .L_167)


	//   ....[0]....
.L_167:
        /*0060*/ 	.word	0xffffffff


	//   ....[1]....
        /*0064*/ 	.word	0xffffffff


	//   ....[2]....
        /*0068*/ 	.word	0xffffffff


	//   ....[3]....
        /*006c*/ 	.word	0xffffffff


	//   ....[4]....
        /*0070*/ 	.word	0xffffffff


	//   ....[5]....
        /*0074*/ 	.word	0xffffffff


	//   ....[6]....
        /*0078*/ 	.word	0xffffffff


	//   ....[7]....
        /*007c*/ 	.word	0xffffffff


	//   ....[8]....
        /*0080*/ 	.word	0xffffffff


	//   ....[9]....
        /*0084*/ 	.word	0xffffffff


	//   ....[10]....
        /*0088*/ 	.word	0xffffffff


	//   ....[11]....
        /*008c*/ 	.word	0xffffffff


	//   ....[12]....
        /*0090*/ 	.word	0xffffffff


	//   ....[13]....
        /*0094*/ 	.word	0xffffffff


	//   ....[14]....
        /*0098*/ 	.word	0xffffffff


	//   ....[15]....
        /*009c*/ 	.word	0xffffffff


	//----- nvinfo : EIATTR_COOP_GROUP_INSTR_OFFSETS
	.align		4
.L_168:
        /*00a0*/ 	.byte	0x04, 0x28
        /*00a2*/ 	.short	(.L_170 - .L_169)


	//   ....[0]....
.L_169:
        /*00a4*/ 	.word	0x000051f0


	//   ....[1]....
        /*00a8*/ 	.word	0x00005210


	//   ....[2]....
        /*00ac*/ 	.word	0x000052b0


	//   ....[3]....
        /*00b0*/ 	.word	0x000052c0


	//   ....[4]....
        /*00b4*/ 	.word	0x00008b50


	//   ....[5]....
        /*00b8*/ 	.word	0x00008b60


	//   ....[6]....
        /*00bc*/ 	.word	0x00008b90


	//   ....[7]....
        /*00c0*/ 	.word	0x00008ba0


	//   ....[8]....
        /*00c4*/ 	.word	0x0000cc10


	//   ....[9]....
        /*00c8*/ 	.word	0x0000cc20


	//   ....[10]....
        /*00cc*/ 	.word	0x0000cc50


	//   ....[11]....
        /*00d0*/ 	.word	0x0000cc60


	//   ....[12]....
        /*00d4*/ 	.word	0x0000e840


	//   ....[13]....
        /*00d8*/ 	.word	0x0000e880


	//   ....[14]....
        /*00dc*/ 	.word	0x0000e980


	//   ....[15]....
        /*00e0*/ 	.word	0x0000e9b0


	//----- nvinfo : EIATTR_EXIT_INSTR_OFFSETS
	.align		4
.L_170:
        /*00e4*/ 	.byte	0x04, 0x1c
        /*00e6*/ 	.short	(.L_172 - .L_171)


	//   ....[0]....
.L_171:
        /*00e8*/ 	.word	0x000004d0


	//   ....[1]....
        /*00ec*/ 	.word	0x00010700


	//   ....[2]....
        /*00f0*/ 	.word	0x00010820


	//   ....[3]....
        /*00f4*/ 	.word	0x00010840


	//   ....[4]....
        /*00f8*/ 	.word	0x00011340


	//   ....[5]....
        /*00fc*/ 	.word	0x000113c0


	//----- nvinfo : EIATTR_CTAIDZ_USED
	.align		4
.L_172:
        /*0100*/ 	.byte	0x01, 0x04
	.zero		2


	//----- nvinfo : EIATTR_CRS_STACK_SIZE
	.align		4
        /*0104*/ 	.byte	0x04, 0x1e
        /*0106*/ 	.short	(.L_174 - .L_173)
.L_173:
        /*0108*/ 	.word	0x00000000
.L_174:


//--------------------- .nv.info._ZN5flash16flash_fwd_kernelI23Flash_fwd_kernel_traitsILi256ELi64ELi64ELi4ELb0ELb0EN7cutlass10bfloat16_tE19Flash_kernel_traitsILi256ELi64ELi64ELi4ES3_EELb0ELb1ELb0ELb1ELb0ELb0ELb0ELb0EEEvNS_16Flash_fwd_paramsE --------------------------
	.section	.nv.info._ZN5flash16flash_fwd_kernelI23Flash_fwd_kernel_traitsILi256ELi64ELi64ELi4ELb0ELb0EN7cutlass10bfloat16_tE19Flash_kernel_traitsILi256ELi64ELi64ELi4ES3_EELb0ELb1ELb0ELb1ELb0ELb0ELb0ELb0EEEvNS_16Flash_fwd_paramsE,"",@"SHT_CUDA_INFO"
	.sectionflags	@""
	.align	4


	//----- nvinfo : EIATTR_CUDA_API_VERSION
	.align		4
        /*0000*/ 	.byte	0x04, 0x37
        /*0002*/ 	.short	(.L_176 - .L_175)
.L_175:
        /*0004*/ 	.word	0x00000082


	//----- nvinfo : EIATTR_SW2861232_WAR
	.align		4
.L_176:
        /*0008*/ 	.byte	0x01, 0x35
	.zero		2


	//----- nvinfo : EIATTR_PARAM_CBANK
	.align		4
        /*000c*/ 	.byte	0x04, 0x0a
        /*000e*/ 	.short	(.L_178 - .L_177)
	.align		4
.L_177:
        /*0010*/ 	.word	index@(.nv.constant0._ZN5flash16flash_fwd_kernelI23Flash_fwd_kernel_traitsILi256ELi64ELi64ELi4ELb0ELb0EN7cutlass10bfloat16_tE19Flash_kernel_traitsILi256ELi64ELi64ELi4ES3_EELb0ELb1ELb0ELb1ELb0ELb0ELb0ELb0EEEvNS_16Flash_fwd_paramsE)
        /*0014*/ 	.short	0x0160
        /*0016*/ 	.short	0x01d0


	//----- nvinfo : EIATTR_CBANK_PARAM_SIZE
	.align		4
.L_178:
        /*0018*/ 	.byte	0x03, 0x19
        /*001a*/ 	.short	0x01d0


	//----- nvinfo : EIATTR_KPARAM_INFO
	.align		4
        /*001c*/ 	.byte	0x04, 0x17
        /*001e*/ 	.short	(.L_180 - .L_179)
.L_179:
        /*0020*/ 	.word	0x00000000
        /*0024*/ 	.short	0x0000
        /*0026*/ 	.short	0x0000
        /*0028*/ 	.byte	0x00, 0xf0, 0x41, 0x07


	//----- nvinfo : EIATTR_MAXREG_COUNT
	.align		4
.L_180:
        /*002c*/ 	.byte	0x03, 0x1b
        /*002e*/ 	.short	0x00ff


	//----- nvinfo : EIATTR_NUM_BARRIERS
	.align		4
        /*0030*/ 	.byte	0x02, 0x4c
        /*0032*/ 	.byte	0x01
	.zero		1


	//----- nvinfo : EIATTR_ANNOTATIONS
	.align		4
        /*0034*/ 	.byte	0x04, 0x55
        /*0036*/ 	.short	(.L_182 - .L_181)


	//   ....[0]....
.L_181:
        /*0038*/ 	.word	0x00000001
        /*003c*/ 	.byte	0xf0, 0x0f, 0x00, 0x00, 0x01, 0x00, 0x00, 0x00, 0x80, 0x28, 0x00, 0x00, 0x01, 0x00, 0x00, 0x00
        /*004c*/ 	.byte	0xb0, 0xb1, 0x00, 0x00, 0x01, 0x00, 0x00, 0x00, 0xd0, 0xb1, 0x00, 0x00, 0x01, 0x00, 0x00, 0x00
        /*005c*/ 	.byte	0xe0, 0xb8, 0x00, 0x00, 0x01, 0x00, 0x00, 0x00, 0x30, 0xba, 0x00, 0x00, 0x01, 0x00, 0x00, 0x00
        /*006c*/ 	.byte	0x80, 0xd0, 0x00, 0x00


	//----- nvinfo : EIATTR_MERCURY_ISA_VERSION
	.align		4
.L_182:
        /*0070*/ 	.byte	0x03, 0x5f
        /*0072*/ 	.short	0x0000


	//----- nvinfo : EIATTR_COOP_GROUP_MASK_REGIDS
	.align		4
        /*0074*/ 	.byte	0x04, 0x29
        /*0076*/ 	.short	(.L_184 - .L_183)


	//   ....[0]....
.L_183:
        /*0078*/ 	.word	0xffffffff


	//   ....[1]....
        /*007c*/ 	.word	0xffffffff


	//   ....[2]....
        /*0080*/ 	.word	0xffffffff


	//   ....[3]....
        /*0084*/ 	.word	0xffffffff


	//   ....[4]....
        /*0088*/ 	.word	0xffffffff


	//   ....[5]....
        /*008c*/ 	.word	0xffffffff


	//   ....[6]....
        /*0090*/ 	.word	0xffffffff


	//   ....[7]....
        /*0094*/ 	.word	0xffffffff


	//   ....[8]....
        /*0098*/ 	.word	0xffffffff


	//   ....[9]....
        /*009c*/ 	.word	0xffffffff


	//   ....[10]....
        /*00a0*/ 	.word	0xffffffff


	//   ....[11]....
        /*00a4*/ 	.word	0xffffffff


	//   ....[12]....
        /*00a8*/ 	.word	0xffffffff


	//   ....[13]....
        /*00ac*/ 	.word	0xffffffff


	//   ....[14]....
        /*00b0*/ 	.word	0xffffffff


	//   ....[15]....
        /*00b4*/ 	.word	0xffffffff


	//----- nvinfo : EIATTR_COOP_GROUP_INSTR_OFFSETS
	.align		4
.L_184:
        /*00b8*/ 	.byte	0x04, 0x28
        /*00ba*/ 	.short	(.L_186 - .L_185)


	//   ....[0]....
.L_185:
        /*00bc*/ 	.word	0x000056d0


	//   ....[1]....
        /*00c0*/ 	.word	0x000056f0


	//   ....[2]....
        /*00c4*/ 	.word	0x00005790


	//   ....[3]....
        /*00c8*/ 	.word	0x000057a0


	//   ....[4]....
        /*00cc*/ 	.word	0x00009310


	//   ....[5]....
        /*00d0*/ 	.word	0x00009320


	//   ....[6]....
        /*00d4*/ 	.word	0x00009350


	//   ....[7]....
        /*00d8*/ 	.word	0x00009360


	//   ....[8]....
        /*00dc*/ 	.word	0x0000d820


	//   ....[9]....
        /*00e0*/ 	.word	0x0000d830


	//   ....[10]....
        /*00e4*/ 	.word	0x0000d850


	//   ....[11]....
        /*00e8*/ 	.word	0x0000d870


	//   ....[12]....
        /*00ec*/ 	.word	0x0000f4d0


	//   ....[13]....
        /*00f0*/ 	.word	0x0000f510


	//   ....[14]....
        /*00f4*/ 	.word	0x0000f610


	//   ....[15]....
        /*00f8*/ 	.word	0x0000f640


	//----- nvinfo : EIATTR_EXIT_INSTR_OFFSETS
	.align		4
.L_186:
        /*00fc*/ 	.byte	0x04, 0x1c
        /*00fe*/ 	.short	(.L_188 - .L_187)


	//   ....[0]....
.L_187:
        /*0100*/ 	.word	0x000004d0


	//   ....[1]....
        /*0104*/ 	.word	0x00011390


	//   ....[2]....
        /*0108*/ 	.word	0x000114b0


	//   ....[3]....
        /*010c*/ 	.word	0x000114d0


	//   ....[4]....
        /*0110*/ 	.word	0x00011fd0


	//   ....[5]....
        /*0114*/ 	.word	0x00012050


	//----- nvinfo : EIATTR_CTAIDZ_USED
	.align		4
.L_188:
        /*0118*/ 	.byte	0x01, 0x04
	.zero		2


	//----- nvinfo : EIATTR_CRS_STACK_SIZE
	.align		4
        /*011c*/ 	.byte	0x04, 0x1e
        /*011e*/ 	.short	(.L_190 - .L_189)
.L_189:
        /*0120*/ 	.word	0x00000000
.L_190:


//--------------------- .nv.info._ZN5flash16flash_fwd_kernelI23Flash_fwd_kernel_traitsILi256ELi128ELi64ELi8ELb0ELb0EN7cutlass10bfloat16_tE19Flash_kernel_traitsILi256ELi128ELi64ELi8ES3_EELb0ELb1ELb0ELb0ELb0ELb1ELb0ELb0EEEvNS_16Flash_fwd_paramsE --------------------------
	.section	.nv.info._ZN5flash16flash_fwd_kernelI23Flash_fwd_kernel_traitsILi256ELi128ELi64ELi8ELb0ELb0EN7cutlass10bfloat16_tE19Flash_kernel_traitsILi256ELi128ELi64ELi8ES3_EELb0ELb1ELb0ELb0ELb0ELb1ELb0ELb0EEEvNS_16Flash_fwd_paramsE,"",@"SHT_CUDA_INFO"
	.sectionflags	@""
	.align	4


	//----- nvinfo : EIATTR_CUDA_API_VERSION
	.align		4
        /*0000*/ 	.byte	0x04, 0x37
        /*0002*/ 	.short	(.L_192 - .L_191)
.L_191:
        /*0004*/ 	.word	0x00000082


	//----- nvinfo : EIATTR_SW2861232_WAR
	.align		4
.L_192:
        /*0008*/ 	.byte	0x01, 0x35
	.zero		2


	//----- nvinfo : EIATTR_PARAM_CBANK
	.align		4
        /*000c*/ 	.byte	0x04, 0x0a
        /*000e*/ 	.short	(.L_194 - .L_193)
	.align		4
.L_193:
        /*0010*/ 	.word	index@(.nv.constant0._ZN5flash16flash_fwd_kernelI23Flash_fwd_kernel_traitsILi256ELi128ELi64ELi8ELb0ELb0EN7cutlass10bfloat16_tE19Flash_kernel_traitsILi256ELi128ELi64ELi8ES3_EELb0ELb1ELb0ELb0ELb0ELb1ELb0ELb0EEEvNS_16Flash_fwd_paramsE)
        /*0014*/ 	.short	0x0160
        /*0016*/ 	.short	0x01d0


	//----- nvinfo : EIATTR_CBANK_PARAM_SIZE
	.align		4
.L_194:
        /*0018*/ 	.byte	0x03, 0x19
        /*001a*/ 	.short	0x01d0


	//----- nvinfo : EIATTR_KPARAM_INFO
	.align		4
        /*001c*/ 	.byte	0x04, 0x17
        /*001e*/ 	.short	(.L_196 - .L_195)
.L_195:
        /*0020*/ 	.word	0x00000000
        /*0024*/ 	.short	0x0000
        /*0026*/ 	.short	0x0000
        /*0028*/ 	.byte	0x00, 0xf0, 0x41, 0x07


	//----- nvinfo : EIATTR_MAXREG_COUNT
	.align		4
.L_196:
        /*002c*/ 	.byte	0x03, 0x1b
        /*002e*/ 	.short	0x00ff


	//----- nvinfo : EIATTR_NUM_BARRIERS
	.align		4
        /*0030*/ 	.byte	0x02, 0x4c
        /*0032*/ 	.byte	0x01
	.zero		1


	//----- nvinfo : EIATTR_MERCURY_ISA_VERSION
	.align		4
        /*0034*/ 	.byte	0x03, 0x5f
        /*0036*/ 	.short	0x0000


	//----- nvinfo : EIATTR_COOP_GROUP_MASK_REGIDS
	.align		4
        /*0038*/ 	.byte	0x04, 0x29
        /*003a*/ 	.short	(.L_198 - .L_197)


	//   ....[0]....
.L_197:
        /*003c*/ 	.word	0xffffffff


	//   ....[1]....
        /*0040*/ 	.word	0xffffffff


	//   ....[2]....
        /*0044*/ 	.word	0xffffffff


	//   ....[3]....
        /*0048*/ 	.word	0xffffffff


	//   ....[4]....
        /*004c*/ 	.word	0xffffffff


	//   ....[5]....
        /*0050*/ 	.word	0xffffffff


	//   ....[6]....
        /*0054*/ 	.word	0xffffffff


	//   ....[7]....
        /*0058*/ 	.word	0xffffffff


	//   ....[8]....
        /*005c*/ 	.word	0xffffffff


	//   ....[9]....
        /*0060*/ 	.word	0xffffffff


	//   ....[10]....
        /*0064*/ 	.word	0xffffffff


	//   ....[11]....
        /*0068*/ 	.word	0xffffffff


	//   ....[12]....
        /*006c*/ 	.word	0xffffffff


	//   ....[13]....
        /*0070*/ 	.word	0xffffffff


	//   ....[14]....
        /*0074*/ 	.word	0xffffffff


	//   ....[15]....
        /*0078*/ 	.word	0xffffffff


	//   ....[16]....
        /*007c*/ 	.word	0xffffffff


	//   ....[17]....
        /*0080*/ 	.word	0xffffffff


	//   ....[18]....
        /*0084*/ 	.word	0xffffffff


	//   ....[19]....
        /*0088*/ 	.word	0xffffffff


	//----- nvinfo : EIATTR_COOP_GROUP_INSTR_OFFSETS
	.align		4
.L_198:
        /*008c*/ 	.byte	0x04, 0x28
        /*008e*/ 	.short	(.L_200 - .L_199)


	//   ....[0]....
.L_199:
        /*0090*/ 	.word	0x00003100


	//   ....[1]....
        /*0094*/ 	.word	0x00003120


	//   ....[2]....
        /*0098*/ 	.word	0x000031c0


	//   ....[3]....
        /*009c*/ 	.word	0x000031d0


	//   ....[4]....
        /*00a0*/ 	.word	0x00005d60


	//   ....[5]....
        /*00a4*/ 	.word	0x00005d70


	//   ....[6]....
        /*00a8*/ 	.word	0x00005da0


	//   ....[7]....
        /*00ac*/ 	.word	0x00005db0


	//   ....[8]....
        /*00b0*/ 	.word	0x00009250


	//   ....[9]....
        /*00b4*/ 	.word	0x00009260


	//   ....[10]....
        /*00b8*/ 	.word	0x00009290


	//   ....[11]....
        /*00bc*/ 	.word	0x000092a0


	//   ....[12]....
        /*00c0*/ 	.word	0x0000c250


	//   ....[13]....
        /*00c4*/ 	.word	0x0000c270


	//   ....[14]....
        /*00c8*/ 	.word	0x0000c2a0


	//   ....[15]....
        /*00cc*/ 	.word	0x0000c2b0


	//   ....[16]....
        /*00d0*/ 	.word	0x0000de80


	//   ....[17]....
        /*00d4*/ 	.word	0x0000dec0


	//   ....[18]....
        /*00d8*/ 	.word	0x0000dfb0


	//   ....[19]....
        /*00dc*/ 	.word	0x0000dfe0


	//----- nvinfo : EIATTR_EXIT_INSTR_OFFSETS
	.align		4
.L_200:
        /*00e0*/ 	.byte	0x04, 0x1c
        /*00e2*/ 	.short	(.L_202 - .L_201)


	//   ....[0]....
.L_201:
        /*00e4*/ 	.word	0x000004d0


	//   ....[1]....
        /*00e8*/ 	.word	0x0000fba0


	//   ....[2]....
        /*00ec*/ 	.word	0x0000fc80


	//   ....[3]....
        /*00f0*/ 	.word	0x00010650


	//   ....[4]....
        /*00f4*/ 	.word	0x000106d0


	//----- nvinfo : EIATTR_CTAIDZ_USED
	.align		4
.L_202:
        /*00f8*/ 	.byte	0x01, 0x04
	.zero		2


	//----- nvinfo : EIATTR_CRS_STACK_SIZE
	.align		4
        /*00fc*/ 	.byte	0x04, 0x1e
        /*00fe*/ 	.short	(.L_204 - .L_203)
.L_203:
        /*0100*/ 	.word	0x00000000
.L_204:


//--------------------- .nv.info._ZN5flash16flash_fwd_kernelI23Flash_fwd_kernel_traitsILi256ELi128ELi64ELi8ELb0ELb0EN7cutlass10bfloat16_tE19Flash_kernel_traitsILi256ELi128ELi64ELi8ES3_EELb0ELb1ELb0ELb0ELb0ELb0ELb0ELb0EEEvNS_16Flash_fwd_paramsE --------------------------
	.section	.nv.info._ZN5flash16flash_fwd_kernelI23Flash_fwd_kernel_traitsILi256ELi128ELi64ELi8ELb0ELb0EN7cutlass10bfloat16_tE19Flash_kernel_traitsILi256ELi128ELi64ELi8ES3_EELb0ELb1ELb0ELb0ELb0ELb0ELb0ELb0EEEvNS_16Flash_fwd_paramsE,"",@"SHT_CUDA_INFO"
	.sectionflags	@""
	.align	4


	//----- nvinfo : EIATTR_CUDA_API_VERSION
	.align		4
        /*0000*/ 	.byte	0x04, 0x37
        /*0002*/ 	.short	(.L_206 - .L_205)
.L_205:
        /*0004*/ 	.word	0x00000082


	//----- nvinfo : EIATTR_SW2861232_WAR
	.align		4
.L_206:
        /*0008*/ 	.byte	0x01, 0x35
	.zero		2


	//----- nvinfo : EIATTR_PARAM_CBANK
	.align		4
        /*000c*/ 	.byte	0x04, 0x0a
        /*000e*/ 	.short	(.L_208 - .L_207)
	.align		4
.L_207:
        /*0010*/ 	.word	index@(.nv.constant0._ZN5flash16flash_fwd_kernelI23Flash_fwd_kernel_traitsILi256ELi128ELi64ELi8ELb0ELb0EN7cutlass10bfloat16_tE19Flash_kernel_traitsILi256ELi128ELi64ELi8ES3_EELb0ELb1ELb0ELb0ELb0ELb0ELb0ELb0EEEvNS_16Flash_fwd_paramsE)
        /*0014*/ 	.short	0x0160
        /*0016*/ 	.short	0x01d0


	//----- nvinfo : EIATTR_CBANK_PARAM_SIZE
	.align		4
.L_208:
        /*0018*/ 	.byte	0x03, 0x19
        /*001a*/ 	.short	0x01d0


	//----- nvinfo : EIATTR_KPARAM_INFO
	.align		4
        /*001c*/ 	.byte	0x04, 0x17
        /*001e*/ 	.short	(.L_210 - .L_209)
.L_209:
        /*0020*/ 	.word	0x00000000
        /*0024*/ 	.short	0x0000
        /*0026*/ 	.short	0x0000
        /*0028*/ 	.byte	0x00, 0xf0, 0x41, 0x07


	//----- nvinfo : EIATTR_MAXREG_COUNT
	.align		4
.L_210:
        /*002c*/ 	.byte	0x03, 0x1b
        /*002e*/ 	.short	0x00ff


	//----- nvinfo : EIATTR_NUM_BARRIERS
	.align		4
        /*0030*/ 	.byte	0x02, 0x4c
        /*0032*/ 	.byte	0x01
	.zero		1


	//----- nvinfo : EIATTR_ANNOTATIONS
	.align		4
        /*0034*/ 	.byte	0x04, 0x55
        /*0036*/ 	.short	(.L_212 - .L_211)


	//   ....[0]....
.L_211:
        /*0038*/ 	.word	0x00000001
        /*003c*/ 	.byte	0x70, 0xce, 0x00, 0x00, 0x01, 0x00, 0x00, 0x00, 0x50, 0xd2, 0x00, 0x00, 0x01, 0x00, 0x00, 0x00
        /*004c*/ 	.byte	0xb0, 0xd3, 0x00, 0x00, 0x01, 0x00, 0x00, 0x00, 0xd0, 0xe4, 0x00, 0x00


	//----- nvinfo : EIATTR_MERCURY_ISA_VERSION
	.align		4
.L_212:
        /*0058*/ 	.byte	0x03, 0x5f
        /*005a*/ 	.short	0x0000


	//----- nvinfo : EIATTR_COOP_GROUP_MASK_REGIDS
	.align		4
        /*005c*/ 	.byte	0x04, 0x29
        /*005e*/ 	.short	(.L_214 - .L_213)


	//   ....[0]....
.L_213:
        /*0060*/ 	.word	0xffffffff


	//   ....[1]....
        /*0064*/ 	.word	0xffffffff


	//   ....[2]....
        /*0068*/ 	.word	0xffffffff


	//   ....[3]....
        /*006c*/ 	.word	0xffffffff


	//   ....[4]....
        /*0070*/ 	.word	0xffffffff


	//   ....[5]....
        /*0074*/ 	.word	0xffffffff


	//   ....[6]....
        /*0078*/ 	.word	0xffffffff


	//   ....[7]....
        /*007c*/ 	.word	0xffffffff


	//   ....[8]....
        /*0080*/ 	.word	0xffffffff


	//   ....[9]....
        /*0084*/ 	.word	0xffffffff


	//   ....[10]....
        /*0088*/ 	.word	0xffffffff


	//   ....[11]....
        /*008c*/ 	.word	0xffffffff


	//   ....[12]....
        /*0090*/ 	.word	0xffffffff


	//   ....[13]....
        /*0094*/ 	.word	0xffffffff


	//   ....[14]....
        /*0098*/ 	.word	0xffffffff


	//   ....[15]....
        /*009c*/ 	.word	0xffffffff


	//   ....[16]....
        /*00a0*/ 	.word	0xffffffff


	//   ....[17]....
        /*00a4*/ 	.word	0xffffffff


	//   ....[18]....
        /*00a8*/ 	.word	0xffffffff


	//   ....[19]....
        /*00ac*/ 	.word	0xffffffff


	//----- nvinfo : EIATTR_COOP_GROUP_INSTR_OFFSETS
	.align		4
.L_214:
        /*00b0*/ 	.byte	0x04, 0x28
        /*00b2*/ 	.short	(.L_216 - .L_215)


	//   ....[0]....
.L_215:
        /*00b4*/ 	.word	0x00004380


	//   ....[1]....
        /*00b8*/ 	.word	0x000043a0


	//   ....[2]....
        /*00bc*/ 	.word	0x00004440


	//   ....[3]....
        /*00c0*/ 	.word	0x00004450


	//   ....[4]....
        /*00c4*/ 	.word	0x00007550


	//   ....[5]....
        /*00c8*/ 	.word	0x00007560


	//   ....[6]....
        /*00cc*/ 	.word	0x00007590


	//   ....[7]....
        /*00d0*/ 	.word	0x000075a0


	//   ....[8]....
        /*00d4*/ 	.word	0x0000afb0


	//   ....[9]....
        /*00d8*/ 	.word	0x0000afc0


	//   ....[10]....
        /*00dc*/ 	.word	0x0000aff0


	//   ....[11]....
        /*00e0*/ 	.word	0x0000b000


	//   ....[12]....
        /*00e4*/ 	.word	0x0000e820


	//   ....[13]....
        /*00e8*/ 	.word	0x0000e830


	//   ....[14]....
        /*00ec*/ 	.word	0x0000e860


	//   ....[15]....
        /*00f0*/ 	.word	0x0000e870


	//   ....[16]....
        /*00f4*/ 	.word	0x00010440


	//   ....[17]....
        /*00f8*/ 	.word	0x00010480


	//   ....[18]....
        /*00fc*/ 	.word	0x00010580


	//   ....[19]....
        /*0100*/ 	.word	0x000105b0


	//----- nvinfo : EIATTR_EXIT_INSTR_OFFSETS
	.align		4
.L_216:
        /*0104*/ 	.byte	0x04, 0x1c
        /*0106*/ 	.short	(.L_218 - .L_217)


	//   ....[0]....
.L_217:
        /*0108*/ 	.word	0x000004d0


	//   ....[1]....
        /*010c*/ 	.word	0x00012300


	//   ....[2]....
        /*0110*/ 	.word	0x00012420


	//   ....[3]....
        /*0114*/ 	.word	0x00012440


	//   ....[4]....
        /*0118*/ 	.word	0x00012f40


	//   ....[5]....
        /*011c*/ 	.word	0x00012fc0


	//----- nvinfo : EIATTR_CTAIDZ_USED
	.align		4
.L_218:
        /*0120*/ 	.byte	0x01, 0x04
	.zero		2


	//----- nvinfo : EIATTR_CRS_STACK_SIZE
	.align		4
        /*0124*/ 	.byte	0x04, 0x1e
        /*0126*/ 	.short	(.L_220 - .L_219)
.L_219:
        /*0128*/ 	.word	0x00000000
.L_220:


//--------------------- .nv.info._ZN5flash16flash_fwd_kernelI23Flash_fwd_kernel_traitsILi256ELi128ELi64ELi8ELb0ELb0EN7cutlass10bfloat16_tE19Flash_kernel_traitsILi256ELi128ELi64ELi8ES3_EELb0ELb1ELb0ELb1ELb0ELb0ELb0ELb0EEEvNS_16Flash_fwd_paramsE --------------------------
	.section	.nv.info._ZN5flash16flash_fwd_kernelI23Flash_fwd_kernel_traitsILi256ELi128ELi64ELi8ELb0ELb0EN7cutlass10bfloat16_tE19Flash_kernel_traitsILi256ELi128ELi64ELi8ES3_EELb0ELb1ELb0ELb1ELb0ELb0ELb0ELb0EEEvNS_16Flash_fwd_paramsE,"",@"SHT_CUDA_INFO"
	.sectionflags	@""
	.align	4


	//----- nvinfo : EIATTR_CUDA_API_VERSION
	.align		4
        /*0000*/ 	.byte	0x04, 0x37
        /*0002*/ 	.short	(.L_222 - .L_221)
.L_221:
        /*0004*/ 	.word	0x00000082


	//----- nvinfo : EIATTR_SW2861232_WAR
	.align		4
.L_222:
        /*0008*/ 	.byte	0x01, 0x35
	.zero		2


	//----- nvinfo : EIATTR_PARAM_CBANK
	.align		4
        /*000c*/ 	.byte	0x04, 0x0a
        /*000e*/ 	.short	(.L_224 - .L_223)
	.align		4
.L_223:
        /*0010*/ 	.word	index@(.nv.constant0._ZN5flash16flash_fwd_kernelI23Flash_fwd_kernel_traitsILi256ELi128ELi64ELi8ELb0ELb0EN7cutlass10bfloat16_tE19Flash_kernel_traitsILi256ELi128ELi64ELi8ES3_EELb0ELb1ELb0ELb1ELb0ELb0ELb0ELb0EEEvNS_16Flash_fwd_paramsE)
        /*0014*/ 	.short	0x0160
        /*0016*/ 	.short	0x01d0


	//----- nvinfo : EIATTR_CBANK_PARAM_SIZE
	.align		4
.L_224:
        /*0018*/ 	.byte	0x03, 0x19
        /*001a*/ 	.short	0x01d0


	//----- nvinfo : EIATTR_KPARAM_INFO
	.align		4
        /*001c*/ 	.byte	0x04, 0x17
        /*001e*/ 	.short	(.L_226 - .L_225)
.L_225:
        /*0020*/ 	.word	0x00000000
        /*0024*/ 	.short	0x0000
        /*0026*/ 	.short	0x0000
        /*0028*/ 	.byte	0x00, 0xf0, 0x41, 0x07


	//----- nvinfo : EIATTR_MAXREG_COUNT
	.align		4
.L_226:
        /*002c*/ 	.byte	0x03, 0x1b
        /*002e*/ 	.short	0x00ff


	//----- nvinfo : EIATTR_NUM_BARRIERS
	.align		4
        /*0030*/ 	.byte	0x02, 0x4c
        /*0032*/ 	.byte	0x01
	.zero		1


	//----- nvinfo : EIATTR_ANNOTATIONS
	.align		4
        /*0034*/ 	.byte	0x04, 0x55
        /*0036*/ 	.short	(.L_228 - .L_227)


	//   ....[0]....
.L_227:
        /*0038*/ 	.word	0x00000001
        /*003c*/ 	.byte	0xb0, 0xd8, 0x00, 0x00, 0x01, 0x00, 0x00, 0x00, 0xd0, 0xd8, 0x00, 0x00, 0x01, 0x00, 0x00, 0x00
        /*004c*/ 	.byte	0xa0, 0xdc, 0x00, 0x00, 0x01, 0x00, 0x00, 0x00, 0xd0, 0xdc, 0x00, 0x00, 0x01, 0x00, 0x00, 0x00
        /*005c*/ 	.byte	0x00, 0xde, 0x00, 0x00, 0x01, 0x00, 0x00, 0x00, 0x30, 0xef, 0x00, 0x00


	//----- nvinfo : EIATTR_MERCURY_ISA_VERSION
	.align		4
.L_228:
        /*0068*/ 	.byte	0x03, 0x5f
        /*006a*/ 	.short	0x0000


	//----- nvinfo : EIATTR_COOP_GROUP_MASK_REGIDS
	.align		4
        /*006c*/ 	.byte	0x04, 0x29
        /*006e*/ 	.short	(.L_230 - .L_229)


	//   ....[0]....
.L_229:
        /*0070*/ 	.word	0xffffffff


	//   ....[1]....
        /*0074*/ 	.word	0xffffffff


	//   ....[2]....
        /*0078*/ 	.word	0xffffffff


	//   ....[3]....
        /*007c*/ 	.word	0xffffffff


	//   ....[4]....
        /*0080*/ 	.word	0xffffffff


	//   ....[5]....
        /*0084*/ 	.word	0xffffffff


	//   ....[6]....
        /*0088*/ 	.word	0xffffffff


	//   ....[7]....
        /*008c*/ 	.word	0xffffffff


	//   ....[8]....
        /*0090*/ 	.word	0xffffffff


	//   ....[9]....
        /*0094*/ 	.word	0xffffffff


	//   ....[10]....
        /*0098*/ 	.word	0xffffffff


	//   ....[11]....
        /*009c*/ 	.word	0xffffffff


	//   ....[12]....
        /*00a0*/ 	.word	0xffffffff


	//   ....[13]....
        /*00a4*/ 	.word	0xffffffff


	//   ....[14]....
        /*00a8*/ 	.word	0xffffffff


	//   ....[15]....
        /*00ac*/ 	.word	0xffffffff


	//   ....[16]....
        /*00b0*/ 	.word	0xffffffff


	//   ....[17]....
        /*00b4*/ 	.word	0xffffffff


	//   ....[18]....
        /*00b8*/ 	.word	0xffffffff


	//   ....[19]....
        /*00bc*/ 	.word	0xffffffff


	//----- nvinfo : EIATTR_COOP_GROUP_INSTR_OFFSETS
	.align		4
.L_230:
        /*00c0*/ 	.byte	0x04, 0x28
        /*00c2*/ 	.short	(.L_232 - .L_231)


	//   ....[0]....
.L_231:
        /*00c4*/ 	.word	0x000047f0


	//   ....[1]....
        /*00c8*/ 	.word	0x00004810


	//   ....[2]....
        /*00cc*/ 	.word	0x000048b0


	//   ....[3]....
        /*00d0*/ 	.word	0x000048c0


	//   ....[4]....
        /*00d4*/ 	.word	0x00007cc0


	//   ....[5]....
        /*00d8*/ 	.word	0x00007cd0


	//   ....[6]....
        /*00dc*/ 	.word	0x00007d00


	//   ....[7]....
        /*00e0*/ 	.word	0x00007d10


	//   ....[8]....
        /*00e4*/ 	.word	0x0000b9e0


	//   ....[9]....
        /*00e8*/ 	.word	0x0000b9f0


	//   ....[10]....
        /*00ec*/ 	.word	0x0000ba30


	//   ....[11]....
        /*00f0*/ 	.word	0x0000ba40


	//   ....[12]....
        /*00f4*/ 	.word	0x0000f690


	//   ....[13]....
        /*00f8*/ 	.word	0x0000f6a0


	//   ....[14]....
        /*00fc*/ 	.word	0x0000f6c0


	//   ....[15]....
        /*0100*/ 	.word	0x0000f6e0


	//   ....[16]....
        /*0104*/ 	.word	0x000112b0


	//   ....[17]....
        /*0108*/ 	.word	0x000112f0


	//   ....[18]....
        /*010c*/ 	.word	0x000113f0


	//   ....[19]....
        /*0110*/ 	.word	0x00011420


	//----- nvinfo : EIATTR_EXIT_INSTR_OFFSETS
	.align		4
.L_232:
        /*0114*/ 	.byte	0x04, 0x1c
        /*0116*/ 	.short	(.L_234 - .L_233)


	//   ....[0]....
.L_233:
        /*0118*/ 	.word	0x000004d0


	//   ....[1]....
        /*011c*/ 	.word	0x00013170


	//   ....[2]....
        /*0120*/ 	.word	0x00013290


	//   ....[3]....
        /*0124*/ 	.word	0x000132b0


	//   ....[4]....
        /*0128*/ 	.word	0x00013db0


	//   ....[5]....
        /*012c*/ 	.word	0x00013e30


	//----- nvinfo : EIATTR_CTAIDZ_USED
	.align		4
.L_234:
        /*0130*/ 	.byte	0x01, 0x04
	.zero		2


	//----- nvinfo : EIATTR_CRS_STACK_SIZE
	.align		4
        /*0134*/ 	.byte	0x04, 0x1e
        /*0136*/ 	.short	(.L_236 - .L_235)
.L_235:
        /*0138*/ 	.word	0x00000000
.L_236:


//--------------------- .nv.info._ZN5flash16flash_fwd_kernelI23Flash_fwd_kernel_traitsILi256ELi64ELi64ELi4ELb0ELb0EN7cutlass10bfloat16_tE19Flash_kernel_traitsILi256ELi64ELi64ELi4ES3_EELb1ELb1ELb0ELb0ELb0ELb0ELb0ELb0EEEvNS_16Flash_fwd_paramsE --------------------------
	.section	.nv.info._ZN5flash16flash_fwd_kernelI23Flash_fwd_kernel_traitsILi256ELi64ELi64ELi4ELb0ELb0EN7cutlass10bfloat16_tE19Flash_kernel_traitsILi256ELi64ELi64ELi4ES3_EELb1ELb1ELb0ELb0ELb0ELb0ELb0ELb0EEEvNS_16Flash_fwd_paramsE,"",@"SHT_CUDA_INFO"
	.sectionflags	@""
	.align	4


	//----- nvinfo : EIATTR_CUDA_API_VERSION
	.align		4
        /*0000*/ 	.byte	0x04, 0x37
        /*0002*/ 	.short	(.L_238 - .L_237)
.L_237:
        /*0004*/ 	.word	0x00000082


	//----- nvinfo : EIATTR_SW2861232_WAR
	.align		4
.L_238:
        /*0008*/ 	.byte	0x01, 0x35
	.zero		2


	//----- nvinfo : EIATTR_PARAM_CBANK
	.align		4
        /*000c*/ 	.byte	0x04, 0x0a
        /*000e*/ 	.short	(.L_240 - .L_239)
	.align		4
.L_239:
        /*0010*/ 	.word	index@(.nv.constant0._ZN5flash16flash_fwd_kernelI23Flash_fwd_kernel_traitsILi256ELi64ELi64ELi4ELb0ELb0EN7cutlass10bfloat16_tE19Flash_kernel_traitsILi256ELi64ELi64ELi4ES3_EELb1ELb1ELb0ELb0ELb0ELb0ELb0ELb0EEEvNS_16Flash_fwd_paramsE)
        /*0014*/ 	.short	0x0160
        /*0016*/ 	.short	0x01d0


	//----- nvinfo : EIATTR_CBANK_PARAM_SIZE
	.align		4
.L_240:
        /*0018*/ 	.byte	0x03, 0x19
        /*001a*/ 	.short	0x01d0


	//----- nvinfo : EIATTR_KPARAM_INFO
	.align		4
        /*001c*/ 	.byte	0x04, 0x17
        /*001e*/ 	.short	(.L_242 - .L_241)
.L_241:
        /*0020*/ 	.word	0x00000000
        /*0024*/ 	.short	0x0000
        /*0026*/ 	.short	0x0000
        /*0028*/ 	.byte	0x00, 0xf0, 0x41, 0x07


	//----- nvinfo : EIATTR_MAXREG_COUNT
	.align		4
.L_242:
        /*002c*/ 	.byte	0x03, 0x1b
        /*002e*/ 	.short	0x00ff


	//----- nvinfo : EIATTR_NUM_BARRIERS
	.align		4
        /*0030*/ 	.byte	0x02, 0x4c
        /*0032*/ 	.byte	0x01
	.zero		1


	//----- nvinfo : EIATTR_ANNOTATIONS
	.align		4
        /*0034*/ 	.byte	0x04, 0x55
        /*0036*/ 	.short	(.L_244 - .L_243)


	//   ....[0]....
.L_243:
        /*0038*/ 	.word	0x00000001
        /*003c*/ 	.byte	0x30, 0x11, 0x00, 0x00, 0x01, 0x00, 0x00, 0x00, 0x10, 0x29, 0x00, 0x00, 0x01, 0x00, 0x00, 0x00
        /*004c*/ 	.byte	0x50, 0xbe, 0x00, 0x00, 0x01, 0x00, 0x00, 0x00, 0xc0, 0xe0, 0x00, 0x00, 0x01, 0x00, 0x00, 0x00
        /*005c*/ 	.byte	0xb0, 0x00, 0x01, 0x00


	//----- nvinfo : EIATTR_MERCURY_ISA_VERSION
	.align		4
.L_244:
        /*0060*/ 	.byte	0x03, 0x5f
        /*0062*/ 	.short	0x0000


	//----- nvinfo : EIATTR_COOP_GROUP_MASK_REGIDS
	.align		4
        /*0064*/ 	.byte	0x04, 0x29
        /*0066*/ 	.short	(.L_246 - .L_245)


	//   ....[0]....
.L_245:
        /*0068*/ 	.word	0xffffffff


	//   ....[1]....
        /*006c*/ 	.word	0xffffffff


	//   ....[2]....
        /*0070*/ 	.word	0xffffffff


	//   ....[3]....
        /*0074*/ 	.word	0xffffffff


	//   ....[4]....
        /*0078*/ 	.word	0xffffffff


	//   ....[5]....
        /*007c*/ 	.word	0xffffffff


	//   ....[6]....
        /*0080*/ 	.word	0xffffffff


	//   ....[7]....
        /*0084*/ 	.word	0xffffffff


	//   ....[8]....
        /*0088*/ 	.word	0xffffffff


	//   ....[9]....
        /*008c*/ 	.word	0xffffffff


	//   ....[10]....
        /*0090*/ 	.word	0xffffffff


	//   ....[11]....
        /*0094*/ 	.word	0xffffffff


	//   ....[12]....
        /*0098*/ 	.word	0xffffffff


	//   ....[13]....
        /*009c*/ 	.word	0xffffffff


	//   ....[14]....
        /*00a0*/ 	.word	0xffffffff


	//   ....[15]....
        /*00a4*/ 	.word	0xffffffff


	//----- nvinfo : EIATTR_COOP_GROUP_INSTR_OFFSETS
	.align		4
.L_246:
        /*00a8*/ 	.byte	0x04, 0x28
        /*00aa*/ 	.short	(.L_248 - .L_247)


	//   ....[0]....
.L_247:
        /*00ac*/ 	.word	0x00005590


	//   ....[1]....
        /*00b0*/ 	.word	0x000056c0


	//   ....[2]....
        /*00b4*/ 	.word	0x000056f0


	//   ....[3]....
        /*00b8*/ 	.word	0x000057b0


	//   ....[4]....
        /*00bc*/ 	.word	0x00009820


	//   ....[5]....
        /*00c0*/ 	.word	0x00009850


	//   ....[6]....
        /*00c4*/ 	.word	0x00009940


	//   ....[7]....
        /*00c8*/ 	.word	0x00009a00


	//   ....[8]....
        /*00cc*/ 	.word	0x0000e330


	//   ....[9]....
        /*00d0*/ 	.word	0x0000e340


	//   ....[10]....
        /*00d4*/ 	.word	0x0000e370


	//   ....[11]....
        /*00d8*/ 	.word	0x0000e380


	//   ....[12]....
        /*00dc*/ 	.word	0x00010c80


	//   ....[13]....
        /*00e0*/ 	.word	0x00010cc0


	//   ....[14]....
        /*00e4*/ 	.word	0x00010dd0


	//   ....[15]....
        /*00e8*/ 	.word	0x00010df0


	//----- nvinfo : EIATTR_EXIT_INSTR_OFFSETS
	.align		4
.L_248:
        /*00ec*/ 	.byte	0x04, 0x1c
        /*00ee*/ 	.short	(.L_250 - .L_249)


	//   ....[0]....
.L_249:
        /*00f0*/ 	.word	0x00000710


	//   ....[1]....
        /*00f4*/ 	.word	0x00012b70


	//   ....[2]....
        /*00f8*/ 	.word	0x00012c90


	//   ....[3]....
        /*00fc*/ 	.word	0x00012cb0


	//   ....[4]....
        /*0100*/ 	.word	0x000137c0


	//   ....[5]....
        /*0104*/ 	.word	0x00013840


	//----- nvinfo : EIATTR_CTAIDZ_USED
	.align		4
.L_250:
        /*0108*/ 	.byte	0x01, 0x04
	.zero		2


	//----- nvinfo : EIATTR_CRS_STACK_SIZE
	.align		4
        /*010c*/ 	.byte	0x04, 0x1e
        /*010e*/ 	.short	(.L_252 - .L_251)
.L_251:
        /*0110*/ 	.word	0x00000000
.L_252:


//--------------------- .nv.info._ZN5flash16flash_fwd_kernelI23Flash_fwd_kernel_traitsILi256ELi64ELi64ELi4ELb0ELb0EN7cutlass10bfloat16_tE19Flash_kernel_traitsILi256ELi64ELi64ELi4ES3_EELb1ELb1ELb0ELb0ELb0ELb1ELb0ELb0EEEvNS_16Flash_fwd_paramsE --------------------------
	.section	.nv.info._ZN5flash16flash_fwd_kernelI23Flash_fwd_kernel_traitsILi256ELi64ELi64ELi4ELb0ELb0EN7cutlass10bfloat16_tE19Flash_kernel_traitsILi256ELi64ELi64ELi4ES3_EELb1ELb1ELb0ELb0ELb0ELb1ELb0ELb0EEEvNS_16Flash_fwd_paramsE,"",@"SHT_CUDA_INFO"
	.sectionflags	@""
	.align	4


	//----- nvinfo : EIATTR_CUDA_API_VERSION
	.align		4
        /*0000*/ 	.byte	0x04, 0x37
        /*0002*/ 	.short	(.L_254 - .L_253)
.L_253:
        /*0004*/ 	.word	0x00000082


	//----- nvinfo : EIATTR_SW2861232_WAR
	.align		4
.L_254:
        /*0008*/ 	.byte	0x01, 0x35
	.zero		2


	//----- nvinfo : EIATTR_PARAM_CBANK
	.align		4
        /*000c*/ 	.byte	0x04, 0x0a
        /*000e*/ 	.short	(.L_256 - .L_255)
	.align		4
.L_255:
        /*0010*/ 	.word	index@(.nv.constant0._ZN5flash16flash_fwd_kernelI23Flash_fwd_kernel_traitsILi256ELi64ELi64ELi4ELb0ELb0EN7cutlass10bfloat16_tE19Flash_kernel_traitsILi256ELi64ELi64ELi4ES3_EELb1ELb1ELb0ELb0ELb0ELb1ELb0ELb0EEEvNS_16Flash_fwd_paramsE)
        /*0014*/ 	.short	0x0160
        /*0016*/ 	.short	0x01d0


	//----- nvinfo : EIATTR_CBANK_PARAM_SIZE
	.align		4
.L_256:
        /*0018*/ 	.byte	0x03, 0x19
        /*001a*/ 	.short	0x01d0


	//----- nvinfo : EIATTR_KPARAM_INFO
	.align		4
        /*001c*/ 	.byte	0x04, 0x17
        /*001e*/ 	.short	(.L_258 - .L_257)
.L_257:
        /*0020*/ 	.word	0x00000000
        /*0024*/ 	.short	0x0000
        /*0026*/ 	.short	0x0000
        /*0028*/ 	.byte	0x00, 0xf0, 0x41, 0x07


	//----- nvinfo : EIATTR_MAXREG_COUNT
	.align		4
.L_258:
        /*002c*/ 	.byte	0x03, 0x1b
        /*002e*/ 	.short	0x00ff


	//----- nvinfo : EIATTR_NUM_BARRIERS
	.align		4
        /*0030*/ 	.byte	0x02, 0x4c
        /*0032*/ 	.byte	0x01
	.zero		1


	//----- nvinfo : EIATTR_ANNOTATIONS
	.align		4
        /*0034*/ 	.byte	0x04, 0x55
        /*0036*/ 	.short	(.L_260 - .L_259)


	//   ....[0]....
.L_259:
        /*0038*/ 	.word	0x00000001
        /*003c*/ 	.byte	0x40, 0x05, 0x00, 0x00, 0x01, 0x00, 0x00, 0x00, 0xa0, 0x0e, 0x00, 0x00, 0x01, 0x00, 0x00, 0x00
        /* <DEDUP_REMOVED lines=15> */
        /*013c*/ 	.byte	0x80, 0x01, 0x01, 0x00, 0x01, 0x00, 0x00, 0x00, 0x70, 0x05, 0x01, 0x00


	//----- nvinfo : EIATTR_MERCURY_ISA_VERSION
	.align		4
.L_260:
        /*0148*/ 	.byte	0x03, 0x5f
        /*014a*/ 	.short	0x0000


	//----- nvinfo : EIATTR_COOP_GROUP_MASK_REGIDS
	.align		4
        /*014c*/ 	.byte	0x04, 0x29
        /*014e*/ 	.short	(.L_262 - .L_261)


	//   ....[0]....
.L_261:
        /*0150*/ 	.word	0xffffffff


	//   ....[1]....
        /*0154*/ 	.word	0xffffffff


	//   ....[2]....
        /*0158*/ 	.word	0xffffffff


	//   ....[3]....
        /*015c*/ 	.word	0xffffffff


	//   ....[4]....
        /*0160*/ 	.word	0xffffffff


	//   ....[5]....
        /*0164*/ 	.word	0xffffffff


	//   ....[6]....
        /*0168*/ 	.word	0xffffffff


	//   ....[7]....
        /*016c*/ 	.word	0xffffffff


	//   ....[8]....
        /*0170*/ 	.word	0xffffffff


	//   ....[9]....
        /*0174*/ 	.word	0xffffffff


	//   ....[10]....
        /*0178*/ 	.word	0xffffffff


	//   ....[11]....
        /*017c*/ 	.word	0xffffffff


	//   ....[12]....
        /*0180*/ 	.word	0xffffffff


	//   ....[13]....
        /*0184*/ 	.word	0xffffffff


	//   ....[14]....
        /*0188*/ 	.word	0xffffffff


	//   ....[15]....
        /*018c*/ 	.word	0xffffffff


	//----- nvinfo : EIATTR_COOP_GROUP_INSTR_OFFSETS
	.align		4
.L_262:
        /*0190*/ 	.byte	0x04, 0x28
        /*0192*/ 	.short	(.L_264 - .L_263)


	//   ....[0]....
.L_263:
        /*0194*/ 	.word	0x00003930


	//   ....[1]....
        /*0198*/ 	.word	0x000039d0


	//   ....[2]....
        /*019c*/ 	.word	0x000039f0


	//   ....[3]....
        /*01a0*/ 	.word	0x00003ab0


	//   ....[4]....
        /*01a4*/ 	.word	0x00007bd0


	//   ....[5]....
        /*01a8*/ 	.word	0x00007c50


	//   ....[6]....
        /*01ac*/ 	.word	0x00007c60


	//   ....[7]....
        /*01b0*/ 	.word	0x00007cb0


	//   ....[8]....
        /*01b4*/ 	.word	0x0000c260


	//   ....[9]....
        /*01b8*/ 	.word	0x0000c2b0


	//   ....[10]....
        /*01bc*/ 	.word	0x0000c2e0


	//   ....[11]....
        /*01c0*/ 	.word	0x0000c2f0


	//   ....[12]....
        /*01c4*/ 	.word	0x0000e840


	//   ....[13]....
        /*01c8*/ 	.word	0x0000e870


	//   ....[14]....
        /*01cc*/ 	.word	0x0000e940


	//   ....[15]....
        /*01d0*/ 	.word	0x0000e970


	//----- nvinfo : EIATTR_EXIT_INSTR_OFFSETS
	.align		4
.L_264:
        /*01d4*/ 	.byte	0x04, 0x1c
        /*01d6*/ 	.short	(.L_266 - .L_265)


	//   ....[0]....
.L_265:
        /*01d8*/ 	.word	0x00000730


	//   ....[1]....
        /*01dc*/ 	.word	0x00010590


	//   ....[2]....
        /*01e0*/ 	.word	0x00010680


	//   ....[3]....
        /*01e4*/ 	.word	0x00011050


	//   ....[4]....
        /*01e8*/ 	.word	0x000110d0


	//----- nvinfo : EIATTR_CTAIDZ_USED
	.align		4
.L_266:
        /*01ec*/ 	.byte	0x01, 0x04
	.zero		2


	//----- nvinfo : EIATTR_CRS_STACK_SIZE
	.align		4
        /*01f0*/ 	.byte	0x04, 0x1e
        /*01f2*/ 	.short	(.L_268 - .L_267)
.L_267:
        /*01f4*/ 	.word	0x00000000
.L_268:


//--------------------- .nv.info._ZN5flash16flash_fwd_kernelI23Flash_fwd_kernel_traitsILi256ELi64ELi64ELi4ELb0ELb0EN7cutlass10bfloat16_tE19Flash_kernel_traitsILi256ELi64ELi64ELi4ES3_EELb0ELb1ELb0ELb0ELb0ELb1ELb1ELb0EEEvNS_16Flash_fwd_paramsE --------------------------
	.section	.nv.info._ZN5flash16flash_fwd_kernelI23Flash_fwd_kernel_traitsILi256ELi64ELi64ELi4ELb0ELb0EN7cutlass10bfloat16_tE19Flash_kernel_traitsILi256ELi64ELi64ELi4ES3_EELb0ELb1ELb0ELb0ELb0ELb1ELb1ELb0EEEvNS_16Flash_fwd_paramsE,"",@"SHT_CUDA_INFO"
	.sectionflags	@""
	.align	4


	//----- nvinfo : EIATTR_CUDA_API_VERSION
	.align		4
        /*0000*/ 	.byte	0x04, 0x37
        /*0002*/ 	.short	(.L_270 - .L_269)
.L_269:
        /*0004*/ 	.word	0x00000082


	//----- nvinfo : EIATTR_SW2861232_WAR
	.align		4
.L_270:
        /*0008*/ 	.byte	0x01, 0x35
	.zero		2


	//----- nvinfo : EIATTR_PARAM_CBANK
	.align		4
        /*000c*/ 	.byte	0x04, 0x0a
        /*000e*/ 	.short	(.L_272 - .L_271)
	.align		4
.L_271:
        /*0010*/ 	.word	index@(.nv.constant0._ZN5flash16flash_fwd_kernelI23Flash_fwd_kernel_traitsILi256ELi64ELi64ELi4ELb0ELb0EN7cutlass10bfloat16_tE19Flash_kernel_traitsILi256ELi64ELi64ELi4ES3_EELb0ELb1ELb0ELb0ELb0ELb1ELb1ELb0EEEvNS_16Flash_fwd_paramsE)
        /*0014*/ 	.short	0x0160
        /*0016*/ 	.short	0x01d0


	//----- nvinfo : EIATTR_CBANK_PARAM_SIZE
	.align		4
.L_272:
        /*0018*/ 	.byte	0x03, 0x19
        /*001a*/ 	.short	0x01d0


	//----- nvinfo : EIATTR_KPARAM_INFO
	.align		4
        /*001c*/ 	.byte	0x04, 0x17
        /*001e*/ 	.short	(.L_274 - .L_273)
.L_273:
        /*0020*/ 	.word	0x00000000
        /*0024*/ 	.short	0x0000
        /*0026*/ 	.short	0x0000
        /*0028*/ 	.byte	0x00, 0xf0, 0x41, 0x07


	//----- nvinfo : EIATTR_MAXREG_COUNT
	.align		4
.L_274:
        /*002c*/ 	.byte	0x03, 0x1b
        /*002e*/ 	.short	0x00ff


	//----- nvinfo : EIATTR_NUM_BARRIERS
	.align		4
        /*0030*/ 	.byte	0x02, 0x4c
        /*0032*/ 	.byte	0x01
	.zero		1


	//----- nvinfo : EIATTR_ANNOTATIONS
	.align		4
        /*0034*/ 	.byte	0x04, 0x55
        /*0036*/ 	.short	(.L_276 - .L_275)


	//   ....[0]....
.L_275:
        /*0038*/ 	.word	0x00000001
        /*003c*/ 	.byte	0x20, 0x48, 0x00, 0x00, 0x01, 0x00, 0x00, 0x00, 0xb0, 0x82, 0x00, 0x00, 0x01, 0x00, 0x00, 0x00
        /*004c*/ 	.byte	0x70, 0xa0, 0x00, 0x00, 0x01, 0x00, 0x00, 0x00, 0x90, 0xb8, 0x00, 0x00, 0x01, 0x00, 0x00, 0x00
        /*005c*/ 	.byte	0x00, 0xbe, 0x00, 0x00


	//----- nvinfo : EIATTR_MERCURY_ISA_VERSION
	.align		4
.L_276:
        /*0060*/ 	.byte	0x03, 0x5f
        /*0062*/ 	.short	0x0000


	//----- nvinfo : EIATTR_INT_WARP_WIDE_INSTR_OFFSETS
	.align		4
        /*0064*/ 	.byte	0x04, 0x31
        /*0066*/ 	.short	(.L_278 - .L_277)


	//   ....[0]....
.L_277:
        /*0068*/ 	.word	0x00001360


	//   ....[1]....
        /*006c*/ 	.word	0x00001740


	//----- nvinfo : EIATTR_COOP_GROUP_MASK_REGIDS
	.align		4
.L_278:
        /*0070*/ 	.byte	0x04, 0x29
        /*0072*/ 	.short	(.L_280 - .L_279)


	//   ....[0]....
.L_279:
        /*0074*/ 	.word	0xffffffff


	//   ....[1]....
        /*0078*/ 	.word	0xffffffff


	//   ....[2]....
        /*007c*/ 	.word	0xffffffff


	//   ....[3]....
        /*0080*/ 	.word	0xffffffff


	//   ....[4]....
        /*0084*/ 	.word	0xffffffff


	//   ....[5]....
        /*0088*/ 	.word	0xffffffff


	//   ....[6]....
        /*008c*/ 	.word	0xffffffff


	//   ....[7]....
        /*0090*/ 	.word	0xffffffff


	//   ....[8]....
        /*0094*/ 	.word	0xffffffff


	//   ....[9]....
        /*0098*/ 	.word	0xffffffff


	//   ....[10]....
        /*009c*/ 	.word	0xffffffff


	//   ....[11]....
        /*00a0*/ 	.word	0xffffffff


	//   ....[12]....
        /*00a4*/ 	.word	0xffffffff


	//   ....[13]....
        /*00a8*/ 	.word	0xffffffff


	//   ....[14]....
        /*00ac*/ 	.word	0xffffffff


	//   ....[15]....
        /*00b0*/ 	.word	0xffffffff


	//----- nvinfo : EIATTR_COOP_GROUP_INSTR_OFFSETS
	.align		4
.L_280:
        /*00b4*/ 	.byte	0x04, 0x28
        /*00b6*/ 	.short	(.L_282 - .L_281)


	//   ....[0]....
.L_281:
        /*00b8*/ 	.word	0x000039b0


	//   ....[1]....
        /*00bc*/ 	.word	0x000039d0


	//   ....[2]....
        /*00c0*/ 	.word	0x00003a70


	//   ....[3]....
        /*00c4*/ 	.word	0x00003a80


	//   ....[4]....
        /*00c8*/ 	.word	0x00006bc0


	//   ....[5]....
        /*00cc*/ 	.word	0x00006bd0


	//   ....[6]....
        /*00d0*/ 	.word	0x00006c00


	//   ....[7]....
        /*00d4*/ 	.word	0x00006c10


	//   ....[8]....
        /*00d8*/ 	.word	0x0000a1b0


	//   ....[9]....
        /*00dc*/ 	.word	0x0000a1c0


	//   ....[10]....
        /*00e0*/ 	.word	0x0000a1e0


	//   ....[11]....
        /*00e4*/ 	.word	0x0000a200


	//   ....[12]....
        /*00e8*/ 	.word	0x0000be40


	//   ....[13]....
        /*00ec*/ 	.word	0x0000bf40


	//   ....[14]....
        /*00f0*/ 	.word	0x0000c2d0


	//   ....[15]....
        /*00f4*/ 	.word	0x0000c300


	//----- nvinfo : EIATTR_EXIT_INSTR_OFFSETS
	.align		4
.L_282:
        /*00f8*/ 	.byte	0x04, 0x1c
        /*00fa*/ 	.short	(.L_284 - .L_283)


	//   ....[0]....
.L_283:
        /*00fc*/ 	.word	0x000004e0


	//   ....[1]....
        /*0100*/ 	.word	0x0000db30


	//   ....[2]....
        /*0104*/ 	.word	0x0000dc20


	//   ....[3]....
        /*0108*/ 	.word	0x0000e5f0


	//   ....[4]....
        /*010c*/ 	.word	0x0000e670


	//----- nvinfo : EIATTR_CTAIDZ_USED
	.align		4
.L_284:
        /*0110*/ 	.byte	0x01, 0x04
	.zero		2


	//----- nvinfo : EIATTR_CRS_STACK_SIZE
	.align		4
        /*0114*/ 	.byte	0x04, 0x1e
        /*0116*/ 	.short	(.L_286 - .L_285)
.L_285:
        /*0118*/ 	.word	0x00000000
.L_286:


//--------------------- .nv.info._ZN5flash16flash_fwd_kernelI23Flash_fwd_kernel_traitsILi256ELi64ELi64ELi4ELb0ELb0EN7cutlass10bfloat16_tE19Flash_kernel_traitsILi256ELi64ELi64ELi4ES3_EELb1ELb1ELb0ELb1ELb0ELb0ELb0ELb0EEEvNS_16Flash_fwd_paramsE --------------------------
	.section	.nv.info._ZN5flash16flash_fwd_kernelI23Flash_fwd_kernel_traitsILi256ELi64ELi64ELi4ELb0ELb0EN7cutlass10bfloat16_tE19Flash_kernel_traitsILi256ELi64ELi64ELi4ES3_EELb1ELb1ELb0ELb1ELb0ELb0ELb0ELb0EEEvNS_16Flash_fwd_paramsE,"",@"SHT_CUDA_INFO"
	.sectionflags	@""
	.align	4


	//----- nvinfo : EIATTR_CUDA_API_VERSION
	.align		4
        /*0000*/ 	.byte	0x04, 0x37
        /*0002*/ 	.short	(.L_288 - .L_287)
.L_287:
        /*0004*/ 	.word	0x00000082


	//----- nvinfo : EIATTR_SW2861232_WAR
	.align		4
.L_288:
        /*0008*/ 	.byte	0x01, 0x35
	.zero		2


	//----- nvinfo : EIATTR_PARAM_CBANK
	.align		4
        /*000c*/ 	.byte	0x04, 0x0a
        /*000e*/ 	.short	(.L_290 - .L_289)
	.align		4
.L_289:
        /*0010*/ 	.word	index@(.nv.constant0._ZN5flash16flash_fwd_kernelI23Flash_fwd_kernel_traitsILi256ELi64ELi64ELi4ELb0ELb0EN7cutlass10bfloat16_tE19Flash_kernel_traitsILi256ELi64ELi64ELi4ES3_EELb1ELb1ELb0ELb1ELb0ELb0ELb0ELb0EEEvNS_16Flash_fwd_paramsE)
        /*0014*/ 	.short	0x0160
        /*0016*/ 	.short	0x01d0


	//----- nvinfo : EIATTR_CBANK_PARAM_SIZE
	.align		4
.L_290:
        /*0018*/ 	.byte	0x03, 0x19
        /*001a*/ 	.short	0x01d0


	//----- nvinfo : EIATTR_KPARAM_INFO
	.align		4
        /*001c*/ 	.byte	0x04, 0x17
        /*001e*/ 	.short	(.L_292 - .L_291)
.L_291:
        /*0020*/ 	.word	0x00000000
        /*0024*/ 	.short	0x0000
        /*0026*/ 	.short	0x0000
        /*0028*/ 	.byte	0x00, 0xf0, 0x41, 0x07


	//----- nvinfo : EIATTR_MAXREG_COUNT
	.align		4
.L_292:
        /*002c*/ 	.byte	0x03, 0x1b
        /*002e*/ 	.short	0x00ff


	//----- nvinfo : EIATTR_NUM_BARRIERS
	.align		4
        /*0030*/ 	.byte	0x02, 0x4c
        /*0032*/ 	.byte	0x01
	.zero		1


	//----- nvinfo : EIATTR_ANNOTATIONS
	.align		4
        /*0034*/ 	.byte	0x04, 0x55
        /*0036*/ 	.short	(.L_294 - .L_293)


	//   ....[0]....
.L_293:
        /* <DEDUP_REMOVED lines=42> */
        /*02cc*/ 	.byte	0xc0, 0x4b, 0x01, 0x00


	//----- nvinfo : EIATTR_MERCURY_ISA_VERSION
	.align		4
.L_294:
        /*02d0*/ 	.byte	0x03, 0x5f
        /*02d2*/ 	.short	0x0000


	//----- nvinfo : EIATTR_COOP_GROUP_MASK_REGIDS
	.align		4
        /*02d4*/ 	.byte	0x04, 0x29
        /*02d6*/ 	.short	(.L_296 - .L_295)


	//   ....[0]....
.L_295:
        /*02d8*/ 	.word	0xffffffff


	//   ....[1]....
        /*02dc*/ 	.word	0xffffffff


	//   ....[2]....
        /*02e0*/ 	.word	0xffffffff


	//   ....[3]....
        /*02e4*/ 	.word	0xffffffff


	//   ....[4]....
        /*02e8*/ 	.word	0xffffffff


	//   ....[5]....
        /*02ec*/ 	.word	0xffffffff


	//   ....[6]....
        /*02f0*/ 	.word	0xffffffff


	//   ....[7]....
        /*02f4*/ 	.word	0xffffffff


	//   ....[8]....
        /*02f8*/ 	.word	0xffffffff


	//   ....[9]....
        /*02fc*/ 	.word	0xffffffff


	//   ....[10]....
        /*0300*/ 	.word	0xffffffff


	//   ....[11]....
        /*0304*/ 	.word	0xffffffff


	//   ....[12]....
        /*0308*/ 	.word	0xffffffff


	//   ....[13]....
        /*030c*/ 	.word	0xffffffff


	//   ....[14]....
        /*0310*/ 	.word	0xffffffff


	//   ....[15]....
        /*0314*/ 	.word	0xffffffff


	//----- nvinfo : EIATTR_COOP_GROUP_INSTR_OFFSETS
	.align		4
.L_296:
        /*0318*/ 	.byte	0x04, 0x28
        /*031a*/ 	.short	(.L_298 - .L_297)


	//   ....[0]....
.L_297:
        /*031c*/ 	.word	0x00005c00


	//   ....[1]....
        /*0320*/ 	.word	0x00005c60


	//   ....[2]....
        /*0324*/ 	.word	0x00005d90


	//   ....[3]....
        /*0328*/ 	.word	0x00005dd0


	//   ....[4]....
        /*032c*/ 	.word	0x0000af00


	//   ....[5]....
        /*0330*/ 	.word	0x0000af80


	//   ....[6]....
        /*0334*/ 	.word	0x0000afa0


	//   ....[7]....
        /*0338*/ 	.word	0x0000b0f0


	//   ....[8]....
        /*033c*/ 	.word	0x00010c80


	//   ....[9]....
        /*0340*/ 	.word	0x00010c90


	//   ....[10]....
        /*0344*/ 	.word	0x00010cb0


	//   ....[11]....
        /*0348*/ 	.word	0x00010cd0


	//   ....[12]....
        /*034c*/ 	.word	0x000131f0


	//   ....[13]....
        /*0350*/ 	.word	0x00013230


	//   ....[14]....
        /*0354*/ 	.word	0x00013310


	//   ....[15]....
        /*0358*/ 	.word	0x00013340


	//----- nvinfo : EIATTR_EXIT_INSTR_OFFSETS
	.align		4
.L_298:
        /*035c*/ 	.byte	0x04, 0x1c
        /*035e*/ 	.short	(.L_300 - .L_299)


	//   ....[0]....
.L_299:
        /*0360*/ 	.word	0x00000730


	//   ....[1]....
        /*0364*/ 	.word	0x00015120


	//   ....[2]....
        /*0368*/ 	.word	0x00015240


	//   ....[3]....
        /*036c*/ 	.word	0x00015260


	//   ....[4]....
        /*0370*/ 	.word	0x00015d70


	//   ....[5]....
        /*0374*/ 	.word	0x00015df0


	//----- nvinfo : EIATTR_CTAIDZ_USED
	.align		4
.L_300:
        /*0378*/ 	.byte	0x01, 0x04
	.zero		2


	//----- nvinfo : EIATTR_CRS_STACK_SIZE
	.align		4
        /*037c*/ 	.byte	0x04, 0x1e
        /*037e*/ 	.short	(.L_302 - .L_301)
.L_301:
        /*0380*/ 	.word	0x00000000
.L_302:


//--------------------- .nv.info._ZN5flash16flash_fwd_kernelI23Flash_fwd_kernel_traitsILi256ELi64ELi64ELi4ELb0ELb0EN7cutlass10bfloat16_tE19Flash_kernel_traitsILi256ELi64ELi64ELi4ES3_EELb1ELb1ELb0ELb0ELb0ELb0ELb0ELb1EEEvNS_16Flash_fwd_paramsE --------------------------
	.section	.nv.info._ZN5flash16flash_fwd_kernelI23Flash_fwd_kernel_traitsILi256ELi64ELi64ELi4ELb0ELb0EN7cutlass10bfloat16_tE19Flash_kernel_traitsILi256ELi64ELi64ELi4ES3_EELb1ELb1ELb0ELb0ELb0ELb0ELb0ELb1EEEvNS_16Flash_fwd_paramsE,"",@"SHT_CUDA_INFO"
	.sectionflags	@""
	.align	4


	//----- nvinfo : EIATTR_CUDA_API_VERSION
	.align		4
        /*0000*/ 	.byte	0x04, 0x37
        /*0002*/ 	.short	(.L_304 - .L_303)
.L_303:
        /*0004*/ 	.word	0x00000082


	//----- nvinfo : EIATTR_SW2861232_WAR
	.align		4
.L_304:
        /*0008*/ 	.byte	0x01, 0x35
	.zero		2


	//----- nvinfo : EIATTR_PARAM_CBANK
	.align		4
        /*000c*/ 	.byte	0x04, 0x0a
        /*000e*/ 	.short	(.L_306 - .L_305)
	.align		4
.L_305:
        /*0010*/ 	.word	index@(.nv.constant0._ZN5flash16flash_fwd_kernelI23Flash_fwd_kernel_traitsILi256ELi64ELi64ELi4ELb0ELb0EN7cutlass10bfloat16_tE19Flash_kernel_traitsILi256ELi64ELi64ELi4ES3_EELb1ELb1ELb0ELb0ELb0ELb0ELb0ELb1EEEvNS_16Flash_fwd_paramsE)
        /*0014*/ 	.short	0x0160
        /*0016*/ 	.short	0x01d0


	//----- nvinfo : EIATTR_CBANK_PARAM_SIZE
	.align		4
.L_306:
        /*0018*/ 	.byte	0x03, 0x19
        /*001a*/ 	.short	0x01d0


	//----- nvinfo : EIATTR_KPARAM_INFO
	.align		4
        /*001c*/ 	.byte	0x04, 0x17
        /*001e*/ 	.short	(.L_308 - .L_307)
.L_307:
        /*0020*/ 	.word	0x00000000
        /*0024*/ 	.short	0x0000
        /*0026*/ 	.short	0x0000
        /*0028*/ 	.byte	0x00, 0xf0, 0x41, 0x07


	//----- nvinfo : EIATTR_MAXREG_COUNT
	.align		4
.L_308:
        /*002c*/ 	.byte	0x03, 0x1b
        /*002e*/ 	.short	0x00ff


	//----- nvinfo : EIATTR_NUM_BARRIERS
	.align		4
        /*0030*/ 	.byte	0x02, 0x4c
        /*0032*/ 	.byte	0x01
	.zero		1


	//----- nvinfo : EIATTR_ANNOTATIONS
	.align		4
        /*0034*/ 	.byte	0x04, 0x55
        /*0036*/ 	.short	(.L_310 - .L_309)


	//   ....[0]....
.L_309:
        /* <DEDUP_REMOVED lines=34> */


	//----- nvinfo : EIATTR_MERCURY_ISA_VERSION
	.align		4
.L_310:
        /*0248*/ 	.byte	0x03, 0x5f
        /*024a*/ 	.short	0x0000


	//----- nvinfo : EIATTR_COOP_GROUP_MASK_REGIDS
	.align		4
        /*024c*/ 	.byte	0x04, 0x29
        /*024e*/ 	.short	(.L_312 - .L_311)


	//   ....[0]....
.L_311:
        /*0250*/ 	.word	0xffffffff


	//   ....[1]....
        /*0254*/ 	.word	0xffffffff


	//   ....[2]....
        /*0258*/ 	.word	0xffffffff


	//   ....[3]....
        /*025c*/ 	.word	0xffffffff


	//   ....[4]....
        /*0260*/ 	.word	0xffffffff


	//   ....[5]....
        /*0264*/ 	.word	0xffffffff


	//   ....[6]....
        /*0268*/ 	.word	0xffffffff


	//   ....[7]....
        /*026c*/ 	.word	0xffffffff


	//   ....[8]....
        /*0270*/ 	.word	0xffffffff


	//   ....[9]....
        /*0274*/ 	.word	0xffffffff


	//   ....[10]....
        /*0278*/ 	.word	0xffffffff


	//   ....[11]....
        /*027c*/ 	.word	0xffffffff


	//   ....[12]....
        /*0280*/ 	.word	0xffffffff


	//   ....[13]....
        /*0284*/ 	.word	0xffffffff


	//   ....[14]....
        /*0288*/ 	.word	0xffffffff


	//   ....[15]....
        /*028c*/ 	.word	0xffffffff


	//----- nvinfo : EIATTR_COOP_GROUP_INSTR_OFFSETS
	.align		4
.L_312:
        /*0290*/ 	.byte	0x04, 0x28
        /*0292*/ 	.short	(.L_314 - .L_313)


	//   ....[0]....
.L_313:
        /*0294*/ 	.word	0x00005730


	//   ....[1]....
        /*0298*/ 	.word	0x00005750


	//   ....[2]....
        /*029c*/ 	.word	0x00005840


	//   ....[3]....
        /*02a0*/ 	.word	0x00005880


	//   ....[4]....
        /*02a4*/ 	.word	0x0000aa10


	//   ....[5]....
        /*02a8*/ 	.word	0x0000ab30


	//   ....[6]....
        /*02ac*/ 	.word	0x0000ab50


	//   ....[7]....
        /*02b0*/ 	.word	0x0000ac00


	//   ....[8]....
        /*02b4*/ 	.word	0x00010940


	//   ....[9]....
        /*02b8*/ 	.word	0x00010950


	//   ....[10]....
        /*02bc*/ 	.word	0x000109b0


	//   ....[11]....
        /*02c0*/ 	.word	0x000109e0


	//   ....[12]....
        /*02c4*/ 	.word	0x00014220


	//   ....[13]....
        /*02c8*/ 	.word	0x00014260


	//   ....[14]....
        /*02cc*/ 	.word	0x00014380


	//   ....[15]....
        /*02d0*/ 	.word	0x000143b0


	//----- nvinfo : EIATTR_EXIT_INSTR_OFFSETS
	.align		4
.L_314:
        /*02d4*/ 	.byte	0x04, 0x1c
        /*02d6*/ 	.short	(.L_316 - .L_315)


	//   ....[0]....
.L_315:
        /*02d8*/ 	.word	0x00000660


	//   ....[1]....
        /*02dc*/ 	.word	0x00016060


	//   ....[2]....
        /*02e0*/ 	.word	0x00016180


	//   ....[3]....
        /*02e4*/ 	.word	0x000161a0


	//   ....[4]....
        /*02e8*/ 	.word	0x00016cb0


	//   ....[5]....
        /*02ec*/ 	.word	0x00016d30


	//----- nvinfo : EIATTR_CTAIDZ_USED
	.align		4
.L_316:
        /*02f0*/ 	.byte	0x01, 0x04
	.zero		2


	//----- nvinfo : EIATTR_CRS_STACK_SIZE
	.align		4
        /*02f4*/ 	.byte	0x04, 0x1e
        /*02f6*/ 	.short	(.L_318 - .L_317)
.L_317:
        /*02f8*/ 	.word	0x00000000
.L_318:


//--------------------- .nv.info._ZN5flash16flash_fwd_kernelI23Flash_fwd_kernel_traitsILi256ELi64ELi64ELi4ELb0ELb0EN7cutlass10bfloat16_tE19Flash_kernel_traitsILi256ELi64ELi64ELi4ES3_EELb0ELb1ELb0ELb0ELb0ELb0ELb1ELb0EEEvNS_16Flash_fwd_paramsE --------------------------
	.section	.nv.info._ZN5flash16flash_fwd_kernelI23Flash_fwd_kernel_traitsILi256ELi64ELi64ELi4ELb0ELb0EN7cutlass10bfloat16_tE19Flash_kernel_traitsILi256ELi64ELi64ELi4ES3_EELb0ELb1ELb0ELb0ELb0ELb0ELb1ELb0EEEvNS_16Flash_fwd_paramsE,"",@"SHT_CUDA_INFO"
	.sectionflags	@""
	.align	4


	//----- nvinfo : EIATTR_CUDA_API_VERSION
	.align		4
        /*0000*/ 	.byte	0x04, 0x37
        /*0002*/ 	.short	(.L_320 - .L_319)
.L_319:
        /*0004*/ 	.word	0x00000082


	//----- nvinfo : EIATTR_SW2861232_WAR
	.align		4
.L_320:
        /*0008*/ 	.byte	0x01, 0x35
	.zero		2


	//----- nvinfo : EIATTR_PARAM_CBANK
	.align		4
        /*000c*/ 	.byte	0x04, 0x0a
        /*000e*/ 	.short	(.L_322 - .L_321)
	.align		4
.L_321:
        /*0010*/ 	.word	index@(.nv.constant0._ZN5flash16flash_fwd_kernelI23Flash_fwd_kernel_traitsILi256ELi64ELi64ELi4ELb0ELb0EN7cutlass10bfloat16_tE19Flash_kernel_traitsILi256ELi64ELi64ELi4ES3_EELb0ELb1ELb0ELb0ELb0ELb0ELb1ELb0EEEvNS_16Flash_fwd_paramsE)
        /*0014*/ 	.short	0x0160
        /*0016*/ 	.short	0x01d0


	//----- nvinfo : EIATTR_CBANK_PARAM_SIZE
	.align		4
.L_322:
        /*0018*/ 	.byte	0x03, 0x19
        /*001a*/ 	.short	0x01d0


	//----- nvinfo : EIATTR_KPARAM_INFO
	.align		4
        /*001c*/ 	.byte	0x04, 0x17
        /*001e*/ 	.short	(.L_324 - .L_323)
.L_323:
        /*0020*/ 	.word	0x00000000
        /*0024*/ 	.short	0x0000
        /*0026*/ 	.short	0x0000
        /*0028*/ 	.byte	0x00, 0xf0, 0x41, 0x07


	//----- nvinfo : EIATTR_MAXREG_COUNT
	.align		4
.L_324:
        /*002c*/ 	.byte	0x03, 0x1b
        /*002e*/ 	.short	0x00ff


	//----- nvinfo : EIATTR_NUM_BARRIERS
	.align		4
        /*0030*/ 	.byte	0x02, 0x4c
        /*0032*/ 	.byte	0x01
	.zero		1


	//----- nvinfo : EIATTR_ANNOTATIONS
	.align		4
        /*0034*/ 	.byte	0x04, 0x55
        /*0036*/ 	.short	(.L_326 - .L_325)


	//   ....[0]....
.L_325:
        /*0038*/ 	.word	0x00000001
        /*003c*/ 	.byte	0xa0, 0xb1, 0x00, 0x00, 0x01, 0x00, 0x00, 0x00, 0x10, 0xb2, 0x00, 0x00, 0x01, 0x00, 0x00, 0x00
        /*004c*/ 	.byte	0x40, 0xb2, 0x00, 0x00, 0x01, 0x00, 0x00, 0x00, 0x50, 0xb2, 0x00, 0x00, 0x01, 0x00, 0x00, 0x00
        /*005c*/ 	.byte	0x60, 0xb2, 0x00, 0x00, 0x01, 0x00, 0x00, 0x00, 0x30, 0xb9, 0x00, 0x00, 0x01, 0x00, 0x00, 0x00
        /*006c*/ 	.byte	0x50, 0xb9, 0x00, 0x00, 0x01, 0x00, 0x00, 0x00, 0x70, 0xb9, 0x00, 0x00, 0x01, 0x00, 0x00, 0x00
        /*007c*/ 	.byte	0xc0, 0xb9, 0x00, 0x00, 0x01, 0x00, 0x00, 0x00, 0xe0, 0xb9, 0x00, 0x00, 0x01, 0x00, 0x00, 0x00
        /*008c*/ 	.byte	0x30, 0xba, 0x00, 0x00, 0x01, 0x00, 0x00, 0x00, 0x50, 0xd3, 0x00, 0x00


	//----- nvinfo : EIATTR_MERCURY_ISA_VERSION
	.align		4
.L_326:
        /*0098*/ 	.byte	0x03, 0x5f
        /*009a*/ 	.short	0x0000


	//----- nvinfo : EIATTR_COOP_GROUP_MASK_REGIDS
	.align		4
        /*009c*/ 	.byte	0x04, 0x29
        /*009e*/ 	.short	(.L_328 - .L_327)


	//   ....[0]....
.L_327:
        /*00a0*/ 	.word	0xffffffff


	//   ....[1]....
        /*00a4*/ 	.word	0xffffffff


	//   ....[2]....
        /*00a8*/ 	.word	0xffffffff


	//   ....[3]....
        /*00ac*/ 	.word	0xffffffff


	//   ....[4]....
        /*00b0*/ 	.word	0xffffffff


	//   ....[5]....
        /*00b4*/ 	.word	0xffffffff


	//   ....[6]....
        /*00b8*/ 	.word	0xffffffff


	//   ....[7]....
        /*00bc*/ 	.word	0xffffffff


	//   ....[8]....
        /*00c0*/ 	.word	0xffffffff


	//   ....[9]....
        /*00c4*/ 	.word	0xffffffff


	//   ....[10]....
        /*00c8*/ 	.word	0xffffffff


	//   ....[11]....
        /*00cc*/ 	.word	0xffffffff


	//   ....[12]....
        /*00d0*/ 	.word	0xffffffff


	//   ....[13]....
        /*00d4*/ 	.word	0xffffffff


	//   ....[14]....
        /*00d8*/ 	.word	0xffffffff


	//   ....[15]....
        /*00dc*/ 	.word	0xffffffff


	//----- nvinfo : EIATTR_COOP_GROUP_INSTR_OFFSETS
	.align		4
.L_328:
        /*00e0*/ 	.byte	0x04, 0x28
        /*00e2*/ 	.short	(.L_330 - .L_329)


	//   ....[0]....
.L_329:
        /*00e4*/ 	.word	0x000055f0


	//   ....[1]....
        /*00e8*/ 	.word	0x00005610


	//   ....[2]....
        /*00ec*/ 	.word	0x000056b0


	//   ....[3]....
        /*00f0*/ 	.word	0x000056c0


	//   ....[4]....
        /*00f4*/ 	.word	0x00009310


	//   ....[5]....
        /*00f8*/ 	.word	0x00009320


	//   ....[6]....
        /*00fc*/ 	.word	0x00009350


	//   ....[7]....
        /*0100*/ 	.word	0x00009360


	//   ....[8]....
        /*0104*/ 	.word	0x0000d9e0


	//   ....[9]....
        /*0108*/ 	.word	0x0000d9f0


	//   ....[10]....
        /*010c*/ 	.word	0x0000da20


	//   ....[11]....
        /*0110*/ 	.word	0x0000da30


	//   ....[12]....
        /*0114*/ 	.word	0x0000f690


	//   ....[13]....
        /*0118*/ 	.word	0x0000f6d0


	//   ....[14]....
        /*011c*/ 	.word	0x0000f7c0


	//   ....[15]....
        /*0120*/ 	.word	0x0000f7f0


	//----- nvinfo : EIATTR_EXIT_INSTR_OFFSETS
	.align		4
.L_330:
        /*0124*/ 	.byte	0x04, 0x1c
        /*0126*/ 	.short	(.L_332 - .L_331)


	//   ....[0]....
.L_331:
        /*0128*/ 	.word	0x000004d0


	//   ....[1]....
        /*012c*/ 	.word	0x00011550


	//   ....[2]....
        /*0130*/ 	.word	0x00011670


	//   ....[3]....
        /*0134*/ 	.word	0x00011690


	//   ....[4]....
        /*0138*/ 	.word	0x00012190


	//   ....[5]....
        /*013c*/ 	.word	0x00012210


	//----- nvinfo : EIATTR_CTAIDZ_USED
	.align		4
.L_332:
        /*0140*/ 	.byte	0x01, 0x04
	.zero		2


	//----- nvinfo : EIATTR_CRS_STACK_SIZE
	.align		4
        /*0144*/ 	.byte	0x04, 0x1e
        /*0146*/ 	.short	(.L_334 - .L_333)
.L_333:
        /*0148*/ 	.word	0x00000000
.L_334:


//--------------------- .nv.info._ZN5flash16flash_fwd_kernelI23Flash_fwd_kernel_traitsILi256ELi64ELi64ELi4ELb0ELb0EN7cutlass10bfloat16_tE19Flash_kernel_traitsILi256ELi64ELi64ELi4ES3_EELb1ELb1ELb0ELb1ELb0ELb0ELb0ELb1EEEvNS_16Flash_fwd_paramsE --------------------------
	.section	.nv.info._ZN5flash16flash_fwd_kernelI23Flash_fwd_kernel_traitsILi256ELi64ELi64ELi4ELb0ELb0EN7cutlass10bfloat16_tE19Flash_kernel_traitsILi256ELi64ELi64ELi4ES3_EELb1ELb1ELb0ELb1ELb0ELb0ELb0ELb1EEEvNS_16Flash_fwd_paramsE,"",@"SHT_CUDA_INFO"
	.sectionflags	@""
	.align	4


	//----- nvinfo : EIATTR_CUDA_API_VERSION
	.align		4
        /*0000*/ 	.byte	0x04, 0x37
        /*0002*/ 	.short	(.L_336 - .L_335)
.L_335:
        /*0004*/ 	.word	0x00000082


	//----- nvinfo : EIATTR_SW2861232_WAR
	.align		4
.L_336:
        /*0008*/ 	.byte	0x01, 0x35
	.zero		2


	//----- nvinfo : EIATTR_PARAM_CBANK
	.align		4
        /*000c*/ 	.byte	0x04, 0x0a
        /*000e*/ 	.short	(.L_338 - .L_337)
	.align		4
.L_337:
        /*0010*/ 	.word	index@(.nv.constant0._ZN5flash16flash_fwd_kernelI23Flash_fwd_kernel_traitsILi256ELi64ELi64ELi4ELb0ELb0EN7cutlass10bfloat16_tE19Flash_kernel_traitsILi256ELi64ELi64ELi4ES3_EELb1ELb1ELb0ELb1ELb0ELb0ELb0ELb1EEEvNS_16Flash_fwd_paramsE)
        /*0014*/ 	.short	0x0160
        /*0016*/ 	.short	0x01d0


	//----- nvinfo : EIATTR_CBANK_PARAM_SIZE
	.align		4
.L_338:
        /*0018*/ 	.byte	0x03, 0x19
        /*001a*/ 	.short	0x01d0


	//----- nvinfo : EIATTR_KPARAM_INFO
	.align		4
        /*001c*/ 	.byte	0x04, 0x17
        /*001e*/ 	.short	(.L_340 - .L_339)
.L_339:
        /*0020*/ 	.word	0x00000000
        /*0024*/ 	.short	0x0000
        /*0026*/ 	.short	0x0000
        /*0028*/ 	.byte	0x00, 0xf0, 0x41, 0x07


	//----- nvinfo : EIATTR_MAXREG_COUNT
	.align		4
.L_340:
        /*002c*/ 	.byte	0x03, 0x1b
        /*002e*/ 	.short	0x00ff


	//----- nvinfo : EIATTR_NUM_BARRIERS
	.align		4
        /*0030*/ 	.byte	0x02, 0x4c
        /*0032*/ 	.byte	0x01
	.zero		1


	//----- nvinfo : EIATTR_ANNOTATIONS
	.align		4
        /*0034*/ 	.byte	0x04, 0x55
        /*0036*/ 	.short	(.L_342 - .L_341)


	//   ....[0]....
.L_341:
        /* <DEDUP_REMOVED lines=107> */


	//----- nvinfo : EIATTR_MERCURY_ISA_VERSION
	.align		4
.L_342:
        /*06d8*/ 	.byte	0x03, 0x5f
        /*06da*/ 	.short	0x0000


	//----- nvinfo : EIATTR_COOP_GROUP_MASK_REGIDS
	.align		4
        /*06dc*/ 	.byte	0x04, 0x29
        /*06de*/ 	.short	(.L_344 - .L_343)


	//   ....[0]....
.L_343:
        /*06e0*/ 	.word	0xffffffff


	//   ....[1]....
        /*06e4*/ 	.word	0xffffffff


	//   ....[2]....
        /*06e8*/ 	.word	0xffffffff


	//   ....[3]....
        /*06ec*/ 	.word	0xffffffff


	//   ....[4]....
        /*06f0*/ 	.word	0xffffffff


	//   ....[5]....
        /*06f4*/ 	.word	0xffffffff


	//   ....[6]....
        /*06f8*/ 	.word	0xffffffff


	//   ....[7]....
        /*06fc*/ 	.word	0xffffffff


	//   ....[8]....
        /*0700*/ 	.word	0xffffffff


	//   ....[9]....
        /*0704*/ 	.word	0xffffffff


	//   ....[10]....
        /*0708*/ 	.word	0xffffffff


	//   ....[11]....
        /*070c*/ 	.word	0xffffffff


	//   ....[12]....
        /*0710*/ 	.word	0xffffffff


	//   ....[13]....
        /*0714*/ 	.word	0xffffffff


	//   ....[14]....
        /*0718*/ 	.word	0xffffffff


	//   ....[15]....
        /*071c*/ 	.word	0xffffffff


	//----- nvinfo : EIATTR_COOP_GROUP_INSTR_OFFSETS
	.align		4
.L_344:
        /*0720*/ 	.byte	0x04, 0x28
        /*0722*/ 	.short	(.L_346 - .L_345)


	//   ....[0]....
.L_345:
        /*0724*/ 	.word	0x00005bb0


	//   ....[1]....
        /*0728*/ 	.word	0x00005bf0


	//   ....[2]....
        /*072c*/ 	.word	0x00005c40


	//   ....[3]....
        /*0730*/ 	.word	0x00005cd0


	//   ....[4]....
        /*0734*/ 	.word	0x0000bdc0


	//   ....[5]....
        /*0738*/ 	.word	0x0000bec0


	//   ....[6]....
        /*073c*/ 	.word	0x0000bed0


	//   ....[7]....
        /*0740*/ 	.word	0x0000bfb0


	//   ....[8]....
        /*0744*/ 	.word	0x00014220


	//   ....[9]....
        /*0748*/ 	.word	0x00014250


	//   ....[10]....
        /*074c*/ 	.word	0x00014280


	//   ....[11]....
        /*0750*/ 	.word	0x000142a0


	//   ....[12]....
        /*0754*/ 	.word	0x00017b60


	//   ....[13]....
        /*0758*/ 	.word	0x00017ba0


	//   ....[14]....
        /*075c*/ 	.word	0x00017cb0


	//   ....[15]....
        /*0760*/ 	.word	0x00017cf0


	//----- nvinfo : EIATTR_EXIT_INSTR_OFFSETS
	.align		4
.L_346:
        /*0764*/ 	.byte	0x04, 0x1c
        /*0766*/ 	.short	(.L_348 - .L_347)


	//   ....[0]....
.L_347:
        /*0768*/ 	.word	0x000006a0


	//   ....[1]....
        /*076c*/ 	.word	0x000199e0


	//   ....[2]....
        /*0770*/ 	.word	0x00019b00


	//   ....[3]....
        /*0774*/ 	.word	0x00019b20


	//   ....[4]....
        /*0778*/ 	.word	0x0001a630


	//   ....[5]....
        /*077c*/ 	.word	0x0001a6b0


	//----- nvinfo : EIATTR_CTAIDZ_USED
	.align		4
.L_348:
        /*0780*/ 	.byte	0x01, 0x04
	.zero		2


	//----- nvinfo : EIATTR_CRS_STACK_SIZE
	.align		4
        /*0784*/ 	.byte	0x04, 0x1e
        /*0786*/ 	.short	(.L_350 - .L_349)
.L_349:
        /*0788*/ 	.word	0x00000000
.L_350:


//--------------------- .nv.info._ZN5flash16flash_fwd_kernelI23Flash_fwd_kernel_traitsILi256ELi64ELi64ELi4ELb0ELb0EN7cutlass10bfloat16_tE19Flash_kernel_traitsILi256ELi64ELi64ELi4ES3_EELb0ELb1ELb0ELb1ELb0ELb0ELb1ELb0EEEvNS_16Flash_fwd_paramsE --------------------------
	.section	.nv.info._ZN5flash16flash_fwd_kernelI23Flash_fwd_kernel_traitsILi256ELi64ELi64ELi4ELb0ELb0EN7cutlass10bfloat16_tE19Flash_kernel_traitsILi256ELi64ELi64ELi4ES3_EELb0ELb1ELb0ELb1ELb0ELb0ELb1ELb0EEEvNS_16Flash_fwd_paramsE,"",@"SHT_CUDA_INFO"
	.sectionflags	@""
	.align	4


	//----- nvinfo : EIATTR_CUDA_API_VERSION
	.align		4
        /*0000*/ 	.byte	0x04, 0x37
        /*0002*/ 	.short	(.L_352 - .L_351)
.L_351:
        /*0004*/ 	.word	0x00000082


	//----- nvinfo : EIATTR_SW2861232_WAR
	.align		4
.L_352:
        /*0008*/ 	.byte	0x01, 0x35
	.zero		2


	//----- nvinfo : EIATTR_PARAM_CBANK
	.align		4
        /*000c*/ 	.byte	0x04, 0x0a
        /*000e*/ 	.short	(.L_354 - .L_353)
	.align		4
.L_353:
        /*0010*/ 	.word	index@(.nv.constant0._ZN5flash16flash_fwd_kernelI23Flash_fwd_kernel_traitsILi256ELi64ELi64ELi4ELb0ELb0EN7cutlass10bfloat16_tE19Flash_kernel_traitsILi256ELi64ELi64ELi4ES3_EELb0ELb1ELb0ELb1ELb0ELb0ELb1ELb0EEEvNS_16Flash_fwd_paramsE)
        /*0014*/ 	.short	0x0160
        /*0016*/ 	.short	0x01d0


	//----- nvinfo : EIATTR_CBANK_PARAM_SIZE
	.align		4
.L_354:
        /*0018*/ 	.byte	0x03, 0x19
        /*001a*/ 	.short	0x01d0


	//----- nvinfo : EIATTR_KPARAM_INFO
	.align		4
        /*001c*/ 	.byte	0x04, 0x17
        /*001e*/ 	.short	(.L_356 - .L_355)
.L_355:
        /*0020*/ 	.word	0x00000000
        /*0024*/ 	.short	0x0000
        /*0026*/ 	.short	0x0000
        /*0028*/ 	.byte	0x00, 0xf0, 0x41, 0x07


	//----- nvinfo : EIATTR_MAXREG_COUNT
	.align		4
.L_356:
        /*002c*/ 	.byte	0x03, 0x1b
        /*002e*/ 	.short	0x00ff


	//----- nvinfo : EIATTR_NUM_BARRIERS
	.align		4
        /*0030*/ 	.byte	0x02, 0x4c
        /*0032*/ 	.byte	0x01
	.zero		1


	//----- nvinfo : EIATTR_ANNOTATIONS
	.align		4
        /*0034*/ 	.byte	0x04, 0x55
        /*0036*/ 	.short	(.L_358 - .L_357)


	//   ....[0]....
.L_357:
        /* <DEDUP_REMOVED lines=29> */


	//----- nvinfo : EIATTR_MERCURY_ISA_VERSION
	.align		4
.L_358:
        /*01f0*/ 	.byte	0x03, 0x5f
        /*01f2*/ 	.short	0x0000


	//----- nvinfo : EIATTR_COOP_GROUP_MASK_REGIDS
	.align		4
        /*01f4*/ 	.byte	0x04, 0x29
        /*01f6*/ 	.short	(.L_360 - .L_359)


	//   ....[0]....
.L_359:
        /*01f8*/ 	.word	0xffffffff


	//   ....[1]....
        /*01fc*/ 	.word	0xffffffff


	//   ....[2]....
        /*0200*/ 	.word	0xffffffff


	//   ....[3]....
        /*0204*/ 	.word	0xffffffff


	//   ....[4]....
        /*0208*/ 	.word	0xffffffff


	//   ....[5]....
        /*020c*/ 	.word	0xffffffff


	//   ....[6]....
        /*0210*/ 	.word	0xffffffff


	//   ....[7]....
        /*0214*/ 	.word	0xffffffff


	//   ....[8]....
        /*0218*/ 	.word	0xffffffff


	//   ....[9]....
        /*021c*/ 	.word	0xffffffff


	//   ....[10]....
        /*0220*/ 	.word	0xffffffff


	//   ....[11]....
        /*0224*/ 	.word	0xffffffff


	//   ....[12]....
        /*0228*/ 	.word	0xffffffff


	//   ....[13]....
        /*022c*/ 	.word	0xffffffff


	//   ....[14]....
        /*0230*/ 	.word	0xffffffff


	//   ....[15]....
        /*0234*/ 	.word	0xffffffff


	//----- nvinfo : EIATTR_COOP_GROUP_INSTR_OFFSETS
	.align		4
.L_360:
        /*0238*/ 	.byte	0x04, 0x28
        /*023a*/ 	.short	(.L_362 - .L_361)


	//   ....[0]....
.L_361:
        /*023c*/ 	.word	0x00005c80


	//   ....[1]....
        /*0240*/ 	.word	0x00005c90


	//   ....[2]....
        /*0244*/ 	.word	0x00005cc0


	//   ....[3]....
        /*0248*/ 	.word	0x00005cd0


	//   ....[4]....
        /*024c*/ 	.word	0x0000a8b0


	//   ....[5]....
        /*0250*/ 	.word	0x0000a900


	//   ....[6]....
        /*0254*/ 	.word	0x0000a920


	//   ....[7]....
        /*0258*/ 	.word	0x0000a940


	//   ....[8]....
        /*025c*/ 	.word	0x000103c0


	//   ....[9]....
        /*0260*/ 	.word	0x000103d0


	//   ....[10]....
        /*0264*/ 	.word	0x000103f0


	//   ....[11]....
        /*0268*/ 	.word	0x00010410


	//   ....[12]....
        /*026c*/ 	.word	0x00012340


	//   ....[13]....
        /*0270*/ 	.word	0x00012350


	//   ....[14]....
        /*0274*/ 	.word	0x00012380


	//   ....[15]....
        /*0278*/ 	.word	0x00012390


	//----- nvinfo : EIATTR_EXIT_INSTR_OFFSETS
	.align		4
.L_362:
        /*027c*/ 	.byte	0x04, 0x1c
        /*027e*/ 	.short	(.L_364 - .L_363)


	//   ....[0]....
.L_363:
        /*0280*/ 	.word	0x000004d0


	//   ....[1]....
        /*0284*/ 	.word	0x00013f70


	//   ....[2]....
        /*0288*/ 	.word	0x00014090


	//   ....[3]....
        /*028c*/ 	.word	0x000140b0


	//   ....[4]....
        /*0290*/ 	.word	0x00014bb0


	//   ....[5]....
        /*0294*/ 	.word	0x00014c30


	//----- nvinfo : EIATTR_CTAIDZ_USED
	.align		4
.L_364:
        /*0298*/ 	.byte	0x01, 0x04
	.zero		2


	//----- nvinfo : EIATTR_CRS_STACK_SIZE
	.align		4
        /*029c*/ 	.byte	0x04, 0x1e
        /*029e*/ 	.short	(.L_366 - .L_365)
.L_365:
        /*02a0*/ 	.word	0x00000000
.L_366:


//--------------------- .nv.info._ZN5flash16flash_fwd_kernelI23Flash_fwd_kernel_traitsILi256ELi128ELi64ELi8ELb0ELb0EN7cutlass10bfloat16_tE19Flash_kernel_traitsILi256ELi128ELi64ELi8ES3_EELb1ELb1ELb0ELb0ELb0ELb0ELb0ELb0EEEvNS_16Flash_fwd_paramsE --------------------------
	.section	.nv.info._ZN5flash16flash_fwd_kernelI23Flash_fwd_kernel_traitsILi256ELi128ELi64ELi8ELb0ELb0EN7cutlass10bfloat16_tE19Flash_kernel_traitsILi256ELi128ELi64ELi8ES3_EELb1ELb1ELb0ELb0ELb0ELb0ELb0ELb0EEEvNS_16Flash_fwd_paramsE,"",@"SHT_CUDA_INFO"
	.sectionflags	@""
	.align	4


	//----- nvinfo : EIATTR_CUDA_API_VERSION
	.align		4
        /*0000*/ 	.byte	0x04, 0x37
        /*0002*/ 	.short	(.L_368 - .L_367)
.L_367:
        /*0004*/ 	.word	0x00000082


	//----- nvinfo : EIATTR_SW2861232_WAR
	.align		4
.L_368:
        /*0008*/ 	.byte	0x01, 0x35
	.zero		2


	//----- nvinfo : EIATTR_PARAM_CBANK
	.align		4
        /*000c*/ 	.byte	0x04, 0x0a
        /*000e*/ 	.short	(.L_370 - .L_369)
	.align		4
.L_369:
        /*0010*/ 	.word	index@(.nv.constant0._ZN5flash16flash_fwd_kernelI23Flash_fwd_kernel_traitsILi256ELi128ELi64ELi8ELb0ELb0EN7cutlass10bfloat16_tE19Flash_kernel_traitsILi256ELi128ELi64ELi8ES3_EELb1ELb1ELb0ELb0ELb0ELb0ELb0ELb0EEEvNS_16Flash_fwd_paramsE)
        /*0014*/ 	.short	0x0160
        /*0016*/ 	.short	0x01d0


	//----- nvinfo : EIATTR_CBANK_PARAM_SIZE
	.align		4
.L_370:
        /*0018*/ 	.byte	0x03, 0x19
        /*001a*/ 	.short	0x01d0


	//----- nvinfo : EIATTR_KPARAM_INFO
	.align		4
        /*001c*/ 	.byte	0x04, 0x17
        /*001e*/ 	.short	(.L_372 - .L_371)
.L_371:
        /*0020*/ 	.word	0x00000000
        /*0024*/ 	.short	0x0000
        /*0026*/ 	.short	0x0000
        /*0028*/ 	.byte	0x00, 0xf0, 0x41, 0x07


	//----- nvinfo : EIATTR_MAXREG_COUNT
	.align		4
.L_372:
        /*002c*/ 	.byte	0x03, 0x1b
        /*002e*/ 	.short	0x00ff


	//----- nvinfo : EIATTR_NUM_BARRIERS
	.align		4
        /*0030*/ 	.byte	0x02, 0x4c
        /*0032*/ 	.byte	0x01
	.zero		1


	//----- nvinfo : EIATTR_ANNOTATIONS
	.align		4
        /*0034*/ 	.byte	0x04, 0x55
        /*0036*/ 	.short	(.L_374 - .L_373)


	//   ....[0]....
.L_373:
        /* <DEDUP_REMOVED lines=30> */


	//----- nvinfo : EIATTR_MERCURY_ISA_VERSION
	.align		4
.L_374:
        /*0208*/ 	.byte	0x03, 0x5f
        /*020a*/ 	.short	0x0000


	//----- nvinfo : EIATTR_COOP_GROUP_MASK_REGIDS
	.align		4
        /*020c*/ 	.byte	0x04, 0x29
        /*020e*/ 	.short	(.L_376 - .L_375)


	//   ....[0]....
.L_375:
        /*0210*/ 	.word	0xffffffff


	//   ....[1]....
        /*0214*/ 	.word	0xffffffff


	//   ....[2]....
        /*0218*/ 	.word	0xffffffff


	//   ....[3]....
        /*021c*/ 	.word	0xffffffff


	//   ....[4]....
        /*0220*/ 	.word	0xffffffff


	//   ....[5]....
        /*0224*/ 	.word	0xffffffff


	//   ....[6]....
        /*0228*/ 	.word	0xffffffff


	//   ....[7]....
        /*022c*/ 	.word	0xffffffff


	//   ....[8]....
        /*0230*/ 	.word	0xffffffff


	//   ....[9]....
        /*0234*/ 	.word	0xffffffff


	//   ....[10]....
        /*0238*/ 	.word	0xffffffff


	//   ....[11]....
        /*023c*/ 	.word	0xffffffff


	//   ....[12]....
        /*0240*/ 	.word	0xffffffff


	//   ....[13]....
        /*0244*/ 	.word	0xffffffff


	//   ....[14]....
        /*0248*/ 	.word	0xffffffff


	//   ....[15]....
        /*024c*/ 	.word	0xffffffff


	//   ....[16]....
        /*0250*/ 	.word	0xffffffff


	//   ....[17]....
        /*0254*/ 	.word	0xffffffff


	//   ....[18]....
        /*0258*/ 	.word	0xffffffff


	//   ....[19]....
        /*025c*/ 	.word	0xffffffff


	//----- nvinfo : EIATTR_COOP_GROUP_INSTR_OFFSETS
	.align		4
.L_376:
        /*0260*/ 	.byte	0x04, 0x28
        /*0262*/ 	.short	(.L_378 - .L_377)


	//   ....[0]....
.L_377:
        /*0264*/ 	.word	0x000046f0


	//   ....[1]....
        /*0268*/ 	.word	0x00004830


	//   ....[2]....
        /*026c*/ 	.word	0x00004860


	//   ....[3]....
        /*0270*/ 	.word	0x00004950


	//   ....[4]....
        /*0274*/ 	.word	0x00009580


	//   ....[5]....
        /*0278*/ 	.word	0x00009600


	//   ....[6]....
        /*027c*/ 	.word	0x00009630


	//   ....[7]....
        /*0280*/ 	.word	0x00009660


	//   ....[8]....
        /*0284*/ 	.word	0x0000e4c0


	//   ....[9]....
        /*0288*/ 	.word	0x0000e540


	//   ....[10]....
        /*028c*/ 	.word	0x0000e550


	//   ....[11]....
        /*0290*/ 	.word	0x0000e590


	//   ....[12]....
        /*0294*/ 	.word	0x00013200


	//   ....[13]....
        /*0298*/ 	.word	0x00013250


	//   ....[14]....
        /*029c*/ 	.word	0x00013280


	//   ....[15]....
        /*02a0*/ 	.word	0x00013290


	//   ....[16]....
        /*02a4*/ 	.word	0x000157a0


	//   ....[17]....
        /*02a8*/ 	.word	0x000157e0


	//   ....[18]....
        /*02ac*/ 	.word	0x000158c0


	//   ....[19]....
        /*02b0*/ 	.word	0x000158f0


	//----- nvinfo : EIATTR_EXIT_INSTR_OFFSETS
	.align		4
.L_378:
        /*02b4*/ 	.byte	0x04, 0x1c
        /*02b6*/ 	.short	(.L_380 - .L_379)


	//   ....[0]....
.L_379:
        /*02b8*/ 	.word	0x00000730


	//   ....[1]....
        /*02bc*/ 	.word	0x000176d0


	//   ....[2]....
        /*02c0*/ 	.word	0x000177f0


	//   ....[3]....
        /*02c4*/ 	.word	0x00017810


	//   ....[4]....
        /*02c8*/ 	.word	0x00018310


	//   ....[5]....
        /*02cc*/ 	.word	0x00018390


	//----- nvinfo : EIATTR_CTAIDZ_USED
	.align		4
.L_380:
        /*02d0*/ 	.byte	0x01, 0x04
	.zero		2


	//----- nvinfo : EIATTR_CRS_STACK_SIZE
	.align		4
        /*02d4*/ 	.byte	0x04, 0x1e
        /*02d6*/ 	.short	(.L_382 - .L_381)
.L_381:
        /*02d8*/ 	.word	0x00000000
.L_382:


//--------------------- .nv.info._ZN5flash16flash_fwd_kernelI23Flash_fwd_kernel_traitsILi256ELi128ELi64ELi8ELb0ELb0EN7cutlass10bfloat16_tE19Flash_kernel_traitsILi256ELi128ELi64ELi8ES3_EELb1ELb1ELb0ELb0ELb0ELb1ELb0ELb0EEEvNS_16Flash_fwd_paramsE --------------------------
	.section	.nv.info._ZN5flash16flash_fwd_kernelI23Flash_fwd_kernel_traitsILi256ELi128ELi64ELi8ELb0ELb0EN7cutlass10bfloat16_tE19Flash_kernel_traitsILi256ELi128ELi64ELi8ES3_EELb1ELb1ELb0ELb0ELb0ELb1ELb0ELb0EEEvNS_16Flash_fwd_paramsE,"",@"SHT_CUDA_INFO"
	.sectionflags	@""
	.align	4


	//----- nvinfo : EIATTR_CUDA_API_VERSION
	.align		4
        /*0000*/ 	.byte	0x04, 0x37
        /*0002*/ 	.short	(.L_384 - .L_383)
.L_383:
        /*0004*/ 	.word	0x00000082


	//----- nvinfo : EIATTR_SW2861232_WAR
	.align		4
.L_384:
        /*0008*/ 	.byte	0x01, 0x35
	.zero		2


	//----- nvinfo : EIATTR_PARAM_CBANK
	.align		4
        /*000c*/ 	.byte	0x04, 0x0a
        /*000e*/ 	.short	(.L_386 - .L_385)
	.align		4
.L_385:
        /*0010*/ 	.word	index@(.nv.constant0._ZN5flash16flash_fwd_kernelI23Flash_fwd_kernel_traitsILi256ELi128ELi64ELi8ELb0ELb0EN7cutlass10bfloat16_tE19Flash_kernel_traitsILi256ELi128ELi64ELi8ES3_EELb1ELb1ELb0ELb0ELb0ELb1ELb0ELb0EEEvNS_16Flash_fwd_paramsE)
        /*0014*/ 	.short	0x0160
        /*0016*/ 	.short	0x01d0


	//----- nvinfo : EIATTR_CBANK_PARAM_SIZE
	.align		4
.L_386:
        /*0018*/ 	.byte	0x03, 0x19
        /*001a*/ 	.short	0x01d0


	//----- nvinfo : EIATTR_KPARAM_INFO
	.align		4
        /*001c*/ 	.byte	0x04, 0x17
        /*001e*/ 	.short	(.L_388 - .L_387)
.L_387:
        /*0020*/ 	.word	0x00000000
        /*0024*/ 	.short	0x0000
        /*0026*/ 	.short	0x0000
        /*0028*/ 	.byte	0x00, 0xf0, 0x41, 0x07


	//----- nvinfo : EIATTR_MAXREG_COUNT
	.align		4
.L_388:
        /*002c*/ 	.byte	0x03, 0x1b
        /*002e*/ 	.short	0x00ff


	//----- nvinfo : EIATTR_NUM_BARRIERS
	.align		4
        /*0030*/ 	.byte	0x02, 0x4c
        /*0032*/ 	.byte	0x01
	.zero		1


	//----- nvinfo : EIATTR_ANNOTATIONS
	.align		4
        /*0034*/ 	.byte	0x04, 0x55
        /*0036*/ 	.short	(.L_390 - .L_389)


	//   ....[0]....
.L_389:
        /* <DEDUP_REMOVED lines=23> */


	//----- nvinfo : EIATTR_MERCURY_ISA_VERSION
	.align		4
.L_390:
        /*0198*/ 	.byte	0x03, 0x5f
        /*019a*/ 	.short	0x0000


	//----- nvinfo : EIATTR_COOP_GROUP_MASK_REGIDS
	.align		4
        /*019c*/ 	.byte	0x04, 0x29
        /*019e*/ 	.short	(.L_392 - .L_391)


	//   ....[0]....
.L_391:
        /*01a0*/ 	.word	0xffffffff


	//   ....[1]....
        /*01a4*/ 	.word	0xffffffff


	//   ....[2]....
        /*01a8*/ 	.word	0xffffffff


	//   ....[3]....
        /*01ac*/ 	.word	0xffffffff


	//   ....[4]....
        /*01b0*/ 	.word	0xffffffff


	//   ....[5]....
        /*01b4*/ 	.word	0xffffffff


	//   ....[6]....
        /*01b8*/ 	.word	0xffffffff


	//   ....[7]....
        /*01bc*/ 	.word	0xffffffff


	//   ....[8]....
        /*01c0*/ 	.word	0xffffffff


	//   ....[9]....
        /*01c4*/ 	.word	0xffffffff


	//   ....[10]....
        /*01c8*/ 	.word	0xffffffff


	//   ....[11]....
        /*01cc*/ 	.word	0xffffffff


	//   ....[12]....
        /*01d0*/ 	.word	0xffffffff


	//   ....[13]....
        /*01d4*/ 	.word	0xffffffff


	//   ....[14]....
        /*01d8*/ 	.word	0xffffffff


	//   ....[15]....
        /*01dc*/ 	.word	0xffffffff


	//   ....[16]....
        /*01e0*/ 	.word	0xffffffff


	//   ....[17]....
        /*01e4*/ 	.word	0xffffffff


	//   ....[18]....
        /*01e8*/ 	.word	0xffffffff


	//   ....[19]....
        /*01ec*/ 	.word	0xffffffff


	//----- nvinfo : EIATTR_COOP_GROUP_INSTR_OFFSETS
	.align		4
.L_392:
        /*01f0*/ 	.byte	0x04, 0x28
        /*01f2*/ 	.short	(.L_394 - .L_393)


	//   ....[0]....
.L_393:
        /*01f4*/ 	.word	0x00003550


	//   ....[1]....
        /*01f8*/ 	.word	0x000035f0


	//   ....[2]....
        /*01fc*/ 	.word	0x00003610


	//   ....[3]....
        /*0200*/ 	.word	0x000036c0


	//   ....[4]....
        /*0204*/ 	.word	0x00007960


	//   ....[5]....
        /*0208*/ 	.word	0x000079e0


	//   ....[6]....
        /*020c*/ 	.word	0x000079f0


	//   ....[7]....
        /*0210*/ 	.word	0x00007b50


	//   ....[8]....
        /*0214*/ 	.word	0x0000c4b0


	//   ....[9]....
        /*0218*/ 	.word	0x0000c530


	//   ....[10]....
        /*021c*/ 	.word	0x0000c540


	//   ....[11]....
        /*0220*/ 	.word	0x0000c620


	//   ....[12]....
        /*0224*/ 	.word	0x00010bd0


	//   ....[13]....
        /*0228*/ 	.word	0x00010c20


	//   ....[14]....
        /*022c*/ 	.word	0x00010c50


	//   ....[15]....
        /*0230*/ 	.word	0x00010c60


	//   ....[16]....
        /*0234*/ 	.word	0x000131b0


	//   ....[17]....
        /*0238*/ 	.word	0x000131e0


	//   ....[18]....
        /*023c*/ 	.word	0x000132b0


	//   ....[19]....
        /*0240*/ 	.word	0x000132e0


	//----- nvinfo : EIATTR_EXIT_INSTR_OFFSETS
	.align		4
.L_394:
        /*0244*/ 	.byte	0x04, 0x1c
        /*0246*/ 	.short	(.L_396 - .L_395)


	//   ....[0]....
.L_395:
        /*0248*/ 	.word	0x00000730


	//   ....[1]....
        /*024c*/ 	.word	0x00014f00


	//   ....[2]....
        /*0250*/ 	.word	0x00014ff0


	//   ....[3]....
        /*0254*/ 	.word	0x000159d0


	//   ....[4]....
        /*0258*/ 	.word	0x00015a50


	//----- nvinfo : EIATTR_CTAIDZ_USED
	.align		4
.L_396:
        /*025c*/ 	.byte	0x01, 0x04
	.zero		2


	//----- nvinfo : EIATTR_CRS_STACK_SIZE
	.align		4
        /*0260*/ 	.byte	0x04, 0x1e
        /*0262*/ 	.short	(.L_398 - .L_397)
.L_397:
        /*0264*/ 	.word	0x00000000
.L_398:


//--------------------- .nv.info._ZN5flash16flash_fwd_kernelI23Flash_fwd_kernel_traitsILi256ELi128ELi64ELi8ELb0ELb0EN7cutlass10bfloat16_tE19Flash_kernel_traitsILi256ELi128ELi64ELi8ES3_EELb0ELb1ELb0ELb0ELb0ELb1ELb1ELb0EEEvNS_16Flash_fwd_paramsE --------------------------
	.section	.nv.info._ZN5flash16flash_fwd_kernelI23Flash_fwd_kernel_traitsILi256ELi128ELi64ELi8ELb0ELb0EN7cutlass10bfloat16_tE19Flash_kernel_traitsILi256ELi128ELi64ELi8ES3_EELb0ELb1ELb0ELb0ELb0ELb1ELb1ELb0EEEvNS_16Flash_fwd_paramsE,"",@"SHT_CUDA_INFO"
	.sectionflags	@""
	.align	4


	//----- nvinfo : EIATTR_CUDA_API_VERSION
	.align		4
        /*0000*/ 	.byte	0x04, 0x37
        /*0002*/ 	.short	(.L_400 - .L_399)
.L_399:
        /*0004*/ 	.word	0x00000082


	//----- nvinfo : EIATTR_SW2861232_WAR
	.align		4
.L_400:
        /*0008*/ 	.byte	0x01, 0x35
	.zero		2


	//----- nvinfo : EIATTR_PARAM_CBANK
	.align		4
        /*000c*/ 	.byte	0x04, 0x0a
        /*000e*/ 	.short	(.L_402 - .L_401)
	.align		4
.L_401:
        /*0010*/ 	.word	index@(.nv.constant0._ZN5flash16flash_fwd_kernelI23Flash_fwd_kernel_traitsILi256ELi128ELi64ELi8ELb0ELb0EN7cutlass10bfloat16_tE19Flash_kernel_traitsILi256ELi128ELi64ELi8ES3_EELb0ELb1ELb0ELb0ELb0ELb1ELb1ELb0EEEvNS_16Flash_fwd_paramsE)
        /*0014*/ 	.short	0x0160
        /*0016*/ 	.short	0x01d0


	//----- nvinfo : EIATTR_CBANK_PARAM_SIZE
	.align		4
.L_402:
        /*0018*/ 	.byte	0x03, 0x19
        /*001a*/ 	.short	0x01d0


	//----- nvinfo : EIATTR_KPARAM_INFO
	.align		4
        /*001c*/ 	.byte	0x04, 0x17
        /*001e*/ 	.short	(.L_404 - .L_403)
.L_403:
        /*0020*/ 	.word	0x00000000
        /*0024*/ 	.short	0x0000
        /*0026*/ 	.short	0x0000
        /*0028*/ 	.byte	0x00, 0xf0, 0x41, 0x07


	//----- nvinfo : EIATTR_MAXREG_COUNT
	.align		4
.L_404:
        /*002c*/ 	.byte	0x03, 0x1b
        /*002e*/ 	.short	0x00ff


	//----- nvinfo : EIATTR_NUM_BARRIERS
	.align		4
        /*0030*/ 	.byte	0x02, 0x4c
        /*0032*/ 	.byte	0x01
	.zero		1


	//----- nvinfo : EIATTR_ANNOTATIONS
	.align		4
        /*0034*/ 	.byte	0x04, 0x55
        /*0036*/ 	.short	(.L_406 - .L_405)


	//   ....[0]....
.L_405:
        /*0038*/ 	.word	0x00000001
        /*003c*/ 	.byte	0x80, 0x43, 0x00, 0x00, 0x01, 0x00, 0x00, 0x00, 0x40, 0x7c, 0x00, 0x00, 0x01, 0x00, 0x00, 0x00
        /*004c*/ 	.byte	0x10, 0xb5, 0x00, 0x00, 0x01, 0x00, 0x00, 0x00, 0x50, 0xd1, 0x00, 0x00, 0x01, 0x00, 0x00, 0x00
        /*005c*/ 	.byte	0x70, 0xe9, 0x00, 0x00, 0x01, 0x00, 0x00, 0x00, 0xe0, 0xee, 0x00, 0x00


	//----- nvinfo : EIATTR_MERCURY_ISA_VERSION
	.align		4
.L_406:
        /*0068*/ 	.byte	0x03, 0x5f
        /*006a*/ 	.short	0x0000


	//----- nvinfo : EIATTR_COOP_GROUP_MASK_REGIDS
	.align		4
        /*006c*/ 	.byte	0x04, 0x29
        /*006e*/ 	.short	(.L_408 - .L_407)


	//   ....[0]....
.L_407:
        /*0070*/ 	.word	0xffffffff


	//   ....[1]....
        /*0074*/ 	.word	0xffffffff


	//   ....[2]....
        /*0078*/ 	.word	0xffffffff


	//   ....[3]....
        /*007c*/ 	.word	0xffffffff


	//   ....[4]....
        /*0080*/ 	.word	0xffffffff


	//   ....[5]....
        /*0084*/ 	.word	0xffffffff


	//   ....[6]....
        /*0088*/ 	.word	0xffffffff


	//   ....[7]....
        /*008c*/ 	.word	0xffffffff


	//   ....[8]....
        /*0090*/ 	.word	0xffffffff


	//   ....[9]....
        /*0094*/ 	.word	0xffffffff


	//   ....[10]....
        /*0098*/ 	.word	0xffffffff


	//   ....[11]....
        /*009c*/ 	.word	0xffffffff


	//   ....[12]....
        /*00a0*/ 	.word	0xffffffff


	//   ....[13]....
        /*00a4*/ 	.word	0xffffffff


	//   ....[14]....
        /*00a8*/ 	.word	0xffffffff


	//   ....[15]....
        /*00ac*/ 	.word	0xffffffff


	//   ....[16]....
        /*00b0*/ 	.word	0xffffffff


	//   ....[17]....
        /*00b4*/ 	.word	0xffffffff


	//   ....[18]....
        /*00b8*/ 	.word	0xffffffff


	//   ....[19]....
        /*00bc*/ 	.word	0xffffffff


	//----- nvinfo : EIATTR_COOP_GROUP_INSTR_OFFSETS
	.align		4
.L_408:
        /*00c0*/ 	.byte	0x04, 0x28
        /*00c2*/ 	.short	(.L_410 - .L_409)


	//   ....[0]....
.L_409:
        /*00c4*/ 	.word	0x00003510


	//   ....[1]....
        /*00c8*/ 	.word	0x00003530


	//   ....[2]....
        /*00cc*/ 	.word	0x000035d0


	//   ....[3]....
        /*00d0*/ 	.word	0x000035e0


	//   ....[4]....
        /*00d4*/ 	.word	0x00006570


	//   ....[5]....
        /*00d8*/ 	.word	0x00006580


	//   ....[6]....
        /*00dc*/ 	.word	0x000065b0


	//   ....[7]....
        /*00e0*/ 	.word	0x000065c0


	//   ....[8]....
        /*00e4*/ 	.word	0x00009e60


	//   ....[9]....
        /*00e8*/ 	.word	0x00009e70


	//   ....[10]....
        /*00ec*/ 	.word	0x00009ea0


	//   ....[11]....
        /*00f0*/ 	.word	0x00009eb0


	//   ....[12]....
        /*00f4*/ 	.word	0x0000d290


	//   ....[13]....
        /*00f8*/ 	.word	0x0000d2a0


	//   ....[14]....
        /*00fc*/ 	.word	0x0000d2c0


	//   ....[15]....
        /*0100*/ 	.word	0x0000d2e0


	//   ....[16]....
        /*0104*/ 	.word	0x0000ef20


	//   ....[17]....
        /*0108*/ 	.word	0x0000f020


	//   ....[18]....
        /*010c*/ 	.word	0x0000f3b0


	//   ....[19]....
        /*0110*/ 	.word	0x0000f3e0


	//----- nvinfo : EIATTR_EXIT_INSTR_OFFSETS
	.align		4
.L_410:
        /*0114*/ 	.byte	0x04, 0x1c
        /*0116*/ 	.short	(.L_412 - .L_411)


	//   ....[0]....
.L_411:
        /*0118*/ 	.word	0x000004e0


	//   ....[1]....
        /*011c*/ 	.word	0x00010c10


	//   ....[2]....
        /*0120*/ 	.word	0x00010d00


	//   ....[3]....
        /*0124*/ 	.word	0x000116d0


	//   ....[4]....
        /*0128*/ 	.word	0x00011750


	//----- nvinfo : EIATTR_CTAIDZ_USED
	.align		4
.L_412:
        /*012c*/ 	.byte	0x01, 0x04
	.zero		2


	//----- nvinfo : EIATTR_CRS_STACK_SIZE
	.align		4
        /*0130*/ 	.byte	0x04, 0x1e
        /*0132*/ 	.short	(.L_414 - .L_413)
.L_413:
        /*0134*/ 	.word	0x00000000
.L_414:


//--------------------- .nv.info._ZN5flash16flash_fwd_kernelI23Flash_fwd_kernel_traitsILi256ELi128ELi64ELi8ELb0ELb0EN7cutlass10bfloat16_tE19Flash_kernel_traitsILi256ELi128ELi64ELi8ES3_EELb1ELb1ELb0ELb1ELb0ELb0ELb0ELb0EEEvNS_16Flash_fwd_paramsE --------------------------
	.section	.nv.info._ZN5flash16flash_fwd_kernelI23Flash_fwd_kernel_traitsILi256ELi128ELi64ELi8ELb0ELb0EN7cutlass10bfloat16_tE19Flash_kernel_traitsILi256ELi128ELi64ELi8ES3_EELb1ELb1ELb0ELb1ELb0ELb0ELb0ELb0EEEvNS_16Flash_fwd_paramsE,"",@"SHT_CUDA_INFO"
	.sectionflags	@""
	.align	4


	//----- nvinfo : EIATTR_CUDA_API_VERSION
	.align		4
        /*0000*/ 	.byte	0x04, 0x37
        /*0002*/ 	.short	(.L_416 - .L_415)
.L_415:
        /*0004*/ 	.word	0x00000082


	//----- nvinfo : EIATTR_SW2861232_WAR
	.align		4
.L_416:
        /*0008*/ 	.byte	0x01, 0x35
	.zero		2


	//----- nvinfo : EIATTR_PARAM_CBANK
	.align		4
        /*000c*/ 	.byte	0x04, 0x0a
        /*000e*/ 	.short	(.L_418 - .L_417)
	.align		4
.L_417:
        /*0010*/ 	.word	index@(.nv.constant0._ZN5flash16flash_fwd_kernelI23Flash_fwd_kernel_traitsILi256ELi128ELi64ELi8ELb0ELb0EN7cutlass10bfloat16_tE19Flash_kernel_traitsILi256ELi128ELi64ELi8ES3_EELb1ELb1ELb0ELb1ELb0ELb0ELb0ELb0EEEvNS_16Flash_fwd_paramsE)
        /*0014*/ 	.short	0x0160
        /*0016*/ 	.short	0x01d0


	//----- nvinfo : EIATTR_CBANK_PARAM_SIZE
	.align		4
.L_418:
        /*0018*/ 	.byte	0x03, 0x19
        /*001a*/ 	.short	0x01d0


	//----- nvinfo : EIATTR_KPARAM_INFO
	.align		4
        /*001c*/ 	.byte	0x04, 0x17
        /*001e*/ 	.short	(.L_420 - .L_419)
.L_419:
        /*0020*/ 	.word	0x00000000
        /*0024*/ 	.short	0x0000
        /*0026*/ 	.short	0x0000
        /*0028*/ 	.byte	0x00, 0xf0, 0x41, 0x07


	//----- nvinfo : EIATTR_MAXREG_COUNT
	.align		4
.L_420:
        /*002c*/ 	.byte	0x03, 0x1b
        /*002e*/ 	.short	0x00ff


	//----- nvinfo : EIATTR_NUM_BARRIERS
	.align		4
        /*0030*/ 	.byte	0x02, 0x4c
        /*0032*/ 	.byte	0x01
	.zero		1


	//----- nvinfo : EIATTR_ANNOTATIONS
	.align		4
        /*0034*/ 	.byte	0x04, 0x55
        /*0036*/ 	.short	(.L_422 - .L_421)


	//   ....[0]....
.L_421:
        /* <DEDUP_REMOVED lines=39> */


	//----- nvinfo : EIATTR_MERCURY_ISA_VERSION
	.align		4
.L_422:
        /*0298*/ 	.byte	0x03, 0x5f
        /*029a*/ 	.short	0x0000


	//----- nvinfo : EIATTR_COOP_GROUP_MASK_REGIDS
	.align		4
        /*029c*/ 	.byte	0x04, 0x29
        /*029e*/ 	.short	(.L_424 - .L_423)


	//   ....[0]....
.L_423:
        /*02a0*/ 	.word	0xffffffff


	//   ....[1]....
        /*02a4*/ 	.word	0xffffffff


	//   ....[2]....
        /*02a8*/ 	.word	0xffffffff


	//   ....[3]....
        /*02ac*/ 	.word	0xffffffff


	//   ....[4]....
        /*02b0*/ 	.word	0xffffffff


	//   ....[5]....
        /*02b4*/ 	.word	0xffffffff


	//   ....[6]....
        /*02b8*/ 	.word	0xffffffff


	//   ....[7]....
        /*02bc*/ 	.word	0xffffffff


	//   ....[8]....
        /*02c0*/ 	.word	0xffffffff


	//   ....[9]....
        /*02c4*/ 	.word	0xffffffff


	//   ....[10]....
        /*02c8*/ 	.word	0xffffffff


	//   ....[11]....
        /*02cc*/ 	.word	0xffffffff


	//   ....[12]....
        /*02d0*/ 	.word	0xffffffff


	//   ....[13]....
        /*02d4*/ 	.word	0xffffffff


	//   ....[14]....
        /*02d8*/ 	.word	0xffffffff


	//   ....[15]....
        /*02dc*/ 	.word	0xffffffff


	//   ....[16]....
        /*02e0*/ 	.word	0xffffffff


	//   ....[17]....
        /*02e4*/ 	.word	0xffffffff


	//   ....[18]....
        /*02e8*/ 	.word	0xffffffff


	//   ....[19]....
        /*02ec*/ 	.word	0xffffffff


	//----- nvinfo : EIATTR_COOP_GROUP_INSTR_OFFSETS
	.align		4
.L_424:
        /*02f0*/ 	.byte	0x04, 0x28
        /*02f2*/ 	.short	(.L_426 - .L_425)


	//   ....[0]....
.L_425:
        /*02f4*/ 	.word	0x00004cf0


	//   ....[1]....
        /*02f8*/ 	.word	0x00004d60


	//   ....[2]....
        /*02fc*/ 	.word	0x00004d80


	//   ....[3]....
        /*0300*/ 	.word	0x00004e30


	//   ....[4]....
        /*0304*/ 	.word	0x000097f0


	//   ....[5]....
        /*0308*/ 	.word	0x00009880


	//   ....[6]....
        /*030c*/ 	.word	0x000098b0


	//   ....[7]....
        /*0310*/ 	.word	0x000098e0


	//   ....[8]....
        /*0314*/ 	.word	0x0000f1c0


	//   ....[9]....
        /*0318*/ 	.word	0x0000f1f0


	//   ....[10]....
        /*031c*/ 	.word	0x0000f310


	//   ....[11]....
        /*0320*/ 	.word	0x0000f380


	//   ....[12]....
        /*0324*/ 	.word	0x000147c0


	//   ....[13]....
        /*0328*/ 	.word	0x000147d0


	//   ....[14]....
        /*032c*/ 	.word	0x000147f0


	//   ....[15]....
        /*0330*/ 	.word	0x00014810


	//   ....[16]....
        /*0334*/ 	.word	0x00016d20


	//   ....[17]....
        /*0338*/ 	.word	0x00016d60


	//   ....[18]....
        /*033c*/ 	.word	0x00016e40


	//   ....[19]....
        /*0340*/ 	.word	0x00016e70


	//----- nvinfo : EIATTR_EXIT_INSTR_OFFSETS
	.align		4
.L_426:
        /*0344*/ 	.byte	0x04, 0x1c
        /*0346*/ 	.short	(.L_428 - .L_427)


	//   ....[0]....
.L_427:
        /*0348*/ 	.word	0x00000730


	//   ....[1]....
        /*034c*/ 	.word	0x00018c50


	//   ....[2]....
        /*0350*/ 	.word	0x00018d70


	//   ....[3]....
        /*0354*/ 	.word	0x00018d90


	//   ....[4]....
        /*0358*/ 	.word	0x00019890


	//   ....[5]....
        /*035c*/ 	.word	0x00019910


	//----- nvinfo : EIATTR_CTAIDZ_USED
	.align		4
.L_428:
        /*0360*/ 	.byte	0x01, 0x04
	.zero		2


	//----- nvinfo : EIATTR_CRS_STACK_SIZE
	.align		4
        /*0364*/ 	.byte	0x04, 0x1e
        /*0366*/ 	.short	(.L_430 - .L_429)
.L_429:
        /*0368*/ 	.word	0x00000000
.L_430:


//--------------------- .nv.info._ZN5flash16flash_fwd_kernelI23Flash_fwd_kernel_traitsILi256ELi128ELi64ELi8ELb0ELb0EN7cutlass10bfloat16_tE19Flash_kernel_traitsILi256ELi128ELi64ELi8ES3_EELb1ELb1ELb0ELb0ELb0ELb0ELb0ELb1EEEvNS_16Flash_fwd_paramsE --------------------------
	.section	.nv.info._ZN5flash16flash_fwd_kernelI23Flash_fwd_kernel_traitsILi256ELi128ELi64ELi8ELb0ELb0EN7cutlass10bfloat16_tE19Flash_kernel_traitsILi256ELi128ELi64ELi8ES3_EELb1ELb1ELb0ELb0ELb0ELb0ELb0ELb1EEEvNS_16Flash_fwd_paramsE,"",@"SHT_CUDA_INFO"
	.sectionflags	@""
	.align	4


	//----- nvinfo : EIATTR_CUDA_API_VERSION
	.align		4
        /*0000*/ 	.byte	0x04, 0x37
        /*0002*/ 	.short	(.L_432 - .L_431)
.L_431:
        /*0004*/ 	.word	0x00000082


	//----- nvinfo : EIATTR_SW2861232_WAR
	.align		4
.L_432:
        /*0008*/ 	.byte	0x01, 0x35
	.zero		2


	//----- nvinfo : EIATTR_PARAM_CBANK
	.align		4
        /*000c*/ 	.byte	0x04, 0x0a
        /*000e*/ 	.short	(.L_434 - .L_433)
	.align		4
.L_433:
        /*0010*/ 	.word	index@(.nv.constant0._ZN5flash16flash_fwd_kernelI23Flash_fwd_kernel_traitsILi256ELi128ELi64ELi8ELb0ELb0EN7cutlass10bfloat16_tE19Flash_kernel_traitsILi256ELi128ELi64ELi8ES3_EELb1ELb1ELb0ELb0ELb0ELb0ELb0ELb1EEEvNS_16Flash_fwd_paramsE)
        /*0014*/ 	.short	0x0160
        /*0016*/ 	.short	0x01d0


	//----- nvinfo : EIATTR_CBANK_PARAM_SIZE
	.align		4
.L_434:
        /*0018*/ 	.byte	0x03, 0x19
        /*001a*/ 	.short	0x01d0


	//----- nvinfo : EIATTR_KPARAM_INFO
	.align		4
        /*001c*/ 	.byte	0x04, 0x17
        /*001e*/ 	.short	(.L_436 - .L_435)
.L_435:
        /*0020*/ 	.word	0x00000000
        /*0024*/ 	.short	0x0000
        /*0026*/ 	.short	0x0000
        /*0028*/ 	.byte	0x00, 0xf0, 0x41, 0x07


	//----- nvinfo : EIATTR_MAXREG_COUNT
	.align		4
.L_436:
        /*002c*/ 	.byte	0x03, 0x1b
        /*002e*/ 	.short	0x00ff


	//----- nvinfo : EIATTR_NUM_BARRIERS
	.align		4
        /*0030*/ 	.byte	0x02, 0x4c
        /*0032*/ 	.byte	0x01
	.zero		1


	//----- nvinfo : EIATTR_ANNOTATIONS
	.align		4
        /*0034*/ 	.byte	0x04, 0x55
        /*0036*/ 	.short	(.L_438 - .L_437)


	//   ....[0]....
.L_437:
        /* <DEDUP_REMOVED lines=43> */


	//----- nvinfo : EIATTR_MERCURY_ISA_VERSION
	.align		4
.L_438:
        /*02d0*/ 	.byte	0x03, 0x5f
        /*02d2*/ 	.short	0x0000


	//----- nvinfo : EIATTR_COOP_GROUP_MASK_REGIDS
	.align		4
        /*02d4*/ 	.byte	0x04, 0x29
        /*02d6*/ 	.short	(.L_440 - .L_439)


	//   ....[0]....
.L_439:
        /*02d8*/ 	.word	0xffffffff


	//   ....[1]....
        /*02dc*/ 	.word	0xffffffff


	//   ....[2]....
        /*02e0*/ 	.word	0xffffffff


	//   ....[3]....
        /*02e4*/ 	.word	0xffffffff


	//   ....[4]....
        /*02e8*/ 	.word	0xffffffff


	//   ....[5]....
        /*02ec*/ 	.word	0xffffffff


	//   ....[6]....
        /*02f0*/ 	.word	0xffffffff


	//   ....[7]....
        /*02f4*/ 	.word	0xffffffff


	//   ....[8]....
        /*02f8*/ 	.word	0xffffffff


	//   ....[9]....
        /*02fc*/ 	.word	0xffffffff


	//   ....[10]....
        /*0300*/ 	.word	0xffffffff


	//   ....[11]....
        /*0304*/ 	.word	0xffffffff


	//   ....[12]....
        /*0308*/ 	.word	0xffffffff


	//   ....[13]....
        /*030c*/ 	.word	0xffffffff


	//   ....[14]....
        /*0310*/ 	.word	0xffffffff


	//   ....[15]....
        /*0314*/ 	.word	0xffffffff


	//   ....[16]....
        /*0318*/ 	.word	0xffffffff


	//   ....[17]....
        /*031c*/ 	.word	0xffffffff


	//   ....[18]....
        /*0320*/ 	.word	0xffffffff


	//   ....[19]....
        /*0324*/ 	.word	0xffffffff


	//----- nvinfo : EIATTR_COOP_GROUP_INSTR_OFFSETS
	.align		4
.L_440:
        /*0328*/ 	.byte	0x04, 0x28
        /*032a*/ 	.short	(.L_442 - .L_441)


	//   ....[0]....
.L_441:
        /*032c*/ 	.word	0x00004860


	//   ....[1]....
        /*0330*/ 	.word	0x000048a0


	//   ....[2]....
        /*0334*/ 	.word	0x00004960


	//   ....[3]....
        /*0338*/ 	.word	0x00004980


	//   ....[4]....
        /*033c*/ 	.word	0x00009380


	//   ....[5]....
        /*0340*/ 	.word	0x00009390


	//   ....[6]....
        /*0344*/ 	.word	0x000093c0


	//   ....[7]....
        /*0348*/ 	.word	0x000093d0


	//   ....[8]....
        /*034c*/ 	.word	0x0000e990


	//   ....[9]....
        /*0350*/ 	.word	0x0000ea20


	//   ....[10]....
        /*0354*/ 	.word	0x0000eac0


	//   ....[11]....
        /*0358*/ 	.word	0x0000eb10


	//   ....[12]....
        /*035c*/ 	.word	0x00013ed0


	//   ....[13]....
        /*0360*/ 	.word	0x00013ee0


	//   ....[14]....
        /*0364*/ 	.word	0x00013ff0


	//   ....[15]....
        /*0368*/ 	.word	0x00014030


	//   ....[16]....
        /*036c*/ 	.word	0x00017b80


	//   ....[17]....
        /*0370*/ 	.word	0x00017bc0


	//   ....[18]....
        /*0374*/ 	.word	0x00017ce0


	//   ....[19]....
        /*0378*/ 	.word	0x00017d10


	//----- nvinfo : EIATTR_EXIT_INSTR_OFFSETS
	.align		4
.L_442:
        /*037c*/ 	.byte	0x04, 0x1c
        /*037e*/ 	.short	(.L_444 - .L_443)


	//   ....[0]....
.L_443:
        /*0380*/ 	.word	0x000006a0


	//   ....[1]....
        /*0384*/ 	.word	0x00019aa0


	//   ....[2]....
        /*0388*/ 	.word	0x00019bc0


	//   ....[3]....
        /*038c*/ 	.word	0x00019be0


	//   ....[4]....
        /*0390*/ 	.word	0x0001a6f0


	//   ....[5]....
        /*0394*/ 	.word	0x0001a770


	//----- nvinfo : EIATTR_CTAIDZ_USED
	.align		4
.L_444:
        /*0398*/ 	.byte	0x01, 0x04
	.zero		2


	//----- nvinfo : EIATTR_CRS_STACK_SIZE
	.align		4
        /*039c*/ 	.byte	0x04, 0x1e
        /*039e*/ 	.short	(.L_446 - .L_445)
.L_445:
        /*03a0*/ 	.word	0x00000000
.L_446:


//--------------------- .nv.info._ZN5flash16flash_fwd_kernelI23Flash_fwd_kernel_traitsILi256ELi128ELi64ELi8ELb0ELb0EN7cutlass10bfloat16_tE19Flash_kernel_traitsILi256ELi128ELi64ELi8ES3_EELb0ELb1ELb0ELb0ELb0ELb0ELb1ELb0EEEvNS_16Flash_fwd_paramsE --------------------------
	.section	.nv.info._ZN5flash16flash_fwd_kernelI23Flash_fwd_kernel_traitsILi256ELi128ELi64ELi8ELb0ELb0EN7cutlass10bfloat16_tE19Flash_kernel_traitsILi256ELi128ELi64ELi8ES3_EELb0ELb1ELb0ELb0ELb0ELb0ELb1ELb0EEEvNS_16Flash_fwd_paramsE,"",@"SHT_CUDA_INFO"
	.sectionflags	@""
	.align	4


	//----- nvinfo : EIATTR_CUDA_API_VERSION
	.align		4
        /*0000*/ 	.byte	0x04, 0x37
        /*0002*/ 	.short	(.L_448 - .L_447)
.L_447:
        /*0004*/ 	.word	0x00000082


	//----- nvinfo : EIATTR_SW2861232_WAR
	.align		4
.L_448:
        /*0008*/ 	.byte	0x01, 0x35
	.zero		2


	//----- nvinfo : EIATTR_PARAM_CBANK
	.align		4
        /*000c*/ 	.byte	0x04, 0x0a
        /*000e*/ 	.short	(.L_450 - .L_449)
	.align		4
.L_449:
        /*0010*/ 	.word	index@(.nv.constant0._ZN5flash16flash_fwd_kernelI23Flash_fwd_kernel_traitsILi256ELi128ELi64ELi8ELb0ELb0EN7cutlass10bfloat16_tE19Flash_kernel_traitsILi256ELi128ELi64ELi8ES3_EELb0ELb1ELb0ELb0ELb0ELb0ELb1ELb0EEEvNS_16Flash_fwd_paramsE)
        /*0014*/ 	.short	0x0160
        /*0016*/ 	.short	0x01d0


	//----- nvinfo : EIATTR_CBANK_PARAM_SIZE
	.align		4
.L_450:
        /*0018*/ 	.byte	0x03, 0x19
        /*001a*/ 	.short	0x01d0


	//----- nvinfo : EIATTR_KPARAM_INFO
	.align		4
        /*001c*/ 	.byte	0x04, 0x17
        /*001e*/ 	.short	(.L_452 - .L_451)
.L_451:
        /*0020*/ 	.word	0x00000000
        /*0024*/ 	.short	0x0000
        /*0026*/ 	.short	0x0000
        /*0028*/ 	.byte	0x00, 0xf0, 0x41, 0x07


	//----- nvinfo : EIATTR_MAXREG_COUNT
	.align		4
.L_452:
        /*002c*/ 	.byte	0x03, 0x1b
        /*002e*/ 	.short	0x00ff


	//----- nvinfo : EIATTR_NUM_BARRIERS
	.align		4
        /*0030*/ 	.byte	0x02, 0x4c
        /*0032*/ 	.byte	0x01
	.zero		1


	//----- nvinfo : EIATTR_ANNOTATIONS
	.align		4
        /*0034*/ 	.byte	0x04, 0x55
        /*0036*/ 	.short	(.L_454 - .L_453)


	//   ....[0]....
.L_453:
        /*0038*/ 	.word	0x00000001
        /*003c*/ 	.byte	0xf0, 0x58, 0x00, 0x00, 0x01, 0x00, 0x00, 0x00, 0x10, 0x99, 0x00, 0x00, 0x01, 0x00, 0x00, 0x00
        /*004c*/ 	.byte	0x50, 0xd7, 0x00, 0x00, 0x01, 0x00, 0x00, 0x00, 0xa0, 0xda, 0x00, 0x00, 0x01, 0x00, 0x00, 0x00
        /*005c*/ 	.byte	0xc0, 0xda, 0x00, 0x00, 0x01, 0x00, 0x00, 0x00, 0x90, 0xde, 0x00, 0x00, 0x01, 0x00, 0x00, 0x00
        /*006c*/ 	.byte	0xc0, 0xde, 0x00, 0x00, 0x01, 0x00, 0x00, 0x00, 0x90, 0xdf, 0x00, 0x00, 0x01, 0x00, 0x00, 0x00
        /*007c*/ 	.byte	0x30, 0xf3, 0x00, 0x00, 0x01, 0x00, 0x00, 0x00, 0x60, 0x11, 0x01, 0x00, 0x01, 0x00, 0x00, 0x00
        /*008c*/ 	.byte	0x50, 0x15, 0x01, 0x00, 0x01, 0x00, 0x00, 0x00, 0x80, 0x15, 0x01, 0x00


	//----- nvinfo : EIATTR_MERCURY_ISA_VERSION
	.align		4
.L_454:
        /*0098*/ 	.byte	0x03, 0x5f
        /*009a*/ 	.short	0x0000


	//----- nvinfo : EIATTR_COOP_GROUP_MASK_REGIDS
	.align		4
        /*009c*/ 	.byte	0x04, 0x29
        /*009e*/ 	.short	(.L_456 - .L_455)


	//   ....[0]....
.L_455:
        /*00a0*/ 	.word	0xffffffff


	//   ....[1]....
        /*00a4*/ 	.word	0xffffffff


	//   ....[2]....
        /*00a8*/ 	.word	0xffffffff


	//   ....[3]....
        /*00ac*/ 	.word	0xffffffff


	//   ....[4]....
        /*00b0*/ 	.word	0xffffffff


	//   ....[5]....
        /*00b4*/ 	.word	0xffffffff


	//   ....[6]....
        /*00b8*/ 	.word	0xffffffff


	//   ....[7]....
        /*00bc*/ 	.word	0xffffffff


	//   ....[8]....
        /*00c0*/ 	.word	0xffffffff


	//   ....[9]....
        /*00c4*/ 	.word	0xffffffff


	//   ....[10]....
        /*00c8*/ 	.word	0xffffffff


	//   ....[11]....
        /*00cc*/ 	.word	0xffffffff


	//   ....[12]....
        /*00d0*/ 	.word	0xffffffff


	//   ....[13]....
        /*00d4*/ 	.word	0xffffffff


	//   ....[14]....
        /*00d8*/ 	.word	0xffffffff


	//   ....[15]....
        /*00dc*/ 	.word	0xffffffff


	//   ....[16]....
        /*00e0*/ 	.word	0xffffffff


	//   ....[17]....
        /*00e4*/ 	.word	0xffffffff


	//   ....[18]....
        /*00e8*/ 	.word	0xffffffff


	//   ....[19]....
        /*00ec*/ 	.word	0xffffffff


	//----- nvinfo : EIATTR_COOP_GROUP_INSTR_OFFSETS
	.align		4
.L_456:
        /*00f0*/ 	.byte	0x04, 0x28
        /*00f2*/ 	.short	(.L_458 - .L_457)


	//   ....[0]....
.L_457:
        /*00f4*/ 	.word	0x00004780


	//   ....[1]....
        /*00f8*/ 	.word	0x000047a0


	//   ....[2]....
        /*00fc*/ 	.word	0x00004840


	//   ....[3]....
        /*0100*/ 	.word	0x00004850


	//   ....[4]....
        /*0104*/ 	.word	0x00007d40


	//   ....[5]....
        /*0108*/ 	.word	0x00007d50


	//   ....[6]....
        /*010c*/ 	.word	0x00007d80


	//   ....[7]....
        /*0110*/ 	.word	0x00007d90


	//   ....[8]....
        /*0114*/ 	.word	0x0000bbb0


	//   ....[9]....
        /*0118*/ 	.word	0x0000bbc0


	//   ....[10]....
        /*011c*/ 	.word	0x0000bbf0


	//   ....[11]....
        /*0120*/ 	.word	0x0000bc00


	//   ....[12]....
        /*0124*/ 	.word	0x0000f850


	//   ....[13]....
        /*0128*/ 	.word	0x0000f870


	//   ....[14]....
        /*012c*/ 	.word	0x0000f8a0


	//   ....[15]....
        /*0130*/ 	.word	0x0000f8b0


	//   ....[16]....
        /*0134*/ 	.word	0x000115c0


	//   ....[17]....
        /*0138*/ 	.word	0x000116c0


	//   ....[18]....
        /*013c*/ 	.word	0x00011f00


	//   ....[19]....
        /*0140*/ 	.word	0x00011f20


	//----- nvinfo : EIATTR_EXIT_INSTR_OFFSETS
	.align		4
.L_458:
        /*0144*/ 	.byte	0x04, 0x1c
        /*0146*/ 	.short	(.L_460 - .L_459)


	//   ....[0]....
.L_459:
        /*0148*/ 	.word	0x000004d0


	//   ....[1]....
        /*014c*/ 	.word	0x00013450


	//   ....[2]....
        /*0150*/ 	.word	0x00013570


	//   ....[3]....
        /*0154*/ 	.word	0x00013590


	//   ....[4]....
        /*0158*/ 	.word	0x00014090


	//   ....[5]....
        /*015c*/ 	.word	0x00014110


	//----- nvinfo : EIATTR_CTAIDZ_USED
	.align		4
.L_460:
        /*0160*/ 	.byte	0x01, 0x04
	.zero		2


	//----- nvinfo : EIATTR_CRS_STACK_SIZE
	.align		4
        /*0164*/ 	.byte	0x04, 0x1e
        /*0166*/ 	.short	(.L_462 - .L_461)
.L_461:
        /*0168*/ 	.word	0x00000000
.L_462:


//--------------------- .nv.info._ZN5flash16flash_fwd_kernelI23Flash_fwd_kernel_traitsILi256ELi128ELi64ELi8ELb0ELb0EN7cutlass10bfloat16_tE19Flash_kernel_traitsILi256ELi128ELi64ELi8ES3_EELb1ELb1ELb0ELb1ELb0ELb0ELb0ELb1EEEvNS_16Flash_fwd_paramsE --------------------------
	.section	.nv.info._ZN5flash16flash_fwd_kernelI23Flash_fwd_kernel_traitsILi256ELi128ELi64ELi8ELb0ELb0EN7cutlass10bfloat16_tE19Flash_kernel_traitsILi256ELi128ELi64ELi8ES3_EELb1ELb1ELb0ELb1ELb0ELb0ELb0ELb1EEEvNS_16Flash_fwd_paramsE,"",@"SHT_CUDA_INFO"
	.sectionflags	@""
	.align	4


	//----- nvinfo : EIATTR_CUDA_API_VERSION
	.align		4
        /*0000*/ 	.byte	0x04, 0x37
        /*0002*/ 	.short	(.L_464 - .L_463)
.L_463:
        /*0004*/ 	.word	0x00000082


	//----- nvinfo : EIATTR_SW2861232_WAR
	.align		4
.L_464:
        /*0008*/ 	.byte	0x01, 0x35
	.zero		2


	//----- nvinfo : EIATTR_PARAM_CBANK
	.align		4
        /*000c*/ 	.byte	0x04, 0x0a
        /*000e*/ 	.short	(.L_466 - .L_465)
	.align		4
.L_465:
        /*0010*/ 	.word	index@(.nv.constant0._ZN5flash16flash_fwd_kernelI23Flash_fwd_kernel_traitsILi256ELi128ELi64ELi8ELb0ELb0EN7cutlass10bfloat16_tE19Flash_kernel_traitsILi256ELi128ELi64ELi8ES3_EELb1ELb1ELb0ELb1ELb0ELb0ELb0ELb1EEEvNS_16Flash_fwd_paramsE)
        /*0014*/ 	.short	0x0160
        /*0016*/ 	.short	0x01d0


	//----- nvinfo : EIATTR_CBANK_PARAM_SIZE
	.align		4
.L_466:
        /*0018*/ 	.byte	0x03, 0x19
        /*001a*/ 	.short	0x01d0


	//----- nvinfo : EIATTR_KPARAM_INFO
	.align		4
        /*001c*/ 	.byte	0x04, 0x17
        /*001e*/ 	.short	(.L_468 - .L_467)
.L_467:
        /*0020*/ 	.word	0x00000000
        /*0024*/ 	.short	0x0000
        /*0026*/ 	.short	0x0000
        /*0028*/ 	.byte	0x00, 0xf0, 0x41, 0x07


	//----- nvinfo : EIATTR_MAXREG_COUNT
	.align		4
.L_468:
        /*002c*/ 	.byte	0x03, 0x1b
        /*002e*/ 	.short	0x00ff


	//----- nvinfo : EIATTR_NUM_BARRIERS
	.align		4
        /*0030*/ 	.byte	0x02, 0x4c
        /*0032*/ 	.byte	0x01
	.zero		1


	//----- nvinfo : EIATTR_ANNOTATIONS
	.align		4
        /*0034*/ 	.byte	0x04, 0x55
        /*0036*/ 	.short	(.L_470 - .L_469)


	//   ....[0]....
.L_469:
        /* <DEDUP_REMOVED lines=33> */


	//----- nvinfo : EIATTR_MERCURY_ISA_VERSION
	.align		4
.L_470:
        /*0238*/ 	.byte	0x03, 0x5f
        /*023a*/ 	.short	0x0000


	//----- nvinfo : EIATTR_COOP_GROUP_MASK_REGIDS
	.align		4
        /*023c*/ 	.byte	0x04, 0x29
        /*023e*/ 	.short	(.L_472 - .L_471)


	//   ....[0]....
.L_471:
        /*0240*/ 	.word	0xffffffff


	//   ....[1]....
        /*0244*/ 	.word	0xffffffff


	//   ....[2]....
        /*0248*/ 	.word	0xffffffff


	//   ....[3]....
        /*024c*/ 	.word	0xffffffff


	//   ....[4]....
        /*0250*/ 	.word	0xffffffff


	//   ....[5]....
        /*0254*/ 	.word	0xffffffff


	//   ....[6]....
        /*0258*/ 	.word	0xffffffff


	//   ....[7]....
        /*025c*/ 	.word	0xffffffff


	//   ....[8]....
        /*0260*/ 	.word	0xffffffff


	//   ....[9]....
        /*0264*/ 	.word	0xffffffff


	//   ....[10]....
        /*0268*/ 	.word	0xffffffff


	//   ....[11]....
        /*026c*/ 	.word	0xffffffff


	//   ....[12]....
        /*0270*/ 	.word	0xffffffff


	//   ....[13]....
        /*0274*/ 	.word	0xffffffff


	//   ....[14]....
        /*0278*/ 	.word	0xffffffff


	//   ....[15]....
        /*027c*/ 	.word	0xffffffff


	//   ....[16]....
        /*0280*/ 	.word	0xffffffff


	//   ....[17]....
        /*0284*/ 	.word	0xffffffff


	//   ....[18]....
        /*0288*/ 	.word	0xffffffff


	//   ....[19]....
        /*028c*/ 	.word	0xffffffff


	//----- nvinfo : EIATTR_COOP_GROUP_INSTR_OFFSETS
	.align		4
.L_472:
        /*0290*/ 	.byte	0x04, 0x28
        /*0292*/ 	.short	(.L_474 - .L_473)


	//   ....[0]....
.L_473:
        /*0294*/ 	.word	0x00004c70


	//   ....[1]....
        /*0298*/ 	.word	0x00004ca0


	//   ....[2]....
        /*029c*/ 	.word	0x00004dd0


	//   ....[3]....
        /*02a0*/ 	.word	0x00004df0


	//   ....[4]....
        /*02a4*/ 	.word	0x000099a0


	//   ....[5]....
        /*02a8*/ 	.word	0x00009a80


	//   ....[6]....
        /*02ac*/ 	.word	0x00009aa0


	//   ....[7]....
        /*02b0*/ 	.word	0x00009b20


	//   ....[8]....
        /*02b4*/ 	.word	0x0000f090


	//   ....[9]....
        /*02b8*/ 	.word	0x0000f110


	//   ....[10]....
        /*02bc*/ 	.word	0x0000f1b0


	//   ....[11]....
        /*02c0*/ 	.word	0x0000f210


	//   ....[12]....
        /*02c4*/ 	.word	0x00014a50


	//   ....[13]....
        /*02c8*/ 	.word	0x00014a60


	//   ....[14]....
        /*02cc*/ 	.word	0x00014aa0


	//   ....[15]....
        /*02d0*/ 	.word	0x00014ae0


	//   ....[16]....
        /*02d4*/ 	.word	0x00018450


	//   ....[17]....
        /*02d8*/ 	.word	0x00018460


	//   ....[18]....
        /*02dc*/ 	.word	0x000184a0


	//   ....[19]....
        /*02e0*/ 	.word	0x000184c0


	//----- nvinfo : EIATTR_EXIT_INSTR_OFFSETS
	.align		4
.L_474:
        /*02e4*/ 	.byte	0x04, 0x1c
        /*02e6*/ 	.short	(.L_476 - .L_475)


	//   ....[0]....
.L_475:
        /*02e8*/ 	.word	0x00000660


	//   ....[1]....
        /*02ec*/ 	.word	0x0001a0c0


	//   ....[2]....
        /*02f0*/ 	.word	0x0001a1e0


	//   ....[3]....
        /*02f4*/ 	.word	0x0001a200


	//   ....[4]....
        /*02f8*/ 	.word	0x0001ad10


	//   ....[5]....
        /*02fc*/ 	.word	0x0001ad90


	//----- nvinfo : EIATTR_CTAIDZ_USED
	.align		4
.L_476:
        /*0300*/ 	.byte	0x01, 0x04
	.zero		2


	//----- nvinfo : EIATTR_CRS_STACK_SIZE
	.align		4
        /*0304*/ 	.byte	0x04, 0x1e
        /*0306*/ 	.short	(.L_478 - .L_477)
.L_477:
        /*0308*/ 	.word	0x00000000
.L_478:


//--------------------- .nv.info._ZN5flash16flash_fwd_kernelI23Flash_fwd_kernel_traitsILi256ELi128ELi64ELi8ELb0ELb0EN7cutlass10bfloat16_tE19Flash_kernel_traitsILi256ELi128ELi64ELi8ES3_EELb0ELb1ELb0ELb1ELb0ELb0ELb1ELb0EEEvNS_16Flash_fwd_paramsE --------------------------
	.section	.nv.info._ZN5flash16flash_fwd_kernelI23Flash_fwd_kernel_traitsILi256ELi128ELi64ELi8ELb0ELb0EN7cutlass10bfloat16_tE19Flash_kernel_traitsILi256ELi128ELi64ELi8ES3_EELb0ELb1ELb0ELb1ELb0ELb0ELb1ELb0EEEvNS_16Flash_fwd_paramsE,"",@"SHT_CUDA_INFO"
	.sectionflags	@""
	.align	4


	//----- nvinfo : EIATTR_CUDA_API_VERSION
	.align		4
        /*0000*/ 	.byte	0x04, 0x37
        /*0002*/ 	.short	(.L_480 - .L_479)
.L_479:
        /*0004*/ 	.word	0x00000082


	//----- nvinfo : EIATTR_SW2861232_WAR
	.align		4
.L_480:
        /*0008*/ 	.byte	0x01, 0x35
	.zero		2


	//----- nvinfo : EIATTR_PARAM_CBANK
	.align		4
        /*000c*/ 	.byte	0x04, 0x0a
        /*000e*/ 	.short	(.L_482 - .L_481)
	.align		4
.L_481:
        /*0010*/ 	.word	index@(.nv.constant0._ZN5flash16flash_fwd_kernelI23Flash_fwd_kernel_traitsILi256ELi128ELi64ELi8ELb0ELb0EN7cutlass10bfloat16_tE19Flash_kernel_traitsILi256ELi128ELi64ELi8ES3_EELb0ELb1ELb0ELb1ELb0ELb0ELb1ELb0EEEvNS_16Flash_fwd_paramsE)
        /*0014*/ 	.short	0x0160
        /*0016*/ 	.short	0x01d0


	//----- nvinfo : EIATTR_CBANK_PARAM_SIZE
	.align		4
.L_482:
        /*0018*/ 	.byte	0x03, 0x19
        /*001a*/ 	.short	0x01d0


	//----- nvinfo : EIATTR_KPARAM_INFO
	.align		4
        /*001c*/ 	.byte	0x04, 0x17
        /*001e*/ 	.short	(.L_484 - .L_483)
.L_483:
        /*0020*/ 	.word	0x00000000
        /*0024*/ 	.short	0x0000
        /*0026*/ 	.short	0x0000
        /*0028*/ 	.byte	0x00, 0xf0, 0x41, 0x07


	//----- nvinfo : EIATTR_MAXREG_COUNT
	.align		4
.L_484:
        /*002c*/ 	.byte	0x03, 0x1b
        /*002e*/ 	.short	0x00ff


	//----- nvinfo : EIATTR_NUM_BARRIERS
	.align		4
        /*0030*/ 	.byte	0x02, 0x4c
        /*0032*/ 	.byte	0x01
	.zero		1


	//----- nvinfo : EIATTR_ANNOTATIONS
	.align		4
        /*0034*/ 	.byte	0x04, 0x55
        /*0036*/ 	.short	(.L_486 - .L_485)


	//   ....[0]....
.L_485:
        /* <DEDUP_REMOVED lines=10> */


	//----- nvinfo : EIATTR_MERCURY_ISA_VERSION
	.align		4
.L_486:
        /*00c8*/ 	.byte	0x03, 0x5f
        /*00ca*/ 	.short	0x0000


	//----- nvinfo : EIATTR_COOP_GROUP_MASK_REGIDS
	.align		4
        /*00cc*/ 	.byte	0x04, 0x29
        /*00ce*/ 	.short	(.L_488 - .L_487)


	//   ....[0]....
.L_487:
        /*00d0*/ 	.word	0xffffffff


	//   ....[1]....
        /*00d4*/ 	.word	0xffffffff


	//   ....[2]....
        /*00d8*/ 	.word	0xffffffff


	//   ....[3]....
        /*00dc*/ 	.word	0xffffffff


	//   ....[4]....
        /*00e0*/ 	.word	0xffffffff


	//   ....[5]....
        /*00e4*/ 	.word	0xffffffff


	//   ....[6]....
        /*00e8*/ 	.word	0xffffffff


	//   ....[7]....
        /*00ec*/ 	.word	0xffffffff


	//   ....[8]....
        /*00f0*/ 	.word	0xffffffff


	//   ....[9]....
        /*00f4*/ 	.word	0xffffffff


	//   ....[10]....
        /*00f8*/ 	.word	0xffffffff


	//   ....[11]....
        /*00fc*/ 	.word	0xffffffff


	//   ....[12]....
        /*0100*/ 	.word	0xffffffff


	//   ....[13]....
        /*0104*/ 	.word	0xffffffff


	//   ....[14]....
        /*0108*/ 	.word	0xffffffff


	//   ....[15]....
        /*010c*/ 	.word	0xffffffff


	//   ....[16]....
        /*0110*/ 	.word	0xffffffff


	//   ....[17]....
        /*0114*/ 	.word	0xffffffff


	//   ....[18]....
        /*0118*/ 	.word	0xffffffff


	//   ....[19]....
        /*011c*/ 	.word	0xffffffff


	//----- nvinfo : EIATTR_COOP_GROUP_INSTR_OFFSETS
	.align		4
.L_488:
        /*0120*/ 	.byte	0x04, 0x28
        /*0122*/ 	.short	(.L_490 - .L_489)


	//   ....[0]....
.L_489:
        /*0124*/ 	.word	0x00004bf0


	//   ....[1]....
        /*0128*/ 	.word	0x00004c10


	//   ....[2]....
        /*012c*/ 	.word	0x00004cb0


	//   ....[3]....
        /*0130*/ 	.word	0x00004cc0


	//   ....[4]....
        /*0134*/ 	.word	0x000084b0


	//   ....[5]....
        /*0138*/ 	.word	0x000084c0


	//   ....[6]....
        /*013c*/ 	.word	0x000084f0


	//   ....[7]....
        /*0140*/ 	.word	0x00008500


	//   ....[8]....
        /*0144*/ 	.word	0x0000c5e0


	//   ....[9]....
        /*0148*/ 	.word	0x0000c610


	//   ....[10]....
        /*014c*/ 	.word	0x0000c630


	//   ....[11]....
        /*0150*/ 	.word	0x0000c650


	//   ....[12]....
        /*0154*/ 	.word	0x000106b0


	//   ....[13]....
        /*0158*/ 	.word	0x000106c0


	//   ....[14]....
        /*015c*/ 	.word	0x000106e0


	//   ....[15]....
        /*0160*/ 	.word	0x00010700


	//   ....[16]....
        /*0164*/ 	.word	0x000126f0


	//   ....[17]....
        /*0168*/ 	.word	0x00012700


	//   ....[18]....
        /*016c*/ 	.word	0x00012730


	//   ....[19]....
        /*0170*/ 	.word	0x00012750


	//----- nvinfo : EIATTR_EXIT_INSTR_OFFSETS
	.align		4
.L_490:
        /*0174*/ 	.byte	0x04, 0x1c
        /*0176*/ 	.short	(.L_492 - .L_491)


	//   ....[0]....
.L_491:
        /*0178*/ 	.word	0x000004d0


	//   ....[1]....
        /*017c*/ 	.word	0x000142d0


	//   ....[2]....
        /*0180*/ 	.word	0x000143f0


	//   ....[3]....
        /*0184*/ 	.word	0x00014410


	//   ....[4]....
        /*0188*/ 	.word	0x00014f10


	//   ....[5]....
        /*018c*/ 	.word	0x00014f90


	//----- nvinfo : EIATTR_CTAIDZ_USED
	.align		4
.L_492:
        /*0190*/ 	.byte	0x01, 0x04
	.zero		2


	//----- nvinfo : EIATTR_CRS_STACK_SIZE
	.align		4
        /*0194*/ 	.byte	0x04, 0x1e
        /*0196*/ 	.short	(.L_494 - .L_493)
.L_493:
        /*0198*/ 	.word	0x00000000
.L_494:


//--------------------- .nv.callgraph             --------------------------
	.section	.nv.callgraph,"",@"SHT_CUDA_CALLGRAPH"
	.align	4
	.sectionentsize	8
	.align		4
        /*0000*/ 	.word	0x00000000
	.align		4
        /*0004*/ 	.word	0xffffffff
	.align		4
        /*0008*/ 	.word	0x00000000
	.align		4
        /*000c*/ 	.word	0xfffffffe
	.align		4
        /*0010*/ 	.word	0x00000000
	.align		4
        /*0014*/ 	.word	0xfffffffd
	.align		4
        /*0018*/ 	.word	0x00000000
	.align		4
        /*001c*/ 	.word	0xfffffffc


//--------------------- .nv.rel.action            --------------------------
	.section	.nv.rel.action,"",@"SHT_CUDA_RELOCINFO"
	.align	8
	.sectionentsize	8
        /*0000*/ 	.byte	0x73, 0x00, 0x00, 0x00, 0x00, 0x00, 0x00, 0x00, 0x00, 0x00, 0x00, 0x11, 0x25, 0x00, 0x05, 0x36


//--------------------- .nv.constant4             --------------------------
	.section	.nv.constant4,"a",@progbits
	.align	8
	.align		8
.nv.constant4:
        /*0000*/ 	.dword	_ZN73_INTERNAL_421c16ac_37_flash_fwd_hdim256_bf16_causal_sm80_cu_9949e2e8_36964cuda3std3__45__cpo5beginE
	.align		8
        /*0008*/ 	.dword	_ZN73_INTERNAL_421c16ac_37_flash_fwd_hdim256_bf16_causal_sm80_cu_9949e2e8_36964cuda3std3__45__cpo3endE
	.align		8
        /*0010*/ 	.dword	_ZN73_INTERNAL_421c16ac_37_flash_fwd_hdim256_bf16_causal_sm80_cu_9949e2e8_36964cuda3std3__45__cpo6cbeginE
	.align		8
        /*0018*/ 	.dword	_ZN73_INTERNAL_421c16ac_37_flash_fwd_hdim256_bf16_causal_sm80_cu_9949e2e8_36964cuda3std3__45__cpo4cendE
	.align		8
        /*0020*/ 	.dword	_ZN73_INTERNAL_421c16ac_37_flash_fwd_hdim256_bf16_causal_sm80_cu_9949e2e8_36964cuda3std3__475_GLOBAL__N__421c16ac_37_flash_fwd_hdim256_bf16_causal_sm80_cu_9949e2e8_36966ignoreE
	.align		8
        /*0028*/ 	.dword	_ZN73_INTERNAL_421c16ac_37_flash_fwd_hdim256_bf16_causal_sm80_cu_9949e2e8_36964cuda3std3__419piecewise_constructE
	.align		8
        /*0030*/ 	.dword	_ZN73_INTERNAL_421c16ac_37_flash_fwd_hdim256_bf16_causal_sm80_cu_9949e2e8_36964cuda3std3__48in_placeE
	.align		8
        /*0038*/ 	.dword	_ZN73_INTERNAL_421c16ac_37_flash_fwd_hdim256_bf16_causal_sm80_cu_9949e2e8_36964cuda3std6ranges3__45__cpo4swapE
	.align		8
        /*0040*/ 	.dword	_ZN73_INTERNAL_421c16ac_37_flash_fwd_hdim256_bf16_causal_sm80_cu_9949e2e8_36964cuda3std6ranges3__45__cpo9iter_moveE
	.align		8
        /*0048*/ 	.dword	_ZN73_INTERNAL_421c16ac_37_flash_fwd_hdim256_bf16_causal_sm80_cu_9949e2e8_36964cute7productE
	.align		8
        /*0050*/ 	.dword	_ZN73_INTERNAL_421c16ac_37_flash_fwd_hdim256_bf16_causal_sm80_cu_9949e2e8_36964cute1_E


//--------------------- .nv.constant0._ZN5flash16flash_fwd_kernelI23Flash_fwd_kernel_traitsILi256ELi64ELi64ELi4ELb0ELb0EN7cutlass10bfloat16_tE19Flash_kernel_traitsILi256ELi64ELi64ELi4ES3_EELb0ELb1ELb0ELb0ELb0ELb1ELb0ELb0EEEvNS_16Flash_fwd_paramsE --------------------------
	.section	.nv.constant0._ZN5flash16flash_fwd_kernelI23Flash_fwd_kernel_traitsILi256ELi64ELi64ELi4ELb0ELb0EN7cutlass10bfloat16_tE19Flash_kernel_traitsILi256ELi64ELi64ELi4ES3_EELb0ELb1ELb0ELb0ELb0ELb1ELb0ELb0EEEvNS_16Flash_fwd_paramsE,"a",@progbits
	.sectionflags	@""
	.align	4
.nv.constant0._ZN5flash16flash_fwd_kernelI23Flash_fwd_kernel_traitsILi256ELi64ELi64ELi4ELb0ELb0EN7cutlass10bfloat16_tE19Flash_kernel_traitsILi256ELi64ELi64ELi4ES3_EELb0ELb1ELb0ELb0ELb0ELb1ELb0ELb0EEEvNS_16Flash_fwd_paramsE:
	.zero		816


//--------------------- .nv.constant0._ZN5flash16flash_fwd_kernelI23Flash_fwd_kernel_traitsILi256ELi64ELi64ELi4ELb0ELb0EN7cutlass10bfloat16_tE19Flash_kernel_traitsILi256ELi64ELi64ELi4ES3_EELb0ELb1ELb0ELb0ELb0ELb0ELb0ELb0EEEvNS_16Flash_fwd_paramsE --------------------------
	.section	.nv.constant0._ZN5flash16flash_fwd_kernelI23Flash_fwd_kernel_traitsILi256ELi64ELi64ELi4ELb0ELb0EN7cutlass10bfloat16_tE19Flash_kernel_traitsILi256ELi64ELi64ELi4ES3_EELb0ELb1ELb0ELb0ELb0ELb0ELb0ELb0EEEvNS_16Flash_fwd_paramsE,"a",@progbits
	.sectionflags	@""
	.align	4
.nv.constant0._ZN5flash16flash_fwd_kernelI23Flash_fwd_kernel_traitsILi256ELi64ELi64ELi4ELb0ELb0EN7cutlass10bfloat16_tE19Flash_kernel_traitsILi256ELi64ELi64ELi4ES3_EELb0ELb1ELb0ELb0ELb0ELb0ELb0ELb0EEEvNS_16Flash_fwd_paramsE:
	.zero		816


//--------------------- .nv.constant0._ZN5flash16flash_fwd_kernelI23Flash_fwd_kernel_traitsILi256ELi64ELi64ELi4ELb0ELb0EN7cutlass10bfloat16_tE19Flash_kernel_traitsILi256ELi64ELi64ELi4ES3_EELb0ELb1ELb0ELb1ELb0ELb0ELb0ELb0EEEvNS_16Flash_fwd_paramsE --------------------------
	.section	.nv.constant0._ZN5flash16flash_fwd_kernelI23Flash_fwd_kernel_traitsILi256ELi64ELi64ELi4ELb0ELb0EN7cutlass10bfloat16_tE19Flash_kernel_traitsILi256ELi64ELi64ELi4ES3_EELb0ELb1ELb0ELb1ELb0ELb0ELb0ELb0EEEvNS_16Flash_fwd_paramsE,"a",@progbits
	.sectionflags	@""
	.align	4
.nv.constant0._ZN5flash16flash_fwd_kernelI23Flash_fwd_kernel_traitsILi256ELi64ELi64ELi4ELb0ELb0EN7cutlass10bfloat16_tE19Flash_kernel_traitsILi256ELi64ELi64ELi4ES3_EELb0ELb1ELb0ELb1ELb0ELb0ELb0ELb0EEEvNS_16Flash_fwd_paramsE:
	.zero		816


//--------------------- .nv.constant0._ZN5flash16flash_fwd_kernelI23Flash_fwd_kernel_traitsILi256ELi128ELi64ELi8ELb0ELb0EN7cutlass10bfloat16_tE19Flash_kernel_traitsILi256ELi128ELi64ELi8ES3_EELb0ELb1ELb0ELb0ELb0ELb1ELb0ELb0EEEvNS_16Flash_fwd_paramsE --------------------------
	.section	.nv.constant0._ZN5flash16flash_fwd_kernelI23Flash_fwd_kernel_traitsILi256ELi128ELi64ELi8ELb0ELb0EN7cutlass10bfloat16_tE19Flash_kernel_traitsILi256ELi128ELi64ELi8ES3_EELb0ELb1ELb0ELb0ELb0ELb1ELb0ELb0EEEvNS_16Flash_fwd_paramsE,"a",@progbits
	.sectionflags	@""
	.align	4
.nv.constant0._ZN5flash16flash_fwd_kernelI23Flash_fwd_kernel_traitsILi256ELi128ELi64ELi8ELb0ELb0EN7cutlass10bfloat16_tE19Flash_kernel_traitsILi256ELi128ELi64ELi8ES3_EELb0ELb1ELb0ELb0ELb0ELb1ELb0ELb0EEEvNS_16Flash_fwd_paramsE:
	.zero		816


//--------------------- .nv.constant0._ZN5flash16flash_fwd_kernelI23Flash_fwd_kernel_traitsILi256ELi128ELi64ELi8ELb0ELb0EN7cutlass10bfloat16_tE19Flash_kernel_traitsILi256ELi128ELi64ELi8ES3_EELb0ELb1ELb0ELb0ELb0ELb0ELb0ELb0EEEvNS_16Flash_fwd_paramsE --------------------------
	.section	.nv.constant0._ZN5flash16flash_fwd_kernelI23Flash_fwd_kernel_traitsILi256ELi128ELi64ELi8ELb0ELb0EN7cutlass10bfloat16_tE19Flash_kernel_traitsILi256ELi128ELi64ELi8ES3_EELb0ELb1ELb0ELb0ELb0ELb0ELb0ELb0EEEvNS_16Flash_fwd_paramsE,"a",@progbits
	.sectionflags	@""
	.align	4
.nv.constant0._ZN5flash16flash_fwd_kernelI23Flash_fwd_kernel_traitsILi256ELi128ELi64ELi8ELb0ELb0EN7cutlass10bfloat16_tE19Flash_kernel_traitsILi256ELi128ELi64ELi8ES3_EELb0ELb1ELb0ELb0ELb0ELb0ELb0ELb0EEEvNS_16Flash_fwd_paramsE:
	.zero		816


//--------------------- .nv.constant0._ZN5flash16flash_fwd_kernelI23Flash_fwd_kernel_traitsILi256ELi128ELi64ELi8ELb0ELb0EN7cutlass10bfloat16_tE19Flash_kernel_traitsILi256ELi128ELi64ELi8ES3_EELb0ELb1ELb0ELb1ELb0ELb0ELb0ELb0EEEvNS_16Flash_fwd_paramsE --------------------------
	.section	.nv.constant0._ZN5flash16flash_fwd_kernelI23Flash_fwd_kernel_traitsILi256ELi128ELi64ELi8ELb0ELb0EN7cutlass10bfloat16_tE19Flash_kernel_traitsILi256ELi128ELi64ELi8ES3_EELb0ELb1ELb0ELb1ELb0ELb0ELb0ELb0EEEvNS_16Flash_fwd_paramsE,"a",@progbits
	.sectionflags	@""
	.align	4
.nv.constant0._ZN5flash16flash_fwd_kernelI23Flash_fwd_kernel_traitsILi256ELi128ELi64ELi8ELb0ELb0EN7cutlass10bfloat16_tE19Flash_kernel_traitsILi256ELi128ELi64ELi8ES3_EELb0ELb1ELb0ELb1ELb0ELb0ELb0ELb0EEEvNS_16Flash_fwd_paramsE:
	.zero		816


//--------------------- .nv.constant0._ZN5flash16flash_fwd_kernelI23Flash_fwd_kernel_traitsILi256ELi64ELi64ELi4ELb0ELb0EN7cutlass10bfloat16_tE19Flash_kernel_traitsILi256ELi64ELi64ELi4ES3_EELb1ELb1ELb0ELb0ELb0ELb0ELb0ELb0EEEvNS_16Flash_fwd_paramsE --------------------------
	.section	.nv.constant0._ZN5flash16flash_fwd_kernelI23Flash_fwd_kernel_traitsILi256ELi64ELi64ELi4ELb0ELb0EN7cutlass10bfloat16_tE19Flash_kernel_traitsILi256ELi64ELi64ELi4ES3_EELb1ELb1ELb0ELb0ELb0ELb0ELb0ELb0EEEvNS_16Flash_fwd_paramsE,"a",@progbits
	.sectionflags	@""
	.align	4
.nv.constant0._ZN5flash16flash_fwd_kernelI23Flash_fwd_kernel_traitsILi256ELi64ELi64ELi4ELb0ELb0EN7cutlass10bfloat16_tE19Flash_kernel_traitsILi256ELi64ELi64ELi4ES3_EELb1ELb1ELb0ELb0ELb0ELb0ELb0ELb0EEEvNS_16Flash_fwd_paramsE:
	.zero		816


//--------------------- .nv.constant0._ZN5flash16flash_fwd_kernelI23Flash_fwd_kernel_traitsILi256ELi64ELi64ELi4ELb0ELb0EN7cutlass10bfloat16_tE19Flash_kernel_traitsILi256ELi64ELi64ELi4ES3_EELb1ELb1ELb0ELb0ELb0ELb1ELb0ELb0EEEvNS_16Flash_fwd_paramsE --------------------------
	.section	.nv.constant0._ZN5flash16flash_fwd_kernelI23Flash_fwd_kernel_traitsILi256ELi64ELi64ELi4ELb0ELb0EN7cutlass10bfloat16_tE19Flash_kernel_traitsILi256ELi64ELi64ELi4ES3_EELb1ELb1ELb0ELb0ELb0ELb1ELb0ELb0EEEvNS_16Flash_fwd_paramsE,"a",@progbits
	.sectionflags	@""
	.align	4
.nv.constant0._ZN5flash16flash_fwd_kernelI23Flash_fwd_kernel_traitsILi256ELi64ELi64ELi4ELb0ELb0EN7cutlass10bfloat16_tE19Flash_kernel_traitsILi256ELi64ELi64ELi4ES3_EELb1ELb1ELb0ELb0ELb0ELb1ELb0ELb0EEEvNS_16Flash_fwd_paramsE:
	.zero		816


//--------------------- .nv.constant0._ZN5flash16flash_fwd_kernelI23Flash_fwd_kernel_traitsILi256ELi64ELi64ELi4ELb0ELb0EN7cutlass10bfloat16_tE19Flash_kernel_traitsILi256ELi64ELi64ELi4ES3_EELb0ELb1ELb0ELb0ELb0ELb1ELb1ELb0EEEvNS_16Flash_fwd_paramsE --------------------------
	.section	.nv.constant0._ZN5flash16flash_fwd_kernelI23Flash_fwd_kernel_traitsILi256ELi64ELi64ELi4ELb0ELb0EN7cutlass10bfloat16_tE19Flash_kernel_traitsILi256ELi64ELi64ELi4ES3_EELb0ELb1ELb0ELb0ELb0ELb1ELb1ELb0EEEvNS_16Flash_fwd_paramsE,"a",@progbits
	.sectionflags	@""
	.align	4
.nv.constant0._ZN5flash16flash_fwd_kernelI23Flash_fwd_kernel_traitsILi256ELi64ELi64ELi4ELb0ELb0EN7cutlass10bfloat16_tE19Flash_kernel_traitsILi256ELi64ELi64ELi4ES3_EELb0ELb1ELb0ELb0ELb0ELb1ELb1ELb0EEEvNS_16Flash_fwd_paramsE:
	.zero		816


//--------------------- .nv.constant0._ZN5flash16flash_fwd_kernelI23Flash_fwd_kernel_traitsILi256ELi64ELi64ELi4ELb0ELb0EN7cutlass10bfloat16_tE19Flash_kernel_traitsILi256ELi64ELi64ELi4ES3_EELb1ELb1ELb0ELb1ELb0ELb0ELb0ELb0EEEvNS_16Flash_fwd_paramsE --------------------------
	.section	.nv.constant0._ZN5flash16flash_fwd_kernelI23Flash_fwd_kernel_traitsILi256ELi64ELi64ELi4ELb0ELb0EN7cutlass10bfloat16_tE19Flash_kernel_traitsILi256ELi64ELi64ELi4ES3_EELb1ELb1ELb0ELb1ELb0ELb0ELb0ELb0EEEvNS_16Flash_fwd_paramsE,"a",@progbits
	.sectionflags	@""
	.align	4
.nv.constant0._ZN5flash16flash_fwd_kernelI23Flash_fwd_kernel_traitsILi256ELi64ELi64ELi4ELb0ELb0EN7cutlass10bfloat16_tE19Flash_kernel_traitsILi256ELi64ELi64ELi4ES3_EELb1ELb1ELb0ELb1ELb0ELb0ELb0ELb0EEEvNS_16Flash_fwd_paramsE:
	.zero		816


//--------------------- .nv.constant0._ZN5flash16flash_fwd_kernelI23Flash_fwd_kernel_traitsILi256ELi64ELi64ELi4ELb0ELb0EN7cutlass10bfloat16_tE19Flash_kernel_traitsILi256ELi64ELi64ELi4ES3_EELb1ELb1ELb0ELb0ELb0ELb0ELb0ELb1EEEvNS_16Flash_fwd_paramsE --------------------------
	.section	.nv.constant0._ZN5flash16flash_fwd_kernelI23Flash_fwd_kernel_traitsILi256ELi64ELi64ELi4ELb0ELb0EN7cutlass10bfloat16_tE19Flash_kernel_traitsILi256ELi64ELi64ELi4ES3_EELb1ELb1ELb0ELb0ELb0ELb0ELb0ELb1EEEvNS_16Flash_fwd_paramsE,"a",@progbits
	.sectionflags	@""
	.align	4
.nv.constant0._ZN5flash16flash_fwd_kernelI23Flash_fwd_kernel_traitsILi256ELi64ELi64ELi4ELb0ELb0EN7cutlass10bfloat16_tE19Flash_kernel_traitsILi256ELi64ELi64ELi4ES3_EELb1ELb1ELb0ELb0ELb0ELb0ELb0ELb1EEEvNS_16Flash_fwd_paramsE:
	.zero		816


//--------------------- .nv.constant0._ZN5flash16flash_fwd_kernelI23Flash_fwd_kernel_traitsILi256ELi64ELi64ELi4ELb0ELb0EN7cutlass10bfloat16_tE19Flash_kernel_traitsILi256ELi64ELi64ELi4ES3_EELb0ELb1ELb0ELb0ELb0ELb0ELb1ELb0EEEvNS_16Flash_fwd_paramsE --------------------------
	.section	.nv.constant0._ZN5flash16flash_fwd_kernelI23Flash_fwd_kernel_traitsILi256ELi64ELi64ELi4ELb0ELb0EN7cutlass10bfloat16_tE19Flash_kernel_traitsILi256ELi64ELi64ELi4ES3_EELb0ELb1ELb0ELb0ELb0ELb0ELb1ELb0EEEvNS_16Flash_fwd_paramsE,"a",@progbits
	.sectionflags	@""
	.align	4
.nv.constant0._ZN5flash16flash_fwd_kernelI23Flash_fwd_kernel_traitsILi256ELi64ELi64ELi4ELb0ELb0EN7cutlass10bfloat16_tE19Flash_kernel_traitsILi256ELi64ELi64ELi4ES3_EELb0ELb1ELb0ELb0ELb0ELb0ELb1ELb0EEEvNS_16Flash_fwd_paramsE:
	.zero		816


//--------------------- .nv.constant0._ZN5flash16flash_fwd_kernelI23Flash_fwd_kernel_traitsILi256ELi64ELi64ELi4ELb0ELb0EN7cutlass10bfloat16_tE19Flash_kernel_traitsILi256ELi64ELi64ELi4ES3_EELb1ELb1ELb0ELb1ELb0ELb0ELb0ELb1EEEvNS_16Flash_fwd_paramsE --------------------------
	.section	.nv.constant0._ZN5flash16flash_fwd_kernelI23Flash_fwd_kernel_traitsILi256ELi64ELi64ELi4ELb0ELb0EN7cutlass10bfloat16_tE19Flash_kernel_traitsILi256ELi64ELi64ELi4ES3_EELb1ELb1ELb0ELb1ELb0ELb0ELb0ELb1EEEvNS_16Flash_fwd_paramsE,"a",@progbits
	.sectionflags	@""
	.align	4
.nv.constant0._ZN5flash16flash_fwd_kernelI23Flash_fwd_kernel_traitsILi256ELi64ELi64ELi4ELb0ELb0EN7cutlass10bfloat16_tE19Flash_kernel_traitsILi256ELi64ELi64ELi4ES3_EELb1ELb1ELb0ELb1ELb0ELb0ELb0ELb1EEEvNS_16Flash_fwd_paramsE:
	.zero		816


//--------------------- .nv.constant0._ZN5flash16flash_fwd_kernelI23Flash_fwd_kernel_traitsILi256ELi64ELi64ELi4ELb0ELb0EN7cutlass10bfloat16_tE19Flash_kernel_traitsILi256ELi64ELi64ELi4ES3_EELb0ELb1ELb0ELb1ELb0ELb0ELb1ELb0EEEvNS_16Flash_fwd_paramsE --------------------------
	.section	.nv.constant0._ZN5flash16flash_fwd_kernelI23Flash_fwd_kernel_traitsILi256ELi64ELi64ELi4ELb0ELb0EN7cutlass10bfloat16_tE19Flash_kernel_traitsILi256ELi64ELi64ELi4ES3_EELb0ELb1ELb0ELb1ELb0ELb0ELb1ELb0EEEvNS_16Flash_fwd_paramsE,"a",@progbits
	.sectionflags	@""
	.align	4
.nv.constant0._ZN5flash16flash_fwd_kernelI23Flash_fwd_kernel_traitsILi256ELi64ELi64ELi4ELb0ELb0EN7cutlass10bfloat16_tE19Flash_kernel_traitsILi256ELi64ELi64ELi4ES3_EELb0ELb1ELb0ELb1ELb0ELb0ELb1ELb0EEEvNS_16Flash_fwd_paramsE:
	.zero		816


//--------------------- .nv.constant0._ZN5flash16flash_fwd_kernelI23Flash_fwd_kernel_traitsILi256ELi128ELi64ELi8ELb0ELb0EN7cutlass10bfloat16_tE19Flash_kernel_traitsILi256ELi128ELi64ELi8ES3_EELb1ELb1ELb0ELb0ELb0ELb0ELb0ELb0EEEvNS_16Flash_fwd_paramsE --------------------------
	.section	.nv.constant0._ZN5flash16flash_fwd_kernelI23Flash_fwd_kernel_traitsILi256ELi128ELi64ELi8ELb0ELb0EN7cutlass10bfloat16_tE19Flash_kernel_traitsILi256ELi128ELi64ELi8ES3_EELb1ELb1ELb0ELb0ELb0ELb0ELb0ELb0EEEvNS_16Flash_fwd_paramsE,"a",@progbits
	.sectionflags	@""
	.align	4
.nv.constant0._ZN5flash16flash_fwd_kernelI23Flash_fwd_kernel_traitsILi256ELi128ELi64ELi8ELb0ELb0EN7cutlass10bfloat16_tE19Flash_kernel_traitsILi256ELi128ELi64ELi8ES3_EELb1ELb1ELb0ELb0ELb0ELb0ELb0ELb0EEEvNS_16Flash_fwd_paramsE:
	.zero		816


//--------------------- .nv.constant0._ZN5flash16flash_fwd_kernelI23Flash_fwd_kernel_traitsILi256ELi128ELi64ELi8ELb0ELb0EN7cutlass10bfloat16_tE19Flash_kernel_traitsILi256ELi128ELi64ELi8ES3_EELb1ELb1ELb0ELb0ELb0ELb1ELb0ELb0EEEvNS_16Flash_fwd_paramsE --------------------------
	.section	.nv.constant0._ZN5flash16flash_fwd_kernelI23Flash_fwd_kernel_traitsILi256ELi128ELi64ELi8ELb0ELb0EN7cutlass10bfloat16_tE19Flash_kernel_traitsILi256ELi128ELi64ELi8ES3_EELb1ELb1ELb0ELb0ELb0ELb1ELb0ELb0EEEvNS_16Flash_fwd_paramsE,"a",@progbits
	.sectionflags	@""
	.align	4
.nv.constant0._ZN5flash16flash_fwd_kernelI23Flash_fwd_kernel_traitsILi256ELi128ELi64ELi8ELb0ELb0EN7cutlass10bfloat16_tE19Flash_kernel_traitsILi256ELi128ELi64ELi8ES3_EELb1ELb1ELb0ELb0ELb0ELb1ELb0ELb0EEEvNS_16Flash_fwd_paramsE:
	.zero		816


//--------------------- .nv.constant0._ZN5flash16flash_fwd_kernelI23Flash_fwd_kernel_traitsILi256ELi128ELi64ELi8ELb0ELb0EN7cutlass10bfloat16_tE19Flash_kernel_traitsILi256ELi128ELi64ELi8ES3_EELb0ELb1ELb0ELb0ELb0ELb1ELb1ELb0EEEvNS_16Flash_fwd_paramsE --------------------------
	.section	.nv.constant0._ZN5flash16flash_fwd_kernelI23Flash_fwd_kernel_traitsILi256ELi128ELi64ELi8ELb0ELb0EN7cutlass10bfloat16_tE19Flash_kernel_traitsILi256ELi128ELi64ELi8ES3_EELb0ELb1ELb0ELb0ELb0ELb1ELb1ELb0EEEvNS_16Flash_fwd_paramsE,"a",@progbits
	.sectionflags	@""
	.align	4
.nv.constant0._ZN5flash16flash_fwd_kernelI23Flash_fwd_kernel_traitsILi256ELi128ELi64ELi8ELb0ELb0EN7cutlass10bfloat16_tE19Flash_kernel_traitsILi256ELi128ELi64ELi8ES3_EELb0ELb1ELb0ELb0ELb0ELb1ELb1ELb0EEEvNS_16Flash_fwd_paramsE:
	.zero		816


//--------------------- .nv.constant0._ZN5flash16flash_fwd_kernelI23Flash_fwd_kernel_traitsILi256ELi128ELi64ELi8ELb0ELb0EN7cutlass10bfloat16_tE19Flash_kernel_traitsILi256ELi128ELi64ELi8ES3_EELb1ELb1ELb0ELb1ELb0ELb0ELb0ELb0EEEvNS_16Flash_fwd_paramsE --------------------------
	.section	.nv.constant0._ZN5flash16flash_fwd_kernelI23Flash_fwd_kernel_traitsILi256ELi128ELi64ELi8ELb0ELb0EN7cutlass10bfloat16_tE19Flash_kernel_traitsILi256ELi128ELi64ELi8ES3_EELb1ELb1ELb0ELb1ELb0ELb0ELb0ELb0EEEvNS_16Flash_fwd_paramsE,"a",@progbits
	.sectionflags	@""
	.align	4
.nv.constant0._ZN5flash16flash_fwd_kernelI23Flash_fwd_kernel_traitsILi256ELi128ELi64ELi8ELb0ELb0EN7cutlass10bfloat16_tE19Flash_kernel_traitsILi256ELi128ELi64ELi8ES3_EELb1ELb1ELb0ELb1ELb0ELb0ELb0ELb0EEEvNS_16Flash_fwd_paramsE:
	.zero		816


//--------------------- .nv.constant0._ZN5flash16flash_fwd_kernelI23Flash_fwd_kernel_traitsILi256ELi128ELi64ELi8ELb0ELb0EN7cutlass10bfloat16_tE19Flash_kernel_traitsILi256ELi128ELi64ELi8ES3_EELb1ELb1ELb0ELb0ELb0ELb0ELb0ELb1EEEvNS_16Flash_fwd_paramsE --------------------------
	.section	.nv.constant0._ZN5flash16flash_fwd_kernelI23Flash_fwd_kernel_traitsILi256ELi128ELi64ELi8ELb0ELb0EN7cutlass10bfloat16_tE19Flash_kernel_traitsILi256ELi128ELi64ELi8ES3_EELb1ELb1ELb0ELb0ELb0ELb0ELb0ELb1EEEvNS_16Flash_fwd_paramsE,"a",@progbits
	.sectionflags	@""
	.align	4
.nv.constant0._ZN5flash16flash_fwd_kernelI23Flash_fwd_kernel_traitsILi256ELi128ELi64ELi8ELb0ELb0EN7cutlass10bfloat16_tE19Flash_kernel_traitsILi256ELi128ELi64ELi8ES3_EELb1ELb1ELb0ELb0ELb0ELb0ELb0ELb1EEEvNS_16Flash_fwd_paramsE:
	.zero		816


//--------------------- .nv.constant0._ZN5flash16flash_fwd_kernelI23Flash_fwd_kernel_traitsILi256ELi128ELi64ELi8ELb0ELb0EN7cutlass10bfloat16_tE19Flash_kernel_traitsILi256ELi128ELi64ELi8ES3_EELb0ELb1ELb0ELb0ELb0ELb0ELb1ELb0EEEvNS_16Flash_fwd_paramsE --------------------------
	.section	.nv.constant0._ZN5flash16flash_fwd_kernelI23Flash_fwd_kernel_traitsILi256ELi128ELi64ELi8ELb0ELb0EN7cutlass10bfloat16_tE19Flash_kernel_traitsILi256ELi128ELi64ELi8ES3_EELb0ELb1ELb0ELb0ELb0ELb0ELb1ELb0EEEvNS_16Flash_fwd_paramsE,"a",@progbits
	.sectionflags	@""
	.align	4
.nv.constant0._ZN5flash16flash_fwd_kernelI23Flash_fwd_kernel_traitsILi256ELi128ELi64ELi8ELb0ELb0EN7cutlass10bfloat16_tE19Flash_kernel_traitsILi256ELi128ELi64ELi8ES3_EELb0ELb1ELb0ELb0ELb0ELb0ELb1ELb0EEEvNS_16Flash_fwd_paramsE:
	.zero		816


//--------------------- .nv.constant0._ZN5flash16flash_fwd_kernelI23Flash_fwd_kernel_traitsILi256ELi128ELi64ELi8ELb0ELb0EN7cutlass10bfloat16_tE19Flash_kernel_traitsILi256ELi128ELi64ELi8ES3_EELb1ELb1ELb0ELb1ELb0ELb0ELb0ELb1EEEvNS_16Flash_fwd_paramsE --------------------------
	.section	.nv.constant0._ZN5flash16flash_fwd_kernelI23Flash_fwd_kernel_traitsILi256ELi128ELi64ELi8ELb0ELb0EN7cutlass10bfloat16_tE19Flash_kernel_traitsILi256ELi128ELi64ELi8ES3_EELb1ELb1ELb0ELb1ELb0ELb0ELb0ELb1EEEvNS_16Flash_fwd_paramsE,"a",@progbits
	.sectionflags	@""
	.align	4
.nv.constant0._ZN5flash16flash_fwd_kernelI23Flash_fwd_kernel_traitsILi256ELi128ELi64ELi8ELb0ELb0EN7cutlass10bfloat16_tE19Flash_kernel_traitsILi256ELi128ELi64ELi8ES3_EELb1ELb1ELb0ELb1ELb0ELb0ELb0ELb1EEEvNS_16Flash_fwd_paramsE:
	.zero		816


//--------------------- .nv.constant0._ZN5flash16flash_fwd_kernelI23Flash_fwd_kernel_traitsILi256ELi128ELi64ELi8ELb0ELb0EN7cutlass10bfloat16_tE19Flash_kernel_traitsILi256ELi128ELi64ELi8ES3_EELb0ELb1ELb0ELb1ELb0ELb0ELb1ELb0EEEvNS_16Flash_fwd_paramsE --------------------------
	.section	.nv.constant0._ZN5flash16flash_fwd_kernelI23Flash_fwd_kernel_traitsILi256ELi128ELi64ELi8ELb0ELb0EN7cutlass10bfloat16_tE19Flash_kernel_traitsILi256ELi128ELi64ELi8ES3_EELb0ELb1ELb0ELb1ELb0ELb0ELb1ELb0EEEvNS_16Flash_fwd_paramsE,"a",@progbits
	.sectionflags	@""
	.align	4
.nv.constant0._ZN5flash16flash_fwd_kernelI23Flash_fwd_kernel_traitsILi256ELi128ELi64ELi8ELb0ELb0EN7cutlass10bfloat16_tE19Flash_kernel_traitsILi256ELi128ELi64ELi8ES3_EELb0ELb1ELb0ELb1ELb0ELb0ELb1ELb0EEEvNS_16Flash_fwd_paramsE:
	.zero		816


//--------------------- .text._ZN5flash16flash_fwd_kernelI23Flash_fwd_kernel_traitsILi256ELi64ELi64ELi4ELb0ELb0EN7cutlass10bfloat16_tE19Flash_kernel_traitsILi256ELi64ELi64ELi4ES3_EELb0ELb1ELb0ELb0ELb0ELb1ELb0ELb0EEEvNS_16Flash_fwd_paramsE --------------------------
	.section	.text._ZN5flash16flash_fwd_kernelI23Flash_fwd_kernel_traitsILi256ELi64ELi64ELi4ELb0ELb0EN7cutlass10bfloat16_tE19Flash_kernel_traitsILi256ELi64ELi64ELi4ES3_EELb0ELb1ELb0ELb0ELb0ELb1ELb0ELb0EEEvNS_16Flash_fwd_paramsE,"ax",@progbits
	.sectioninfo	@"SHI_REGISTERS=254"
	.align	128
        .global         _ZN5flash16flash_fwd_kernelI23Flash_fwd_kernel_traitsILi256ELi64ELi64ELi4ELb0ELb0EN7cutlass10bfloat16_tE19Flash_kernel_traitsILi256ELi64ELi64ELi4ES3_EELb0ELb1ELb0ELb0ELb0ELb1ELb0ELb0EEEvNS_16Flash_fwd_paramsE
        .type           _ZN5flash16flash_fwd_kernelI23Flash_fwd_kernel_traitsILi256ELi64ELi64ELi4ELb0ELb0EN7cutlass10bfloat16_tE19Flash_kernel_traitsILi256ELi64ELi64ELi4ES3_EELb0ELb1ELb0ELb0ELb0ELb1ELb0ELb0EEEvNS_16Flash_fwd_paramsE,@function
        .size           _ZN5flash16flash_fwd_kernelI23Flash_fwd_kernel_traitsILi256ELi64ELi64ELi4ELb0ELb0EN7cutlass10bfloat16_tE19Flash_kernel_traitsILi256ELi64ELi64ELi4ES3_EELb0ELb1ELb0ELb0ELb0ELb1ELb0ELb0EEEvNS_16Flash_fwd_paramsE,(.L_x_1071 - _ZN5flash16flash_fwd_kernelI23Flash_fwd_kernel_traitsILi256ELi64ELi64ELi4ELb0ELb0EN7cutlass10bfloat16_tE19Flash_kernel_traitsILi256ELi64ELi64ELi4ES3_EELb0ELb1ELb0ELb0ELb0ELb1ELb0ELb0EEEvNS_16Flash_fwd_paramsE)
        .other          _ZN5flash16flash_fwd_kernelI23Flash_fwd_kernel_traitsILi256ELi64ELi64ELi4ELb0ELb0EN7cutlass10bfloat16_tE19Flash_kernel_traitsILi256ELi64ELi64ELi4ES3_EELb0ELb1ELb0ELb0ELb0ELb1ELb0ELb0EEEvNS_16Flash_fwd_paramsE,@"STO_CUDA_ENTRY STV_DEFAULT"
_ZN5flash16flash_fwd_kernelI23Flash_fwd_kernel_traitsILi256ELi64ELi64ELi4ELb0ELb0EN7cutlass10bfloat16_tE19Flash_kernel_traitsILi256ELi64ELi64ELi4ES3_EELb0ELb1ELb0ELb0ELb0ELb1ELb0ELb0EEEvNS_16Flash_fwd_paramsE:
.text._ZN5flash16flash_fwd_kernelI23Flash_fwd_kernel_traitsILi256ELi64ELi64ELi4ELb0ELb0EN7cutlass10bfloat16_tE19Flash_kernel_traitsILi256ELi64ELi64ELi4ES3_EELb0ELb1ELb0ELb0ELb0ELb1ELb0ELb0EEEvNS_16Flash_fwd_paramsE:
[----:B------:R-:W-:Y:S02]  /*0000*/  MOV R1, c[0x0][0x28] ;  /* 0x00000a0000017a02 */ /* 0x000fe40000000f00 */
[----:B------:R-:W1:Y:S01]  /*0010*/  S2UR UR10, SR_CTAID.Y ;  /* 0x00000000000a79c3 */ /* 0x000e620000002600 */
[----:B------:R-:W-:Y:S02]  /*0020*/  ULDC.64 UR4, c[0x0][0x240] ;  /* 0x0000900000047ab9 */ /* 0x000fe40000000a00 */
[----:B------:R-:W-:Y:S02]  /*0030*/  UISETP.NE.U32.AND UP2, UPT, URZ, UR4, UPT ;  /* 0x000000043f00728c */ /* 0x000fe4000bf45070 */
[----:B------:R-:W-:Y:S02]  /*0040*/  UMOV UR7, 0x4 ;  /* 0x0000000400077882 */ /* 0x000fe40000000000 */
[----:B------:R-:W-:Y:S02]  /*0050*/  UISETP.NE.AND.EX UP2, UPT, URZ, UR5, UPT, UP2 ;  /* 0x000000053f00728c */ /* 0x000fe4000bf45320 */
[----:B------:R-:W-:Y:S02]  /*0060*/  ULDC.64 UR12, c[0x0][0x240] ;  /* 0x00009000000c7ab9 */ /* 0x000fe40000000a00 */
[----:B------:R-:W-:-:S02]  /*0070*/  ULDC.64 UR4, c[0x0][0x250] ;  /* 0x0000940000047ab9 */ /* 0x000fc40000000a00 */
[----:B------:R-:W-:Y:S01]  /*0080*/  PLOP3.LUT P2, PT, PT, PT, UP2, 0x80, 0x0 ;  /* 0x000000000000781c */ /* 0x000fe20003f4f028 */
[----:B------:R-:W-:Y:S02]  /*0090*/  UISETP.NE.U32.AND UP0, UPT, URZ, UR4, UPT ;  /* 0x000000043f00728c */ /* 0x000fe4000bf05070 */
[----:B------:R-:W-:Y:S02]  /*00a0*/  ULDC.64 UR16, c[0x0][0x118] ;  /* 0x0000460000107ab9 */ /* 0x000fe40000000a00 */
[----:B------:R-:W-:Y:S02]  /*00b0*/  UISETP.NE.AND.EX UP0, UPT, URZ, UR5, UPT, UP0 ;  /* 0x000000053f00728c */ /* 0x000fe4000bf05300 */
[----:B------:R-:W-:Y:S02]  /*00c0*/  ULDC.U8 UR6, c[0x0][0x312] ;  /* 0x0000c48000067ab9 */ /* 0x000fe40000000000 */
[----:B------:R-:W-:Y:S02]  /*00d0*/  ULDC.64 UR8, c[0x0][0x248] ;  /* 0x0000920000087ab9 */ /* 0x000fe40000000a00 */
[----:B-1----:R-:W-:Y:S01]  /*00e0*/  UIMAD.WIDE UR12, UR10, UR7, UR12 ;  /* 0x000000070a0c72a5 */ /* 0x002fe2000f8e020c */
[----:B------:R-:W-:Y:S01]  /*00f0*/  PLOP3.LUT P0, PT, PT, PT, UP0, 0x80, 0x0 ;  /* 0x000000000000781c */ /* 0x000fe20003f0f008 */
[----:B------:R-:W-:-:S02]  /*0100*/  ULDC.64 UR4, c[0x0][0x250] ;  /* 0x0000940000047ab9 */ /* 0x000fc40000000a00 */
[----:B------:R-:W-:Y:S02]  /*0110*/  UISETP.NE.AND UP3, UPT, UR6, URZ, UPT ;  /* 0x0000003f0600728c */ /* 0x000fe4000bf65270 */
[----:B------:R-:W-:Y:S01]  /*0120*/  IMAD.U32 R8, RZ, RZ, UR12 ;  /* 0x0000000cff087e24 */ /* 0x000fe2000f8e00ff */
[----:B------:R-:W-:Y:S01]  /*0130*/  UISETP.EQ.U32.AND UP1, UPT, URZ, UR8, UPT ;  /* 0x000000083f00728c */ /* 0x000fe2000bf22070 */
[----:B------:R-:W-:Y:S01]  /*0140*/  IMAD.U32 R9, RZ, RZ, UR13 ;  /* 0x0000000dff097e24 */ /* 0x000fe2000f8e00ff */
[----:B------:R-:W-:Y:S02]  /*0150*/  @UP0 UIMAD.WIDE UR4, UR10, UR7, UR4 ;  /* 0x000000070a0402a5 */ /* 0x000fe4000f8e0204 */
[----:B------:R-:W-:Y:S02]  /*0160*/  UISETP.EQ.OR.EX UP1, UPT, URZ, UR9, !UP3, UP1 ;  /* 0x000000093f00728c */ /* 0x000fe4000df22710 */
[----:B------:R-:W2:Y:S01]  /*0170*/  @P2 LDG.E R7, [R8.64] ;  /* 0x0000001008072981 */ /* 0x000ea2000c1e1900 */
[----:B------:R-:W-:-:S03]  /*0180*/  ULDC.64 UR8, c[0x0][0x248] ;  /* 0x0000920000087ab9 */ /* 0x000fc60000000a00 */
[----:B------:R-:W3:Y:S01]  /*0190*/  @P2 LDG.E R0, [R8.64+0x4] ;  /* 0x0000041008002981 */ /* 0x000ee2000c1e1900 */
[----:B------:R-:W-:Y:S01]  /*01a0*/  MOV R3, UR5 ;  /* 0x0000000500037c02 */ /* 0x000fe20008000f00 */
[----:B------:R-:W-:Y:S01]  /*01b0*/  IMAD.U32 R2, RZ, RZ, UR4 ;  /* 0x00000004ff027e24 */ /* 0x000fe2000f8e00ff */
[----:B------:R-:W-:-:S04]  /*01c0*/  PLOP3.LUT P1, PT, PT, PT, UP1, 0x80, 0x0 ;  /* 0x000000000000781c */ /* 0x000fc80003f2f018 */
[----:B------:R1:W4:Y:S01]  /*01d0*/  @P0 LDG.E R3, [R2.64] ;  /* 0x0000001002030981 */ /* 0x000322000c1e1900 */
[----:B------:R-:W-:-:S06]  /*01e0*/  UIMAD.WIDE UR8, UR10, UR7, UR8 ;  /* 0x000000070a0872a5 */ /* 0x000fcc000f8e0208 */
[----:B------:R-:W-:Y:S01]  /*01f0*/  IMAD.U32 R4, RZ, RZ, UR8 ;  /* 0x00000008ff047e24 */ /* 0x000fe2000f8e00ff */
[----:B------:R-:W-:-:S05]  /*0200*/  MOV R5, UR9 ;  /* 0x0000000900057c02 */ /* 0x000fca0008000f00 */
[----:B------:R-:W5:Y:S01]  /*0210*/  @!P1 LDG.E R6, [R4.64] ;  /* 0x0000001004069981 */ /* 0x000f62000c1e1900 */
[----:B------:R-:W-:Y:S02]  /*0220*/  UMOV UR9, 0xffffffff ;  /* 0xffffffff00097882 */ /* 0x000fe40000000000 */
[----:B------:R-:W-:Y:S01]  /*0230*/  UMOV UR14, URZ ;  /* 0x0000003f000e7c82 */ /* 0x000fe20008000000 */
[----:B-1----:R-:W1:Y:S01]  /*0240*/  S2R R2, SR_TID.X ;  /* 0x0000000000027919 */ /* 0x002e620000002100 */
[----:B------:R-:W-:Y:S01]  /*0250*/  UMOV UR19, 0xffffffff ;  /* 0xffffffff00137882 */ /* 0x000fe20000000000 */
[----:B------:R-:W1:Y:S08]  /*0260*/  S2UR UR12, SR_CTAID.X ;  /* 0x00000000000c79c3 */ /* 0x000e700000002500 */
[----:B------:R-:W1:Y:S08]  /*0270*/  S2UR UR11, SR_CTAID.Z ;  /* 0x00000000000b79c3 */ /* 0x000e700000002700 */
[----:B--2---:R-:W2:Y:S08]  /*0280*/  @P2 R2UR UR9, R7 ;  /* 0x00000000070923c2 */ /* 0x004eb000000e0000 */
[----:B---3--:R-:W2:Y:S08]  /*0290*/  @P2 R2UR UR15, R0 ;  /* 0x00000000000f23c2 */ /* 0x008eb000000e0000 */
[----:B----4-:R3:W4:Y:S01]  /*02a0*/  @P0 R2UR UR14, R3 ;  /* 0x00000000030e03c2 */ /* 0x01072200000e0000 */
[----:B------:R-:W-:-:S04]  /*02b0*/  ISETP.NE.U32.AND P0, PT, RZ, c[0x0][0x248], PT ;  /* 0x00009200ff007a0c */ /* 0x000fc80003f05070 */
[----:B------:R-:W-:-:S03]  /*02c0*/  ISETP.NE.AND.EX P0, PT, RZ, c[0x0][0x24c], PT, P0 ;  /* 0x00009300ff007a0c */ /* 0x000fc60003f05300 */
[----:B-----5:R3:W1:Y:S01]  /*02d0*/  @!P1 R2UR UR19, R6 ;  /* 0x00000000061393c2 */ /* 0x02066200000e0000 */
[----:B--2---:R-:W-:-:S07]  /*02e0*/  @UP2 UIADD3 UR15, UR15, -UR9, URZ ;  /* 0x800000090f0f2290 */ /* 0x004fce000fffe03f */
[----:B------:R-:W-:Y:S02]  /*02f0*/  @!UP2 ULDC UR15, c[0x0][0x214] ;  /* 0x00008500000faab9 */ /* 0x000fe40000000800 */
[----:B-1-34-:R-:W-:Y:S05]  /*0300*/  @!P0 BRA `(.L_x_0) ;  /* 0x0000007000008947 */ /* 0x01afea0003800000 */
[----:B------:R-:W-:-:S13]  /*0310*/  PLOP3.LUT P0, PT, PT, PT, UP3, 0x80, 0x0 ;  /* 0x000000000000781c */ /* 0x000fda0003f0f038 */
[----:B------:R-:W2:Y:S04]  /*0320*/  @P0 LDG.E R0, [R4.64+0x4] ;  /* 0x0000041004000981 */ /* 0x000ea8000c1e1900 */
[----:B------:R-:W3:Y:S01]  /*0330*/  @!P0 LDG.E R3, [R4.64] ;  /* 0x0000001004038981 */ /* 0x000ee2000c1e1900 */
[----:B--2---:R-:W1:Y:S02]  /*0340*/  @P0 R2UR UR6, R0 ;  /* 0x00000000000603c2 */ /* 0x004e6400000e0000 */
[----:B-1----:R-:W-:-:S11]  /*0350*/  @UP3 UIADD3 UR6, UR6, -UR19, URZ ;  /* 0x8000001306063290 */ /* 0x002fd6000fffe03f */
[----:B---3--:R1:W2:Y:S02]  /*0360*/  @!P0 R2UR UR6, R3 ;  /* 0x00000000030683c2 */ /* 0x0082a400000e0000 */
[----:B-12---:R-:W-:Y:S05]  /*0370*/  BRA `(.L_x_1) ;  /* 0x0000001000007947 */ /* 0x006fea0003800000 */
.L_x_0:
[----:B------:R-:W-:Y:S02]  /*0380*/  ULDC UR6, c[0x0][0x218] ;  /* 0x0000860000067ab9 */ /* 0x000fe40000000800 */
.L_x_1:
[----:B------:R-:W-:Y:S02]  /*0390*/  ULDC.64 UR4, c[0x0][0x258] ;  /* 0x0000960000047ab9 */ /* 0x000fe40000000a00 */
[----:B------:R-:W-:-:S04]  /*03a0*/  UISETP.NE.U32.AND UP2, UPT, URZ, UR4, UPT ;  /* 0x000000043f00728c */ /* 0x000fc8000bf45070 */
[----:B------:R-:W-:-:S03]  /*03b0*/  UISETP.NE.AND.EX UP2, UPT, URZ, UR5, UPT, UP2 ;  /* 0x000000053f00728c */ /* 0x000fc6000bf45320 */
[----:B------:R-:W-:-:S03]  /*03c0*/  ULDC.64 UR4, c[0x0][0x258] ;  /* 0x0000960000047ab9 */ /* 0x000fc60000000a00 */
[----:B------:R-:W-:-:S05]  /*03d0*/  PLOP3.LUT P0, PT, PT, PT, UP2, 0x80, 0x0 ;  /* 0x000000000000781c */ /* 0x000fca0003f0f028 */
[----:B------:R-:W-:-:S06]  /*03e0*/  @UP2 UIMAD.WIDE UR4, UR10, UR7, UR4 ;  /* 0x000000070a0422a5 */ /* 0x000fcc000f8e0204 */
[----:B------:R-:W-:Y:S02]  /*03f0*/  IMAD.U32 R4, RZ, RZ, UR4 ;  /* 0x00000004ff047e24 */ /* 0x000fe4000f8e00ff */
[----:B------:R-:W-:Y:S01]  /*0400*/  IMAD.U32 R5, RZ, RZ, UR5 ;  /* 0x00000005ff057e24 */ /* 0x000fe2000f8e00ff */
[----:B------:R-:W-:Y:S02]  /*0410*/  USHF.L.U32 UR12, UR12, 0x6, URZ ;  /* 0x000000060c0c7899 */ /* 0x000fe4000800063f */
[----:B------:R-:W-:Y:S02]  /*0420*/  ULDC.64 UR4, c[0x0][0x268] ;  /* 0x00009a0000047ab9 */ /* 0x000fe40000000a00 */
[----:B------:R-:W2:Y:S01]  /*0430*/  @P0 LDG.E R0, [R4.64] ;  /* 0x0000001004000981 */ /* 0x000ea2000c1e1900 */
[----:B------:R-:W-:Y:S02]  /*0440*/  UISETP.GT.AND UP0, UPT, UR15, UR12, UPT ;  /* 0x0000000c0f00728c */ /* 0x000fe4000bf04270 */
[----:B------:R-:W-:-:S03]  /*0450*/  @!UP2 UISETP.NE.U32.AND UP1, UPT, URZ, UR4, UPT ;  /* 0x000000043f00a28c */ /* 0x000fc6000bf25070 */
[----:B------:R-:W-:Y:S02]  /*0460*/  ULDC UR4, c[0x0][0x21c] ;  /* 0x0000870000047ab9 */ /* 0x000fe40000000800 */
[----:B------:R-:W-:-:S04]  /*0470*/  @!UP2 UISETP.NE.AND.EX UP1, UPT, URZ, UR5, UPT, UP1 ;  /* 0x000000053f00a28c */ /* 0x000fc8000bf25310 */
[----:B------:R-:W-:Y:S01]  /*0480*/  @!UP2 USEL UR4, URZ, UR4, !UP1 ;  /* 0x000000043f04a287 */ /* 0x000fe2000c800000 */
[----:B--2---:R-:W1:Y:S01]  /*0490*/  @P0 R2UR UR13, R0 ;  /* 0x00000000000d03c2 */ /* 0x004e6200000e0000 */
[----:B------:R-:W-:Y:S01]  /*04a0*/  PLOP3.LUT P0, PT, PT, PT, UP0, 0x80, 0x0 ;  /* 0x000000000000781c */ /* 0x000fe20003f0f008 */
[----:B-1----:R-:W-:Y:S02]  /*04b0*/  @UP2 UIADD3 UR13, UR13, -UR14, URZ ;  /* 0x8000000e0d0d2290 */ /* 0x002fe4000fffe03f */
[----:B------:R-:W-:-:S10]  /*04c0*/  @!UP2 UIADD3 UR13, UR4, UR6, -UR14 ;  /* 0x00000006040da290 */ /* 0x000fd4000fffe80e */
[----:B------:R-:W-:Y:S05]  /*04d0*/  @!P0 EXIT ;  /* 0x000000000000894d */ /* 0x000fea0003800000 */
[----:B------:R-:W-:Y:S02]  /*04e0*/  UIADD3 UR4, -UR15, 0x7f, UR12 ;  /* 0x0000007f0f047890 */ /* 0x000fe4000fffe10c */
[----:B------:R-:W-:Y:S02]  /*04f0*/  ULDC UR5, c[0x0][0x2e8] ;  /* 0x0000ba0000057ab9 */ /* 0x000fe40000000800 */
[----:B------:R-:W-:Y:S02]  /*0500*/  UIADD3 UR7, UR13, 0x3f, URZ ;  /* 0x0000003f0d077890 */ /* 0x000fe4000fffe03f */
[----:B------:R-:W-:Y:S02]  /*0510*/  UIADD3 UR5, UR4, UR5, UR13 ;  /* 0x0000000504057290 */ /* 0x000fe4000fffe00d */
[----:B------:R-:W-:Y:S02]  /*0520*/  USHF.R.S32.HI UR6, URZ, 0x1f, UR7 ;  /* 0x0000001f3f067899 */ /* 0x000fe40008011407 */
[----:B------:R-:W-:-:S02]  /*0530*/  USHF.R.S32.HI UR4, URZ, 0x1f, UR5 ;  /* 0x0000001f3f047899 */ /* 0x000fc40008011405 */
[----:B------:R-:W-:Y:S02]  /*0540*/  ULEA.HI UR6, UR6, UR7, URZ, 0x6 ;  /* 0x0000000706067291 */ /* 0x000fe4000f8f303f */
[----:B------:R-:W-:Y:S02]  /*0550*/  ULEA.HI UR4, UR4, UR5, URZ, 0x6 ;  /* 0x0000000504047291 */ /* 0x000fe4000f8f303f */
[----:B------:R-:W-:Y:S02]  /*0560*/  USHF.R.S32.HI UR6, URZ, 0x6, UR6 ;  /* 0x000000063f067899 */ /* 0x000fe40008011406 */
[----:B------:R-:W-:-:S04]  /*0570*/  USHF.R.S32.HI UR4, URZ, 0x6, UR4 ;  /* 0x000000063f047899 */ /* 0x000fc80008011404 */
[----:B------:R-:W-:-:S04]  /*0580*/  UISETP.LT.AND UP0, UPT, UR6, UR4, UPT ;  /* 0x000000040600728c */ /* 0x000fc8000bf01270 */
[----:B------:R-:W-:-:S04]  /*0590*/  USEL UR8, UR6, UR4, UP0 ;  /* 0x0000000406087287 */ /* 0x000fc80008000000 */
[----:B------:R-:W-:-:S06]  /*05a0*/  UISETP.GE.AND UP0, UPT, UR8, 0x1, UPT ;  /* 0x000000010800788c */ /* 0x000fcc000bf06270 */
[----:B------:R-:W-:-:S13]  /*05b0*/  PLOP3.LUT P0, PT, PT, PT, UP0, 0x80, 0x0 ;  /* 0x000000000000781c */ /* 0x000fda0003f0f008 */
[----:B------:R-:W-:Y:S05]  /*05c0*/  @!P0 BRA `(.L_x_2) ;  /* 0x0000c9f000008947 */ /* 0x000fea0003800000 */
[----:B------:R-:W-:Y:S02]  /*05d0*/  UISETP.NE.AND UP1, UPT, UR9, -0x1, UPT ;  /* 0xffffffff0900788c */ /* 0x000fe4000bf25270 */
[----:B------:R-:W-:Y:S02]  /*05e0*/  UISETP.NE.AND UP0, UPT, UR19, -0x1, UPT ;  /* 0xffffffff1300788c */ /* 0x000fe4000bf05270 */
[----:B------:R-:W-:Y:S02]  /*05f0*/  ULDC.64 UR4, c[0x0][0x190] ;  /* 0x0000640000047ab9 */ /* 0x000fe40000000a00 */
[----:B------:R-:W-:Y:S02]  /*0600*/  ULDC.64 UR6, c[0x0][0x178] ;  /* 0x00005e0000067ab9 */ /* 0x000fe40000000a00 */
[----:B------:R-:W-:-:S03]  /*0610*/  PLOP3.LUT P0, PT, PT, PT, UP0, 0x80, 0x0 ;  /* 0x000000000000781c */ /* 0x000fc60003f0f008 */
[----:B------:R-:W-:Y:S02]  /*0620*/  @UP1 UIMAD.WIDE.U32 UR24, UR9, UR4, URZ ;  /* 0x00000004091812a5 */ /* 0x000fe4000f8e003f */
[----:B------:R-:W-:Y:S02]  /*0630*/  @!UP1 USHF.R.S32.HI UR22, URZ, 0x1f, UR10 ;  /* 0x0000001f3f169899 */ /* 0x000fe4000801140a */
[----:B------:R-:W-:Y:S02]  /*0640*/  @UP0 UIADD3 UR23, UR14, UR19, URZ ;  /* 0x000000130e170290 */ /* 0x000fe4000fffe03f */
[----:B------:R-:W-:Y:S02]  /*0650*/  @UP1 UIMAD UR18, UR9, UR5, UR25 ;  /* 0x00000005091212a4 */ /* 0x000fe4000f8e0219 */
[----:B------:R-:W-:Y:S02]  /*0660*/  @!UP1 UIMAD.WIDE.U32 UR20, UR10, UR6, URZ ;  /* 0x000000060a1492a5 */ /* 0x000fe4000f8e003f */
[----:B------:R-:W-:-:S02]  /*0670*/  ULDC.64 UR4, c[0x0][0x198] ;  /* 0x0000660000047ab9 */ /* 0x000fc40000000a00 */
[----:B------:R-:W-:Y:S02]  /*0680*/  @!UP1 UIMAD UR22, UR22, UR6, URZ ;  /* 0x00000006161692a4 */ /* 0x000fe4000f8e023f */
[----:B------:R-:W-:Y:S02]  /*0690*/  @UP0 UIMAD.WIDE.U32 UR26, UR23, UR4, URZ ;  /* 0x00000004171a02a5 */ /* 0x000fe4000f8e003f */
[----:B------:R-:W-:Y:S02]  /*06a0*/  @!UP1 UIMAD UR22, UR10, UR7, UR22 ;  /* 0x000000070a1692a4 */ /* 0x000fe4000f8e0216 */
[----:B------:R-:W-:Y:S02]  /*06b0*/  @UP1 UMOV UR6, UR24 ;  /* 0x0000001800061c82 */ /* 0x000fe40008000000 */
[----:B------:R-:W-:Y:S02]  /*06c0*/  @!UP1 UMOV UR6, UR20 ;  /* 0x0000001400069c82 */ /* 0x000fe40008000000 */
[----:B------:R-:W-:-:S02]  /*06d0*/  @UP0 UIMAD UR7, UR23, UR5, UR27 ;  /* 0x00000005170702a4 */ /* 0x000fc4000f8e021b */
[----:B------:R-:W-:Y:S02]  /*06e0*/  @!UP1 UIADD3 UR18, UR21, UR22, URZ ;  /* 0x0000001615129290 */ /* 0x000fe4000fffe03f */
[----:B------:R-:W-:Y:S01]  /*06f0*/  @UP0 UMOV UR20, UR26 ;  /* 0x0000001a00140c82 */ /* 0x000fe20008000000 */
[----:B------:R-:W-:Y:S05]  /*0700*/  @P0 BRA `(.L_x_3) ;  /* 0x000000d000000947 */ /* 0x000fea0003800000 */
[----:B------:R-:W-:Y:S02]  /*0710*/  USHF.R.S32.HI UR20, URZ, 0x1f, UR14 ;  /* 0x0000001f3f147899 */ /* 0x000fe4000801140e */
[----:B------:R-:W-:Y:S02]  /*0720*/  ULDC.64 UR4, c[0x0][0x198] ;  /* 0x0000660000047ab9 */ /* 0x000fe40000000a00 */
[----:B------:R-:W-:Y:S02]  /*0730*/  UIMAD UR20, UR20, UR4, URZ ;  /* 0x00000004141472a4 */ /* 0x000fe4000f8e023f */
[----:B------:R-:W-:Y:S02]  /*0740*/  UIMAD.WIDE.U32 UR22, UR14, UR4, URZ ;  /* 0x000000040e1672a5 */ /* 0x000fe4000f8e003f */
[----:B------:R-:W-:-:S02]  /*0750*/  UIMAD UR20, UR14, UR5, UR20 ;  /* 0x000000050e1472a4 */ /* 0x000fc4000f8e0214 */
[----:B------:R-:W-:Y:S02]  /*0760*/  USHF.R.S32.HI UR7, URZ, 0x1f, UR10 ;  /* 0x0000001f3f077899 */ /* 0x000fe4000801140a */
[----:B------:R-:W-:Y:S02]  /*0770*/  ULDC.64 UR4, c[0x0][0x180] ;  /* 0x0000600000047ab9 */ /* 0x000fe40000000a00 */
[----:B------:R-:W-:Y:S02]  /*0780*/  UIADD3 UR21, UR23, UR20, URZ ;  /* 0x0000001417157290 */ /* 0x000fe4000fffe03f */
[----:B------:R-:W-:Y:S02]  /*0790*/  UIMAD UR7, UR7, UR4, URZ ;  /* 0x00000004070772a4 */ /* 0x000fe4000f8e023f */
[----:B------:R-:W-:Y:S02]  /*07a0*/  UMOV UR20, UR22 ;  /* 0x0000001600147c82 */ /* 0x000fe40008000000 */
[----:B------:R-:W-:-:S02]  /*07b0*/  UIMAD UR7, UR10, UR5, UR7 ;  /* 0x000000050a0772a4 */ /* 0x000fc4000f8e0207 */
[----:B------:R-:W-:-:S04]  /*07c0*/  UIMAD.WIDE.U32 UR20, UR10, UR4, UR20 ;  /* 0x000000040a1472a5 */ /* 0x000fc8000f8e0014 */
[----:B------:R-:W-:Y:S02]  /*07d0*/  UIADD3 UR7, UR21, UR7, URZ ;  /* 0x0000000715077290 */ /* 0x000fe4000fffe03f */
.L_x_3:
[----:B------:R-:W-:Y:S01]  /*07e0*/  IABS R4, c[0x0][0x1c8] ;  /* 0x0000720000047a13 */ /* 0x000fe20000000000 */
[----:B------:R-:W1:Y:S01]  /*07f0*/  S2R R0, SR_CTAID.Z ;  /* 0x0000000000007919 */ /* 0x000e620000002700 */
[----:B------:R-:W-:Y:S02]  /*0800*/  ULDC UR4, c[0x0][0x1c8] ;  /* 0x0000720000047ab9 */ /* 0x000fe40000000800 */
[----:B------:R-:W2:Y:S01]  /*0810*/  I2F.RP R5, R4 ;  /* 0x0000000400057306 */ /* 0x000ea20000209400 */
[----:B------:R-:W-:Y:S02]  /*0820*/  ULOP3.LUT UR4, UR11, UR4, URZ, 0x3c, !UPT ;  /* 0x000000040b047292 */ /* 0x000fe4000f8e3c3f */
[----:B------:R-:W-:Y:S02]  /*0830*/  @UP0 UIADD3 UR19, UR14, UR19, URZ ;  /* 0x000000130e130290 */ /* 0x000fe4000fffe03f */
[----:B------:R-:W-:Y:S02]  /*0840*/  USHF.R.S32.HI UR21, URZ, 0x1f, UR11 ;  /* 0x0000001f3f157899 */ /* 0x000fe4000801140b */
[----:B------:R-:W-:Y:S01]  /*0850*/  ISETP.LE.AND P1, PT, RZ, UR4, PT ;  /* 0x00000004ff007c0c */ /* 0x000fe2000bf23270 */
[----:B------:R-:W-:-:S02]  /*0860*/  ULDC.64 UR4, c[0x0][0x1a0] ;  /* 0x0000680000047ab9 */ /* 0x000fc40000000a00 */
[----:B------:R-:W-:-:S04]  /*0870*/  @UP0 UIMAD.WIDE.U32 UR22, UR19, UR4, URZ ;  /* 0x00000004131602a5 */ /* 0x000fc8000f8e003f */
[----:B------:R-:W-:Y:S01]  /*0880*/  @UP0 UIMAD UR19, UR19, UR5, UR23 ;  /* 0x00000005131302a4 */ /* 0x000fe2000f8e0217 */
[----:B--2---:R-:W2:Y:S01]  /*0890*/  MUFU.RCP R6, R5 ;  /* 0x0000000500067308 */ /* 0x004ea20000001000 */
[----:B-1----:R-:W-:Y:S02]  /*08a0*/  IABS R0, R0 ;  /* 0x0000000000007213 */ /* 0x002fe40000000000 */
[----:B--2---:R-:W-:-:S05]  /*08b0*/  IADD3 R6, R6, 0xffffffe, RZ ;  /* 0x0ffffffe06067810 */ /* 0x004fca0007ffe0ff */
[----:B------:R-:W1:Y:S02]  /*08c0*/  F2I.FTZ.U32.TRUNC.NTZ R7, R6 ;  /* 0x0000000600077305 */ /* 0x000e64000021f000 */
[----:B-1----:R-:W-:Y:S02]  /*08d0*/  IMAD.MOV R3, RZ, RZ, -R7 ;  /* 0x000000ffff037224 */ /* 0x002fe400078e0a07 */
[----:B------:R-:W-:Y:S02]  /*08e0*/  IMAD.MOV.U32 R6, RZ, RZ, RZ ;  /* 0x000000ffff067224 */ /* 0x000fe400078e00ff */
[----:B------:R-:W-:-:S04]  /*08f0*/  IMAD R3, R3, R4, RZ ;  /* 0x0000000403037224 */ /* 0x000fc800078e02ff */
[----:B------:R-:W-:-:S06]  /*0900*/  IMAD.HI.U32 R3, R7, R3, R6 ;  /* 0x0000000307037227 */ /* 0x000fcc00078e0006 */
[----:B------:R-:W-:-:S04]  /*0910*/  IMAD.HI.U32 R166, R3, R0, RZ ;  /* 0x0000000003a67227 */ /* 0x000fc800078e00ff */
[----:B------:R-:W-:-:S04]  /*0920*/  IMAD.MOV R3, RZ, RZ, -R166 ;  /* 0x000000ffff037224 */ /* 0x000fc800078e0aa6 */
[----:B------:R-:W-:-:S05]  /*0930*/  IMAD R3, R4, R3, R0 ;  /* 0x0000000304037224 */ /* 0x000fca00078e0200 */
[----:B------:R-:W-:-:S13]  /*0940*/  ISETP.GT.U32.AND P2, PT, R4, R3, PT ;  /* 0x000000030400720c */ /* 0x000fda0003f44070 */
[----:B------:R-:W-:Y:S01]  /*0950*/  @!P2 IMAD.IADD R3, R3, 0x1, -R4 ;  /* 0x000000010303a824 */ /* 0x000fe200078e0a04 */
[----:B------:R-:W-:Y:S02]  /*0960*/  @!P2 IADD3 R166, R166, 0x1, RZ ;  /* 0x00000001a6a6a810 */ /* 0x000fe40007ffe0ff */
[----:B------:R-:W-:Y:S02]  /*0970*/  ISETP.NE.AND P2, PT, RZ, c[0x0][0x1c8], PT ;  /* 0x00007200ff007a0c */ /* 0x000fe40003f45270 */
[----:B------:R-:W-:-:S13]  /*0980*/  ISETP.GE.U32.AND P3, PT, R3, R4, PT ;  /* 0x000000040300720c */ /* 0x000fda0003f66070 */
[----:B------:R-:W-:-:S05]  /*0990*/  @P3 IADD3 R166, R166, 0x1, RZ ;  /* 0x00000001a6a63810 */ /* 0x000fca0007ffe0ff */
[----:B------:R-:W-:Y:S01]  /*09a0*/  @!P1 IMAD.MOV R166, RZ, RZ, -R166 ;  /* 0x000000ffffa69224 */ /* 0x000fe200078e0aa6 */
[----:B------:R-:W-:Y:S01]  /*09b0*/  @!P2 LOP3.LUT R166, RZ, c[0x0][0x1c8], RZ, 0x33, !PT ;  /* 0x00007200ffa6aa12 */ /* 0x000fe200078e33ff */
        /* <DEDUP_REMOVED lines=10> */
[----:B------:R-:W-:Y:S02]  /*0a60*/  UIMAD.WIDE.U32 UR22, UR10, UR4, UR22 ;  /* 0x000000040a1672a5 */ /* 0x000fe4000f8e0016 */
[----:B------:R-:W-:-:S04]  /*0a70*/  UIMAD UR5, UR10, UR5, UR14 ;  /* 0x000000050a0572a4 */ /* 0x000fc8000f8e020e */
[----:B------:R-:W-:Y:S02]  /*0a80*/  UIADD3 UR19, UR23, UR5, URZ ;  /* 0x0000000517137290 */ /* 0x000fe4000fffe03f */
.L_x_4:
[----:B------:R-:W-:Y:S01]  /*0a90*/  SHF.R.S32.HI R9, RZ, 0x1f, R2 ;  /* 0x0000001fff097819 */ /* 0x000fe20000011402 */
[----:B------:R-:W1:Y:S01]  /*0aa0*/  S2R R247, SR_CTAID.X ;  /* 0x0000000000f77919 */ /* 0x000e620000002500 */
[----:B------:R-:W-:Y:S01]  /*0ab0*/  UIADD3 UR10, -UR12, UR15, URZ ;  /* 0x0000000f0c0a7290 */ /* 0x000fe2000fffe13f */
[----:B------:R-:W-:Y:S01]  /*0ac0*/  IMAD.SHL.U32 R200, R2, 0x2, RZ ;  /* 0x0000000202c87824 */ /* 0x000fe200078e00ff */
[CC--:B------:R-:W-:Y:S01]  /*0ad0*/  LEA.HI R3, R9.reuse, R2.reuse, RZ, 0x3 ;  /* 0x0000000209037211 */ /* 0x0c0fe200078f18ff */
[----:B------:R-:W2:Y:S01]  /*0ae0*/  S2R R20, SR_CTAID.Z ;  /* 0x0000000000147919 */ /* 0x000ea20000002700 */
[----:B------:R-:W-:Y:S01]  /*0af0*/  ULDC.64 UR4, c[0x0][0x1a8] ;  /* 0x00006a0000047ab9 */ /* 0x000fe20000000a00 */
[----:B------:R-:W-:Y:S01]  /*0b00*/  LEA.HI R80, R9, R2, RZ, 0x5 ;  /* 0x0000000209507211 */ /* 0x000fe200078f28ff */
[----:B------:R-:W-:Y:S01]  /*0b10*/  UIMAD UR4, UR21, UR4, URZ ;  /* 0x00000004150472a4 */ /* 0x000fe2000f8e023f */
[----:B------:R-:W-:Y:S02]  /*0b20*/  SHF.R.S32.HI R14, RZ, 0x3, R3 ;  /* 0x00000003ff0e7819 */ /* 0x000fe40000011403 */
[----:B------:R-:W-:Y:S01]  /*0b30*/  LOP3.LUT R3, R3, 0xfffffff8, RZ, 0xc0, !PT ;  /* 0xfffffff803037812 */ /* 0x000fe200078ec0ff */
[----:B------:R-:W-:Y:S01]  /*0b40*/  UIMAD UR4, UR11, UR5, UR4 ;  /* 0x000000050b0472a4 */ /* 0x000fe2000f8e0204 */
[C---:B------:R-:W-:Y:S01]  /*0b50*/  IADD3 R8, R14.reuse, 0x10, RZ ;  /* 0x000000100e087810 */ /* 0x040fe20007ffe0ff */
[C---:B------:R-:W-:Y:S01]  /*0b60*/  IMAD.SHL.U32 R5, R14.reuse, 0x40, RZ ;  /* 0x000000400e057824 */ /* 0x040fe200078e00ff */
[----:B------:R-:W-:Y:S01]  /*0b70*/  IADD3 R7, R14, 0x20, RZ ;  /* 0x000000200e077810 */ /* 0x000fe20007ffe0ff */
[----:B------:R-:W-:Y:S01]  /*0b80*/  IMAD.IADD R0, R2, 0x1, -R3 ;  /* 0x0000000102007824 */ /* 0x000fe200078e0a03 */
[----:B------:R-:W-:-:S02]  /*0b90*/  SHF.R.S32.HI R15, RZ, 0x1f, R14 ;  /* 0x0000001fff0f7819 */ /* 0x000fc4000001140e */
[----:B------:R-:W-:Y:S01]  /*0ba0*/  ISETP.GE.AND P3, PT, R8, UR10, PT ;  /* 0x0000000a08007c0c */ /* 0x000fe2000bf66270 */
[----:B------:R-:W-:Y:S01]  /*0bb0*/  IMAD.SHL.U32 R244, R0, 0x8, RZ ;  /* 0x0000000800f47824 */ /* 0x000fe200078e00ff */
[----:B------:R-:W-:Y:S01]  /*0bc0*/  ISETP.GE.AND P1, PT, R7, UR10, PT ;  /* 0x0000000a07007c0c */ /* 0x000fe2000bf26270 */
[----:B------:R-:W-:Y:S01]  /*0bd0*/  IMAD R3, R15, c[0x0][0x198], RZ ;  /* 0x000066000f037a24 */ /* 0x000fe200078e02ff */
[C---:B------:R-:W-:Y:S02]  /*0be0*/  IADD3 R235, R14.reuse, 0x30, RZ ;  /* 0x000000300eeb7810 */ /* 0x040fe40007ffe0ff */
[----:B------:R-:W-:Y:S01]  /*0bf0*/  SHF.R.S32.HI R245, RZ, 0x1f, R244 ;  /* 0x0000001ffff57819 */ /* 0x000fe200000114f4 */
[----:B------:R-:W-:Y:S01]  /*0c00*/  IMAD R3, R14, c[0x0][0x19c], R3 ;  /* 0x000067000e037a24 */ /* 0x000fe200078e0203 */
[----:B------:R-:W-:Y:S01]  /*0c10*/  IADD3 R12, P2, R244, UR6, RZ ;  /* 0x00000006f40c7c10 */ /* 0x000fe2000ff5e0ff */
[----:B-1----:R-:W-:Y:S01]  /*0c20*/  IMAD.WIDE R246, R247, 0x40, R14 ;  /* 0x00000040f7f67825 */ /* 0x002fe200078e020e */
[----:B------:R-:W-:-:S02]  /*0c30*/  ISETP.GE.AND P4, PT, R14, UR10, PT ;  /* 0x0000000a0e007c0c */ /* 0x000fc4000bf86270 */
[----:B------:R-:W-:Y:S01]  /*0c40*/  IADD3.X R13, R245, UR18, RZ, P2, !PT ;  /* 0x00000012f50d7c10 */ /* 0x000fe200097fe4ff */
[----:B------:R-:W-:Y:S01]  /*0c50*/  IMAD.WIDE.U32 R10, R14, c[0x0][0x198], R244 ;  /* 0x000066000e0a7a25 */ /* 0x000fe200078e00f4 */
[----:B------:R-:W-:Y:S01]  /*0c60*/  LOP3.LUT R5, R5, 0x1c0, RZ, 0xc0, !PT ;  /* 0x000001c005057812 */ /* 0x000fe200078ec0ff */
[----:B------:R-:W-:Y:S01]  /*0c70*/  UIADD3 UR18, UR8, -0x1, URZ ;  /* 0xffffffff08127890 */ /* 0x000fe2000fffe03f */
[----:B------:R-:W-:Y:S01]  /*0c80*/  ISETP.GE.AND P0, PT, R235, UR10, PT ;  /* 0x0000000aeb007c0c */ /* 0x000fe2000bf06270 */
[----:B--2---:R-:W-:Y:S01]  /*0c90*/  IMAD.WIDE.U32 R20, R20, c[0x0][0x1a8], R12 ;  /* 0x00006a0014147a25 */ /* 0x004fe200078e000c */
[----:B------:R-:W-:Y:S01]  /*0ca0*/  IADD3 R238, P2, R10, UR20, RZ ;  /* 0x000000140aee7c10 */ /* 0x000fe2000ff5e0ff */
[----:B------:R-:W-:Y:S01]  /*0cb0*/  UIMAD UR11, UR18, -0x40, UR13 ;  /* 0xffffffc0120b78a4 */ /* 0x000fe2000f8e020d */
[----:B------:R-:W-:Y:S01]  /*0cc0*/  SHF.R.U32.HI R236, RZ, 0x3, R5 ;  /* 0x00000003ffec7819 */ /* 0x000fe20000011605 */
[--C-:B------:R-:W-:Y:S01]  /*0cd0*/  @!P3 IMAD.MOV.U32 R26, RZ, RZ, R20.reuse ;  /* 0x000000ffff1ab224 */ /* 0x100fe200078e0014 */
[----:B------:R-:W-:Y:S01]  /*0ce0*/  IADD3.X R239, R11, UR7, R3, P2, !PT ;  /* 0x000000070bef7c10 */ /* 0x000fe200097fe403 */
[----:B------:R-:W-:Y:S01]  /*0cf0*/  @!P1 IMAD.MOV.U32 R24, RZ, RZ, R20 ;  /* 0x000000ffff189224 */ /* 0x000fe200078e0014 */
[C---:B------:R-:W-:Y:S01]  /*0d00*/  @!P3 IADD3 R18, P2, R246.reuse, 0x10, RZ ;  /* 0x00000010f612b810 */ /* 0x040fe20007f5e0ff */
[----:B------:R-:W-:Y:S01]  /*0d10*/  ULDC.64 UR6, c[0x0][0x198] ;  /* 0x0000660000067ab9 */ /* 0x000fe20000000a00 */
[C---:B------:R-:W-:Y:S01]  /*0d20*/  @!P1 IADD3 R10, P5, R246.reuse, 0x20, RZ ;  /* 0x00000020f60a9810 */ /* 0x040fe20007fbe0ff */
[----:B------:R-:W-:Y:S01]  /*0d30*/  UMOV UR20, 0x6 ;  /* 0x0000000600147882 */ /* 0x000fe20000000000 */
[----:B------:R-:W-:Y:S01]  /*0d40*/  LOP3.LUT R5, R5, 0x38, R244, 0xf8, !PT ;  /* 0x0000003805057812 */ /* 0x000fe200078ef8f4 */
[--C-:B------:R-:W-:Y:S01]  /*0d50*/  @!P3 IMAD.X R11, RZ, RZ, R247.reuse, P2 ;  /* 0x000000ffff0bb224 */ /* 0x100fe200010e06f7 */
[----:B------:R-:W-:Y:S01]  /*0d60*/  IADD3 R21, R21, UR4, RZ ;  /* 0x0000000415157c10 */ /* 0x000fe2000fffe0ff */
[----:B------:R-:W-:Y:S01]  /*0d70*/  @!P1 IMAD.X R3, RZ, RZ, R247, P5 ;  /* 0x000000ffff039224 */ /* 0x000fe200028e06f7 */
[----:B------:R-:W-:Y:S01]  /*0d80*/  LOP3.LUT R236, R5, R236, RZ, 0x3c, !PT ;  /* 0x000000ec05ec7212 */ /* 0x000fe200078e3cff */
[----:B------:R-:W-:Y:S01]  /*0d90*/  @!P4 IMAD R5, R247, c[0x0][0x190], RZ ;  /* 0x00006400f705ca24 */ /* 0x000fe200078e02ff */
[----:B------:R-:W-:Y:S01]  /*0da0*/  @!P0 IADD3 R16, P2, R246, 0x30, RZ ;  /* 0x00000030f6108810 */ /* 0x000fe20007f5e0ff */
[--C-:B------:R-:W-:Y:S01]  /*0db0*/  @!P3 IMAD.MOV.U32 R27, RZ, RZ, R21.reuse ;  /* 0x000000ffff1bb224 */ /* 0x100fe200078e0015 */
[----:B------:R-:W-:Y:S01]  /*0dc0*/  USHF.L.U32 UR21, UR6, 0x6, URZ ;  /* 0x0000000606157899 */ /* 0x000fe2000800063f */
[--C-:B------:R-:W-:Y:S01]  /*0dd0*/  @!P1 IMAD.MOV.U32 R25, RZ, RZ, R21.reuse ;  /* 0x000000ffff199224 */ /* 0x100fe200078e0015 */
[----:B------:R-:W-:Y:S01]  /*0de0*/  USHF.L.U64.HI UR20, UR6, UR20, UR7 ;  /* 0x0000001406147299 */ /* 0x000fe20008010207 */
[--C-:B------:R-:W-:Y:S01]  /*0df0*/  @!P0 IMAD.MOV.U32 R22, RZ, RZ, R20.reuse ;  /* 0x000000ffff168224 */ /* 0x100fe200078e0014 */
[----:B------:R-:W-:Y:S01]  /*0e00*/  ISETP.GE.AND P5, PT, R8, UR11, PT ;  /* 0x0000000b08007c0c */ /* 0x000fe2000bfa6270 */
[----:B------:R-:W-:Y:S01]  /*0e10*/  @!P0 IMAD.MOV.U32 R23, RZ, RZ, R21 ;  /* 0x000000ffff178224 */ /* 0x000fe200078e0015 */
[----:B------:R-:W-:Y:S01]  /*0e20*/  USHF.R.S32.HI UR14, URZ, 0x1f, UR18 ;  /* 0x0000001f3f0e7899 */ /* 0x000fe20008011412 */
[----:B------:R-:W-:Y:S01]  /*0e30*/  @!P3 IMAD R11, R11, c[0x0][0x190], RZ ;  /* 0x000064000b0bba24 */ /* 0x000fe200078e02ff */
[----:B------:R-:W-:Y:S01]  /*0e40*/  UIMAD UR4, UR20, UR18, URZ ;  /* 0x00000012140472a4 */ /* 0x000fe2000f8e023f */
[----:B------:R-:W-:Y:S01]  /*0e50*/  @!P1 IMAD R3, R3, c[0x0][0x190], RZ ;  /* 0x0000640003039a24 */ /* 0x000fe200078e02ff */
[----:B------:R-:W-:Y:S01]  /*0e60*/  UIMAD.WIDE.U32 UR24, UR6, 0x20, URZ ;  /* 0x00000020061878a5 */ /* 0x000fe2000f8e003f */
[C---:B------:R-:W-:Y:S01]  /*0e70*/  @!P4 IMAD R5, R246.reuse, c[0x0][0x194], R5 ;  /* 0x00006500f605ca24 */ /* 0x040fe200078e0205 */
[----:B------:R-:W-:Y:S01]  /*0e80*/  UIMAD UR4, UR14, UR21, UR4 ;  /* 0x000000150e0472a4 */ /* 0x000fe2000f8e0204 */
[----:B------:R-:W-:Y:S01]  /*0e90*/  @!P4 IMAD.WIDE.U32 R20, R246, c[0x0][0x190], R20 ;  /* 0x00006400f614ca25 */ /* 0x000fe200078e0014 */
[----:B------:R-:W-:-:S03]  /*0ea0*/  LOP3.LUT R200, R200, 0x6, RZ, 0xc0, !PT ;  /* 0x00000006c8c87812 */ /* 0x000fc600078ec0ff */
[----:B------:R-:W-:Y:S02]  /*0eb0*/  @!P3 IMAD R4, R18, c[0x0][0x194], R11 ;  /* 0x000065001204ba24 */ /* 0x000fe400078e020b */
[C---:B------:R-:W-:Y:S02]  /*0ec0*/  @!P1 IMAD R3, R10.reuse, c[0x0][0x194], R3 ;  /* 0x000065000a039a24 */ /* 0x040fe400078e0203 */
[----:B------:R-:W-:Y:S02]  /*0ed0*/  @!P0 IMAD.X R13, RZ, RZ, R247, P2 ;  /* 0x000000ffff0d8224 */ /* 0x000fe400010e06f7 */
[----:B------:R-:W-:Y:S01]  /*0ee0*/  @!P1 IMAD.WIDE.U32 R10, R10, c[0x0][0x190], R24 ;  /* 0x000064000a0a9a25 */ /* 0x000fe200078e0018 */
[----:B------:R-:W-:-:S03]  /*0ef0*/  @!P4 LEA R24, P2, R20, c[0x0][0x160], 0x1 ;  /* 0x000058001418ca11 */ /* 0x000fc600078408ff */
[----:B------:R-:W-:Y:S02]  /*0f00*/  @!P4 IMAD.IADD R5, R21, 0x1, R5 ;  /* 0x000000011505c824 */ /* 0x000fe400078e0205 */
[----:B------:R-:W-:-:S03]  /*0f10*/  @!P3 IMAD.WIDE.U32 R18, R18, c[0x0][0x190], R26 ;  /* 0x000064001212ba25 */ /* 0x000fc600078e001a */
[----:B------:R-:W-:Y:S01]  /*0f20*/  @!P4 LEA.HI.X R25, R20, c[0x0][0x164], R5, 0x1, P2 ;  /* 0x000059001419ca11 */ /* 0x000fe200010f0c05 */
[----:B------:R-:W-:Y:S01]  /*0f30*/  @!P3 IMAD.IADD R4, R19, 0x1, R4 ;  /* 0x000000011304b824 */ /* 0x000fe200078e0204 */
[----:B------:R-:W-:Y:S01]  /*0f40*/  SHF.R.S32.HI R5, RZ, 0x1f, R166 ;  /* 0x0000001fff057819 */ /* 0x000fe200000114a6 */
[----:B------:R-:W-:Y:S01]  /*0f50*/  @!P1 IMAD.IADD R3, R11, 0x1, R3 ;  /* 0x000000010b039824 */ /* 0x000fe200078e0203 */
[C---:B------:R-:W-:Y:S01]  /*0f60*/  @!P3 LEA R26, P2, R18.reuse, c[0x0][0x160], 0x1 ;  /* 0x00005800121aba11 */ /* 0x040fe200078408ff */
[----:B------:R-:W-:Y:S02]  /*0f70*/  @!P0 IMAD R13, R13, c[0x0][0x190], RZ ;  /* 0x000064000d0d8a24 */ /* 0x000fe400078e02ff */
[----:B------:R-:W-:Y:S01]  /*0f80*/  IMAD R243, R5, c[0x0][0x1b0], RZ ;  /* 0x00006c0005f37a24 */ /* 0x000fe200078e02ff */
[----:B------:R-:W-:Y:S01]  /*0f90*/  @!P3 LEA.HI.X R27, R18, c[0x0][0x164], R4, 0x1, P2 ;  /* 0x00005900121bba11 */ /* 0x000fe200010f0c04 */
[----:B------:R-:W-:Y:S01]  /*0fa0*/  IMAD.WIDE.U32 R238, R166, c[0x0][0x1b0], R238 ;  /* 0x00006c00a6ee7a25 */ /* 0x000fe200078e00ee */
[----:B------:R-:W-:-:S03]  /*0fb0*/  @!P1 LEA R20, P2, R10, c[0x0][0x160], 0x1 ;  /* 0x000058000a149a11 */ /* 0x000fc600078408ff */
[----:B------:R-:W-:Y:S01]  /*0fc0*/  IMAD R243, R166, c[0x0][0x1b4], R243 ;  /* 0x00006d00a6f37a24 */ /* 0x000fe200078e02f3 */
[----:B------:R-:W-:Y:S01]  /*0fd0*/  @!P1 LEA.HI.X R21, R10, c[0x0][0x164], R3, 0x1, P2 ;  /* 0x000059000a159a11 */ /* 0x000fe200010f0c03 */
[C---:B------:R-:W-:Y:S01]  /*0fe0*/  @!P0 IMAD R6, R16.reuse, c[0x0][0x194], R13 ;  /* 0x0000650010068a24 */ /* 0x040fe200078e020d */
[----:B------:R-:W-:Y:S01]  /*0ff0*/  LEA.HI R13, R9, R2, RZ, 0x6 ;  /* 0x00000002090d7211 */ /* 0x000fe200078f30ff */
[----:B------:R-:W-:Y:S02]  /*1000*/  IMAD.IADD R243, R239, 0x1, R243 ;  /* 0x00000001eff37824 */ /* 0x000fe400078e02f3 */
[----:B------:R-:W-:Y:S02]  /*1010*/  IMAD.U32 R3, RZ, RZ, UR21 ;  /* 0x00000015ff037e24 */ /* 0x000fe4000f8e00ff */
[----:B------:R-:W-:Y:S02]  /*1020*/  IMAD.MOV.U32 R242, RZ, RZ, R238 ;  /* 0x000000fffff27224 */ /* 0x000fe400078e00ee */
[----:B------:R-:W-:-:S04]  /*1030*/  @!P0 IMAD.WIDE.U32 R16, R16, c[0x0][0x190], R22 ;  /* 0x0000640010108a25 */ /* 0x000fc800078e0016 */
[----:B------:R-:W-:Y:S01]  /*1040*/  IMAD.WIDE.U32 R10, R3, UR18, R242 ;  /* 0x00000012030a7c25 */ /* 0x000fe2000f8e00f2 */
[----:B------:R-:W-:-:S03]  /*1050*/  @!P0 LEA R12, P6, R16, c[0x0][0x160], 0x1 ;  /* 0x00005800100c8a11 */ /* 0x000fc600078c08ff */
[----:B------:R-:W-:Y:S02]  /*1060*/  IMAD.MOV.U32 R4, RZ, RZ, c[0x0][0x198] ;  /* 0x00006600ff047624 */ /* 0x000fe400078e00ff */
[----:B------:R-:W-:Y:S02]  /*1070*/  IMAD.SHL.U32 R13, R13, 0x8, RZ ;  /* 0x000000080d0d7824 */ /* 0x000fe400078e00ff */
[----:B------:R-:W-:Y:S01]  /*1080*/  @!P0 IMAD.IADD R6, R17, 0x1, R6 ;  /* 0x0000000111068824 */ /* 0x000fe200078e0206 */
[----:B------:R-:W-:Y:S01]  /*1090*/  IADD3 R17, R11, UR4, RZ ;  /* 0x000000040b117c10 */ /* 0x000fe2000fffe0ff */
[----:B------:R-:W-:Y:S01]  /*10a0*/  IMAD.U32 R19, RZ, RZ, UR7 ;  /* 0x00000007ff137e24 */ /* 0x000fe2000f8e00ff */
[----:B------:R-:W-:Y:S01]  /*10b0*/  @!P5 LEA R11, P2, R4, R10, 0x4 ;  /* 0x0000000a040bd211 */ /* 0x000fe200078420ff */
[----:B------:R-:W-:Y:S01]  /*10c0*/  ULDC.64 UR4, c[0x0][0x1a0] ;  /* 0x0000680000047ab9 */ /* 0x000fe20000000a00 */
[----:B------:R-:W-:Y:S01]  /*10d0*/  LOP3.LUT R236, R236, 0xfffffe00, R13, 0xf8, !PT ;  /* 0xfffffe00ecec7812 */ /* 0x000fe200078ef80d */
[----:B------:R-:W-:Y:S01]  /*10e0*/  UIMAD UR14, UR14, UR4, URZ ;  /* 0x000000040e0e72a4 */ /* 0x000fe2000f8e023f */
[----:B------:R-:W-:Y:S01]  /*10f0*/  @!P0 LEA.HI.X R13, R16, c[0x0][0x164], R6, 0x1, P6 ;  /* 0x00005900100d8a11 */ /* 0x000fe200030f0c06 */
[----:B------:R-:W-:Y:S01]  /*1100*/  IMAD R241, R5, c[0x0][0x1b8], RZ ;  /* 0x00006e0005f17a24 */ /* 0x000fe200078e02ff */
[----:B------:R-:W-:Y:S01]  /*1110*/  @!P5 LEA.HI.X R6, R4, R17, R19, 0x4, P2 ;  /* 0x000000110406d211 */ /* 0x000fe200010f2413 */
[----:B------:R-:W-:Y:S01]  /*1120*/  IMAD.SHL.U32 R236, R236, 0x2, RZ ;  /* 0x00000002ecec7824 */ /* 0x000fe200078e00ff */
[C---:B------:R-:W-:Y:S01]  /*1130*/  @!P5 LEA R22, P6, R11.reuse, c[0x0][0x168], 0x1 ;  /* 0x00005a000b16da11 */ /* 0x040fe200078c08ff */
[----:B------:R-:W-:Y:S01]  /*1140*/  IMAD.WIDE.U32 R18, R14, c[0x0][0x1a0], R244 ;  /* 0x000068000e127a25 */ /* 0x000fe200078e00f4 */
[----:B------:R-:W-:Y:S01]  /*1150*/  UIMAD.WIDE.U32 UR26, UR18, UR4, URZ ;  /* 0x00000004121a72a5 */ /* 0x000fe2000f8e003f */
[----:B------:R-:W-:Y:S01]  /*1160*/  ISETP.GE.AND P2, PT, R8, UR11, PT ;  /* 0x0000000b08007c0c */ /* 0x000fe2000bf46270 */
[----:B------:R-:W-:Y:S01]  /*1170*/  @!PT LDS RZ, [RZ] ;  /* 0x00000000fffff984 */ /* 0x000fe20000000800 */
[----:B------:R-:W-:Y:S01]  /*1180*/  @!PT LDS RZ, [RZ] ;  /* 0x00000000fffff984 */ /* 0x000fe20000000800 */
[----:B------:R-:W-:Y:S01]  /*1190*/  @!PT LDS RZ, [RZ] ;  /* 0x00000000fffff984 */ /* 0x000fe20000000800 */
[----:B------:R1:W-:Y:S01]  /*11a0*/  @!P4 LDGSTS.E.BYPASS.LTC128B.128 [R236], [R24.64] ;  /* 0x0000000018eccfae */ /* 0x0003e2000b901d50 */
[----:B------:R-:W-:Y:S01]  /*11b0*/  @!P5 LEA.HI.X R23, R11, c[0x0][0x16c], R6, 0x1, P6 ;  /* 0x00005b000b17da11 */ /* 0x000fe200030f0c06 */
[----:B------:R-:W-:Y:S01]  /*11c0*/  IMAD R11, R15, c[0x0][0x1a0], RZ ;  /* 0x000068000f0b7a24 */ /* 0x000fe200078e02ff */
[C---:B------:R-:W-:Y:S01]  /*11d0*/  ISETP.GE.AND P6, PT, R14.reuse, UR11, PT ;  /* 0x0000000b0e007c0c */ /* 0x040fe2000bfc6270 */
[----:B------:R1:W-:Y:S01]  /*11e0*/  @!P4 LDGSTS.E.BYPASS.LTC128B.128 [R236+0x2000], [R24.64+0x80] ;  /* 0x0200008018eccfae */ /* 0x0003e2000b901d50 */
[----:B------:R-:W-:Y:S01]  /*11f0*/  UIMAD UR14, UR18, UR5, UR14 ;  /* 0x00000005120e72a4 */ /* 0x000fe2000f8e020e */
[----:B------:R-:W-:-:S02]  /*1200*/  IMAD R6, R14, c[0x0][0x1a4], R11 ;  /* 0x000069000e067a24 */ /* 0x000fc400078e020b */
[----:B------:R1:W-:Y:S01]  /*1210*/  @!P4 LDGSTS.E.BYPASS.LTC128B.128 [R236+0x4000], [R24.64+0x100] ;  /* 0x0400010018eccfae */ /* 0x0003e2000b901d50 */
[----:B------:R-:W-:Y:S02]  /*1220*/  IMAD R241, R166, c[0x0][0x1bc], R241 ;  /* 0x00006f00a6f17a24 */ /* 0x000fe400078e02f1 */
[----:B------:R-:W-:Y:S01]  /*1230*/  IMAD.U32 R8, RZ, RZ, UR5 ;  /* 0x00000005ff087e24 */ /* 0x000fe2000f8e00ff */
[----:B------:R1:W-:Y:S01]  /*1240*/  @!P4 LDGSTS.E.BYPASS.LTC128B.128 [R236+0x6000], [R24.64+0x180] ;  /* 0x0600018018eccfae */ /* 0x0003e2000b901d50 */
[----:B------:R-:W-:-:S03]  /*1250*/  ISETP.GE.AND P4, PT, R7, UR11, PT ;  /* 0x0000000b07007c0c */ /* 0x000fc6000bf86270 */
[----:B------:R2:W-:Y:S04]  /*1260*/  @!P3 LDGSTS.E.BYPASS.LTC128B.128 [R236+0x800], [R26.64] ;  /* 0x008000001aecbfae */ /* 0x0005e8000b901d50 */
[----:B------:R2:W-:Y:S04]  /*1270*/  @!P3 LDGSTS.E.BYPASS.LTC128B.128 [R236+0x2800], [R26.64+0x80] ;  /* 0x028000801aecbfae */ /* 0x0005e8000b901d50 */
[----:B------:R2:W-:Y:S04]  /*1280*/  @!P3 LDGSTS.E.BYPASS.LTC128B.128 [R236+0x4800], [R26.64+0x100] ;  /* 0x048001001aecbfae */ /* 0x0005e8000b901d50 */
[----:B------:R2:W-:Y:S01]  /*1290*/  @!P3 LDGSTS.E.BYPASS.LTC128B.128 [R236+0x6800], [R26.64+0x180] ;  /* 0x068001801aecbfae */ /* 0x0005e2000b901d50 */
[----:B------:R-:W-:-:S03]  /*12a0*/  ISETP.GE.AND P3, PT, R235, UR11, PT ;  /* 0x0000000beb007c0c */ /* 0x000fc6000bf66270 */
[----:B------:R3:W-:Y:S04]  /*12b0*/  @!P1 LDGSTS.E.BYPASS.LTC128B.128 [R236+0x1000], [R20.64] ;  /* 0x0100000014ec9fae */ /* 0x0007e8000b901d50 */
[----:B------:R3:W-:Y:S04]  /*12c0*/  @!P1 LDGSTS.E.BYPASS.LTC128B.128 [R236+0x3000], [R20.64+0x80] ;  /* 0x0300008014ec9fae */ /* 0x0007e8000b901d50 */
[----:B------:R3:W-:Y:S02]  /*12d0*/  @!P1 LDGSTS.E.BYPASS.LTC128B.128 [R236+0x5000], [R20.64+0x100] ;  /* 0x0500010014ec9fae */ /* 0x0007e4000b901d50 */
[----:B------:R-:W-:Y:S01]  /*12e0*/  VOTEU.ALL UP0, P3 ;  /* 0x00000000003f7886 */ /* 0x000fe20001800000 */
[----:B------:R-:W-:Y:S01]  /*12f0*/  @!P3 IMAD.MOV.U32 R16, RZ, RZ, R10 ;  /* 0x000000ffff10b224 */ /* 0x000fe200078e000a */
[----:B------:R3:W-:Y:S01]  /*1300*/  @!P1 LDGSTS.E.BYPASS.LTC128B.128 [R236+0x7000], [R20.64+0x180] ;  /* 0x0700018014ec9fae */ /* 0x0007e2000b901d50 */
[----:B-1----:R-:W-:-:S03]  /*1310*/  @!P6 LEA R24, P1, R10, c[0x0][0x168], 0x1 ;  /* 0x00005a000a18ea11 */ /* 0x002fc600078208ff */
[----:B------:R1:W-:Y:S01]  /*1320*/  @!P0 LDGSTS.E.BYPASS.LTC128B.128 [R236+0x1800], [R12.64] ;  /* 0x018000000cec8fae */ /* 0x0003e2000b901d50 */
[--C-:B------:R-:W-:Y:S02]  /*1330*/  @!P6 LEA.HI.X R25, R10, c[0x0][0x16c], R17.reuse, 0x1, P1 ;  /* 0x00005b000a19ea11 */ /* 0x100fe400008f0c11 */
[----:B------:R-:W-:Y:S01]  /*1340*/  IADD3 R18, P1, R18, UR22, RZ ;  /* 0x0000001612127c10 */ /* 0x000fe2000ff3e0ff */
[----:B------:R-:W-:Y:S01]  /*1350*/  USHF.L.U32 UR22, UR7, 0x5, URZ ;  /* 0x0000000507167899 */ /* 0x000fe2000800063f */
[----:B------:R1:W-:Y:S02]  /*1360*/  @!P0 LDGSTS.E.BYPASS.LTC128B.128 [R236+0x3800], [R12.64+0x80] ;  /* 0x038000800cec8fae */ /* 0x0003e4000b901d50 */
[----:B------:R-:W-:Y:S01]  /*1370*/  IADD3.X R19, R19, UR19, R6, P1, !PT ;  /* 0x0000001313137c10 */ /* 0x000fe20008ffe406 */
[----:B------:R-:W-:Y:S01]  /*1380*/  UIADD3 UR19, UR27, UR14, URZ ;  /* 0x0000000e1b137290 */ /* 0x000fe2000fffe03f */
[----:B------:R-:W-:Y:S01]  /*1390*/  @!P4 IADD3 R6, P1, R10, UR24, RZ ;  /* 0x000000180a06cc10 */ /* 0x000fe2000ff3e0ff */
[----:B------:R-:W-:Y:S01]  /*13a0*/  IMAD.U32 R5, RZ, RZ, UR22 ;  /* 0x00000016ff057e24 */ /* 0x000fe2000f8e00ff */
[----:B------:R-:W-:Y:S01]  /*13b0*/  @!UP0 UIMAD UR14, UR7, 0x30, URZ ;  /* 0x00000030070e88a4 */ /* 0x000fe2000f8e023f */
[----:B------:R-:W-:Y:S01]  /*13c0*/  @!P3 IMAD.WIDE.U32 R10, R4, 0x30, R16 ;  /* 0x00000030040ab825 */ /* 0x000fe200078e0010 */
[----:B------:R1:W-:Y:S01]  /*13d0*/  @!P0 LDGSTS.E.BYPASS.LTC128B.128 [R236+0x5800], [R12.64+0x100] ;  /* 0x058001000cec8fae */ /* 0x0003e2000b901d50 */
[----:B------:R-:W-:Y:S01]  /*13e0*/  LEA.HI R4, R9, R2, RZ, 0x4 ;  /* 0x0000000209047211 */ /* 0x000fe200078f20ff */
[----:B------:R-:W-:Y:S01]  /*13f0*/  UIMAD.WIDE.U32 UR22, UR4, 0x20, URZ ;  /* 0x00000020041678a5 */ /* 0x000fe2000f8e003f */
[----:B------:R-:W-:Y:S01]  /*1400*/  @!P4 IADD3.X R5, R17, UR25, R5, P1, !PT ;  /* 0x000000191105cc10 */ /* 0x000fe20008ffe405 */
[----:B------:R1:W-:Y:S01]  /*1410*/  @!P0 LDGSTS.E.BYPASS.LTC128B.128 [R236+0x7800], [R12.64+0x180] ;  /* 0x078001800cec8fae */ /* 0x0003e2000b901d50 */
[----:B------:R-:W-:Y:S01]  /*1420*/  IMAD.WIDE.U32 R166, R166, c[0x0][0x1b8], R18 ;  /* 0x00006e00a6a67a25 */ /* 0x000fe200078e0012 */
[----:B------:R-:W-:-:S02]  /*1430*/  SHF.R.S32.HI R15, RZ, 0x4, R4 ;  /* 0x00000004ff0f7819 */ /* 0x000fc40000011404 */
[----:B------:R4:W-:Y:S01]  /*1440*/  @!P6 LDGSTS.E.BYPASS.LTC128B.128 [R236+0x8000], [R24.64] ;  /* 0x0800000018ecefae */ /* 0x0009e2000b901d50 */
[----:B--2---:R-:W-:Y:S01]  /*1450*/  IMAD.U32 R26, RZ, RZ, UR26 ;  /* 0x0000001aff1a7e24 */ /* 0x004fe2000f8e00ff */
[C---:B---3--:R-:W-:Y:S01]  /*1460*/  @!P4 LEA R20, P1, R6.reuse, c[0x0][0x168], 0x1 ;  /* 0x00005a000614ca11 */ /* 0x048fe200078208ff */
[----:B------:R-:W-:Y:S01]  /*1470*/  IMAD.IADD R241, R167, 0x1, R241 ;  /* 0x00000001a7f17824 */ /* 0x000fe200078e02f1 */
[----:B------:R4:W-:Y:S01]  /*1480*/  @!P6 LDGSTS.E.BYPASS.LTC128B.128 [R236+0xa000], [R24.64+0x80] ;  /* 0x0a00008018ecefae */ /* 0x0009e2000b901d50 */
[----:B------:R-:W-:Y:S01]  /*1490*/  IMAD.U32 R27, RZ, RZ, UR27 ;  /* 0x0000001bff1b7e24 */ /* 0x000fe2000f8e00ff */
[----:B------:R-:W-:Y:S01]  /*14a0*/  @!P4 LEA.HI.X R21, R6, c[0x0][0x16c], R5, 0x1, P1 ;  /* 0x00005b000615ca11 */ /* 0x000fe200008f0c05 */
[----:B------:R-:W-:Y:S01]  /*14b0*/  IMAD.U32 R5, RZ, RZ, UR19 ;  /* 0x00000013ff057e24 */ /* 0x000fe2000f8e00ff */
[----:B------:R4:W-:Y:S01]  /*14c0*/  @!P6 LDGSTS.E.BYPASS.LTC128B.128 [R236+0xc000], [R24.64+0x100] ;  /* 0x0c00010018ecefae */ /* 0x0009e2000b901d50 */
[----:B------:R-:W-:Y:S01]  /*14d0*/  @!P3 IADD3 R6, R11, UR14, RZ ;  /* 0x0000000e0b06bc10 */ /* 0x000fe2000fffe0ff */
[----:B------:R-:W-:Y:S01]  /*14e0*/  IMAD.U32 R11, RZ, RZ, UR4 ;  /* 0x00000004ff0b7e24 */ /* 0x000fe2000f8e00ff */
[----:B------:R-:W-:Y:S01]  /*14f0*/  @!P3 LEA R18, P1, R10, c[0x0][0x168], 0x1 ;  /* 0x00005a000a12ba11 */ /* 0x000fe200078208ff */
[----:B------:R4:W-:Y:S01]  /*1500*/  @!P6 LDGSTS.E.BYPASS.LTC128B.128 [R236+0xe000], [R24.64+0x180] ;  /* 0x0e00018018ecefae */ /* 0x0009e2000b901d50 */
[----:B------:R-:W-:-:S02]  /*1510*/  LEA R16, P0, R26, R166, 0x6 ;  /* 0x000000a61a107211 */ /* 0x000fc400078030ff */
[----:B------:R-:W-:Y:S01]  /*1520*/  @!P3 LEA.HI.X R19, R10, c[0x0][0x16c], R6, 0x1, P1 ;  /* 0x00005b000a13ba11 */ /* 0x000fe200008f0c06 */
[----:B------:R2:W-:Y:S01]  /*1530*/  @!P5 LDGSTS.E.BYPASS.LTC128B.128 [R236+0x8800], [R22.64] ;  /* 0x0880000016ecdfae */ /* 0x0005e2000b901d50 */
[----:B------:R-:W-:Y:S01]  /*1540*/  LEA.HI.X R17, R26, R241, R5, 0x6, P0 ;  /* 0x000000f11a117211 */ /* 0x000fe200000f3405 */
[----:B------:R-:W-:Y:S01]  /*1550*/  IMAD.SHL.U32 R10, R0, 0x40, RZ ;  /* 0x00000040000a7824 */ /* 0x000fe200078e00ff */
[----:B------:R-:W-:Y:S01]  /*1560*/  LOP3.LUT R5, R4, 0xfffffff0, RZ, 0xc0, !PT ;  /* 0xfffffff004057812 */ /* 0x000fe200078ec0ff */
[----:B------:R2:W-:Y:S01]  /*1570*/  @!P5 LDGSTS.E.BYPASS.LTC128B.128 [R236+0xa800], [R22.64+0x80] ;  /* 0x0a80008016ecdfae */ /* 0x0005e2000b901d50 */
[----:B------:R-:W-:Y:S01]  /*1580*/  ISETP.GE.AND P1, PT, R7, UR11, PT ;  /* 0x0000000b07007c0c */ /* 0x000fe2000bf26270 */
[----:B------:R-:W-:Y:S01]  /*1590*/  IMAD.U32 R7, RZ, RZ, UR4 ;  /* 0x00000004ff077e24 */ /* 0x000fe2000f8e00ff */
[----:B------:R-:W-:Y:S01]  /*15a0*/  LOP3.LUT R10, R10, 0x1c0, RZ, 0xc0, !PT ;  /* 0x000001c00a0a7812 */ /* 0x000fe200078ec0ff */
[----:B------:R2:W-:Y:S01]  /*15b0*/  @!P5 LDGSTS.E.BYPASS.LTC128B.128 [R236+0xc800], [R22.64+0x100] ;  /* 0x0c80010016ecdfae */ /* 0x0005e2000b901d50 */
[----:B-1----:R-:W-:Y:S01]  /*15c0*/  IMAD.IADD R12, R2, 0x1, -R5 ;  /* 0x00000001020c7824 */ /* 0x002fe200078e0a05 */
[----:B------:R-:W-:Y:S01]  /*15d0*/  LEA.HI R4, R4, R15, RZ, 0x1 ;  /* 0x0000000f04047211 */ /* 0x000fe200078f08ff */
[----:B------:R-:W-:Y:S01]  /*15e0*/  IMAD.SHL.U32 R13, R14, 0x8, RZ ;  /* 0x000000080e0d7824 */ /* 0x000fe200078e00ff */
[----:B------:R2:W-:Y:S01]  /*15f0*/  @!P5 LDGSTS.E.BYPASS.LTC128B.128 [R236+0xe800], [R22.64+0x180] ;  /* 0x0e80018016ecdfae */ /* 0x0005e2000b901d50 */
[----:B------:R-:W-:-:S02]  /*1600*/  @!P2 LEA R7, P0, R7, R16, 0x4 ;  /* 0x000000100707a211 */ /* 0x000fc400078020ff */
[----:B------:R-:W-:Y:S01]  /*1610*/  SHF.R.S32.HI R5, RZ, 0x1f, R12 ;  /* 0x0000001fff057819 */ /* 0x000fe2000001140c */
[----:B------:R1:W-:Y:S01]  /*1620*/  @!P4 LDGSTS.E.BYPASS.LTC128B.128 [R236+0x9000], [R20.64] ;  /* 0x0900000014eccfae */ /* 0x0003e2000b901d50 */
[----:B------:R-:W-:Y:S02]  /*1630*/  @!P2 LEA.HI.X R8, R11, R17, R8, 0x4, P0 ;  /* 0x000000110b08a211 */ /* 0x000fe400000f2408 */
[----:B------:R-:W-:Y:S01]  /*1640*/  LEA.HI R6, R5, R12, RZ, 0x3 ;  /* 0x0000000c05067211 */ /* 0x000fe200078f18ff */
[----:B------:R1:W-:Y:S01]  /*1650*/  @!P4 LDGSTS.E.BYPASS.LTC128B.128 [R236+0xb000], [R20.64+0x80] ;  /* 0x0b00008014eccfae */ /* 0x0003e2000b901d50 */
[----:B------:R-:W-:Y:S02]  /*1660*/  ISETP.GE.AND P0, PT, R235, UR11, PT ;  /* 0x0000000beb007c0c */ /* 0x000fe4000bf06270 */
[----:B------:R-:W-:Y:S01]  /*1670*/  LOP3.LUT R5, R6, 0xfffffff8, RZ, 0xc0, !PT ;  /* 0xfffffff806057812 */ /* 0x000fe200078ec0ff */
[----:B------:R1:W-:Y:S01]  /*1680*/  @!P4 LDGSTS.E.BYPASS.LTC128B.128 [R236+0xd000], [R20.64+0x100] ;  /* 0x0d00010014eccfae */ /* 0x0003e2000b901d50 */
[----:B------:R-:W-:Y:S01]  /*1690*/  ISETP.GE.AND P6, PT, R14, UR11, PT ;  /* 0x0000000b0e007c0c */ /* 0x000fe2000bfc6270 */
[----:B------:R-:W-:Y:S01]  /*16a0*/  USHF.L.U32 UR11, UR5, 0x5, URZ ;  /* 0x00000005050b7899 */ /* 0x000fe2000800063f */
[----:B------:R-:W-:Y:S01]  /*16b0*/  LOP3.LUT R13, R10, 0x8, R13, 0xf8, !PT ;  /* 0x000000080a0d7812 */ /* 0x000fe200078ef80d */
[----:B------:R1:W-:Y:S01]  /*16c0*/  @!P4 LDGSTS.E.BYPASS.LTC128B.128 [R236+0xf000], [R20.64+0x180] ;  /* 0x0f00018014eccfae */ /* 0x0003e2000b901d50 */
[----:B------:R-:W-:Y:S01]  /*16d0*/  LOP3.LUT R4, R4, 0xfffffffe, RZ, 0xc0, !PT ;  /* 0xfffffffe04047812 */ /* 0x000fe200078ec0ff */
[----:B------:R-:W-:Y:S01]  /*16e0*/  IMAD.IADD R5, R12, 0x1, -R5 ;  /* 0x000000010c057824 */ /* 0x000fe200078e0a05 */
[----:B------:R-:W-:Y:S01]  /*16f0*/  SHF.R.U32.HI R10, RZ, 0x3, R10 ;  /* 0x00000003ff0a7819 */ /* 0x000fe2000001160a */
[----:B------:R3:W-:Y:S01]  /*1700*/  @!P3 LDGSTS.E.BYPASS.LTC128B.128 [R236+0x9800], [R18.64] ;  /* 0x0980000012ecbfae */ /* 0x0007e2000b901d50 */
[----:B------:R-:W-:Y:S01]  /*1710*/  IMAD.U32 R11, RZ, RZ, UR11 ;  /* 0x0000000bff0b7e24 */ /* 0x000fe2000f8e00ff */
[----:B------:R-:W-:Y:S01]  /*1720*/  VOTEU.ALL UP0, P0 ;  /* 0x00000000003f7886 */ /* 0x000fe20000000000 */
[----:B------:R-:W-:Y:S01]  /*1730*/  LOP3.LUT R13, R13, R10, RZ, 0x3c, !PT ;  /* 0x0000000a0d0d7212 */ /* 0x000fe200078e3cff */
[----:B------:R3:W-:Y:S01]  /*1740*/  @!P3 LDGSTS.E.BYPASS.LTC128B.128 [R236+0xb800], [R18.64+0x80] ;  /* 0x0b80008012ecbfae */ /* 0x0007e2000b901d50 */
[----:B------:R-:W-:-:S02]  /*1750*/  IMAD.IADD R4, R15, 0x1, -R4 ;  /* 0x000000010f047824 */ /* 0x000fc400078e0a04 */
[----:B------:R-:W-:Y:S01]  /*1760*/  IMAD.SHL.U32 R10, R5, 0x40, RZ ;  /* 0x00000040050a7824 */ /* 0x000fe200078e00ff */
[----:B------:R3:W-:Y:S01]  /*1770*/  @!P3 LDGSTS.E.BYPASS.LTC128B.128 [R236+0xd800], [R18.64+0x100] ;  /* 0x0d80010012ecbfae */ /* 0x0007e2000b901d50 */
[C---:B------:R-:W-:Y:S01]  /*1780*/  IMAD R233, R4.reuse, 0x200, R13 ;  /* 0x0000020004e97824 */ /* 0x040fe200078e020d */
[----:B------:R-:W-:Y:S01]  /*1790*/  @!UP0 UIMAD UR11, UR5, 0x30, URZ ;  /* 0x00000030050b88a4 */ /* 0x000fe2000f8e023f */
[----:B------:R-:W-:Y:S01]  /*17a0*/  IMAD.SHL.U32 R13, R4, 0x8, RZ ;  /* 0x00000008040d7824 */ /* 0x000fe200078e00ff */
[----:B------:R3:W-:Y:S01]  /*17b0*/  @!P3 LDGSTS.E.BYPASS.LTC128B.128 [R236+0xf800], [R18.64+0x180] ;  /* 0x0f80018012ecbfae */ /* 0x0007e2000b901d50 */
[----:B------:R-:W-:Y:S01]  /*17c0*/  LOP3.LUT R10, R10, 0x1c0, RZ, 0xc0, !PT ;  /* 0x000001c00a0a7812 */ /* 0x000fe200078ec0ff */
[----:B------:R-:W-:Y:S01]  /*17d0*/  IMAD.U32 R15, RZ, RZ, UR4 ;  /* 0x00000004ff0f7e24 */ /* 0x000fe2000f8e00ff */
[----:B------:R-:W-:Y:S01]  /*17e0*/  UISETP.GE.AND UP0, UPT, UR8, 0x2, UPT ;  /* 0x000000020800788c */ /* 0x000fe2000bf06270 */
[----:B------:R-:W0:Y:S01]  /*17f0*/  LDGDEPBAR ;  /* 0x00000000000079af */ /* 0x000e220000000000 */
[----:B------:R-:W-:Y:S01]  /*1800*/  LOP3.LUT R13, R10, 0x8, R13, 0xf8, !PT ;  /* 0x000000080a0d7812 */ /* 0x000fe200078ef80d */
[----:B------:R-:W-:Y:S01]  /*1810*/  @!P0 IMAD.WIDE.U32 R14, R15, 0x30, R16 ;  /* 0x000000300f0e8825 */ /* 0x000fe200078e0010 */
[----:B------:R-:W-:-:S02]  /*1820*/  SHF.R.U32.HI R4, RZ, 0x3, R10 ;  /* 0x00000003ff047819 */ /* 0x000fc4000001160a */
[----:B------:R-:W-:Y:S01]  /*1830*/  @!P1 IADD3 R10, P3, R16, UR22, RZ ;  /* 0x00000016100a9c10 */ /* 0x000fe2000ff7e0ff */
[----:B------:R-:W-:Y:S01]  /*1840*/  IMAD.SHL.U32 R81, R6, 0x40, RZ ;  /* 0x0000004006517824 */ /* 0x000fe200078e00ff */
[C---:B-1----:R-:W-:Y:S01]  /*1850*/  @!P6 LEA R20, P4, R16.reuse, c[0x0][0x170], 0x1 ;  /* 0x00005c001014ea11 */ /* 0x042fe200078808ff */
[----:B------:R-:W-:Y:S01]  /*1860*/  IMAD.SHL.U32 R233, R233, 0x2, RZ ;  /* 0x00000002e9e97824 */ /* 0x000fe200078e00ff */
[----:B------:R-:W-:Y:S02]  /*1870*/  LOP3.LUT R4, R13, R4, RZ, 0x3c, !PT ;  /* 0x000000040d047212 */ /* 0x000fe400078e3cff */
[----:B------:R-:W-:Y:S02]  /*1880*/  @!P6 LEA.HI.X R21, R16, c[0x0][0x174], R17, 0x1, P4 ;  /* 0x00005d001015ea11 */ /* 0x000fe400020f0c11 */
[----:B------:R-:W-:Y:S02]  /*1890*/  @!P2 LEA R12, P4, R7, c[0x0][0x170], 0x1 ;  /* 0x00005c00070caa11 */ /* 0x000fe400078808ff */
[----:B------:R-:W-:-:S02]  /*18a0*/  @!P1 IADD3.X R11, R17, UR23, R11, P3, !PT ;  /* 0x00000017110b9c10 */ /* 0x000fc40009ffe40b */
[----:B------:R-:W-:Y:S02]  /*18b0*/  @!P2 LEA.HI.X R13, R7, c[0x0][0x174], R8, 0x1, P4 ;  /* 0x00005d00070daa11 */ /* 0x000fe400020f0c08 */
[----:B------:R-:W-:Y:S02]  /*18c0*/  @!P1 LEA R16, P4, R10, c[0x0][0x170], 0x1 ;  /* 0x00005c000a109a11 */ /* 0x000fe400078808ff */
[----:B------:R-:W-:Y:S02]  /*18d0*/  @!P0 IADD3 R7, R15, UR11, RZ ;  /* 0x0000000b0f078c10 */ /* 0x000fe4000fffe0ff */
[----:B------:R-:W-:Y:S01]  /*18e0*/  @!P0 LEA R8, P3, R14, c[0x0][0x170], 0x1 ;  /* 0x00005c000e088a11 */ /* 0x000fe200078608ff */
[----:B------:R-:W-:-:S04]  /*18f0*/  DEPBAR.LE SB0, 0x0 ;  /* 0x000080000000791a */ /* 0x000fc80000000000 */
[----:B------:R-:W-:Y:S01]  /*1900*/  BAR.SYNC.DEFER_BLOCKING 0x0 ;  /* 0x0000000000007b1d */ /* 0x000fe20000010000 */
[----:B------:R-:W-:Y:S02]  /*1910*/  SHF.R.S32.HI R6, RZ, 0x5, R80 ;  /* 0x00000005ff067819 */ /* 0x000fe40000011450 */
[----:B------:R-:W-:Y:S02]  /*1920*/  LOP3.LUT R81, R81, 0xfffffe00, RZ, 0xc0, !PT ;  /* 0xfffffe0051517812 */ /* 0x000fe400078ec0ff */
[----:B------:R-:W-:Y:S02]  /*1930*/  @!P1 LEA.HI.X R17, R10, c[0x0][0x174], R11, 0x1, P4 ;  /* 0x00005d000a119a11 */ /* 0x000fe400020f0c0b */
[----:B------:R-:W-:Y:S01]  /*1940*/  @!P0 LEA.HI.X R9, R14, c[0x0][0x174], R7, 0x1, P3 ;  /* 0x00005d000e098a11 */ /* 0x000fe200018f0c07 */
[C---:B------:R-:W-:Y:S01]  /*1950*/  IMAD R7, R6.reuse, 0x400, R81 ;  /* 0x0000040006077824 */ /* 0x040fe200078e0251 */
[----:B------:R-:W-:Y:S02]  /*1960*/  IADD3 R231, R233, 0x8020, RZ ;  /* 0x00008020e9e77810 */ /* 0x000fe40007ffe0ff */
[----:B------:R-:W-:Y:S01]  /*1970*/  LEA R6, R6, UR12, 0x4 ;  /* 0x0000000c06067c11 */ /* 0x000fe2000f8e20ff */
[----:B------:R-:W-:-:S02]  /*1980*/  IMAD.IADD R234, R4, 0x1, R7 ;  /* 0x0000000104ea7824 */ /* 0x000fc400078e0207 */
[----:B------:R-:W-:Y:S02]  /*1990*/  IMAD.MOV.U32 R7, RZ, RZ, 0x10 ;  /* 0x00000010ff077424 */ /* 0x000fe400078e00ff */
[----:B------:R-:W-:Y:S01]  /*19a0*/  IMAD.SHL.U32 R234, R234, 0x2, RZ ;  /* 0x00000002eaea7824 */ /* 0x000fe200078e00ff */
[----:B------:R-:W-:Y:S04]  /*19b0*/  @P6 STS.128 [R236+0x10000], RZ ;  /* 0x010000ffec006388 */ /* 0x000fe80000000c00 */
[----:B------:R-:W-:Y:S04]  /*19c0*/  @P6 STS.128 [R236+0x12000], RZ ;  /* 0x012000ffec006388 */ /* 0x000fe80000000c00 */
[----:B------:R-:W-:Y:S04]  /*19d0*/  @P6 STS.128 [R236+0x14000], RZ ;  /* 0x014000ffec006388 */ /* 0x000fe80000000c00 */
[----:B------:R-:W-:Y:S04]  /*19e0*/  @P6 STS.128 [R236+0x16000], RZ ;  /* 0x016000ffec006388 */ /* 0x000fe80000000c00 */
[----:B------:R-:W-:Y:S01]  /*19f0*/  @!PT LDS RZ, [RZ] ;  /* 0x00000000fffff984 */ /* 0x000fe20000000800 */
[----:B------:R-:W-:Y:S01]  /*1a00*/  @!PT LDS RZ, [RZ] ;  /* 0x00000000fffff984 */ /* 0x000fe20000000800 */
[----:B------:R-:W-:Y:S01]  /*1a10*/  @!PT LDS RZ, [RZ] ;  /* 0x00000000fffff984 */ /* 0x000fe20000000800 */
[----:B------:R2:W-:Y:S04]  /*1a20*/  @!P6 LDGSTS.E.BYPASS.LTC128B.128 [R236+0x10000], [R20.64] ;  /* 0x1000000014ecefae */ /* 0x0005e8000b901d50 */
[----:B------:R2:W-:Y:S04]  /*1a30*/  @!P6 LDGSTS.E.BYPASS.LTC128B.128 [R236+0x12000], [R20.64+0x80] ;  /* 0x1200008014ecefae */ /* 0x0005e8000b901d50 */
[----:B------:R2:W-:Y:S04]  /*1a40*/  @!P6 LDGSTS.E.BYPASS.LTC128B.128 [R236+0x14000], [R20.64+0x100] ;  /* 0x1400010014ecefae */ /* 0x0005e8000b901d50 */
[----:B------:R2:W-:Y:S04]  /*1a50*/  @!P6 LDGSTS.E.BYPASS.LTC128B.128 [R236+0x16000], [R20.64+0x180] ;  /* 0x1600018014ecefae */ /* 0x0005e8000b901d50 */
        /* <DEDUP_REMOVED lines=21> */
[----:B------:R3:W-:Y:S01]  /*1bb0*/  @!P1 LDGSTS.E.BYPASS.LTC128B.128 [R236+0x17000], [R16.64+0x180] ;  /* 0x1700018010ec9fae */ /* 0x0007e2000b901d50 */
[----:B------:R-:W-:Y:S01]  /*1bc0*/  R2P PR, R5, 0x6 ;  /* 0x0000000605007804 */ /* 0x000fe20000000000 */
[----:B------:R-:W-:-:S02]  /*1bd0*/  IMAD.MOV.U32 R5, RZ, RZ, 0x20 ;  /* 0x00000020ff057424 */ /* 0x000fc400078e00ff */
[----:B------:R-:W-:Y:S02]  /*1be0*/  @P0 STS.128 [R236+0x11800], RZ ;  /* 0x011800ffec000388 */ /* 0x000fe40000000c00 */
[----:B------:R-:W-:Y:S02]  /*1bf0*/  SEL R7, R7, 0xfffffff0, !P1 ;  /* 0xfffffff007077807 */ /* 0x000fe40004800000 */
[----:B------:R-:W-:Y:S01]  /*1c00*/  @P0 STS.128 [R236+0x13800], RZ ;  /* 0x013800ffec000388 */ /* 0x000fe20000000c00 */
[----:B------:R-:W-:Y:S02]  /*1c10*/  SEL R5, R5, 0xffffffe0, !P2 ;  /* 0xffffffe005057807 */ /* 0x000fe40005000000 */
[----:B------:R-:W-:Y:S01]  /*1c20*/  R2P PR, R0, 0x6 ;  /* 0x0000000600007804 */ /* 0x000fe20000000000 */
[----:B------:R-:W-:Y:S01]  /*1c30*/  @P0 STS.128 [R236+0x15800], RZ ;  /* 0x015800ffec000388 */ /* 0x000fe20000000c00 */
[----:B------:R-:W-:Y:S01]  /*1c40*/  IADD3 R0, R233, 0x8000, RZ ;  /* 0x00008000e9007810 */ /* 0x000fe20007ffe0ff */
[----:B------:R-:W-:-:S02]  /*1c50*/  IMAD R232, R7, 0x2, R234 ;  /* 0x0000000207e87824 */ /* 0x000fc400078e02ea */
[----:B------:R-:W-:Y:S01]  /*1c60*/  @P0 STS.128 [R236+0x17800], RZ ;  /* 0x017800ffec000388 */ /* 0x000fe20000000c00 */
[C---:B------:R-:W-:Y:S02]  /*1c70*/  IMAD R230, R5.reuse, 0x2, R234 ;  /* 0x0000000205e67824 */ /* 0x040fe400078e02ea */
[----:B------:R-:W-:Y:S01]  /*1c80*/  IMAD R229, R5, 0x2, R232 ;  /* 0x0000000205e57824 */ /* 0x000fe200078e02e8 */
[----:B------:R-:W-:Y:S01]  /*1c90*/  @!PT LDS RZ, [RZ] ;  /* 0x00000000fffff984 */ /* 0x000fe20000000800 */
[----:B------:R-:W-:Y:S01]  /*1ca0*/  @!PT LDS RZ, [RZ] ;  /* 0x00000000fffff984 */ /* 0x000fe20000000800 */
[----:B------:R-:W-:Y:S01]  /*1cb0*/  @!PT LDS RZ, [RZ] ;  /* 0x00000000fffff984 */ /* 0x000fe20000000800 */
[----:B------:R5:W-:Y:S04]  /*1cc0*/  @!P0 LDGSTS.E.BYPASS.LTC128B.128 [R236+0x11800], [R8.64] ;  /* 0x1180000008ec8fae */ /* 0x000be8000b901d50 */
[----:B------:R5:W-:Y:S01]  /*1cd0*/  @!P0 LDGSTS.E.BYPASS.LTC128B.128 [R236+0x13800], [R8.64+0x80] ;  /* 0x1380008008ec8fae */ /* 0x000be2000b901d50 */
[----:B------:R-:W-:Y:S01]  /*1ce0*/  @P1 IADD3 R231, R0, -0x20, RZ ;  /* 0xffffffe000e71810 */ /* 0x000fe20007ffe0ff */
[----:B------:R-:W-:-:S02]  /*1cf0*/  IMAD.MOV.U32 R0, RZ, RZ, 0x40 ;  /* 0x00000040ff007424 */ /* 0x000fc400078e00ff */
[----:B------:R5:W-:Y:S01]  /*1d00*/  @!P0 LDGSTS.E.BYPASS.LTC128B.128 [R236+0x15800], [R8.64+0x100] ;  /* 0x1580010008ec8fae */ /* 0x000be2000b901d50 */
[C---:B------:R-:W-:Y:S02]  /*1d10*/  IADD3 R223, R231.reuse, 0x800, RZ ;  /* 0x00000800e7df7810 */ /* 0x040fe40007ffe0ff */
[----:B------:R-:W-:Y:S01]  /*1d20*/  SEL R0, R0, 0xffffffc0, !P2 ;  /* 0xffffffc000007807 */ /* 0x000fe20005000000 */
[----:B------:R5:W-:Y:S01]  /*1d30*/  @!P0 LDGSTS.E.BYPASS.LTC128B.128 [R236+0x17800], [R8.64+0x180] ;  /* 0x1780018008ec8fae */ /* 0x000be2000b901d50 */
[C---:B------:R-:W-:Y:S02]  /*1d40*/  IADD3 R222, R231.reuse, 0x1000, RZ ;  /* 0x00001000e7de7810 */ /* 0x040fe40007ffe0ff */
[----:B------:R-:W-:Y:S01]  /*1d50*/  IADD3 R221, R231, 0x1800, RZ ;  /* 0x00001800e7dd7810 */ /* 0x000fe20007ffe0ff */
[----:B------:R-:W-:Y:S01]  /*1d60*/  LDSM.16.M88.4 R52, [R234] ;  /* 0x00000000ea34783b */ /* 0x000fe20000000200 */
[----:B------:R-:W-:Y:S01]  /*1d70*/  IMAD.IADD R227, R233, 0x1, R0 ;  /* 0x00000001e9e37824 */ /* 0x000fe200078e0200 */
[C---:B------:R-:W-:Y:S01]  /*1d80*/  IADD3 R219, R231.reuse, 0x2000, RZ ;  /* 0x00002000e7db7810 */ /* 0x040fe20007ffe0ff */
[----:B------:R-:W-:Y:S01]  /*1d90*/  IMAD.IADD R220, R0, 0x1, R231 ;  /* 0x0000000100dc7824 */ /* 0x000fe200078e02e7 */
[----:B---3--:R-:W2:Y:S01]  /*1da0*/  LDSM.16.M88.4 R16, [R233+0x8800] ;  /* 0x00880000e910783b */ /* 0x008ea20000000200 */
[----:B------:R-:W-:-:S02]  /*1db0*/  IADD3 R218, R231, 0x2800, RZ ;  /* 0x00002800e7da7810 */ /* 0x000fc40007ffe0ff */
[C---:B------:R-:W-:Y:S01]  /*1dc0*/  IADD3 R217, R231.reuse, 0x3000, RZ ;  /* 0x00003000e7d97810 */ /* 0x040fe20007ffe0ff */
[----:B----4-:R-:W3:Y:S01]  /*1dd0*/  LDSM.16.M88.4 R24, [R233+0x8000] ;  /* 0x00800000e918783b */ /* 0x010ee20000000200 */
[C---:B------:R-:W-:Y:S02]  /*1de0*/  IADD3 R216, R231.reuse, 0x3800, RZ ;  /* 0x00003800e7d87810 */ /* 0x040fe40007ffe0ff */
[C---:B------:R-:W-:Y:S01]  /*1df0*/  IADD3 R215, R231.reuse, 0x4000, RZ ;  /* 0x00004000e7d77810 */ /* 0x040fe20007ffe0ff */
[----:B------:R-:W4:Y:S01]  /*1e00*/  LDSM.16.M88.4 R60, [R233+0x9000] ;  /* 0x00900000e93c783b */ /* 0x000f220000000200 */
[C---:B------:R-:W-:Y:S02]  /*1e10*/  IADD3 R214, R231.reuse, 0x4800, RZ ;  /* 0x00004800e7d67810 */ /* 0x040fe40007ffe0ff */
[C---:B------:R-:W-:Y:S01]  /*1e20*/  IADD3 R213, R231.reuse, 0x5000, RZ ;  /* 0x00005000e7d57810 */ /* 0x040fe20007ffe0ff */
[----:B-1----:R-:W1:Y:S01]  /*1e30*/  LDSM.16.M88.4 R12, [R233+0x9800] ;  /* 0x00980000e90c783b */ /* 0x002e620000000200 */
[----:B------:R-:W-:-:S02]  /*1e40*/  IADD3 R212, R231, 0x5800, RZ ;  /* 0x00005800e7d47810 */ /* 0x000fc40007ffe0ff */
[C---:B------:R-:W-:Y:S01]  /*1e50*/  IADD3 R211, R231.reuse, 0x6000, RZ ;  /* 0x00006000e7d37810 */ /* 0x040fe20007ffe0ff */
[----:B------:R-:W-:Y:S01]  /*1e60*/  LDSM.16.M88.4 R40, [R231+0x800] ;  /* 0x00080000e728783b */ /* 0x000fe20000000200 */
[C---:B------:R-:W-:Y:S02]  /*1e70*/  IADD3 R210, R231.reuse, 0x6800, RZ ;  /* 0x00006800e7d27810 */ /* 0x040fe40007ffe0ff */
[C---:B------:R-:W-:Y:S01]  /*1e80*/  IADD3 R209, R231.reuse, 0x7000, RZ ;  /* 0x00007000e7d17810 */ /* 0x040fe20007ffe0ff */
[----:B-----5:R-:W5:Y:S01]  /*1e90*/  LDSM.16.M88.4 R8, [R232] ;  /* 0x00000000e808783b */ /* 0x020f620000000200 */
[----:B------:R-:W-:-:S03]  /*1ea0*/  IADD3 R208, R231, 0x7800, RZ ;  /* 0x00007800e7d07810 */ /* 0x000fc60007ffe0ff */
[----:B------:R-:W1:Y:S04]  /*1eb0*/  LDSM.16.M88.4 R44, [R231] ;  /* 0x00000000e72c783b */ /* 0x000e680000000200 */
[----:B------:R-:W1:Y:S04]  /*1ec0*/  LDSM.16.M88.4 R36, [R231+0x1000] ;  /* 0x00100000e724783b */ /* 0x000e680000000200 */
[----:B------:R-:W1:Y:S04]  /*1ed0*/  LDSM.16.M88.4 R32, [R231+0x1800] ;  /* 0x00180000e720783b */ /* 0x000e680000000200 */
[----:B------:R-:W-:Y:S01]  /*1ee0*/  LDSM.16.M88.4 R68, [R227+0x8000] ;  /* 0x00800000e344783b */ /* 0x000fe20000000200 */
[C---:B--2---:R-:W-:Y:S03]  /*1ef0*/  HMMA.16816.F32.BF16 R20, R52.reuse, R16, RZ ;  /* 0x000000103414723c */ /* 0x044fe600000418ff */
[----:B------:R-:W-:Y:S04]  /*1f00*/  LDSM.16.M88.4 R48, [R227+0x8800] ;  /* 0x00880000e330783b */ /* 0x000fe80000000200 */
[----:B------:R-:W-:Y:S01]  /*1f10*/  LDSM.16.M88.4 R76, [R220+0x1000] ;  /* 0x00100000dc4c783b */ /* 0x000fe20000000200 */
[C---:B------:R-:W-:Y:S03]  /*1f20*/  HMMA.16816.F32.BF16 R16, R52.reuse, R18, RZ ;  /* 0x000000123410723c */ /* 0x040fe600000418ff */
[----:B------:R-:W-:Y:S04]  /*1f30*/  LDSM.16.M88.4 R72, [R233+0xa000] ;  /* 0x00a00000e948783b */ /* 0x000fe80000000200 */
[----:B------:R-:W0:Y:S01]  /*1f40*/  LDGDEPBAR ;  /* 0x00000000000079af */ /* 0x000e220000000000 */
[C---:B---3--:R-:W-:Y:S08]  /*1f50*/  HMMA.16816.F32.BF16 R28, R52.reuse, R24, RZ ;  /* 0x00000018341c723c */ /* 0x048ff000000418ff */
[C---:B----4-:R-:W-:Y:S08]  /*1f60*/  HMMA.16816.F32.BF16 R64, R52.reuse, R60, RZ ;  /* 0x0000003c3440723c */ /* 0x050ff000000418ff */
[C---:B------:R-:W-:Y:S08]  /*1f70*/  HMMA.16816.F32.BF16 R24, R52.reuse, R26, RZ ;  /* 0x0000001a3418723c */ /* 0x040ff000000418ff */
[C---:B------:R-:W-:Y:S08]  /*1f80*/  HMMA.16816.F32.BF16 R60, R52.reuse, R62, RZ ;  /* 0x0000003e343c723c */ /* 0x040ff000000418ff */
[C---:B-1----:R-:W-:Y:S08]  /*1f90*/  HMMA.16816.F32.BF16 R56, R52.reuse, R12, RZ ;  /* 0x0000000c3438723c */ /* 0x042ff000000418ff */
[----:B------:R-:W-:Y:S01]  /*1fa0*/  HMMA.16816.F32.BF16 R52, R52, R14, RZ ;  /* 0x0000000e3434723c */ /* 0x000fe200000418ff */
[----:B------:R-:W1:Y:S07]  /*1fb0*/  LDSM.16.M88.4 R12, [R230] ;  /* 0x00000000e60c783b */ /* 0x000e6e0000000200 */
[C---:B-----5:R-:W-:Y:S08]  /*1fc0*/  HMMA.16816.F32.BF16 R20, R8.reuse, R40, R20 ;  /* 0x000000280814723c */ /* 0x060ff00000041814 */
[C---:B------:R-:W-:Y:S01]  /*1fd0*/  HMMA.16816.F32.BF16 R16, R8.reuse, R42, R16 ;  /* 0x0000002a0810723c */ /* 0x040fe20000041810 */
[----:B------:R-:W2:Y:S07]  /*1fe0*/  LDSM.16.M88.4 R40, [R227+0x9000] ;  /* 0x00900000e328783b */ /* 0x000eae0000000200 */
[C---:B------:R-:W-:Y:S08]  /*1ff0*/  HMMA.16816.F32.BF16 R28, R8.reuse, R44, R28 ;  /* 0x0000002c081c723c */ /* 0x040ff0000004181c */
[C---:B------:R-:W-:Y:S01]  /*2000*/  HMMA.16816.F32.BF16 R24, R8.reuse, R46, R24 ;  /* 0x0000002e0818723c */ /* 0x040fe20000041818 */
[----:B------:R-:W3:Y:S07]  /*2010*/  LDSM.16.M88.4 R44, [R227+0x9800] ;  /* 0x00980000e32c783b */ /* 0x000eee0000000200 */
[C---:B------:R-:W-:Y:S08]  /*2020*/  HMMA.16816.F32.BF16 R64, R8.reuse, R36, R64 ;  /* 0x000000240840723c */ /* 0x040ff00000041840 */
[C---:B------:R-:W-:Y:S01]  /*2030*/  HMMA.16816.F32.BF16 R60, R8.reuse, R38, R60 ;  /* 0x00000026083c723c */ /* 0x040fe2000004183c */
[----:B------:R-:W-:Y:S07]  /*2040*/  LDSM.16.M88.4 R36, [R220] ;  /* 0x00000000dc24783b */ /* 0x000fee0000000200 */
[C---:B------:R-:W-:Y:S08]  /*2050*/  HMMA.16816.F32.BF16 R56, R8.reuse, R32, R56 ;  /* 0x000000200838723c */ /* 0x040ff00000041838 */
[----:B------:R-:W-:Y:S01]  /*2060*/  HMMA.16816.F32.BF16 R52, R8, R34, R52 ;  /* 0x000000220834723c */ /* 0x000fe20000041834 */
[----:B------:R-:W4:Y:S04]  /*2070*/  LDSM.16.M88.4 R8, [R229] ;  /* 0x00000000e508783b */ /* 0x000f280000000200 */
[----:B------:R-:W5:Y:S03]  /*2080*/  LDSM.16.M88.4 R32, [R220+0x800] ;  /* 0x00080000dc20783b */ /* 0x000f660000000200 */
[C---:B-1----:R-:W-:Y:S08]  /*2090*/  HMMA.16816.F32.BF16 R28, R12.reuse, R68, R28 ;  /* 0x000000440c1c723c */ /* 0x042ff0000004181c */
[C---:B------:R-:W-:Y:S01]  /*20a0*/  HMMA.16816.F32.BF16 R24, R12.reuse, R70, R24 ;  /* 0x000000460c18723c */ /* 0x040fe20000041818 */
[----:B------:R-:W-:Y:S07]  /*20b0*/  LDSM.16.M88.4 R68, [R233+0xa800] ;  /* 0x00a80000e944783b */ /* 0x000fee0000000200 */
[C---:B--2---:R-:W-:Y:S08]  /*20c0*/  HMMA.16816.F32.BF16 R64, R12.reuse, R40, R64 ;  /* 0x000000280c40723c */ /* 0x044ff00000041840 */
[C---:B------:R-:W-:Y:S01]  /*20d0*/  HMMA.16816.F32.BF16 R60, R12.reuse, R42, R60 ;  /* 0x0000002a0c3c723c */ /* 0x040fe2000004183c */
[----:B------:R-:W1:Y:S07]  /*20e0*/  LDSM.16.M88.4 R40, [R220+0x1800] ;  /* 0x00180000dc28783b */ /* 0x000e6e0000000200 */
[C---:B------:R-:W-:Y:S08]  /*20f0*/  HMMA.16816.F32.BF16 R20, R12.reuse, R48, R20 ;  /* 0x000000300c14723c */ /* 0x040ff00000041814 */
[C---:B------:R-:W-:Y:S01]  /*2100*/  HMMA.16816.F32.BF16 R16, R12.reuse, R50, R16 ;  /* 0x000000320c10723c */ /* 0x040fe20000041810 */
[----:B------:R-:W-:Y:S07]  /*2110*/  LDSM.16.M88.4 R48, [R233+0xb800] ;  /* 0x00b80000e930783b */ /* 0x000fee0000000200 */
[C---:B---3--:R-:W-:Y:S08]  /*2120*/  HMMA.16816.F32.BF16 R56, R12.reuse, R44, R56 ;  /* 0x0000002c0c38723c */ /* 0x048ff00000041838 */
[----:B------:R-:W-:Y:S01]  /*2130*/  HMMA.16816.F32.BF16 R52, R12, R46, R52 ;  /* 0x0000002e0c34723c */ /* 0x000fe20000041834 */
[----:B------:R-:W2:Y:S04]  /*2140*/  LDSM.16.M88.4 R12, [R234+0x2000] ;  /* 0x00200000ea0c783b */ /* 0x000ea80000000200 */
[----:B------:R-:W-:Y:S03]  /*2150*/  LDSM.16.M88.4 R44, [R231+0x2000] ;  /* 0x00200000e72c783b */ /* 0x000fe60000000200 */
[C---:B----4-:R-:W-:Y:S08]  /*2160*/  HMMA.16816.F32.BF16 R28, R8.reuse, R36, R28 ;  /* 0x00000024081c723c */ /* 0x050ff0000004181c */
[C---:B------:R-:W-:Y:S01]  /*2170*/  HMMA.16816.F32.BF16 R24, R8.reuse, R38, R24 ;  /* 0x000000260818723c */ /* 0x040fe20000041818 */
[----:B------:R-:W3:Y:S07]  /*2180*/  LDSM.16.M88.4 R36, [R233+0xb000] ;  /* 0x00b00000e924783b */ /* 0x000eee0000000200 */
[C---:B-----5:R-:W-:Y:S08]  /*2190*/  HMMA.16816.F32.BF16 R20, R8.reuse, R32, R20 ;  /* 0x000000200814723c */ /* 0x060ff00000041814 */
[C---:B------:R-:W-:Y:S01]  /*21a0*/  HMMA.16816.F32.BF16 R16, R8.reuse, R34, R16 ;  /* 0x000000220810723c */ /* 0x040fe20000041810 */
[----:B------:R-:W-:Y:S07]  /*21b0*/  LDSM.16.M88.4 R32, [R232+0x2000] ;  /* 0x00200000e820783b */ /* 0x000fee0000000200 */
[C---:B------:R-:W-:Y:S08]  /*21c0*/  HMMA.16816.F32.BF16 R64, R8.reuse, R76, R64 ;  /* 0x0000004c0840723c */ /* 0x040ff00000041840 */
[C---:B------:R-:W-:Y:S01]  /*21d0*/  HMMA.16816.F32.BF16 R60, R8.reuse, R78, R60 ;  /* 0x0000004e083c723c */ /* 0x040fe2000004183c */
[----:B------:R-:W-:Y:S07]  /*21e0*/  LDSM.16.M88.4 R76, [R230+0x2000] ;  /* 0x00200000e64c783b */ /* 0x000fee0000000200 */
[C---:B-1----:R-:W-:Y:S08]  /*21f0*/  HMMA.16816.F32.BF16 R56, R8.reuse, R40, R56 ;  /* 0x000000280838723c */ /* 0x042ff00000041838 */
[----:B------:R-:W-:Y:S01]  /*2200*/  HMMA.16816.F32.BF16 R52, R8, R42, R52 ;  /* 0x0000002a0834723c */ /* 0x000fe20000041834 */
[----:B------:R-:W1:Y:S04]  /*2210*/  LDSM.16.M88.4 R8, [R231+0x2800] ;  /* 0x00280000e708783b */ /* 0x000e680000000200 */
[----:B------:R-:W4:Y:S03]  /*2220*/  LDSM.16.M88.4 R40, [R231+0x3000] ;  /* 0x00300000e728783b */ /* 0x000f260000000200 */
[C---:B--2---:R-:W-:Y:S08]  /*2230*/  HMMA.16816.F32.BF16 R20, R12.reuse, R68, R20 ;  /* 0x000000440c14723c */ /* 0x044ff00000041814 */
[C---:B------:R-:W-:Y:S01]  /*2240*/  HMMA.16816.F32.BF16 R16, R12.reuse, R70, R16 ;  /* 0x000000460c10723c */ /* 0x040fe20000041810 */
[----:B------:R-:W-:Y:S07]  /*2250*/  LDSM.16.M88.4 R68, [R227+0xb800] ;  /* 0x00b80000e344783b */ /* 0x000fee0000000200 */
[C---:B---3--:R-:W-:Y:S08]  /*2260*/  HMMA.16816.F32.BF16 R64, R12.reuse, R36, R64 ;  /* 0x000000240c40723c */ /* 0x048ff00000041840 */
[C---:B------:R-:W-:Y:S01]  /*2270*/  HMMA.16816.F32.BF16 R60, R12.reuse, R38, R60 ;  /* 0x000000260c3c723c */ /* 0x040fe2000004183c */
[----:B------:R-:W2:Y:S07]  /*2280*/  LDSM.16.M88.4 R36, [R231+0x3800] ;  /* 0x00380000e724783b */ /* 0x000eae0000000200 */
[C---:B------:R-:W-:Y:S08]  /*2290*/  HMMA.16816.F32.BF16 R28, R12.reuse, R72, R28 ;  /* 0x000000480c1c723c */ /* 0x040ff0000004181c */
[C---:B------:R-:W-:Y:S01]  /*22a0*/  HMMA.16816.F32.BF16 R24, R12.reuse, R74, R24 ;  /* 0x0000004a0c18723c */ /* 0x040fe20000041818 */
[----:B------:R-:W-:Y:S07]  /*22b0*/  LDSM.16.M88.4 R72, [R227+0xb000] ;  /* 0x00b00000e348783b */ /* 0x000fee0000000200 */
[C---:B------:R-:W-:Y:S08]  /*22c0*/  HMMA.16816.F32.BF16 R56, R12.reuse, R48, R56 ;  /* 0x000000300c38723c */ /* 0x040ff00000041838 */
[----:B------:R-:W-:Y:S01]  /*22d0*/  HMMA.16816.F32.BF16 R52, R12, R50, R52 ;  /* 0x000000320c34723c */ /* 0x000fe20000041834 */
[----:B------:R-:W3:Y:S04]  /*22e0*/  LDSM.16.M88.4 R12, [R227+0xa000] ;  /* 0x00a00000e30c783b */ /* 0x000ee80000000200 */
[----:B------:R-:W-:Y:S03]  /*22f0*/  LDSM.16.M88.4 R48, [R229+0x2000] ;  /* 0x00200000e530783b */ /* 0x000fe60000000200 */
[C---:B-1----:R-:W-:Y:S08]  /*2300*/  HMMA.16816.F32.BF16 R20, R32.reuse, R8, R20 ;  /* 0x000000082014723c */ /* 0x042ff00000041814 */
[C---:B------:R-:W-:Y:S01]  /*2310*/  HMMA.16816.F32.BF16 R16, R32.reuse, R10, R16 ;  /* 0x0000000a2010723c */ /* 0x040fe20000041810 */
[----:B------:R-:W1:Y:S07]  /*2320*/  LDSM.16.M88.4 R8, [R227+0xa800] ;  /* 0x00a80000e308783b */ /* 0x000e6e0000000200 */
[C---:B------:R-:W-:Y:S08]  /*2330*/  HMMA.16816.F32.BF16 R28, R32.reuse, R44, R28 ;  /* 0x0000002c201c723c */ /* 0x040ff0000004181c */
[C---:B------:R-:W-:Y:S01]  /*2340*/  HMMA.16816.F32.BF16 R24, R32.reuse, R46, R24 ;  /* 0x0000002e2018723c */ /* 0x040fe20000041818 */
[----:B------:R-:W5:Y:S07]  /*2350*/  LDSM.16.M88.4 R44, [R220+0x2000] ;  /* 0x00200000dc2c783b */ /* 0x000f6e0000000200 */
[C---:B----4-:R-:W-:Y:S08]  /*2360*/  HMMA.16816.F32.BF16 R64, R32.reuse, R40, R64 ;  /* 0x000000282040723c */ /* 0x050ff00000041840 */
[C---:B------:R-:W-:Y:S01]  /*2370*/  HMMA.16816.F32.BF16 R60, R32.reuse, R42, R60 ;  /* 0x0000002a203c723c */ /* 0x040fe2000004183c */
[----:B------:R-:W4:Y:S07]  /*2380*/  LDSM.16.M88.4 R40, [R220+0x2800] ;  /* 0x00280000dc28783b */ /* 0x000f2e0000000200 */
[C---:B--2---:R-:W-:Y:S08]  /*2390*/  HMMA.16816.F32.BF16 R56, R32.reuse, R36, R56 ;  /* 0x000000242038723c */ /* 0x044ff00000041838 */
[----:B------:R-:W-:Y:S01]  /*23a0*/  HMMA.16816.F32.BF16 R52, R32, R38, R52 ;  /* 0x000000262034723c */ /* 0x000fe20000041834 */
[----:B------:R-:W2:Y:S04]  /*23b0*/  LDSM.16.M88.4 R36, [R220+0x3000] ;  /* 0x00300000dc24783b */ /* 0x000ea80000000200 */
[----:B------:R-:W2:Y:S03]  /*23c0*/  LDSM.16.M88.4 R32, [R220+0x3800] ;  /* 0x00380000dc20783b */ /* 0x000ea60000000200 */
[C---:B---3--:R-:W-:Y:S08]  /*23d0*/  HMMA.16816.F32.BF16 R28, R76.reuse, R12, R28 ;  /* 0x0000000c4c1c723c */ /* 0x048ff0000004181c */
[C---:B------:R-:W-:Y:S01]  /*23e0*/  HMMA.16816.F32.BF16 R24, R76.reuse, R14, R24 ;  /* 0x0000000e4c18723c */ /* 0x040fe20000041818 */
[----:B------:R-:W-:Y:S07]  /*23f0*/  LDSM.16.M88.4 R12, [R234+0x4000] ;  /* 0x00400000ea0c783b */ /* 0x000fee0000000200 */
[C---:B-1----:R-:W-:Y:S08]  /*2400*/  HMMA.16816.F32.BF16 R20, R76.reuse, R8, R20 ;  /* 0x000000084c14723c */ /* 0x042ff00000041814 */
[C---:B------:R-:W-:Y:S01]  /*2410*/  HMMA.16816.F32.BF16 R16, R76.reuse, R10, R16 ;  /* 0x0000000a4c10723c */ /* 0x040fe20000041810 */
[----:B------:R-:W1:Y:S07]  /*2420*/  LDSM.16.M88.4 R8, [R233+0xc000] ;  /* 0x00c00000e908783b */ /* 0x000e6e0000000200 */
[C---:B------:R-:W-:Y:S08]  /*2430*/  HMMA.16816.F32.BF16 R64, R76.reuse, R72, R64 ;  /* 0x000000484c40723c */ /* 0x040ff00000041840 */
[C---:B------:R-:W-:Y:S01]  /*2440*/  HMMA.16816.F32.BF16 R60, R76.reuse, R74, R60 ;  /* 0x0000004a4c3c723c */ /* 0x040fe2000004183c */
[----:B------:R-:W-:Y:S07]  /*2450*/  LDSM.16.M88.4 R72, [R231+0x5800] ;  /* 0x00580000e748783b */ /* 0x000fee0000000200 */
[C---:B------:R-:W-:Y:S08]  /*2460*/  HMMA.16816.F32.BF16 R56, R76.reuse, R68, R56 ;  /* 0x000000444c38723c */ /* 0x040ff00000041838 */
[----:B------:R-:W-:Y:S01]  /*2470*/  HMMA.16816.F32.BF16 R52, R76, R70, R52 ;  /* 0x000000464c34723c */ /* 0x000fe20000041834 */
[----:B------:R-:W-:Y:S07]  /*2480*/  LDSM.16.M88.4 R68, [R233+0xd800] ;  /* 0x00d80000e944783b */ /* 0x000fee0000000200 */
[C---:B-----5:R-:W-:Y:S08]  /*2490*/  HMMA.16816.F32.BF16 R28, R48.reuse, R44, R28 ;  /* 0x0000002c301c723c */ /* 0x060ff0000004181c */
[C---:B------:R-:W-:Y:S01]  /*24a0*/  HMMA.16816.F32.BF16 R24, R48.reuse, R46, R24 ;  /* 0x0000002e3018723c */ /* 0x040fe20000041818 */
[----:B------:R-:W3:Y:S07]  /*24b0*/  LDSM.16.M88.4 R44, [R233+0xc800] ;  /* 0x00c80000e92c783b */ /* 0x000eee0000000200 */
[C---:B----4-:R-:W-:Y:S08]  /*24c0*/  HMMA.16816.F32.BF16 R20, R48.reuse, R40, R20 ;  /* 0x000000283014723c */ /* 0x050ff00000041814 */
[C---:B------:R-:W-:Y:S01]  /*24d0*/  HMMA.16816.F32.BF16 R16, R48.reuse, R42, R16 ;  /* 0x0000002a3010723c */ /* 0x040fe20000041810 */
[----:B------:R-:W4:Y:S07]  /*24e0*/  LDSM.16.M88.4 R40, [R233+0xd000] ;  /* 0x00d00000e928783b */ /* 0x000f2e0000000200 */
[C---:B--2---:R-:W-:Y:S08]  /*24f0*/  HMMA.16816.F32.BF16 R64, R48.reuse, R36, R64 ;  /* 0x000000243040723c */ /* 0x044ff00000041840 */
[C---:B------:R-:W-:Y:S01]  /*2500*/  HMMA.16816.F32.BF16 R60, R48.reuse, R38, R60 ;  /* 0x00000026303c723c */ /* 0x040fe2000004183c */
[----:B------:R-:W-:Y:S07]  /*2510*/  LDSM.16.M88.4 R36, [R232+0x4000] ;  /* 0x00400000e824783b */ /* 0x000fee0000000200 */
[C---:B------:R-:W-:Y:S08]  /*2520*/  HMMA.16816.F32.BF16 R56, R48.reuse, R32, R56 ;  /* 0x000000203038723c */ /* 0x040ff00000041838 */
[----:B------:R-:W-:Y:S01]  /*2530*/  HMMA.16816.F32.BF16 R52, R48, R34, R52 ;  /* 0x000000223034723c */ /* 0x000fe20000041834 */
[----:B------:R-:W2:Y:S04]  /*2540*/  LDSM.16.M88.4 R32, [R231+0x4000] ;  /* 0x00400000e720783b */ /* 0x000ea80000000200 */
[----:B------:R-:W-:Y:S03]  /*2550*/  LDSM.16.M88.4 R48, [R231+0x5000] ;  /* 0x00500000e730783b */ /* 0x000fe60000000200 */
[C---:B-1----:R-:W-:Y:S08]  /*2560*/  HMMA.16816.F32.BF16 R28, R12.reuse, R8, R28 ;  /* 0x000000080c1c723c */ /* 0x042ff0000004181c */
[C---:B------:R-:W-:Y:S01]  /*2570*/  HMMA.16816.F32.BF16 R24, R12.reuse, R10, R24 ;  /* 0x0000000a0c18723c */ /* 0x040fe20000041818 */
[----:B------:R-:W1:Y:S07]  /*2580*/  LDSM.16.M88.4 R8, [R231+0x4800] ;  /* 0x00480000e708783b */ /* 0x000e6e0000000200 */
[C---:B---3--:R-:W-:Y:S08]  /*2590*/  HMMA.16816.F32.BF16 R20, R12.reuse, R44, R20 ;  /* 0x0000002c0c14723c */ /* 0x048ff00000041814 */
[C---:B------:R-:W-:Y:S01]  /*25a0*/  HMMA.16816.F32.BF16 R16, R12.reuse, R46, R16 ;  /* 0x0000002e0c10723c */ /* 0x040fe20000041810 */
[----:B------:R-:W-:Y:S07]  /*25b0*/  LDSM.16.M88.4 R44, [R230+0x4000] ;  /* 0x00400000e62c783b */ /* 0x000fee0000000200 */
[C---:B----4-:R-:W-:Y:S08]  /*25c0*/  HMMA.16816.F32.BF16 R64, R12.reuse, R40, R64 ;  /* 0x000000280c40723c */ /* 0x050ff00000041840 */
[C---:B------:R-:W-:Y:S01]  /*25d0*/  HMMA.16816.F32.BF16 R60, R12.reuse, R42, R60 ;  /* 0x0000002a0c3c723c */ /* 0x040fe2000004183c */
[----:B------:R-:W3:Y:S07]  /*25e0*/  LDSM.16.M88.4 R40, [R227+0xc000] ;  /* 0x00c00000e328783b */ /* 0x000eee0000000200 */
[C---:B------:R-:W-:Y:S08]  /*25f0*/  HMMA.16816.F32.BF16 R56, R12.reuse, R68, R56 ;  /* 0x000000440c38723c */ /* 0x040ff00000041838 */
[----:B------:R-:W-:Y:S01]  /*2600*/  HMMA.16816.F32.BF16 R52, R12, R70, R52 ;  /* 0x000000460c34723c */ /* 0x000fe20000041834 */
[----:B------:R-:W4:Y:S04]  /*2610*/  LDSM.16.M88.4 R12, [R227+0xc800] ;  /* 0x00c80000e30c783b */ /* 0x000f280000000200 */
[----:B------:R-:W-:Y:S03]  /*2620*/  LDSM.16.M88.4 R68, [R227+0xd800] ;  /* 0x00d80000e344783b */ /* 0x000fe60000000200 */
[C---:B--2---:R-:W-:Y:S08]  /*2630*/  HMMA.16816.F32.BF16 R28, R36.reuse, R32, R28 ;  /* 0x00000020241c723c */ /* 0x044ff0000004181c */
[C---:B------:R-:W-:Y:S01]  /*2640*/  HMMA.16816.F32.BF16 R24, R36.reuse, R34, R24 ;  /* 0x000000222418723c */ /* 0x040fe20000041818 */
[----:B------:R-:W2:Y:S07]  /*2650*/  LDSM.16.M88.4 R32, [R227+0xd000] ;  /* 0x00d00000e320783b */ /* 0x000eae0000000200 */
[C---:B-1----:R-:W-:Y:S08]  /*2660*/  HMMA.16816.F32.BF16 R20, R36.reuse, R8, R20 ;  /* 0x000000082414723c */ /* 0x042ff00000041814 */
[C---:B------:R-:W-:Y:S01]  /*2670*/  HMMA.16816.F32.BF16 R16, R36.reuse, R10, R16 ;  /* 0x0000000a2410723c */ /* 0x040fe20000041810 */
[----:B------:R-:W-:Y:S07]  /*2680*/  LDSM.16.M88.4 R8, [R220+0x4000] ;  /* 0x00400000dc08783b */ /* 0x000fee0000000200 */
[C---:B------:R-:W-:Y:S08]  /*2690*/  HMMA.16816.F32.BF16 R64, R36.reuse, R48, R64 ;  /* 0x000000302440723c */ /* 0x040ff00000041840 */
[C---:B------:R-:W-:Y:S01]  /*26a0*/  HMMA.16816.F32.BF16 R60, R36.reuse, R50, R60 ;  /* 0x00000032243c723c */ /* 0x040fe2000004183c */
[----:B------:R-:W1:Y:S07]  /*26b0*/  LDSM.16.M88.4 R48, [R229+0x4000] ;  /* 0x00400000e530783b */ /* 0x000e6e0000000200 */
[C---:B------:R-:W-:Y:S08]  /*26c0*/  HMMA.16816.F32.BF16 R56, R36.reuse, R72, R56 ;  /* 0x000000482438723c */ /* 0x040ff00000041838 */
[----:B------:R-:W-:Y:S01]  /*26d0*/  HMMA.16816.F32.BF16 R52, R36, R74, R52 ;  /* 0x0000004a2434723c */ /* 0x000fe20000041834 */
[----:B------:R-:W-:Y:S04]  /*26e0*/  LDSM.16.M88.4 R36, [R220+0x4800] ;  /* 0x00480000dc24783b */ /* 0x000fe80000000200 */
[----:B------:R-:W-:Y:S03]  /*26f0*/  LDSM.16.M88.4 R72, [R233+0xf800] ;  /* 0x00f80000e948783b */ /* 0x000fe60000000200 */
[C---:B---3--:R-:W-:Y:S08]  /*2700*/  HMMA.16816.F32.BF16 R28, R44.reuse, R40, R28 ;  /* 0x000000282c1c723c */ /* 0x048ff0000004181c */
[C---:B------:R-:W-:Y:S01]  /*2710*/  HMMA.16816.F32.BF16 R24, R44.reuse, R42, R24 ;  /* 0x0000002a2c18723c */ /* 0x040fe20000041818 */
[----:B------:R-:W-:Y:S07]  /*2720*/  LDSM.16.M88.4 R40, [R233+0xe000] ;  /* 0x00e00000e928783b */ /* 0x000fee0000000200 */
[C---:B----4-:R-:W-:Y:S08]  /*2730*/  HMMA.16816.F32.BF16 R20, R44.reuse, R12, R20 ;  /* 0x0000000c2c14723c */ /* 0x050ff00000041814 */
[C---:B------:R-:W-:Y:S01]  /*2740*/  HMMA.16816.F32.BF16 R16, R44.reuse, R14, R16 ;  /* 0x0000000e2c10723c */ /* 0x040fe20000041810 */
[----:B------:R-:W3:Y:S07]  /*2750*/  LDSM.16.M88.4 R12, [R220+0x5000] ;  /* 0x00500000dc0c783b */ /* 0x000eee0000000200 */
[C---:B--2---:R-:W-:Y:S08]  /*2760*/  HMMA.16816.F32.BF16 R64, R44.reuse, R32, R64 ;  /* 0x000000202c40723c */ /* 0x044ff00000041840 */
[C---:B------:R-:W-:Y:S01]  /*2770*/  HMMA.16816.F32.BF16 R60, R44.reuse, R34, R60 ;  /* 0x000000222c3c723c */ /* 0x040fe2000004183c */
[----:B------:R-:W2:Y:S07]  /*2780*/  LDSM.16.M88.4 R32, [R220+0x5800] ;  /* 0x00580000dc20783b */ /* 0x000eae0000000200 */
[C---:B------:R-:W-:Y:S08]  /*2790*/  HMMA.16816.F32.BF16 R56, R44.reuse, R68, R56 ;  /* 0x000000442c38723c */ /* 0x040ff00000041838 */
[----:B------:R-:W-:Y:S01]  /*27a0*/  HMMA.16816.F32.BF16 R52, R44, R70, R52 ;  /* 0x000000462c34723c */ /* 0x000fe20000041834 */
[----:B------:R-:W-:Y:S04]  /*27b0*/  LDSM.16.M88.4 R44, [R234+0x6000] ;  /* 0x00600000ea2c783b */ /* 0x000fe80000000200 */
[----:B------:R-:W-:Y:S03]  /*27c0*/  LDSM.16.M88.4 R68, [R233+0xe800] ;  /* 0x00e80000e944783b */ /* 0x000fe60000000200 */
[C---:B-1----:R-:W-:Y:S08]  /*27d0*/  HMMA.16816.F32.BF16 R28, R48.reuse, R8, R28 ;  /* 0x00000008301c723c */ /* 0x042ff0000004181c */
[C---:B------:R-:W-:Y:S01]  /*27e0*/  HMMA.16816.F32.BF16 R24, R48.reuse, R10, R24 ;  /* 0x0000000a3018723c */ /* 0x040fe20000041818 */
[----:B------:R-:W1:Y:S07]  /*27f0*/  LDSM.16.M88.4 R8, [R233+0xf000] ;  /* 0x00f00000e908783b */ /* 0x000e6e0000000200 */
[C---:B---3--:R-:W-:Y:S08]  /*2800*/  HMMA.16816.F32.BF16 R64, R48.reuse, R12, R64 ;  /* 0x0000000c3040723c */ /* 0x048ff00000041840 */
[C---:B------:R-:W-:Y:S01]  /*2810*/  HMMA.16816.F32.BF16 R60, R48.reuse, R14, R60 ;  /* 0x0000000e303c723c */ /* 0x040fe2000004183c */
[----:B------:R-:W-:Y:S07]  /*2820*/  LDSM.16.M88.4 R12, [R231+0x6000] ;  /* 0x00600000e70c783b */ /* 0x000fee0000000200 */
[C---:B--2---:R-:W-:Y:S08]  /*2830*/  HMMA.16816.F32.BF16 R56, R48.reuse, R32, R56 ;  /* 0x000000203038723c */ /* 0x044ff00000041838 */
[C---:B------:R-:W-:Y:S08]  /*2840*/  HMMA.16816.F32.BF16 R20, R48.reuse, R36, R20 ;  /* 0x000000243014723c */ /* 0x040ff00000041814 */
[C---:B------:R-:W-:Y:S01]  /*2850*/  HMMA.16816.F32.BF16 R16, R48.reuse, R38, R16 ;  /* 0x000000263010723c */ /* 0x040fe20000041810 */
[----:B------:R-:W2:Y:S07]  /*2860*/  LDSM.16.M88.4 R36, [R232+0x6000] ;  /* 0x00600000e824783b */ /* 0x000eae0000000200 */
[----:B------:R-:W-:Y:S01]  /*2870*/  HMMA.16816.F32.BF16 R52, R48, R34, R52 ;  /* 0x000000223034723c */ /* 0x000fe20000041834 */
[----:B------:R-:W3:Y:S04]  /*2880*/  LDSM.16.M88.4 R32, [R231+0x7000] ;  /* 0x00700000e720783b */ /* 0x000ee80000000200 */
[----:B------:R-:W4:Y:S03]  /*2890*/  LDSM.16.M88.4 R48, [R231+0x6800] ;  /* 0x00680000e730783b */ /* 0x000f260000000200 */
[C---:B-1----:R-:W-:Y:S08]  /*28a0*/  HMMA.16816.F32.BF16 R64, R44.reuse, R8, R64 ;  /* 0x000000082c40723c */ /* 0x042ff00000041840 */
[C---:B------:R-:W-:Y:S01]  /*28b0*/  HMMA.16816.F32.BF16 R60, R44.reuse, R10, R60 ;  /* 0x0000000a2c3c723c */ /* 0x040fe2000004183c */
[----:B------:R-:W1:Y:S07]  /*28c0*/  LDSM.16.M88.4 R8, [R231+0x7800] ;  /* 0x00780000e708783b */ /* 0x000e6e0000000200 */
[C---:B------:R-:W-:Y:S08]  /*28d0*/  HMMA.16816.F32.BF16 R28, R44.reuse, R40, R28 ;  /* 0x000000282c1c723c */ /* 0x040ff0000004181c */
[C---:B------:R-:W-:Y:S08]  /*28e0*/  HMMA.16816.F32.BF16 R56, R44.reuse, R72, R56 ;  /* 0x000000482c38723c */ /* 0x040ff00000041838 */
[C---:B------:R-:W-:Y:S01]  /*28f0*/  HMMA.16816.F32.BF16 R24, R44.reuse, R42, R24 ;  /* 0x0000002a2c18723c */ /* 0x040fe20000041818 */
[----:B------:R-:W-:Y:S07]  /*2900*/  LDSM.16.M88.4 R40, [R230+0x6000] ;  /* 0x00600000e628783b */ /* 0x000fee0000000200 */
[C---:B------:R-:W-:Y:S01]  /*2910*/  HMMA.16816.F32.BF16 R72, R44.reuse, R74, R52 ;  /* 0x0000004a2c48723c */ /* 0x040fe20000041834 */
[----:B------:R-:W5:Y:S07]  /*2920*/  LDSM.16.M88.4 R52, [R227+0xe000] ;  /* 0x00e00000e334783b */ /* 0x000f6e0000000200 */
[C---:B------:R-:W-:Y:S08]  /*2930*/  HMMA.16816.F32.BF16 R20, R44.reuse, R68, R20 ;  /* 0x000000442c14723c */ /* 0x040ff00000041814 */
[----:B------:R-:W-:Y:S01]  /*2940*/  HMMA.16816.F32.BF16 R16, R44, R70, R16 ;  /* 0x000000462c10723c */ /* 0x000fe20000041810 */
[----:B------:R-:W1:Y:S04]  /*2950*/  LDSM.16.M88.4 R44, [R227+0xe800] ;  /* 0x00e80000e32c783b */ /* 0x000e680000000200 */
[----:B------:R-:W-:Y:S03]  /*2960*/  LDSM.16.M88.4 R68, [R227+0xf000] ;  /* 0x00f00000e344783b */ /* 0x000fe60000000200 */
[C---:B--2---:R-:W-:Y:S08]  /*2970*/  HMMA.16816.F32.BF16 R28, R36.reuse, R12, R28 ;  /* 0x0000000c241c723c */ /* 0x044ff0000004181c */
[C---:B------:R-:W-:Y:S01]  /*2980*/  HMMA.16816.F32.BF16 R24, R36.reuse, R14, R24 ;  /* 0x0000000e2418723c */ /* 0x040fe20000041818 */
[----:B------:R-:W-:Y:S07]  /*2990*/  LDSM.16.M88.4 R12, [R229+0x6000] ;  /* 0x00600000e50c783b */ /* 0x000fee0000000200 */
[C---:B---3--:R-:W-:Y:S08]  /*29a0*/  HMMA.16816.F32.BF16 R64, R36.reuse, R32, R64 ;  /* 0x000000202440723c */ /* 0x048ff00000041840 */
[C---:B------:R-:W-:Y:S01]  /*29b0*/  HMMA.16816.F32.BF16 R60, R36.reuse, R34, R60 ;  /* 0x00000022243c723c */ /* 0x040fe2000004183c */
[----:B------:R-:W2:Y:S07]  /*29c0*/  LDSM.16.M88.4 R32, [R220+0x6000] ;  /* 0x00600000dc20783b */ /* 0x000eae0000000200 */
[C---:B----4-:R-:W-:Y:S08]  /*29d0*/  HMMA.16816.F32.BF16 R20, R36.reuse, R48, R20 ;  /* 0x000000302414723c */ /* 0x050ff00000041814 */
[C---:B------:R-:W-:Y:S01]  /*29e0*/  HMMA.16816.F32.BF16 R16, R36.reuse, R50, R16 ;  /* 0x000000322410723c */ /* 0x040fe20000041810 */
[----:B------:R-:W3:Y:S07]  /*29f0*/  LDSM.16.M88.4 R48, [R227+0xf800] ;  /* 0x00f80000e330783b */ /* 0x000eee0000000200 */
[C---:B-1----:R-:W-:Y:S07]  /*2a00*/  HMMA.16816.F32.BF16 R56, R36.reuse, R8, R56 ;  /* 0x000000082438723c */ /* 0x042fee0000041838 */
[----:B------:R-:W-:Y:S01]  /*2a10*/  LOP3.LUT R9, R80, 0xffffffe0, RZ, 0xc0, !PT ;  /* 0xffffffe050097812 */ /* 0x000fe200078ec0ff */
[----:B------:R-:W-:Y:S04]  /*2a20*/  HMMA.16816.F32.BF16 R72, R36, R10, R72 ;  /* 0x0000000a2448723c */ /* 0x000fe80000041848 */
[----:B------:R-:W-:-:S02]  /*2a30*/  IMAD.IADD R0, R2, 0x1, -R9 ;  /* 0x0000000102007824 */ /* 0x000fc400078e0a09 */
[----:B------:R-:W1:Y:S02]  /*2a40*/  LDSM.16.M88.4 R8, [R220+0x6800] ;  /* 0x00680000dc08783b */ /* 0x000e640000000200 */
[----:B-----5:R-:W-:Y:S01]  /*2a50*/  HMMA.16816.F32.BF16 R28, R40, R52, R28 ;  /* 0x00000034281c723c */ /* 0x020fe2000004181c */
[----:B------:R-:W-:-:S04]  /*2a60*/  SHF.R.S32.HI R37, RZ, 0x1f, R0 ;  /* 0x0000001fff257819 */ /* 0x000fc80000011400 */
[----:B------:R-:W-:Y:S01]  /*2a70*/  LEA.HI R37, R37, R0, RZ, 0x2 ;  /* 0x0000000025257211 */ /* 0x000fe200078f10ff */
[----:B------:R-:W-:Y:S02]  /*2a80*/  IMAD.U32 R0, RZ, RZ, UR13 ;  /* 0x0000000dff007e24 */ /* 0x000fe4000f8e00ff */
[----:B------:R-:W-:Y:S01]  /*2a90*/  HMMA.16816.F32.BF16 R24, R40, R54, R24 ;  /* 0x000000362818723c */ /* 0x000fe20000041818 */
[----:B------:R-:W-:-:S04]  /*2aa0*/  SHF.R.S32.HI R237, RZ, 0x2, R37 ;  /* 0x00000002ffed7819 */ /* 0x000fc80000011425 */
[----:B------:R-:W-:-:S03]  /*2ab0*/  IADD3 R37, R6, 0x1, R237 ;  /* 0x0000000106257810 */ /* 0x000fc60007ffe0ed */
[----:B------:R-:W-:Y:S01]  /*2ac0*/  HMMA.16816.F32.BF16 R20, R40, R44, R20 ;  /* 0x0000002c2814723c */ /* 0x000fe20000041814 */
[----:B------:R-:W-:Y:S02]  /*2ad0*/  IADD3 R0, R0, -UR15, R37 ;  /* 0x8000000f00007c10 */ /* 0x000fe4000fffe025 */
[----:B------:R-:W4:Y:S02]  /*2ae0*/  LDSM.16.M88.4 R36, [R220+0x7000] ;  /* 0x00700000dc24783b */ /* 0x000f240000000200 */
[----:B------:R-:W-:-:S03]  /*2af0*/  IADD3 R0, R0, c[0x0][0x2e8], RZ ;  /* 0x0000ba0000007a10 */ /* 0x000fc60007ffe0ff */
[----:B--2---:R-:W-:Y:S01]  /*2b00*/  HMMA.16816.F32.BF16 R28, R12, R32, R28 ;  /* 0x000000200c1c723c */ /* 0x004fe2000004181c */
[C---:B------:R-:W-:Y:S02]  /*2b10*/  IADD3 R2, R0.reuse, 0x8, RZ ;  /* 0x0000000800027810 */ /* 0x040fe40007ffe0ff */
[----:B------:R-:W-:Y:S01]  /*2b20*/  IMNMX R165, R0, UR13, PT ;  /* 0x0000000d00a57c17 */ /* 0x000fe2000b800200 */
[----:B------:R-:W-:Y:S01]  /*2b30*/  IMAD.IADD R0, R81, 0x1, R4 ;  /* 0x0000000151007824 */ /* 0x000fe200078e0204 */
[----:B------:R-:W-:Y:S02]  /*2b40*/  IMNMX R2, R2, UR13, PT ;  /* 0x0000000d02027c17 */ /* 0x000fe4000b800200 */
[----:B------:R-:W-:Y:S01]  /*2b50*/  IMAD.U32 R33, RZ, RZ, UR18 ;  /* 0x00000012ff217e24 */ /* 0x000fe2000f8e00ff */
[C---:B------:R-:W-:Y:S08]  /*2b60*/  HMMA.16816.F32.BF16 R16, R40.reuse, R46, R16 ;  /* 0x0000002e2810723c */ /* 0x040ff00000041810 */
[C---:B------:R-:W-:Y:S08]  /*2b70*/  HMMA.16816.F32.BF16 R64, R40.reuse, R68, R64 ;  /* 0x000000442840723c */ /* 0x040ff00000041840 */
[C---:B------:R-:W-:Y:S08]  /*2b80*/  HMMA.16816.F32.BF16 R60, R40.reuse, R70, R60 ;  /* 0x00000046283c723c */ /* 0x040ff0000004183c */
[C---:B---3--:R-:W-:Y:S08]  /*2b90*/  HMMA.16816.F32.BF16 R56, R40.reuse, R48, R56 ;  /* 0x000000302838723c */ /* 0x048ff00000041838 */
[----:B------:R-:W-:Y:S07]  /*2ba0*/  HMMA.16816.F32.BF16 R72, R40, R50, R72 ;  /* 0x000000322848723c */ /* 0x000fee0000041848 */
[----:B------:R-:W-:Y:S01]  /*2bb0*/  IMAD R40, R33, 0x40, R200 ;  /* 0x0000004021287824 */ /* 0x000fe200078e02c8 */
[----:B------:R-:W-:Y:S04]  /*2bc0*/  HMMA.16816.F32.BF16 R24, R12, R34, R24 ;  /* 0x000000220c18723c */ /* 0x000fe80000041818 */
[----:B------:R-:W-:-:S02]  /*2bd0*/  IADD3 R32, R40, 0x8, RZ ;  /* 0x0000000828207810 */ /* 0x000fc40007ffe0ff */
[----:B------:R-:W-:Y:S02]  /*2be0*/  IADD3 R6, R40, 0x1, RZ ;  /* 0x0000000128067810 */ /* 0x000fe40007ffe0ff */
[CC--:B------:R-:W-:Y:S01]  /*2bf0*/  ISETP.GE.AND P4, PT, R32.reuse, R165.reuse, PT ;  /* 0x000000a52000720c */ /* 0x0c0fe20003f86270 */
[C---:B-1----:R-:W-:Y:S01]  /*2c00*/  HMMA.16816.F32.BF16 R16, R12.reuse, R10, R16 ;  /* 0x0000000a0c10723c */ /* 0x042fe20000041810 */
[-C--:B------:R-:W-:Y:S02]  /*2c10*/  ISETP.GE.AND P6, PT, R32, R2.reuse, PT ;  /* 0x000000022000720c */ /* 0x080fe40003fc6270 */
[----:B------:R-:W-:Y:S02]  /*2c20*/  IADD3 R4, R40, 0x9, RZ ;  /* 0x0000000928047810 */ /* 0x000fe40007ffe0ff */
[C---:B------:R-:W-:Y:S02]  /*2c30*/  ISETP.GE.AND P0, PT, R6.reuse, R165, PT ;  /* 0x000000a50600720c */ /* 0x040fe40003f06270 */
[----:B------:R-:W-:Y:S01]  /*2c40*/  ISETP.GE.AND P3, PT, R6, R2, PT ;  /* 0x000000020600720c */ /* 0x000fe20003f66270 */
[----:B------:R-:W-:Y:S01]  /*2c50*/  HMMA.16816.F32.BF16 R32, R12, R8, R20 ;  /* 0x000000080c20723c */ /* 0x000fe20000041814 */
[----:B------:R-:W1:Y:S01]  /*2c60*/  LDSM.16.M88.4 R20, [R220+0x7800] ;  /* 0x00780000dc14783b */ /* 0x000e620000000200 */
[----:B------:R-:W-:Y:S01]  /*2c70*/  IADD3 R6, R40, 0x10, RZ ;  /* 0x0000001028067810 */ /* 0x000fe20007ffe0ff */
[----:B------:R-:W-:-:S04]  /*2c80*/  DEPBAR.LE SB0, 0x0 ;  /* 0x000080000000791a */ /* 0x000fc80000000000 */
[-C--:B------:R-:W-:Y:S01]  /*2c90*/  ISETP.GE.AND P2, PT, R4, R165.reuse, PT ;  /* 0x000000a50400720c */ /* 0x080fe20003f46270 */
[C---:B----4-:R-:W-:Y:S01]  /*2ca0*/  HMMA.16816.F32.BF16 R64, R12.reuse, R36, R64 ;  /* 0x000000240c40723c */ /* 0x050fe20000041840 */
[----:B------:R-:W-:Y:S02]  /*2cb0*/  FSEL R29, R29, -INF , !P0 ;  /* 0xff8000001d1d7808 */ /* 0x000fe40004000000 */
[----:B------:R-:W-:Y:S02]  /*2cc0*/  IADD3 R8, R40, 0x18, RZ ;  /* 0x0000001828087810 */ /* 0x000fe40007ffe0ff */
[C---:B------:R-:W-:Y:S02]  /*2cd0*/  ISETP.GE.AND P1, PT, R6.reuse, R165, PT ;  /* 0x000000a50600720c */ /* 0x040fe40003f26270 */
[-C--:B------:R-:W-:Y:S01]  /*2ce0*/  ISETP.GE.AND P0, PT, R6, R2.reuse, PT ;  /* 0x000000020600720c */ /* 0x080fe20003f06270 */
[----:B------:R-:W-:Y:S01]  /*2cf0*/  HMMA.16816.F32.BF16 R60, R12, R38, R60 ;  /* 0x000000260c3c723c */ /* 0x000fe2000004183c */
[----:B------:R-:W-:-:S02]  /*2d00*/  ISETP.GE.AND P5, PT, R4, R2, PT ;  /* 0x000000020400720c */ /* 0x000fc40003fa6270 */
[----:B------:R-:W-:Y:S02]  /*2d10*/  FSEL R6, R31, -INF , !P3 ;  /* 0xff8000001f067808 */ /* 0x000fe40005800000 */
[----:B------:R-:W-:Y:S02]  /*2d20*/  IADD3 R4, R40, 0x11, RZ ;  /* 0x0000001128047810 */ /* 0x000fe40007ffe0ff */
[----:B------:R-:W-:Y:S02]  /*2d30*/  FSEL R26, R26, -INF , !P6 ;  /* 0xff8000001a1a7808 */ /* 0x000fe40007000000 */
[----:B------:R-:W-:Y:S02]  /*2d40*/  FSEL R31, R25, -INF , !P2 ;  /* 0xff800000191f7808 */ /* 0x000fe40005000000 */
[C---:B------:R-:W-:Y:S02]  /*2d50*/  ISETP.GE.AND P6, PT, R8.reuse, R165, PT ;  /* 0x000000a50800720c */ /* 0x040fe40003fc6270 */
[----:B------:R-:W-:-:S02]  /*2d60*/  ISETP.GE.AND P2, PT, R8, R2, PT ;  /* 0x000000020800720c */ /* 0x000fc40003f46270 */
[----:B------:R-:W-:Y:S02]  /*2d70*/  IADD3 R8, R40, 0x19, RZ ;  /* 0x0000001928087810 */ /* 0x000fe40007ffe0ff */
[----:B------:R-:W-:Y:S01]  /*2d80*/  FSEL R41, R24, -INF , !P4 ;  /* 0xff80000018297808 */ /* 0x000fe20006000000 */
[----:B------:R-:W-:Y:S01]  /*2d90*/  BAR.SYNC.DEFER_BLOCKING 0x0 ;  /* 0x0000000000007b1d */ /* 0x000fe20000010000 */
[CC--:B------:R-:W-:Y:S02]  /*2da0*/  ISETP.GE.AND P3, PT, R4.reuse, R165.reuse, PT ;  /* 0x000000a50400720c */ /* 0x0c0fe40003f66270 */
[----:B------:R-:W-:Y:S02]  /*2db0*/  ISETP.GE.AND P4, PT, R4, R2, PT ;  /* 0x000000020400720c */ /* 0x000fe40003f86270 */
[----:B------:R-:W-:Y:S02]  /*2dc0*/  FSEL R4, R27, -INF , !P5 ;  /* 0xff8000001b047808 */ /* 0x000fe40006800000 */
[----:B------:R-:W-:Y:S01]  /*2dd0*/  IADD3 R9, R40, 0x20, RZ ;  /* 0x0000002028097810 */ /* 0x000fe20007ffe0ff */
[----:B-1----:R-:W-:Y:S01]  /*2de0*/  HMMA.16816.F32.BF16 R72, R12, R22, R72 ;  /* 0x000000160c48723c */ /* 0x002fe20000041848 */
[----:B------:R-:W-:-:S02]  /*2df0*/  ISETP.GE.AND P5, PT, R8, R165, PT ;  /* 0x000000a50800720c */ /* 0x000fc40003fa6270 */
[----:B------:R-:W-:Y:S02]  /*2e00*/  FSEL R10, R34, -INF , !P0 ;  /* 0xff800000220a7808 */ /* 0x000fe40004000000 */
[----:B------:R-:W-:Y:S02]  /*2e10*/  FSEL R11, R33, -INF , !P3 ;  /* 0xff800000210b7808 */ /* 0x000fe40005800000 */
[----:B------:R-:W-:Y:S01]  /*2e20*/  FSEL R27, R32, -INF , !P1 ;  /* 0xff800000201b7808 */ /* 0x000fe20004800000 */
[----:B------:R-:W-:Y:S01]  /*2e30*/  HMMA.16816.F32.BF16 R56, R12, R20, R56 ;  /* 0x000000140c38723c */ /* 0x000fe20000041838 */
[C---:B------:R-:W-:Y:S02]  /*2e40*/  ISETP.GE.AND P0, PT, R9.reuse, R165, PT ;  /* 0x000000a50900720c */ /* 0x040fe40003f06270 */
[-C--:B------:R-:W-:Y:S02]  /*2e50*/  ISETP.GE.AND P3, PT, R9, R2.reuse, PT ;  /* 0x000000020900720c */ /* 0x080fe40003f66270 */
[----:B------:R-:W-:-:S02]  /*2e60*/  ISETP.GE.AND P1, PT, R8, R2, PT ;  /* 0x000000020800720c */ /* 0x000fc40003f26270 */
[----:B------:R-:W-:Y:S02]  /*2e70*/  FSEL R9, R17, -INF , !P5 ;  /* 0xff80000011097808 */ /* 0x000fe40006800000 */
[C---:B------:R-:W-:Y:S02]  /*2e80*/  IADD3 R32, R40.reuse, 0x28, RZ ;  /* 0x0000002828207810 */ /* 0x040fe40007ffe0ff */
[----:B------:R-:W-:Y:S02]  /*2e90*/  IADD3 R17, R40, 0x29, RZ ;  /* 0x0000002928117810 */ /* 0x000fe40007ffe0ff */
[----:B------:R-:W-:Y:S02]  /*2ea0*/  FSEL R25, R16, -INF , !P6 ;  /* 0xff80000010197808 */ /* 0x000fe40007000000 */
[----:B------:R-:W-:Y:S02]  /*2eb0*/  FSEL R16, R19, -INF , !P1 ;  /* 0xff80000013107808 */ /* 0x000fe40004800000 */
[----:B------:R-:W-:-:S02]  /*2ec0*/  FSEL R193, R64, -INF , !P0 ;  /* 0xff80000040c17808 */ /* 0x000fc40004000000 */
[-C--:B------:R-:W-:Y:S02]  /*2ed0*/  ISETP.GE.AND P5, PT, R32, R2.reuse, PT ;  /* 0x000000022000720c */ /* 0x080fe40003fa6270 */
[C---:B------:R-:W-:Y:S02]  /*2ee0*/  ISETP.GE.AND P1, PT, R17.reuse, R165, PT ;  /* 0x000000a51100720c */ /* 0x040fe40003f26270 */
[----:B------:R-:W-:Y:S02]  /*2ef0*/  ISETP.GE.AND P0, PT, R17, R2, PT ;  /* 0x000000021100720c */ /* 0x000fe40003f06270 */
[----:B------:R-:W-:Y:S02]  /*2f00*/  IADD3 R12, R40, 0x38, RZ ;  /* 0x00000038280c7810 */ /* 0x000fe40007ffe0ff */
[----:B------:R-:W-:Y:S02]  /*2f10*/  FSEL R196, R62, -INF , !P5 ;  /* 0xff8000003ec47808 */ /* 0x000fe40006800000 */
[----:B------:R-:W-:-:S02]  /*2f20*/  FSEL R187, R61, -INF , !P1 ;  /* 0xff8000003dbb7808 */ /* 0x000fc40004800000 */
[----:B------:R-:W-:Y:S02]  /*2f30*/  FSEL R194, R63, -INF , !P0 ;  /* 0xff8000003fc27808 */ /* 0x000fe40004000000 */
[CC--:B------:R-:W-:Y:S02]  /*2f40*/  ISETP.GE.AND P5, PT, R12.reuse, R165.reuse, PT ;  /* 0x000000a50c00720c */ /* 0x0c0fe40003fa6270 */
[----:B------:R-:W-:Y:S02]  /*2f50*/  ISETP.GE.AND P1, PT, R12, R2, PT ;  /* 0x000000020c00720c */ /* 0x000fe40003f26270 */
[C---:B------:R-:W-:Y:S02]  /*2f60*/  ISETP.GE.AND P0, PT, R40.reuse, R165, PT ;  /* 0x000000a52800720c */ /* 0x040fe40003f06270 */
[----:B------:R-:W-:Y:S02]  /*2f70*/  IADD3 R12, R40, 0x39, RZ ;  /* 0x00000039280c7810 */ /* 0x000fe40007ffe0ff */
[----:B------:R-:W-:-:S02]  /*2f80*/  FSEL R28, R28, -INF , !P0 ;  /* 0xff8000001c1c7808 */ /* 0x000fc40004000000 */
[-C--:B------:R-:W-:Y:S02]  /*2f90*/  ISETP.GE.AND P0, PT, R12, R2.reuse, PT ;  /* 0x000000020c00720c */ /* 0x080fe40003f06270 */
[----:B------:R-:W-:Y:S02]  /*2fa0*/  IADD3 R8, R40, 0x21, RZ ;  /* 0x0000002128087810 */ /* 0x000fe40007ffe0ff */
[----:B------:R-:W-:Y:S02]  /*2fb0*/  FSEL R24, R35, -INF , !P4 ;  /* 0xff80000023187808 */ /* 0x000fe40006000000 */
[----:B------:R-:W-:Y:S02]  /*2fc0*/  FSEL R186, R75, -INF , !P0 ;  /* 0xff8000004bba7808 */ /* 0x000fe40004000000 */
[C---:B------:R-:W-:Y:S02]  /*2fd0*/  ISETP.GE.AND P4, PT, R8.reuse, R165, PT ;  /* 0x000000a50800720c */ /* 0x040fe40003f86270 */
[----:B------:R-:W-:-:S02]  /*2fe0*/  ISETP.GE.AND P6, PT, R8, R2, PT ;  /* 0x000000020800720c */ /* 0x000fc40003fc6270 */
[----:B------:R-:W-:Y:S02]  /*2ff0*/  PLOP3.LUT P0, PT, PT, PT, UP0, 0x80, 0x0 ;  /* 0x000000000000781c */ /* 0x000fe40003f0f008 */
[----:B------:R-:W-:Y:S02]  /*3000*/  FSEL R8, R18, -INF , !P2 ;  /* 0xff80000012087808 */ /* 0x000fe40005000000 */
[----:B------:R-:W-:Y:S02]  /*3010*/  IADD3 R18, R40, 0x30, RZ ;  /* 0x0000003028127810 */ /* 0x000fe40007ffe0ff */
[----:B------:R-:W-:Y:S02]  /*3020*/  FSEL R198, R66, -INF , !P3 ;  /* 0xff80000042c67808 */ /* 0x000fe40005800000 */
[----:B------:R-:W-:Y:S02]  /*3030*/  FSEL R185, R65, -INF , !P4 ;  /* 0xff80000041b97808 */ /* 0x000fe40006000000 */
[----:B------:R-:W-:-:S02]  /*3040*/  ISETP.GE.AND P2, PT, R32, R165, PT ;  /* 0x000000a52000720c */ /* 0x000fc40003f46270 */
[C---:B------:R-:W-:Y:S02]  /*3050*/  ISETP.GE.AND P3, PT, R18.reuse, R165, PT ;  /* 0x000000a51200720c */ /* 0x040fe40003f66270 */
[----:B------:R-:W-:Y:S02]  /*3060*/  ISETP.GE.AND P4, PT, R18, R2, PT ;  /* 0x000000021200720c */ /* 0x000fe40003f86270 */
[----:B------:R-:W-:Y:S02]  /*3070*/  IADD3 R13, R40, 0x31, RZ ;  /* 0x00000031280d7810 */ /* 0x000fe40007ffe0ff */
[----:B------:R-:W-:Y:S02]  /*3080*/  FSEL R192, R67, -INF , !P6 ;  /* 0xff80000043c07808 */ /* 0x000fe40007000000 */
[----:B------:R-:W-:Y:S02]  /*3090*/  FSEL R191, R60, -INF , !P2 ;  /* 0xff8000003cbf7808 */ /* 0x000fe40005000000 */
[----:B------:R-:W-:-:S02]  /*30a0*/  FSEL R197, R56, -INF , !P3 ;  /* 0xff80000038c57808 */ /* 0x000fc40005800000 */
[----:B------:R-:W-:Y:S02]  /*30b0*/  FSEL R32, R58, -INF , !P4 ;  /* 0xff8000003a207808 */ /* 0x000fe40006000000 */
[CC--:B------:R-:W-:Y:S02]  /*30c0*/  ISETP.GE.AND P6, PT, R13.reuse, R165.reuse, PT ;  /* 0x000000a50d00720c */ /* 0x0c0fe40003fc6270 */
[-C--:B------:R-:W-:Y:S02]  /*30d0*/  ISETP.GE.AND P2, PT, R13, R2.reuse, PT ;  /* 0x000000020d00720c */ /* 0x080fe40003f46270 */
[----:B------:R-:W-:Y:S02]  /*30e0*/  ISETP.GE.AND P3, PT, R40, R2, PT ;  /* 0x000000022800720c */ /* 0x000fe40003f66270 */
[----:B------:R-:W-:Y:S02]  /*30f0*/  ISETP.GE.AND P4, PT, R12, R165, PT ;  /* 0x000000a50c00720c */ /* 0x000fe40003f86270 */
[----:B------:R-:W-:-:S02]  /*3100*/  FSEL R30, R30, -INF , !P3 ;  /* 0xff8000001e1e7808 */ /* 0x000fc40005800000 */
[----:B------:R-:W-:Y:S02]  /*3110*/  FSEL R195, R57, -INF , !P6 ;  /* 0xff80000039c37808 */ /* 0x000fe40007000000 */
[----:B------:R-:W-:Y:S02]  /*3120*/  FSEL R190, R59, -INF , !P2 ;  /* 0xff8000003bbe7808 */ /* 0x000fe40005000000 */
[----:B------:R-:W-:Y:S02]  /*3130*/  FSEL R35, R72, -INF , !P5 ;  /* 0xff80000048237808 */ /* 0x000fe40006800000 */
[----:B------:R-:W-:Y:S02]  /*3140*/  FSEL R188, R74, -INF , !P1 ;  /* 0xff8000004abc7808 */ /* 0x000fe40004800000 */
[----:B------:R-:W-:Y:S01]  /*3150*/  FSEL R33, R73, -INF , !P4 ;  /* 0xff80000049217808 */ /* 0x000fe20006000000 */
[----:B------:R-:W-:Y:S05]  /*3160*/  @!P0 BRA `(.L_x_5) ;  /* 0x0000024000008947 */ /* 0x000fea0003800000 */
[----:B------:R-:W-:-:S04]  /*3170*/  UIADD3 UR12, UR8, -0x2, URZ ;  /* 0xfffffffe080c7890 */ /* 0x000fc8000fffe03f */
[----:B------:R-:W-:Y:S02]  /*3180*/  USHF.R.S32.HI UR11, URZ, 0x1f, UR12 ;  /* 0x0000001f3f0b7899 */ /* 0x000fe4000801140c */
[----:B------:R-:W-:Y:S01]  /*3190*/  UIMAD UR20, UR20, UR12, URZ ;  /* 0x0000000c141472a4 */ /* 0x000fe2000f8e023f */
[----:B------:R-:W-:Y:S01]  /*31a0*/  IMAD.WIDE.U32 R12, R3, UR12, R242 ;  /* 0x0000000c030c7c25 */ /* 0x000fe2000f8e00f2 */
[----:B------:R-:W-:Y:S02]  /*31b0*/  USHF.L.U32 UR12, UR6, 0x5, URZ ;  /* 0x00000005060c7899 */ /* 0x000fe4000800063f */
[----:B------:R-:W-:Y:S02]  /*31c0*/  UIMAD UR11, UR11, UR21, UR20 ;  /* 0x000000150b0b72a4 */ /* 0x000fe4000f8e0214 */
[----:B------:R-:W-:Y:S01]  /*31d0*/  LEA R18, P2, R12, c[0x0][0x168], 0x1 ;  /* 0x00005a000c127a11 */ /* 0x000fe200078408ff */
[----:B------:R-:W-:-:S03]  /*31e0*/  USHF.L.U64.HI UR6, UR6, 0x5, UR7 ;  /* 0x0000000506067899 */ /* 0x000fc60008010207 */
[----:B------:R-:W-:Y:S02]  /*31f0*/  IADD3 R3, R13, UR11, RZ ;  /* 0x0000000b0d037c10 */ /* 0x000fe4000fffe0ff */
[----:B------:R-:W-:Y:S02]  /*3200*/  IADD3 R14, P1, R18, UR12, RZ ;  /* 0x0000000c120e7c10 */ /* 0x000fe4000ff3e0ff */
[----:B------:R-:W-:Y:S02]  /*3210*/  LEA.HI.X R19, R12, c[0x0][0x16c], R3, 0x1, P2 ;  /* 0x00005b000c137a11 */ /* 0x000fe400010f0c03 */
[----:B------:R-:W-:Y:S02]  /*3220*/  IADD3 R20, P2, R14, UR12, RZ ;  /* 0x0000000c0e147c10 */ /* 0x000fe4000ff5e0ff */
[----:B------:R-:W-:Y:S01]  /*3230*/  IADD3.X R15, R19, UR6, RZ, P1, !PT ;  /* 0x00000006130f7c10 */ /* 0x000fe20008ffe4ff */
[----:B------:R-:W-:Y:S01]  /*3240*/  @!PT LDS RZ, [RZ] ;  /* 0x00000000fffff984 */ /* 0x000fe20000000800 */
[----:B------:R-:W-:Y:S01]  /*3250*/  @!PT LDS RZ, [RZ] ;  /* 0x00000000fffff984 */ /* 0x000fe20000000800 */
[----:B------:R-:W-:Y:S01]  /*3260*/  @!PT LDS RZ, [RZ] ;  /* 0x00000000fffff984 */ /* 0x000fe20000000800 */
[----:B------:R1:W-:Y:S01]  /*3270*/  LDGSTS.E.BYPASS.LTC128B.128 [R236+0x8000], [R18.64] ;  /* 0x0800000012ec7fae */ /* 0x0003e2000b901d50 */
[----:B------:R-:W-:-:S02]  /*3280*/  IADD3 R12, P1, R20, UR12, RZ ;  /* 0x0000000c140c7c10 */ /* 0x000fc4000ff3e0ff */
[----:B------:R-:W-:Y:S01]  /*3290*/  IADD3.X R21, R15, UR6, RZ, P2, !PT ;  /* 0x000000060f157c10 */ /* 0x000fe200097fe4ff */
[----:B------:R1:W-:Y:S03]  /*32a0*/  LDGSTS.E.BYPASS.LTC128B.128 [R236+0xa000], [R18.64+0x80] ;  /* 0x0a00008012ec7fae */ /* 0x0003e6000b901d50 */
[----:B------:R-:W-:Y:S01]  /*32b0*/  IADD3.X R13, R21, UR6, RZ, P1, !PT ;  /* 0x00000006150d7c10 */ /* 0x000fe20008ffe4ff */
[----:B------:R1:W-:Y:S04]  /*32c0*/  LDGSTS.E.BYPASS.LTC128B.128 [R236+0xc000], [R18.64+0x100] ;  /* 0x0c00010012ec7fae */ /* 0x0003e8000b901d50 */
[----:B------:R1:W-:Y:S04]  /*32d0*/  LDGSTS.E.BYPASS.LTC128B.128 [R236+0xe000], [R18.64+0x180] ;  /* 0x0e00018012ec7fae */ /* 0x0003e8000b901d50 */
[----:B------:R1:W-:Y:S04]  /*32e0*/  LDGSTS.E.BYPASS.LTC128B.128 [R236+0x8800], [R14.64] ;  /* 0x088000000eec7fae */ /* 0x0003e8000b901d50 */
[----:B------:R1:W-:Y:S04]  /*32f0*/  LDGSTS.E.BYPASS.LTC128B.128 [R236+0xa800], [R14.64+0x80] ;  /* 0x0a8000800eec7fae */ /* 0x0003e8000b901d50 */
        /* <DEDUP_REMOVED lines=10> */
[----:B------:R-:W0:Y:S02]  /*33a0*/  LDGDEPBAR ;  /* 0x00000000000079af */ /* 0x000e240000000000 */
.L_x_5:
[----:B-1----:R-:W-:Y:S02]  /*33b0*/  FMNMX.FTZ R14, R28, R29, !PT ;  /* 0x0000001d1c0e7209 */ /* 0x002fe40007810000 */
[----:B------:R-:W-:-:S02]  /*33c0*/  FMNMX.FTZ R15, R30, R6, !PT ;  /* 0x000000061e0f7209 */ /* 0x000fc40007810000 */
[----:B------:R-:W-:Y:S02]  /*33d0*/  FMNMX.FTZ R14, R41, R14, !PT ;  /* 0x0000000e290e7209 */ /* 0x000fe40007810000 */
[----:B------:R-:W-:Y:S02]  /*33e0*/  FMNMX.FTZ R15, R26, R15, !PT ;  /* 0x0000000f1a0f7209 */ /* 0x000fe40007810000 */
[----:B------:R-:W-:Y:S02]  /*33f0*/  FMNMX.FTZ R14, R31, R14, !PT ;  /* 0x0000000e1f0e7209 */ /* 0x000fe40007810000 */
[----:B------:R-:W-:Y:S02]  /*3400*/  FMNMX.FTZ R15, R4, R15, !PT ;  /* 0x0000000f040f7209 */ /* 0x000fe40007810000 */
[----:B------:R-:W-:Y:S02]  /*3410*/  FMNMX.FTZ R14, R27, R14, !PT ;  /* 0x0000000e1b0e7209 */ /* 0x000fe40007810000 */
        /* <DEDUP_REMOVED lines=23> */
[----:B------:R-:W-:Y:S01]  /*3590*/  SHF.L.U32 R228, R0, 0x1, RZ ;  /* 0x0000000100e47819 */ /* 0x000fe200000006ff */
[----:B------:R-:W1:Y:S03]  /*35a0*/  SHFL.BFLY PT, R13, R14, 0x2, 0x1f ;  /* 0x0c401f000e0d7f89 */ /* 0x000e6600000e0000 */
[-C--:B------:R-:W-:Y:S01]  /*35b0*/  LEA R226, R7, R228.reuse, 0x1 ;  /* 0x000000e407e27211 */ /* 0x080fe200078e08ff */
[----:B------:R-:W2:Y:S01]  /*35c0*/  SHFL.BFLY PT, R12, R15, 0x2, 0x1f ;  /* 0x0c401f000f0c7f89 */ /* 0x000ea200000e0000 */
[----:B------:R-:W-:-:S02]  /*35d0*/  LEA R225, R5, R228, 0x1 ;  /* 0x000000e405e17211 */ /* 0x000fc400078e08ff */
[----:B------:R-:W-:Y:S01]  /*35e0*/  LEA R224, R5, R226, 0x1 ;  /* 0x000000e205e07211 */ /* 0x000fe200078e08ff */
[----:B------:R-:W-:Y:S04]  /*35f0*/  LDSM.16.MT88.4 R44, [R226+0x10000] ;  /* 0x01000000e22c783b */ /* 0x000fe80000004200 */
[----:B------:R-:W-:Y:S04]  /*3600*/  LDSM.16.MT88.4 R36, [R228+0x10000] ;  /* 0x01000000e424783b */ /* 0x000fe80000004200 */
[----:B------:R-:W-:Y:S04]  /*3610*/  LDSM.16.MT88.4 R52, [R225+0x10000] ;  /* 0x01000000e134783b */ /* 0x000fe80000004200 */
[----:B------:R-:W-:Y:S01]  /*3620*/  LDSM.16.MT88.4 R60, [R224+0x10000] ;  /* 0x01000000e03c783b */ /* 0x000fe20000004200 */
[----:B-1----:R-:W-:-:S03]  /*3630*/  FMNMX.FTZ R13, R14, R13, !PT ;  /* 0x0000000d0e0d7209 */ /* 0x002fc60007810000 */
[----:B------:R-:W-:Y:S01]  /*3640*/  LDSM.16.MT88.4 R68, [R228+0x12000] ;  /* 0x01200000e444783b */ /* 0x000fe20000004200 */
[----:B--2---:R-:W-:-:S03]  /*3650*/  FMNMX.FTZ R12, R15, R12, !PT ;  /* 0x0000000c0f0c7209 */ /* 0x004fc60007810000 */
[----:B------:R-:W1:Y:S04]  /*3660*/  SHFL.BFLY PT, R164, R13, 0x1, 0x1f ;  /* 0x0c201f000da47f89 */ /* 0x000e6800000e0000 */
[----:B------:R-:W2:Y:S04]  /*3670*/  SHFL.BFLY PT, R3, R12, 0x1, 0x1f ;  /* 0x0c201f000c037f89 */ /* 0x000ea800000e0000 */
[----:B------:R-:W3:Y:S04]  /*3680*/  LDSM.16.MT88.4 R76, [R226+0x12000] ;  /* 0x01200000e24c783b */ /* 0x000ee80000004200 */
[----:B------:R-:W4:Y:S04]  /*3690*/  LDSM.16.MT88.4 R84, [R225+0x12000] ;  /* 0x01200000e154783b */ /* 0x000f280000004200 */
[----:B------:R-:W5:Y:S04]  /*36a0*/  LDSM.16.MT88.4 R92, [R224+0x12000] ;  /* 0x01200000e05c783b */ /* 0x000f680000004200 */
[----:B------:R-:W3:Y:S01]  /*36b0*/  LDSM.16.MT88.4 R100, [R228+0x14000] ;  /* 0x01400000e464783b */ /* 0x000ee20000004200 */
[----:B-1----:R-:W-:-:S03]  /*36c0*/  FMNMX.FTZ R164, R13, R164, !PT ;  /* 0x000000a40da47209 */ /* 0x002fc60007810000 */
[----:B------:R-:W1:Y:S01]  /*36d0*/  LDSM.16.MT88.4 R108, [R226+0x14000] ;  /* 0x01400000e26c783b */ /* 0x000e620000004200 */
[----:B--2---:R-:W-:Y:S01]  /*36e0*/  FMNMX.FTZ R3, R12, R3, !PT ;  /* 0x000000030c037209 */ /* 0x004fe20007810000 */
[C---:B------:R-:W-:Y:S01]  /*36f0*/  FMUL.FTZ R34, R164.reuse, c[0x0][0x23c] ;  /* 0x00008f00a4227a20 */ /* 0x040fe20000410000 */
[----:B------:R-:W-:Y:S01]  /*3700*/  FSETP.NEU.FTZ.AND P1, PT, R164, -INF , PT ;  /* 0xff800000a400780b */ /* 0x000fe20003f3d000 */
[----:B------:R-:W2:Y:S02]  /*3710*/  LDSM.16.MT88.4 R116, [R225+0x14000] ;  /* 0x01400000e174783b */ /* 0x000ea40000004200 */
[C---:B------:R-:W-:Y:S01]  /*3720*/  FMUL.FTZ R189, R3.reuse, c[0x0][0x23c] ;  /* 0x00008f0003bd7a20 */ /* 0x040fe20000410000 */
[----:B------:R-:W-:Y:S01]  /*3730*/  FSEL R34, R34, RZ, P1 ;  /* 0x000000ff22227208 */ /* 0x000fe20000800000 */
[----:B------:R-:W1:Y:S01]  /*3740*/  LDSM.16.MT88.4 R124, [R224+0x14000] ;  /* 0x01400000e07c783b */ /* 0x000e620000004200 */
[----:B------:R-:W-:-:S03]  /*3750*/  FSETP.NEU.FTZ.AND P1, PT, R3, -INF , PT ;  /* 0xff8000000300780b */ /* 0x000fc60003f3d000 */
[--C-:B------:R-:W-:Y:S01]  /*3760*/  FFMA.FTZ R180, R28, c[0x0][0x23c], -R34.reuse ;  /* 0x00008f001cb47a23 */ /* 0x100fe20000010822 */
[----:B------:R-:W-:Y:S01]  /*3770*/  FSEL R189, R189, RZ, P1 ;  /* 0x000000ffbdbd7208 */ /* 0x000fe20000800000 */
[--C-:B------:R-:W-:Y:S01]  /*3780*/  FFMA.FTZ R179, R29, c[0x0][0x23c], -R34.reuse ;  /* 0x00008f001db37a23 */ /* 0x100fe20000010822 */
[----:B------:R-:W1:Y:S01]  /*3790*/  LDSM.16.MT88.4 R132, [R228+0x16000] ;  /* 0x01600000e484783b */ /* 0x000e620000004200 */
[--C-:B------:R-:W-:Y:S02]  /*37a0*/  FFMA.FTZ R178, R41, c[0x0][0x23c], -R34.reuse ;  /* 0x00008f0029b27a23 */ /* 0x100fe40000010822 */
[----:B------:R-:W-:Y:S01]  /*37b0*/  FFMA.FTZ R173, R31, c[0x0][0x23c], -R34 ;  /* 0x00008f001fad7a23 */ /* 0x000fe20000010822 */
[----:B------:R-:W1:Y:S01]  /*37c0*/  LDSM.16.MT88.4 R156, [R226+0x16000] ;  /* 0x01600000e29c783b */ /* 0x000e620000004200 */
[--C-:B------:R-:W-:Y:S01]  /*37d0*/  FFMA.FTZ R176, R30, c[0x0][0x23c], -R189.reuse ;  /* 0x00008f001eb07a23 */ /* 0x100fe200000108bd */
[----:B------:R-:W-:Y:S01]  /*37e0*/  MUFU.EX2 R180, R180 ;  /* 0x000000b400b47308 */ /* 0x000fe20000000800 */
[--C-:B------:R-:W-:Y:S01]  /*37f0*/  FFMA.FTZ R181, R6, c[0x0][0x23c], -R189.reuse ;  /* 0x00008f0006b57a23 */ /* 0x100fe200000108bd */
[----:B------:R-:W1:Y:S01]  /*3800*/  LDSM.16.MT88.4 R144, [R225+0x16000] ;  /* 0x01600000e190783b */ /* 0x000e620000004200 */
[----:B------:R-:W-:-:S02]  /*3810*/  FFMA.FTZ R183, R26, c[0x0][0x23c], -R189 ;  /* 0x00008f001ab77a23 */ /* 0x000fc400000108bd */
[--C-:B------:R-:W-:Y:S01]  /*3820*/  FFMA.FTZ R174, R4, c[0x0][0x23c], -R189.reuse ;  /* 0x00008f0004ae7a23 */ /* 0x100fe200000108bd */
[----:B------:R-:W-:Y:S01]  /*3830*/  LDSM.16.MT88.4 R12, [R226+0x12800] ;  /* 0x01280000e20c783b */ /* 0x000fe20000004200 */
[--C-:B------:R-:W-:Y:S01]  /*3840*/  FFMA.FTZ R172, R11, c[0x0][0x23c], -R34.reuse ;  /* 0x00008f000bac7a23 */ /* 0x100fe20000010822 */
[----:B------:R-:W2:Y:S01]  /*3850*/  MUFU.EX2 R179, R179 ;  /* 0x000000b300b37308 */ /* 0x000ea20000000800 */
[--C-:B------:R-:W-:Y:S01]  /*3860*/  FFMA.FTZ R168, R9, c[0x0][0x23c], -R34.reuse ;  /* 0x00008f0009a87a23 */ /* 0x100fe20000010822 */
[----:B------:R-:W1:Y:S01]  /*3870*/  LDSM.16.MT88.4 R4, [R224+0x16000] ;  /* 0x01600000e004783b */ /* 0x000e620000004200 */
[--C-:B------:R-:W-:Y:S02]  /*3880*/  FFMA.FTZ R175, R10, c[0x0][0x23c], -R189.reuse ;  /* 0x00008f000aaf7a23 */ /* 0x100fe400000108bd */
[--C-:B------:R-:W-:Y:S01]  /*3890*/  FFMA.FTZ R169, R8, c[0x0][0x23c], -R189.reuse ;  /* 0x00008f0008a97a23 */ /* 0x100fe200000108bd */
[----:B------:R-:W-:Y:S01]  /*38a0*/  LDSM.16.MT88.4 R28, [R228+0x10800] ;  /* 0x01080000e41c783b */ /* 0x000fe20000004200 */
[--C-:B------:R-:W-:Y:S01]  /*38b0*/  FFMA.FTZ R177, R27, c[0x0][0x23c], -R34.reuse ;  /* 0x00008f001bb17a23 */ /* 0x100fe20000010822 */
[----:B------:R-:W-:Y:S01]  /*38c0*/  MUFU.EX2 R178, R178 ;  /* 0x000000b200b27308 */ /* 0x000fe20000000800 */
[----:B------:R-:W-:Y:S01]  /*38d0*/  FFMA.FTZ R171, R25, c[0x0][0x23c], -R34 ;  /* 0x00008f0019ab7a23 */ /* 0x000fe20000010822 */
[----:B------:R-:W1:Y:S01]  /*38e0*/  LDSM.16.MT88.4 R8, [R226+0x10800] ;  /* 0x01080000e208783b */ /* 0x000e620000004200 */
[----:B------:R-:W-:-:S02]  /*38f0*/  FFMA.FTZ R170, R24, c[0x0][0x23c], -R189 ;  /* 0x00008f0018aa7a23 */ /* 0x000fc400000108bd */
[--C-:B------:R-:W-:Y:S01]  /*3900*/  FFMA.FTZ R0, R16, c[0x0][0x23c], -R189.reuse ;  /* 0x00008f0010007a23 */ /* 0x100fe200000108bd */
[----:B------:R-:W-:Y:S01]  /*3910*/  LDSM.16.MT88.4 R24, [R225+0x10800] ;  /* 0x01080000e118783b */ /* 0x000fe20000004200 */
[--C-:B------:R-:W-:Y:S01]  /*3920*/  FFMA.FTZ R182, R193, c[0x0][0x23c], -R34.reuse ;  /* 0x00008f00c1b67a23 */ /* 0x100fe20000010822 */
[----:B------:R-:W3:Y:S01]  /*3930*/  MUFU.EX2 R173, R173 ;  /* 0x000000ad00ad7308 */ /* 0x000ee20000000800 */
[----:B--2---:R-:W-:Y:S01]  /*3940*/  F2FP.BF16.PACK_AB R148, R179, R180 ;  /* 0x000000b4b394723e */ /* 0x004fe200000010ff */
[----:B------:R-:W2:Y:S01]  /*3950*/  LDSM.16.MT88.4 R16, [R224+0x10800] ;  /* 0x01080000e010783b */ /* 0x000ea20000004200 */
[--C-:B------:R-:W-:Y:S02]  /*3960*/  FFMA.FTZ R184, R191, c[0x0][0x23c], -R34.reuse ;  /* 0x00008f00bfb87a23 */ /* 0x100fe40000010822 */
[--C-:B------:R-:W-:Y:S01]  /*3970*/  FFMA.FTZ R185, R185, c[0x0][0x23c], -R34.reuse ;  /* 0x00008f00b9b97a23 */ /* 0x100fe20000010822 */
[----:B------:R-:W-:Y:S01]  /*3980*/  LDSM.16.MT88.4 R20, [R228+0x12800] ;  /* 0x01280000e414783b */ /* 0x000fe20000004200 */
[----:B------:R-:W-:Y:S01]  /*3990*/  FFMA.FTZ R187, R187, c[0x0][0x23c], -R34 ;  /* 0x00008f00bbbb7a23 */ /* 0x000fe20000010822 */
[----:B------:R-:W-:Y:S01]  /*39a0*/  MUFU.EX2 R176, R176 ;  /* 0x000000b000b07308 */ /* 0x000fe20000000800 */
[----:B------:R-:W-:-:S02]  /*39b0*/  FFMA.FTZ R191, R198, c[0x0][0x23c], -R189 ;  /* 0x00008f00c6bf7a23 */ /* 0x000fc400000108bd */
[--C-:B------:R-:W-:Y:S02]  /*39c0*/  FFMA.FTZ R192, R192, c[0x0][0x23c], -R189.reuse ;  /* 0x00008f00c0c07a23 */ /* 0x100fe400000108bd */
[--C-:B------:R-:W-:Y:S02]  /*39d0*/  FFMA.FTZ R193, R196, c[0x0][0x23c], -R189.reuse ;  /* 0x00008f00c4c17a23 */ /* 0x100fe400000108bd */
[----:B------:R-:W-:Y:S01]  /*39e0*/  FFMA.FTZ R194, R194, c[0x0][0x23c], -R189 ;  /* 0x00008f00c2c27a23 */ /* 0x000fe200000108bd */
[----:B------:R-:W4:Y:S01]  /*39f0*/  MUFU.EX2 R181, R181 ;  /* 0x000000b500b57308 */ /* 0x000f220000000800 */
[----:B---3--:R-:W-:Y:S01]  /*3a00*/  F2FP.BF16.PACK_AB R150, R173, R178 ;  /* 0x000000b2ad96723e */ /* 0x008fe200000010ff */
[--C-:B------:R-:W-:Y:S02]  /*3a10*/  FFMA.FTZ R196, R197, c[0x0][0x23c], -R34.reuse ;  /* 0x00008f00c5c47a23 */ /* 0x100fe40000010822 */
[--C-:B------:R-:W-:Y:S02]  /*3a20*/  FFMA.FTZ R195, R195, c[0x0][0x23c], -R34.reuse ;  /* 0x00008f00c3c37a23 */ /* 0x100fe40000010822 */
[----:B------:R-:W-:-:S02]  /*3a30*/  FFMA.FTZ R197, R35, c[0x0][0x23c], -R34 ;  /* 0x00008f0023c57a23 */ /* 0x000fc40000010822 */
[----:B------:R-:W-:Y:S01]  /*3a40*/  MUFU.EX2 R183, R183 ;  /* 0x000000b700b77308 */ /* 0x000fe20000000800 */
[----:B------:R-:W-:Y:S02]  /*3a50*/  FFMA.FTZ R198, R33, c[0x0][0x23c], -R34 ;  /* 0x00008f0021c67a23 */ /* 0x000fe40000010822 */
[--C-:B------:R-:W-:Y:S02]  /*3a60*/  FFMA.FTZ R199, R32, c[0x0][0x23c], -R189.reuse ;  /* 0x00008f0020c77a23 */ /* 0x100fe400000108bd */
[--C-:B------:R-:W-:Y:S01]  /*3a70*/  FFMA.FTZ R190, R190, c[0x0][0x23c], -R189.reuse ;  /* 0x00008f00bebe7a23 */ /* 0x100fe200000108bd */
[----:B------:R-:W-:Y:S01]  /*3a80*/  LDSM.16.MT88.4 R32, [R228+0x11800] ;  /* 0x01180000e420783b */ /* 0x000fe20000004200 */
[--C-:B------:R-:W-:Y:S01]  /*3a90*/  FFMA.FTZ R188, R188, c[0x0][0x23c], -R189.reuse ;  /* 0x00008f00bcbc7a23 */ /* 0x100fe200000108bd */
[----:B------:R-:W3:Y:S01]  /*3aa0*/  MUFU.EX2 R174, R174 ;  /* 0x000000ae00ae7308 */ /* 0x000ee20000000800 */
[----:B----4-:R-:W-:Y:S01]  /*3ab0*/  F2FP.BF16.PACK_AB R149, R181, R176 ;  /* 0x000000b0b595723e */ /* 0x010fe200000010ff */
[----:B------:R-:W-:-:S02]  /*3ac0*/  FFMA.FTZ R249, R186, c[0x0][0x23c], -R189 ;  /* 0x00008f00baf97a23 */ /* 0x000fc400000108bd */
[----:B------:R-:W-:Y:S02]  /*3ad0*/  FADD.FTZ R179, R180, R179 ;  /* 0x000000b3b4b37221 */ /* 0x000fe40000010000 */
[----:B------:R-:W-:Y:S02]  /*3ae0*/  FADD.FTZ R176, R176, R181 ;  /* 0x000000b5b0b07221 */ /* 0x000fe40000010000 */
[----:B------:R-:W-:Y:S01]  /*3af0*/  MUFU.EX2 R177, R177 ;  /* 0x000000b100b17308 */ /* 0x000fe20000000800 */
[----:B------:R-:W-:-:S04]  /*3b00*/  FADD.FTZ R178, R178, R179 ;  /* 0x000000b3b2b27221 */ /* 0x000fc80000010000 */
[----:B------:R-:W-:Y:S01]  /*3b10*/  FADD.FTZ R178, R173, R178 ;  /* 0x000000b2adb27221 */ /* 0x000fe20000010000 */
[----:B---3--:R-:W-:Y:S02]  /*3b20*/  F2FP.BF16.PACK_AB R151, R174, R183 ;  /* 0x000000b7ae97723e */ /* 0x008fe400000010ff */
[----:B------:R-:W3:Y:S01]  /*3b30*/  MUFU.EX2 R172, R172 ;  /* 0x000000ac00ac7308 */ /* 0x000ee20000000800 */
[----:B------:R-:W-:-:S04]  /*3b40*/  FADD.FTZ R183, R183, R176 ;  /* 0x000000b0b7b77221 */ /* 0x000fc80000010000 */
[----:B------:R-:W-:Y:S01]  /*3b50*/  FADD.FTZ R174, R174, R183 ;  /* 0x000000b7aeae7221 */ /* 0x000fe20000010000 */
[C---:B------:R-:W-:Y:S02]  /*3b60*/  HMMA.16816.F32.BF16 R40, R148.reuse, R44, RZ ;  /* 0x0000002c9428723c */ /* 0x040fe400000418ff */
[----:B------:R-:W-:Y:S06]  /*3b70*/  MUFU.EX2 R171, R171 ;  /* 0x000000ab00ab7308 */ /* 0x000fec0000000800 */
[C---:B------:R-:W-:Y:S02]  /*3b80*/  HMMA.16816.F32.BF16 R44, R148.reuse, R46, RZ ;  /* 0x0000002e942c723c */ /* 0x040fe400000418ff */
[----:B------:R-:W-:Y:S06]  /*3b90*/  MUFU.EX2 R168, R168 ;  /* 0x000000a800a87308 */ /* 0x000fec0000000800 */
[C---:B------:R-:W-:Y:S02]  /*3ba0*/  HMMA.16816.F32.BF16 R160, R148.reuse, R36, RZ ;  /* 0x0000002494a0723c */ /* 0x040fe400000418ff */
[----:B------:R-:W-:Y:S06]  /*3bb0*/  MUFU.EX2 R175, R175 ;  /* 0x000000af00af7308 */ /* 0x000fec0000000800 */
[C---:B------:R-:W-:Y:S02]  /*3bc0*/  HMMA.16816.F32.BF16 R48, R148.reuse, R52, RZ ;  /* 0x000000349430723c */ /* 0x040fe400000418ff */
[----:B------:R-:W4:Y:S06]  /*3bd0*/  MUFU.EX2 R170, R170 ;  /* 0x000000aa00aa7308 */ /* 0x000f2c0000000800 */
[C---:B------:R-:W-:Y:S02]  /*3be0*/  HMMA.16816.F32.BF16 R56, R148.reuse, R60, RZ ;  /* 0x0000003c9438723c */ /* 0x040fe400000418ff */
[----:B------:R-:W-:Y:S06]  /*3bf0*/  MUFU.EX2 R169, R169 ;  /* 0x000000a900a97308 */ /* 0x000fec0000000800 */
[C---:B------:R-:W-:Y:S02]  /*3c00*/  HMMA.16816.F32.BF16 R64, R148.reuse, R68, RZ ;  /* 0x000000449440723c */ /* 0x040fe400000418ff */
[----:B------:R-:W1:Y:S06]  /*3c10*/  MUFU.EX2 R0, R0 ;  /* 0x0000000000007308 */ /* 0x000e6c0000000800 */
[C---:B------:R-:W-:Y:S02]  /*3c20*/  HMMA.16816.F32.BF16 R72, R148.reuse, R76, RZ ;  /* 0x0000004c9448723c */ /* 0x040fe400000418ff */
[----:B------:R-:W-:Y:S06]  /*3c30*/  MUFU.EX2 R182, R182 ;  /* 0x000000b600b67308 */ /* 0x000fec0000000800 */
[C---:B------:R-:W-:Y:S02]  /*3c40*/  HMMA.16816.F32.BF16 R80, R148.reuse, R84, RZ ;  /* 0x000000549450723c */ /* 0x040fe400000418ff */
[----:B------:R-:W1:Y:S06]  /*3c50*/  MUFU.EX2 R185, R185 ;  /* 0x000000b900b97308 */ /* 0x000e6c0000000800 */
[C---:B-----5:R-:W-:Y:S02]  /*3c60*/  HMMA.16816.F32.BF16 R88, R148.reuse, R92, RZ ;  /* 0x0000005c9458723c */ /* 0x060fe400000418ff */
[----:B------:R-:W-:Y:S06]  /*3c70*/  MUFU.EX2 R184, R184 ;  /* 0x000000b800b87308 */ /* 0x000fec0000000800 */
[C---:B------:R-:W-:Y:S02]  /*3c80*/  HMMA.16816.F32.BF16 R96, R148.reuse, R100, RZ ;  /* 0x000000649460723c */ /* 0x040fe400000418ff */
[----:B------:R-:W-:Y:S06]  /*3c90*/  MUFU.EX2 R187, R187 ;  /* 0x000000bb00bb7308 */ /* 0x000fec0000000800 */
[C---:B-1----:R-:W-:Y:S02]  /*3ca0*/  HMMA.16816.F32.BF16 R104, R148.reuse, R108, RZ ;  /* 0x0000006c9468723c */ /* 0x042fe400000418ff */
[----:B------:R-:W-:Y:S06]  /*3cb0*/  MUFU.EX2 R191, R191 ;  /* 0x000000bf00bf7308 */ /* 0x000fec0000000800 */
[C---:B------:R-:W-:Y:S02]  /*3cc0*/  HMMA.16816.F32.BF16 R112, R148.reuse, R116, RZ ;  /* 0x000000749470723c */ /* 0x040fe400000418ff */
[----:B------:R-:W1:Y:S06]  /*3cd0*/  MUFU.EX2 R192, R192 ;  /* 0x000000c000c07308 */ /* 0x000e6c0000000800 */
[C---:B------:R-:W-:Y:S02]  /*3ce0*/  HMMA.16816.F32.BF16 R120, R148.reuse, R124, RZ ;  /* 0x0000007c9478723c */ /* 0x040fe400000418ff */
[----:B------:R-:W-:Y:S06]  /*3cf0*/  MUFU.EX2 R193, R193 ;  /* 0x000000c100c17308 */ /* 0x000fec0000000800 */
[C---:B------:R-:W-:Y:S02]  /*3d00*/  HMMA.16816.F32.BF16 R128, R148.reuse, R132, RZ ;  /* 0x000000849480723c */ /* 0x040fe400000418ff */
[----:B------:R-:W5:Y:S06]  /*3d10*/  MUFU.EX2 R194, R194 ;  /* 0x000000c200c27308 */ /* 0x000f6c0000000800 */
[C---:B------:R-:W-:Y:S02]  /*3d20*/  HMMA.16816.F32.BF16 R136, R148.reuse, R156, RZ ;  /* 0x0000009c9488723c */ /* 0x040fe400000418ff */
[----:B------:R-:W-:Y:S06]  /*3d30*/  MUFU.EX2 R196, R196 ;  /* 0x000000c400c47308 */ /* 0x000fec0000000800 */
[C---:B------:R-:W-:Y:S02]  /*3d40*/  HMMA.16816.F32.BF16 R140, R148.reuse, R144, RZ ;  /* 0x00000090948c723c */ /* 0x040fe400000418ff */
[----:B------:R-:W1:Y:S06]  /*3d50*/  MUFU.EX2 R195, R195 ;  /* 0x000000c300c37308 */ /* 0x000e6c0000000800 */
[C---:B------:R-:W-:Y:S02]  /*3d60*/  HMMA.16816.F32.BF16 R36, R148.reuse, R38, RZ ;  /* 0x000000269424723c */ /* 0x040fe400000418ff */
[----:B------:R-:W-:Y:S06]  /*3d70*/  MUFU.EX2 R197, R197 ;  /* 0x000000c500c57308 */ /* 0x000fec0000000800 */
[C---:B------:R-:W-:Y:S02]  /*3d80*/  HMMA.16816.F32.BF16 R52, R148.reuse, R54, RZ ;  /* 0x000000369434723c */ /* 0x040fe400000418ff */
[----:B------:R-:W-:Y:S06]  /*3d90*/  MUFU.EX2 R198, R198 ;  /* 0x000000c600c67308 */ /* 0x000fec0000000800 */
        /* <DEDUP_REMOVED lines=8> */
[C---:B------:R-:W-:Y:S08]  /*3e20*/  HMMA.16816.F32.BF16 R92, R148.reuse, R94, RZ ;  /* 0x0000005e945c723c */ /* 0x040ff000000418ff */
[C---:B------:R-:W-:Y:S08]  /*3e30*/  HMMA.16816.F32.BF16 R100, R148.reuse, R102, RZ ;  /* 0x000000669464723c */ /* 0x040ff000000418ff */
[C---:B------:R-:W-:Y:S08]  /*3e40*/  HMMA.16816.F32.BF16 R108, R148.reuse, R110, RZ ;  /* 0x0000006e946c723c */ /* 0x040ff000000418ff */
[C---:B------:R-:W-:Y:S08]  /*3e50*/  HMMA.16816.F32.BF16 R116, R148.reuse, R118, RZ ;  /* 0x000000769474723c */ /* 0x040ff000000418ff */
[C---:B------:R-:W-:Y:S08]  /*3e60*/  HMMA.16816.F32.BF16 R124, R148.reuse, R126, RZ ;  /* 0x0000007e947c723c */ /* 0x040ff000000418ff */
[C---:B------:R-:W-:Y:S08]  /*3e70*/  HMMA.16816.F32.BF16 R132, R148.reuse, R134, RZ ;  /* 0x000000869484723c */ /* 0x040ff000000418ff */
[C---:B------:R-:W-:Y:S08]  /*3e80*/  HMMA.16816.F32.BF16 R156, R148.reuse, R158, RZ ;  /* 0x0000009e949c723c */ /* 0x040ff000000418ff */
[C---:B------:R-:W-:Y:S08]  /*3e90*/  HMMA.16816.F32.BF16 R144, R148.reuse, R146, RZ ;  /* 0x000000929490723c */ /* 0x040ff000000418ff */
[C---:B------:R-:W-:Y:S07]  /*3ea0*/  HMMA.16816.F32.BF16 R152, R148.reuse, R4, RZ ;  /* 0x000000049498723c */ /* 0x040fee00000418ff */
[----:B---3--:R-:W-:Y:S01]  /*3eb0*/  F2FP.BF16.PACK_AB R4, R172, R177 ;  /* 0x000000b1ac04723e */ /* 0x008fe200000010ff */
[----:B------:R-:W-:Y:S01]  /*3ec0*/  HMMA.16816.F32.BF16 R148, R148, R6, RZ ;  /* 0x000000069494723c */ /* 0x000fe200000418ff */
[----:B----4-:R-:W-:Y:S01]  /*3ed0*/  F2FP.BF16.PACK_AB R5, R170, R175 ;  /* 0x000000afaa05723e */ /* 0x010fe200000010ff */
[----:B------:R-:W-:-:S02]  /*3ee0*/  FADD.FTZ R177, R177, R178 ;  /* 0x000000b2b1b17221 */ /* 0x000fc40000010000 */
[----:B------:R-:W-:Y:S02]  /*3ef0*/  FADD.FTZ R175, R175, R174 ;  /* 0x000000aeafaf7221 */ /* 0x000fe40000010000 */
[----:B------:R-:W-:Y:S01]  /*3f00*/  FADD.FTZ R172, R172, R177 ;  /* 0x000000b1acac7221 */ /* 0x000fe20000010000 */
[----:B------:R-:W-:Y:S01]  /*3f10*/  F2FP.BF16.PACK_AB R6, R168, R171 ;  /* 0x000000aba806723e */ /* 0x000fe200000010ff */
[----:B------:R-:W-:Y:S01]  /*3f20*/  FADD.FTZ R170, R170, R175 ;  /* 0x000000afaaaa7221 */ /* 0x000fe20000010000 */
[----:B------:R-:W-:Y:S01]  /*3f30*/  F2FP.BF16.PACK_AB R7, R0, R169 ;  /* 0x000000a90007723e */ /* 0x000fe200000010ff */
[----:B------:R-:W-:Y:S02]  /*3f40*/  FADD.FTZ R171, R171, R172 ;  /* 0x000000acabab7221 */ /* 0x000fe40000010000 */
[----:B------:R-:W-:Y:S02]  /*3f50*/  FADD.FTZ R169, R169, R170 ;  /* 0x000000aaa9a97221 */ /* 0x000fe40000010000 */
[----:B------:R-:W-:-:S02]  /*3f60*/  FADD.FTZ R171, R168, R171 ;  /* 0x000000aba8ab7221 */ /* 0x000fc40000010000 */
[----:B------:R-:W-:Y:S01]  /*3f70*/  HMMA.16816.F32.BF16 R40, R4, R8, R40 ;  /* 0x000000080428723c */ /* 0x000fe20000041828 */
[----:B------:R-:W-:-:S07]  /*3f80*/  FADD.FTZ R0, R0, R169 ;  /* 0x000000a900007221 */ /* 0x000fce0000010000 */
[C---:B------:R-:W-:Y:S01]  /*3f90*/  HMMA.16816.F32.BF16 R44, R4.reuse, R10, R44 ;  /* 0x0000000a042c723c */ /* 0x040fe2000004182c */
[----:B------:R-:W3:Y:S07]  /*3fa0*/  LDSM.16.MT88.4 R8, [R225+0x12800] ;  /* 0x01280000e108783b */ /* 0x000eee0000004200 */
[C---:B------:R-:W-:Y:S08]  /*3fb0*/  HMMA.16816.F32.BF16 R72, R4.reuse, R12, R72 ;  /* 0x0000000c0448723c */ /* 0x040ff00000041848 */
[C---:B------:R-:W-:Y:S01]  /*3fc0*/  HMMA.16816.F32.BF16 R76, R4.reuse, R14, R76 ;  /* 0x0000000e044c723c */ /* 0x040fe2000004184c */
[----:B------:R-:W4:Y:S07]  /*3fd0*/  LDSM.16.MT88.4 R12, [R225+0x14800] ;  /* 0x01480000e10c783b */ /* 0x000f2e0000004200 */
[C---:B--2---:R-:W-:Y:S08]  /*3fe0*/  HMMA.16816.F32.BF16 R56, R4.reuse, R16, R56 ;  /* 0x000000100438723c */ /* 0x044ff00000041838 */
[C---:B------:R-:W-:Y:S01]  /*3ff0*/  HMMA.16816.F32.BF16 R60, R4.reuse, R18, R60 ;  /* 0x00000012043c723c */ /* 0x040fe2000004183c */
[----:B------:R-:W-:Y:S07]  /*4000*/  LDSM.16.MT88.4 R16, [R228+0x14800] ;  /* 0x01480000e410783b */ /* 0x000fee0000004200 */
[C---:B------:R-:W-:Y:S08]  /*4010*/  HMMA.16816.F32.BF16 R160, R4.reuse, R28, R160 ;  /* 0x0000001c04a0723c */ /* 0x040ff000000418a0 */
[C---:B---3--:R-:W-:Y:S08]  /*4020*/  HMMA.16816.F32.BF16 R80, R4.reuse, R8, R80 ;  /* 0x000000080450723c */ /* 0x048ff00000041850 */
[C---:B------:R-:W-:Y:S01]  /*4030*/  HMMA.16816.F32.BF16 R84, R4.reuse, R10, R84 ;  /* 0x0000000a0454723c */ /* 0x040fe20000041854 */
[----:B------:R-:W2:Y:S07]  /*4040*/  LDSM.16.MT88.4 R8, [R224+0x14800] ;  /* 0x01480000e008783b */ /* 0x000eae0000004200 */
[C---:B----4-:R-:W-:Y:S08]  /*4050*/  HMMA.16816.F32.BF16 R112, R4.reuse, R12, R112 ;  /* 0x0000000c0470723c */ /* 0x050ff00000041870 */
[C---:B------:R-:W-:Y:S01]  /*4060*/  HMMA.16816.F32.BF16 R116, R4.reuse, R14, R116 ;  /* 0x0000000e0474723c */ /* 0x040fe20000041874 */
[----:B------:R-:W3:Y:S07]  /*4070*/  LDSM.16.MT88.4 R12, [R225+0x16800] ;  /* 0x01680000e10c783b */ /* 0x000eee0000004200 */
[C---:B------:R-:W-:Y:S01]  /*4080*/  HMMA.16816.F32.BF16 R36, R4.reuse, R30, R36 ;  /* 0x0000001e0424723c */ /* 0x040fe20000041824 */
[----:B------:R-:W-:Y:S07]  /*4090*/  LDSM.16.MT88.4 R28, [R224+0x12800] ;  /* 0x01280000e01c783b */ /* 0x000fee0000004200 */
[C---:B------:R-:W-:Y:S08]  /*40a0*/  HMMA.16816.F32.BF16 R48, R4.reuse, R24, R48 ;  /* 0x000000180430723c */ /* 0x040ff00000041830 */
[C---:B------:R-:W-:Y:S01]  /*40b0*/  HMMA.16816.F32.BF16 R52, R4.reuse, R26, R52 ;  /* 0x0000001a0434723c */ /* 0x040fe20000041834 */
[----:B------:R-:W-:Y:S07]  /*40c0*/  LDSM.16.MT88.4 R24, [R226+0x14800] ;  /* 0x01480000e218783b */ /* 0x000fee0000004200 */
[C---:B--2---:R-:W-:Y:S08]  /*40d0*/  HMMA.16816.F32.BF16 R120, R4.reuse, R8, R120 ;  /* 0x000000080478723c */ /* 0x044ff00000041878 */
[C---:B------:R-:W-:Y:S01]  /*40e0*/  HMMA.16816.F32.BF16 R124, R4.reuse, R10, R124 ;  /* 0x0000000a047c723c */ /* 0x040fe2000004187c */
[----:B------:R-:W2:Y:S07]  /*40f0*/  LDSM.16.MT88.4 R8, [R224+0x16800] ;  /* 0x01680000e008783b */ /* 0x000eae0000004200 */
[C---:B------:R-:W-:Y:S08]  /*4100*/  HMMA.16816.F32.BF16 R64, R4.reuse, R20, R64 ;  /* 0x000000140440723c */ /* 0x040ff00000041840 */
[C---:B------:R-:W-:Y:S01]  /*4110*/  HMMA.16816.F32.BF16 R68, R4.reuse, R22, R68 ;  /* 0x000000160444723c */ /* 0x040fe20000041844 */
[----:B------:R-:W4:Y:S07]  /*4120*/  LDSM.16.MT88.4 R20, [R228+0x16800] ;  /* 0x01680000e414783b */ /* 0x000f2e0000004200 */
[C---:B------:R-:W-:Y:S08]  /*4130*/  HMMA.16816.F32.BF16 R96, R4.reuse, R16, R96 ;  /* 0x000000100460723c */ /* 0x040ff00000041860 */
[C---:B------:R-:W-:Y:S01]  /*4140*/  HMMA.16816.F32.BF16 R100, R4.reuse, R18, R100 ;  /* 0x000000120464723c */ /* 0x040fe20000041864 */
[----:B------:R-:W1:Y:S07]  /*4150*/  LDSM.16.MT88.4 R16, [R226+0x16800] ;  /* 0x01680000e210783b */ /* 0x000e6e0000004200 */
[C---:B---3--:R-:W-:Y:S08]  /*4160*/  HMMA.16816.F32.BF16 R140, R4.reuse, R12, R140 ;  /* 0x0000000c048c723c */ /* 0x048ff0000004188c */
[C---:B------:R-:W-:Y:S01]  /*4170*/  HMMA.16816.F32.BF16 R144, R4.reuse, R14, R144 ;  /* 0x0000000e0490723c */ /* 0x040fe20000041890 */
[----:B------:R-:W3:Y:S07]  /*4180*/  LDSM.16.MT88.4 R12, [R228+0x13000] ;  /* 0x01300000e40c783b */ /* 0x000eee0000004200 */
[C---:B--2---:R-:W-:Y:S08]  /*4190*/  HMMA.16816.F32.BF16 R152, R4.reuse, R8, R152 ;  /* 0x000000080498723c */ /* 0x044ff00000041898 */
[C---:B------:R-:W-:Y:S01]  /*41a0*/  HMMA.16816.F32.BF16 R148, R4.reuse, R10, R148 ;  /* 0x0000000a0494723c */ /* 0x040fe20000041894 */
[----:B------:R-:W2:Y:S07]  /*41b0*/  LDSM.16.MT88.4 R8, [R226+0x13000] ;  /* 0x01300000e208783b */ /* 0x000eae0000004200 */
[C---:B------:R-:W-:Y:S08]  /*41c0*/  HMMA.16816.F32.BF16 R88, R4.reuse, R28, R88 ;  /* 0x0000001c0458723c */ /* 0x040ff00000041858 */
[C---:B------:R-:W-:Y:S01]  /*41d0*/  HMMA.16816.F32.BF16 R92, R4.reuse, R30, R92 ;  /* 0x0000001e045c723c */ /* 0x040fe2000004185c */
[----:B------:R-:W-:Y:S07]  /*41e0*/  LDSM.16.MT88.4 R28, [R225+0x11000] ;  /* 0x01100000e11c783b */ /* 0x000fee0000004200 */
[C---:B------:R-:W-:Y:S08]  /*41f0*/  HMMA.16816.F32.BF16 R104, R4.reuse, R24, R104 ;  /* 0x000000180468723c */ /* 0x040ff00000041868 */
[C---:B------:R-:W-:Y:S01]  /*4200*/  HMMA.16816.F32.BF16 R108, R4.reuse, R26, R108 ;  /* 0x0000001a046c723c */ /* 0x040fe2000004186c */
[----:B------:R-:W-:Y:S07]  /*4210*/  LDSM.16.MT88.4 R24, [R224+0x11000] ;  /* 0x01100000e018783b */ /* 0x000fee0000004200 */
[C---:B----4-:R-:W-:Y:S08]  /*4220*/  HMMA.16816.F32.BF16 R128, R4.reuse, R20, R128 ;  /* 0x000000140480723c */ /* 0x050ff00000041880 */
[C---:B------:R-:W-:Y:S01]  /*4230*/  HMMA.16816.F32.BF16 R132, R4.reuse, R22, R132 ;  /* 0x000000160484723c */ /* 0x040fe20000041884 */
[----:B------:R-:W4:Y:S07]  /*4240*/  LDSM.16.MT88.4 R20, [R228+0x11000] ;  /* 0x01100000e414783b */ /* 0x000f2e0000004200 */
[C---:B-1----:R-:W-:Y:S08]  /*4250*/  HMMA.16816.F32.BF16 R136, R4.reuse, R16, R136 ;  /* 0x000000100488723c */ /* 0x042ff00000041888 */
[----:B------:R-:W-:Y:S01]  /*4260*/  HMMA.16816.F32.BF16 R156, R4, R18, R156 ;  /* 0x00000012049c723c */ /* 0x000fe2000004189c */
[----:B------:R-:W1:Y:S06]  /*4270*/  LDSM.16.MT88.4 R16, [R226+0x11000] ;  /* 0x01100000e210783b */ /* 0x000e6c0000004200 */
[----:B------:R-:W-:Y:S01]  /*4280*/  F2FP.BF16.PACK_AB R4, R185, R182 ;  /* 0x000000b6b904723e */ /* 0x000fe200000010ff */
[----:B------:R-:W-:Y:S01]  /*4290*/  FADD.FTZ R182, R182, R171 ;  /* 0x000000abb6b67221 */ /* 0x000fe20000010000 */
[----:B------:R-:W-:Y:S01]  /*42a0*/  F2FP.BF16.PACK_AB R5, R192, R191 ;  /* 0x000000bfc005723e */ /* 0x000fe200000010ff */
[----:B------:R-:W-:Y:S01]  /*42b0*/  FADD.FTZ R191, R191, R0 ;  /* 0x00000000bfbf7221 */ /* 0x000fe20000010000 */
[----:B------:R-:W-:Y:S01]  /*42c0*/  F2FP.BF16.PACK_AB R6, R187, R184 ;  /* 0x000000b8bb06723e */ /* 0x000fe200000010ff */
[----:B------:R-:W-:Y:S01]  /*42d0*/  FADD.FTZ R185, R185, R182 ;  /* 0x000000b6b9b97221 */ /* 0x000fe20000010000 */
[----:B-----5:R-:W-:Y:S01]  /*42e0*/  F2FP.BF16.PACK_AB R7, R194, R193 ;  /* 0x000000c1c207723e */ /* 0x020fe200000010ff */
[----:B------:R-:W-:-:S02]  /*42f0*/  FADD.FTZ R192, R192, R191 ;  /* 0x000000bfc0c07221 */ /* 0x000fc40000010000 */
[----:B------:R-:W-:Y:S02]  /*4300*/  FADD.FTZ R184, R184, R185 ;  /* 0x000000b9b8b87221 */ /* 0x000fe40000010000 */
[----:B------:R-:W-:Y:S02]  /*4310*/  FADD.FTZ R193, R193, R192 ;  /* 0x000000c0c1c17221 */ /* 0x000fe40000010000 */
[----:B---3--:R-:W-:Y:S01]  /*4320*/  HMMA.16816.F32.BF16 R64, R4, R12, R64 ;  /* 0x0000000c0440723c */ /* 0x008fe20000041840 */
[----:B------:R-:W-:Y:S02]  /*4330*/  FADD.FTZ R187, R187, R184 ;  /* 0x000000b8bbbb7221 */ /* 0x000fe40000010000 */
[----:B------:R-:W-:-:S05]  /*4340*/  FADD.FTZ R194, R194, R193 ;  /* 0x000000c1c2c27221 */ /* 0x000fca0000010000 */
[C---:B------:R-:W-:Y:S01]  /*4350*/  HMMA.16816.F32.BF16 R68, R4.reuse, R14, R68 ;  /* 0x0000000e0444723c */ /* 0x040fe20000041844 */
[----:B------:R-:W3:Y:S07]  /*4360*/  LDSM.16.MT88.4 R12, [R225+0x15000] ;  /* 0x01500000e10c783b */ /* 0x000eee0000004200 */
[C---:B--2---:R-:W-:Y:S08]  /*4370*/  HMMA.16816.F32.BF16 R72, R4.reuse, R8, R72 ;  /* 0x000000080448723c */ /* 0x044ff00000041848 */
[C---:B------:R-:W-:Y:S01]  /*4380*/  HMMA.16816.F32.BF16 R76, R4.reuse, R10, R76 ;  /* 0x0000000a044c723c */ /* 0x040fe2000004184c */
[----:B------:R-:W2:Y:S07]  /*4390*/  LDSM.16.MT88.4 R8, [R224+0x15000] ;  /* 0x01500000e008783b */ /* 0x000eae0000004200 */
[C---:B----4-:R-:W-:Y:S08]  /*43a0*/  HMMA.16816.F32.BF16 R160, R4.reuse, R20, R160 ;  /* 0x0000001404a0723c */ /* 0x050ff000000418a0 */
[C---:B------:R-:W-:Y:S01]  /*43b0*/  HMMA.16816.F32.BF16 R36, R4.reuse, R22, R36 ;  /* 0x000000160424723c */ /* 0x040fe20000041824 */
[----:B------:R-:W4:Y:S07]  /*43c0*/  LDSM.16.MT88.4 R20, [R225+0x13000] ;  /* 0x01300000e114783b */ /* 0x000f2e0000004200 */
[C---:B-1----:R-:W-:Y:S08]  /*43d0*/  HMMA.16816.F32.BF16 R40, R4.reuse, R16, R40 ;  /* 0x000000100428723c */ /* 0x042ff00000041828 */
        /* <DEDUP_REMOVED lines=10> */
[----:B------:R-:W5:Y:S07]  /*4480*/  LDSM.16.MT88.4 R28, [R228+0x15000] ;  /* 0x01500000e41c783b */ /* 0x000f6e0000004200 */
[C---:B------:R-:W-:Y:S08]  /*4490*/  HMMA.16816.F32.BF16 R56, R4.reuse, R24, R56 ;  /* 0x000000180438723c */ /* 0x040ff00000041838 */
        /* <DEDUP_REMOVED lines=14> */
[C---:B-----5:R-:W-:Y:S08]  /*4580*/  HMMA.16816.F32.BF16 R96, R4.reuse, R28, R96 ;  /* 0x0000001c0460723c */ /* 0x060ff00000041860 */
        /* <DEDUP_REMOVED lines=17> */
[----:B------:R-:W-:Y:S01]  /*46a0*/  F2FP.BF16.PACK_AB R7, R249, R188 ;  /* 0x000000bcf907723e */ /* 0x000fe200000010ff */
        /* <DEDUP_REMOVED lines=11> */
[C---:B------:R-:W-:Y:S08]  /*4760*/  HMMA.16816.F32.BF16 R160, R4.reuse, R32, R160 ;  /* 0x0000002004a0723c */ /* 0x040ff000000418a0 */
[C---:B------:R-:W-:Y:S01]  /*4770*/  HMMA.16816.F32.BF16 R36, R4.reuse, R34, R36 ;  /* 0x000000220424723c */ /* 0x040fe20000041824 */
[----:B------:R-:W1:Y:S07]  /*4780*/  LDSM.16.MT88.4 R32, [R224+0x13800] ;  /* 0x01380000e020783b */ /* 0x000e6e0000004200 */
        /* <DEDUP_REMOVED lines=19> */
[C---:B------:R-:W-:Y:S08]  /*48c0*/  HMMA.16816.F32.BF16 R92, R4.reuse, R34, R92 ;  /* 0x00000022045c723c */ /* 0x040ff0000004185c */
[C---:B-----5:R-:W-:Y:S08]  /*48d0*/  HMMA.16816.F32.BF16 R104, R4.reuse, R28, R104 ;  /* 0x0000001c0468723c */ /* 0x060ff00000041868 */
[C---:B------:R-:W-:Y:S08]  /*48e0*/  HMMA.16816.F32.BF16 R108, R4.reuse, R30, R108 ;  /* 0x0000001e046c723c */ /* 0x040ff0000004186c */
[C---:B------:R-:W-:Y:S08]  /*48f0*/  HMMA.16816.F32.BF16 R112, R4.reuse, R24, R112 ;  /* 0x000000180470723c */ /* 0x040ff00000041870 */
[C---:B------:R-:W-:Y:S08]  /*4900*/  HMMA.16816.F32.BF16 R116, R4.reuse, R26, R116 ;  /* 0x0000001a0474723c */ /* 0x040ff00000041874 */
[C---:B----4-:R-:W-:Y:S08]  /*4910*/  HMMA.16816.F32.BF16 R120, R4.reuse, R20, R120 ;  /* 0x000000140478723c */ /* 0x050ff00000041878 */
[C---:B------:R-:W-:Y:S08]  /*4920*/  HMMA.16816.F32.BF16 R124, R4.reuse, R22, R124 ;  /* 0x00000016047c723c */ /* 0x040ff0000004187c */
[C---:B-1----:R-:W-:Y:S08]  /*4930*/  HMMA.16816.F32.BF16 R136, R4.reuse, R16, R136 ;  /* 0x000000100488723c */ /* 0x042ff00000041888 */
[C---:B------:R-:W-:Y:S08]  /*4940*/  HMMA.16816.F32.BF16 R156, R4.reuse, R18, R156 ;  /* 0x00000012049c723c */ /* 0x040ff0000004189c */
[C---:B---3--:R-:W-:Y:S08]  /*4950*/  HMMA.16816.F32.BF16 R140, R4.reuse, R12, R140 ;  /* 0x0000000c048c723c */ /* 0x048ff0000004188c */
[C---:B------:R-:W-:Y:S08]  /*4960*/  HMMA.16816.F32.BF16 R144, R4.reuse, R14, R144 ;  /* 0x0000000e0490723c */ /* 0x040ff00000041890 */
[C---:B--2---:R-:W-:Y:S08]  /*4970*/  HMMA.16816.F32.BF16 R152, R4.reuse, R8, R152 ;  /* 0x000000080498723c */ /* 0x044ff00000041898 */
[----:B------:R-:W-:Y:S01]  /*4980*/  HMMA.16816.F32.BF16 R148, R4, R10, R148 ;  /* 0x0000000a0494723c */ /* 0x000fe20000041894 */
[----:B------:R-:W-:Y:S11]  /*4990*/  @!P0 BRA `(.L_x_6) ;  /* 0x000036a000008947 */ /* 0x000ff60003800000 */
[----:B------:R-:W-:Y:S01]  /*49a0*/  UIADD3 UR18, UR8, -0x2, URZ ;  /* 0xfffffffe08127890 */ /* 0x000fe2000fffe03f */
[----:B------:R-:W-:-:S04]  /*49b0*/  DEPBAR.LE SB0, 0x0 ;  /* 0x000080000000791a */ /* 0x000fc80000000000 */
[----:B------:R-:W-:Y:S02]  /*49c0*/  USHF.R.S32.HI UR6, URZ, 0x1f, UR18 ;  /* 0x0000001f3f067899 */ /* 0x000fe40008011412 */
[----:B------:R-:W-:Y:S02]  /*49d0*/  ULDC.64 UR12, c[0x0][0x1a0] ;  /* 0x00006800000c7ab9 */ /* 0x000fe40000000a00 */
[----:B------:R-:W-:Y:S02]  /*49e0*/  UIMAD UR6, UR6, UR12, URZ ;  /* 0x0000000c060672a4 */ /* 0x000fe4000f8e023f */
[----:B------:R-:W-:Y:S02]  /*49f0*/  UIMAD.WIDE.U32 UR20, UR18, UR12, URZ ;  /* 0x0000000c121472a5 */ /* 0x000fe4000f8e003f */
[----:B------:R-:W-:Y:S02]  /*4a00*/  UIMAD UR6, UR18, UR13, UR6 ;  /* 0x0000000d120672a4 */ /* 0x000fe4000f8e0206 */
[----:B------:R-:W-:-:S02]  /*4a10*/  USHF.L.U32 UR11, UR4, 0x5, URZ ;  /* 0x00000005040b7899 */ /* 0x000fc4000800063f */
[----:B------:R-:W-:Y:S01]  /*4a20*/  UIADD3 UR6, UR21, UR6, URZ ;  /* 0x0000000615067290 */ /* 0x000fe2000fffe03f */
[----:B------:R-:W-:Y:S01]  /*4a30*/  IMAD.U32 R6, RZ, RZ, UR20 ;  /* 0x00000014ff067e24 */ /* 0x000fe2000f8e00ff */
[----:B------:R-:W-:Y:S01]  /*4a40*/  UISETP.NE.AND UP0, UPT, UR8, 0x2, UPT ;  /* 0x000000020800788c */ /* 0x000fe2000bf05270 */
[----:B------:R-:W-:-:S03]  /*4a50*/  IMAD.U32 R7, RZ, RZ, UR21 ;  /* 0x00000015ff077e24 */ /* 0x000fc6000f8e00ff */
[----:B------:R-:W-:Y:S01]  /*4a60*/  IMAD.U32 R5, RZ, RZ, UR6 ;  /* 0x00000006ff057e24 */ /* 0x000fe2000f8e00ff */
[----:B------:R-:W-:Y:S01]  /*4a70*/  BAR.SYNC.DEFER_BLOCKING 0x0 ;  /* 0x0000000000007b1d */ /* 0x000fe20000010000 */
[----:B------:R-:W-:Y:S01]  /*4a80*/  LEA R0, P0, R6, R166, 0x6 ;  /* 0x000000a606007211 */ /* 0x000fe200078030ff */
[----:B------:R-:W-:-:S03]  /*4a90*/  USHF.L.U64.HI UR6, UR4, 0x5, UR5 ;  /* 0x0000000504067899 */ /* 0x000fc60008010205 */
[----:B------:R-:W-:Y:S02]  /*4aa0*/  LEA R4, P1, R0, c[0x0][0x170], 0x1 ;  /* 0x00005c0000047a11 */ /* 0x000fe400078208ff */
[----:B------:R-:W-:Y:S02]  /*4ab0*/  LEA.HI.X R5, R6, R241, R5, 0x6, P0 ;  /* 0x000000f106057211 */ /* 0x000fe400000f3405 */
[----:B------:R-:W-:Y:S02]  /*4ac0*/  IADD3 R8, P0, R4, UR11, RZ ;  /* 0x0000000b04087c10 */ /* 0x000fe4000ff1e0ff */
[----:B------:R-:W-:Y:S02]  /*4ad0*/  LEA.HI.X R5, R0, c[0x0][0x174], R5, 0x1, P1 ;  /* 0x00005d0000057a11 */ /* 0x000fe400008f0c05 */
[----:B------:R-:W-:Y:S02]  /*4ae0*/  IADD3 R20, P1, R8, UR11, RZ ;  /* 0x0000000b08147c10 */ /* 0x000fe4000ff3e0ff */
[----:B------:R-:W-:-:S02]  /*4af0*/  IADD3.X R9, R5, UR6, RZ, P0, !PT ;  /* 0x0000000605097c10 */ /* 0x000fc400087fe4ff */
[----:B------:R-:W-:Y:S02]  /*4b00*/  IADD3 R10, P0, R20, UR11, RZ ;  /* 0x0000000b140a7c10 */ /* 0x000fe4000ff1e0ff */
[----:B------:R-:W-:-:S04]  /*4b10*/  IADD3.X R21, R9, UR6, RZ, P1, !PT ;  /* 0x0000000609157c10 */ /* 0x000fc80008ffe4ff */
[----:B------:R-:W-:Y:S01]  /*4b20*/  IADD3.X R11, R21, UR6, RZ, P0, !PT ;  /* 0x00000006150b7c10 */ /* 0x000fe200087fe4ff */
[----:B------:R-:W-:Y:S01]  /*4b30*/  @!PT LDS RZ, [RZ] ;  /* 0x00000000fffff984 */ /* 0x000fe20000000800 */
[----:B------:R-:W-:Y:S01]  /*4b40*/  @!PT LDS RZ, [RZ] ;  /* 0x00000000fffff984 */ /* 0x000fe20000000800 */
[----:B------:R-:W-:Y:S01]  /*4b50*/  @!PT LDS RZ, [RZ] ;  /* 0x00000000fffff984 */ /* 0x000fe20000000800 */
        /* <DEDUP_REMOVED lines=16> */
[----:B------:R-:W-:Y:S04]  /*4c60*/  LDSM.16.M88.4 R24, [R234] ;  /* 0x00000000ea18783b */ /* 0x000fe80000000200 */
[----:B-1----:R-:W2:Y:S04]  /*4c70*/  LDSM.16.M88.4 R4, [R233+0x8000] ;  /* 0x00800000e904783b */ /* 0x002ea80000000200 */
[----:B------:R-:W1:Y:S04]  /*4c80*/  LDSM.16.M88.4 R172, [R233+0x8800] ;  /* 0x00880000e9ac783b */ /* 0x000e680000000200 */
[----:B------:R-:W4:Y:S04]  /*4c90*/  LDSM.16.M88.4 R32, [R233+0x9000] ;  /* 0x00900000e920783b */ /* 0x000f280000000200 */
[----:B------:R-:W5:Y:S04]  /*4ca0*/  LDSM.16.M88.4 R16, [R233+0x9800] ;  /* 0x00980000e910783b */ /* 0x000f680000000200 */
[----:B------:R-:W-:Y:S04]  /*4cb0*/  LDSM.16.M88.4 R12, [R232] ;  /* 0x00000000e80c783b */ /* 0x000fe80000000200 */
[----:B------:R-:W4:Y:S04]  /*4cc0*/  LDSM.16.M88.4 R188, [R231] ;  /* 0x00000000e7bc783b */ /* 0x000f280000000200 */
[----:B------:R-:W4:Y:S04]  /*4cd0*/  LDSM.16.M88.4 R184, [R223] ;  /* 0x00000000dfb8783b */ /* 0x000f280000000200 */
[----:B------:R-:W4:Y:S04]  /*4ce0*/  LDSM.16.M88.4 R180, [R222] ;  /* 0x00000000deb4783b */ /* 0x000f280000000200 */
[----:B---3--:R-:W3:Y:S04]  /*4cf0*/  LDSM.16.M88.4 R20, [R221] ;  /* 0x00000000dd14783b */ /* 0x008ee80000000200 */
[----:B------:R-:W-:Y:S01]  /*4d00*/  LDSM.16.M88.4 R192, [R227+0x8000] ;  /* 0x00800000e3c0783b */ /* 0x000fe20000000200 */
[C---:B--2---:R-:W-:Y:S03]  /*4d10*/  HMMA.16816.F32.BF16 R8, R24.reuse, R4, RZ ;  /* 0x000000041808723c */ /* 0x044fe600000418ff */
[----:B------:R-:W-:Y:S04]  /*4d20*/  LDSM.16.M88.4 R196, [R233+0xb000] ;  /* 0x00b00000e9c4783b */ /* 0x000fe80000000200 */
[----:B------:R-:W0:Y:S01]  /*4d30*/  LDGDEPBAR ;  /* 0x00000000000079af */ /* 0x000e220000000000 */
[C---:B-1----:R-:W-:Y:S08]  /*4d40*/  HMMA.16816.F32.BF16 R176, R24.reuse, R172, RZ ;  /* 0x000000ac18b0723c */ /* 0x042ff000000418ff */
[C---:B------:R-:W-:Y:S08]  /*4d50*/  HMMA.16816.F32.BF16 R4, R24.reuse, R6, RZ ;  /* 0x000000061804723c */ /* 0x040ff000000418ff */
[C---:B------:R-:W-:Y:S08]  /*4d60*/  HMMA.16816.F32.BF16 R172, R24.reuse, R174, RZ ;  /* 0x000000ae18ac723c */ /* 0x040ff000000418ff */
[C---:B----4-:R-:W-:Y:S08]  /*4d70*/  HMMA.16816.F32.BF16 R168, R24.reuse, R32, RZ ;  /* 0x0000002018a8723c */ /* 0x050ff000000418ff */
[C---:B------:R-:W-:Y:S08]  /*4d80*/  HMMA.16816.F32.BF16 R32, R24.reuse, R34, RZ ;  /* 0x000000221820723c */ /* 0x040ff000000418ff */
[C---:B-----5:R-:W-:Y:S08]  /*4d90*/  HMMA.16816.F32.BF16 R28, R24.reuse, R16, RZ ;  /* 0x00000010181c723c */ /* 0x060ff000000418ff */
[----:B------:R-:W-:Y:S01]  /*4da0*/  HMMA.16816.F32.BF16 R24, R24, R18, RZ ;  /* 0x000000121818723c */ /* 0x000fe200000418ff */
[----:B------:R-:W1:Y:S07]  /*4db0*/  LDSM.16.M88.4 R16, [R230] ;  /* 0x00000000e610783b */ /* 0x000e6e0000000200 */
[C---:B------:R-:W-:Y:S08]  /*4dc0*/  HMMA.16816.F32.BF16 R8, R12.reuse, R188, R8 ;  /* 0x000000bc0c08723c */ /* 0x040ff00000041808 */
[C---:B------:R-:W-:Y:S01]  /*4dd0*/  HMMA.16816.F32.BF16 R4, R12.reuse, R190, R4 ;  /* 0x000000be0c04723c */ /* 0x040fe20000041804 */
[----:B------:R-:W2:Y:S07]  /*4de0*/  LDSM.16.M88.4 R188, [R227+0x8800] ;  /* 0x00880000e3bc783b */ /* 0x000eae0000000200 */
[C---:B------:R-:W-:Y:S08]  /*4df0*/  HMMA.16816.F32.BF16 R176, R12.reuse, R184, R176 ;  /* 0x000000b80cb0723c */ /* 0x040ff000000418b0 */
[C---:B------:R-:W-:Y:S01]  /*4e00*/  HMMA.16816.F32.BF16 R172, R12.reuse, R186, R172 ;  /* 0x000000ba0cac723c */ /* 0x040fe200000418ac */
[----:B------:R-:W4:Y:S07]  /*4e10*/  LDSM.16.M88.4 R184, [R227+0x9000] ;  /* 0x00900000e3b8783b */ /* 0x000f2e0000000200 */
[C---:B------:R-:W-:Y:S08]  /*4e20*/  HMMA.16816.F32.BF16 R168, R12.reuse, R180, R168 ;  /* 0x000000b40ca8723c */ /* 0x040ff000000418a8 */
[C---:B------:R-:W-:Y:S01]  /*4e30*/  HMMA.16816.F32.BF16 R32, R12.reuse, R182, R32 ;  /* 0x000000b60c20723c */ /* 0x040fe20000041820 */
[----:B------:R-:W5:Y:S07]  /*4e40*/  LDSM.16.M88.4 R180, [R227+0x9800] ;  /* 0x00980000e3b4783b */ /* 0x000f6e0000000200 */
[C---:B---3--:R-:W-:Y:S08]  /*4e50*/  HMMA.16816.F32.BF16 R28, R12.reuse, R20, R28 ;  /* 0x000000140c1c723c */ /* 0x048ff0000004181c */
[----:B------:R-:W-:Y:S01]  /*4e60*/  HMMA.16816.F32.BF16 R24, R12, R22, R24 ;  /* 0x000000160c18723c */ /* 0x000fe20000041818 */
[----:B------:R-:W-:Y:S04]  /*4e70*/  LDSM.16.M88.4 R12, [R229] ;  /* 0x00000000e50c783b */ /* 0x000fe80000000200 */
[----:B------:R-:W3:Y:S03]  /*4e80*/  LDSM.16.M88.4 R20, [R220] ;  /* 0x00000000dc14783b */ /* 0x000ee60000000200 */
[C---:B-1----:R-:W-:Y:S08]  /*4e90*/  HMMA.16816.F32.BF16 R8, R16.reuse, R192, R8 ;  /* 0x000000c01008723c */ /* 0x042ff00000041808 */
[C---:B------:R-:W-:Y:S01]  /*4ea0*/  HMMA.16816.F32.BF16 R4, R16.reuse, R194, R4 ;  /* 0x000000c21004723c */ /* 0x040fe20000041804 */
[----:B------:R-:W1:Y:S07]  /*4eb0*/  LDSM.16.M88.4 R192, [R220+0x800] ;  /* 0x00080000dcc0783b */ /* 0x000e6e0000000200 */
[C---:B--2---:R-:W-:Y:S08]  /*4ec0*/  HMMA.16816.F32.BF16 R176, R16.reuse, R188, R176 ;  /* 0x000000bc10b0723c */ /* 0x044ff000000418b0 */
[C---:B------:R-:W-:Y:S01]  /*4ed0*/  HMMA.16816.F32.BF16 R172, R16.reuse, R190, R172 ;  /* 0x000000be10ac723c */ /* 0x040fe200000418ac */
[----:B------:R-:W2:Y:S07]  /*4ee0*/  LDSM.16.M88.4 R188, [R220+0x1000] ;  /* 0x00100000dcbc783b */ /* 0x000eae0000000200 */
[C---:B----4-:R-:W-:Y:S08]  /*4ef0*/  HMMA.16816.F32.BF16 R168, R16.reuse, R184, R168 ;  /* 0x000000b810a8723c */ /* 0x050ff000000418a8 */
[C---:B------:R-:W-:Y:S01]  /*4f00*/  HMMA.16816.F32.BF16 R32, R16.reuse, R186, R32 ;  /* 0x000000ba1020723c */ /* 0x040fe20000041820 */
[----:B------:R-:W4:Y:S07]  /*4f10*/  LDSM.16.M88.4 R184, [R220+0x1800] ;  /* 0x00180000dcb8783b */ /* 0x000f2e0000000200 */
[C---:B-----5:R-:W-:Y:S08]  /*4f20*/  HMMA.16816.F32.BF16 R28, R16.reuse, R180, R28 ;  /* 0x000000b4101c723c */ /* 0x060ff0000004181c */
[----:B------:R-:W-:Y:S01]  /*4f30*/  HMMA.16816.F32.BF16 R24, R16, R182, R24 ;  /* 0x000000b61018723c */ /* 0x000fe20000041818 */
[----:B------:R-:W-:Y:S04]  /*4f40*/  LDSM.16.M88.4 R16, [R234+0x2000] ;  /* 0x00200000ea10783b */ /* 0x000fe80000000200 */
[----:B------:R-:W5:Y:S03]  /*4f50*/  LDSM.16.M88.4 R180, [R233+0xa000] ;  /* 0x00a00000e9b4783b */ /* 0x000f660000000200 */
[C---:B---3--:R-:W-:Y:S08]  /*4f60*/  HMMA.16816.F32.BF16 R8, R12.reuse, R20, R8 ;  /* 0x000000140c08723c */ /* 0x048ff00000041808 */
[C---:B------:R-:W-:Y:S01]  /*4f70*/  HMMA.16816.F32.BF16 R4, R12.reuse, R22, R4 ;  /* 0x000000160c04723c */ /* 0x040fe20000041804 */
[----:B------:R-:W3:Y:S07]  /*4f80*/  LDSM.16.M88.4 R20, [R233+0xa800] ;  /* 0x00a80000e914783b */ /* 0x000eee0000000200 */
[C---:B-1----:R-:W-:Y:S08]  /*4f90*/  HMMA.16816.F32.BF16 R176, R12.reuse, R192, R176 ;  /* 0x000000c00cb0723c */ /* 0x042ff000000418b0 */
[C---:B------:R-:W-:Y:S01]  /*4fa0*/  HMMA.16816.F32.BF16 R172, R12.reuse, R194, R172 ;  /* 0x000000c20cac723c */ /* 0x040fe200000418ac */
[----:B------:R-:W1:Y:S07]  /*4fb0*/  LDSM.16.M88.4 R192, [R233+0xb800] ;  /* 0x00b80000e9c0783b */ /* 0x000e6e0000000200 */
[C---:B--2---:R-:W-:Y:S08]  /*4fc0*/  HMMA.16816.F32.BF16 R168, R12.reuse, R188, R168 ;  /* 0x000000bc0ca8723c */ /* 0x044ff000000418a8 */
[C---:B------:R-:W-:Y:S01]  /*4fd0*/  HMMA.16816.F32.BF16 R32, R12.reuse, R190, R32 ;  /* 0x000000be0c20723c */ /* 0x040fe20000041820 */
[----:B------:R-:W-:Y:S07]  /*4fe0*/  LDSM.16.M88.4 R188, [R219] ;  /* 0x00000000dbbc783b */ /* 0x000fee0000000200 */
[C---:B----4-:R-:W-:Y:S08]  /*4ff0*/  HMMA.16816.F32.BF16 R28, R12.reuse, R184, R28 ;  /* 0x000000b80c1c723c */ /* 0x050ff0000004181c */
[----:B------:R-:W-:Y:S01]  /*5000*/  HMMA.16816.F32.BF16 R24, R12, R186, R24 ;  /* 0x000000ba0c18723c */ /* 0x000fe20000041818 */
[----:B------:R-:W2:Y:S04]  /*5010*/  LDSM.16.M88.4 R12, [R232+0x2000] ;  /* 0x00200000e80c783b */ /* 0x000ea80000000200 */
[----:B------:R-:W-:Y:S03]  /*5020*/  LDSM.16.M88.4 R184, [R216] ;  /* 0x00000000d8b8783b */ /* 0x000fe60000000200 */
[C---:B-----5:R-:W-:Y:S08]  /*5030*/  HMMA.16816.F32.BF16 R8, R16.reuse, R180, R8 ;  /* 0x000000b41008723c */ /* 0x060ff00000041808 */
[C---:B------:R-:W-:Y:S01]  /*5040*/  HMMA.16816.F32.BF16 R4, R16.reuse, R182, R4 ;  /* 0x000000b61004723c */ /* 0x040fe20000041804 */
[----:B------:R-:W4:Y:S07]  /*5050*/  LDSM.16.M88.4 R180, [R218] ;  /* 0x00000000dab4783b */ /* 0x000f2e0000000200 */
[C---:B---3--:R-:W-:Y:S08]  /*5060*/  HMMA.16816.F32.BF16 R176, R16.reuse, R20, R176 ;  /* 0x0000001410b0723c */ /* 0x048ff000000418b0 */
[C---:B------:R-:W-:Y:S01]  /*5070*/  HMMA.16816.F32.BF16 R172, R16.reuse, R22, R172 ;  /* 0x0000001610ac723c */ /* 0x040fe200000418ac */
[----:B------:R-:W3:Y:S07]  /*5080*/  LDSM.16.M88.4 R20, [R217] ;  /* 0x00000000d914783b */ /* 0x000eee0000000200 */
[C---:B------:R-:W-:Y:S08]  /*5090*/  HMMA.16816.F32.BF16 R168, R16.reuse, R196, R168 ;  /* 0x000000c410a8723c */ /* 0x040ff000000418a8 */
[C---:B------:R-:W-:Y:S01]  /*50a0*/  HMMA.16816.F32.BF16 R32, R16.reuse, R198, R32 ;  /* 0x000000c61020723c */ /* 0x040fe20000041820 */
[----:B------:R-:W-:Y:S07]  /*50b0*/  LDSM.16.M88.4 R196, [R220+0x2800] ;  /* 0x00280000dcc4783b */ /* 0x000fee0000000200 */
[C---:B-1----:R-:W-:Y:S08]  /*50c0*/  HMMA.16816.F32.BF16 R28, R16.reuse, R192, R28 ;  /* 0x000000c0101c723c */ /* 0x042ff0000004181c */
[----:B------:R-:W-:Y:S01]  /*50d0*/  HMMA.16816.F32.BF16 R24, R16, R194, R24 ;  /* 0x000000c21018723c */ /* 0x000fe20000041818 */
[----:B------:R-:W-:Y:S04]  /*50e0*/  LDSM.16.M88.4 R16, [R230+0x2000] ;  /* 0x00200000e610783b */ /* 0x000fe80000000200 */
[----:B------:R-:W1:Y:S03]  /*50f0*/  LDSM.16.M88.4 R192, [R227+0xa000] ;  /* 0x00a00000e3c0783b */ /* 0x000e660000000200 */
[C---:B--2---:R-:W-:Y:S08]  /*5100*/  HMMA.16816.F32.BF16 R8, R12.reuse, R188, R8 ;  /* 0x000000bc0c08723c */ /* 0x044ff00000041808 */
[C---:B------:R-:W-:Y:S01]  /*5110*/  HMMA.16816.F32.BF16 R4, R12.reuse, R190, R4 ;  /* 0x000000be0c04723c */ /* 0x040fe20000041804 */
[----:B------:R-:W2:Y:S07]  /*5120*/  LDSM.16.M88.4 R188, [R227+0xa800] ;  /* 0x00a80000e3bc783b */ /* 0x000eae0000000200 */
[C---:B----4-:R-:W-:Y:S08]  /*5130*/  HMMA.16816.F32.BF16 R176, R12.reuse, R180, R176 ;  /* 0x000000b40cb0723c */ /* 0x050ff000000418b0 */
[C---:B------:R-:W-:Y:S01]  /*5140*/  HMMA.16816.F32.BF16 R172, R12.reuse, R182, R172 ;  /* 0x000000b60cac723c */ /* 0x040fe200000418ac */
[----:B------:R-:W4:Y:S07]  /*5150*/  LDSM.16.M88.4 R180, [R227+0xb000] ;  /* 0x00b00000e3b4783b */ /* 0x000f2e0000000200 */
[C---:B---3--:R-:W-:Y:S08]  /*5160*/  HMMA.16816.F32.BF16 R168, R12.reuse, R20, R168 ;  /* 0x000000140ca8723c */ /* 0x048ff000000418a8 */
[C---:B------:R-:W-:Y:S01]  /*5170*/  HMMA.16816.F32.BF16 R32, R12.reuse, R22, R32 ;  /* 0x000000160c20723c */ /* 0x040fe20000041820 */
[----:B------:R-:W3:Y:S07]  /*5180*/  LDSM.16.M88.4 R20, [R227+0xb800] ;  /* 0x00b80000e314783b */ /* 0x000eee0000000200 */
[C---:B------:R-:W-:Y:S08]  /*5190*/  HMMA.16816.F32.BF16 R28, R12.reuse, R184, R28 ;  /* 0x000000b80c1c723c */ /* 0x040ff0000004181c */
[----:B------:R-:W-:Y:S01]  /*51a0*/  HMMA.16816.F32.BF16 R24, R12, R186, R24 ;  /* 0x000000ba0c18723c */ /* 0x000fe20000041818 */
[----:B------:R-:W-:Y:S04]  /*51b0*/  LDSM.16.M88.4 R184, [R229+0x2000] ;  /* 0x00200000e5b8783b */ /* 0x000fe80000000200 */
[----:B------:R-:W5:Y:S03]  /*51c0*/  LDSM.16.M88.4 R12, [R220+0x2000] ;  /* 0x00200000dc0c783b */ /* 0x000f660000000200 */
        /* <DEDUP_REMOVED lines=8> */
[----:B------:R-:W-:Y:S07]  /*5250*/  LDSM.16.M88.4 R180, [R233+0xc000] ;  /* 0x00c00000e9b4783b */ /* 0x000fee0000000200 */
[C---:B---3--:R-:W-:Y:S08]  /*5260*/  HMMA.16816.F32.BF16 R28, R16.reuse, R20, R28 ;  /* 0x00000014101c723c */ /* 0x048ff0000004181c */
[----:B------:R-:W-:Y:S01]  /*5270*/  HMMA.16816.F32.BF16 R24, R16, R22, R24 ;  /* 0x000000161018723c */ /* 0x000fe20000041818 */
[----:B------:R-:W-:Y:S04]  /*5280*/  LDSM.16.M88.4 R16, [R234+0x4000] ;  /* 0x00400000ea10783b */ /* 0x000fe80000000200 */
[----:B------:R-:W-:Y:S03]  /*5290*/  LDSM.16.M88.4 R20, [R233+0xd000] ;  /* 0x00d00000e914783b */ /* 0x000fe60000000200 */
[C---:B-----5:R-:W-:Y:S08]  /*52a0*/  HMMA.16816.F32.BF16 R8, R184.reuse, R12, R8 ;  /* 0x0000000cb808723c */ /* 0x060ff00000041808 */
[C---:B------:R-:W-:Y:S01]  /*52b0*/  HMMA.16816.F32.BF16 R4, R184.reuse, R14, R4 ;  /* 0x0000000eb804723c */ /* 0x040fe20000041804 */
[----:B------:R-:W3:Y:S07]  /*52c0*/  LDSM.16.M88.4 R12, [R233+0xc800] ;  /* 0x00c80000e90c783b */ /* 0x000eee0000000200 */
[C---:B------:R-:W-:Y:S08]  /*52d0*/  HMMA.16816.F32.BF16 R176, R184.reuse, R196, R176 ;  /* 0x000000c4b8b0723c */ /* 0x040ff000000418b0 */
[C---:B------:R-:W-:Y:S01]  /*52e0*/  HMMA.16816.F32.BF16 R172, R184.reuse, R198, R172 ;  /* 0x000000c6b8ac723c */ /* 0x040fe200000418ac */
[----:B------:R-:W-:Y:S07]  /*52f0*/  LDSM.16.M88.4 R196, [R227+0xc000] ;  /* 0x00c00000e3c4783b */ /* 0x000fee0000000200 */
[C---:B-1----:R-:W-:Y:S08]  /*5300*/  HMMA.16816.F32.BF16 R168, R184.reuse, R192, R168 ;  /* 0x000000c0b8a8723c */ /* 0x042ff000000418a8 */
[C---:B------:R-:W-:Y:S01]  /*5310*/  HMMA.16816.F32.BF16 R32, R184.reuse, R194, R32 ;  /* 0x000000c2b820723c */ /* 0x040fe20000041820 */
[----:B------:R-:W1:Y:S07]  /*5320*/  LDSM.16.M88.4 R192, [R233+0xd800] ;  /* 0x00d80000e9c0783b */ /* 0x000e6e0000000200 */
[C---:B--2---:R-:W-:Y:S08]  /*5330*/  HMMA.16816.F32.BF16 R28, R184.reuse, R188, R28 ;  /* 0x000000bcb81c723c */ /* 0x044ff0000004181c */
[----:B------:R-:W-:Y:S01]  /*5340*/  HMMA.16816.F32.BF16 R24, R184, R190, R24 ;  /* 0x000000beb818723c */ /* 0x000fe20000041818 */
[----:B------:R-:W-:Y:S04]  /*5350*/  LDSM.16.M88.4 R188, [R215] ;  /* 0x00000000d7bc783b */ /* 0x000fe80000000200 */
[----:B------:R-:W-:Y:S03]  /*5360*/  LDSM.16.M88.4 R184, [R214] ;  /* 0x00000000d6b8783b */ /* 0x000fe60000000200 */
[C---:B---3--:R-:W-:Y:S08]  /*5370*/  HMMA.16816.F32.BF16 R176, R16.reuse, R12, R176 ;  /* 0x0000000c10b0723c */ /* 0x048ff000000418b0 */
[C---:B------:R-:W-:Y:S01]  /*5380*/  HMMA.16816.F32.BF16 R172, R16.reuse, R14, R172 ;  /* 0x0000000e10ac723c */ /* 0x040fe200000418ac */
[----:B------:R-:W2:Y:S07]  /*5390*/  LDSM.16.M88.4 R12, [R232+0x4000] ;  /* 0x00400000e80c783b */ /* 0x000eae0000000200 */
[C---:B------:R-:W-:Y:S08]  /*53a0*/  HMMA.16816.F32.BF16 R8, R16.reuse, R180, R8 ;  /* 0x000000b41008723c */ /* 0x040ff00000041808 */
[C---:B------:R-:W-:Y:S01]  /*53b0*/  HMMA.16816.F32.BF16 R4, R16.reuse, R182, R4 ;  /* 0x000000b61004723c */ /* 0x040fe20000041804 */
[----:B------:R-:W3:Y:S07]  /*53c0*/  LDSM.16.M88.4 R180, [R213] ;  /* 0x00000000d5b4783b */ /* 0x000eee0000000200 */
[C---:B------:R-:W-:Y:S08]  /*53d0*/  HMMA.16816.F32.BF16 R168, R16.reuse, R20, R168 ;  /* 0x0000001410a8723c */ /* 0x040ff000000418a8 */
[C---:B------:R-:W-:Y:S01]  /*53e0*/  HMMA.16816.F32.BF16 R32, R16.reuse, R22, R32 ;  /* 0x000000161020723c */ /* 0x040fe20000041820 */
[----:B------:R-:W4:Y:S07]  /*53f0*/  LDSM.16.M88.4 R20, [R212] ;  /* 0x00000000d414783b */ /* 0x000f2e0000000200 */
[C---:B-1----:R-:W-:Y:S08]  /*5400*/  HMMA.16816.F32.BF16 R28, R16.reuse, R192, R28 ;  /* 0x000000c0101c723c */ /* 0x042ff0000004181c */
[----:B------:R-:W-:Y:S01]  /*5410*/  HMMA.16816.F32.BF16 R24, R16, R194, R24 ;  /* 0x000000c21018723c */ /* 0x000fe20000041818 */
[----:B------:R-:W1:Y:S04]  /*5420*/  LDSM.16.M88.4 R16, [R230+0x4000] ;  /* 0x00400000e610783b */ /* 0x000e680000000200 */
[----:B------:R-:W-:Y:S03]  /*5430*/  LDSM.16.M88.4 R192, [R220+0x4800] ;  /* 0x00480000dcc0783b */ /* 0x000fe60000000200 */
[C---:B--2---:R-:W-:Y:S08]  /*5440*/  HMMA.16816.F32.BF16 R8, R12.reuse, R188, R8 ;  /* 0x000000bc0c08723c */ /* 0x044ff00000041808 */
[C---:B------:R-:W-:Y:S01]  /*5450*/  HMMA.16816.F32.BF16 R4, R12.reuse, R190, R4 ;  /* 0x000000be0c04723c */ /* 0x040fe20000041804 */
[----:B------:R-:W2:Y:S07]  /*5460*/  LDSM.16.M88.4 R188, [R227+0xc800] ;  /* 0x00c80000e3bc783b */ /* 0x000eae0000000200 */
[C---:B------:R-:W-:Y:S08]  /*5470*/  HMMA.16816.F32.BF16 R176, R12.reuse, R184, R176 ;  /* 0x000000b80cb0723c */ /* 0x040ff000000418b0 */
[C---:B------:R-:W-:Y:S01]  /*5480*/  HMMA.16816.F32.BF16 R172, R12.reuse, R186, R172 ;  /* 0x000000ba0cac723c */ /* 0x040fe200000418ac */
[----:B------:R-:W5:Y:S07]  /*5490*/  LDSM.16.M88.4 R184, [R227+0xd000] ;  /* 0x00d00000e3b8783b */ /* 0x000f6e0000000200 */
[C---:B---3--:R-:W-:Y:S08]  /*54a0*/  HMMA.16816.F32.BF16 R168, R12.reuse, R180, R168 ;  /* 0x000000b40ca8723c */ /* 0x048ff000000418a8 */
[C---:B------:R-:W-:Y:S01]  /*54b0*/  HMMA.16816.F32.BF16 R32, R12.reuse, R182, R32 ;  /* 0x000000b60c20723c */ /* 0x040fe20000041820 */
[----:B------:R-:W3:Y:S07]  /*54c0*/  LDSM.16.M88.4 R180, [R227+0xd800] ;  /* 0x00d80000e3b4783b */ /* 0x000eee0000000200 */
[C---:B----4-:R-:W-:Y:S08]  /*54d0*/  HMMA.16816.F32.BF16 R28, R12.reuse, R20, R28 ;  /* 0x000000140c1c723c */ /* 0x050ff0000004181c */
[----:B------:R-:W-:Y:S01]  /*54e0*/  HMMA.16816.F32.BF16 R24, R12, R22, R24 ;  /* 0x000000160c18723c */ /* 0x000fe20000041818 */
[----:B------:R-:W-:Y:S04]  /*54f0*/  LDSM.16.M88.4 R20, [R229+0x4000] ;  /* 0x00400000e514783b */ /* 0x000fe80000000200 */
[----:B------:R-:W4:Y:S03]  /*5500*/  LDSM.16.M88.4 R12, [R220+0x4000] ;  /* 0x00400000dc0c783b */ /* 0x000f260000000200 */
[C---:B-1----:R-:W-:Y:S08]  /*5510*/  HMMA.16816.F32.BF16 R8, R16.reuse, R196, R8 ;  /* 0x000000c41008723c */ /* 0x042ff00000041808 */
[C---:B------:R-:W-:Y:S01]  /*5520*/  HMMA.16816.F32.BF16 R4, R16.reuse, R198, R4 ;  /* 0x000000c61004723c */ /* 0x040fe20000041804 */
[----:B------:R-:W-:Y:S07]  /*5530*/  LDSM.16.M88.4 R196, [R233+0xf000] ;  /* 0x00f00000e9c4783b */ /* 0x000fee0000000200 */
[C---:B--2---:R-:W-:Y:S08]  /*5540*/  HMMA.16816.F32.BF16 R176, R16.reuse, R188, R176 ;  /* 0x000000bc10b0723c */ /* 0x044ff000000418b0 */
[C---:B------:R-:W-:Y:S01]  /*5550*/  HMMA.16816.F32.BF16 R172, R16.reuse, R190, R172 ;  /* 0x000000be10ac723c */ /* 0x040fe200000418ac */
[----:B------:R-:W-:Y:S07]  /*5560*/  LDSM.16.M88.4 R188, [R234+0x6000] ;  /* 0x00600000eabc783b */ /* 0x000fee0000000200 */
[C---:B-----5:R-:W-:Y:S08]  /*5570*/  HMMA.16816.F32.BF16 R168, R16.reuse, R184, R168 ;  /* 0x000000b810a8723c */ /* 0x060ff000000418a8 */
[C---:B------:R-:W-:Y:S01]  /*5580*/  HMMA.16816.F32.BF16 R32, R16.reuse, R186, R32 ;  /* 0x000000ba1020723c */ /* 0x040fe20000041820 */
[----:B------:R-:W1:Y:S07]  /*5590*/  LDSM.16.M88.4 R184, [R220+0x5000] ;  /* 0x00500000dcb8783b */ /* 0x000e6e0000000200 */
[C---:B---3--:R-:W-:Y:S08]  /*55a0*/  HMMA.16816.F32.BF16 R28, R16.reuse, R180, R28 ;  /* 0x000000b4101c723c */ /* 0x048ff0000004181c */
[----:B------:R-:W-:Y:S01]  /*55b0*/  HMMA.16816.F32.BF16 R24, R16, R182, R24 ;  /* 0x000000b61018723c */ /* 0x000fe20000041818 */
[----:B------:R-:W2:Y:S04]  /*55c0*/  LDSM.16.M88.4 R180, [R220+0x5800] ;  /* 0x00580000dcb4783b */ /* 0x000ea80000000200 */
[----:B------:R-:W-:Y:S03]  /*55d0*/  LDSM.16.M88.4 R16, [R233+0xe000] ;  /* 0x00e00000e910783b */ /* 0x000fe60000000200 */
[C---:B----4-:R-:W-:Y:S08]  /*55e0*/  HMMA.16816.F32.BF16 R8, R20.reuse, R12, R8 ;  /* 0x0000000c1408723c */ /* 0x050ff00000041808 */
[C---:B------:R-:W-:Y:S01]  /*55f0*/  HMMA.16816.F32.BF16 R4, R20.reuse, R14, R4 ;  /* 0x0000000e1404723c */ /* 0x040fe20000041804 */
[----:B------:R-:W3:Y:S07]  /*5600*/  LDSM.16.M88.4 R12, [R233+0xe800] ;  /* 0x00e80000e90c783b */ /* 0x000eee0000000200 */
[C---:B------:R-:W-:Y:S08]  /*5610*/  HMMA.16816.F32.BF16 R176, R20.reuse, R192, R176 ;  /* 0x000000c014b0723c */ /* 0x040ff000000418b0 */
[C---:B------:R-:W-:Y:S01]  /*5620*/  HMMA.16816.F32.BF16 R172, R20.reuse, R194, R172 ;  /* 0x000000c214ac723c */ /* 0x040fe200000418ac */
[----:B------:R-:W4:Y:S07]  /*5630*/  LDSM.16.M88.4 R192, [R233+0xf800] ;  /* 0x00f80000e9c0783b */ /* 0x000f2e0000000200 */
[C---:B-1----:R-:W-:Y:S08]  /*5640*/  HMMA.16816.F32.BF16 R168, R20.reuse, R184, R168 ;  /* 0x000000b814a8723c */ /* 0x042ff000000418a8 */
[C---:B------:R-:W-:Y:S01]  /*5650*/  HMMA.16816.F32.BF16 R32, R20.reuse, R186, R32 ;  /* 0x000000ba1420723c */ /* 0x040fe20000041820 */
[----:B------:R-:W-:Y:S07]  /*5660*/  LDSM.16.M88.4 R184, [R211] ;  /* 0x00000000d3b8783b */ /* 0x000fee0000000200 */
[C---:B--2---:R-:W-:Y:S08]  /*5670*/  HMMA.16816.F32.BF16 R28, R20.reuse, R180, R28 ;  /* 0x000000b4141c723c */ /* 0x044ff0000004181c */
[----:B------:R-:W-:Y:S01]  /*5680*/  HMMA.16816.F32.BF16 R24, R20, R182, R24 ;  /* 0x000000b61418723c */ /* 0x000fe20000041818 */
[----:B------:R-:W-:Y:S04]  /*5690*/  LDSM.16.M88.4 R20, [R209] ;  /* 0x00000000d114783b */ /* 0x000fe80000000200 */
[----:B------:R-:W-:Y:S03]  /*56a0*/  LDSM.16.M88.4 R180, [R210] ;  /* 0x00000000d2b4783b */ /* 0x000fe60000000200 */
[C---:B---3--:R-:W-:Y:S08]  /*56b0*/  HMMA.16816.F32.BF16 R176, R188.reuse, R12, R176 ;  /* 0x0000000cbcb0723c */ /* 0x048ff000000418b0 */
[C---:B------:R-:W-:Y:S01]  /*56c0*/  HMMA.16816.F32.BF16 R172, R188.reuse, R14, R172 ;  /* 0x0000000ebcac723c */ /* 0x040fe200000418ac */
[----:B------:R-:W1:Y:S07]  /*56d0*/  LDSM.16.M88.4 R12, [R232+0x6000] ;  /* 0x00600000e80c783b */ /* 0x000e6e0000000200 */
[C---:B------:R-:W-:Y:S08]  /*56e0*/  HMMA.16816.F32.BF16 R8, R188.reuse, R16, R8 ;  /* 0x00000010bc08723c */ /* 0x040ff00000041808 */
[C---:B------:R-:W-:Y:S01]  /*56f0*/  HMMA.16816.F32.BF16 R4, R188.reuse, R18, R4 ;  /* 0x00000012bc04723c */ /* 0x040fe20000041804 */
[----:B------:R-:W2:Y:S07]  /*5700*/  LDSM.16.M88.4 R16, [R208] ;  /* 0x00000000d010783b */ /* 0x000eae0000000200 */
[C---:B------:R-:W-:Y:S08]  /*5710*/  HMMA.16816.F32.BF16 R168, R188.reuse, R196, R168 ;  /* 0x000000c4bca8723c */ /* 0x040ff000000418a8 */
[C---:B------:R-:W-:Y:S01]  /*5720*/  HMMA.16816.F32.BF16 R32, R188.reuse, R198, R32 ;  /* 0x000000c6bc20723c */ /* 0x040fe20000041820 */
[----:B------:R-:W-:Y:S07]  /*5730*/  LDSM.16.M88.4 R196, [R227+0xe000] ;  /* 0x00e00000e3c4783b */ /* 0x000fee0000000200 */
[C---:B----4-:R-:W-:Y:S08]  /*5740*/  HMMA.16816.F32.BF16 R28, R188.reuse, R192, R28 ;  /* 0x000000c0bc1c723c */ /* 0x050ff0000004181c */
[----:B------:R-:W-:Y:S01]  /*5750*/  HMMA.16816.F32.BF16 R24, R188, R194, R24 ;  /* 0x000000c2bc18723c */ /* 0x000fe20000041818 */
[----:B------:R-:W3:Y:S04]  /*5760*/  LDSM.16.M88.4 R192, [R230+0x6000] ;  /* 0x00600000e6c0783b */ /* 0x000ee80000000200 */
[----:B------:R-:W4:Y:S03]  /*5770*/  LDSM.16.M88.4 R188, [R227+0xe800] ;  /* 0x00e80000e3bc783b */ /* 0x000f260000000200 */
[C---:B-1----:R-:W-:Y:S08]  /*5780*/  HMMA.16816.F32.BF16 R4, R12.reuse, R186, R4 ;  /* 0x000000ba0c04723c */ /* 0x042ff00000041804 */
[C---:B------:R-:W-:Y:S08]  /*5790*/  HMMA.16816.F32.BF16 R168, R12.reuse, R20, R168 ;  /* 0x000000140ca8723c */ /* 0x040ff000000418a8 */
[C---:B------:R-:W-:Y:S01]  /*57a0*/  HMMA.16816.F32.BF16 R32, R12.reuse, R22, R32 ;  /* 0x000000160c20723c */ /* 0x040fe20000041820 */
[----:B------:R-:W-:Y:S07]  /*57b0*/  LDSM.16.M88.4 R20, [R229+0x6000] ;  /* 0x00600000e514783b */ /* 0x000fee0000000200 */
[C---:B--2---:R-:W-:Y:S08]  /*57c0*/  HMMA.16816.F32.BF16 R28, R12.reuse, R16, R28 ;  /* 0x000000100c1c723c */ /* 0x044ff0000004181c */
[C---:B------:R-:W-:Y:S01]  /*57d0*/  HMMA.16816.F32.BF16 R24, R12.reuse, R18, R24 ;  /* 0x000000120c18723c */ /* 0x040fe20000041818 */
[----:B------:R-:W1:Y:S07]  /*57e0*/  LDSM.16.M88.4 R16, [R220+0x6000] ;  /* 0x00600000dc10783b */ /* 0x000e6e0000000200 */
[C---:B------:R-:W-:Y:S01]  /*57f0*/  HMMA.16816.F32.BF16 R8, R12.reuse, R184, R8 ;  /* 0x000000b80c08723c */ /* 0x040fe20000041808 */
[----:B------:R-:W2:Y:S07]  /*5800*/  LDSM.16.M88.4 R184, [R227+0xf000] ;  /* 0x00f00000e3b8783b */ /* 0x000eae0000000200 */
[C---:B------:R-:W-:Y:S08]  /*5810*/  HMMA.16816.F32.BF16 R176, R12.reuse, R180, R176 ;  /* 0x000000b40cb0723c */ /* 0x040ff000000418b0 */
[----:B------:R-:W-:Y:S01]  /*5820*/  HMMA.16816.F32.BF16 R172, R12, R182, R172 ;  /* 0x000000b60cac723c */ /* 0x000fe200000418ac */
[----:B------:R-:W5:Y:S04]  /*5830*/  LDSM.16.M88.4 R12, [R220+0x6800] ;  /* 0x00680000dc0c783b */ /* 0x000f680000000200 */
[----:B------:R-:W5:Y:S03]  /*5840*/  LDSM.16.M88.4 R180, [R227+0xf800] ;  /* 0x00f80000e3b4783b */ /* 0x000f660000000200 */
[C---:B---3--:R-:W-:Y:S08]  /*5850*/  HMMA.16816.F32.BF16 R4, R192.reuse, R198, R4 ;  /* 0x000000c6c004723c */ /* 0x048ff00000041804 */
[C---:B----4-:R-:W-:Y:S08]  /*5860*/  HMMA.16816.F32.BF16 R176, R192.reuse, R188, R176 ;  /* 0x000000bcc0b0723c */ /* 0x050ff000000418b0 */
[----:B------:R-:W-:Y:S08]  /*5870*/  HMMA.16816.F32.BF16 R172, R192, R190, R172 ;  /* 0x000000bec0ac723c */ /* 0x000ff000000418ac */
[----:B-1----:R-:W-:Y:S07]  /*5880*/  HMMA.16816.F32.BF16 R4, R20, R18, R4 ;  /* 0x000000121404723c */ /* 0x002fee0000041804 */
[----:B------:R-:W-:Y:S01]  /*5890*/  IMAD.U32 R19, RZ, RZ, UR18 ;  /* 0x00000012ff137e24 */ /* 0x000fe2000f8e00ff */
[----:B--2---:R-:W-:Y:S03]  /*58a0*/  HMMA.16816.F32.BF16 R168, R192, R184, R168 ;  /* 0x000000b8c0a8723c */ /* 0x004fe600000418a8 */
[----:B------:R-:W-:-:S05]  /*58b0*/  IMAD R200, R19, 0x40, R200 ;  /* 0x0000004013c87824 */ /* 0x000fca00078e02c8 */
[----:B------:R-:W-:Y:S01]  /*58c0*/  HMMA.16816.F32.BF16 R32, R192, R186, R32 ;  /* 0x000000bac020723c */ /* 0x000fe20000041820 */
[----:B------:R-:W1:Y:S01]  /*58d0*/  LDSM.16.M88.4 R184, [R220+0x7000] ;  /* 0x00700000dcb8783b */ /* 0x000e620000000200 */
[----:B------:R-:W-:-:S04]  /*58e0*/  IADD3 R0, R200, 0x1, RZ ;  /* 0x00000001c8007810 */ /* 0x000fc80007ffe0ff */
[C---:B------:R-:W-:Y:S02]  /*58f0*/  ISETP.GE.AND P6, PT, R0.reuse, R165, PT ;  /* 0x000000a50000720c */ /* 0x040fe40003fc6270 */
[----:B-----5:R-:W-:Y:S01]  /*5900*/  HMMA.16816.F32.BF16 R176, R20, R12, R176 ;  /* 0x0000000c14b0723c */ /* 0x020fe200000418b0 */
[----:B------:R-:W-:Y:S02]  /*5910*/  ISETP.GE.AND P4, PT, R0, R2, PT ;  /* 0x000000020000720c */ /* 0x000fe40003f86270 */
[----:B------:R-:W-:-:S04]  /*5920*/  IADD3 R0, R200, 0x9, RZ ;  /* 0x00000009c8007810 */ /* 0x000fc80007ffe0ff */
[----:B------:R-:W-:Y:S01]  /*5930*/  IADD3 R12, R200, 0x8, RZ ;  /* 0x00000008c80c7810 */ /* 0x000fe20007ffe0ff */
[----:B------:R-:W-:Y:S01]  /*5940*/  HMMA.16816.F32.BF16 R172, R20, R14, R172 ;  /* 0x0000000e14ac723c */ /* 0x000fe200000418ac */
[-C--:B------:R-:W-:Y:S02]  /*5950*/  ISETP.GE.AND P1, PT, R0, R165.reuse, PT ;  /* 0x000000a50000720c */ /* 0x080fe40003f26270 */
[C---:B------:R-:W-:Y:S02]  /*5960*/  ISETP.GE.AND P2, PT, R12.reuse, R165, PT ;  /* 0x000000a50c00720c */ /* 0x040fe40003f46270 */
[----:B------:R-:W-:Y:S02]  /*5970*/  ISETP.GE.AND P5, PT, R12, R2, PT ;  /* 0x000000020c00720c */ /* 0x000fe40003fa6270 */
[----:B------:R-:W-:Y:S01]  /*5980*/  IADD3 R12, R200, 0x10, RZ ;  /* 0x00000010c80c7810 */ /* 0x000fe20007ffe0ff */
[----:B------:R-:W-:Y:S01]  /*5990*/  HMMA.16816.F32.BF16 R8, R192, R196, R8 ;  /* 0x000000c4c008723c */ /* 0x000fe20000041808 */
[----:B------:R-:W-:-:S02]  /*59a0*/  FSEL R18, R4, -INF , !P2 ;  /* 0xff80000004127808 */ /* 0x000fc40005000000 */
[C---:B------:R-:W-:Y:S02]  /*59b0*/  ISETP.GE.AND P0, PT, R12.reuse, R165, PT ;  /* 0x000000a50c00720c */ /* 0x040fe40003f06270 */
[-C--:B------:R-:W-:Y:S02]  /*59c0*/  ISETP.GE.AND P2, PT, R12, R2.reuse, PT ;  /* 0x000000020c00720c */ /* 0x080fe40003f46270 */
[----:B------:R-:W2:Y:S01]  /*59d0*/  LDSM.16.M88.4 R12, [R220+0x7800] ;  /* 0x00780000dc0c783b */ /* 0x000ea20000000200 */
[----:B------:R-:W-:Y:S01]  /*59e0*/  HMMA.16816.F32.BF16 R28, R192, R180, R28 ;  /* 0x000000b4c01c723c */ /* 0x000fe2000004181c */
[----:B------:R-:W-:Y:S01]  /*59f0*/  ISETP.GE.AND P3, PT, R0, R2, PT ;  /* 0x000000020000720c */ /* 0x000fe20003f66270 */
[----:B------:R-:W-:-:S04]  /*5a00*/  DEPBAR.LE SB0, 0x0 ;  /* 0x000080000000791a */ /* 0x000fc80000000000 */
[----:B------:R-:W-:Y:S02]  /*5a10*/  IADD3 R0, R200, 0x11, RZ ;  /* 0x00000011c8007810 */ /* 0x000fe40007ffe0ff */
[----:B------:R-:W-:Y:S01]  /*5a20*/  HMMA.16816.F32.BF16 R24, R192, R182, R24 ;  /* 0x000000b6c018723c */ /* 0x000fe20000041818 */
[----:B------:R-:W-:Y:S02]  /*5a30*/  FSEL R19, R6, -INF , !P5 ;  /* 0xff80000006137808 */ /* 0x000fe40006800000 */
[----:B------:R-:W-:Y:S02]  /*5a40*/  FSEL R4, R5, -INF , !P1 ;  /* 0xff80000005047808 */ /* 0x000fe40004800000 */
[C---:B------:R-:W-:Y:S02]  /*5a50*/  ISETP.GE.AND P5, PT, R0.reuse, R165, PT ;  /* 0x000000a50000720c */ /* 0x040fe40003fa6270 */
[----:B------:R-:W-:Y:S01]  /*5a60*/  ISETP.GE.AND P1, PT, R0, R2, PT ;  /* 0x000000020000720c */ /* 0x000fe20003f26270 */
[----:B-1----:R-:W-:Y:S01]  /*5a70*/  HMMA.16816.F32.BF16 R168, R20, R184, R168 ;  /* 0x000000b814a8723c */ /* 0x002fe200000418a8 */
[----:B------:R-:W-:-:S02]  /*5a80*/  IADD3 R0, R200, 0x18, RZ ;  /* 0x00000018c8007810 */ /* 0x000fc40007ffe0ff */
[----:B------:R-:W-:Y:S02]  /*5a90*/  IADD3 R5, R200, 0x19, RZ ;  /* 0x00000019c8057810 */ /* 0x000fe40007ffe0ff */
[----:B------:R-:W-:Y:S02]  /*5aa0*/  FSEL R190, R176, -INF , !P0 ;  /* 0xff800000b0be7808 */ /* 0x000fe40004000000 */
[----:B------:R-:W-:Y:S01]  /*5ab0*/  FSEL R183, R178, -INF , !P2 ;  /* 0xff800000b2b77808 */ /* 0x000fe20005000000 */
[----:B------:R-:W-:Y:S01]  /*5ac0*/  HMMA.16816.F32.BF16 R32, R20, R186, R32 ;  /* 0x000000ba1420723c */ /* 0x000fe20000041820 */
[----:B------:R-:W-:Y:S02]  /*5ad0*/  FSEL R184, R177, -INF , !P5 ;  /* 0xff800000b1b87808 */ /* 0x000fe40006800000 */
[----:B------:R-:W-:Y:S02]  /*5ae0*/  ISETP.GE.AND P0, PT, R0, R2, PT ;  /* 0x000000020000720c */ /* 0x000fe40003f06270 */
[----:B------:R-:W-:-:S02]  /*5af0*/  ISETP.GE.AND P2, PT, R5, R165, PT ;  /* 0x000000a50500720c */ /* 0x000fc40003f46270 */
[-C--:B------:R-:W-:Y:S01]  /*5b00*/  ISETP.GE.AND P5, PT, R5, R2.reuse, PT ;  /* 0x000000020500720c */ /* 0x080fe20003fa6270 */
[C---:B------:R-:W-:Y:S01]  /*5b10*/  HMMA.16816.F32.BF16 R8, R20.reuse, R16, R8 ;  /* 0x000000101408723c */ /* 0x040fe20000041808 */
[----:B------:R-:W-:Y:S02]  /*5b20*/  IADD3 R5, R200, 0x21, RZ ;  /* 0x00000021c8057810 */ /* 0x000fe40007ffe0ff */
[----:B------:R-:W-:Y:S02]  /*5b30*/  FSEL R185, R174, -INF , !P0 ;  /* 0xff800000aeb97808 */ /* 0x000fe40004000000 */
[----:B------:R-:W-:Y:S02]  /*5b40*/  FSEL R186, R173, -INF , !P2 ;  /* 0xff800000adba7808 */ /* 0x000fe40005000000 */
[C---:B------:R-:W-:Y:S01]  /*5b50*/  ISETP.GE.AND P0, PT, R5.reuse, R165, PT ;  /* 0x000000a50500720c */ /* 0x040fe20003f06270 */
[----:B--2---:R-:W-:Y:S01]  /*5b60*/  HMMA.16816.F32.BF16 R28, R20, R12, R28 ;  /* 0x0000000c141c723c */ /* 0x004fe2000004181c */
[----:B------:R-:W-:-:S02]  /*5b70*/  ISETP.GE.AND P2, PT, R5, R2, PT ;  /* 0x000000020500720c */ /* 0x000fc40003f46270 */
[----:B------:R-:W-:Y:S02]  /*5b80*/  IADD3 R5, R200, 0x29, RZ ;  /* 0x00000029c8057810 */ /* 0x000fe40007ffe0ff */
[----:B------:R-:W-:Y:S02]  /*5b90*/  FSEL R7, R7, -INF , !P3 ;  /* 0xff80000007077808 */ /* 0x000fe40005800000 */
[----:B------:R-:W-:Y:S01]  /*5ba0*/  FSEL R192, R169, -INF , !P0 ;  /* 0xff800000a9c07808 */ /* 0x000fe20004000000 */
[----:B------:R-:W-:Y:S01]  /*5bb0*/  HMMA.16816.F32.BF16 R24, R20, R14, R24 ;  /* 0x0000000e1418723c */ /* 0x000fe20000041818 */
[----:B------:R-:W-:Y:S01]  /*5bc0*/  BAR.SYNC.DEFER_BLOCKING 0x0 ;  /* 0x0000000000007b1d */ /* 0x000fe20000010000 */
[----:B------:R-:W-:Y:S02]  /*5bd0*/  ISETP.GE.AND P3, PT, R0, R165, PT ;  /* 0x000000a50000720c */ /* 0x000fe40003f66270 */
[----:B------:R-:W-:Y:S02]  /*5be0*/  ISETP.GE.AND P0, PT, R5, R2, PT ;  /* 0x000000020500720c */ /* 0x000fe40003f06270 */
[----:B------:R-:W-:-:S02]  /*5bf0*/  IADD3 R0, R200, 0x20, RZ ;  /* 0x00000020c8007810 */ /* 0x000fc40007ffe0ff */
[----:B------:R-:W-:Y:S02]  /*5c00*/  FSEL R197, R179, -INF , !P1 ;  /* 0xff800000b3c57808 */ /* 0x000fe40004800000 */
[----:B------:R-:W-:Y:S02]  /*5c10*/  FSEL R188, R172, -INF , !P3 ;  /* 0xff800000acbc7808 */ /* 0x000fe40005800000 */
[----:B------:R-:W-:Y:S02]  /*5c20*/  FSEL R193, R35, -INF , !P0 ;  /* 0xff80000023c17808 */ /* 0x000fe40004000000 */
[CC--:B------:R-:W-:Y:S02]  /*5c30*/  ISETP.GE.AND P1, PT, R0.reuse, R165.reuse, PT ;  /* 0x000000a50000720c */ /* 0x0c0fe40003f26270 */
[----:B------:R-:W-:Y:S02]  /*5c40*/  ISETP.GE.AND P3, PT, R0, R2, PT ;  /* 0x000000020000720c */ /* 0x000fe40003f66270 */
[----:B------:R-:W-:-:S02]  /*5c50*/  ISETP.GE.AND P0, PT, R200, R165, PT ;  /* 0x000000a5c800720c */ /* 0x000fc40003f06270 */
[----:B------:R-:W-:Y:S02]  /*5c60*/  IADD3 R0, R200, 0x28, RZ ;  /* 0x00000028c8007810 */ /* 0x000fe40007ffe0ff */
[----:B------:R-:W-:Y:S02]  /*5c70*/  FSEL R195, R175, -INF , !P5 ;  /* 0xff800000afc37808 */ /* 0x000fe40006800000 */
[----:B------:R-:W-:Y:S02]  /*5c80*/  FSEL R198, R168, -INF , !P1 ;  /* 0xff800000a8c67808 */ /* 0x000fe40004800000 */
[----:B------:R-:W-:Y:S02]  /*5c90*/  FSEL R8, R8, -INF , !P0 ;  /* 0xff80000008087808 */ /* 0x000fe40004000000 */
[C---:B------:R-:W-:Y:S02]  /*5ca0*/  ISETP.GE.AND P5, PT, R0.reuse, R165, PT ;  /* 0x000000a50000720c */ /* 0x040fe40003fa6270 */
[----:B------:R-:W-:-:S02]  /*5cb0*/  ISETP.GE.AND P1, PT, R0, R2, PT ;  /* 0x000000020000720c */ /* 0x000fc40003f26270 */
[----:B------:R-:W-:Y:S02]  /*5cc0*/  FSEL R191, R170, -INF , !P3 ;  /* 0xff800000aabf7808 */ /* 0x000fe40005800000 */
[----:B------:R-:W-:Y:S02]  /*5cd0*/  PLOP3.LUT P0, PT, PT, PT, UP0, 0x80, 0x0 ;  /* 0x000000000000781c */ /* 0x000fe40003f0f008 */
[----:B------:R-:W-:Y:S02]  /*5ce0*/  ISETP.GE.AND P3, PT, R5, R165, PT ;  /* 0x000000a50500720c */ /* 0x000fe40003f66270 */
[C---:B------:R-:W-:Y:S02]  /*5cf0*/  IADD3 R0, R200.reuse, 0x30, RZ ;  /* 0x00000030c8007810 */ /* 0x040fe40007ffe0ff */
[----:B------:R-:W-:Y:S02]  /*5d00*/  IADD3 R5, R200, 0x31, RZ ;  /* 0x00000031c8057810 */ /* 0x000fe40007ffe0ff */
[----:B------:R-:W-:-:S02]  /*5d10*/  FSEL R189, R171, -INF , !P2 ;  /* 0xff800000abbd7808 */ /* 0x000fc40005000000 */
[----:B------:R-:W-:Y:S02]  /*5d20*/  FSEL R196, R32, -INF , !P5 ;  /* 0xff80000020c47808 */ /* 0x000fe40006800000 */
[CC--:B------:R-:W-:Y:S02]  /*5d30*/  ISETP.GE.AND P2, PT, R0.reuse, R165.reuse, PT ;  /* 0x000000a50000720c */ /* 0x0c0fe40003f46270 */
[----:B------:R-:W-:Y:S02]  /*5d40*/  ISETP.GE.AND P5, PT, R0, R2, PT ;  /* 0x000000020000720c */ /* 0x000fe40003fa6270 */
[----:B------:R-:W-:Y:S02]  /*5d50*/  FSEL R187, R34, -INF , !P1 ;  /* 0xff80000022bb7808 */ /* 0x000fe40004800000 */
[----:B------:R-:W-:Y:S02]  /*5d60*/  FSEL R11, R11, -INF , !P4 ;  /* 0xff8000000b0b7808 */ /* 0x000fe40006000000 */
[----:B------:R-:W-:-:S02]  /*5d70*/  ISETP.GE.AND P1, PT, R5, R165, PT ;  /* 0x000000a50500720c */ /* 0x000fc40003f26270 */
[C---:B------:R-:W-:Y:S02]  /*5d80*/  ISETP.GE.AND P4, PT, R200.reuse, R2, PT ;  /* 0x00000002c800720c */ /* 0x040fe40003f86270 */
[C---:B------:R-:W-:Y:S02]  /*5d90*/  IADD3 R0, R200.reuse, 0x38, RZ ;  /* 0x00000038c8007810 */ /* 0x040fe40007ffe0ff */
[----:B------:R-:W-:Y:S02]  /*5da0*/  IADD3 R200, R200, 0x39, RZ ;  /* 0x00000039c8c87810 */ /* 0x000fe40007ffe0ff */
[----:B------:R-:W-:Y:S02]  /*5db0*/  FSEL R194, R33, -INF , !P3 ;  /* 0xff80000021c27808 */ /* 0x000fe40005800000 */
[----:B------:R-:W-:Y:S02]  /*5dc0*/  FSEL R6, R9, -INF , !P6 ;  /* 0xff80000009067808 */ /* 0x000fe40007000000 */
[----:B------:R-:W-:-:S02]  /*5dd0*/  FSEL R182, R28, -INF , !P2 ;  /* 0xff8000001cb67808 */ /* 0x000fc40005000000 */
[----:B------:R-:W-:Y:S02]  /*5de0*/  FSEL R33, R30, -INF , !P5 ;  /* 0xff8000001e217808 */ /* 0x000fe40006800000 */
[----:B------:R-:W-:Y:S02]  /*5df0*/  FSEL R180, R29, -INF , !P1 ;  /* 0xff8000001db47808 */ /* 0x000fe40004800000 */
[-C--:B------:R-:W-:Y:S02]  /*5e00*/  ISETP.GE.AND P3, PT, R5, R2.reuse, PT ;  /* 0x000000020500720c */ /* 0x080fe40003f66270 */
[CC--:B------:R-:W-:Y:S02]  /*5e10*/  ISETP.GE.AND P6, PT, R0.reuse, R165.reuse, PT ;  /* 0x000000a50000720c */ /* 0x0c0fe40003fc6270 */
[----:B------:R-:W-:Y:S02]  /*5e20*/  ISETP.GE.AND P2, PT, R0, R2, PT ;  /* 0x000000020000720c */ /* 0x000fe40003f46270 */
[----:B------:R-:W-:-:S02]  /*5e30*/  ISETP.GE.AND P5, PT, R200, R165, PT ;  /* 0x000000a5c800720c */ /* 0x000fc40003fa6270 */
[----:B------:R-:W-:Y:S02]  /*5e40*/  ISETP.GE.AND P1, PT, R200, R2, PT ;  /* 0x00000002c800720c */ /* 0x000fe40003f26270 */
[----:B------:R-:W-:Y:S02]  /*5e50*/  FSEL R10, R10, -INF , !P4 ;  /* 0xff8000000a0a7808 */ /* 0x000fe40006000000 */
[----:B------:R-:W-:Y:S02]  /*5e60*/  FSEL R179, R31, -INF , !P3 ;  /* 0xff8000001fb37808 */ /* 0x000fe40005800000 */
[----:B------:R-:W-:Y:S02]  /*5e70*/  FSEL R34, R24, -INF , !P6 ;  /* 0xff80000018227808 */ /* 0x000fe40007000000 */
[----:B------:R-:W-:Y:S02]  /*5e80*/  FSEL R32, R25, -INF , !P5 ;  /* 0xff80000019207808 */ /* 0x000fe40006800000 */
[----:B------:R-:W-:-:S02]  /*5e90*/  FSEL R177, R26, -INF , !P2 ;  /* 0xff8000001ab17808 */ /* 0x000fc40005000000 */
[----:B------:R-:W-:Y:S01]  /*5ea0*/  FSEL R175, R27, -INF , !P1 ;  /* 0xff8000001baf7808 */ /* 0x000fe20004800000 */
[----:B------:R-:W-:Y:S05]  /*5eb0*/  @!P0 BRA `(.L_x_7) ;  /* 0x000002a000008947 */ /* 0x000fea0003800000 */
[----:B------:R-:W-:Y:S02]  /*5ec0*/  UIADD3 UR11, UR8, -0x3, URZ ;  /* 0xfffffffd080b7890 */ /* 0x000fe4000fffe03f */
[----:B------:R-:W-:Y:S02]  /*5ed0*/  ULDC.64 UR12, c[0x0][0x198] ;  /* 0x00006600000c7ab9 */ /* 0x000fe40000000a00 */
[----:B------:R-:W-:Y:S02]  /*5ee0*/  USHF.R.S32.HI UR6, URZ, 0x1f, UR11 ;  /* 0x0000001f3f067899 */ /* 0x000fe4000801140b */
[----:B------:R-:W-:Y:S02]  /*5ef0*/  UIMAD.WIDE.U32 UR20, UR11, UR12, URZ ;  /* 0x0000000c0b1472a5 */ /* 0x000fe4000f8e003f */
[----:B------:R-:W-:-:S04]  /*5f00*/  UIMAD UR6, UR6, UR12, URZ ;  /* 0x0000000c060672a4 */ /* 0x000fc8000f8e023f */
[----:B------:R-:W-:Y:S01]  /*5f10*/  UIMAD UR6, UR11, UR13, UR6 ;  /* 0x0000000d0b0672a4 */ /* 0x000fe2000f8e0206 */
[----:B------:R-:W-:Y:S02]  /*5f20*/  IMAD.U32 R14, RZ, RZ, UR20 ;  /* 0x00000014ff0e7e24 */ /* 0x000fe4000f8e00ff */
[----:B------:R-:W-:Y:S01]  /*5f30*/  IMAD.U32 R15, RZ, RZ, UR21 ;  /* 0x00000015ff0f7e24 */ /* 0x000fe2000f8e00ff */
[----:B------:R-:W-:Y:S02]  /*5f40*/  UIADD3 UR6, UR21, UR6, URZ ;  /* 0x0000000615067290 */ /* 0x000fe4000fffe03f */
[----:B------:R-:W-:-:S04]  /*5f50*/  LEA R0, P0, R14, R238, 0x6 ;  /* 0x000000ee0e007211 */ /* 0x000fc800078030ff */
[----:B------:R-:W-:Y:S01]  /*5f60*/  IMAD.U32 R5, RZ, RZ, UR6 ;  /* 0x00000006ff057e24 */ /* 0x000fe2000f8e00ff */
[----:B------:R-:W-:Y:S01]  /*5f70*/  USHF.L.U32 UR6, UR12, 0x5, URZ ;  /* 0x000000050c067899 */ /* 0x000fe2000800063f */
[----:B------:R-:W-:Y:S01]  /*5f80*/  LEA R12, P1, R0, c[0x0][0x168], 0x1 ;  /* 0x00005a00000c7a11 */ /* 0x000fe200078208ff */
[----:B------:R-:W-:Y:S02]  /*5f90*/  USHF.L.U64.HI UR12, UR12, 0x5, UR7 ;  /* 0x000000050c0c7899 */ /* 0x000fe40008010207 */
[----:B------:R-:W-:Y:S02]  /*5fa0*/  LEA.HI.X R5, R14, R243, R5, 0x6, P0 ;  /* 0x000000f30e057211 */ /* 0x000fe400000f3405 */
[----:B------:R-:W-:Y:S02]  /*5fb0*/  IADD3 R14, P0, R12, UR6, RZ ;  /* 0x000000060c0e7c10 */ /* 0x000fe4000ff1e0ff */
[----:B------:R-:W-:Y:S02]  /*5fc0*/  LEA.HI.X R13, R0, c[0x0][0x16c], R5, 0x1, P1 ;  /* 0x00005b00000d7a11 */ /* 0x000fe400008f0c05 */
[----:B------:R-:W-:-:S02]  /*5fd0*/  IADD3 R20, P1, R14, UR6, RZ ;  /* 0x000000060e147c10 */ /* 0x000fc4000ff3e0ff */
[----:B------:R-:W-:Y:S01]  /*5fe0*/  IADD3.X R15, R13, UR12, RZ, P0, !PT ;  /* 0x0000000c0d0f7c10 */ /* 0x000fe200087fe4ff */
[----:B------:R-:W-:Y:S01]  /*5ff0*/  @!PT LDS RZ, [RZ] ;  /* 0x00000000fffff984 */ /* 0x000fe20000000800 */
[----:B------:R-:W-:Y:S01]  /*6000*/  @!PT LDS RZ, [RZ] ;  /* 0x00000000fffff984 */ /* 0x000fe20000000800 */
[----:B------:R-:W-:Y:S01]  /*6010*/  @!PT LDS RZ, [RZ] ;  /* 0x00000000fffff984 */ /* 0x000fe20000000800 */
[----:B------:R1:W-:Y:S01]  /*6020*/  LDGSTS.E.BYPASS.LTC128B.128 [R236+0x8000], [R12.64] ;  /* 0x080000000cec7fae */ /* 0x0003e2000b901d50 */
[----:B------:R-:W-:Y:S02]  /*6030*/  IADD3 R16, P0, R20, UR6, RZ ;  /* 0x0000000614107c10 */ /* 0x000fe4000ff1e0ff */
        /* <DEDUP_REMOVED lines=18> */
.L_x_7:
[----:B------:R-:W-:Y:S01]  /*6160*/  FMNMX.FTZ R5, R164, R8, !PT ;  /* 0x00000008a4057209 */ /* 0x000fe20007810000 */
[----:B-1----:R-:W-:Y:S01]  /*6170*/  LDSM.16.MT88.4 R20, [R224+0x16000] ;  /* 0x01600000e014783b */ /* 0x002fe20000004200 */
[----:B------:R-:W-:Y:S01]  /*6180*/  FMNMX.FTZ R12, R3, R10, !PT ;  /* 0x0000000a030c7209 */ /* 0x000fe20007810000 */
[----:B------:R-:W-:Y:S01]  /*6190*/  UISETP.GE.AND UP0, UPT, UR8, 0x3, UPT ;  /* 0x000000030800788c */ /* 0x000fe2000bf06270 */
[----:B------:R-:W-:Y:S01]  /*61a0*/  FMNMX.FTZ R5, R6, R5, !PT ;  /* 0x0000000506057209 */ /* 0x000fe20007810000 */
[----:B------:R-:W-:Y:S01]  /*61b0*/  LDSM.16.MT88.4 R24, [R224+0x10800] ;  /* 0x01080000e018783b */ /* 0x000fe20000004200 */
[----:B------:R-:W-:-:S02]  /*61c0*/  FMNMX.FTZ R12, R11, R12, !PT ;  /* 0x0000000c0b0c7209 */ /* 0x000fc40007810000 */
[----:B------:R-:W-:Y:S01]  /*61d0*/  FMNMX.FTZ R5, R18, R5, !PT ;  /* 0x0000000512057209 */ /* 0x000fe20007810000 */
[----:B------:R-:W-:Y:S01]  /*61e0*/  LDSM.16.MT88.4 R28, [R228+0x14800] ;  /* 0x01480000e41c783b */ /* 0x000fe20000004200 */
[----:B------:R-:W-:Y:S02]  /*61f0*/  FMNMX.FTZ R12, R19, R12, !PT ;  /* 0x0000000c130c7209 */ /* 0x000fe40007810000 */
[----:B------:R-:W-:Y:S02]  /*6200*/  FMNMX.FTZ R5, R4, R5, !PT ;  /* 0x0000000504057209 */ /* 0x000fe40007810000 */
[----:B------:R-:W-:Y:S01]  /*6210*/  FMNMX.FTZ R12, R7, R12, !PT ;  /* 0x0000000c070c7209 */ /* 0x000fe20007810000 */
[----:B------:R-:W-:Y:S01]  /*6220*/  @UP0 UIADD3 UR11, UR8, -0x3, URZ ;  /* 0xfffffffd080b0890 */ /* 0x000fe2000fffe03f */
        /* <DEDUP_REMOVED lines=23> */
[----:B------:R-:W-:-:S03]  /*63a0*/  FMNMX.FTZ R12, R175, R12, !PT ;  /* 0x0000000caf0c7209 */ /* 0x000fc60007810000 */
[----:B------:R-:W1:Y:S04]  /*63b0*/  SHFL.BFLY PT, R9, R14, 0x2, 0x1f ;  /* 0x0c401f000e097f89 */ /* 0x000e6800000e0000 */
[----:B------:R-:W2:Y:S01]  /*63c0*/  SHFL.BFLY PT, R5, R12, 0x2, 0x1f ;  /* 0x0c401f000c057f89 */ /* 0x000ea200000e0000 */
[----:B-1----:R-:W-:Y:S02]  /*63d0*/  FMNMX.FTZ R9, R14, R9, !PT ;  /* 0x000000090e097209 */ /* 0x002fe40007810000 */
[----:B--2---:R-:W-:-:S03]  /*63e0*/  FMNMX.FTZ R5, R12, R5, !PT ;  /* 0x000000050c057209 */ /* 0x004fc60007810000 */
[----:B------:R-:W1:Y:S04]  /*63f0*/  SHFL.BFLY PT, R2, R9, 0x1, 0x1f ;  /* 0x0c201f0009027f89 */ /* 0x000e6800000e0000 */
[----:B------:R-:W2:Y:S04]  /*6400*/  SHFL.BFLY PT, R0, R5, 0x1, 0x1f ;  /* 0x0c201f0005007f89 */ /* 0x000ea800000e0000 */
[----:B------:R-:W-:Y:S01]  /*6410*/  LDSM.16.MT88.4 R12, [R226+0x10000] ;  /* 0x01000000e20c783b */ /* 0x000fe20000004200 */
[----:B-1----:R-:W-:Y:S02]  /*6420*/  FMNMX.FTZ R2, R9, R2, !PT ;  /* 0x0000000209027209 */ /* 0x002fe40007810000 */
[----:B--2---:R-:W-:-:S03]  /*6430*/  FMNMX.FTZ R0, R5, R0, !PT ;  /* 0x0000000005007209 */ /* 0x004fc60007810000 */
[C---:B------:R-:W-:Y:S01]  /*6440*/  FMUL.FTZ R35, R2.reuse, c[0x0][0x23c] ;  /* 0x00008f0002237a20 */ /* 0x040fe20000410000 */
[----:B------:R-:W-:Y:S02]  /*6450*/  FSETP.NEU.FTZ.AND P1, PT, R2, -INF , PT ;  /* 0xff8000000200780b */ /* 0x000fe40003f3d000 */
[C---:B------:R-:W-:Y:S01]  /*6460*/  FSETP.NEU.FTZ.AND P0, PT, R0.reuse, -INF , PT ;  /* 0xff8000000000780b */ /* 0x040fe20003f1d000 */
[----:B------:R-:W-:Y:S01]  /*6470*/  FMUL.FTZ R178, R0, c[0x0][0x23c] ;  /* 0x00008f0000b27a20 */ /* 0x000fe20000410000 */
[----:B------:R-:W-:Y:S02]  /*6480*/  FSEL R35, R35, RZ, P1 ;  /* 0x000000ff23237208 */ /* 0x000fe40000800000 */
[----:B------:R-:W-:Y:S02]  /*6490*/  FSEL R5, R2, RZ, P1 ;  /* 0x000000ff02057208 */ /* 0x000fe40000800000 */
[----:B------:R-:W-:Y:S01]  /*64a0*/  FSEL R178, R178, RZ, P0 ;  /* 0x000000ffb2b27208 */ /* 0x000fe20000000000 */
[----:B------:R-:W-:-:S02]  /*64b0*/  FFMA.FTZ R171, R18, c[0x0][0x23c], -R35 ;  /* 0x00008f0012ab7a23 */ /* 0x000fc40000010823 */
[--C-:B------:R-:W-:Y:S01]  /*64c0*/  FFMA.FTZ R172, R6, c[0x0][0x23c], -R35.reuse ;  /* 0x00008f0006ac7a23 */ /* 0x100fe20000010823 */
[----:B------:R-:W-:Y:S01]  /*64d0*/  FSEL R6, R0, RZ, P0 ;  /* 0x000000ff00067208 */ /* 0x000fe20000000000 */
[----:B------:R-:W-:Y:S01]  /*64e0*/  FFMA.FTZ R165, R19, c[0x0][0x23c], -R178 ;  /* 0x00008f0013a57a23 */ /* 0x000fe200000108b2 */
[----:B------:R-:W-:Y:S01]  /*64f0*/  PLOP3.LUT P0, PT, PT, PT, UP0, 0x80, 0x0 ;  /* 0x000000000000781c */ /* 0x000fe20003f0f008 */
[----:B------:R-:W1:Y:S01]  /*6500*/  LDSM.16.MT88.4 R16, [R228+0x10000] ;  /* 0x01000000e410783b */ /* 0x000e620000004200 */
[----:B------:R-:W-:Y:S01]  /*6510*/  FFMA.FTZ R170, R4, c[0x0][0x23c], -R35 ;  /* 0x00008f0004aa7a23 */ /* 0x000fe20000010823 */
[----:B------:R-:W-:Y:S01]  /*6520*/  MUFU.EX2 R172, R172 ;  /* 0x000000ac00ac7308 */ /* 0x000fe20000000800 */
[----:B------:R-:W-:Y:S02]  /*6530*/  FADD.FTZ R4, R164, -R5 ;  /* 0x80000005a4047221 */ /* 0x000fe40000010000 */
[----:B------:R-:W-:Y:S02]  /*6540*/  FADD.FTZ R6, R3, -R6 ;  /* 0x8000000603067221 */ /* 0x000fe40000010000 */
[----:B------:R-:W-:-:S02]  /*6550*/  FFMA.FTZ R173, R8, c[0x0][0x23c], -R35 ;  /* 0x00008f0008ad7a23 */ /* 0x000fc40000010823 */
[--C-:B------:R-:W-:Y:S01]  /*6560*/  FFMA.FTZ R169, R10, c[0x0][0x23c], -R178.reuse ;  /* 0x00008f000aa97a23 */ /* 0x100fe200000108b2 */
[----:B------:R-:W-:Y:S01]  /*6570*/  MUFU.EX2 R171, R171 ;  /* 0x000000ab00ab7308 */ /* 0x000fe20000000800 */
[--C-:B------:R-:W-:Y:S02]  /*6580*/  FFMA.FTZ R168, R11, c[0x0][0x23c], -R178.reuse ;  /* 0x00008f000ba87a23 */ /* 0x100fe400000108b2 */
[----:B------:R-:W-:Y:S01]  /*6590*/  FFMA.FTZ R164, R7, c[0x0][0x23c], -R178 ;  /* 0x00008f0007a47a23 */ /* 0x000fe200000108b2 */
[----:B------:R-:W2:Y:S01]  /*65a0*/  LDSM.16.MT88.4 R8, [R225+0x10000] ;  /* 0x01000000e108783b */ /* 0x000ea20000004200 */
[----:B------:R-:W-:Y:S02]  /*65b0*/  FMUL.FTZ R176, R4, c[0x0][0x23c] ;  /* 0x00008f0004b07a20 */ /* 0x000fe40000410000 */
[----:B------:R-:W-:Y:S01]  /*65c0*/  FMUL.FTZ R174, R6, c[0x0][0x23c] ;  /* 0x00008f0006ae7a20 */ /* 0x000fe20000410000 */
[----:B------:R-:W3:Y:S01]  /*65d0*/  MUFU.EX2 R173, R173 ;  /* 0x000000ad00ad7308 */ /* 0x000ee20000000800 */
[----:B------:R-:W-:-:S02]  /*65e0*/  FFMA.FTZ R3, R190, c[0x0][0x23c], -R35 ;  /* 0x00008f00be037a23 */ /* 0x000fc40000010823 */
[--C-:B------:R-:W-:Y:S02]  /*65f0*/  FFMA.FTZ R181, R188, c[0x0][0x23c], -R35.reuse ;  /* 0x00008f00bcb57a23 */ /* 0x100fe40000010823 */
[--C-:B------:R-:W-:Y:S02]  /*6600*/  FFMA.FTZ R184, R184, c[0x0][0x23c], -R35.reuse ;  /* 0x00008f00b8b87a23 */ /* 0x100fe40000010823 */
[----:B------:R-:W-:Y:S01]  /*6610*/  FFMA.FTZ R186, R186, c[0x0][0x23c], -R35 ;  /* 0x00008f00baba7a23 */ /* 0x000fe20000010823 */
[----:B------:R-:W4:Y:S01]  /*6620*/  MUFU.EX2 R170, R170 ;  /* 0x000000aa00aa7308 */ /* 0x000f220000000800 */
[--C-:B------:R-:W-:Y:S02]  /*6630*/  FFMA.FTZ R183, R183, c[0x0][0x23c], -R178.reuse ;  /* 0x00008f00b7b77a23 */ /* 0x100fe400000108b2 */
[--C-:B------:R-:W-:Y:S02]  /*6640*/  FFMA.FTZ R188, R197, c[0x0][0x23c], -R178.reuse ;  /* 0x00008f00c5bc7a23 */ /* 0x100fe400000108b2 */
[----:B------:R-:W-:-:S02]  /*6650*/  FFMA.FTZ R185, R185, c[0x0][0x23c], -R178 ;  /* 0x00008f00b9b97a23 */ /* 0x000fc400000108b2 */
[----:B------:R-:W-:Y:S01]  /*6660*/  FFMA.FTZ R190, R195, c[0x0][0x23c], -R178 ;  /* 0x00008f00c3be7a23 */ /* 0x000fe200000108b2 */
[----:B------:R-:W-:Y:S01]  /*6670*/  MUFU.EX2 R169, R169 ;  /* 0x000000a900a97308 */ /* 0x000fe20000000800 */
[----:B---3--:R-:W-:Y:S01]  /*6680*/  F2FP.BF16.PACK_AB R4, R172, R173 ;  /* 0x000000adac04723e */ /* 0x008fe200000010ff */
[--C-:B------:R-:W-:Y:S02]  /*6690*/  FFMA.FTZ R195, R198, c[0x0][0x23c], -R35.reuse ;  /* 0x00008f00c6c37a23 */ /* 0x100fe40000010823 */
[--C-:B------:R-:W-:Y:S02]  /*66a0*/  FFMA.FTZ R197, R194, c[0x0][0x23c], -R35.reuse ;  /* 0x00008f00c2c57a23 */ /* 0x100fe40000010823 */
[--C-:B------:R-:W-:Y:S02]  /*66b0*/  FFMA.FTZ R192, R192, c[0x0][0x23c], -R35.reuse ;  /* 0x00008f00c0c07a23 */ /* 0x100fe40000010823 */
[----:B------:R-:W3:Y:S01]  /*66c0*/  MUFU.EX2 R168, R168 ;  /* 0x000000a800a87308 */ /* 0x000ee20000000800 */
[----:B----4-:R-:W-:Y:S01]  /*66d0*/  F2FP.BF16.PACK_AB R6, R170, R171 ;  /* 0x000000abaa06723e */ /* 0x010fe200000010ff */
[----:B------:R-:W-:-:S02]  /*66e0*/  FFMA.FTZ R196, R196, c[0x0][0x23c], -R35 ;  /* 0x00008f00c4c47a23 */ /* 0x000fc40000010823 */
[--C-:B------:R-:W-:Y:S02]  /*66f0*/  FFMA.FTZ R191, R191, c[0x0][0x23c], -R178.reuse ;  /* 0x00008f00bfbf7a23 */ /* 0x100fe400000108b2 */
[--C-:B------:R-:W-:Y:S02]  /*6700*/  FFMA.FTZ R194, R189, c[0x0][0x23c], -R178.reuse ;  /* 0x00008f00bdc27a23 */ /* 0x100fe400000108b2 */
[----:B------:R-:W-:Y:S01]  /*6710*/  MUFU.EX2 R165, R165 ;  /* 0x000000a500a57308 */ /* 0x000fe20000000800 */
[--C-:B------:R-:W-:Y:S02]  /*6720*/  FFMA.FTZ R187, R187, c[0x0][0x23c], -R178.reuse ;  /* 0x00008f00bbbb7a23 */ /* 0x100fe400000108b2 */
[--C-:B------:R-:W-:Y:S02]  /*6730*/  FFMA.FTZ R198, R193, c[0x0][0x23c], -R178.reuse ;  /* 0x00008f00c1c67a23 */ /* 0x100fe400000108b2 */
[----:B------:R-:W-:Y:S02]  /*6740*/  FFMA.FTZ R189, R180, c[0x0][0x23c], -R35 ;  /* 0x00008f00b4bd7a23 */ /* 0x000fe40000010823 */
[--C-:B------:R-:W-:Y:S01]  /*6750*/  FFMA.FTZ R199, R33, c[0x0][0x23c], -R178.reuse ;  /* 0x00008f0021c77a23 */ /* 0x100fe200000108b2 */
[----:B------:R-:W4:Y:S01]  /*6760*/  MUFU.EX2 R164, R164 ;  /* 0x000000a400a47308 */ /* 0x000f220000000800 */
[----:B---3--:R-:W-:Y:S01]  /*6770*/  F2FP.BF16.PACK_AB R5, R168, R169 ;  /* 0x000000a9a805723e */ /* 0x008fe200000010ff */
[----:B------:R-:W-:-:S02]  /*6780*/  FFMA.FTZ R200, R179, c[0x0][0x23c], -R178 ;  /* 0x00008f00b3c87a23 */ /* 0x000fc400000108b2 */
[--C-:B------:R-:W-:Y:S02]  /*6790*/  FFMA.FTZ R177, R177, c[0x0][0x23c], -R178.reuse ;  /* 0x00008f00b1b17a23 */ /* 0x100fe400000108b2 */
[--C-:B------:R-:W-:Y:S02]  /*67a0*/  FFMA.FTZ R182, R182, c[0x0][0x23c], -R35.reuse ;  /* 0x00008f00b6b67a23 */ /* 0x100fe40000010823 */
[----:B------:R-:W3:Y:S01]  /*67b0*/  MUFU.EX2 R176, R176 ;  /* 0x000000b000b07308 */ /* 0x000ee20000000800 */
[--C-:B------:R-:W-:Y:S02]  /*67c0*/  FFMA.FTZ R180, R34, c[0x0][0x23c], -R35.reuse ;  /* 0x00008f0022b47a23 */ /* 0x100fe40000010823 */
[----:B------:R-:W-:Y:S02]  /*67d0*/  FFMA.FTZ R193, R32, c[0x0][0x23c], -R35 ;  /* 0x00008f0020c17a23 */ /* 0x000fe40000010823 */
[----:B------:R-:W-:Y:S01]  /*67e0*/  FFMA.FTZ R178, R175, c[0x0][0x23c], -R178 ;  /* 0x00008f00afb27a23 */ /* 0x000fe200000108b2 */
[----:B------:R-:W-:Y:S02]  /*67f0*/  LDSM.16.MT88.4 R32, [R228+0x11800] ;  /* 0x01180000e420783b */ /* 0x000fe40000004200 */
[----:B------:R-:W5:Y:S01]  /*6800*/  MUFU.EX2 R174, R174 ;  /* 0x000000ae00ae7308 */ /* 0x000f620000000800 */
[----:B----4-:R-:W-:Y:S01]  /*6810*/  F2FP.BF16.PACK_AB R7, R164, R165 ;  /* 0x000000a5a407723e */ /* 0x010fe200000010ff */
[----:B---3--:R-:W-:-:S06]  /*6820*/  FMUL.FTZ R160, R160, R176 ;  /* 0x000000b0a0a07220 */ /* 0x008fcc0000410000 */
[----:B------:R-:W-:Y:S01]  /*6830*/  MUFU.EX2 R3, R3 ;  /* 0x0000000300037308 */ /* 0x000fe20000000800 */
[-C--:B------:R-:W-:Y:S02]  /*6840*/  FMUL.FTZ R161, R161, R176.reuse ;  /* 0x000000b0a1a17220 */ /* 0x080fe40000410000 */
[-C--:B------:R-:W-:Y:S02]  /*6850*/  FMUL.FTZ R36, R36, R176.reuse ;  /* 0x000000b024247220 */ /* 0x080fe40000410000 */
[----:B------:R-:W-:Y:S02]  /*6860*/  FMUL.FTZ R37, R37, R176 ;  /* 0x000000b025257220 */ /* 0x000fe40000410000 */
[-C--:B-----5:R-:W-:Y:S01]  /*6870*/  FMUL.FTZ R162, R162, R174.reuse ;  /* 0x000000aea2a27220 */ /* 0x0a0fe20000410000 */
[----:B------:R-:W3:Y:S01]  /*6880*/  MUFU.EX2 R184, R184 ;  /* 0x000000b800b87308 */ /* 0x000ee20000000800 */
[-C--:B------:R-:W-:Y:S02]  /*6890*/  FMUL.FTZ R163, R163, R174.reuse ;  /* 0x000000aea3a37220 */ /* 0x080fe40000410000 */
[----:B------:R-:W-:-:S02]  /*68a0*/  FMUL.FTZ R38, R38, R174 ;  /* 0x000000ae26267220 */ /* 0x000fc40000410000 */
[----:B------:R-:W-:Y:S02]  /*68b0*/  FMUL.FTZ R39, R39, R174 ;  /* 0x000000ae27277220 */ /* 0x000fe40000410000 */
[-C--:B------:R-:W-:Y:S01]  /*68c0*/  FMUL.FTZ R40, R40, R176.reuse ;  /* 0x000000b028287220 */ /* 0x080fe20000410000 */
[C---:B-1----:R-:W-:Y:S01]  /*68d0*/  HMMA.16816.F32.BF16 R160, R4.reuse, R16, R160 ;  /* 0x0000001004a0723c */ /* 0x042fe200000418a0 */
[----:B------:R-:W-:Y:S01]  /*68e0*/  FMUL.FTZ R41, R41, R176 ;  /* 0x000000b029297220 */ /* 0x000fe20000410000 */
[----:B------:R-:W-:Y:S01]  /*68f0*/  MUFU.EX2 R181, R181 ;  /* 0x000000b500b57308 */ /* 0x000fe20000000800 */
[-C--:B------:R-:W-:Y:S02]  /*6900*/  FMUL.FTZ R42, R42, R174.reuse ;  /* 0x000000ae2a2a7220 */ /* 0x080fe40000410000 */
[----:B------:R-:W-:Y:S02]  /*6910*/  FMUL.FTZ R43, R43, R174 ;  /* 0x000000ae2b2b7220 */ /* 0x000fe40000410000 */
[-C--:B------:R-:W-:Y:S01]  /*6920*/  FMUL.FTZ R44, R44, R176.reuse ;  /* 0x000000b02c2c7220 */ /* 0x080fe20000410000 */
[----:B------:R-:W-:Y:S01]  /*6930*/  HMMA.16816.F32.BF16 R36, R4, R18, R36 ;  /* 0x000000120424723c */ /* 0x000fe20000041824 */
[----:B------:R-:W1:Y:S01]  /*6940*/  LDSM.16.MT88.4 R16, [R224+0x10000] ;  /* 0x01000000e010783b */ /* 0x000e620000004200 */
[----:B------:R-:W-:Y:S01]  /*6950*/  FMUL.FTZ R45, R45, R176 ;  /* 0x000000b02d2d7220 */ /* 0x000fe20000410000 */
[----:B------:R-:W-:Y:S01]  /*6960*/  MUFU.EX2 R186, R186 ;  /* 0x000000ba00ba7308 */ /* 0x000fe20000000800 */
[----:B------:R-:W-:-:S02]  /*6970*/  FMUL.FTZ R46, R46, R174 ;  /* 0x000000ae2e2e7220 */ /* 0x000fc40000410000 */
[----:B------:R-:W-:Y:S02]  /*6980*/  FMUL.FTZ R47, R47, R174 ;  /* 0x000000ae2f2f7220 */ /* 0x000fe40000410000 */
[-C--:B------:R-:W-:Y:S01]  /*6990*/  FMUL.FTZ R48, R48, R176.reuse ;  /* 0x000000b030307220 */ /* 0x080fe20000410000 */
[C---:B------:R-:W-:Y:S01]  /*69a0*/  HMMA.16816.F32.BF16 R40, R4.reuse, R12, R40 ;  /* 0x0000000c0428723c */ /* 0x040fe20000041828 */
[----:B------:R-:W-:Y:S01]  /*69b0*/  FMUL.FTZ R49, R49, R176 ;  /* 0x000000b031317220 */ /* 0x000fe20000410000 */
[----:B------:R-:W-:Y:S01]  /*69c0*/  MUFU.EX2 R183, R183 ;  /* 0x000000b700b77308 */ /* 0x000fe20000000800 */
[-C--:B------:R-:W-:Y:S02]  /*69d0*/  FMUL.FTZ R50, R50, R174.reuse ;  /* 0x000000ae32327220 */ /* 0x080fe40000410000 */
[----:B------:R-:W-:Y:S02]  /*69e0*/  FMUL.FTZ R51, R51, R174 ;  /* 0x000000ae33337220 */ /* 0x000fe40000410000 */
[-C--:B------:R-:W-:Y:S01]  /*69f0*/  FMUL.FTZ R52, R52, R176.reuse ;  /* 0x000000b034347220 */ /* 0x080fe20000410000 */
[----:B------:R-:W-:Y:S01]  /*6a00*/  HMMA.16816.F32.BF16 R44, R4, R14, R44 ;  /* 0x0000000e042c723c */ /* 0x000fe2000004182c */
[----:B------:R-:W-:Y:S01]  /*6a10*/  FMUL.FTZ R53, R53, R176 ;  /* 0x000000b035357220 */ /* 0x000fe20000410000 */
[----:B------:R-:W4:Y:S01]  /*6a20*/  LDSM.16.MT88.4 R12, [R228+0x12000] ;  /* 0x01200000e40c783b */ /* 0x000f220000004200 */
[-C--:B------:R-:W-:Y:S01]  /*6a30*/  FMUL.FTZ R54, R54, R174.reuse ;  /* 0x000000ae36367220 */ /* 0x080fe20000410000 */
[----:B------:R-:W5:Y:S01]  /*6a40*/  MUFU.EX2 R188, R188 ;  /* 0x000000bc00bc7308 */ /* 0x000f620000000800 */
[----:B------:R-:W-:-:S02]  /*6a50*/  FMUL.FTZ R55, R55, R174 ;  /* 0x000000ae37377220 */ /* 0x000fc40000410000 */
[-C--:B------:R-:W-:Y:S01]  /*6a60*/  FMUL.FTZ R56, R56, R176.reuse ;  /* 0x000000b038387220 */ /* 0x080fe20000410000 */
[C---:B--2---:R-:W-:Y:S01]  /*6a70*/  HMMA.16816.F32.BF16 R48, R4.reuse, R8, R48 ;  /* 0x000000080430723c */ /* 0x044fe20000041830 */
[----:B------:R-:W-:Y:S02]  /*6a80*/  FMUL.FTZ R57, R57, R176 ;  /* 0x000000b039397220 */ /* 0x000fe40000410000 */
[-C--:B------:R-:W-:Y:S01]  /*6a90*/  FMUL.FTZ R58, R58, R174.reuse ;  /* 0x000000ae3a3a7220 */ /* 0x080fe20000410000 */
[----:B------:R-:W-:Y:S01]  /*6aa0*/  MUFU.EX2 R185, R185 ;  /* 0x000000b900b97308 */ /* 0x000fe20000000800 */
[----:B------:R-:W-:Y:S02]  /*6ab0*/  FMUL.FTZ R59, R59, R174 ;  /* 0x000000ae3b3b7220 */ /* 0x000fe40000410000 */
[-C--:B------:R-:W-:Y:S01]  /*6ac0*/  FMUL.FTZ R60, R60, R176.reuse ;  /* 0x000000b03c3c7220 */ /* 0x080fe20000410000 */
[----:B------:R-:W-:Y:S01]  /*6ad0*/  HMMA.16816.F32.BF16 R52, R4, R10, R52 ;  /* 0x0000000a0434723c */ /* 0x000fe20000041834 */
[----:B------:R-:W2:Y:S01]  /*6ae0*/  LDSM.16.MT88.4 R8, [R226+0x12000] ;  /* 0x01200000e208783b */ /* 0x000ea20000004200 */
[----:B------:R-:W-:-:S02]  /*6af0*/  FMUL.FTZ R61, R61, R176 ;  /* 0x000000b03d3d7220 */ /* 0x000fc40000410000 */
[-C--:B------:R-:W-:Y:S01]  /*6b00*/  FMUL.FTZ R62, R62, R174.reuse ;  /* 0x000000ae3e3e7220 */ /* 0x080fe20000410000 */
[----:B------:R-:W2:Y:S01]  /*6b10*/  MUFU.EX2 R190, R190 ;  /* 0x000000be00be7308 */ /* 0x000ea20000000800 */
[----:B------:R-:W-:Y:S02]  /*6b20*/  FMUL.FTZ R63, R63, R174 ;  /* 0x000000ae3f3f7220 */ /* 0x000fe40000410000 */
[C---:B-1----:R-:W-:Y:S01]  /*6b30*/  HMMA.16816.F32.BF16 R56, R4.reuse, R16, R56 ;  /* 0x000000100438723c */ /* 0x042fe20000041838 */
[-C--:B------:R-:W-:Y:S02]  /*6b40*/  FMUL.FTZ R64, R64, R176.reuse ;  /* 0x000000b040407220 */ /* 0x080fe40000410000 */
[----:B------:R-:W-:Y:S02]  /*6b50*/  FMUL.FTZ R65, R65, R176 ;  /* 0x000000b041417220 */ /* 0x000fe40000410000 */
[-C--:B------:R-:W-:Y:S01]  /*6b60*/  FMUL.FTZ R66, R66, R174.reuse ;  /* 0x000000ae42427220 */ /* 0x080fe20000410000 */
[----:B------:R-:W1:Y:S01]  /*6b70*/  MUFU.EX2 R195, R195 ;  /* 0x000000c300c37308 */ /* 0x000e620000000800 */
[----:B------:R-:W-:Y:S01]  /*6b80*/  FMUL.FTZ R67, R67, R174 ;  /* 0x000000ae43437220 */ /* 0x000fe20000410000 */
[----:B------:R-:W-:Y:S01]  /*6b90*/  HMMA.16816.F32.BF16 R60, R4, R18, R60 ;  /* 0x00000012043c723c */ /* 0x000fe2000004183c */
[----:B------:R-:W1:Y:S01]  /*6ba0*/  LDSM.16.MT88.4 R16, [R225+0x12000] ;  /* 0x01200000e110783b */ /* 0x000e620000004200 */
[----:B------:R-:W-:-:S02]  /*6bb0*/  FMUL.FTZ R68, R68, R176 ;  /* 0x000000b044447220 */ /* 0x000fc40000410000 */
[----:B------:R-:W-:Y:S02]  /*6bc0*/  FMUL.FTZ R69, R69, R176 ;  /* 0x000000b045457220 */ /* 0x000fe40000410000 */
[-C--:B------:R-:W-:Y:S01]  /*6bd0*/  FMUL.FTZ R70, R70, R174.reuse ;  /* 0x000000ae46467220 */ /* 0x080fe20000410000 */
[----:B------:R-:W1:Y:S01]  /*6be0*/  MUFU.EX2 R192, R192 ;  /* 0x000000c000c07308 */ /* 0x000e620000000800 */
[----:B------:R-:W-:Y:S02]  /*6bf0*/  FMUL.FTZ R71, R71, R174 ;  /* 0x000000ae47477220 */ /* 0x000fe40000410000 */
[-C--:B------:R-:W-:Y:S01]  /*6c00*/  FMUL.FTZ R72, R72, R176.reuse ;  /* 0x000000b048487220 */ /* 0x080fe20000410000 */
[----:B----4-:R-:W-:Y:S01]  /*6c10*/  HMMA.16816.F32.BF16 R64, R4, R12, R64 ;  /* 0x0000000c0440723c */ /* 0x010fe20000041840 */
[----:B------:R-:W-:Y:S02]  /*6c20*/  FMUL.FTZ R73, R73, R176 ;  /* 0x000000b049497220 */ /* 0x000fe40000410000 */
[-C--:B------:R-:W-:Y:S01]  /*6c30*/  FMUL.FTZ R74, R74, R174.reuse ;  /* 0x000000ae4a4a7220 */ /* 0x080fe20000410000 */
[----:B------:R-:W-:Y:S01]  /*6c40*/  MUFU.EX2 R196, R196 ;  /* 0x000000c400c47308 */ /* 0x000fe20000000800 */
[----:B------:R-:W-:-:S02]  /*6c50*/  FMUL.FTZ R75, R75, R174 ;  /* 0x000000ae4b4b7220 */ /* 0x000fc40000410000 */
[-C--:B------:R-:W-:Y:S01]  /*6c60*/  FMUL.FTZ R76, R76, R176.reuse ;  /* 0x000000b04c4c7220 */ /* 0x080fe20000410000 */
[C---:B------:R-:W-:Y:S01]  /*6c70*/  HMMA.16816.F32.BF16 R68, R4.reuse, R14, R68 ;  /* 0x0000000e0444723c */ /* 0x040fe20000041844 */
[----:B------:R-:W-:Y:S01]  /*6c80*/  FMUL.FTZ R77, R77, R176 ;  /* 0x000000b04d4d7220 */ /* 0x000fe20000410000 */
[----:B------:R-:W4:Y:S01]  /*6c90*/  LDSM.16.MT88.4 R12, [R224+0x12000] ;  /* 0x01200000e00c783b */ /* 0x000f220000004200 */
[-C--:B------:R-:W-:Y:S01]  /*6ca0*/  FMUL.FTZ R78, R78, R174.reuse ;  /* 0x000000ae4e4e7220 */ /* 0x080fe20000410000 */
[----:B------:R-:W-:Y:S01]  /*6cb0*/  MUFU.EX2 R197, R197 ;  /* 0x000000c500c57308 */ /* 0x000fe20000000800 */
[----:B------:R-:W-:Y:S02]  /*6cc0*/  FMUL.FTZ R79, R79, R174 ;  /* 0x000000ae4f4f7220 */ /* 0x000fe40000410000 */
[-C--:B------:R-:W-:Y:S01]  /*6cd0*/  FMUL.FTZ R80, R80, R176.reuse ;  /* 0x000000b050507220 */ /* 0x080fe20000410000 */
[----:B--2---:R-:W-:Y:S01]  /*6ce0*/  HMMA.16816.F32.BF16 R72, R4, R8, R72 ;  /* 0x000000080448723c */ /* 0x004fe20000041848 */
[----:B------:R-:W-:-:S02]  /*6cf0*/  FMUL.FTZ R81, R81, R176 ;  /* 0x000000b051517220 */ /* 0x000fc40000410000 */
[-C--:B------:R-:W-:Y:S01]  /*6d00*/  FMUL.FTZ R82, R82, R174.reuse ;  /* 0x000000ae52527220 */ /* 0x080fe20000410000 */
[----:B------:R-:W-:Y:S01]  /*6d10*/  MUFU.EX2 R191, R191 ;  /* 0x000000bf00bf7308 */ /* 0x000fe20000000800 */
[----:B------:R-:W-:Y:S02]  /*6d20*/  FMUL.FTZ R83, R83, R174 ;  /* 0x000000ae53537220 */ /* 0x000fe40000410000 */
[-C--:B------:R-:W-:Y:S01]  /*6d30*/  FMUL.FTZ R84, R84, R176.reuse ;  /* 0x000000b054547220 */ /* 0x080fe20000410000 */
[----:B------:R-:W-:Y:S01]  /*6d40*/  HMMA.16816.F32.BF16 R76, R4, R10, R76 ;  /* 0x0000000a044c723c */ /* 0x000fe2000004184c */
[----:B------:R-:W-:Y:S01]  /*6d50*/  FMUL.FTZ R85, R85, R176 ;  /* 0x000000b055557220 */ /* 0x000fe20000410000 */
[----:B------:R-:W2:Y:S01]  /*6d60*/  LDSM.16.MT88.4 R8, [R228+0x14000] ;  /* 0x01400000e408783b */ /* 0x000ea20000004200 */
[-C--:B------:R-:W-:Y:S01]  /*6d70*/  FMUL.FTZ R86, R86, R174.reuse ;  /* 0x000000ae56567220 */ /* 0x080fe20000410000 */
[----:B------:R-:W2:Y:S01]  /*6d80*/  MUFU.EX2 R194, R194 ;  /* 0x000000c200c27308 */ /* 0x000ea20000000800 */
[----:B------:R-:W-:-:S02]  /*6d90*/  FMUL.FTZ R87, R87, R174 ;  /* 0x000000ae57577220 */ /* 0x000fc40000410000 */
[-C--:B------:R-:W-:Y:S01]  /*6da0*/  FMUL.FTZ R88, R88, R176.reuse ;  /* 0x000000b058587220 */ /* 0x080fe20000410000 */
[C---:B-1----:R-:W-:Y:S01]  /*6db0*/  HMMA.16816.F32.BF16 R80, R4.reuse, R16, R80 ;  /* 0x000000100450723c */ /* 0x042fe20000041850 */
[----:B------:R-:W-:Y:S02]  /*6dc0*/  FMUL.FTZ R89, R89, R176 ;  /* 0x000000b059597220 */ /* 0x000fe40000410000 */
[-C--:B------:R-:W-:Y:S01]  /*6dd0*/  FMUL.FTZ R90, R90, R174.reuse ;  /* 0x000000ae5a5a7220 */ /* 0x080fe20000410000 */
[----:B------:R-:W-:Y:S01]  /*6de0*/  MUFU.EX2 R187, R187 ;  /* 0x000000bb00bb7308 */ /* 0x000fe20000000800 */
[----:B------:R-:W-:Y:S02]  /*6df0*/  FMUL.FTZ R91, R91, R174 ;  /* 0x000000ae5b5b7220 */ /* 0x000fe40000410000 */
[-C--:B------:R-:W-:Y:S01]  /*6e00*/  FMUL.FTZ R92, R92, R176.reuse ;  /* 0x000000b05c5c7220 */ /* 0x080fe20000410000 */
[----:B------:R-:W-:Y:S01]  /*6e10*/  HMMA.16816.F32.BF16 R84, R4, R18, R84 ;  /* 0x000000120454723c */ /* 0x000fe20000041854 */
[----:B------:R-:W1:Y:S01]  /*6e20*/  LDSM.16.MT88.4 R16, [R226+0x14000] ;  /* 0x01400000e210783b */ /* 0x000e620000004200 */
[----:B------:R-:W-:-:S02]  /*6e30*/  FMUL.FTZ R93, R93, R176 ;  /* 0x000000b05d5d7220 */ /* 0x000fc40000410000 */
[-C--:B------:R-:W-:Y:S01]  /*6e40*/  FMUL.FTZ R94, R94, R174.reuse ;  /* 0x000000ae5e5e7220 */ /* 0x080fe20000410000 */
[----:B------:R-:W1:Y:S01]  /*6e50*/  MUFU.EX2 R198, R198 ;  /* 0x000000c600c67308 */ /* 0x000e620000000800 */
[----:B------:R-:W-:Y:S02]  /*6e60*/  FMUL.FTZ R95, R95, R174 ;  /* 0x000000ae5f5f7220 */ /* 0x000fe40000410000 */
[-C--:B------:R-:W-:Y:S02]  /*6e70*/  FMUL.FTZ R96, R96, R176.reuse ;  /* 0x000000b060607220 */ /* 0x080fe40000410000 */
[----:B------:R-:W-:Y:S01]  /*6e80*/  FMUL.FTZ R97, R97, R176 ;  /* 0x000000b061617220 */ /* 0x000fe20000410000 */
[----:B----4-:R-:W-:Y:S01]  /*6e90*/  HMMA.16816.F32.BF16 R88, R4, R12, R88 ;  /* 0x0000000c0458723c */ /* 0x010fe20000041858 */
[-C--:B------:R-:W-:Y:S01]  /*6ea0*/  FMUL.FTZ R98, R98, R174.reuse ;  /* 0x000000ae62627220 */ /* 0x080fe20000410000 */
[----:B------:R-:W-:Y:S01]  /*6eb0*/  MUFU.EX2 R182, R182 ;  /* 0x000000b600b67308 */ /* 0x000fe20000000800 */
[----:B------:R-:W-:-:S02]  /*6ec0*/  FMUL.FTZ R99, R99, R174 ;  /* 0x000000ae63637220 */ /* 0x000fc40000410000 */
[-C--:B------:R-:W-:Y:S02]  /*6ed0*/  FMUL.FTZ R100, R100, R176.reuse ;  /* 0x000000b064647220 */ /* 0x080fe40000410000 */
[----:B------:R-:W-:Y:S01]  /*6ee0*/  FMUL.FTZ R101, R101, R176 ;  /* 0x000000b065657220 */ /* 0x000fe20000410000 */
[C---:B------:R-:W-:Y:S01]  /*6ef0*/  HMMA.16816.F32.BF16 R92, R4.reuse, R14, R92 ;  /* 0x0000000e045c723c */ /* 0x040fe2000004185c */
[-C--:B------:R-:W-:Y:S01]  /*6f00*/  FMUL.FTZ R102, R102, R174.reuse ;  /* 0x000000ae66667220 */ /* 0x080fe20000410000 */
[----:B------:R-:W4:Y:S01]  /*6f10*/  LDSM.16.MT88.4 R12, [R225+0x14000] ;  /* 0x01400000e10c783b */ /* 0x000f220000004200 */
[----:B------:R-:W-:Y:S01]  /*6f20*/  FMUL.FTZ R103, R103, R174 ;  /* 0x000000ae67677220 */ /* 0x000fe20000410000 */
[----:B------:R-:W1:Y:S01]  /*6f30*/  MUFU.EX2 R189, R189 ;  /* 0x000000bd00bd7308 */ /* 0x000e620000000800 */
[-C--:B------:R-:W-:Y:S02]  /*6f40*/  FMUL.FTZ R104, R104, R176.reuse ;  /* 0x000000b068687220 */ /* 0x080fe40000410000 */
[----:B------:R-:W-:Y:S01]  /*6f50*/  FMUL.FTZ R105, R105, R176 ;  /* 0x000000b069697220 */ /* 0x000fe20000410000 */
[----:B--2---:R-:W-:Y:S01]  /*6f60*/  HMMA.16816.F32.BF16 R96, R4, R8, R96 ;  /* 0x000000080460723c */ /* 0x004fe20000041860 */
[----:B------:R-:W-:-:S02]  /*6f70*/  FMUL.FTZ R106, R106, R174 ;  /* 0x000000ae6a6a7220 */ /* 0x000fc40000410000 */
[----:B------:R-:W-:Y:S01]  /*6f80*/  FMUL.FTZ R107, R107, R174 ;  /* 0x000000ae6b6b7220 */ /* 0x000fe20000410000 */
[----:B------:R-:W-:Y:S01]  /*6f90*/  MUFU.EX2 R180, R180 ;  /* 0x000000b400b47308 */ /* 0x000fe20000000800 */
[-C--:B------:R-:W-:Y:S02]  /*6fa0*/  FMUL.FTZ R108, R108, R176.reuse ;  /* 0x000000b06c6c7220 */ /* 0x080fe40000410000 */
[----:B------:R-:W-:Y:S01]  /*6fb0*/  FMUL.FTZ R109, R109, R176 ;  /* 0x000000b06d6d7220 */ /* 0x000fe20000410000 */
[----:B------:R-:W-:Y:S01]  /*6fc0*/  HMMA.16816.F32.BF16 R100, R4, R10, R100 ;  /* 0x0000000a0464723c */ /* 0x000fe20000041864 */
[----:B------:R-:W2:Y:S01]  /*6fd0*/  LDSM.16.MT88.4 R8, [R224+0x14000] ;  /* 0x01400000e008783b */ /* 0x000ea20000004200 */
[-C--:B------:R-:W-:Y:S02]  /*6fe0*/  FMUL.FTZ R110, R110, R174.reuse ;  /* 0x000000ae6e6e7220 */ /* 0x080fe40000410000 */
[----:B------:R-:W-:Y:S01]  /*6ff0*/  FMUL.FTZ R111, R111, R174 ;  /* 0x000000ae6f6f7220 */ /* 0x000fe20000410000 */
[----:B------:R-:W-:Y:S01]  /*7000*/  MUFU.EX2 R193, R193 ;  /* 0x000000c100c17308 */ /* 0x000fe20000000800 */
[----:B------:R-:W-:-:S02]  /*7010*/  FMUL.FTZ R112, R112, R176 ;  /* 0x000000b070707220 */ /* 0x000fc40000410000 */
[C---:B-1----:R-:W-:Y:S01]  /*7020*/  HMMA.16816.F32.BF16 R104, R4.reuse, R16, R104 ;  /* 0x000000100468723c */ /* 0x042fe20000041868 */
[----:B------:R-:W-:Y:S02]  /*7030*/  FMUL.FTZ R113, R113, R176 ;  /* 0x000000b071717220 */ /* 0x000fe40000410000 */
[-C--:B------:R-:W-:Y:S02]  /*7040*/  FMUL.FTZ R114, R114, R174.reuse ;  /* 0x000000ae72727220 */ /* 0x080fe40000410000 */
[----:B------:R-:W-:Y:S01]  /*7050*/  FMUL.FTZ R115, R115, R174 ;  /* 0x000000ae73737220 */ /* 0x000fe20000410000 */
[----:B------:R-:W-:Y:S01]  /*7060*/  MUFU.EX2 R199, R199 ;  /* 0x000000c700c77308 */ /* 0x000fe20000000800 */
[-C--:B------:R-:W-:Y:S01]  /*7070*/  FMUL.FTZ R116, R116, R176.reuse ;  /* 0x000000b074747220 */ /* 0x080fe20000410000 */
[----:B------:R-:W-:Y:S01]  /*7080*/  HMMA.16816.F32.BF16 R108, R4, R18, R108 ;  /* 0x00000012046c723c */ /* 0x000fe2000004186c */
[----:B------:R-:W1:Y:S01]  /*7090*/  LDSM.16.MT88.4 R16, [R228+0x16000] ;  /* 0x01600000e410783b */ /* 0x000e620000004200 */
[----:B------:R-:W-:-:S02]  /*70a0*/  FMUL.FTZ R117, R117, R176 ;  /* 0x000000b075757220 */ /* 0x000fc40000410000 */
[-C--:B------:R-:W-:Y:S02]  /*70b0*/  FMUL.FTZ R118, R118, R174.reuse ;  /* 0x000000ae76767220 */ /* 0x080fe40000410000 */
[----:B------:R-:W-:Y:S01]  /*70c0*/  FMUL.FTZ R119, R119, R174 ;  /* 0x000000ae77777220 */ /* 0x000fe20000410000 */
[----:B------:R-:W1:Y:S01]  /*70d0*/  MUFU.EX2 R200, R200 ;  /* 0x000000c800c87308 */ /* 0x000e620000000800 */
[-C--:B------:R-:W-:Y:S02]  /*70e0*/  FMUL.FTZ R120, R120, R176.reuse ;  /* 0x000000b078787220 */ /* 0x080fe40000410000 */
[----:B------:R-:W-:Y:S01]  /*70f0*/  FMUL.FTZ R121, R121, R176 ;  /* 0x000000b079797220 */ /* 0x000fe20000410000 */
[----:B----4-:R-:W-:Y:S01]  /*7100*/  HMMA.16816.F32.BF16 R112, R4, R12, R112 ;  /* 0x0000000c0470723c */ /* 0x010fe20000041870 */
[-C--:B------:R-:W-:Y:S02]  /*7110*/  FMUL.FTZ R122, R122, R174.reuse ;  /* 0x000000ae7a7a7220 */ /* 0x080fe40000410000 */
[----:B------:R-:W-:Y:S01]  /*7120*/  FMUL.FTZ R123, R123, R174 ;  /* 0x000000ae7b7b7220 */ /* 0x000fe20000410000 */
[----:B------:R-:W-:Y:S01]  /*7130*/  MUFU.EX2 R177, R177 ;  /* 0x000000b100b17308 */ /* 0x000fe20000000800 */
[----:B------:R-:W-:-:S02]  /*7140*/  FMUL.FTZ R124, R124, R176 ;  /* 0x000000b07c7c7220 */ /* 0x000fc40000410000 */
        /* <DEDUP_REMOVED lines=10> */
[----:B------:R-:W-:Y:S02]  /*71f0*/  FMUL.FTZ R131, R131, R174 ;  /* 0x000000ae83837220 */ /* 0x000fe40000410000 */
[-C--:B------:R-:W-:Y:S02]  /*7200*/  FMUL.FTZ R132, R132, R176.reuse ;  /* 0x000000b084847220 */ /* 0x080fe40000410000 */
[----:B------:R-:W-:Y:S01]  /*7210*/  FMUL.FTZ R133, R133, R176 ;  /* 0x000000b085857220 */ /* 0x000fe20000410000 */
[----:B------:R-:W-:Y:S01]  /*7220*/  HMMA.16816.F32.BF16 R124, R4, R10, R124 ;  /* 0x0000000a047c723c */ /* 0x000fe2000004187c */
[-C--:B------:R-:W-:Y:S01]  /*7230*/  FMUL.FTZ R134, R134, R174.reuse ;  /* 0x000000ae86867220 */ /* 0x080fe20000410000 */
[----:B------:R-:W2:Y:S01]  /*7240*/  LDSM.16.MT88.4 R8, [R225+0x16000] ;  /* 0x01600000e108783b */ /* 0x000ea20000004200 */
[----:B------:R-:W-:Y:S02]  /*7250*/  FMUL.FTZ R135, R135, R174 ;  /* 0x000000ae87877220 */ /* 0x000fe40000410000 */
[----:B------:R-:W-:-:S02]  /*7260*/  FMUL.FTZ R136, R136, R176 ;  /* 0x000000b088887220 */ /* 0x000fc40000410000 */
[----:B------:R-:W-:Y:S01]  /*7270*/  FMUL.FTZ R137, R137, R176 ;  /* 0x000000b089897220 */ /* 0x000fe20000410000 */
[C---:B-1----:R-:W-:Y:S01]  /*7280*/  HMMA.16816.F32.BF16 R128, R4.reuse, R16, R128 ;  /* 0x000000100480723c */ /* 0x042fe20000041880 */
[-C--:B------:R-:W-:Y:S02]  /*7290*/  FMUL.FTZ R138, R138, R174.reuse ;  /* 0x000000ae8a8a7220 */ /* 0x080fe40000410000 */
[----:B------:R-:W-:Y:S02]  /*72a0*/  FMUL.FTZ R139, R139, R174 ;  /* 0x000000ae8b8b7220 */ /* 0x000fe40000410000 */
[-C--:B------:R-:W-:Y:S02]  /*72b0*/  FMUL.FTZ R156, R156, R176.reuse ;  /* 0x000000b09c9c7220 */ /* 0x080fe40000410000 */
[----:B------:R-:W-:Y:S01]  /*72c0*/  FMUL.FTZ R157, R157, R176 ;  /* 0x000000b09d9d7220 */ /* 0x000fe20000410000 */
[----:B------:R-:W-:Y:S01]  /*72d0*/  HMMA.16816.F32.BF16 R132, R4, R18, R132 ;  /* 0x000000120484723c */ /* 0x000fe20000041884 */
[----:B------:R-:W1:Y:S01]  /*72e0*/  LDSM.16.MT88.4 R16, [R228+0x10800] ;  /* 0x01080000e410783b */ /* 0x000e620000004200 */
[----:B------:R-:W-:-:S02]  /*72f0*/  FMUL.FTZ R158, R158, R174 ;  /* 0x000000ae9e9e7220 */ /* 0x000fc40000410000 */
[----:B------:R-:W-:Y:S02]  /*7300*/  FMUL.FTZ R159, R159, R174 ;  /* 0x000000ae9f9f7220 */ /* 0x000fe40000410000 */
[-C--:B------:R-:W-:Y:S02]  /*7310*/  FMUL.FTZ R140, R140, R176.reuse ;  /* 0x000000b08c8c7220 */ /* 0x080fe40000410000 */
[----:B------:R-:W-:Y:S02]  /*7320*/  FMUL.FTZ R141, R141, R176 ;  /* 0x000000b08d8d7220 */ /* 0x000fe40000410000 */
[-C--:B------:R-:W-:Y:S01]  /*7330*/  FMUL.FTZ R142, R142, R174.reuse ;  /* 0x000000ae8e8e7220 */ /* 0x080fe20000410000 */
[----:B----4-:R-:W-:Y:S01]  /*7340*/  HMMA.16816.F32.BF16 R136, R4, R12, R136 ;  /* 0x0000000c0488723c */ /* 0x010fe20000041888 */
[----:B------:R-:W-:Y:S02]  /*7350*/  FMUL.FTZ R143, R143, R174 ;  /* 0x000000ae8f8f7220 */ /* 0x000fe40000410000 */
[----:B------:R-:W-:-:S02]  /*7360*/  FMUL.FTZ R144, R144, R176 ;  /* 0x000000b090907220 */ /* 0x000fc40000410000 */
[----:B------:R-:W-:Y:S02]  /*7370*/  FMUL.FTZ R145, R145, R176 ;  /* 0x000000b091917220 */ /* 0x000fe40000410000 */
[-C--:B------:R-:W-:Y:S01]  /*7380*/  FMUL.FTZ R146, R146, R174.reuse ;  /* 0x000000ae92927220 */ /* 0x080fe20000410000 */
[C---:B------:R-:W-:Y:S01]  /*7390*/  HMMA.16816.F32.BF16 R156, R4.reuse, R14, R156 ;  /* 0x0000000e049c723c */ /* 0x040fe2000004189c */
[----:B------:R-:W-:Y:S01]  /*73a0*/  FMUL.FTZ R147, R147, R174 ;  /* 0x000000ae93937220 */ /* 0x000fe20000410000 */
[----:B------:R-:W4:Y:S01]  /*73b0*/  LDSM.16.MT88.4 R12, [R225+0x10800] ;  /* 0x01080000e10c783b */ /* 0x000f220000004200 */
[-C--:B------:R-:W-:Y:S02]  /*73c0*/  FMUL.FTZ R152, R152, R176.reuse ;  /* 0x000000b098987220 */ /* 0x080fe40000410000 */
[----:B------:R-:W-:Y:S02]  /*73d0*/  FMUL.FTZ R153, R153, R176 ;  /* 0x000000b099997220 */ /* 0x000fe40000410000 */
[-C--:B------:R-:W-:Y:S01]  /*73e0*/  FMUL.FTZ R154, R154, R174.reuse ;  /* 0x000000ae9a9a7220 */ /* 0x080fe20000410000 */
[----:B--2---:R-:W-:Y:S01]  /*73f0*/  HMMA.16816.F32.BF16 R140, R4, R8, R140 ;  /* 0x00000008048c723c */ /* 0x004fe2000004188c */
[----:B------:R-:W-:-:S02]  /*7400*/  FMUL.FTZ R155, R155, R174 ;  /* 0x000000ae9b9b7220 */ /* 0x000fc40000410000 */
[-C--:B------:R-:W-:Y:S02]  /*7410*/  FMUL.FTZ R148, R148, R176.reuse ;  /* 0x000000b094947220 */ /* 0x080fe40000410000 */
[----:B------:R-:W-:Y:S02]  /*7420*/  FMUL.FTZ R149, R149, R176 ;  /* 0x000000b095957220 */ /* 0x000fe40000410000 */
[-C--:B------:R-:W-:Y:S01]  /*7430*/  FMUL.FTZ R150, R150, R174.reuse ;  /* 0x000000ae96967220 */ /* 0x080fe20000410000 */
[----:B------:R-:W-:Y:S01]  /*7440*/  HMMA.16816.F32.BF16 R144, R4, R10, R144 ;  /* 0x0000000a0490723c */ /* 0x000fe20000041890 */
[----:B------:R-:W-:Y:S01]  /*7450*/  FMUL.FTZ R151, R151, R174 ;  /* 0x000000ae97977220 */ /* 0x000fe20000410000 */
[----:B------:R-:W2:Y:S01]  /*7460*/  LDSM.16.MT88.4 R8, [R226+0x10800] ;  /* 0x01080000e208783b */ /* 0x000ea20000004200 */
[----:B------:R-:W-:Y:S02]  /*7470*/  FFMA.FTZ R173, R251, R176, R173 ;  /* 0x000000b0fbad7223 */ /* 0x000fe400000100ad */
[----:B------:R-:W-:-:S02]  /*7480*/  FFMA.FTZ R169, R249, R174, R169 ;  /* 0x000000aef9a97223 */ /* 0x000fc400000100a9 */
[----:B------:R-:W-:Y:S01]  /*7490*/  FADD.FTZ R172, R172, R173 ;  /* 0x000000adacac7221 */ /* 0x000fe20000010000 */
[C---:B------:R-:W-:Y:S01]  /*74a0*/  HMMA.16816.F32.BF16 R152, R4.reuse, R20, R152 ;  /* 0x000000140498723c */ /* 0x040fe20000041898 */
[----:B------:R-:W-:Y:S02]  /*74b0*/  FADD.FTZ R168, R168, R169 ;  /* 0x000000a9a8a87221 */ /* 0x000fe40000010000 */
[----:B------:R-:W-:Y:S02]  /*74c0*/  FADD.FTZ R171, R171, R172 ;  /* 0x000000acabab7221 */ /* 0x000fe40000010000 */
[----:B------:R-:W-:Y:S02]  /*74d0*/  FADD.FTZ R165, R165, R168 ;  /* 0x000000a8a5a57221 */ /* 0x000fe40000010000 */
[----:B------:R-:W-:Y:S01]  /*74e0*/  FADD.FTZ R170, R170, R171 ;  /* 0x000000abaaaa7221 */ /* 0x000fe20000010000 */
[----:B------:R-:W-:Y:S01]  /*74f0*/  HMMA.16816.F32.BF16 R148, R4, R22, R148 ;  /* 0x000000160494723c */ /* 0x000fe20000041894 */
[----:B------:R-:W2:Y:S01]  /*7500*/  LDSM.16.MT88.4 R20, [R228+0x12800] ;  /* 0x01280000e414783b */ /* 0x000ea20000004200 */
[----:B------:R-:W-:-:S05]  /*7510*/  FADD.FTZ R164, R164, R165 ;  /* 0x000000a5a4a47221 */ /* 0x000fca0000010000 */
[----:B---3--:R-:W-:Y:S01]  /*7520*/  F2FP.BF16.PACK_AB R4, R184, R3 ;  /* 0x00000003b804723e */ /* 0x008fe200000010ff */
[----:B------:R-:W-:Y:S01]  /*7530*/  FADD.FTZ R3, R3, R170 ;  /* 0x000000aa03037221 */ /* 0x000fe20000010000 */
[----:B-----5:R-:W-:Y:S01]  /*7540*/  F2FP.BF16.PACK_AB R5, R188, R183 ;  /* 0x000000b7bc05723e */ /* 0x020fe200000010ff */
[----:B------:R-:W-:Y:S01]  /*7550*/  FADD.FTZ R183, R183, R164 ;  /* 0x000000a4b7b77221 */ /* 0x000fe20000010000 */
[----:B------:R-:W-:Y:S01]  /*7560*/  F2FP.BF16.PACK_AB R6, R186, R181 ;  /* 0x000000b5ba06723e */ /* 0x000fe200000010ff */
[----:B------:R-:W-:Y:S01]  /*7570*/  FADD.FTZ R184, R184, R3 ;  /* 0x00000003b8b87221 */ /* 0x000fe20000010000 */
[----:B------:R-:W-:Y:S01]  /*7580*/  F2FP.BF16.PACK_AB R7, R190, R185 ;  /* 0x000000b9be07723e */ /* 0x000fe200000010ff */
[----:B------:R-:W-:Y:S01]  /*7590*/  FADD.FTZ R188, R188, R183 ;  /* 0x000000b7bcbc7221 */ /* 0x000fe20000010000 */
[-C--:B------:R-:W-:Y:S01]  /*75a0*/  MOV R164, R2.reuse ;  /* 0x0000000200a47202 */ /* 0x080fe20000000f00 */
[----:B------:R-:W-:Y:S01]  /*75b0*/  FADD.FTZ R181, R181, R184 ;  /* 0x000000b8b5b57221 */ /* 0x000fe20000010000 */
[----:B------:R-:W-:Y:S01]  /*75c0*/  @P0 MOV R164, R2 ;  /* 0x0000000200a40202 */ /* 0x000fe20000000f00 */
[----:B------:R-:W-:-:S02]  /*75d0*/  FADD.FTZ R185, R185, R188 ;  /* 0x000000bcb9b97221 */ /* 0x000fc40000010000 */
[----:B-1----:R-:W-:Y:S01]  /*75e0*/  HMMA.16816.F32.BF16 R160, R4, R16, R160 ;  /* 0x0000001004a0723c */ /* 0x002fe200000418a0 */
[----:B------:R-:W-:Y:S02]  /*75f0*/  FADD.FTZ R186, R186, R181 ;  /* 0x000000b5baba7221 */ /* 0x000fe40000010000 */
[----:B------:R-:W-:Y:S02]  /*7600*/  FADD.FTZ R190, R190, R185 ;  /* 0x000000b9bebe7221 */ /* 0x000fe40000010000 */
[----:B------:R-:W-:-:S03]  /*7610*/  FADD.FTZ R3, R195, R186 ;  /* 0x000000bac3037221 */ /* 0x000fc60000010000 */
[----:B------:R-:W-:Y:S01]  /*7620*/  HMMA.16816.F32.BF16 R36, R4, R18, R36 ;  /* 0x000000120424723c */ /* 0x000fe20000041824 */
[----:B------:R-:W1:Y:S01]  /*7630*/  LDSM.16.MT88.4 R16, [R226+0x12800] ;  /* 0x01280000e210783b */ /* 0x000e620000004200 */
[----:B------:R-:W-:-:S06]  /*7640*/  FADD.FTZ R3, R192, R3 ;  /* 0x00000003c0037221 */ /* 0x000fcc0000010000 */
[C---:B----4-:R-:W-:Y:S08]  /*7650*/  HMMA.16816.F32.BF16 R48, R4.reuse, R12, R48 ;  /* 0x0000000c0430723c */ /* 0x050ff00000041830 */
[C---:B------:R-:W-:Y:S01]  /*7660*/  HMMA.16816.F32.BF16 R52, R4.reuse, R14, R52 ;  /* 0x0000000e0434723c */ /* 0x040fe20000041834 */
[----:B------:R-:W3:Y:S07]  /*7670*/  LDSM.16.MT88.4 R12, [R224+0x12800] ;  /* 0x01280000e00c783b */ /* 0x000eee0000004200 */
[C---:B--2---:R-:W-:Y:S08]  /*7680*/  HMMA.16816.F32.BF16 R40, R4.reuse, R8, R40 ;  /* 0x000000080428723c */ /* 0x044ff00000041828 */
[C---:B------:R-:W-:Y:S01]  /*7690*/  HMMA.16816.F32.BF16 R44, R4.reuse, R10, R44 ;  /* 0x0000000a042c723c */ /* 0x040fe2000004182c */
[----:B------:R-:W-:Y:S07]  /*76a0*/  LDSM.16.MT88.4 R8, [R225+0x12800] ;  /* 0x01280000e108783b */ /* 0x000fee0000004200 */
[C---:B------:R-:W-:Y:S08]  /*76b0*/  HMMA.16816.F32.BF16 R64, R4.reuse, R20, R64 ;  /* 0x000000140440723c */ /* 0x040ff00000041840 */
[C---:B-1----:R-:W-:Y:S08]  /*76c0*/  HMMA.16816.F32.BF16 R72, R4.reuse, R16, R72 ;  /* 0x000000100448723c */ /* 0x042ff00000041848 */
[C---:B------:R-:W-:Y:S01]  /*76d0*/  HMMA.16816.F32.BF16 R76, R4.reuse, R18, R76 ;  /* 0x00000012044c723c */ /* 0x040fe2000004184c */
[----:B------:R-:W1:Y:S07]  /*76e0*/  LDSM.16.MT88.4 R16, [R224+0x14800] ;  /* 0x01480000e010783b */ /* 0x000e6e0000004200 */
[C---:B------:R-:W-:Y:S01]  /*76f0*/  HMMA.16816.F32.BF16 R68, R4.reuse, R22, R68 ;  /* 0x000000160444723c */ /* 0x040fe20000041844 */
[----:B------:R-:W2:Y:S07]  /*7700*/  LDSM.16.MT88.4 R20, [R225+0x14800] ;  /* 0x01480000e114783b */ /* 0x000eae0000004200 */
[C---:B---3--:R-:W-:Y:S08]  /*7710*/  HMMA.16816.F32.BF16 R88, R4.reuse, R12, R88 ;  /* 0x0000000c0458723c */ /* 0x048ff00000041858 */
[C---:B------:R-:W-:Y:S01]  /*7720*/  HMMA.16816.F32.BF16 R92, R4.reuse, R14, R92 ;  /* 0x0000000e045c723c */ /* 0x040fe2000004185c */
[----:B------:R-:W3:Y:S07]  /*7730*/  LDSM.16.MT88.4 R12, [R226+0x16800] ;  /* 0x01680000e20c783b */ /* 0x000eee0000004200 */
[C---:B------:R-:W-:Y:S08]  /*7740*/  HMMA.16816.F32.BF16 R56, R4.reuse, R24, R56 ;  /* 0x000000180438723c */ /* 0x040ff00000041838 */
[C---:B------:R-:W-:Y:S01]  /*7750*/  HMMA.16816.F32.BF16 R60, R4.reuse, R26, R60 ;  /* 0x0000001a043c723c */ /* 0x040fe2000004183c */
[----:B------:R-:W-:Y:S07]  /*7760*/  LDSM.16.MT88.4 R24, [R226+0x14800] ;  /* 0x01480000e218783b */ /* 0x000fee0000004200 */
[C---:B-1----:R-:W-:Y:S08]  /*7770*/  HMMA.16816.F32.BF16 R120, R4.reuse, R16, R120 ;  /* 0x000000100478723c */ /* 0x042ff00000041878 */
[C---:B------:R-:W-:Y:S01]  /*7780*/  HMMA.16816.F32.BF16 R124, R4.reuse, R18, R124 ;  /* 0x00000012047c723c */ /* 0x040fe2000004187c */
[----:B------:R-:W1:Y:S07]  /*7790*/  LDSM.16.MT88.4 R16, [R224+0x16800] ;  /* 0x01680000e010783b */ /* 0x000e6e0000004200 */
[C---:B------:R-:W-:Y:S08]  /*77a0*/  HMMA.16816.F32.BF16 R80, R4.reuse, R8, R80 ;  /* 0x000000080450723c */ /* 0x040ff00000041850 */
[C---:B------:R-:W-:Y:S01]  /*77b0*/  HMMA.16816.F32.BF16 R84, R4.reuse, R10, R84 ;  /* 0x0000000a0454723c */ /* 0x040fe20000041854 */
[----:B------:R-:W4:Y:S07]  /*77c0*/  LDSM.16.MT88.4 R8, [R228+0x16800] ;  /* 0x01680000e408783b */ /* 0x000f2e0000004200 */
[C---:B--2---:R-:W-:Y:S08]  /*77d0*/  HMMA.16816.F32.BF16 R112, R4.reuse, R20, R112 ;  /* 0x000000140470723c */ /* 0x044ff00000041870 */
[C---:B------:R-:W-:Y:S01]  /*77e0*/  HMMA.16816.F32.BF16 R116, R4.reuse, R22, R116 ;  /* 0x000000160474723c */ /* 0x040fe20000041874 */
[----:B------:R-:W2:Y:S07]  /*77f0*/  LDSM.16.MT88.4 R20, [R225+0x16800] ;  /* 0x01680000e114783b */ /* 0x000eae0000004200 */
[C---:B---3--:R-:W-:Y:S08]  /*7800*/  HMMA.16816.F32.BF16 R136, R4.reuse, R12, R136 ;  /* 0x0000000c0488723c */ /* 0x048ff00000041888 */
[C---:B------:R-:W-:Y:S01]  /*7810*/  HMMA.16816.F32.BF16 R156, R4.reuse, R14, R156 ;  /* 0x0000000e049c723c */ /* 0x040fe2000004189c */
[----:B------:R-:W3:Y:S07]  /*7820*/  LDSM.16.MT88.4 R12, [R226+0x11000] ;  /* 0x01100000e20c783b */ /* 0x000eee0000004200 */
[C---:B-1----:R-:W-:Y:S08]  /*7830*/  HMMA.16816.F32.BF16 R152, R4.reuse, R16, R152 ;  /* 0x000000100498723c */ /* 0x042ff00000041898 */
[C---:B------:R-:W-:Y:S01]  /*7840*/  HMMA.16816.F32.BF16 R148, R4.reuse, R18, R148 ;  /* 0x000000120494723c */ /* 0x040fe20000041894 */
[----:B------:R-:W1:Y:S07]  /*7850*/  LDSM.16.MT88.4 R16, [R228+0x13000] ;  /* 0x01300000e410783b */ /* 0x000e6e0000004200 */
        /* <DEDUP_REMOVED lines=8> */
[----:B------:R-:W-:Y:S07]  /*78e0*/  LDSM.16.MT88.4 R8, [R226+0x13000] ;  /* 0x01300000e208783b */ /* 0x000fee0000004200 */
[C---:B--2---:R-:W-:Y:S08]  /*78f0*/  HMMA.16816.F32.BF16 R140, R4.reuse, R20, R140 ;  /* 0x00000014048c723c */ /* 0x044ff0000004188c */
[----:B------:R-:W-:Y:S01]  /*7900*/  HMMA.16816.F32.BF16 R144, R4, R22, R144 ;  /* 0x000000160490723c */ /* 0x000fe20000041890 */
[----:B------:R-:W2:Y:S06]  /*7910*/  LDSM.16.MT88.4 R20, [R224+0x11000] ;  /* 0x01100000e014783b */ /* 0x000eac0000004200 */
[----:B------:R-:W-:-:S02]  /*7920*/  F2FP.BF16.PACK_AB R4, R192, R195 ;  /* 0x000000c3c004723e */ /* 0x000fc400000010ff */
[----:B------:R-:W-:Y:S01]  /*7930*/  F2FP.BF16.PACK_AB R5, R194, R191 ;  /* 0x000000bfc205723e */ /* 0x000fe200000010ff */
[----:B------:R-:W-:Y:S01]  /*7940*/  FADD.FTZ R191, R191, R190 ;  /* 0x000000bebfbf7221 */ /* 0x000fe20000010000 */
[C---:B------:R-:W-:Y:S01]  /*7950*/  F2FP.BF16.PACK_AB R6, R197.reuse, R196 ;  /* 0x000000c4c506723e */ /* 0x040fe200000010ff */
[----:B------:R-:W-:Y:S01]  /*7960*/  FADD.FTZ R196, R196, R3 ;  /* 0x00000003c4c47221 */ /* 0x000fe20000010000 */
[----:B------:R-:W-:Y:S01]  /*7970*/  F2FP.BF16.PACK_AB R7, R198, R187 ;  /* 0x000000bbc607723e */ /* 0x000fe200000010ff */
[----:B------:R-:W-:Y:S01]  /*7980*/  FADD.FTZ R194, R194, R191 ;  /* 0x000000bfc2c27221 */ /* 0x000fe20000010000 */
[-C--:B------:R-:W-:Y:S01]  /*7990*/  MOV R3, R0.reuse ;  /* 0x0000000000037202 */ /* 0x080fe20000000f00 */
[----:B------:R-:W-:Y:S01]  /*79a0*/  FADD.FTZ R197, R197, R196 ;  /* 0x000000c4c5c57221 */ /* 0x000fe20000010000 */
[----:B------:R-:W-:Y:S01]  /*79b0*/  @P0 MOV R3, R0 ;  /* 0x0000000000030202 */ /* 0x000fe20000000f00 */
[----:B------:R-:W-:Y:S02]  /*79c0*/  FADD.FTZ R187, R187, R194 ;  /* 0x000000c2bbbb7221 */ /* 0x000fe40000010000 */
[----:B---3--:R-:W-:Y:S02]  /*79d0*/  HMMA.16816.F32.BF16 R40, R4, R12, R40 ;  /* 0x0000000c0428723c */ /* 0x008fe40000041828 */
[----:B------:R-:W-:-:S06]  /*79e0*/  FADD.FTZ R198, R198, R187 ;  /* 0x000000bbc6c67221 */ /* 0x000fcc0000010000 */
[C---:B------:R-:W-:Y:S01]  /*79f0*/  HMMA.16816.F32.BF16 R44, R4.reuse, R14, R44 ;  /* 0x0000000e042c723c */ /* 0x040fe2000004182c */
[----:B------:R-:W3:Y:S07]  /*7a00*/  LDSM.16.MT88.4 R12, [R225+0x13000] ;  /* 0x01300000e10c783b */ /* 0x000eee0000004200 */
[C---:B-1----:R-:W-:Y:S08]  /*7a10*/  HMMA.16816.F32.BF16 R64, R4.reuse, R16, R64 ;  /* 0x000000100440723c */ /* 0x042ff00000041840 */
[C---:B------:R-:W-:Y:S01]  /*7a20*/  HMMA.16816.F32.BF16 R68, R4.reuse, R18, R68 ;  /* 0x000000120444723c */ /* 0x040fe20000041844 */
[----:B------:R-:W1:Y:S07]  /*7a30*/  LDSM.16.MT88.4 R16, [R225+0x15000] ;  /* 0x01500000e110783b */ /* 0x000e6e0000004200 */
[C---:B--2---:R-:W-:Y:S08]  /*7a40*/  HMMA.16816.F32.BF16 R56, R4.reuse, R20, R56 ;  /* 0x000000140438723c */ /* 0x044ff00000041838 */
[C---:B------:R-:W-:Y:S01]  /*7a50*/  HMMA.16816.F32.BF16 R60, R4.reuse, R22, R60 ;  /* 0x00000016043c723c */ /* 0x040fe2000004183c */
[----:B------:R-:W2:Y:S07]  /*7a60*/  LDSM.16.MT88.4 R20, [R228+0x15000] ;  /* 0x01500000e414783b */ /* 0x000eae0000004200 */
[C---:B------:R-:W-:Y:S08]  /*7a70*/  HMMA.16816.F32.BF16 R72, R4.reuse, R8, R72 ;  /* 0x000000080448723c */ /* 0x040ff00000041848 */
[C---:B------:R-:W-:Y:S01]  /*7a80*/  HMMA.16816.F32.BF16 R76, R4.reuse, R10, R76 ;  /* 0x0000000a044c723c */ /* 0x040fe2000004184c */
[----:B------:R-:W4:Y:S07]  /*7a90*/  LDSM.16.MT88.4 R8, [R224+0x15000] ;  /* 0x01500000e008783b */ /* 0x000f2e0000004200 */
        /* <DEDUP_REMOVED lines=11> */
[----:B------:R-:W5:Y:S07]  /*7b50*/  LDSM.16.MT88.4 R24, [R224+0x13000] ;  /* 0x01300000e018783b */ /* 0x000f6e0000004200 */
[C---:B--2---:R-:W-:Y:S08]  /*7b60*/  HMMA.16816.F32.BF16 R96, R4.reuse, R20, R96 ;  /* 0x000000140460723c */ /* 0x044ff00000041860 */
[C---:B------:R-:W-:Y:S01]  /*7b70*/  HMMA.16816.F32.BF16 R100, R4.reuse, R22, R100 ;  /* 0x000000160464723c */ /* 0x040fe20000041864 */
[----:B------:R-:W2:Y:S07]  /*7b80*/  LDSM.16.MT88.4 R20, [R226+0x17000] ;  /* 0x01700000e214783b */ /* 0x000eae0000004200 */
[C---:B----4-:R-:W-:Y:S08]  /*7b90*/  HMMA.16816.F32.BF16 R120, R4.reuse, R8, R120 ;  /* 0x000000080478723c */ /* 0x050ff00000041878 */
        /* <DEDUP_REMOVED lines=8> */
[C---:B-----5:R-:W-:Y:S08]  /*7c20*/  HMMA.16816.F32.BF16 R88, R4.reuse, R24, R88 ;  /* 0x000000180458723c */ /* 0x060ff00000041858 */
        /* <DEDUP_REMOVED lines=9> */
[----:B------:R-:W-:Y:S01]  /*7cc0*/  HMMA.16816.F32.BF16 R148, R4, R10, R148 ;  /* 0x0000000a0494723c */ /* 0x000fe20000041894 */
[----:B------:R-:W4:Y:S06]  /*7cd0*/  LDSM.16.MT88.4 R8, [R225+0x13800] ;  /* 0x01380000e108783b */ /* 0x000f2c0000004200 */
        /* <DEDUP_REMOVED lines=15> */
[C---:B-1----:R-:W-:Y:S08]  /*7dd0*/  HMMA.16816.F32.BF16 R72, R4.reuse, R16, R72 ;  /* 0x000000100448723c */ /* 0x042ff00000041848 */
[C---:B------:R-:W-:Y:S01]  /*7de0*/  HMMA.16816.F32.BF16 R76, R4.reuse, R18, R76 ;  /* 0x00000012044c723c */ /* 0x040fe2000004184c */
[----:B------:R-:W1:Y:S07]  /*7df0*/  LDSM.16.MT88.4 R16, [R228+0x17800] ;  /* 0x01780000e410783b */ /* 0x000e6e0000004200 */
        /* <DEDUP_REMOVED lines=8> */
[----:B------:R-:W1:Y:S07]  /*7e80*/  LDSM.16.MT88.4 R24, [R225+0x15800] ;  /* 0x01580000e118783b */ /* 0x000e6e0000004200 */
        /* <DEDUP_REMOVED lines=13> */
[C---:B------:R-:W-:Y:S08]  /*7f60*/  HMMA.16816.F32.BF16 R100, R4.reuse, R34, R100 ;  /* 0x000000220464723c */ /* 0x040ff00000041864 */
[C---:B-----5:R-:W-:Y:S08]  /*7f70*/  HMMA.16816.F32.BF16 R104, R4.reuse, R28, R104 ;  /* 0x0000001c0468723c */ /* 0x060ff00000041868 */
[C---:B------:R-:W-:Y:S08]  /*7f80*/  HMMA.16816.F32.BF16 R108, R4.reuse, R30, R108 ;  /* 0x0000001e046c723c */ /* 0x040ff0000004186c */
[C---:B------:R-:W-:Y:S08]  /*7f90*/  HMMA.16816.F32.BF16 R112, R4.reuse, R24, R112 ;  /* 0x000000180470723c */ /* 0x040ff00000041870 */
[C---:B------:R-:W-:Y:S08]  /*7fa0*/  HMMA.16816.F32.BF16 R116, R4.reuse, R26, R116 ;  /* 0x0000001a0474723c */ /* 0x040ff00000041874 */
[C---:B--2---:R-:W-:Y:S08]  /*7fb0*/  HMMA.16816.F32.BF16 R120, R4.reuse, R20, R120 ;  /* 0x000000140478723c */ /* 0x044ff00000041878 */
[C---:B------:R-:W-:Y:S08]  /*7fc0*/  HMMA.16816.F32.BF16 R124, R4.reuse, R22, R124 ;  /* 0x00000016047c723c */ /* 0x040ff0000004187c */
[C---:B----4-:R-:W-:Y:S08]  /*7fd0*/  HMMA.16816.F32.BF16 R136, R4.reuse, R8, R136 ;  /* 0x000000080488723c */ /* 0x050ff00000041888 */
[C---:B------:R-:W-:Y:S08]  /*7fe0*/  HMMA.16816.F32.BF16 R156, R4.reuse, R10, R156 ;  /* 0x0000000a049c723c */ /* 0x040ff0000004189c */
[C---:B---3--:R-:W-:Y:S08]  /*7ff0*/  HMMA.16816.F32.BF16 R140, R4.reuse, R12, R140 ;  /* 0x0000000c048c723c */ /* 0x048ff0000004188c */
[C---:B------:R-:W-:Y:S08]  /*8000*/  HMMA.16816.F32.BF16 R144, R4.reuse, R14, R144 ;  /* 0x0000000e0490723c */ /* 0x040ff00000041890 */
[C---:B-1----:R-:W-:Y:S08]  /*8010*/  HMMA.16816.F32.BF16 R152, R4.reuse, R16, R152 ;  /* 0x000000100498723c */ /* 0x042ff00000041898 */
[----:B------:R-:W-:Y:S01]  /*8020*/  HMMA.16816.F32.BF16 R148, R4, R18, R148 ;  /* 0x000000120494723c */ /* 0x000fe20000041894 */
[----:B------:R-:W-:Y:S11]  /*8030*/  @P0 BRA `(.L_x_8) ;  /* 0x0000001000000947 */ /* 0x000ff60003800000 */
.L_x_6:
[----:B------:R-:W-:-:S12]  /*8040*/  UIADD3 UR11, UR18, -0x1, URZ ;  /* 0xffffffff120b7890 */ /* 0x000fd8000fffe03f */
.L_x_8:
[----:B------:R-:W-:-:S13]  /*8050*/  ISETP.LE.AND P0, PT, RZ, UR11, PT ;  /* 0x0000000bff007c0c */ /* 0x000fda000bf03270 */
[----:B------:R-:W-:Y:S05]  /*8060*/  @!P0 BRA `(.L_x_9) ;  /* 0x0000314000008947 */ /* 0x000fea0003800000 */
[----:B------:R-:W-:Y:S01]  /*8070*/  USHF.L.U64.HI UR8, UR4, 0x5, UR5 ;  /* 0x0000000504087899 */ /* 0x000fe20008010205 */
[----:B------:R-:W-:Y:S01]  /*8080*/  MOV R0, R3 ;  /* 0x0000000300007202 */ /* 0x000fe20000000f00 */
[----:B------:R-:W-:Y:S01]  /*8090*/  USHF.L.U32 UR6, UR4, 0x5, URZ ;  /* 0x0000000504067899 */ /* 0x000fe2000800063f */
[----:B------:R-:W-:Y:S01]  /*80a0*/  MOV R165, R164 ;  /* 0x000000a400a57202 */ /* 0x000fe20000000f00 */
[----:B------:R-:W-:Y:S01]  /*80b0*/  USHF.L.U64.HI UR12, UR4, 0x6, UR5 ;  /* 0x00000006040c7899 */ /* 0x000fe20008010205 */
[----:B------:R-:W-:Y:S01]  /*80c0*/  MOV R240, R166 ;  /* 0x000000a600f07202 */ /* 0x000fe20000000f00 */
[----:B------:R-:W-:-:S03]  /*80d0*/  USHF.L.U32 UR13, UR4, 0x6, URZ ;  /* 0x00000006040d7899 */ /* 0x000fc6000800063f */
[----:B------:R-:W-:Y:S02]  /*80e0*/  ULDC UR4, c[0x0][0x198] ;  /* 0x0000660000047ab9 */ /* 0x000fe40000000800 */
[----:B------:R-:W-:Y:S02]  /*80f0*/  USHF.L.U64.HI UR14, UR4, 0x5, UR7 ;  /* 0x00000005040e7899 */ /* 0x000fe40008010207 */
[----:B------:R-:W-:Y:S01]  /*8100*/  USHF.L.U32 UR7, UR4, 0x5, URZ ;  /* 0x0000000504077899 */ /* 0x000fe2000800063f */
[----:B------:R-:W-:Y:S05]  /*8110*/  BRA `(.L_x_10) ;  /* 0x0000029000007947 */ /* 0x000fea0003800000 */
.L_x_12:
[----:B------:R-:W-:Y:S02]  /*8120*/  UIADD3 UR19, UR11, -0x1, URZ ;  /* 0xffffffff0b137890 */ /* 0x000fe4000fffe03f */
[----:B------:R-:W-:Y:S02]  /*8130*/  ULDC.64 UR4, c[0x0][0x198] ;  /* 0x0000660000047ab9 */ /* 0x000fe40000000a00 */
[----:B------:R-:W-:Y:S02]  /*8140*/  USHF.R.S32.HI UR18, URZ, 0x1f, UR19 ;  /* 0x0000001f3f127899 */ /* 0x000fe40008011413 */
[----:B------:R-:W-:Y:S02]  /*8150*/  UIMAD.WIDE.U32 UR20, UR19, UR4, URZ ;  /* 0x00000004131472a5 */ /* 0x000fe4000f8e003f */
[----:B------:R-:W-:Y:S04]  /*8160*/  UIMAD UR18, UR18, UR4, URZ ;  /* 0x00000004121272a4 */ /* 0x000fe8000f8e023f */
[----:B------:R-:W-:Y:S01]  /*8170*/  UIMAD UR18, UR19, UR5, UR18 ;  /* 0x00000005131272a4 */ /* 0x000fe2000f8e0212 */
[----:B------:R-:W-:Y:S02]  /*8180*/  IMAD.U32 R168, RZ, RZ, UR20 ;  /* 0x00000014ffa87e24 */ /* 0x000fe4000f8e00ff */
[----:B------:R-:W-:Y:S01]  /*8190*/  IMAD.U32 R169, RZ, RZ, UR21 ;  /* 0x00000015ffa97e24 */ /* 0x000fe2000f8e00ff */
[----:B------:R-:W-:Y:S02]  /*81a0*/  UIADD3 UR18, UR21, UR18, URZ ;  /* 0x0000001215127290 */ /* 0x000fe4000fffe03f */
[----:B------:R-:W-:Y:S04]  /*81b0*/  LEA R2, P1, R168, R238, 0x6 ;  /* 0x000000eea8027211 */ /* 0x000fe800078230ff */
[----:B------:R-:W-:Y:S01]  /*81c0*/  IMAD.U32 R3, RZ, RZ, UR18 ;  /* 0x00000012ff037e24 */ /* 0x000fe2000f8e00ff */
[----:B------:R-:W-:Y:S04]  /*81d0*/  LEA R166, P2, R2, c[0x0][0x168], 0x1 ;  /* 0x00005a0002a67a11 */ /* 0x000fe800078408ff */
[----:B------:R-:W-:Y:S02]  /*81e0*/  LEA.HI.X R3, R168, R243, R3, 0x6, P1 ;  /* 0x000000f3a8037211 */ /* 0x000fe400008f3403 */
        /* <DEDUP_REMOVED lines=26> */
[----:B------:R-:W0:Y:S01]  /*8390*/  LDGDEPBAR ;  /* 0x00000000000079af */ /* 0x000e220000000000 */
[----:B------:R-:W-:-:S05]  /*83a0*/  BRA `(.L_x_11) ;  /* 0x00000f8000007947 */ /* 0x000fca0003800000 */
.L_x_10:
[----:B------:R-:W-:Y:S04]  /*83b0*/  DEPBAR.LE SB0, 0x0 ;  /* 0x000080000000791a */ /* 0x000fe80000000000 */
[----:B------:R-:W-:Y:S01]  /*83c0*/  BAR.SYNC.DEFER_BLOCKING 0x0 ;  /* 0x0000000000007b1d */ /* 0x000fe20000010000 */
[----:B------:R-:W-:Y:S01]  /*83d0*/  USHF.R.S32.HI UR5, URZ, 0x1f, UR11 ;  /* 0x0000001f3f057899 */ /* 0x000fe2000801140b */
[----:B------:R-:W-:Y:S01]  /*83e0*/  IMAD.U32 R3, RZ, RZ, UR11 ;  /* 0x0000000bff037e24 */ /* 0x000fe2000f8e00ff */
[----:B------:R-:W-:Y:S03]  /*83f0*/  UIMAD UR4, UR12, UR11, URZ ;  /* 0x0000000b0c0472a4 */ /* 0x000fe6000f8e023f */
[----:B------:R-:W-:Y:S01]  /*8400*/  IMAD.WIDE.U32 R22, R3, UR13, R240 ;  /* 0x0000000d03167c25 */ /* 0x000fe2000f8e00f0 */
[----:B------:R-:W-:Y:S04]  /*8410*/  UIMAD UR4, UR5, UR13, UR4 ;  /* 0x0000000d050472a4 */ /* 0x000fe8000f8e0204 */
[C---:B------:R-:W-:Y:S02]  /*8420*/  LEA R166, P0, R22.reuse, c[0x0][0x170], 0x1 ;  /* 0x00005c0016a67a11 */ /* 0x040fe400078008ff */
[----:B------:R-:W-:Y:S04]  /*8430*/  IADD3 R2, R23, UR4, RZ ;  /* 0x0000000417027c10 */ /* 0x000fe8000fffe0ff */
[----:B------:R-:W-:Y:S02]  /*8440*/  LEA.HI.X R167, R22, c[0x0][0x174], R2, 0x1, P0 ;  /* 0x00005d0016a77a11 */ /* 0x000fe400000f0c02 */
[----:B------:R-:W-:Y:S04]  /*8450*/  IADD3 R26, P0, R166, UR6, RZ ;  /* 0x00000006a61a7c10 */ /* 0x000fe8000ff1e0ff */
[----:B------:R-:W-:Y:S01]  /*8460*/  IADD3.X R27, R167, UR8, RZ, P0, !PT ;  /* 0x00000008a71b7c10 */ /* 0x000fe200087fe4ff */
[----:B------:R-:W-:Y:S01]  /*8470*/  @!PT LDS RZ, [RZ] ;  /* 0x00000000fffff984 */ /* 0x000fe20000000800 */
[----:B------:R-:W-:Y:S01]  /*8480*/  @!PT LDS RZ, [RZ] ;  /* 0x00000000fffff984 */ /* 0x000fe20000000800 */
[----:B------:R-:W-:Y:S01]  /*8490*/  @!PT LDS RZ, [RZ] ;  /* 0x00000000fffff984 */ /* 0x000fe20000000800 */
[----:B------:R1:W-:Y:S01]  /*84a0*/  LDGSTS.E.BYPASS.LTC128B.128 [R236+0x10000], [R166.64] ;  /* 0x10000000a6ec7fae */ /* 0x0003e2000b901d50 */
[----:B------:R-:W-:Y:S03]  /*84b0*/  IADD3 R22, P0, R26, UR6, RZ ;  /* 0x000000061a167c10 */ /* 0x000fe6000ff1e0ff */
[----:B------:R1:W-:Y:S01]  /*84c0*/  LDGSTS.E.BYPASS.LTC128B.128 [R236+0x12000], [R166.64+0x80] ;  /* 0x12000080a6ec7fae */ /* 0x0003e2000b901d50 */
[----:B------:R-:W-:Y:S02]  /*84d0*/  IADD3.X R23, R27, UR8, RZ, P0, !PT ;  /* 0x000000081b177c10 */ /* 0x000fe400087fe4ff */
[----:B------:R-:W-:Y:S01]  /*84e0*/  IADD3 R2, P0, R22, UR6, RZ ;  /* 0x0000000616027c10 */ /* 0x000fe2000ff1e0ff */
[----:B------:R1:W-:Y:S03]  /*84f0*/  LDGSTS.E.BYPASS.LTC128B.128 [R236+0x14000], [R166.64+0x100] ;  /* 0x14000100a6ec7fae */ /* 0x0003e6000b901d50 */
[----:B------:R-:W-:Y:S01]  /*8500*/  IADD3.X R3, R23, UR8, RZ, P0, !PT ;  /* 0x0000000817037c10 */ /* 0x000fe200087fe4ff */
[----:B------:R1:W-:Y:S01]  /*8510*/  LDGSTS.E.BYPASS.LTC128B.128 [R236+0x16000], [R166.64+0x180] ;  /* 0x16000180a6ec7fae */ /* 0x0003e2000b901d50 */
[----:B------:R-:W-:Y:S03]  /*8520*/  ISETP.LT.AND P0, PT, RZ, UR11, PT ;  /* 0x0000000bff007c0c */ /* 0x000fe6000bf01270 */
        /* <DEDUP_REMOVED lines=13> */
[----:B------:R-:W4:Y:S04]  /*8600*/  LDSM.16.M88.4 R172, [R233+0x8000] ;  /* 0x00800000e9ac783b */ /* 0x000f280000000200 */
[----:B------:R-:W5:Y:S04]  /*8610*/  LDSM.16.M88.4 R176, [R233+0x8800] ;  /* 0x00880000e9b0783b */ /* 0x000f680000000200 */
[----:B------:R-:W3:Y:S04]  /*8620*/  LDSM.16.M88.4 R180, [R233+0x9000] ;  /* 0x00900000e9b4783b */ /* 0x000ee80000000200 */
[----:B------:R-:W0:Y:S04]  /*8630*/  LDGDEPBAR ;  /* 0x00000000000079af */ /* 0x000e280000000000 */
[----:B------:R-:W1:Y:S04]  /*8640*/  LDSM.16.M88.4 R184, [R233+0x9800] ;  /* 0x00980000e9b8783b */ /* 0x000e680000000200 */
[----:B------:R-:W-:Y:S04]  /*8650*/  LDSM.16.M88.4 R188, [R232] ;  /* 0x00000000e8bc783b */ /* 0x000fe80000000200 */
[----:B------:R-:W1:Y:S04]  /*8660*/  LDSM.16.M88.4 R192, [R231] ;  /* 0x00000000e7c0783b */ /* 0x000e680000000200 */
[----:B------:R-:W1:Y:S04]  /*8670*/  LDSM.16.M88.4 R196, [R223] ;  /* 0x00000000dfc4783b */ /* 0x000e680000000200 */
[----:B------:R-:W1:Y:S04]  /*8680*/  LDSM.16.M88.4 R200, [R222] ;  /* 0x00000000dec8783b */ /* 0x000e680000000200 */
[----:B------:R-:W1:Y:S01]  /*8690*/  LDSM.16.M88.4 R204, [R221] ;  /* 0x00000000ddcc783b */ /* 0x000e620000000200 */
[C---:B----4-:R-:W-:Y:S08]  /*86a0*/  HMMA.16816.F32.BF16 R4, R168.reuse, R172, RZ ;  /* 0x000000aca804723c */ /* 0x050ff000000418ff */
[C---:B------:R-:W-:Y:S01]  /*86b0*/  HMMA.16816.F32.BF16 R8, R168.reuse, R174, RZ ;  /* 0x000000aea808723c */ /* 0x040fe200000418ff */
[----:B------:R-:W-:Y:S07]  /*86c0*/  LDSM.16.M88.4 R172, [R230] ;  /* 0x00000000e6ac783b */ /* 0x000fee0000000200 */
[C---:B-----5:R-:W-:Y:S08]  /*86d0*/  HMMA.16816.F32.BF16 R12, R168.reuse, R176, RZ ;  /* 0x000000b0a80c723c */ /* 0x060ff000000418ff */
[C---:B------:R-:W-:Y:S01]  /*86e0*/  HMMA.16816.F32.BF16 R16, R168.reuse, R178, RZ ;  /* 0x000000b2a810723c */ /* 0x040fe200000418ff */
[----:B------:R-:W4:Y:S07]  /*86f0*/  LDSM.16.M88.4 R176, [R227+0x8000] ;  /* 0x00800000e3b0783b */ /* 0x000f2e0000000200 */
[C---:B---3--:R-:W-:Y:S08]  /*8700*/  HMMA.16816.F32.BF16 R20, R168.reuse, R180, RZ ;  /* 0x000000b4a814723c */ /* 0x048ff000000418ff */
[C---:B--2---:R-:W-:Y:S01]  /*8710*/  HMMA.16816.F32.BF16 R24, R168.reuse, R182, RZ ;  /* 0x000000b6a818723c */ /* 0x044fe200000418ff */
[----:B------:R-:W2:Y:S07]  /*8720*/  LDSM.16.M88.4 R180, [R227+0x8800] ;  /* 0x00880000e3b4783b */ /* 0x000eae0000000200 */
[C---:B-1----:R-:W-:Y:S08]  /*8730*/  HMMA.16816.F32.BF16 R28, R168.reuse, R184, RZ ;  /* 0x000000b8a81c723c */ /* 0x042ff000000418ff */
[----:B------:R-:W-:Y:S01]  /*8740*/  HMMA.16816.F32.BF16 R32, R168, R186, RZ ;  /* 0x000000baa820723c */ /* 0x000fe200000418ff */
[----:B------:R-:W1:Y:S04]  /*8750*/  LDSM.16.M88.4 R168, [R227+0x9000] ;  /* 0x00900000e3a8783b */ /* 0x000e680000000200 */
[----:B------:R-:W3:Y:S03]  /*8760*/  LDSM.16.M88.4 R184, [R227+0x9800] ;  /* 0x00980000e3b8783b */ /* 0x000ee60000000200 */
[C---:B------:R-:W-:Y:S08]  /*8770*/  HMMA.16816.F32.BF16 R4, R188.reuse, R192, R4 ;  /* 0x000000c0bc04723c */ /* 0x040ff00000041804 */
[C---:B------:R-:W-:Y:S01]  /*8780*/  HMMA.16816.F32.BF16 R8, R188.reuse, R194, R8 ;  /* 0x000000c2bc08723c */ /* 0x040fe20000041808 */
[----:B------:R-:W-:Y:S07]  /*8790*/  LDSM.16.M88.4 R192, [R229] ;  /* 0x00000000e5c0783b */ /* 0x000fee0000000200 */
[C---:B------:R-:W-:Y:S08]  /*87a0*/  HMMA.16816.F32.BF16 R12, R188.reuse, R196, R12 ;  /* 0x000000c4bc0c723c */ /* 0x040ff0000004180c */
[C---:B------:R-:W-:Y:S01]  /*87b0*/  HMMA.16816.F32.BF16 R16, R188.reuse, R198, R16 ;  /* 0x000000c6bc10723c */ /* 0x040fe20000041810 */
[----:B------:R-:W5:Y:S07]  /*87c0*/  LDSM.16.M88.4 R196, [R220] ;  /* 0x00000000dcc4783b */ /* 0x000f6e0000000200 */
[C---:B------:R-:W-:Y:S08]  /*87d0*/  HMMA.16816.F32.BF16 R20, R188.reuse, R200, R20 ;  /* 0x000000c8bc14723c */ /* 0x040ff00000041814 */
[C---:B------:R-:W-:Y:S01]  /*87e0*/  HMMA.16816.F32.BF16 R24, R188.reuse, R202, R24 ;  /* 0x000000cabc18723c */ /* 0x040fe20000041818 */
[----:B------:R-:W1:Y:S07]  /*87f0*/  LDSM.16.M88.4 R200, [R220+0x800] ;  /* 0x00080000dcc8783b */ /* 0x000e6e0000000200 */
[C---:B------:R-:W-:Y:S08]  /*8800*/  HMMA.16816.F32.BF16 R28, R188.reuse, R204, R28 ;  /* 0x000000ccbc1c723c */ /* 0x040ff0000004181c */
[----:B------:R-:W-:Y:S01]  /*8810*/  HMMA.16816.F32.BF16 R32, R188, R206, R32 ;  /* 0x000000cebc20723c */ /* 0x000fe20000041820 */
[----:B------:R-:W3:Y:S04]  /*8820*/  LDSM.16.M88.4 R188, [R220+0x1000] ;  /* 0x00100000dcbc783b */ /* 0x000ee80000000200 */
[----:B------:R-:W3:Y:S03]  /*8830*/  LDSM.16.M88.4 R204, [R220+0x1800] ;  /* 0x00180000dccc783b */ /* 0x000ee60000000200 */
[C---:B----4-:R-:W-:Y:S08]  /*8840*/  HMMA.16816.F32.BF16 R4, R172.reuse, R176, R4 ;  /* 0x000000b0ac04723c */ /* 0x050ff00000041804 */
[C---:B------:R-:W-:Y:S01]  /*8850*/  HMMA.16816.F32.BF16 R8, R172.reuse, R178, R8 ;  /* 0x000000b2ac08723c */ /* 0x040fe20000041808 */
[----:B------:R-:W-:Y:S07]  /*8860*/  LDSM.16.M88.4 R176, [R233+0xa000] ;  /* 0x00a00000e9b0783b */ /* 0x000fee0000000200 */
[C---:B--2---:R-:W-:Y:S08]  /*8870*/  HMMA.16816.F32.BF16 R12, R172.reuse, R180, R12 ;  /* 0x000000b4ac0c723c */ /* 0x044ff0000004180c */
[C---:B------:R-:W-:Y:S01]  /*8880*/  HMMA.16816.F32.BF16 R16, R172.reuse, R182, R16 ;  /* 0x000000b6ac10723c */ /* 0x040fe20000041810 */
[----:B------:R-:W-:Y:S07]  /*8890*/  LDSM.16.M88.4 R180, [R233+0xa800] ;  /* 0x00a80000e9b4783b */ /* 0x000fee0000000200 */
[C---:B-1----:R-:W-:Y:S08]  /*88a0*/  HMMA.16816.F32.BF16 R20, R172.reuse, R168, R20 ;  /* 0x000000a8ac14723c */ /* 0x042ff00000041814 */
[C---:B------:R-:W-:Y:S01]  /*88b0*/  HMMA.16816.F32.BF16 R24, R172.reuse, R170, R24 ;  /* 0x000000aaac18723c */ /* 0x040fe20000041818 */
[----:B------:R-:W1:Y:S07]  /*88c0*/  LDSM.16.M88.4 R168, [R234+0x2000] ;  /* 0x00200000eaa8783b */ /* 0x000e6e0000000200 */
[C---:B---3--:R-:W-:Y:S08]  /*88d0*/  HMMA.16816.F32.BF16 R28, R172.reuse, R184, R28 ;  /* 0x000000b8ac1c723c */ /* 0x048ff0000004181c */
[----:B------:R-:W-:Y:S01]  /*88e0*/  HMMA.16816.F32.BF16 R32, R172, R186, R32 ;  /* 0x000000baac20723c */ /* 0x000fe20000041820 */
[----:B------:R-:W2:Y:S04]  /*88f0*/  LDSM.16.M88.4 R172, [R233+0xb000] ;  /* 0x00b00000e9ac783b */ /* 0x000ea80000000200 */
[----:B------:R-:W3:Y:S03]  /*8900*/  LDSM.16.M88.4 R184, [R233+0xb800] ;  /* 0x00b80000e9b8783b */ /* 0x000ee60000000200 */
[C---:B-----5:R-:W-:Y:S08]  /*8910*/  HMMA.16816.F32.BF16 R4, R192.reuse, R196, R4 ;  /* 0x000000c4c004723c */ /* 0x060ff00000041804 */
[C---:B------:R-:W-:Y:S01]  /*8920*/  HMMA.16816.F32.BF16 R8, R192.reuse, R198, R8 ;  /* 0x000000c6c008723c */ /* 0x040fe20000041808 */
[----:B------:R-:W-:Y:S07]  /*8930*/  LDSM.16.M88.4 R196, [R219] ;  /* 0x00000000dbc4783b */ /* 0x000fee0000000200 */
[C---:B------:R-:W-:Y:S08]  /*8940*/  HMMA.16816.F32.BF16 R12, R192.reuse, R200, R12 ;  /* 0x000000c8c00c723c */ /* 0x040ff0000004180c */
[C---:B------:R-:W-:Y:S01]  /*8950*/  HMMA.16816.F32.BF16 R16, R192.reuse, R202, R16 ;  /* 0x000000cac010723c */ /* 0x040fe20000041810 */
[----:B------:R-:W-:Y:S07]  /*8960*/  LDSM.16.M88.4 R200, [R218] ;  /* 0x00000000dac8783b */ /* 0x000fee0000000200 */
[C---:B------:R-:W-:Y:S08]  /*8970*/  HMMA.16816.F32.BF16 R20, R192.reuse, R188, R20 ;  /* 0x000000bcc014723c */ /* 0x040ff00000041814 */
[C---:B------:R-:W-:Y:S01]  /*8980*/  HMMA.16816.F32.BF16 R24, R192.reuse, R190, R24 ;  /* 0x000000bec018723c */ /* 0x040fe20000041818 */
[----:B------:R-:W4:Y:S07]  /*8990*/  LDSM.16.M88.4 R188, [R232+0x2000] ;  /* 0x00200000e8bc783b */ /* 0x000f2e0000000200 */
[C---:B------:R-:W-:Y:S08]  /*89a0*/  HMMA.16816.F32.BF16 R28, R192.reuse, R204, R28 ;  /* 0x000000ccc01c723c */ /* 0x040ff0000004181c */
[----:B------:R-:W-:Y:S01]  /*89b0*/  HMMA.16816.F32.BF16 R32, R192, R206, R32 ;  /* 0x000000cec020723c */ /* 0x000fe20000041820 */
[----:B------:R-:W5:Y:S04]  /*89c0*/  LDSM.16.M88.4 R192, [R217] ;  /* 0x00000000d9c0783b */ /* 0x000f680000000200 */
[----:B------:R-:W3:Y:S03]  /*89d0*/  LDSM.16.M88.4 R204, [R216] ;  /* 0x00000000d8cc783b */ /* 0x000ee60000000200 */
[C---:B-1----:R-:W-:Y:S08]  /*89e0*/  HMMA.16816.F32.BF16 R4, R168.reuse, R176, R4 ;  /* 0x000000b0a804723c */ /* 0x042ff00000041804 */
[C---:B------:R-:W-:Y:S01]  /*89f0*/  HMMA.16816.F32.BF16 R8, R168.reuse, R178, R8 ;  /* 0x000000b2a808723c */ /* 0x040fe20000041808 */
[----:B------:R-:W-:Y:S07]  /*8a00*/  LDSM.16.M88.4 R176, [R227+0xa000] ;  /* 0x00a00000e3b0783b */ /* 0x000fee0000000200 */
[C---:B------:R-:W-:Y:S08]  /*8a10*/  HMMA.16816.F32.BF16 R12, R168.reuse, R180, R12 ;  /* 0x000000b4a80c723c */ /* 0x040ff0000004180c */
[C---:B------:R-:W-:Y:S01]  /*8a20*/  HMMA.16816.F32.BF16 R16, R168.reuse, R182, R16 ;  /* 0x000000b6a810723c */ /* 0x040fe20000041810 */
[----:B------:R-:W-:Y:S07]  /*8a30*/  LDSM.16.M88.4 R180, [R227+0xa800] ;  /* 0x00a80000e3b4783b */ /* 0x000fee0000000200 */
[C---:B--2---:R-:W-:Y:S08]  /*8a40*/  HMMA.16816.F32.BF16 R20, R168.reuse, R172, R20 ;  /* 0x000000aca814723c */ /* 0x044ff00000041814 */
[C---:B------:R-:W-:Y:S01]  /*8a50*/  HMMA.16816.F32.BF16 R24, R168.reuse, R174, R24 ;  /* 0x000000aea818723c */ /* 0x040fe20000041818 */
[----:B------:R-:W1:Y:S07]  /*8a60*/  LDSM.16.M88.4 R172, [R230+0x2000] ;  /* 0x00200000e6ac783b */ /* 0x000e6e0000000200 */
[C---:B---3--:R-:W-:Y:S08]  /*8a70*/  HMMA.16816.F32.BF16 R28, R168.reuse, R184, R28 ;  /* 0x000000b8a81c723c */ /* 0x048ff0000004181c */
[----:B------:R-:W-:Y:S01]  /*8a80*/  HMMA.16816.F32.BF16 R32, R168, R186, R32 ;  /* 0x000000baa820723c */ /* 0x000fe20000041820 */
[----:B------:R-:W2:Y:S04]  /*8a90*/  LDSM.16.M88.4 R168, [R227+0xb000] ;  /* 0x00b00000e3a8783b */ /* 0x000ea80000000200 */
[----:B------:R-:W3:Y:S03]  /*8aa0*/  LDSM.16.M88.4 R184, [R227+0xb800] ;  /* 0x00b80000e3b8783b */ /* 0x000ee60000000200 */
[C---:B----4-:R-:W-:Y:S08]  /*8ab0*/  HMMA.16816.F32.BF16 R4, R188.reuse, R196, R4 ;  /* 0x000000c4bc04723c */ /* 0x050ff00000041804 */
[C---:B------:R-:W-:Y:S01]  /*8ac0*/  HMMA.16816.F32.BF16 R8, R188.reuse, R198, R8 ;  /* 0x000000c6bc08723c */ /* 0x040fe20000041808 */
[----:B------:R-:W-:Y:S07]  /*8ad0*/  LDSM.16.M88.4 R196, [R220+0x2000] ;  /* 0x00200000dcc4783b */ /* 0x000fee0000000200 */
[C---:B------:R-:W-:Y:S08]  /*8ae0*/  HMMA.16816.F32.BF16 R12, R188.reuse, R200, R12 ;  /* 0x000000c8bc0c723c */ /* 0x040ff0000004180c */
[C---:B------:R-:W-:Y:S01]  /*8af0*/  HMMA.16816.F32.BF16 R16, R188.reuse, R202, R16 ;  /* 0x000000cabc10723c */ /* 0x040fe20000041810 */
[----:B------:R-:W-:Y:S07]  /*8b00*/  LDSM.16.M88.4 R200, [R220+0x2800] ;  /* 0x00280000dcc8783b */ /* 0x000fee0000000200 */
[C---:B-----5:R-:W-:Y:S08]  /*8b10*/  HMMA.16816.F32.BF16 R20, R188.reuse, R192, R20 ;  /* 0x000000c0bc14723c */ /* 0x060ff00000041814 */
[C---:B------:R-:W-:Y:S01]  /*8b20*/  HMMA.16816.F32.BF16 R24, R188.reuse, R194, R24 ;  /* 0x000000c2bc18723c */ /* 0x040fe20000041818 */
[----:B------:R-:W4:Y:S07]  /*8b30*/  LDSM.16.M88.4 R192, [R229+0x2000] ;  /* 0x00200000e5c0783b */ /* 0x000f2e0000000200 */
[C---:B------:R-:W-:Y:S08]  /*8b40*/  HMMA.16816.F32.BF16 R28, R188.reuse, R204, R28 ;  /* 0x000000ccbc1c723c */ /* 0x040ff0000004181c */
[----:B------:R-:W-:Y:S01]  /*8b50*/  HMMA.16816.F32.BF16 R32, R188, R206, R32 ;  /* 0x000000cebc20723c */ /* 0x000fe20000041820 */
[----:B------:R-:W5:Y:S04]  /*8b60*/  LDSM.16.M88.4 R188, [R220+0x3000] ;  /* 0x00300000dcbc783b */ /* 0x000f680000000200 */
[----:B------:R-:W3:Y:S03]  /*8b70*/  LDSM.16.M88.4 R204, [R220+0x3800] ;  /* 0x00380000dccc783b */ /* 0x000ee60000000200 */
        /* <DEDUP_REMOVED lines=15> */
[----:B------:R-:W-:Y:S07]  /*8c70*/  LDSM.16.M88.4 R196, [R215] ;  /* 0x00000000d7c4783b */ /* 0x000fee0000000200 */
[C---:B------:R-:W-:Y:S08]  /*8c80*/  HMMA.16816.F32.BF16 R12, R192.reuse, R200, R12 ;  /* 0x000000c8c00c723c */ /* 0x040ff0000004180c */
[C---:B------:R-:W-:Y:S01]  /*8c90*/  HMMA.16816.F32.BF16 R16, R192.reuse, R202, R16 ;  /* 0x000000cac010723c */ /* 0x040fe20000041810 */
[----:B------:R-:W-:Y:S07]  /*8ca0*/  LDSM.16.M88.4 R200, [R214] ;  /* 0x00000000d6c8783b */ /* 0x000fee0000000200 */
[C---:B-----5:R-:W-:Y:S08]  /*8cb0*/  HMMA.16816.F32.BF16 R20, R192.reuse, R188, R20 ;  /* 0x000000bcc014723c */ /* 0x060ff00000041814 */
        /* <DEDUP_REMOVED lines=84> */
[C---:B-1----:R-:W-:Y:S01]  /*9200*/  HMMA.16816.F32.BF16 R4, R172.reuse, R176, R4 ;  /* 0x000000b0ac04723c */ /* 0x042fe20000041804 */
[----:B------:R-:W-:Y:S04]  /*9210*/  DEPBAR.LE SB0, 0x0 ;  /* 0x000080000000791a */ /* 0x000fe80000000000 */
[----:B------:R-:W-:Y:S03]  /*9220*/  BAR.SYNC.DEFER_BLOCKING 0x0 ;  /* 0x0000000000007b1d */ /* 0x000fe60000010000 */
[C---:B------:R-:W-:Y:S08]  /*9230*/  HMMA.16816.F32.BF16 R8, R172.reuse, R178, R8 ;  /* 0x000000b2ac08723c */ /* 0x040ff00000041808 */
[C---:B------:R-:W-:Y:S08]  /*9240*/  HMMA.16816.F32.BF16 R12, R172.reuse, R180, R12 ;  /* 0x000000b4ac0c723c */ /* 0x040ff0000004180c */
[C---:B------:R-:W-:Y:S08]  /*9250*/  HMMA.16816.F32.BF16 R16, R172.reuse, R182, R16 ;  /* 0x000000b6ac10723c */ /* 0x040ff00000041810 */
[C---:B--2---:R-:W-:Y:S08]  /*9260*/  HMMA.16816.F32.BF16 R20, R172.reuse, R168, R20 ;  /* 0x000000a8ac14723c */ /* 0x044ff00000041814 */
[C---:B------:R-:W-:Y:S08]  /*9270*/  HMMA.16816.F32.BF16 R24, R172.reuse, R170, R24 ;  /* 0x000000aaac18723c */ /* 0x040ff00000041818 */
[C---:B---3--:R-:W-:Y:S08]  /*9280*/  HMMA.16816.F32.BF16 R28, R172.reuse, R184, R28 ;  /* 0x000000b8ac1c723c */ /* 0x048ff0000004181c */
[----:B------:R-:W-:Y:S08]  /*9290*/  HMMA.16816.F32.BF16 R32, R172, R186, R32 ;  /* 0x000000baac20723c */ /* 0x000ff00000041820 */
[C---:B----4-:R-:W-:Y:S08]  /*92a0*/  HMMA.16816.F32.BF16 R4, R192.reuse, R196, R4 ;  /* 0x000000c4c004723c */ /* 0x050ff00000041804 */
[C---:B------:R-:W-:Y:S08]  /*92b0*/  HMMA.16816.F32.BF16 R8, R192.reuse, R198, R8 ;  /* 0x000000c6c008723c */ /* 0x040ff00000041808 */
[C---:B------:R-:W-:Y:S08]  /*92c0*/  HMMA.16816.F32.BF16 R12, R192.reuse, R200, R12 ;  /* 0x000000c8c00c723c */ /* 0x040ff0000004180c */
[C---:B------:R-:W-:Y:S08]  /*92d0*/  HMMA.16816.F32.BF16 R16, R192.reuse, R202, R16 ;  /* 0x000000cac010723c */ /* 0x040ff00000041810 */
[C---:B-----5:R-:W-:Y:S08]  /*92e0*/  HMMA.16816.F32.BF16 R20, R192.reuse, R188, R20 ;  /* 0x000000bcc014723c */ /* 0x060ff00000041814 */
[C---:B------:R-:W-:Y:S08]  /*92f0*/  HMMA.16816.F32.BF16 R24, R192.reuse, R190, R24 ;  /* 0x000000bec018723c */ /* 0x040ff00000041818 */
[C---:B------:R-:W-:Y:S08]  /*9300*/  HMMA.16816.F32.BF16 R28, R192.reuse, R204, R28 ;  /* 0x000000ccc01c723c */ /* 0x040ff0000004181c */
[----:B------:R-:W-:Y:S01]  /*9310*/  HMMA.16816.F32.BF16 R32, R192, R206, R32 ;  /* 0x000000cec020723c */ /* 0x000fe20000041820 */
[----:B------:R-:W-:-:S07]  /*9320*/  @P0 BRA `(.L_x_12) ;  /* 0xffffedf000000947 */ /* 0x000fce000383ffff */
.L_x_11:
[----:B-1----:R-:W-:Y:S01]  /*9330*/  FMNMX.FTZ R2, R4, R165, !PT ;  /* 0x000000a504027209 */ /* 0x002fe20007810000 */
[----:B------:R-:W-:Y:S01]  /*9340*/  LDSM.16.MT88.4 R172, [R226+0x10000] ;  /* 0x01000000e2ac783b */ /* 0x000fe20000004200 */
[----:B------:R-:W-:Y:S01]  /*9350*/  FMNMX.FTZ R164, R6, R0, !PT ;  /* 0x0000000006a47209 */ /* 0x000fe20007810000 */
[----:B------:R-:W-:Y:S01]  /*9360*/  UIADD3 UR11, UR11, -0x1, URZ ;  /* 0xffffffff0b0b7890 */ /* 0x000fe2000fffe03f */
[----:B------:R-:W-:Y:S02]  /*9370*/  FMNMX.FTZ R3, R5, R2, !PT ;  /* 0x0000000205037209 */ /* 0x000fe40007810000 */
[----:B------:R-:W-:Y:S02]  /*9380*/  FMNMX.FTZ R167, R7, R164, !PT ;  /* 0x000000a407a77209 */ /* 0x000fe40007810000 */
[----:B------:R-:W-:Y:S01]  /*9390*/  FMNMX.FTZ R2, R8, R3, !PT ;  /* 0x0000000308027209 */ /* 0x000fe20007810000 */
[----:B------:R-:W-:Y:S01]  /*93a0*/  LDSM.16.MT88.4 R176, [R225+0x10000] ;  /* 0x01000000e1b0783b */ /* 0x000fe20000004200 */
[----:B------:R-:W-:Y:S02]  /*93b0*/  FMNMX.FTZ R164, R10, R167, !PT ;  /* 0x000000a70aa47209 */ /* 0x000fe40007810000 */
        /* <DEDUP_REMOVED lines=23> */
[----:B------:R-:W-:Y:S04]  /*9530*/  FMNMX.FTZ R3, R29, R2, !PT ;  /* 0x000000021d037209 */ /* 0x000fe80007810000 */
[----:B------:R-:W-:Y:S02]  /*9540*/  FMNMX.FTZ R2, R32, R3, !PT ;  /* 0x0000000320027209 */ /* 0x000fe40007810000 */
[----:B------:R-:W-:Y:S02]  /*9550*/  FMNMX.FTZ R3, R31, R164, !PT ;  /* 0x000000a41f037209 */ /* 0x000fe40007810000 */
[----:B------:R-:W-:Y:S02]  /*9560*/  FMNMX.FTZ R168, R33, R2, !PT ;  /* 0x0000000221a87209 */ /* 0x000fe40007810000 */
[----:B------:R-:W-:Y:S03]  /*9570*/  FMNMX.FTZ R2, R34, R3, !PT ;  /* 0x0000000322027209 */ /* 0x000fe60007810000 */
[----:B------:R-:W-:Y:S01]  /*9580*/  SHFL.BFLY PT, R3, R168, 0x2, 0x1f ;  /* 0x0c401f00a8037f89 */ /* 0x000fe200000e0000 */
[----:B------:R-:W-:Y:S07]  /*9590*/  FMNMX.FTZ R169, R35, R2, !PT ;  /* 0x0000000223a97209 */ /* 0x000fee0007810000 */
[----:B------:R-:W1:Y:S02]  /*95a0*/  SHFL.BFLY PT, R2, R169, 0x2, 0x1f ;  /* 0x0c401f00a9027f89 */ /* 0x000e6400000e0000 */
[----:B-1----:R-:W-:Y:S02]  /*95b0*/  FMNMX.FTZ R166, R169, R2, !PT ;  /* 0x00000002a9a67209 */ /* 0x002fe40007810000 */
[----:B------:R-:W-:Y:S04]  /*95c0*/  FMNMX.FTZ R171, R168, R3, !PT ;  /* 0x00000003a8ab7209 */ /* 0x000fe80007810000 */
[----:B------:R-:W1:Y:S08]  /*95d0*/  SHFL.BFLY PT, R3, R166, 0x1, 0x1f ;  /* 0x0c201f00a6037f89 */ /* 0x000e7000000e0000 */
[----:B------:R-:W2:Y:S01]  /*95e0*/  SHFL.BFLY PT, R164, R171, 0x1, 0x1f ;  /* 0x0c201f00aba47f89 */ /* 0x000ea200000e0000 */
[----:B-1----:R-:W-:Y:S05]  /*95f0*/  FMNMX.FTZ R3, R166, R3, !PT ;  /* 0x00000003a6037209 */ /* 0x002fea0007810000 */
[----:B------:R-:W-:Y:S01]  /*9600*/  FMUL.FTZ R195, R3, c[0x0][0x23c] ;  /* 0x00008f0003c37a20 */ /* 0x000fe20000410000 */
[----:B--2---:R-:W-:Y:S02]  /*9610*/  FMNMX.FTZ R164, R171, R164, !PT ;  /* 0x000000a4aba47209 */ /* 0x004fe40007810000 */
[----:B------:R-:W1:Y:S02]  /*9620*/  LDSM.16.MT88.4 R168, [R228+0x10000] ;  /* 0x01000000e4a8783b */ /* 0x000e640000004200 */
[C---:B------:R-:W-:Y:S01]  /*9630*/  FSETP.NEU.FTZ.AND P1, PT, R164.reuse, -INF , PT ;  /* 0xff800000a400780b */ /* 0x040fe20003f3d000 */
[C---:B------:R-:W-:Y:S02]  /*9640*/  FADD.FTZ R2, -R164.reuse, R165 ;  /* 0x000000a5a4027221 */ /* 0x040fe40000010100 */
[----:B------:R-:W-:Y:S02]  /*9650*/  FMUL.FTZ R196, R164, c[0x0][0x23c] ;  /* 0x00008f00a4c47a20 */ /* 0x000fe40000410000 */
[----:B------:R-:W-:Y:S02]  /*9660*/  FMUL.FTZ R167, R2, c[0x0][0x23c] ;  /* 0x00008f0002a77a20 */ /* 0x000fe40000410000 */
[C---:B------:R-:W-:Y:S01]  /*9670*/  FADD.FTZ R165, -R3.reuse, R0 ;  /* 0x0000000003a57221 */ /* 0x040fe20000010100 */
[----:B------:R-:W-:Y:S01]  /*9680*/  FSEL R196, R196, RZ, P1 ;  /* 0x000000ffc4c47208 */ /* 0x000fe20000800000 */
[----:B------:R2:W3:Y:S01]  /*9690*/  MUFU.EX2 R2, R167 ;  /* 0x000000a700027308 */ /* 0x0004e20000000800 */
[----:B------:R-:W-:Y:S01]  /*96a0*/  FSETP.NEU.FTZ.AND P1, PT, R3, -INF , PT ;  /* 0xff8000000300780b */ /* 0x000fe20003f3d000 */
[----:B------:R-:W-:Y:S01]  /*96b0*/  FMUL.FTZ R0, R165, c[0x0][0x23c] ;  /* 0x00008f00a5007a20 */ /* 0x000fe20000410000 */
[----:B------:R-:W-:Y:S01]  /*96c0*/  MOV R165, R164 ;  /* 0x000000a400a57202 */ /* 0x000fe20000000f00 */
[--C-:B------:R-:W-:Y:S01]  /*96d0*/  FFMA.FTZ R166, R4, c[0x0][0x23c], -R196.reuse ;  /* 0x00008f0004a67a23 */ /* 0x100fe200000108c4 */
[----:B------:R-:W-:Y:S01]  /*96e0*/  FSEL R195, R195, RZ, P1 ;  /* 0x000000ffc3c37208 */ /* 0x000fe20000800000 */
[--C-:B------:R-:W-:Y:S02]  /*96f0*/  FFMA.FTZ R5, R5, c[0x0][0x23c], -R196.reuse ;  /* 0x00008f0005057a23 */ /* 0x100fe400000108c4 */
[--C-:B------:R-:W-:Y:S02]  /*9700*/  FFMA.FTZ R192, R9, c[0x0][0x23c], -R196.reuse ;  /* 0x00008f0009c07a23 */ /* 0x100fe400000108c4 */
[--C-:B------:R-:W-:Y:S01]  /*9710*/  FFMA.FTZ R6, R6, c[0x0][0x23c], -R195.reuse ;  /* 0x00008f0006067a23 */ /* 0x100fe200000108c3 */
[----:B------:R-:W4:Y:S01]  /*9720*/  MUFU.EX2 R0, R0 ;  /* 0x0000000000007308 */ /* 0x000f220000000800 */
[--C-:B------:R-:W-:Y:S02]  /*9730*/  FFMA.FTZ R7, R7, c[0x0][0x23c], -R195.reuse ;  /* 0x00008f0007077a23 */ /* 0x100fe400000108c3 */
[--C-:B------:R-:W-:Y:S02]  /*9740*/  FFMA.FTZ R193, R10, c[0x0][0x23c], -R195.reuse ;  /* 0x00008f000ac17a23 */ /* 0x100fe400000108c3 */
[--C-:B------:R-:W-:Y:S02]  /*9750*/  FFMA.FTZ R194, R11, c[0x0][0x23c], -R195.reuse ;  /* 0x00008f000bc27a23 */ /* 0x100fe400000108c3 */
[--C-:B------:R-:W-:Y:S02]  /*9760*/  FFMA.FTZ R205, R32, c[0x0][0x23c], -R196.reuse ;  /* 0x00008f0020cd7a23 */ /* 0x100fe400000108c4 */
[--C-:B------:R-:W-:Y:S01]  /*9770*/  FFMA.FTZ R206, R34, c[0x0][0x23c], -R195.reuse ;  /* 0x00008f0022ce7a23 */ /* 0x100fe200000108c3 */
[----:B------:R-:W-:Y:S01]  /*9780*/  MUFU.EX2 R166, R166 ;  /* 0x000000a600a67308 */ /* 0x000fe20000000800 */
[--C-:B------:R-:W-:Y:S02]  /*9790*/  FFMA.FTZ R197, R12, c[0x0][0x23c], -R196.reuse ;  /* 0x00008f000cc57a23 */ /* 0x100fe400000108c4 */
[--C-:B--2---:R-:W-:Y:S02]  /*97a0*/  FFMA.FTZ R167, R8, c[0x0][0x23c], -R196.reuse ;  /* 0x00008f0008a77a23 */ /* 0x104fe400000108c4 */
[C---:B---3--:R-:W-:Y:S02]  /*97b0*/  FMUL.FTZ R8, R2.reuse, R160 ;  /* 0x000000a002087220 */ /* 0x048fe40000410000 */
[C---:B------:R-:W-:Y:S02]  /*97c0*/  FMUL.FTZ R9, R2.reuse, R161 ;  /* 0x000000a102097220 */ /* 0x040fe40000410000 */
[C---:B------:R-:W-:Y:S01]  /*97d0*/  FMUL.FTZ R36, R2.reuse, R36 ;  /* 0x0000002402247220 */ /* 0x040fe20000410000 */
[----:B------:R-:W2:Y:S01]  /*97e0*/  MUFU.EX2 R5, R5 ;  /* 0x0000000500057308 */ /* 0x000ea20000000800 */
[C---:B------:R-:W-:Y:S02]  /*97f0*/  FMUL.FTZ R37, R2.reuse, R37 ;  /* 0x0000002502257220 */ /* 0x040fe40000410000 */
[----:B------:R-:W-:Y:S02]  /*9800*/  FMUL.FTZ R40, R2, R40 ;  /* 0x0000002802287220 */ /* 0x000fe40000410000 */
[C---:B----4-:R-:W-:Y:S02]  /*9810*/  FMUL.FTZ R10, R0.reuse, R162 ;  /* 0x000000a2000a7220 */ /* 0x050fe40000410000 */
[C---:B------:R-:W-:Y:S02]  /*9820*/  FMUL.FTZ R11, R0.reuse, R163 ;  /* 0x000000a3000b7220 */ /* 0x040fe40000410000 */
[C---:B------:R-:W-:Y:S01]  /*9830*/  FMUL.FTZ R38, R0.reuse, R38 ;  /* 0x0000002600267220 */ /* 0x040fe20000410000 */
[----:B------:R-:W-:Y:S01]  /*9840*/  MUFU.EX2 R6, R6 ;  /* 0x0000000600067308 */ /* 0x000fe20000000800 */
[----:B------:R-:W-:Y:S02]  /*9850*/  FMUL.FTZ R39, R0, R39 ;  /* 0x0000002700277220 */ /* 0x000fe40000410000 */
[----:B------:R-:W-:Y:S02]  /*9860*/  FMUL.FTZ R41, R2, R41 ;  /* 0x0000002902297220 */ /* 0x000fe40000410000 */
[C---:B------:R-:W-:Y:S02]  /*9870*/  FMUL.FTZ R42, R0.reuse, R42 ;  /* 0x0000002a002a7220 */ /* 0x040fe40000410000 */
[----:B------:R-:W-:Y:S02]  /*9880*/  FMUL.FTZ R43, R0, R43 ;  /* 0x0000002b002b7220 */ /* 0x000fe40000410000 */
[C---:B------:R-:W-:Y:S01]  /*9890*/  FMUL.FTZ R44, R2.reuse, R44 ;  /* 0x0000002c022c7220 */ /* 0x040fe20000410000 */
[----:B------:R-:W3:Y:S01]  /*98a0*/  MUFU.EX2 R7, R7 ;  /* 0x0000000700077308 */ /* 0x000ee20000000800 */
[----:B------:R-:W-:Y:S02]  /*98b0*/  FMUL.FTZ R45, R2, R45 ;  /* 0x0000002d022d7220 */ /* 0x000fe40000410000 */
[C---:B------:R-:W-:Y:S01]  /*98c0*/  FMUL.FTZ R46, R0.reuse, R46 ;  /* 0x0000002e002e7220 */ /* 0x040fe20000410000 */
[----:B--2---:R-:W-:Y:S01]  /*98d0*/  F2FP.BF16.PACK_AB R160, R5, R166 ;  /* 0x000000a605a0723e */ /* 0x004fe200000010ff */
[----:B------:R-:W-:Y:S02]  /*98e0*/  FMUL.FTZ R47, R0, R47 ;  /* 0x0000002f002f7220 */ /* 0x000fe40000410000 */
[C---:B------:R-:W-:Y:S02]  /*98f0*/  FMUL.FTZ R12, R2.reuse, R156 ;  /* 0x0000009c020c7220 */ /* 0x040fe40000410000 */
[C---:B------:R-:W-:Y:S01]  /*9900*/  FMUL.FTZ R48, R2.reuse, R48 ;  /* 0x0000003002307220 */ /* 0x040fe20000410000 */
[----:B------:R-:W-:Y:S01]  /*9910*/  MUFU.EX2 R167, R167 ;  /* 0x000000a700a77308 */ /* 0x000fe20000000800 */
[----:B------:R-:W-:Y:S02]  /*9920*/  FMUL.FTZ R49, R2, R49 ;  /* 0x0000003102317220 */ /* 0x000fe40000410000 */
[C---:B------:R-:W-:Y:S02]  /*9930*/  FMUL.FTZ R50, R0.reuse, R50 ;  /* 0x0000003200327220 */ /* 0x040fe40000410000 */
[----:B------:R-:W-:Y:S02]  /*9940*/  FMUL.FTZ R51, R0, R51 ;  /* 0x0000003300337220 */ /* 0x000fe40000410000 */
[C---:B------:R-:W-:Y:S02]  /*9950*/  FMUL.FTZ R52, R2.reuse, R52 ;  /* 0x0000003402347220 */ /* 0x040fe40000410000 */
[----:B------:R-:W-:Y:S01]  /*9960*/  FMUL.FTZ R53, R2, R53 ;  /* 0x0000003502357220 */ /* 0x000fe20000410000 */
[----:B------:R-:W2:Y:S01]  /*9970*/  MUFU.EX2 R192, R192 ;  /* 0x000000c000c07308 */ /* 0x000ea20000000800 */
[C---:B------:R-:W-:Y:S02]  /*9980*/  FMUL.FTZ R54, R0.reuse, R54 ;  /* 0x0000003600367220 */ /* 0x040fe40000410000 */
[----:B------:R-:W-:Y:S01]  /*9990*/  FMUL.FTZ R55, R0, R55 ;  /* 0x0000003700377220 */ /* 0x000fe20000410000 */
[----:B---3--:R-:W-:Y:S01]  /*99a0*/  F2FP.BF16.PACK_AB R161, R7, R6 ;  /* 0x0000000607a1723e */ /* 0x008fe200000010ff */
[C---:B------:R-:W-:Y:S02]  /*99b0*/  FMUL.FTZ R56, R2.reuse, R56 ;  /* 0x0000003802387220 */ /* 0x040fe40000410000 */
[----:B------:R-:W-:Y:S02]  /*99c0*/  FMUL.FTZ R57, R2, R57 ;  /* 0x0000003902397220 */ /* 0x000fe40000410000 */
[C---:B------:R-:W-:Y:S01]  /*99d0*/  FMUL.FTZ R58, R0.reuse, R58 ;  /* 0x0000003a003a7220 */ /* 0x040fe20000410000 */
[----:B------:R-:W-:Y:S01]  /*99e0*/  MUFU.EX2 R193, R193 ;  /* 0x000000c100c17308 */ /* 0x000fe20000000800 */
[----:B------:R-:W-:Y:S02]  /*99f0*/  FMUL.FTZ R59, R0, R59 ;  /* 0x0000003b003b7220 */ /* 0x000fe40000410000 */
[C---:B------:R-:W-:Y:S02]  /*9a00*/  FMUL.FTZ R60, R2.reuse, R60 ;  /* 0x0000003c023c7220 */ /* 0x040fe40000410000 */
[----:B------:R-:W-:Y:S02]  /*9a10*/  FMUL.FTZ R61, R2, R61 ;  /* 0x0000003d023d7220 */ /* 0x000fe40000410000 */
[C---:B------:R-:W-:Y:S02]  /*9a20*/  FMUL.FTZ R62, R0.reuse, R62 ;  /* 0x0000003e003e7220 */ /* 0x040fe40000410000 */
[----:B------:R-:W-:Y:S01]  /*9a30*/  FMUL.FTZ R63, R0, R63 ;  /* 0x0000003f003f7220 */ /* 0x000fe20000410000 */
[----:B------:R-:W3:Y:S01]  /*9a40*/  MUFU.EX2 R194, R194 ;  /* 0x000000c200c27308 */ /* 0x000ee20000000800 */
[C---:B------:R-:W-:Y:S02]  /*9a50*/  FMUL.FTZ R64, R2.reuse, R64 ;  /* 0x0000004002407220 */ /* 0x040fe40000410000 */
[----:B------:R-:W-:Y:S01]  /*9a60*/  FMUL.FTZ R65, R2, R65 ;  /* 0x0000004102417220 */ /* 0x000fe20000410000 */
[----:B--2---:R-:W-:Y:S01]  /*9a70*/  F2FP.BF16.PACK_AB R162, R192, R167 ;  /* 0x000000a7c0a2723e */ /* 0x004fe200000010ff */
        /* <DEDUP_REMOVED lines=9> */
[----:B------:R-:W-:Y:S01]  /*9b10*/  MUFU.EX2 R205, R205 ;  /* 0x000000cd00cd7308 */ /* 0x000fe20000000800 */
[C---:B------:R-:W-:Y:S02]  /*9b20*/  FMUL.FTZ R74, R0.reuse, R74 ;  /* 0x0000004a004a7220 */ /* 0x040fe40000410000 */
[----:B------:R-:W-:Y:S01]  /*9b30*/  FMUL.FTZ R75, R0, R75 ;  /* 0x0000004b004b7220 */ /* 0x000fe20000410000 */
[----:B---3--:R-:W-:Y:S01]  /*9b40*/  F2FP.BF16.PACK_AB R163, R194, R193 ;  /* 0x000000c1c2a3723e */ /* 0x008fe200000010ff */
[C---:B------:R-:W-:Y:S02]  /*9b50*/  FMUL.FTZ R76, R2.reuse, R76 ;  /* 0x0000004c024c7220 */ /* 0x040fe40000410000 */
[----:B------:R-:W-:Y:S02]  /*9b60*/  FMUL.FTZ R77, R2, R77 ;  /* 0x0000004d024d7220 */ /* 0x000fe40000410000 */
[C---:B------:R-:W-:Y:S01]  /*9b70*/  FMUL.FTZ R78, R0.reuse, R78 ;  /* 0x0000004e004e7220 */ /* 0x040fe20000410000 */
[----:B------:R-:W-:Y:S01]  /*9b80*/  MUFU.EX2 R206, R206 ;  /* 0x000000ce00ce7308 */ /* 0x000fe20000000800 */
[C---:B-1----:R-:W-:Y:S05]  /*9b90*/  HMMA.16816.F32.BF16 R8, R160.reuse, R168, R8 ;  /* 0x000000a8a008723c */ /* 0x042fea0000041808 */
[----:B------:R-:W-:Y:S02]  /*9ba0*/  FMUL.FTZ R79, R0, R79 ;  /* 0x0000004f004f7220 */ /* 0x000fe40000410000 */
[C---:B------:R-:W-:Y:S01]  /*9bb0*/  FMUL.FTZ R80, R2.reuse, R80 ;  /* 0x0000005002507220 */ /* 0x040fe20000410000 */
[C---:B------:R-:W-:Y:S01]  /*9bc0*/  HMMA.16816.F32.BF16 R36, R160.reuse, R170, R36 ;  /* 0x000000aaa024723c */ /* 0x040fe20000041824 */
[----:B------:R-:W1:Y:S03]  /*9bd0*/  LDSM.16.MT88.4 R168, [R224+0x10000] ;  /* 0x01000000e0a8783b */ /* 0x000e660000004200 */
[----:B------:R-:W-:Y:S02]  /*9be0*/  FMUL.FTZ R81, R2, R81 ;  /* 0x0000005102517220 */ /* 0x000fe40000410000 */
[C---:B------:R-:W-:Y:S02]  /*9bf0*/  FMUL.FTZ R82, R0.reuse, R82 ;  /* 0x0000005200527220 */ /* 0x040fe40000410000 */
[C---:B------:R-:W-:Y:S04]  /*9c00*/  HMMA.16816.F32.BF16 R40, R160.reuse, R172, R40 ;  /* 0x000000aca028723c */ /* 0x040fe80000041828 */
[----:B------:R-:W-:Y:S02]  /*9c10*/  FMUL.FTZ R83, R0, R83 ;  /* 0x0000005300537220 */ /* 0x000fe40000410000 */
[C---:B------:R-:W-:Y:S02]  /*9c20*/  FMUL.FTZ R84, R2.reuse, R84 ;  /* 0x0000005402547220 */ /* 0x040fe40000410000 */
[C---:B------:R-:W-:Y:S01]  /*9c30*/  HMMA.16816.F32.BF16 R44, R160.reuse, R174, R44 ;  /* 0x000000aea02c723c */ /* 0x040fe2000004182c */
[----:B------:R-:W2:Y:S03]  /*9c40*/  LDSM.16.MT88.4 R172, [R228+0x12000] ;  /* 0x01200000e4ac783b */ /* 0x000ea60000004200 */
[----:B------:R-:W-:Y:S02]  /*9c50*/  FMUL.FTZ R85, R2, R85 ;  /* 0x0000005502557220 */ /* 0x000fe40000410000 */
[C---:B------:R-:W-:Y:S02]  /*9c60*/  FMUL.FTZ R86, R0.reuse, R86 ;  /* 0x0000005600567220 */ /* 0x040fe40000410000 */
[C---:B------:R-:W-:Y:S04]  /*9c70*/  HMMA.16816.F32.BF16 R48, R160.reuse, R176, R48 ;  /* 0x000000b0a030723c */ /* 0x040fe80000041830 */
[----:B------:R-:W-:Y:S02]  /*9c80*/  FMUL.FTZ R87, R0, R87 ;  /* 0x0000005700577220 */ /* 0x000fe40000410000 */
[C---:B------:R-:W-:Y:S02]  /*9c90*/  FMUL.FTZ R88, R2.reuse, R88 ;  /* 0x0000005802587220 */ /* 0x040fe40000410000 */
[C---:B------:R-:W-:Y:S01]  /*9ca0*/  HMMA.16816.F32.BF16 R52, R160.reuse, R178, R52 ;  /* 0x000000b2a034723c */ /* 0x040fe20000041834 */
[----:B------:R-:W3:Y:S03]  /*9cb0*/  LDSM.16.MT88.4 R176, [R226+0x12000] ;  /* 0x01200000e2b0783b */ /* 0x000ee60000004200 */
[----:B------:R-:W-:Y:S02]  /*9cc0*/  FMUL.FTZ R89, R2, R89 ;  /* 0x0000005902597220 */ /* 0x000fe40000410000 */
[C---:B------:R-:W-:Y:S02]  /*9cd0*/  FMUL.FTZ R90, R0.reuse, R90 ;  /* 0x0000005a005a7220 */ /* 0x040fe40000410000 */
[----:B------:R-:W-:Y:S01]  /*9ce0*/  FMUL.FTZ R91, R0, R91 ;  /* 0x0000005b005b7220 */ /* 0x000fe20000410000 */
[C---:B-1----:R-:W-:Y:S03]  /*9cf0*/  HMMA.16816.F32.BF16 R56, R160.reuse, R168, R56 ;  /* 0x000000a8a038723c */ /* 0x042fe60000041838 */
[C---:B------:R-:W-:Y:S02]  /*9d00*/  FMUL.FTZ R92, R2.reuse, R92 ;  /* 0x0000005c025c7220 */ /* 0x040fe40000410000 */
[----:B------:R-:W-:Y:S02]  /*9d10*/  FMUL.FTZ R93, R2, R93 ;  /* 0x0000005d025d7220 */ /* 0x000fe40000410000 */
[C---:B------:R-:W-:Y:S01]  /*9d20*/  FMUL.FTZ R94, R0.reuse, R94 ;  /* 0x0000005e005e7220 */ /* 0x040fe20000410000 */
[C---:B------:R-:W-:Y:S01]  /*9d30*/  HMMA.16816.F32.BF16 R60, R160.reuse, R170, R60 ;  /* 0x000000aaa03c723c */ /* 0x040fe2000004183c */
[----:B------:R-:W1:Y:S03]  /*9d40*/  LDSM.16.MT88.4 R168, [R225+0x12000] ;  /* 0x01200000e1a8783b */ /* 0x000e660000004200 */
[----:B------:R-:W-:Y:S02]  /*9d50*/  FMUL.FTZ R95, R0, R95 ;  /* 0x0000005f005f7220 */ /* 0x000fe40000410000 */
[C---:B------:R-:W-:Y:S02]  /*9d60*/  FMUL.FTZ R96, R2.reuse, R96 ;  /* 0x0000006002607220 */ /* 0x040fe40000410000 */
[C---:B--2---:R-:W-:Y:S04]  /*9d70*/  HMMA.16816.F32.BF16 R64, R160.reuse, R172, R64 ;  /* 0x000000aca040723c */ /* 0x044fe80000041840 */
[----:B------:R-:W-:Y:S02]  /*9d80*/  FMUL.FTZ R97, R2, R97 ;  /* 0x0000006102617220 */ /* 0x000fe40000410000 */
[C---:B------:R-:W-:Y:S02]  /*9d90*/  FMUL.FTZ R98, R0.reuse, R98 ;  /* 0x0000006200627220 */ /* 0x040fe40000410000 */
[C---:B------:R-:W-:Y:S01]  /*9da0*/  HMMA.16816.F32.BF16 R68, R160.reuse, R174, R68 ;  /* 0x000000aea044723c */ /* 0x040fe20000041844 */
[----:B------:R-:W2:Y:S03]  /*9db0*/  LDSM.16.MT88.4 R172, [R224+0x12000] ;  /* 0x01200000e0ac783b */ /* 0x000ea60000004200 */
[----:B------:R-:W-:Y:S02]  /*9dc0*/  FMUL.FTZ R99, R0, R99 ;  /* 0x0000006300637220 */ /* 0x000fe40000410000 */
[C---:B------:R-:W-:Y:S02]  /*9dd0*/  FMUL.FTZ R100, R2.reuse, R100 ;  /* 0x0000006402647220 */ /* 0x040fe40000410000 */
[C---:B---3--:R-:W-:Y:S04]  /*9de0*/  HMMA.16816.F32.BF16 R72, R160.reuse, R176, R72 ;  /* 0x000000b0a048723c */ /* 0x048fe80000041848 */
        /* <DEDUP_REMOVED lines=52> */
[----:B------:R-:W-:Y:S03]  /*a130*/  FMUL.FTZ R133, R2, R133 ;  /* 0x0000008502857220 */ /* 0x000fe60000410000 */
[C---:B-1----:R-:W-:Y:S03]  /*a140*/  HMMA.16816.F32.BF16 R128, R160.reuse, R168, R128 ;  /* 0x000000a8a080723c */ /* 0x042fe60000041880 */
[C---:B------:R-:W-:Y:S02]  /*a150*/  FMUL.FTZ R134, R0.reuse, R134 ;  /* 0x0000008600867220 */ /* 0x040fe40000410000 */
[----:B------:R-:W-:Y:S02]  /*a160*/  FMUL.FTZ R135, R0, R135 ;  /* 0x0000008700877220 */ /* 0x000fe40000410000 */
[--C-:B------:R-:W-:Y:S02]  /*a170*/  FFMA.FTZ R198, R13, c[0x0][0x23c], -R196.reuse ;  /* 0x00008f000dc67a23 */ /* 0x100fe400000108c4 */
[----:B------:R-:W-:Y:S03]  /*a180*/  FMUL.FTZ R13, R2, R157 ;  /* 0x0000009d020d7220 */ /* 0x000fe60000410000 */
[C---:B------:R-:W-:Y:S01]  /*a190*/  HMMA.16816.F32.BF16 R132, R160.reuse, R170, R132 ;  /* 0x000000aaa084723c */ /* 0x040fe20000041884 */
[----:B------:R-:W-:Y:S01]  /*a1a0*/  LDSM.16.MT88.4 R168, [R228+0x10800] ;  /* 0x01080000e4a8783b */ /* 0x000fe20000004200 */
[----:B------:R-:W1:Y:S01]  /*a1b0*/  MUFU.EX2 R198, R198 ;  /* 0x000000c600c67308 */ /* 0x000e620000000800 */
[--C-:B------:R-:W-:Y:S02]  /*a1c0*/  FFMA.FTZ R199, R14, c[0x0][0x23c], -R195.reuse ;  /* 0x00008f000ec77a23 */ /* 0x100fe400000108c3 */
[C---:B------:R-:W-:Y:S02]  /*a1d0*/  FMUL.FTZ R14, R0.reuse, R158 ;  /* 0x0000009e000e7220 */ /* 0x040fe40000410000 */
[--C-:B------:R-:W-:Y:S02]  /*a1e0*/  FFMA.FTZ R200, R15, c[0x0][0x23c], -R195.reuse ;  /* 0x00008f000fc87a23 */ /* 0x100fe400000108c3 */
[----:B------:R-:W-:Y:S02]  /*a1f0*/  FMUL.FTZ R15, R0, R159 ;  /* 0x0000009f000f7220 */ /* 0x000fe40000410000 */
[----:B------:R-:W4:Y:S01]  /*a200*/  LDSM.16.MT88.4 R156, [R224+0x16000] ;  /* 0x01600000e09c783b */ /* 0x000f220000004200 */
[C---:B------:R-:W-:Y:S01]  /*a210*/  FMUL.FTZ R136, R2.reuse, R136 ;  /* 0x0000008802887220 */ /* 0x040fe20000410000 */
[----:B------:R-:W-:Y:S01]  /*a220*/  MUFU.EX2 R199, R199 ;  /* 0x000000c700c77308 */ /* 0x000fe20000000800 */
[----:B------:R-:W-:Y:S02]  /*a230*/  FMUL.FTZ R137, R2, R137 ;  /* 0x0000008902897220 */ /* 0x000fe40000410000 */
[C---:B------:R-:W-:Y:S02]  /*a240*/  FMUL.FTZ R138, R0.reuse, R138 ;  /* 0x0000008a008a7220 */ /* 0x040fe40000410000 */
[----:B------:R-:W-:Y:S02]  /*a250*/  FMUL.FTZ R139, R0, R139 ;  /* 0x0000008b008b7220 */ /* 0x000fe40000410000 */
[C---:B------:R-:W-:Y:S02]  /*a260*/  FMUL.FTZ R140, R2.reuse, R140 ;  /* 0x0000008c028c7220 */ /* 0x040fe40000410000 */
[----:B------:R-:W-:Y:S01]  /*a270*/  FMUL.FTZ R141, R2, R141 ;  /* 0x0000008d028d7220 */ /* 0x000fe20000410000 */
[----:B------:R-:W5:Y:S01]  /*a280*/  MUFU.EX2 R200, R200 ;  /* 0x000000c800c87308 */ /* 0x000f620000000800 */
[C---:B------:R-:W-:Y:S01]  /*a290*/  FMUL.FTZ R142, R0.reuse, R142 ;  /* 0x0000008e008e7220 */ /* 0x040fe20000410000 */
[C---:B--2---:R-:W-:Y:S03]  /*a2a0*/  HMMA.16816.F32.BF16 R136, R160.reuse, R172, R136 ;  /* 0x000000aca088723c */ /* 0x044fe60000041888 */
[----:B------:R-:W-:Y:S02]  /*a2b0*/  FMUL.FTZ R143, R0, R143 ;  /* 0x0000008f008f7220 */ /* 0x000fe40000410000 */
[--C-:B------:R-:W-:Y:S02]  /*a2c0*/  FFMA.FTZ R201, R16, c[0x0][0x23c], -R196.reuse ;  /* 0x00008f0010c97a23 */ /* 0x100fe400000108c4 */
[----:B------:R-:W-:Y:S01]  /*a2d0*/  FFMA.FTZ R202, R17, c[0x0][0x23c], -R196 ;  /* 0x00008f0011ca7a23 */ /* 0x000fe200000108c4 */
[C---:B------:R-:W-:Y:S01]  /*a2e0*/  HMMA.16816.F32.BF16 R12, R160.reuse, R174, R12 ;  /* 0x000000aea00c723c */ /* 0x040fe2000004180c */
[----:B------:R-:W2:Y:S02]  /*a2f0*/  LDSM.16.MT88.4 R172, [R226+0x10800] ;  /* 0x01080000e2ac783b */ /* 0x000ea40000004200 */
[----:B------:R-:W-:Y:S01]  /*a300*/  MUFU.EX2 R201, R201 ;  /* 0x000000c900c97308 */ /* 0x000fe20000000800 */
[--C-:B------:R-:W-:Y:S02]  /*a310*/  FFMA.FTZ R203, R18, c[0x0][0x23c], -R195.reuse ;  /* 0x00008f0012cb7a23 */ /* 0x100fe400000108c3 */
[----:B------:R-:W-:Y:S02]  /*a320*/  FFMA.FTZ R204, R19, c[0x0][0x23c], -R195 ;  /* 0x00008f0013cc7a23 */ /* 0x000fe400000108c3 */
[C---:B---3--:R-:W-:Y:S04]  /*a330*/  HMMA.16816.F32.BF16 R140, R160.reuse, R176, R140 ;  /* 0x000000b0a08c723c */ /* 0x048fe8000004188c */
[C---:B------:R-:W-:Y:S01]  /*a340*/  FMUL.FTZ R144, R2.reuse, R144 ;  /* 0x0000009002907220 */ /* 0x040fe20000410000 */
[----:B------:R-:W3:Y:S01]  /*a350*/  MUFU.EX2 R202, R202 ;  /* 0x000000ca00ca7308 */ /* 0x000ee20000000800 */
[----:B------:R-:W-:Y:S02]  /*a360*/  FMUL.FTZ R145, R2, R145 ;  /* 0x0000009102917220 */ /* 0x000fe40000410000 */
[C---:B------:R-:W-:Y:S04]  /*a370*/  FMUL.FTZ R146, R0.reuse, R146 ;  /* 0x0000009200927220 */ /* 0x040fe80000410000 */
[----:B------:R-:W-:Y:S02]  /*a380*/  FMUL.FTZ R147, R0, R147 ;  /* 0x0000009300937220 */ /* 0x000fe40000410000 */
[----:B------:R-:W-:Y:S01]  /*a390*/  FMUL.FTZ R16, R2, R152 ;  /* 0x0000009802107220 */ /* 0x000fe20000410000 */
[----:B------:R-:W-:Y:S01]  /*a3a0*/  MUFU.EX2 R203, R203 ;  /* 0x000000cb00cb7308 */ /* 0x000fe20000000800 */
[----:B-1----:R-:W-:Y:S01]  /*a3b0*/  F2FP.BF16.PACK_AB R152, R198, R197 ;  /* 0x000000c5c698723e */ /* 0x002fe200000010ff */
[----:B------:R-:W-:Y:S01]  /*a3c0*/  FMUL.FTZ R17, R2, R153 ;  /* 0x0000009902117220 */ /* 0x000fe20000410000 */
[----:B-----5:R-:W-:Y:S01]  /*a3d0*/  F2FP.BF16.PACK_AB R153, R200, R199 ;  /* 0x000000c7c899723e */ /* 0x020fe200000010ff */
[C---:B------:R-:W-:Y:S01]  /*a3e0*/  HMMA.16816.F32.BF16 R144, R160.reuse, R178, R144 ;  /* 0x000000b2a090723c */ /* 0x040fe20000041890 */
[----:B------:R-:W1:Y:S02]  /*a3f0*/  LDSM.16.MT88.4 R176, [R225+0x10800] ;  /* 0x01080000e1b0783b */ /* 0x000e640000004200 */
[C---:B------:R-:W-:Y:S02]  /*a400*/  FMUL.FTZ R18, R0.reuse, R154 ;  /* 0x0000009a00127220 */ /* 0x040fe40000410000 */
[----:B------:R-:W-:Y:S01]  /*a410*/  FMUL.FTZ R19, R0, R155 ;  /* 0x0000009b00137220 */ /* 0x000fe20000410000 */
[----:B------:R-:W5:Y:S01]  /*a420*/  MUFU.EX2 R204, R204 ;  /* 0x000000cc00cc7308 */ /* 0x000f620000000800 */
[C---:B------:R-:W-:Y:S02]  /*a430*/  FMUL.FTZ R148, R2.reuse, R148 ;  /* 0x0000009402947220 */ /* 0x040fe40000410000 */
[----:B------:R-:W-:Y:S03]  /*a440*/  FMUL.FTZ R149, R2, R149 ;  /* 0x0000009502957220 */ /* 0x000fe60000410000 */
[C---:B----4-:R-:W-:Y:S03]  /*a450*/  HMMA.16816.F32.BF16 R16, R160.reuse, R156, R16 ;  /* 0x0000009ca010723c */ /* 0x050fe60000041810 */
[----:B------:R-:W-:Y:S01]  /*a460*/  FMUL.FTZ R150, R0, R150 ;  /* 0x0000009600967220 */ /* 0x000fe20000410000 */
[----:B---3--:R-:W-:Y:S01]  /*a470*/  F2FP.BF16.PACK_AB R154, R202, R201 ;  /* 0x000000c9ca9a723e */ /* 0x008fe200000010ff */
[----:B------:R-:W-:Y:S02]  /*a480*/  FMUL.FTZ R151, R0, R151 ;  /* 0x0000009700977220 */ /* 0x000fe40000410000 */
[----:B------:R-:W-:Y:S02]  /*a490*/  FFMA.FTZ R166, R2, R251, R166 ;  /* 0x000000fb02a67223 */ /* 0x000fe400000100a6 */
[----:B------:R-:W-:Y:S03]  /*a4a0*/  FFMA.FTZ R6, R0, R249, R6 ;  /* 0x000000f900067223 */ /* 0x000fe60000010006 */
[----:B------:R-:W-:Y:S01]  /*a4b0*/  HMMA.16816.F32.BF16 R148, R160, R158, R148 ;  /* 0x0000009ea094723c */ /* 0x000fe20000041894 */
[----:B------:R-:W3:Y:S02]  /*a4c0*/  LDSM.16.MT88.4 R156, [R224+0x10800] ;  /* 0x01080000e09c783b */ /* 0x000ee40000004200 */
[----:B------:R-:W-:Y:S01]  /*a4d0*/  MOV R0, R3 ;  /* 0x0000000300007202 */ /* 0x000fe20000000f00 */
[----:B------:R-:W-:Y:S01]  /*a4e0*/  FADD.FTZ R166, R5, R166 ;  /* 0x000000a605a67221 */ /* 0x000fe20000010000 */
[----:B-----5:R-:W-:Y:S01]  /*a4f0*/  F2FP.BF16.PACK_AB R155, R204, R203 ;  /* 0x000000cbcc9b723e */ /* 0x020fe200000010ff */
[----:B------:R-:W-:Y:S03]  /*a500*/  FADD.FTZ R6, R7, R6 ;  /* 0x0000000607067221 */ /* 0x000fe60000010000 */
[----:B------:R-:W4:Y:S03]  /*a510*/  LDSM.16.MT88.4 R160, [R228+0x12800] ;  /* 0x01280000e4a0783b */ /* 0x000f260000004200 */
[----:B------:R-:W-:Y:S01]  /*a520*/  FADD.FTZ R167, R167, R166 ;  /* 0x000000a6a7a77221 */ /* 0x000fe20000010000 */
[C---:B------:R-:W-:Y:S05]  /*a530*/  HMMA.16816.F32.BF16 R8, R152.reuse, R168, R8 ;  /* 0x000000a89808723c */ /* 0x040fea0000041808 */
[----:B------:R-:W-:Y:S02]  /*a540*/  FADD.FTZ R193, R193, R6 ;  /* 0x00000006c1c17221 */ /* 0x000fe40000010000 */
[----:B------:R-:W-:Y:S01]  /*a550*/  FADD.FTZ R192, R192, R167 ;  /* 0x000000a7c0c07221 */ /* 0x000fe20000010000 */
[C---:B------:R-:W-:Y:S01]  /*a560*/  HMMA.16816.F32.BF16 R36, R152.reuse, R170, R36 ;  /* 0x000000aa9824723c */ /* 0x040fe20000041824 */
[----:B------:R-:W5:Y:S03]  /*a570*/  LDSM.16.MT88.4 R168, [R224+0x12800] ;  /* 0x01280000e0a8783b */ /* 0x000f660000004200 */
[----:B------:R-:W-:Y:S02]  /*a580*/  FADD.FTZ R194, R194, R193 ;  /* 0x000000c1c2c27221 */ /* 0x000fe40000010000 */
[----:B------:R-:W-:Y:S02]  /*a590*/  FADD.FTZ R197, R197, R192 ;  /* 0x000000c0c5c57221 */ /* 0x000fe40000010000 */
[C---:B--2---:R-:W-:Y:S04]  /*a5a0*/  HMMA.16816.F32.BF16 R40, R152.reuse, R172, R40 ;  /* 0x000000ac9828723c */ /* 0x044fe80000041828 */
[----:B------:R-:W-:Y:S02]  /*a5b0*/  FADD.FTZ R199, R199, R194 ;  /* 0x000000c2c7c77221 */ /* 0x000fe40000010000 */
[----:B------:R-:W-:Y:S02]  /*a5c0*/  FADD.FTZ R198, R198, R197 ;  /* 0x000000c5c6c67221 */ /* 0x000fe40000010000 */
[C---:B------:R-:W-:Y:S01]  /*a5d0*/  HMMA.16816.F32.BF16 R44, R152.reuse, R174, R44 ;  /* 0x000000ae982c723c */ /* 0x040fe2000004182c */
[----:B------:R-:W2:Y:S03]  /*a5e0*/  LDSM.16.MT88.4 R172, [R228+0x14800] ;  /* 0x01480000e4ac783b */ /* 0x000ea60000004200 */
[----:B------:R-:W-:Y:S02]  /*a5f0*/  FADD.FTZ R200, R200, R199 ;  /* 0x000000c7c8c87221 */ /* 0x000fe40000010000 */
[----:B------:R-:W-:Y:S02]  /*a600*/  FADD.FTZ R5, R201, R198 ;  /* 0x000000c6c9057221 */ /* 0x000fe40000010000 */
[C---:B-1----:R-:W-:Y:S04]  /*a610*/  HMMA.16816.F32.BF16 R48, R152.reuse, R176, R48 ;  /* 0x000000b09830723c */ /* 0x042fe80000041830 */
[----:B------:R-:W-:Y:S02]  /*a620*/  FADD.FTZ R7, R203, R200 ;  /* 0x000000c8cb077221 */ /* 0x000fe40000010000 */
[----:B------:R-:W-:Y:S02]  /*a630*/  FADD.FTZ R5, R202, R5 ;  /* 0x00000005ca057221 */ /* 0x000fe40000010000 */
[C---:B------:R-:W-:Y:S01]  /*a640*/  HMMA.16816.F32.BF16 R52, R152.reuse, R178, R52 ;  /* 0x000000b29834723c */ /* 0x040fe20000041834 */
[----:B------:R-:W-:Y:S03]  /*a650*/  LDSM.16.MT88.4 R176, [R224+0x15800] ;  /* 0x01580000e0b0783b */ /* 0x000fe60000004200 */
[----:B------:R-:W-:Y:S04]  /*a660*/  FADD.FTZ R7, R204, R7 ;  /* 0x00000007cc077221 */ /* 0x000fe80000010000 */
[C---:B---3--:R-:W-:Y:S08]  /*a670*/  HMMA.16816.F32.BF16 R56, R152.reuse, R156, R56 ;  /* 0x0000009c9838723c */ /* 0x048ff00000041838 */
[C---:B------:R-:W-:Y:S01]  /*a680*/  HMMA.16816.F32.BF16 R60, R152.reuse, R158, R60 ;  /* 0x0000009e983c723c */ /* 0x040fe2000004183c */
[----:B------:R-:W1:Y:S07]  /*a690*/  LDSM.16.MT88.4 R156, [R225+0x14800] ;  /* 0x01480000e19c783b */ /* 0x000e6e0000004200 */
[C---:B----4-:R-:W-:Y:S08]  /*a6a0*/  HMMA.16816.F32.BF16 R64, R152.reuse, R160, R64 ;  /* 0x000000a09840723c */ /* 0x050ff00000041840 */
[C---:B------:R-:W-:Y:S01]  /*a6b0*/  HMMA.16816.F32.BF16 R68, R152.reuse, R162, R68 ;  /* 0x000000a29844723c */ /* 0x040fe20000041844 */
[----:B------:R-:W3:Y:S07]  /*a6c0*/  LDSM.16.MT88.4 R160, [R224+0x14800] ;  /* 0x01480000e0a0783b */ /* 0x000eee0000004200 */
[C---:B------:R-:W-:Y:S07]  /*a6d0*/  HMMA.16816.F32.BF16 R72, R152.reuse, R180, R72 ;  /* 0x000000b49848723c */ /* 0x040fee0000041848 */
[--C-:B------:R-:W-:Y:S01]  /*a6e0*/  FFMA.FTZ R180, R20, c[0x0][0x23c], -R196.reuse ;  /* 0x00008f0014b47a23 */ /* 0x100fe200000108c4 */
[C---:B------:R-:W-:Y:S04]  /*a6f0*/  HMMA.16816.F32.BF16 R76, R152.reuse, R182, R76 ;  /* 0x000000b6984c723c */ /* 0x040fe8000004184c */
[--C-:B------:R-:W-:Y:S01]  /*a700*/  FFMA.FTZ R181, R21, c[0x0][0x23c], -R196.reuse ;  /* 0x00008f0015b57a23 */ /* 0x100fe200000108c4 */
[----:B------:R-:W-:Y:S02]  /*a710*/  MUFU.EX2 R180, R180 ;  /* 0x000000b400b47308 */ /* 0x000fe40000000800 */
[--C-:B------:R-:W-:Y:S01]  /*a720*/  FFMA.FTZ R182, R22, c[0x0][0x23c], -R195.reuse ;  /* 0x00008f0016b67a23 */ /* 0x100fe200000108c3 */
[C---:B------:R-:W-:Y:S04]  /*a730*/  HMMA.16816.F32.BF16 R80, R152.reuse, R184, R80 ;  /* 0x000000b89850723c */ /* 0x040fe80000041850 */
[--C-:B------:R-:W-:Y:S02]  /*a740*/  FFMA.FTZ R183, R23, c[0x0][0x23c], -R195.reuse ;  /* 0x00008f0017b77a23 */ /* 0x100fe400000108c3 */
[----:B------:R-:W-:Y:S01]  /*a750*/  LDSM.16.MT88.4 R20, [R225+0x16800] ;  /* 0x01680000e114783b */ /* 0x000fe20000004200 */
[--C-:B------:R-:W-:Y:S01]  /*a760*/  FFMA.FTZ R184, R24, c[0x0][0x23c], -R196.reuse ;  /* 0x00008f0018b87a23 */ /* 0x100fe200000108c4 */
[C---:B------:R-:W-:Y:S01]  /*a770*/  HMMA.16816.F32.BF16 R84, R152.reuse, R186, R84 ;  /* 0x000000ba9854723c */ /* 0x040fe20000041854 */
[----:B------:R-:W4:Y:S03]  /*a780*/  MUFU.EX2 R181, R181 ;  /* 0x000000b500b57308 */ /* 0x000f260000000800 */
[--C-:B------:R-:W-:Y:S03]  /*a790*/  FFMA.FTZ R185, R25, c[0x0][0x23c], -R196.reuse ;  /* 0x00008f0019b97a23 */ /* 0x100fe600000108c4 */
[--C-:B------:R-:W-:Y:S01]  /*a7a0*/  FFMA.FTZ R186, R26, c[0x0][0x23c], -R195.reuse ;  /* 0x00008f001aba7a23 */ /* 0x100fe200000108c3 */
[C---:B-----5:R-:W-:Y:S03]  /*a7b0*/  HMMA.16816.F32.BF16 R88, R152.reuse, R168, R88 ;  /* 0x000000a89858723c */ /* 0x060fe60000041858 */
[----:B------:R-:W-:Y:S01]  /*a7c0*/  MUFU.EX2 R182, R182 ;  /* 0x000000b600b67308 */ /* 0x000fe20000000800 */
[--C-:B------:R-:W-:Y:S02]  /*a7d0*/  FFMA.FTZ R187, R27, c[0x0][0x23c], -R195.reuse ;  /* 0x00008f001bbb7a23 */ /* 0x100fe400000108c3 */
[----:B------:R-:W-:Y:S02]  /*a7e0*/  LDSM.16.MT88.4 R24, [R226+0x11000] ;  /* 0x01100000e218783b */ /* 0x000fe40000004200 */
[C---:B------:R-:W-:Y:S05]  /*a7f0*/  HMMA.16816.F32.BF16 R92, R152.reuse, R170, R92 ;  /* 0x000000aa985c723c */ /* 0x040fea000004185c */
[----:B------:R-:W5:Y:S01]  /*a800*/  MUFU.EX2 R183, R183 ;  /* 0x000000b700b77308 */ /* 0x000f620000000800 */
[----:B------:R-:W3:Y:S02]  /*a810*/  LDSM.16.MT88.4 R168, [R228+0x16800] ;  /* 0x01680000e4a8783b */ /* 0x000ee40000004200 */
[C---:B--2---:R-:W-:Y:S07]  /*a820*/  HMMA.16816.F32.BF16 R96, R152.reuse, R172, R96 ;  /* 0x000000ac9860723c */ /* 0x044fee0000041860 */
[----:B------:R-:W-:Y:S01]  /*a830*/  MUFU.EX2 R184, R184 ;  /* 0x000000b800b87308 */ /* 0x000fe20000000800 */
[C---:B------:R-:W-:Y:S01]  /*a840*/  HMMA.16816.F32.BF16 R100, R152.reuse, R174, R100 ;  /* 0x000000ae9864723c */ /* 0x040fe20000041864 */
[----:B------:R-:W2:Y:S07]  /*a850*/  LDSM.16.MT88.4 R172, [R226+0x16800] ;  /* 0x01680000e2ac783b */ /* 0x000eae0000004200 */
[C---:B------:R-:W-:Y:S01]  /*a860*/  HMMA.16816.F32.BF16 R104, R152.reuse, R188, R104 ;  /* 0x000000bc9868723c */ /* 0x040fe20000041868 */
[----:B------:R-:W2:Y:S06]  /*a870*/  MUFU.EX2 R185, R185 ;  /* 0x000000b900b97308 */ /* 0x000eac0000000800 */
[--C-:B------:R-:W-:Y:S01]  /*a880*/  FFMA.FTZ R188, R28, c[0x0][0x23c], -R196.reuse ;  /* 0x00008f001cbc7a23 */ /* 0x100fe200000108c4 */
[C---:B------:R-:W-:Y:S03]  /*a890*/  HMMA.16816.F32.BF16 R108, R152.reuse, R190, R108 ;  /* 0x000000be986c723c */ /* 0x040fe6000004186c */
[----:B------:R-:W-:Y:S01]  /*a8a0*/  MUFU.EX2 R186, R186 ;  /* 0x000000ba00ba7308 */ /* 0x000fe20000000800 */
[--C-:B------:R-:W-:Y:S02]  /*a8b0*/  FFMA.FTZ R189, R29, c[0x0][0x23c], -R196.reuse ;  /* 0x00008f001dbd7a23 */ /* 0x100fe400000108c4 */
[----:B------:R-:W-:Y:S02]  /*a8c0*/  FFMA.FTZ R196, R33, c[0x0][0x23c], -R196 ;  /* 0x00008f0021c47a23 */ /* 0x000fe400000108c4 */
[C---:B-1----:R-:W-:Y:S04]  /*a8d0*/  HMMA.16816.F32.BF16 R112, R152.reuse, R156, R112 ;  /* 0x0000009c9870723c */ /* 0x042fe80000041870 */
[--C-:B------:R-:W-:Y:S01]  /*a8e0*/  FFMA.FTZ R190, R30, c[0x0][0x23c], -R195.reuse ;  /* 0x00008f001ebe7a23 */ /* 0x100fe200000108c3 */
[----:B------:R-:W1:Y:S01]  /*a8f0*/  MUFU.EX2 R187, R187 ;  /* 0x000000bb00bb7308 */ /* 0x000e620000000800 */
[--C-:B------:R-:W-:Y:S02]  /*a900*/  FFMA.FTZ R191, R31, c[0x0][0x23c], -R195.reuse ;  /* 0x00008f001fbf7a23 */ /* 0x100fe400000108c3 */
[C---:B------:R-:W-:Y:S01]  /*a910*/  HMMA.16816.F32.BF16 R116, R152.reuse, R158, R116 ;  /* 0x0000009e9874723c */ /* 0x040fe20000041874 */
[----:B------:R-:W1:Y:S03]  /*a920*/  LDSM.16.MT88.4 R156, [R224+0x16800] ;  /* 0x01680000e09c783b */ /* 0x000e660000004200 */
[----:B------:R-:W-:Y:S03]  /*a930*/  FFMA.FTZ R195, R35, c[0x0][0x23c], -R195 ;  /* 0x00008f0023c37a23 */ /* 0x000fe600000108c3 */
[----:B------:R-:W-:Y:S01]  /*a940*/  MUFU.EX2 R188, R188 ;  /* 0x000000bc00bc7308 */ /* 0x000fe20000000800 */
[C---:B---3--:R-:W-:Y:S01]  /*a950*/  HMMA.16816.F32.BF16 R120, R152.reuse, R160, R120 ;  /* 0x000000a09878723c */ /* 0x048fe20000041878 */
[----:B------:R-:W-:Y:S07]  /*a960*/  LDSM.16.MT88.4 R28, [R225+0x17000] ;  /* 0x01700000e11c783b */ /* 0x000fee0000004200 */
[C---:B------:R-:W-:Y:S01]  /*a970*/  HMMA.16816.F32.BF16 R124, R152.reuse, R162, R124 ;  /* 0x000000a2987c723c */ /* 0x040fe2000004187c */
[----:B------:R-:W3:Y:S01]  /*a980*/  LDSM.16.MT88.4 R160, [R228+0x11000] ;  /* 0x01100000e4a0783b */ /* 0x000ee20000004200 */
[----:B------:R-:W1:Y:S06]  /*a990*/  MUFU.EX2 R189, R189 ;  /* 0x000000bd00bd7308 */ /* 0x000e6c0000000800 */
[C---:B------:R-:W-:Y:S01]  /*a9a0*/  HMMA.16816.F32.BF16 R128, R152.reuse, R168, R128 ;  /* 0x000000a89880723c */ /* 0x040fe20000041880 */
[----:B------:R-:W-:Y:S03]  /*a9b0*/  LDSM.16.MT88.4 R32, [R226+0x11800] ;  /* 0x01180000e220783b */ /* 0x000fe60000004200 */
[----:B------:R-:W-:Y:S04]  /*a9c0*/  MUFU.EX2 R190, R190 ;  /* 0x000000be00be7308 */ /* 0x000fe80000000800 */
[C---:B------:R-:W-:Y:S01]  /*a9d0*/  HMMA.16816.F32.BF16 R132, R152.reuse, R170, R132 ;  /* 0x000000aa9884723c */ /* 0x040fe20000041884 */
[----:B------:R-:W3:Y:S05]  /*a9e0*/  LDSM.16.MT88.4 R168, [R225+0x11000] ;  /* 0x01100000e1a8783b */ /* 0x000eea0000004200 */
[----:B------:R-:W1:Y:S02]  /*a9f0*/  MUFU.EX2 R191, R191 ;  /* 0x000000bf00bf7308 */ /* 0x000e640000000800 */
[C---:B--2---:R-:W-:Y:S08]  /*aa00*/  HMMA.16816.F32.BF16 R136, R152.reuse, R172, R136 ;  /* 0x000000ac9888723c */ /* 0x044ff00000041888 */
[C---:B------:R-:W-:Y:S01]  /*aa10*/  HMMA.16816.F32.BF16 R12, R152.reuse, R174, R12 ;  /* 0x000000ae980c723c */ /* 0x040fe2000004180c */
[----:B------:R-:W2:Y:S01]  /*aa20*/  LDSM.16.MT88.4 R172, [R224+0x11000] ;  /* 0x01100000e0ac783b */ /* 0x000ea20000004200 */
[----:B------:R-:W2:Y:S06]  /*aa30*/  MUFU.EX2 R196, R196 ;  /* 0x000000c400c47308 */ /* 0x000eac0000000800 */
[C---:B------:R-:W-:Y:S04]  /*aa40*/  HMMA.16816.F32.BF16 R140, R152.reuse, R20, R140 ;  /* 0x00000014988c723c */ /* 0x040fe8000004188c */
[----:B------:R-:W2:Y:S03]  /*aa50*/  MUFU.EX2 R195, R195 ;  /* 0x000000c300c37308 */ /* 0x000ea60000000800 */
[----:B----4-:R-:W-:Y:S01]  /*aa60*/  F2FP.BF16.PACK_AB R20, R181, R180 ;  /* 0x000000b4b514723e */ /* 0x010fe200000010ff */
[C---:B------:R-:W-:Y:S04]  /*aa70*/  HMMA.16816.F32.BF16 R144, R152.reuse, R22, R144 ;  /* 0x000000169890723c */ /* 0x040fe80000041890 */
[----:B-----5:R-:W-:Y:S01]  /*aa80*/  F2FP.BF16.PACK_AB R21, R183, R182 ;  /* 0x000000b6b715723e */ /* 0x020fe200000010ff */
[----:B------:R-:W-:Y:S02]  /*aa90*/  FADD.FTZ R180, R180, R5 ;  /* 0x00000005b4b47221 */ /* 0x000fe40000010000 */
[----:B------:R-:W-:Y:S01]  /*aaa0*/  F2FP.BF16.PACK_AB R22, R185, R184 ;  /* 0x000000b8b916723e */ /* 0x000fe200000010ff */
[C---:B-1----:R-:W-:Y:S04]  /*aab0*/  HMMA.16816.F32.BF16 R16, R152.reuse, R156, R16 ;  /* 0x0000009c9810723c */ /* 0x042fe80000041810 */
[----:B------:R-:W-:Y:S01]  /*aac0*/  F2FP.BF16.PACK_AB R23, R187, R186 ;  /* 0x000000babb17723e */ /* 0x000fe200000010ff */
[----:B------:R-:W-:Y:S02]  /*aad0*/  FADD.FTZ R182, R182, R7 ;  /* 0x00000007b6b67221 */ /* 0x000fe40000010000 */
[----:B------:R-:W-:Y:S01]  /*aae0*/  FADD.FTZ R181, R181, R180 ;  /* 0x000000b4b5b57221 */ /* 0x000fe20000010000 */
[----:B------:R-:W-:Y:S01]  /*aaf0*/  HMMA.16816.F32.BF16 R148, R152, R158, R148 ;  /* 0x0000009e9894723c */ /* 0x000fe20000041894 */
[----:B------:R-:W1:Y:S03]  /*ab00*/  LDSM.16.MT88.4 R152, [R228+0x13000] ;  /* 0x01300000e498783b */ /* 0x000e660000004200 */
[----:B------:R-:W-:Y:S02]  /*ab10*/  FADD.FTZ R183, R183, R182 ;  /* 0x000000b6b7b77221 */ /* 0x000fe40000010000 */
[----:B------:R-:W-:Y:S02]  /*ab20*/  FADD.FTZ R184, R184, R181 ;  /* 0x000000b5b8b87221 */ /* 0x000fe40000010000 */
[C---:B---3--:R-:W-:Y:S01]  /*ab30*/  HMMA.16816.F32.BF16 R8, R20.reuse, R160, R8 ;  /* 0x000000a01408723c */ /* 0x048fe20000041808 */
[----:B------:R-:W3:Y:S04]  /*ab40*/  LDSM.16.MT88.4 R156, [R226+0x13000] ;  /* 0x01300000e29c783b */ /* 0x000ee80000004200 */
[----:B------:R-:W-:Y:S02]  /*ab50*/  FADD.FTZ R186, R186, R183 ;  /* 0x000000b7baba7221 */ /* 0x000fe40000010000 */
[----:B------:R-:W-:Y:S01]  /*ab60*/  FADD.FTZ R185, R185, R184 ;  /* 0x000000b8b9b97221 */ /* 0x000fe20000010000 */
[C---:B------:R-:W-:Y:S01]  /*ab70*/  HMMA.16816.F32.BF16 R36, R20.reuse, R162, R36 ;  /* 0x000000a21424723c */ /* 0x040fe20000041824 */
[----:B------:R-:W4:Y:S03]  /*ab80*/  LDSM.16.MT88.4 R160, [R225+0x13000] ;  /* 0x01300000e1a0783b */ /* 0x000f260000004200 */
[----:B------:R-:W-:Y:S04]  /*ab90*/  FADD.FTZ R187, R187, R186 ;  /* 0x000000babbbb7221 */ /* 0x000fe80000010000 */
[C---:B------:R-:W-:Y:S08]  /*aba0*/  HMMA.16816.F32.BF16 R40, R20.reuse, R24, R40 ;  /* 0x000000181428723c */ /* 0x040ff00000041828 */
[C---:B------:R-:W-:Y:S01]  /*abb0*/  HMMA.16816.F32.BF16 R44, R20.reuse, R26, R44 ;  /* 0x0000001a142c723c */ /* 0x040fe2000004182c */
[----:B------:R-:W5:Y:S07]  /*abc0*/  LDSM.16.MT88.4 R24, [R224+0x13000] ;  /* 0x01300000e018783b */ /* 0x000f6e0000004200 */
[C---:B------:R-:W-:Y:S08]  /*abd0*/  HMMA.16816.F32.BF16 R48, R20.reuse, R168, R48 ;  /* 0x000000a81430723c */ /* 0x040ff00000041830 */
[C---:B------:R-:W-:Y:S01]  /*abe0*/  HMMA.16816.F32.BF16 R52, R20.reuse, R170, R52 ;  /* 0x000000aa1434723c */ /* 0x040fe20000041834 */
[----:B------:R-:W4:Y:S07]  /*abf0*/  LDSM.16.MT88.4 R168, [R228+0x15000] ;  /* 0x01500000e4a8783b */ /* 0x000f2e0000004200 */
[C---:B--2---:R-:W-:Y:S08]  /*ac00*/  HMMA.16816.F32.BF16 R56, R20.reuse, R172, R56 ;  /* 0x000000ac1438723c */ /* 0x044ff00000041838 */
[C---:B------:R-:W-:Y:S01]  /*ac10*/  HMMA.16816.F32.BF16 R60, R20.reuse, R174, R60 ;  /* 0x000000ae143c723c */ /* 0x040fe2000004183c */
[----:B------:R-:W2:Y:S07]  /*ac20*/  LDSM.16.MT88.4 R172, [R226+0x15000] ;  /* 0x01500000e2ac783b */ /* 0x000eae0000004200 */
[C---:B-1----:R-:W-:Y:S08]  /*ac30*/  HMMA.16816.F32.BF16 R64, R20.reuse, R152, R64 ;  /* 0x000000981440723c */ /* 0x042ff00000041840 */
[C---:B------:R-:W-:Y:S01]  /*ac40*/  HMMA.16816.F32.BF16 R68, R20.reuse, R154, R68 ;  /* 0x0000009a1444723c */ /* 0x040fe20000041844 */
[----:B------:R-:W1:Y:S07]  /*ac50*/  LDSM.16.MT88.4 R152, [R225+0x15000] ;  /* 0x01500000e198783b */ /* 0x000e6e0000004200 */
[C---:B---3--:R-:W-:Y:S08]  /*ac60*/  HMMA.16816.F32.BF16 R72, R20.reuse, R156, R72 ;  /* 0x0000009c1448723c */ /* 0x048ff00000041848 */
[C---:B------:R-:W-:Y:S01]  /*ac70*/  HMMA.16816.F32.BF16 R76, R20.reuse, R158, R76 ;  /* 0x0000009e144c723c */ /* 0x040fe2000004184c */
[----:B------:R-:W3:Y:S07]  /*ac80*/  LDSM.16.MT88.4 R156, [R224+0x15000] ;  /* 0x01500000e09c783b */ /* 0x000eee0000004200 */
[C---:B----4-:R-:W-:Y:S08]  /*ac90*/  HMMA.16816.F32.BF16 R80, R20.reuse, R160, R80 ;  /* 0x000000a01450723c */ /* 0x050ff00000041850 */
[C---:B------:R-:W-:Y:S01]  /*aca0*/  HMMA.16816.F32.BF16 R84, R20.reuse, R162, R84 ;  /* 0x000000a21454723c */ /* 0x040fe20000041854 */
[----:B------:R-:W-:Y:S07]  /*acb0*/  LDSM.16.MT88.4 R160, [R226+0x17000] ;  /* 0x01700000e2a0783b */ /* 0x000fee0000004200 */
[C---:B-----5:R-:W-:Y:S08]  /*acc0*/  HMMA.16816.F32.BF16 R88, R20.reuse, R24, R88 ;  /* 0x000000181458723c */ /* 0x060ff00000041858 */
[C---:B------:R-:W-:Y:S01]  /*acd0*/  HMMA.16816.F32.BF16 R92, R20.reuse, R26, R92 ;  /* 0x0000001a145c723c */ /* 0x040fe2000004185c */
[----:B------:R-:W4:Y:S07]  /*ace0*/  LDSM.16.MT88.4 R24, [R228+0x17000] ;  /* 0x01700000e418783b */ /* 0x000f2e0000004200 */
[C---:B------:R-:W-:Y:S08]  /*acf0*/  HMMA.16816.F32.BF16 R96, R20.reuse, R168, R96 ;  /* 0x000000a81460723c */ /* 0x040ff00000041860 */
[C---:B------:R-:W-:Y:S01]  /*ad00*/  HMMA.16816.F32.BF16 R100, R20.reuse, R170, R100 ;  /* 0x000000aa1464723c */ /* 0x040fe20000041864 */
[----:B------:R-:W-:Y:S07]  /*ad10*/  LDSM.16.MT88.4 R168, [R228+0x15800] ;  /* 0x01580000e4a8783b */ /* 0x000fee0000004200 */
[C---:B--2---:R-:W-:Y:S08]  /*ad20*/  HMMA.16816.F32.BF16 R104, R20.reuse, R172, R104 ;  /* 0x000000ac1468723c */ /* 0x044ff00000041868 */
[C---:B------:R-:W-:Y:S01]  /*ad30*/  HMMA.16816.F32.BF16 R108, R20.reuse, R174, R108 ;  /* 0x000000ae146c723c */ /* 0x040fe2000004186c */
[----:B------:R-:W-:Y:S07]  /*ad40*/  LDSM.16.MT88.4 R172, [R225+0x15800] ;  /* 0x01580000e1ac783b */ /* 0x000fee0000004200 */
[C---:B-1----:R-:W-:Y:S08]  /*ad50*/  HMMA.16816.F32.BF16 R112, R20.reuse, R152, R112 ;  /* 0x000000981470723c */ /* 0x042ff00000041870 */
[C---:B------:R-:W-:Y:S01]  /*ad60*/  HMMA.16816.F32.BF16 R116, R20.reuse, R154, R116 ;  /* 0x0000009a1474723c */ /* 0x040fe20000041874 */
[----:B------:R-:W1:Y:S07]  /*ad70*/  LDSM.16.MT88.4 R152, [R224+0x17000] ;  /* 0x01700000e098783b */ /* 0x000e6e0000004200 */
[C---:B---3--:R-:W-:Y:S08]  /*ad80*/  HMMA.16816.F32.BF16 R120, R20.reuse, R156, R120 ;  /* 0x0000009c1478723c */ /* 0x048ff00000041878 */
[C---:B------:R-:W-:Y:S01]  /*ad90*/  HMMA.16816.F32.BF16 R124, R20.reuse, R158, R124 ;  /* 0x0000009e147c723c */ /* 0x040fe2000004187c */
[----:B------:R-:W-:Y:S07]  /*ada0*/  LDSM.16.MT88.4 R156, [R225+0x11800] ;  /* 0x01180000e19c783b */ /* 0x000fee0000004200 */
[C---:B----4-:R-:W-:Y:S08]  /*adb0*/  HMMA.16816.F32.BF16 R128, R20.reuse, R24, R128 ;  /* 0x000000181480723c */ /* 0x050ff00000041880 */
[C---:B------:R-:W-:Y:S01]  /*adc0*/  HMMA.16816.F32.BF16 R132, R20.reuse, R26, R132 ;  /* 0x0000001a1484723c */ /* 0x040fe20000041884 */
[----:B------:R-:W2:Y:S07]  /*add0*/  LDSM.16.MT88.4 R24, [R228+0x11800] ;  /* 0x01180000e418783b */ /* 0x000eae0000004200 */
[C---:B------:R-:W-:Y:S08]  /*ade0*/  HMMA.16816.F32.BF16 R136, R20.reuse, R160, R136 ;  /* 0x000000a01488723c */ /* 0x040ff00000041888 */
[C---:B------:R-:W-:Y:S08]  /*adf0*/  HMMA.16816.F32.BF16 R12, R20.reuse, R162, R12 ;  /* 0x000000a2140c723c */ /* 0x040ff0000004180c */
[C---:B------:R-:W-:Y:S08]  /*ae00*/  HMMA.16816.F32.BF16 R140, R20.reuse, R28, R140 ;  /* 0x0000001c148c723c */ /* 0x040ff0000004188c */
[C---:B------:R-:W-:Y:S01]  /*ae10*/  HMMA.16816.F32.BF16 R144, R20.reuse, R30, R144 ;  /* 0x0000001e1490723c */ /* 0x040fe20000041890 */
[----:B------:R-:W3:Y:S07]  /*ae20*/  LDSM.16.MT88.4 R28, [R224+0x11800] ;  /* 0x01180000e01c783b */ /* 0x000eee0000004200 */
[C---:B-1----:R-:W-:Y:S08]  /*ae30*/  HMMA.16816.F32.BF16 R16, R20.reuse, R152, R16 ;  /* 0x000000981410723c */ /* 0x042ff00000041810 */
[----:B------:R-:W-:Y:S01]  /*ae40*/  HMMA.16816.F32.BF16 R148, R20, R154, R148 ;  /* 0x0000009a1494723c */ /* 0x000fe20000041894 */
[----:B------:R-:W-:Y:S06]  /*ae50*/  LDSM.16.MT88.4 R152, [R224+0x13800] ;  /* 0x01380000e098783b */ /* 0x000fec0000004200 */
[----:B------:R-:W-:Y:S01]  /*ae60*/  F2FP.BF16.PACK_AB R20, R189, R188 ;  /* 0x000000bcbd14723e */ /* 0x000fe200000010ff */
[----:B------:R-:W-:Y:S01]  /*ae70*/  FADD.FTZ R188, R188, R185 ;  /* 0x000000b9bcbc7221 */ /* 0x000fe20000010000 */
[----:B------:R-:W-:Y:S03]  /*ae80*/  F2FP.BF16.PACK_AB R21, R191, R190 ;  /* 0x000000bebf15723e */ /* 0x000fe600000010ff */
[----:B------:R-:W-:Y:S01]  /*ae90*/  F2FP.BF16.PACK_AB R22, R196, R205 ;  /* 0x000000cdc416723e */ /* 0x000fe200000010ff */
[----:B------:R-:W-:Y:S01]  /*aea0*/  FADD.FTZ R190, R190, R187 ;  /* 0x000000bbbebe7221 */ /* 0x000fe20000010000 */
[----:B------:R-:W-:Y:S01]  /*aeb0*/  F2FP.BF16.PACK_AB R23, R195, R206 ;  /* 0x000000cec317723e */ /* 0x000fe200000010ff */
[----:B------:R-:W-:Y:S02]  /*aec0*/  FADD.FTZ R188, R189, R188 ;  /* 0x000000bcbdbc7221 */ /* 0x000fe40000010000 */
[----:B------:R-:W-:Y:S02]  /*aed0*/  FADD.FTZ R191, R191, R190 ;  /* 0x000000bebfbf7221 */ /* 0x000fe40000010000 */
[----:B------:R-:W-:Y:S02]  /*aee0*/  FADD.FTZ R205, R205, R188 ;  /* 0x000000bccdcd7221 */ /* 0x000fe40000010000 */
[C---:B--2---:R-:W-:Y:S01]  /*aef0*/  HMMA.16816.F32.BF16 R160, R20.reuse, R24, R8 ;  /* 0x0000001814a0723c */ /* 0x044fe20000041808 */
[----:B------:R-:W1:Y:S02]  /*af00*/  LDSM.16.MT88.4 R8, [R228+0x13800] ;  /* 0x01380000e408783b */ /* 0x000e640000004200 */
[----:B------:R-:W-:Y:S02]  /*af10*/  FADD.FTZ R206, R206, R191 ;  /* 0x000000bfcece7221 */ /* 0x000fe40000010000 */
[----:B------:R-:W-:Y:S02]  /*af20*/  FADD.FTZ R251, R196, R205 ;  /* 0x000000cdc4fb7221 */ /* 0x000fe40000010000 */
[----:B------:R-:W-:Y:S01]  /*af30*/  FADD.FTZ R249, R195, R206 ;  /* 0x000000cec3f97221 */ /* 0x000fe20000010000 */
[C---:B------:R-:W-:Y:S01]  /*af40*/  HMMA.16816.F32.BF16 R36, R20.reuse, R26, R36 ;  /* 0x0000001a1424723c */ /* 0x040fe20000041824 */
[----:B------:R-:W2:Y:S07]  /*af50*/  LDSM.16.MT88.4 R24, [R226+0x13800] ;  /* 0x01380000e218783b */ /* 0x000eae0000004200 */
[C---:B------:R-:W-:Y:S08]  /*af60*/  HMMA.16816.F32.BF16 R40, R20.reuse, R32, R40 ;  /* 0x000000201428723c */ /* 0x040ff00000041828 */
[C---:B------:R-:W-:Y:S01]  /*af70*/  HMMA.16816.F32.BF16 R44, R20.reuse, R34, R44 ;  /* 0x00000022142c723c */ /* 0x040fe2000004182c */
[----:B------:R-:W4:Y:S07]  /*af80*/  LDSM.16.MT88.4 R32, [R225+0x13800] ;  /* 0x01380000e120783b */ /* 0x000f2e0000004200 */
[C---:B------:R-:W-:Y:S08]  /*af90*/  HMMA.16816.F32.BF16 R48, R20.reuse, R156, R48 ;  /* 0x0000009c1430723c */ /* 0x040ff00000041830 */
[C---:B------:R-:W-:Y:S01]  /*afa0*/  HMMA.16816.F32.BF16 R52, R20.reuse, R158, R52 ;  /* 0x0000009e1434723c */ /* 0x040fe20000041834 */
[----:B------:R-:W5:Y:S07]  /*afb0*/  LDSM.16.MT88.4 R156, [R226+0x15800] ;  /* 0x01580000e29c783b */ /* 0x000f6e0000004200 */
[C---:B---3--:R-:W-:Y:S08]  /*afc0*/  HMMA.16816.F32.BF16 R56, R20.reuse, R28, R56 ;  /* 0x0000001c1438723c */ /* 0x048ff00000041838 */
        /* <DEDUP_REMOVED lines=8> */
[C---:B----4-:R-:W-:Y:S08]  /*b050*/  HMMA.16816.F32.BF16 R80, R20.reuse, R32, R80 ;  /* 0x000000201450723c */ /* 0x050ff00000041850 */
[C---:B------:R-:W-:Y:S08]  /*b060*/  HMMA.16816.F32.BF16 R84, R20.reuse, R34, R84 ;  /* 0x000000221454723c */ /* 0x040ff00000041854 */
[C---:B------:R-:W-:Y:S08]  /*b070*/  HMMA.16816.F32.BF16 R88, R20.reuse, R152, R88 ;  /* 0x000000981458723c */ /* 0x040ff00000041858 */
[C---:B------:R-:W-:Y:S08]  /*b080*/  HMMA.16816.F32.BF16 R92, R20.reuse, R154, R92 ;  /* 0x0000009a145c723c */ /* 0x040ff0000004185c */
[C---:B------:R-:W-:Y:S08]  /*b090*/  HMMA.16816.F32.BF16 R96, R20.reuse, R168, R96 ;  /* 0x000000a81460723c */ /* 0x040ff00000041860 */
[C---:B------:R-:W-:Y:S08]  /*b0a0*/  HMMA.16816.F32.BF16 R100, R20.reuse, R170, R100 ;  /* 0x000000aa1464723c */ /* 0x040ff00000041864 */
[C---:B-----5:R-:W-:Y:S08]  /*b0b0*/  HMMA.16816.F32.BF16 R104, R20.reuse, R156, R104 ;  /* 0x0000009c1468723c */ /* 0x060ff00000041868 */
[C---:B------:R-:W-:Y:S08]  /*b0c0*/  HMMA.16816.F32.BF16 R108, R20.reuse, R158, R108 ;  /* 0x0000009e146c723c */ /* 0x040ff0000004186c */
[C---:B------:R-:W-:Y:S08]  /*b0d0*/  HMMA.16816.F32.BF16 R112, R20.reuse, R172, R112 ;  /* 0x000000ac1470723c */ /* 0x040ff00000041870 */
[C---:B------:R-:W-:Y:S08]  /*b0e0*/  HMMA.16816.F32.BF16 R116, R20.reuse, R174, R116 ;  /* 0x000000ae1474723c */ /* 0x040ff00000041874 */
[C---:B------:R-:W-:Y:S08]  /*b0f0*/  HMMA.16816.F32.BF16 R120, R20.reuse, R176, R120 ;  /* 0x000000b01478723c */ /* 0x040ff00000041878 */
[C---:B------:R-:W-:Y:S08]  /*b100*/  HMMA.16816.F32.BF16 R124, R20.reuse, R178, R124 ;  /* 0x000000b2147c723c */ /* 0x040ff0000004187c */
[C---:B---3--:R-:W-:Y:S08]  /*b110*/  HMMA.16816.F32.BF16 R128, R20.reuse, R28, R128 ;  /* 0x0000001c1480723c */ /* 0x048ff00000041880 */
[C---:B------:R-:W-:Y:S01]  /*b120*/  HMMA.16816.F32.BF16 R132, R20.reuse, R30, R132 ;  /* 0x0000001e1484723c */ /* 0x040fe20000041884 */
[----:B------:R-:W3:Y:S07]  /*b130*/  LDSM.16.MT88.4 R28, [R224+0x17800] ;  /* 0x01780000e01c783b */ /* 0x000eee0000004200 */
[C---:B-1----:R-:W-:Y:S08]  /*b140*/  HMMA.16816.F32.BF16 R136, R20.reuse, R8, R136 ;  /* 0x000000081488723c */ /* 0x042ff00000041888 */
[C---:B------:R-:W-:Y:S08]  /*b150*/  HMMA.16816.F32.BF16 R156, R20.reuse, R10, R12 ;  /* 0x0000000a149c723c */ /* 0x040ff0000004180c */
[C---:B--2---:R-:W-:Y:S08]  /*b160*/  HMMA.16816.F32.BF16 R140, R20.reuse, R24, R140 ;  /* 0x00000018148c723c */ /* 0x044ff0000004188c */
[C---:B------:R-:W-:Y:S08]  /*b170*/  HMMA.16816.F32.BF16 R144, R20.reuse, R26, R144 ;  /* 0x0000001a1490723c */ /* 0x040ff00000041890 */
[C---:B---3--:R-:W-:Y:S08]  /*b180*/  HMMA.16816.F32.BF16 R152, R20.reuse, R28, R16 ;  /* 0x0000001c1498723c */ /* 0x048ff00000041810 */
[----:B------:R-:W-:Y:S01]  /*b190*/  HMMA.16816.F32.BF16 R148, R20, R30, R148 ;  /* 0x0000001e1494723c */ /* 0x000fe20000041894 */
[----:B------:R-:W-:-:S07]  /*b1a0*/  @P0 BRA `(.L_x_10) ;  /* 0xffffd20000000947 */ /* 0x000fce000383ffff */
.L_x_9:
[----:B------:R-:W1:Y:S01]  /*b1b0*/  SHFL.BFLY PT, R2, R251, 0x2, 0x1f ;  /* 0x0c401f00fb027f89 */ /* 0x000e6200000e0000 */
[----:B------:R-:W-:Y:S01]  /*b1c0*/  MOV R4, 0x3f800000 ;  /* 0x3f80000000047802 */ /* 0x000fe20000000f00 */
[----:B------:R-:W2:Y:S01]  /*b1d0*/  S2UR UR6, SR_CTAID.Y ;  /* 0x00000000000679c3 */ /* 0x000ea20000002600 */
[----:B------:R-:W-:Y:S01]  /*b1e0*/  MOV R5, 0x3f800000 ;  /* 0x3f80000000057802 */ /* 0x000fe20000000f00 */
[----:B------:R-:W3:Y:S01]  /*b1f0*/  SHFL.BFLY PT, R0, R249, 0x2, 0x1f ;  /* 0x0c401f00f9007f89 */ /* 0x000ee200000e0000 */
[----:B------:R-:W-:Y:S01]  /*b200*/  UISETP.NE.AND UP0, UPT, UR9, -0x1, UPT ;  /* 0xffffffff0900788c */ /* 0x000fe2000bf05270 */
[----:B------:R-:W-:Y:S01]  /*b210*/  BSSY B0, `(.L_x_13) ;  /* 0x0000188000007945 */ /* 0x000fe20003800000 */
[----:B------:R-:W-:-:S02]  /*b220*/  ULDC.64 UR4, c[0x0][0x1e8] ;  /* 0x00007a0000047ab9 */ /* 0x000fc40000000a00 */
[----:B------:R-:W-:Y:S01]  /*b230*/  ULDC UR8, c[0x0][0x214] ;  /* 0x0000850000087ab9 */ /* 0x000fe20000000800 */
[----:B------:R-:W4:Y:S01]  /*b240*/  S2UR UR11, SR_CTAID.X ;  /* 0x00000000000b79c3 */ /* 0x000f220000002500 */
[----:B------:R-:W-:Y:S02]  /*b250*/  UMOV UR24, URZ ;  /* 0x0000003f00187c82 */ /* 0x000fe40008000000 */
[----:B------:R-:W-:-:S03]  /*b260*/  UMOV UR25, URZ ;  /* 0x0000003f00197c82 */ /* 0x000fc60008000000 */
[----:B------:R-:W-:Y:S02]  /*b270*/  @UP0 UIMAD.WIDE.U32 UR18, UR9, UR4, URZ ;  /* 0x00000004091202a5 */ /* 0x000fe4000f8e003f */
[----:B------:R-:W5:Y:S02]  /*b280*/  S2UR UR12, SR_CTAID.Z ;  /* 0x00000000000c79c3 */ /* 0x000f640000002700 */
[----:B------:R-:W-:-:S03]  /*b290*/  @UP0 UIMAD UR7, UR9, UR5, UR19 ;  /* 0x00000005090702a4 */ /* 0x000fc6000f8e0213 */
[----:B------:R-:W-:Y:S01]  /*b2a0*/  ULDC.64 UR4, c[0x0][0x1e0] ;  /* 0x0000780000047ab9 */ /* 0x000fe20000000a00 */
[----:B-1----:R-:W-:Y:S01]  /*b2b0*/  FADD.FTZ R9, R2, R251 ;  /* 0x000000fb02097221 */ /* 0x002fe20000010000 */
[----:B--2---:R-:W-:Y:S01]  /*b2c0*/  @!UP0 USHF.R.S32.HI UR13, URZ, 0x1f, UR6 ;  /* 0x0000001f3f0d8899 */ /* 0x004fe20008011406 */
[----:B---3--:R-:W-:-:S03]  /*b2d0*/  FADD.FTZ R7, R0, R249 ;  /* 0x000000f900077221 */ /* 0x008fc60000010000 */
[----:B------:R-:W1:Y:S01]  /*b2e0*/  SHFL.BFLY PT, R2, R9, 0x1, 0x1f ;  /* 0x0c201f0009027f89 */ /* 0x000e6200000e0000 */
[----:B------:R-:W-:Y:S02]  /*b2f0*/  @!UP0 UIMAD UR13, UR13, UR4, URZ ;  /* 0x000000040d0d82a4 */ /* 0x000fe4000f8e023f */
[----:B------:R-:W-:Y:S01]  /*b300*/  @!UP0 UIMAD.WIDE.U32 UR22, UR6, UR4, URZ ;  /* 0x00000004061682a5 */ /* 0x000fe2000f8e003f */
[----:B------:R-:W2:Y:S01]  /*b310*/  SHFL.BFLY PT, R0, R7, 0x1, 0x1f ;  /* 0x0c201f0007007f89 */ /* 0x000ea200000e0000 */
[----:B------:R-:W-:Y:S02]  /*b320*/  @!UP0 UIMAD UR13, UR6, UR5, UR13 ;  /* 0x00000005060d82a4 */ /* 0x000fe4000f8e020d */
[----:B------:R-:W-:Y:S02]  /*b330*/  ULDC.U8 UR4, c[0x0][0x329] ;  /* 0x0000ca4000047ab9 */ /* 0x000fe40000000000 */
[----:B------:R-:W-:Y:S02]  /*b340*/  UISETP.NE.AND UP1, UPT, UR4, URZ, UPT ;  /* 0x0000003f0400728c */ /* 0x000fe4000bf25270 */
[----:B------:R-:W-:-:S02]  /*b350*/  ULDC.U8 UR5, c[0x0][0x328] ;  /* 0x0000ca0000057ab9 */ /* 0x000fc40000000000 */
[----:B------:R-:W-:Y:S02]  /*b360*/  UISETP.NE.AND UP2, UPT, UR5, URZ, UPT ;  /* 0x0000003f0500728c */ /* 0x000fe4000bf45270 */
[----:B------:R-:W-:Y:S02]  /*b370*/  @!UP0 UIADD3 UR7, UR23, UR13, URZ ;  /* 0x0000000d17078290 */ /* 0x000fe4000fffe03f */
[----:B------:R-:W-:Y:S02]  /*b380*/  UISETP.NE.OR UP3, UPT, UR4, URZ, !UP2 ;  /* 0x0000003f0400728c */ /* 0x000fe4000d765670 */
[----:B------:R-:W-:Y:S02]  /*b390*/  ULDC UR5, c[0x0][0x234] ;  /* 0x00008d0000057ab9 */ /* 0x000fe40000000800 */
[----:B------:R-:W-:Y:S02]  /*b3a0*/  @UP1 ULDC UR14, c[0x0][0x210] ;  /* 0x00008400000e1ab9 */ /* 0x000fe40000000800 */
[----:B------:R-:W-:Y:S01]  /*b3b0*/  @UP1 UIMAD UR14, UR14, UR8, URZ ;  /* 0x000000080e0e12a4 */ /* 0x000fe2000f8e023f */
[----:B-1----:R-:W-:Y:S01]  /*b3c0*/  FADD.FTZ R2, R9, R2 ;  /* 0x0000000209027221 */ /* 0x002fe20000010000 */
[----:B------:R-:W-:-:S02]  /*b3d0*/  @!UP1 USEL UR14, UR8, UR5, !UP2 ;  /* 0x00000005080e9287 */ /* 0x000fc4000d000000 */
[----:B------:R-:W-:Y:S01]  /*b3e0*/  ULDC UR4, c[0x0][0x1c0] ;  /* 0x0000700000047ab9 */ /* 0x000fe20000000800 */
[----:B--2---:R-:W-:Y:S01]  /*b3f0*/  FADD.FTZ R0, R7, R0 ;  /* 0x0000000007007221 */ /* 0x004fe20000010000 */
[----:B------:R-:W-:Y:S01]  /*b400*/  FSETP.NE.FTZ.AND P4, PT, R2, RZ, PT ;  /* 0x000000ff0200720b */ /* 0x000fe20003f95000 */
[----:B------:R-:W-:Y:S02]  /*b410*/  @UP1 UMOV UR19, 0x1 ;  /* 0x0000000100131882 */ /* 0x000fe40000000000 */
[----:B------:R-:W-:Y:S01]  /*b420*/  @!UP1 UIMAD UR19, UR14, UR4, URZ ;  /* 0x000000040e1392a4 */ /* 0x000fe2000f8e023f */
[----:B------:R-:W-:Y:S01]  /*b430*/  FSETP.NE.FTZ.AND P3, PT, R0, RZ, PT ;  /* 0x000000ff0000720b */ /* 0x000fe20003f75000 */
[----:B------:R-:W-:Y:S02]  /*b440*/  @!UP3 UIMAD UR21, UR6, UR8, URZ ;  /* 0x000000080615b2a4 */ /* 0x000fe4000f8e023f */
[----:B------:R-:W-:Y:S02]  /*b450*/  @UP1 ULDC UR20, c[0x0][0x210] ;  /* 0x0000840000141ab9 */ /* 0x000fe40000000800 */
[----:B------:R-:W-:-:S02]  /*b460*/  UIMAD UR5, UR6, UR19, URZ ;  /* 0x00000013060572a4 */ /* 0x000fc4000f8e023f */
[----:B------:R-:W-:Y:S02]  /*b470*/  @!UP1 UMOV UR20, 0x1 ;  /* 0x0000000100149882 */ /* 0x000fe40000000000 */
[----:B------:R-:W1:Y:S01]  /*b480*/  @P4 MUFU.RCP R4, R2 ;  /* 0x0000000200044308 */ /* 0x000e620000001000 */
[----:B------:R-:W-:Y:S02]  /*b490*/  @!UP3 USEL UR21, UR21, UR9, !UP0 ;  /* 0x000000091515b287 */ /* 0x000fe4000c000000 */
[----:B----4-:R-:W-:Y:S02]  /*b4a0*/  UIMAD UR4, UR11, UR20, URZ ;  /* 0x000000140b0472a4 */ /* 0x010fe4000f8e023f */
[----:B------:R-:W-:Y:S02]  /*b4b0*/  USEL UR5, UR5, URZ, UP3 ;  /* 0x0000003f05057287 */ /* 0x000fe40009800000 */
[----:B------:R-:W-:Y:S01]  /*b4c0*/  USHF.L.U32 UR4, UR4, 0x6, URZ ;  /* 0x0000000604047899 */ /* 0x000fe2000800063f */
[----:B------:R-:W2:Y:S01]  /*b4d0*/  @P3 MUFU.RCP R5, R0 ;  /* 0x0000000000053308 */ /* 0x000ea20000001000 */
[----:B-----5:R-:W-:-:S02]  /*b4e0*/  UIMAD UR14, UR12, UR14, UR5 ;  /* 0x0000000e0c0e72a4 */ /* 0x020fc4000f8e0205 */
[----:B------:R-:W-:Y:S02]  /*b4f0*/  @!UP3 UMOV UR24, UR21 ;  /* 0x000000150018bc82 */ /* 0x000fe40008000000 */
[----:B------:R-:W-:Y:S02]  /*b500*/  USHF.R.S32.HI UR5, URZ, 0x1f, UR4 ;  /* 0x0000001f3f057899 */ /* 0x000fe40008011404 */
[----:B------:R-:W-:Y:S01]  /*b510*/  @!UP3 USHF.R.S32.HI UR25, URZ, 0x1f, UR21 ;  /* 0x0000001f3f19b899 */ /* 0x000fe20008011415 */
[C---:B-1----:R-:W-:Y:S01]  /*b520*/  FMUL.FTZ R160, R4.reuse, R160 ;  /* 0x000000a004a07220 */ /* 0x042fe20000410000 */
[----:B------:R-:W-:Y:S01]  /*b530*/  @P4 MUFU.LG2 R2, R2 ;  /* 0x0000000200024308 */ /* 0x000fe20000000c00 */
[C---:B------:R-:W-:Y:S01]  /*b540*/  FMUL.FTZ R161, R4.reuse, R161 ;  /* 0x000000a104a17220 */ /* 0x040fe20000410000 */
[----:B------:R-:W-:Y:S01]  /*b550*/  USHF.R.S32.HI UR6, URZ, 0x1f, UR14 ;  /* 0x0000001f3f067899 */ /* 0x000fe2000801140e */
[C---:B------:R-:W-:Y:S01]  /*b560*/  FMUL.FTZ R36, R4.reuse, R36 ;  /* 0x0000002404247220 */ /* 0x040fe20000410000 */
[----:B------:R-:W-:Y:S01]  /*b570*/  UIADD3 UR4, UP2, UP1, UR4, UR24, UR14 ;  /* 0x0000001804047290 */ /* 0x000fe2000f95e00e */
[C---:B------:R-:W-:Y:S01]  /*b580*/  FMUL.FTZ R37, R4.reuse, R37 ;  /* 0x0000002504257220 */ /* 0x040fe20000410000 */
[----:B------:R-:W-:Y:S01]  /*b590*/  F2FP.BF16.PACK_AB R160, R161, R160 ;  /* 0x000000a0a1a0723e */ /* 0x000fe200000010ff */
[C---:B------:R-:W-:Y:S01]  /*b5a0*/  FMUL.FTZ R40, R4.reuse, R40 ;  /* 0x0000002804287220 */ /* 0x040fe20000410000 */
[----:B------:R-:W1:Y:S01]  /*b5b0*/  @P3 MUFU.LG2 R0, R0 ;  /* 0x0000000000003308 */ /* 0x000e620000000c00 */
[C---:B------:R-:W-:Y:S01]  /*b5c0*/  FMUL.FTZ R41, R4.reuse, R41 ;  /* 0x0000002904297220 */ /* 0x040fe20000410000 */
[----:B------:R-:W-:Y:S01]  /*b5d0*/  F2FP.BF16.PACK_AB R36, R37, R36 ;  /* 0x000000242524723e */ /* 0x000fe200000010ff */
[C---:B------:R-:W-:Y:S01]  /*b5e0*/  FMUL.FTZ R44, R4.reuse, R44 ;  /* 0x0000002c042c7220 */ /* 0x040fe20000410000 */
[----:B------:R-:W-:Y:S01]  /*b5f0*/  UIADD3.X UR5, UR5, UR25, UR6, UP2, UP1 ;  /* 0x0000001905057290 */ /* 0x000fe200097e2406 */
[C---:B------:R-:W-:Y:S01]  /*b600*/  FMUL.FTZ R45, R4.reuse, R45 ;  /* 0x0000002d042d7220 */ /* 0x040fe20000410000 */
[----:B------:R-:W-:Y:S01]  /*b610*/  F2FP.BF16.PACK_AB R40, R41, R40 ;  /* 0x000000282928723e */ /* 0x000fe200000010ff */
[C---:B------:R-:W-:Y:S01]  /*b620*/  FMUL.FTZ R48, R4.reuse, R48 ;  /* 0x0000003004307220 */ /* 0x040fe20000410000 */
[----:B------:R-:W-:Y:S01]  /*b630*/  @!UP0 UMOV UR18, UR22 ;  /* 0x0000001600128c82 */ /* 0x000fe20008000000 */
[C---:B------:R-:W-:Y:S01]  /*b640*/  FMUL.FTZ R49, R4.reuse, R49 ;  /* 0x0000003104317220 */ /* 0x040fe20000410000 */
[----:B------:R-:W-:Y:S01]  /*b650*/  F2FP.BF16.PACK_AB R44, R45, R44 ;  /* 0x0000002c2d2c723e */ /* 0x000fe200000010ff */
[----:B------:R-:W-:-:S02]  /*b660*/  FMUL.FTZ R52, R4, R52 ;  /* 0x0000003404347220 */ /* 0x000fc40000410000 */
[C---:B------:R-:W-:Y:S01]  /*b670*/  FMUL.FTZ R53, R4.reuse, R53 ;  /* 0x0000003504357220 */ /* 0x040fe20000410000 */
[----:B------:R-:W-:Y:S01]  /*b680*/  F2FP.BF16.PACK_AB R48, R49, R48 ;  /* 0x000000303130723e */ /* 0x000fe200000010ff */
[C---:B------:R-:W-:Y:S02]  /*b690*/  FMUL.FTZ R56, R4.reuse, R56 ;  /* 0x0000003804387220 */ /* 0x040fe40000410000 */
[C---:B------:R-:W-:Y:S01]  /*b6a0*/  FMUL.FTZ R57, R4.reuse, R57 ;  /* 0x0000003904397220 */ /* 0x040fe20000410000 */
[----:B------:R-:W-:Y:S01]  /*b6b0*/  F2FP.BF16.PACK_AB R52, R53, R52 ;  /* 0x000000343534723e */ /* 0x000fe200000010ff */
[C---:B------:R-:W-:Y:S02]  /*b6c0*/  FMUL.FTZ R60, R4.reuse, R60 ;  /* 0x0000003c043c7220 */ /* 0x040fe40000410000 */
        /* <DEDUP_REMOVED lines=72> */
[----:B------:R-:W-:Y:S01]  /*bb50*/  FMUL.FTZ R149, R4, R149 ;  /* 0x0000009504957220 */ /* 0x000fe20000410000 */
[----:B------:R-:W-:Y:S01]  /*bb60*/  F2FP.BF16.PACK_AB R152, R153, R152 ;  /* 0x000000989998723e */ /* 0x000fe200000010ff */
[----:B------:R-:W3:Y:S01]  /*bb70*/  S2R R4, SR_TID.X ;  /* 0x0000000000047919 */ /* 0x000ee20000002100 */
[----:B--2---:R-:W-:-:S02]  /*bb80*/  FMUL.FTZ R163, R5, R163 ;  /* 0x000000a305a37220 */ /* 0x004fc40000410000 */
[----:B------:R-:W-:Y:S01]  /*bb90*/  FMUL.FTZ R162, R5, R162 ;  /* 0x000000a205a27220 */ /* 0x000fe20000410000 */
[----:B------:R-:W-:Y:S01]  /*bba0*/  F2FP.BF16.PACK_AB R148, R149, R148 ;  /* 0x000000949594723e */ /* 0x000fe200000010ff */
[C---:B------:R-:W-:Y:S02]  /*bbb0*/  FMUL.FTZ R39, R5.reuse, R39 ;  /* 0x0000002705277220 */ /* 0x040fe40000410000 */
[----:B------:R-:W-:Y:S01]  /*bbc0*/  FMUL.FTZ R38, R5, R38 ;  /* 0x0000002605267220 */ /* 0x000fe20000410000 */
[----:B------:R-:W-:Y:S01]  /*bbd0*/  F2FP.BF16.PACK_AB R162, R163, R162 ;  /* 0x000000a2a3a2723e */ /* 0x000fe200000010ff */
[C---:B------:R-:W-:Y:S02]  /*bbe0*/  FMUL.FTZ R43, R5.reuse, R43 ;  /* 0x0000002b052b7220 */ /* 0x040fe40000410000 */
[----:B------:R-:W-:Y:S01]  /*bbf0*/  FMUL.FTZ R42, R5, R42 ;  /* 0x0000002a052a7220 */ /* 0x000fe20000410000 */
[----:B------:R-:W-:Y:S01]  /*bc00*/  F2FP.BF16.PACK_AB R38, R39, R38 ;  /* 0x000000262726723e */ /* 0x000fe200000010ff */
[----:B------:R-:W-:-:S02]  /*bc10*/  FMUL.FTZ R47, R5, R47 ;  /* 0x0000002f052f7220 */ /* 0x000fc40000410000 */
[----:B------:R-:W-:Y:S01]  /*bc20*/  FMUL.FTZ R46, R5, R46 ;  /* 0x0000002e052e7220 */ /* 0x000fe20000410000 */
[----:B------:R-:W-:Y:S01]  /*bc30*/  F2FP.BF16.PACK_AB R42, R43, R42 ;  /* 0x0000002a2b2a723e */ /* 0x000fe200000010ff */
[C---:B------:R-:W-:Y:S02]  /*bc40*/  FMUL.FTZ R51, R5.reuse, R51 ;  /* 0x0000003305337220 */ /* 0x040fe40000410000 */
[----:B------:R-:W-:Y:S01]  /*bc50*/  FMUL.FTZ R50, R5, R50 ;  /* 0x0000003205327220 */ /* 0x000fe20000410000 */
[----:B------:R-:W-:Y:S01]  /*bc60*/  F2FP.BF16.PACK_AB R46, R47, R46 ;  /* 0x0000002e2f2e723e */ /* 0x000fe200000010ff */
[C---:B------:R-:W-:Y:S02]  /*bc70*/  FMUL.FTZ R55, R5.reuse, R55 ;  /* 0x0000003705377220 */ /* 0x040fe40000410000 */
[C---:B------:R-:W-:Y:S01]  /*bc80*/  FMUL.FTZ R54, R5.reuse, R54 ;  /* 0x0000003605367220 */ /* 0x040fe20000410000 */
[----:B---3--:R-:W-:Y:S01]  /*bc90*/  SHF.R.S32.HI R7, RZ, 0x1f, R4 ;  /* 0x0000001fff077819 */ /* 0x008fe20000011404 */
[----:B------:R-:W-:Y:S01]  /*bca0*/  FMUL.FTZ R59, R5, R59 ;  /* 0x0000003b053b7220 */ /* 0x000fe20000410000 */
[----:B------:R-:W-:Y:S01]  /*bcb0*/  F2FP.BF16.PACK_AB R50, R51, R50 ;  /* 0x000000323332723e */ /* 0x000fe200000010ff */
[----:B------:R-:W-:Y:S01]  /*bcc0*/  FMUL.FTZ R58, R5, R58 ;  /* 0x0000003a053a7220 */ /* 0x000fe20000410000 */
[-C--:B------:R-:W-:Y:S01]  /*bcd0*/  LEA.HI R6, R7, R4.reuse, RZ, 0x2 ;  /* 0x0000000407067211 */ /* 0x080fe200078f10ff */
[----:B------:R-:W-:Y:S01]  /*bce0*/  FMUL.FTZ R63, R5, R63 ;  /* 0x0000003f053f7220 */ /* 0x000fe20000410000 */
[----:B------:R-:W-:Y:S01]  /*bcf0*/  LEA.HI R7, R7, R4, RZ, 0x5 ;  /* 0x0000000407077211 */ /* 0x000fe200078f28ff */
[C---:B------:R-:W-:Y:S01]  /*bd00*/  FMUL.FTZ R62, R5.reuse, R62 ;  /* 0x0000003e053e7220 */ /* 0x040fe20000410000 */
[--C-:B------:R-:W-:Y:S01]  /*bd10*/  SHF.R.S32.HI R9, RZ, 0x2, R6.reuse ;  /* 0x00000002ff097819 */ /* 0x100fe20000011406 */
[C---:B------:R-:W-:Y:S01]  /*bd20*/  FMUL.FTZ R67, R5.reuse, R67 ;  /* 0x0000004305437220 */ /* 0x040fe20000410000 */
[----:B------:R-:W-:Y:S01]  /*bd30*/  SHF.R.S32.HI R8, RZ, 0x1f, R6 ;  /* 0x0000001fff087819 */ /* 0x000fe20000011406 */
[----:B------:R-:W-:Y:S01]  /*bd40*/  FMUL.FTZ R66, R5, R66 ;  /* 0x0000004205427220 */ /* 0x000fe20000410000 */
[----:B------:R-:W-:Y:S01]  /*bd50*/  F2FP.BF16.PACK_AB R54, R55, R54 ;  /* 0x000000363736723e */ /* 0x000fe200000010ff */
[C---:B------:R-:W-:Y:S01]  /*bd60*/  FMUL.FTZ R71, R5.reuse, R71 ;  /* 0x0000004705477220 */ /* 0x040fe20000410000 */
[----:B------:R-:W-:Y:S01]  /*bd70*/  LEA.HI R8, R8, R9, RZ, 0x3 ;  /* 0x0000000908087211 */ /* 0x000fe200078f18ff */
[----:B------:R-:W-:Y:S01]  /*bd80*/  FMUL.FTZ R70, R5, R70 ;  /* 0x0000004605467220 */ /* 0x000fe20000410000 */
[----:B------:R-:W-:Y:S01]  /*bd90*/  F2FP.BF16.PACK_AB R58, R59, R58 ;  /* 0x0000003a3b3a723e */ /* 0x000fe200000010ff */
[C---:B------:R-:W-:Y:S01]  /*bda0*/  FMUL.FTZ R75, R5.reuse, R75 ;  /* 0x0000004b054b7220 */ /* 0x040fe20000410000 */
[----:B------:R-:W-:Y:S01]  /*bdb0*/  LOP3.LUT R8, R8, 0xfffffff8, RZ, 0xc0, !PT ;  /* 0xfffffff808087812 */ /* 0x000fe200078ec0ff */
[----:B------:R-:W-:Y:S01]  /*bdc0*/  FMUL.FTZ R74, R5, R74 ;  /* 0x0000004a054a7220 */ /* 0x000fe20000410000 */
[----:B------:R-:W-:Y:S01]  /*bdd0*/  F2FP.BF16.PACK_AB R62, R63, R62 ;  /* 0x0000003e3f3e723e */ /* 0x000fe200000010ff */
[----:B------:R-:W-:Y:S01]  /*bde0*/  FMUL.FTZ R79, R5, R79 ;  /* 0x0000004f054f7220 */ /* 0x000fe20000410000 */
[----:B------:R-:W-:Y:S01]  /*bdf0*/  IADD3 R8, R9, -R8, RZ ;  /* 0x8000000809087210 */ /* 0x000fe20007ffe0ff */
[----:B------:R-:W-:Y:S01]  /*be00*/  FMUL.FTZ R78, R5, R78 ;  /* 0x0000004e054e7220 */ /* 0x000fe20000410000 */
[----:B------:R-:W-:Y:S01]  /*be10*/  F2FP.BF16.PACK_AB R66, R67, R66 ;  /* 0x000000424342723e */ /* 0x000fe200000010ff */
[C---:B------:R-:W-:Y:S01]  /*be20*/  FMUL.FTZ R83, R5.reuse, R83 ;  /* 0x0000005305537220 */ /* 0x040fe20000410000 */
[C---:B------:R-:W-:Y:S01]  /*be30*/  SHF.L.U32 R9, R8.reuse, 0x6, RZ ;  /* 0x0000000608097819 */ /* 0x040fe200000006ff */
[C---:B------:R-:W-:Y:S01]  /*be40*/  FMUL.FTZ R82, R5.reuse, R82 ;  /* 0x0000005205527220 */ /* 0x040fe20000410000 */
[----:B------:R-:W-:Y:S01]  /*be50*/  LOP3.LUT R10, R8, 0x1, RZ, 0xc0, !PT ;  /* 0x00000001080a7812 */ /* 0x000fe200078ec0ff */
[----:B------:R-:W-:Y:S01]  /*be60*/  FMUL.FTZ R87, R5, R87 ;  /* 0x0000005705577220 */ /* 0x000fe20000410000 */
[----:B------:R-:W-:Y:S01]  /*be70*/  LOP3.LUT R9, R9, 0x1c0, RZ, 0xc0, !PT ;  /* 0x000001c009097812 */ /* 0x000fe200078ec0ff */
[C---:B------:R-:W-:Y:S01]  /*be80*/  FMUL.FTZ R86, R5.reuse, R86 ;  /* 0x0000005605567220 */ /* 0x040fe20000410000 */
[----:B------:R-:W-:Y:S01]  /*be90*/  ISETP.NE.U32.AND P0, PT, R10, 0x1, PT ;  /* 0x000000010a00780c */ /* 0x000fe20003f05070 */
[----:B------:R-:W-:Y:S01]  /*bea0*/  FMUL.FTZ R91, R5, R91 ;  /* 0x0000005b055b7220 */ /* 0x000fe20000410000 */
[----:B------:R-:W-:Y:S01]  /*beb0*/  LEA.HI R12, R9, R9, RZ, 0x1d ;  /* 0x00000009090c7211 */ /* 0x000fe200078fe8ff */
[C---:B------:R-:W-:Y:S01]  /*bec0*/  FMUL.FTZ R90, R5.reuse, R90 ;  /* 0x0000005a055a7220 */ /* 0x040fe20000410000 */
[----:B------:R-:W-:Y:S01]  /*bed0*/  R2P PR, R8, 0x6 ;  /* 0x0000000608007804 */ /* 0x000fe20000000000 */
[C---:B------:R-:W-:Y:S01]  /*bee0*/  FMUL.FTZ R95, R5.reuse, R95 ;  /* 0x0000005f055f7220 */ /* 0x040fe20000410000 */
[----:B------:R-:W-:Y:S01]  /*bef0*/  MOV R8, 0x20 ;  /* 0x0000002000087802 */ /* 0x000fe20000000f00 */
[C---:B------:R-:W-:Y:S01]  /*bf00*/  FMUL.FTZ R94, R5.reuse, R94 ;  /* 0x0000005e055e7220 */ /* 0x040fe20000410000 */
[----:B------:R-:W-:Y:S01]  /*bf10*/  MOV R10, 0x40 ;  /* 0x00000040000a7802 */ /* 0x000fe20000000f00 */
[C---:B------:R-:W-:Y:S01]  /*bf20*/  FMUL.FTZ R99, R5.reuse, R99 ;  /* 0x0000006305637220 */ /* 0x040fe20000410000 */
[----:B------:R-:W-:Y:S01]  /*bf30*/  SEL R8, R8, 0xffffffe0, !P1 ;  /* 0xffffffe008087807 */ /* 0x000fe20004800000 */
[C---:B------:R-:W-:Y:S01]  /*bf40*/  FMUL.FTZ R98, R5.reuse, R98 ;  /* 0x0000006205627220 */ /* 0x040fe20000410000 */
[----:B------:R-:W-:Y:S01]  /*bf50*/  SEL R10, R10, 0xffffffc0, !P2 ;  /* 0xffffffc00a0a7807 */ /* 0x000fe20005000000 */
[----:B------:R-:W-:Y:S01]  /*bf60*/  FMUL.FTZ R103, R5, R103 ;  /* 0x0000006705677220 */ /* 0x000fe20000410000 */
[----:B------:R-:W-:Y:S01]  /*bf70*/  F2FP.BF16.PACK_AB R70, R71, R70 ;  /* 0x000000464746723e */ /* 0x000fe200000010ff */
        /* <DEDUP_REMOVED lines=49> */
[----:B------:R-:W-:Y:S01]  /*c290*/  LOP3.LUT R5, R6, 0x3ffffffc, RZ, 0xc0, !PT ;  /* 0x3ffffffc06057812 */ /* 0x000fe200078ec0ff */
[----:B-1----:R-:W-:Y:S01]  /*c2a0*/  @P3 FMUL.FTZ R0, R0, 0.69314718246459960938 ;  /* 0x3f31721800003820 */ /* 0x002fe20000410000 */
[----:B------:R-:W-:Y:S02]  /*c2b0*/  SHF.R.S32.HI R6, RZ, 0x5, R7 ;  /* 0x00000005ff067819 */ /* 0x000fe40000011407 */
[----:B------:R-:W-:Y:S02]  /*c2c0*/  IADD3 R5, -R5, R4, RZ ;  /* 0x0000000405057210 */ /* 0x000fe40007ffe1ff */
[----:B------:R-:W-:-:S02]  /*c2d0*/  F2FP.BF16.PACK_AB R154, R155, R154 ;  /* 0x0000009a9b9a723e */ /* 0x000fc400000010ff */
[----:B------:R-:W-:Y:S02]  /*c2e0*/  LEA R5, R6, R5, 0x9 ;  /* 0x0000000506057211 */ /* 0x000fe400078e48ff */
[----:B------:R-:W-:Y:S02]  /*c2f0*/  F2FP.BF16.PACK_AB R150, R151, R150 ;  /* 0x000000969796723e */ /* 0x000fe400000010ff */
[----:B------:R-:W-:Y:S02]  /*c300*/  LEA R5, R5, R12, 0x1 ;  /* 0x0000000c05057211 */ /* 0x000fe400078e08ff */
[----:B------:R-:W-:Y:S02]  /*c310*/  LOP3.LUT R7, R7, 0xffffffe0, RZ, 0xc0, !PT ;  /* 0xffffffe007077812 */ /* 0x000fe400078ec0ff */
[----:B------:R-:W-:Y:S02]  /*c320*/  SHF.L.U32 R5, R5, 0x1, RZ ;  /* 0x0000000105057819 */ /* 0x000fe400000006ff */
[----:B------:R-:W-:-:S02]  /*c330*/  IADD3 R7, R4, -R7, RZ ;  /* 0x8000000704077210 */ /* 0x000fc40007ffe0ff */
[C---:B------:R-:W-:Y:S01]  /*c340*/  IADD3 R9, R5.reuse, -0x10, RZ ;  /* 0xfffffff005097810 */ /* 0x040fe20007ffe0ff */
[----:B------:R-:W-:Y:S01]  /*c350*/  STS [R5], R160 ;  /* 0x000000a005007388 */ /* 0x000fe20000000800 */
[C---:B------:R-:W-:Y:S02]  /*c360*/  @P0 IADD3 R9, R5.reuse, 0x10, RZ ;  /* 0x0000001005090810 */ /* 0x040fe40007ffe0ff */
[C---:B------:R-:W-:Y:S01]  /*c370*/  IADD3 R11, R5.reuse, R8, RZ ;  /* 0x00000008050b7210 */ /* 0x040fe20007ffe0ff */
[----:B------:R-:W-:Y:S01]  /*c380*/  STS [R5+0x400], R162 ;  /* 0x000400a205007388 */ /* 0x000fe20000000800 */
[-C--:B------:R-:W-:Y:S02]  /*c390*/  IADD3 R13, R8, R9.reuse, RZ ;  /* 0x00000009080d7210 */ /* 0x080fe40007ffe0ff */
[----:B------:R-:W-:Y:S01]  /*c3a0*/  IADD3 R15, R5, R10, RZ ;  /* 0x0000000a050f7210 */ /* 0x000fe20007ffe0ff */
[----:B------:R-:W-:Y:S01]  /*c3b0*/  STS [R9], R36 ;  /* 0x0000002409007388 */ /* 0x000fe20000000800 */
[----:B------:R-:W-:-:S02]  /*c3c0*/  IADD3 R17, R10, R9, RZ ;  /* 0x000000090a117210 */ /* 0x000fc40007ffe0ff */
[-C--:B------:R-:W-:Y:S01]  /*c3d0*/  IADD3 R19, R11, R10.reuse, RZ ;  /* 0x0000000a0b137210 */ /* 0x080fe20007ffe0ff */
[----:B------:R-:W-:Y:S01]  /*c3e0*/  STS [R9+0x400], R38 ;  /* 0x0004002609007388 */ /* 0x000fe20000000800 */
[----:B------:R-:W-:Y:S02]  /*c3f0*/  IADD3 R21, R13, R10, RZ ;  /* 0x0000000a0d157210 */ /* 0x000fe40007ffe0ff */
[----:B------:R-:W-:Y:S01]  /*c400*/  LOP3.LUT P0, RZ, R7, 0x3, RZ, 0xc0, !PT ;  /* 0x0000000307ff7812 */ /* 0x000fe2000780c0ff */
[----:B------:R-:W-:Y:S01]  /*c410*/  STS [R11], R40 ;  /* 0x000000280b007388 */ /* 0x000fe20000000800 */
[----:B------:R-:W-:Y:S01]  /*c420*/  @P4 FMUL.FTZ R7, R2, 0.69314718246459960938 ;  /* 0x3f31721802074820 */ /* 0x000fe20000410000 */
[----:B------:R-:W-:Y:S02]  /*c430*/  MOV R4, 0x7f800000 ;  /* 0x7f80000000047802 */ /* 0x000fe40000000f00 */
[----:B------:R-:W-:Y:S01]  /*c440*/  STS [R11+0x400], R42 ;  /* 0x0004002a0b007388 */ /* 0x000fe20000000800 */
[----:B------:R-:W-:-:S03]  /*c450*/  @P4 FFMA.FTZ R4, R164, c[0x0][0x238], R7 ;  /* 0x00008e00a4044a23 */ /* 0x000fc60000010007 */
[----:B------:R-:W-:Y:S04]  /*c460*/  STS [R13], R44 ;  /* 0x0000002c0d007388 */ /* 0x000fe80000000800 */
[----:B------:R-:W-:Y:S04]  /*c470*/  STS [R13+0x400], R46 ;  /* 0x0004002e0d007388 */ /* 0x000fe80000000800 */
        /* <DEDUP_REMOVED lines=41> */
[----:B------:R1:W-:Y:S04]  /*c710*/  STS [R5+0x6400], R130 ;  /* 0x0064008205007388 */ /* 0x0003e80000000800 */
[----:B------:R2:W-:Y:S04]  /*c720*/  STS [R9+0x6000], R132 ;  /* 0x0060008409007388 */ /* 0x0005e80000000800 */
[----:B------:R2:W-:Y:S04]  /*c730*/  STS [R9+0x6400], R134 ;  /* 0x0064008609007388 */ /* 0x0005e80000000800 */
[----:B------:R2:W-:Y:S04]  /*c740*/  STS [R11+0x6000], R136 ;  /* 0x006000880b007388 */ /* 0x0005e80000000800 */
[----:B------:R2:W-:Y:S04]  /*c750*/  STS [R11+0x6400], R138 ;  /* 0x0064008a0b007388 */ /* 0x0005e80000000800 */
[----:B------:R2:W-:Y:S04]  /*c760*/  STS [R13+0x6000], R156 ;  /* 0x0060009c0d007388 */ /* 0x0005e80000000800 */
[----:B------:R2:W-:Y:S01]  /*c770*/  STS [R13+0x6400], R158 ;  /* 0x0064009e0d007388 */ /* 0x0005e20000000800 */
[----:B-1----:R-:W-:-:S03]  /*c780*/  SHF.R.S32.HI R5, RZ, 0x1f, R6 ;  /* 0x0000001fff057819 */ /* 0x002fc60000011406 */
[----:B------:R2:W-:Y:S01]  /*c790*/  STS [R15+0x6000], R140 ;  /* 0x0060008c0f007388 */ /* 0x0005e20000000800 */
[----:B------:R-:W-:-:S03]  /*c7a0*/  LEA.HI R5, R5, R6, RZ, 0x2 ;  /* 0x0000000605057211 */ /* 0x000fc600078f10ff */
[----:B------:R2:W-:Y:S01]  /*c7b0*/  STS [R15+0x6400], R142 ;  /* 0x0064008e0f007388 */ /* 0x0005e20000000800 */
[----:B------:R-:W-:-:S03]  /*c7c0*/  LOP3.LUT R5, R5, 0xffffffc, RZ, 0xc0, !PT ;  /* 0x0ffffffc05057812 */ /* 0x000fc600078ec0ff */
[----:B------:R2:W-:Y:S01]  /*c7d0*/  STS [R17+0x6000], R144 ;  /* 0x0060009011007388 */ /* 0x0005e20000000800 */
[----:B------:R-:W-:Y:S02]  /*c7e0*/  IADD3 R6, R6, -R5, RZ ;  /* 0x8000000506067210 */ /* 0x000fe40007ffe0ff */
[----:B------:R-:W-:Y:S01]  /*c7f0*/  MOV R5, 0x7f800000 ;  /* 0x7f80000000057802 */ /* 0x000fe20000000f00 */
[----:B------:R2:W-:Y:S01]  /*c800*/  STS [R17+0x6400], R146 ;  /* 0x0064009211007388 */ /* 0x0005e20000000800 */
[----:B------:R-:W-:Y:S01]  /*c810*/  @P3 FFMA.FTZ R5, R3, c[0x0][0x238], R0 ;  /* 0x00008e0003053a23 */ /* 0x000fe20000010000 */
[----:B------:R-:W-:Y:S02]  /*c820*/  LEA R6, R6, R237, 0x4 ;  /* 0x000000ed06067211 */ /* 0x000fe400078e20ff */
[----:B------:R2:W-:Y:S04]  /*c830*/  STS [R19+0x6000], R152 ;  /* 0x0060009813007388 */ /* 0x0005e80000000800 */
[----:B------:R2:W-:Y:S04]  /*c840*/  STS [R19+0x6400], R154 ;  /* 0x0064009a13007388 */ /* 0x0005e80000000800 */
[----:B------:R2:W-:Y:S04]  /*c850*/  STS [R21+0x6000], R148 ;  /* 0x0060009415007388 */ /* 0x0005e80000000800 */
[----:B------:R2:W-:Y:S04]  /*c860*/  STS [R21+0x6400], R150 ;  /* 0x0064009615007388 */ /* 0x0005e80000000800 */
[----:B------:R-:W-:Y:S06]  /*c870*/  BAR.SYNC.DEFER_BLOCKING 0x0 ;  /* 0x0000000000007b1d */ /* 0x000fec0000010000 */
[----:B------:R2:W1:Y:S04]  /*c880*/  LDS.128 R64, [R236] ;  /* 0x00000000ec407984 */ /* 0x0004680000000c00 */
[----:B------:R2:W3:Y:S04]  /*c890*/  LDS.128 R60, [R236+0x800] ;  /* 0x00080000ec3c7984 */ /* 0x0004e80000000c00 */
[----:B------:R2:W4:Y:S04]  /*c8a0*/  LDS.128 R56, [R236+0x1000] ;  /* 0x00100000ec387984 */ /* 0x0005280000000c00 */
[----:B------:R2:W1:Y:S04]  /*c8b0*/  LDS.128 R52, [R236+0x1800] ;  /* 0x00180000ec347984 */ /* 0x0004680000000c00 */
        /* <DEDUP_REMOVED lines=11> */
[----:B------:R2:W1:Y:S01]  /*c970*/  LDS.128 R68, [R236+0x7800] ;  /* 0x00780000ec447984 */ /* 0x0004620000000c00 */
[----:B------:R-:W-:Y:S05]  /*c980*/  @P0 BRA `(.L_x_14) ;  /* 0x0000010000000947 */ /* 0x000fea0003800000 */
[----:B---34-:R-:W-:Y:S01]  /*c990*/  UIMAD UR6, UR11, -0x40, UR15 ;  /* 0xffffffc00b0678a4 */ /* 0x018fe2000f8e020f */
[----:B------:R-:W-:-:S05]  /*c9a0*/  IADD3 R2, R6, 0x8, RZ ;  /* 0x0000000806027810 */ /* 0x000fca0007ffe0ff */
[----:B------:R-:W-:Y:S02]  /*c9b0*/  ISETP.GE.AND P3, PT, R6, UR6, PT ;  /* 0x0000000606007c0c */ /* 0x000fe4000bf66270 */
[----:B------:R-:W-:-:S11]  /*c9c0*/  ISETP.GE.AND P2, PT, R2, UR6, PT ;  /* 0x0000000602007c0c */ /* 0x000fd6000bf46270 */
[----:B------:R-:W-:Y:S02]  /*c9d0*/  @!P3 IMAD R0, R6, UR20, RZ ;  /* 0x000000140600bc24 */ /* 0x000fe4000f8e02ff */
[----:B------:R-:W-:-:S03]  /*c9e0*/  @!P2 IMAD R2, R2, UR20, RZ ;  /* 0x000000140202ac24 */ /* 0x000fc6000f8e02ff */
[----:B------:R-:W-:Y:S02]  /*c9f0*/  @!P3 IADD3 R3, P1, R0, UR4, RZ ;  /* 0x000000040003bc10 */ /* 0x000fe4000ff3e0ff */
[----:B------:R-:W-:Y:S02]  /*ca00*/  @!P2 IADD3 R7, P0, R2, UR4, RZ ;  /* 0x000000040207ac10 */ /* 0x000fe4000ff1e0ff */
[----:B------:R-:W-:Y:S02]  /*ca10*/  @!P3 LEA.HI.X.SX32 R0, R0, UR5, 0x1, P1 ;  /* 0x000000050000bc11 */ /* 0x000fe400088f0eff */
[----:B------:R-:W-:Y:S02]  /*ca20*/  @!P2 LEA.HI.X.SX32 R2, R2, UR5, 0x1, P0 ;  /* 0x000000050202ac11 */ /* 0x000fe400080f0eff */
[----:B------:R-:W-:Y:S02]  /*ca30*/  @!P3 LEA R72, P1, R3, c[0x0][0x200], 0x2 ;  /* 0x000080000348ba11 */ /* 0x000fe400078210ff */
[----:B------:R-:W-:-:S02]  /*ca40*/  @!P2 LEA R6, P0, R7, c[0x0][0x200], 0x2 ;  /* 0x000080000706aa11 */ /* 0x000fc400078010ff */
[----:B------:R-:W-:Y:S02]  /*ca50*/  @!P3 LEA.HI.X R73, R3, c[0x0][0x204], R0, 0x2, P1 ;  /* 0x000081000349ba11 */ /* 0x000fe400008f1400 */
[----:B------:R-:W-:-:S03]  /*ca60*/  @!P2 LEA.HI.X R7, R7, c[0x0][0x204], R2, 0x2, P0 ;  /* 0x000081000707aa11 */ /* 0x000fc600000f1402 */
[----:B------:R3:W-:Y:S04]  /*ca70*/  @!P3 STG.E [R72.64], R4 ;  /* 0x000000044800b986 */ /* 0x0007e8000c101910 */
[----:B------:R3:W-:Y:S02]  /*ca80*/  @!P2 STG.E [R6.64], R5 ;  /* 0x000000050600a986 */ /* 0x0007e4000c101910 */
.L_x_14:
[----:B---34-:R-:W-:Y:S05]  /*ca90*/  BSYNC B0 ;  /* 0x0000000000007941 */ /* 0x018fea0003800000 */
.L_x_13:
[----:B------:R-:W3:Y:S01]  /*caa0*/  S2R R3, SR_TID.X ;  /* 0x0000000000037919 */ /* 0x000ee20000002100 */
[----:B------:R-:W-:Y:S01]  /*cab0*/  IADD3 R4, P0, R244, UR18, RZ ;  /* 0x00000012f4047c10 */ /* 0x000fe2000ff1e0ff */
[----:B------:R-:W-:Y:S01]  /*cac0*/  USHF.R.S32.HI UR6, URZ, 0x1f, UR12 ;  /* 0x0000001f3f067899 */ /* 0x000fe2000801140c */
[----:B------:R-:W-:Y:S01]  /*cad0*/  BSSY B0, `(.L_x_15) ;  /* 0x0000018000007945 */ /* 0x000fe20003800000 */
[----:B------:R-:W4:Y:S01]  /*cae0*/  S2R R0, SR_CTAID.Z ;  /* 0x0000000000007919 */ /* 0x000f220000002700 */
[----:B------:R-:W-:Y:S01]  /*caf0*/  IADD3.X R5, R245, UR7, RZ, P0, !PT ;  /* 0x00000007f5057c10 */ /* 0x000fe200087fe4ff */
[----:B------:R-:W-:-:S02]  /*cb00*/  ULDC.64 UR4, c[0x0][0x1f0] ;  /* 0x00007c0000047ab9 */ /* 0x000fc40000000a00 */
[----:B------:R-:W-:-:S04]  /*cb10*/  UIMAD UR4, UR6, UR4, URZ ;  /* 0x00000004060472a4 */ /* 0x000fc8000f8e023f */
[----:B------:R-:W-:Y:S01]  /*cb20*/  UIMAD UR4, UR12, UR5, UR4 ;  /* 0x000000050c0472a4 */ /* 0x000fe2000f8e0204 */
[----:B---3--:R-:W-:-:S04]  /*cb30*/  SHF.R.S32.HI R2, RZ, 0x1f, R3 ;  /* 0x0000001fff027819 */ /* 0x008fc80000011403 */
[----:B------:R-:W-:Y:S01]  /*cb40*/  LEA.HI R2, R2, R3, RZ, 0x3 ;  /* 0x0000000302027211 */ /* 0x000fe200078f18ff */
[----:B----4-:R-:W-:-:S03]  /*cb50*/  IMAD.WIDE.U32 R4, R0, c[0x0][0x1f0], R4 ;  /* 0x00007c0000047a25 */ /* 0x010fc600078e0004 */
[----:B------:R-:W-:Y:S02]  /*cb60*/  SHF.R.S32.HI R2, RZ, 0x3, R2 ;  /* 0x00000003ff027819 */ /* 0x000fe40000011402 */
[----:B------:R-:W-:Y:S02]  /*cb70*/  IADD3 R7, R5, UR4, RZ ;  /* 0x0000000405077c10 */ /* 0x000fe4000fffe0ff */
[----:B------:R-:W-:-:S13]  /*cb80*/  ISETP.GE.AND P0, PT, R2, UR10, PT ;  /* 0x0000000a02007c0c */ /* 0x000fda000bf06270 */
[----:B------:R-:W-:Y:S05]  /*cb90*/  @P0 BRA `(.L_x_16) ;  /* 0x000000b000000947 */ /* 0x000fea0003800000 */
[----:B------:R-:W-:Y:S01]  /*cba0*/  MOV R6, R4 ;  /* 0x0000000400067202 */ /* 0x000fe20000000f00 */
[----:B------:R-:W-:-:S04]  /*cbb0*/  IMAD R3, R247, c[0x0][0x1e8], RZ ;  /* 0x00007a00f7037a24 */ /* 0x000fc800078e02ff */
[----:B------:R-:W-:-:S04]  /*cbc0*/  IMAD.WIDE.U32 R72, R246, c[0x0][0x1e8], R6 ;  /* 0x00007a00f6487a25 */ /* 0x000fc800078e0006 */
[----:B------:R-:W-:Y:S01]  /*cbd0*/  IMAD R0, R246, c[0x0][0x1ec], R3 ;  /* 0x00007b00f6007a24 */ /* 0x000fe200078e0203 */
[----:B------:R-:W-:-:S04]  /*cbe0*/  LEA R74, P0, R72, c[0x0][0x1d0], 0x1 ;  /* 0x00007400484a7a11 */ /* 0x000fc800078008ff */
[----:B------:R-:W-:-:S04]  /*cbf0*/  IADD3 R0, R73, R0, RZ ;  /* 0x0000000049007210 */ /* 0x000fc80007ffe0ff */
[----:B------:R-:W-:-:S05]  /*cc00*/  LEA.HI.X R75, R72, c[0x0][0x1d4], R0, 0x1, P0 ;  /* 0x00007500484b7a11 */ /* 0x000fca00000f0c00 */
[----:B-1----:R1:W-:Y:S04]  /*cc10*/  STG.E.128 [R74.64], R64 ;  /* 0x000000404a007986 */ /* 0x0023e8000c101d10 */
[----:B------:R1:W-:Y:S04]  /*cc20*/  STG.E.128 [R74.64+0x80], R48 ;  /* 0x000080304a007986 */ /* 0x0003e8000c101d10 */
[----:B------:R1:W-:Y:S04]  /*cc30*/  STG.E.128 [R74.64+0x100], R32 ;  /* 0x000100204a007986 */ /* 0x0003e8000c101d10 */
[----:B------:R1:W-:Y:S02]  /*cc40*/  STG.E.128 [R74.64+0x180], R16 ;  /* 0x000180104a007986 */ /* 0x0003e4000c101d10 */
.L_x_16:
[----:B------:R-:W-:Y:S05]  /*cc50*/  BSYNC B0 ;  /* 0x0000000000007941 */ /* 0x000fea0003800000 */
.L_x_15:
[----:B------:R-:W-:Y:S01]  /*cc60*/  IADD3 R0, R2, 0x10, RZ ;  /* 0x0000001002007810 */ /* 0x000fe20007ffe0ff */
[----:B------:R-:W-:Y:S03]  /*cc70*/  BSSY B0, `(.L_x_17) ;  /* 0x0000011000007945 */ /* 0x000fe60003800000 */
[----:B------:R-:W-:-:S13]  /*cc80*/  ISETP.GE.AND P0, PT, R0, UR10, PT ;  /* 0x0000000a00007c0c */ /* 0x000fda000bf06270 */
[----:B------:R-:W-:Y:S05]  /*cc90*/  @P0 BRA `(.L_x_18) ;  /* 0x000000e000000947 */ /* 0x000fea0003800000 */
[----:B------:R-:W-:Y:S01]  /*cca0*/  IADD3 R3, P0, R246, 0x10, RZ ;  /* 0x00000010f6037810 */ /* 0x000fe20007f1e0ff */
[----:B-1----:R-:W-:Y:S01]  /*ccb0*/  IMAD.MOV.U32 R16, RZ, RZ, R4 ;  /* 0x000000ffff107224 */ /* 0x002fe200078e0004 */
[----:B--2---:R-:W-:-:S03]  /*ccc0*/  MOV R17, R7 ;  /* 0x0000000700117202 */ /* 0x004fc60000000f00 */
[----:B------:R-:W-:Y:S02]  /*ccd0*/  IMAD.X R0, RZ, RZ, R247, P0 ;  /* 0x000000ffff007224 */ /* 0x000fe400000e06f7 */
[----:B------:R-:W-:-:S04]  /*cce0*/  IMAD.WIDE.U32 R16, R3, c[0x0][0x1e8], R16 ;  /* 0x00007a0003107a25 */ /* 0x000fc800078e0010 */
[----:B------:R-:W-:Y:S01]  /*ccf0*/  IMAD R0, R0, c[0x0][0x1e8], RZ ;  /* 0x00007a0000007a24 */ /* 0x000fe200078e02ff */
[----:B------:R-:W-:-:S03]  /*cd00*/  LEA R18, P0, R16, c[0x0][0x1d0], 0x1 ;  /* 0x0000740010127a11 */ /* 0x000fc600078008ff */
[----:B------:R-:W-:-:S05]  /*cd10*/  IMAD R0, R3, c[0x0][0x1ec], R0 ;  /* 0x00007b0003007a24 */ /* 0x000fca00078e0200 */
[----:B------:R-:W-:-:S04]  /*cd20*/  IADD3 R0, R17, R0, RZ ;  /* 0x0000000011007210 */ /* 0x000fc80007ffe0ff */
[----:B------:R-:W-:-:S05]  /*cd30*/  LEA.HI.X R19, R16, c[0x0][0x1d4], R0, 0x1, P0 ;  /* 0x0000750010137a11 */ /* 0x000fca00000f0c00 */
[----:B------:R1:W-:Y:S04]  /*cd40*/  STG.E.128 [R18.64], R60 ;  /* 0x0000003c12007986 */ /* 0x0003e8000c101d10 */
[----:B------:R1:W-:Y:S04]  /*cd50*/  STG.E.128 [R18.64+0x80], R44 ;  /* 0x0000802c12007986 */ /* 0x0003e8000c101d10 */
[----:B------:R1:W-:Y:S04]  /*cd60*/  STG.E.128 [R18.64+0x100], R28 ;  /* 0x0001001c12007986 */ /* 0x0003e8000c101d10 */
[----:B------:R1:W-:Y:S02]  /*cd70*/  STG.E.128 [R18.64+0x180], R12 ;  /* 0x0001800c12007986 */ /* 0x0003e4000c101d10 */
.L_x_18:
[----:B------:R-:W-:Y:S05]  /*cd80*/  BSYNC B0 ;  /* 0x0000000000007941 */ /* 0x000fea0003800000 */
.L_x_17:
        /* <DEDUP_REMOVED lines=9> */
[----:B------:R-:W-:-:S04]  /*ce20*/  IMAD R3, R0, c[0x0][0x1e8], RZ ;  /* 0x00007a0000037a24 */ /* 0x000fc800078e02ff */
[----:B------:R-:W-:Y:S01]  /*ce30*/  IMAD R3, R2, c[0x0][0x1ec], R3 ;  /* 0x00007b0002037a24 */ /* 0x000fe200078e0203 */
[----:B------:R-:W-:-:S04]  /*ce40*/  LEA R2, P0, R12, c[0x0][0x1d0], 0x1 ;  /* 0x000074000c027a11 */ /* 0x000fc800078008ff */
[----:B------:R-:W-:-:S04]  /*ce50*/  IADD3 R3, R13, R3, RZ ;  /* 0x000000030d037210 */ /* 0x000fc80007ffe0ff */
[----:B------:R-:W-:-:S05]  /*ce60*/  LEA.HI.X R3, R12, c[0x0][0x1d4], R3, 0x1, P0 ;  /* 0x000075000c037a11 */ /* 0x000fca00000f0c03 */
[----:B------:R1:W-:Y:S04]  /*ce70*/  STG.E.128 [R2.64], R56 ;  /* 0x0000003802007986 */ /* 0x0003e8000c101d10 */
[----:B------:R1:W-:Y:S04]  /*ce80*/  STG.E.128 [R2.64+0x80], R40 ;  /* 0x0000802802007986 */ /* 0x0003e8000c101d10 */
[----:B------:R1:W-:Y:S04]  /*ce90*/  STG.E.128 [R2.64+0x100], R24 ;  /* 0x0001001802007986 */ /* 0x0003e8000c101d10 */
[----:B------:R1:W-:Y:S02]  /*cea0*/  STG.E.128 [R2.64+0x180], R8 ;  /* 0x0001800802007986 */ /* 0x0003e4000c101d10 */
.L_x_20:
[----:B------:R-:W-:Y:S05]  /*ceb0*/  BSYNC B0 ;  /* 0x0000000000007941 */ /* 0x000fea0003800000 */
.L_x_19:
[----:B------:R-:W-:-:S13]  /*cec0*/  ISETP.GE.AND P0, PT, R235, UR10, PT ;  /* 0x0000000aeb007c0c */ /* 0x000fda000bf06270 */
[----:B------:R-:W-:Y:S05]  /*ced0*/  @P0 EXIT ;  /* 0x000000000000094d */ /* 0x000fea0003800000 */
[----:B------:R-:W-:Y:S02]  /*cee0*/  IADD3 R0, P0, R246, 0x30, RZ ;  /* 0x00000030f6007810 */ /* 0x000fe40007f1e0ff */
[----:B------:R-:W-:Y:S02]  /*cef0*/  MOV R5, R7 ;  /* 0x0000000700057202 */ /* 0x000fe40000000f00 */
[----:B------:R-:W-:-:S03]  /*cf00*/  IADD3.X R246, RZ, R247, RZ, P0, !PT ;  /* 0x000000f7fff67210 */ /* 0x000fc600007fe4ff */
[----:B------:R-:W-:-:S04]  /*cf10*/  IMAD.WIDE.U32 R4, R0, c[0x0][0x1e8], R4 ;  /* 0x00007a0000047a25 */ /* 0x000fc800078e0004 */
[----:B-1----:R-:W-:Y:S01]  /*cf20*/  IMAD R3, R246, c[0x0][0x1e8], RZ ;  /* 0x00007a00f6037a24 */ /* 0x002fe200078e02ff */
[----:B------:R-:W-:-:S03]  /*cf30*/  LEA R2, P0, R4, c[0x0][0x1d0], 0x1 ;  /* 0x0000740004027a11 */ /* 0x000fc600078008ff */
[----:B------:R-:W-:-:S05]  /*cf40*/  IMAD R3, R0, c[0x0][0x1ec], R3 ;  /* 0x00007b0000037a24 */ /* 0x000fca00078e0203 */
[----:B------:R-:W-:-:S04]  /*cf50*/  IADD3 R3, R5, R3, RZ ;  /* 0x0000000305037210 */ /* 0x000fc80007ffe0ff */
[----:B------:R-:W-:-:S05]  /*cf60*/  LEA.HI.X R3, R4, c[0x0][0x1d4], R3, 0x1, P0 ;  /* 0x0000750004037a11 */ /* 0x000fca00000f0c03 */
[----:B------:R-:W-:Y:S04]  /*cf70*/  STG.E.128 [R2.64], R52 ;  /* 0x0000003402007986 */ /* 0x000fe8000c101d10 */
[----:B------:R-:W-:Y:S04]  /*cf80*/  STG.E.128 [R2.64+0x80], R36 ;  /* 0x0000802402007986 */ /* 0x000fe8000c101d10 */
[----:B------:R-:W-:Y:S04]  /*cf90*/  STG.E.128 [R2.64+0x100], R20 ;  /* 0x0001001402007986 */ /* 0x000fe8000c101d10 */
[----:B------:R-:W-:Y:S01]  /*cfa0*/  STG.E.128 [R2.64+0x180], R68 ;  /* 0x0001804402007986 */ /* 0x000fe2000c101d10 */
[----:B------:R-:W-:Y:S05]  /*cfb0*/  EXIT ;  /* 0x000000000000794d */ /* 0x000fea0003800000 */
.L_x_2:
[----:B------:R-:W-:Y:S01]  /*cfc0*/  UISETP.NE.AND UP4, UPT, UR9, -0x1, UPT ;  /* 0xffffffff0900788c */ /* 0x000fe2000bf85270 */
[----:B------:R-:W-:Y:S01]  /*cfd0*/  SHF.R.S32.HI R3, RZ, 0x1f, R2 ;  /* 0x0000001fff037819 */ /* 0x000fe20000011402 */
[----:B------:R-:W-:Y:S01]  /*cfe0*/  ULDC.64 UR6, c[0x0][0x1e8] ;  /* 0x00007a0000067ab9 */ /* 0x000fe20000000a00 */
[----:B------:R-:W1:Y:S01]  /*cff0*/  S2R R10, SR_CTAID.Z ;  /* 0x00000000000a7919 */ /* 0x000e620000002700 */
[----:B------:R-:W-:Y:S01]  /*d000*/  ULDC.64 UR4, c[0x0][0x1e0] ;  /* 0x0000780000047ab9 */ /* 0x000fe20000000a00 */
[----:B------:R-:W-:Y:S01]  /*d010*/  LEA.HI R8, R3, R2, RZ, 0x3 ;  /* 0x0000000203087211 */ /* 0x000fe200078f18ff */
[----:B------:R-:W-:Y:S01]  /*d020*/  ULDC.U8 UR20, c[0x0][0x328] ;  /* 0x0000ca0000147ab9 */ /* 0x000fe20000000000 */
[----:B------:R-:W2:Y:S01]  /*d030*/  S2R R15, SR_CTAID.X ;  /* 0x00000000000f7919 */ /* 0x000ea20000002500 */
[----:B------:R-:W-:Y:S01]  /*d040*/  USHF.R.S32.HI UR14, URZ, 0x1f, UR11 ;  /* 0x0000001f3f0e7899 */ /* 0x000fe2000801140b */
[----:B------:R-:W-:Y:S01]  /*d050*/  LOP3.LUT R3, R8, 0x1ffffff8, RZ, 0xc0, !PT ;  /* 0x1ffffff808037812 */ /* 0x000fe200078ec0ff */
[----:B------:R-:W-:Y:S01]  /*d060*/  UISETP.NE.AND UP3, UPT, UR20, URZ, UPT ;  /* 0x0000003f1400728c */ /* 0x000fe2000bf65270 */
[----:B------:R-:W-:Y:S01]  /*d070*/  SHF.R.S32.HI R8, RZ, 0x3, R8 ;  /* 0x00000003ff087819 */ /* 0x000fe20000011408 */
[----:B------:R-:W-:Y:S01]  /*d080*/  @UP4 UIMAD.WIDE.U32 UR18, UR9, UR6, URZ ;  /* 0x00000006091242a5 */ /* 0x000fe2000f8e003f */
[----:B------:R-:W-:Y:S01]  /*d090*/  BSSY B0, `(.L_x_21) ;  /* 0x000003c000007945 */ /* 0x000fe20003800000 */
[----:B------:R-:W-:Y:S01]  /*d0a0*/  @!UP4 USHF.R.S32.HI UR21, URZ, 0x1f, UR10 ;  /* 0x0000001f3f15c899 */ /* 0x000fe2000801140a */
[----:B------:R-:W-:Y:S01]  /*d0b0*/  IMAD.IADD R0, R2, 0x1, -R3 ;  /* 0x0000000102007824 */ /* 0x000fe200078e0a03 */
[----:B------:R-:W-:Y:S01]  /*d0c0*/  @UP4 UIMAD UR7, UR9, UR7, UR19 ;  /* 0x00000007090742a4 */ /* 0x000fe2000f8e0213 */
[----:B------:R-:W-:Y:S01]  /*d0d0*/  SHF.R.S32.HI R9, RZ, 0x1f, R8 ;  /* 0x0000001fff097819 */ /* 0x000fe20000011408 */
[----:B------:R-:W-:Y:S01]  /*d0e0*/  @!UP4 UIMAD UR21, UR21, UR4, URZ ;  /* 0x000000041515c2a4 */ /* 0x000fe2000f8e023f */
[----:B------:R-:W-:Y:S01]  /*d0f0*/  IMAD.SHL.U32 R0, R0, 0x8, RZ ;  /* 0x0000000800007824 */ /* 0x000fe200078e00ff */
[----:B------:R-:W-:-:S02]  /*d100*/  ULDC.U8 UR19, c[0x0][0x329] ;  /* 0x0000ca4000137ab9 */ /* 0x000fc40000000000 */
[----:B------:R-:W-:Y:S02]  /*d110*/  UISETP.NE.AND UP1, UPT, UR19, URZ, UPT ;  /* 0x0000003f1300728c */ /* 0x000fe4000bf25270 */
[----:B------:R-:W-:Y:S02]  /*d120*/  @!UP4 UIMAD.WIDE.U32 UR22, UR10, UR4, URZ ;  /* 0x000000040a16c2a5 */ /* 0x000fe4000f8e003f */
[----:B------:R-:W-:Y:S02]  /*d130*/  @!UP4 UIMAD UR21, UR10, UR5, UR21 ;  /* 0x000000050a15c2a4 */ /* 0x000fe4000f8e0215 */
[----:B------:R-:W-:Y:S02]  /*d140*/  UISETP.NE.OR UP2, UPT, UR19, URZ, !UP3 ;  /* 0x0000003f1300728c */ /* 0x000fe4000df45670 */
[----:B------:R-:W-:Y:S01]  /*d150*/  ULDC.64 UR4, c[0x0][0x1f0] ;  /* 0x00007c0000047ab9 */ /* 0x000fe20000000a00 */
[----:B--2---:R-:W-:Y:S01]  /*d160*/  IMAD.WIDE R14, R15, 0x40, R8 ;  /* 0x000000400f0e7825 */ /* 0x004fe200078e0208 */
[----:B------:R-:W-:-:S02]  /*d170*/  UIMAD UR4, UR14, UR4, URZ ;  /* 0x000000040e0472a4 */ /* 0x000fc4000f8e023f */
[----:B------:R-:W-:Y:S02]  /*d180*/  ULDC UR13, c[0x0][0x214] ;  /* 0x00008500000d7ab9 */ /* 0x000fe40000000800 */
[----:B------:R-:W-:Y:S02]  /*d190*/  @UP1 ULDC UR14, c[0x0][0x210] ;  /* 0x00008400000e1ab9 */ /* 0x000fe40000000800 */
[----:B------:R-:W-:Y:S02]  /*d1a0*/  ULDC UR8, c[0x0][0x234] ;  /* 0x00008d0000087ab9 */ /* 0x000fe40000000800 */
[----:B------:R-:W-:Y:S02]  /*d1b0*/  @UP1 UIMAD UR14, UR14, UR13, URZ ;  /* 0x0000000d0e0e12a4 */ /* 0x000fe4000f8e023f */
[----:B------:R-:W-:Y:S02]  /*d1c0*/  UISETP.NE.OR UP0, UPT, UR9, -0x1, UP2 ;  /* 0xffffffff0900788c */ /* 0x000fe40009705670 */
[----:B------:R-:W-:-:S02]  /*d1d0*/  @!UP1 USEL UR14, UR13, UR8, !UP3 ;  /* 0x000000080d0e9287 */ /* 0x000fc4000d800000 */
[----:B------:R-:W-:Y:S02]  /*d1e0*/  ULDC UR6, c[0x0][0x1c0] ;  /* 0x0000700000067ab9 */ /* 0x000fe40000000800 */
[----:B------:R-:W-:Y:S02]  /*d1f0*/  @UP1 UMOV UR19, 0x1 ;  /* 0x0000000100131882 */ /* 0x000fe40000000000 */
[----:B------:R-:W-:Y:S02]  /*d200*/  @!UP1 UIMAD UR19, UR14, UR6, URZ ;  /* 0x000000060e1392a4 */ /* 0x000fe4000f8e023f */
[----:B------:R-:W-:Y:S02]  /*d210*/  @!UP4 UMOV UR18, UR22 ;  /* 0x000000160012cc82 */ /* 0x000fe40008000000 */
[----:B------:R-:W-:Y:S01]  /*d220*/  @!UP4 UIADD3 UR7, UR23, UR21, URZ ;  /* 0x000000151707c290 */ /* 0x000fe2000fffe03f */
[----:B------:R-:W-:Y:S01]  /*d230*/  IADD3 R4, P0, R0, UR18, RZ ;  /* 0x0000001200047c10 */ /* 0x000fe2000ff1e0ff */
[----:B------:R-:W-:-:S02]  /*d240*/  UIADD3 UR15, -UR12, UR15, URZ ;  /* 0x0000000f0c0f7290 */ /* 0x000fc4000fffe13f */
[----:B------:R-:W-:Y:S02]  /*d250*/  UIMAD UR19, UR10, UR19, URZ ;  /* 0x000000130a1372a4 */ /* 0x000fe4000f8e023f */
[----:B------:R-:W-:Y:S01]  /*d260*/  @!UP0 UIMAD UR9, UR10, UR13, URZ ;  /* 0x0000000d0a0982a4 */ /* 0x000fe2000f8e023f */
[----:B------:R-:W-:Y:S01]  /*d270*/  LEA.HI.X.SX32 R5, R0, UR7, 0x1, P0 ;  /* 0x0000000700057c11 */ /* 0x000fe200080f0eff */
[----:B------:R-:W-:Y:S01]  /*d280*/  @UP1 ULDC UR20, c[0x0][0x210] ;  /* 0x0000840000141ab9 */ /* 0x000fe20000000800 */
[----:B------:R-:W-:Y:S01]  /*d290*/  ISETP.GE.AND P0, PT, R8, UR15, PT ;  /* 0x0000000f08007c0c */ /* 0x000fe2000bf06270 */
[----:B------:R-:W-:Y:S02]  /*d2a0*/  USEL UR19, UR19, URZ, UP2 ;  /* 0x0000003f13137287 */ /* 0x000fe40009000000 */
[----:B------:R-:W-:Y:S01]  /*d2b0*/  @!UP1 UMOV UR20, 0x1 ;  /* 0x0000000100149882 */ /* 0x000fe20000000000 */
[----:B-1----:R-:W-:Y:S01]  /*d2c0*/  IMAD.WIDE.U32 R10, R10, c[0x0][0x1f0], R4 ;  /* 0x00007c000a0a7a25 */ /* 0x002fe200078e0004 */
[----:B------:R-:W-:-:S02]  /*d2d0*/  UIMAD UR12, UR12, UR20, URZ ;  /* 0x000000140c0c72a4 */ /* 0x000fc4000f8e023f */
[----:B------:R-:W-:Y:S02]  /*d2e0*/  UIMAD UR19, UR11, UR14, UR19 ;  /* 0x0000000e0b1372a4 */ /* 0x000fe4000f8e0213 */
[----:B------:R-:W-:Y:S02]  /*d2f0*/  UMOV UR24, URZ ;  /* 0x0000003f00187c82 */ /* 0x000fe40008000000 */
[----:B------:R-:W-:Y:S02]  /*d300*/  @!UP2 UMOV UR24, UR9 ;  /* 0x000000090018ac82 */ /* 0x000fe40008000000 */
[----:B------:R-:W-:Y:S02]  /*d310*/  UIMAD UR4, UR11, UR5, UR4 ;  /* 0x000000050b0472a4 */ /* 0x000fe4000f8e0204 */
[----:B------:R-:W-:Y:S02]  /*d320*/  UMOV UR25, URZ ;  /* 0x0000003f00197c82 */ /* 0x000fe40008000000 */
[----:B------:R-:W-:-:S02]  /*d330*/  USHF.R.S32.HI UR6, URZ, 0x1f, UR12 ;  /* 0x0000001f3f067899 */ /* 0x000fc4000801140c */
[----:B------:R-:W-:Y:S01]  /*d340*/  @!UP2 USHF.R.S32.HI UR25, URZ, 0x1f, UR9 ;  /* 0x0000001f3f19a899 */ /* 0x000fe20008011409 */
[----:B------:R-:W-:Y:S01]  /*d350*/  IADD3 R13, R11, UR4, RZ ;  /* 0x000000040b0d7c10 */ /* 0x000fe2000fffe0ff */
[----:B------:R-:W-:Y:S02]  /*d360*/  USHF.R.S32.HI UR7, URZ, 0x1f, UR19 ;  /* 0x0000001f3f077899 */ /* 0x000fe40008011413 */
[----:B------:R-:W-:-:S04]  /*d370*/  UIADD3 UR12, UP1, UP0, UR12, UR24, UR19 ;  /* 0x000000180c0c7290 */ /* 0x000fc8000f83e013 */
[----:B------:R-:W-:Y:S01]  /*d380*/  UIADD3.X UR6, UR6, UR25, UR7, UP1, UP0 ;  /* 0x0000001906067290 */ /* 0x000fe20008fe0407 */
[----:B------:R-:W-:Y:S06]  /*d390*/  @P0 BRA `(.L_x_22) ;  /* 0x000000b000000947 */ /* 0x000fec0003800000 */
[----:B------:R-:W-:Y:S01]  /*d3a0*/  MOV R12, R10 ;  /* 0x0000000a000c7202 */ /* 0x000fe20000000f00 */
[----:B------:R-:W-:-:S04]  /*d3b0*/  IMAD R3, R15, c[0x0][0x1e8], RZ ;  /* 0x00007a000f037a24 */ /* 0x000fc800078e02ff */
[----:B------:R-:W-:-:S04]  /*d3c0*/  IMAD.WIDE.U32 R4, R14, c[0x0][0x1e8], R12 ;  /* 0x00007a000e047a25 */ /* 0x000fc800078e000c */
[----:B------:R-:W-:Y:S01]  /*d3d0*/  IMAD R0, R14, c[0x0][0x1ec], R3 ;  /* 0x00007b000e007a24 */ /* 0x000fe200078e0203 */
[----:B------:R-:W-:-:S04]  /*d3e0*/  LEA R6, P0, R4, c[0x0][0x1d0], 0x1 ;  /* 0x0000740004067a11 */ /* 0x000fc800078008ff */
[----:B------:R-:W-:-:S04]  /*d3f0*/  IADD3 R0, R0, R5, RZ ;  /* 0x0000000500007210 */ /* 0x000fc80007ffe0ff */
[----:B------:R-:W-:-:S05]  /*d400*/  LEA.HI.X R7, R4, c[0x0][0x1d4], R0, 0x1, P0 ;  /* 0x0000750004077a11 */ /* 0x000fca00000f0c00 */
[----:B------:R1:W-:Y:S04]  /*d410*/  STG.E.128 [R6.64], RZ ;  /* 0x000000ff06007986 */ /* 0x0003e8000c101d10 */
[----:B------:R1:W-:Y:S04]  /*d420*/  STG.E.128 [R6.64+0x80], RZ ;  /* 0x000080ff06007986 */ /* 0x0003e8000c101d10 */
[----:B------:R1:W-:Y:S04]  /*d430*/  STG.E.128 [R6.64+0x100], RZ ;  /* 0x000100ff06007986 */ /* 0x0003e8000c101d10 */
[----:B------:R1:W-:Y:S02]  /*d440*/  STG.E.128 [R6.64+0x180], RZ ;  /* 0x000180ff06007986 */ /* 0x0003e4000c101d10 */
.L_x_22:
[----:B------:R-:W-:Y:S05]  /*d450*/  BSYNC B0 ;  /* 0x0000000000007941 */ /* 0x000fea0003800000 */
.L_x_21:
[----:B-1----:R-:W-:Y:S01]  /*d460*/  IADD3 R6, R8, 0x10, RZ ;  /* 0x0000001008067810 */ /* 0x002fe20007ffe0ff */
[----:B------:R-:W-:Y:S03]  /*d470*/  BSSY B0, `(.L_x_23) ;  /* 0x0000011000007945 */ /* 0x000fe60003800000 */
[----:B------:R-:W-:-:S13]  /*d480*/  ISETP.GE.AND P0, PT, R6, UR15, PT ;  /* 0x0000000f06007c0c */ /* 0x000fda000bf06270 */
[----:B------:R-:W-:Y:S05]  /*d490*/  @P0 BRA `(.L_x_24) ;  /* 0x000000e000000947 */ /* 0x000fea0003800000 */
[----:B------:R-:W-:Y:S01]  /*d4a0*/  IADD3 R3, P0, R14, 0x10, RZ ;  /* 0x000000100e037810 */ /* 0x000fe20007f1e0ff */
[----:B------:R-:W-:Y:S01]  /*d4b0*/  IMAD.MOV.U32 R4, RZ, RZ, R10 ;  /* 0x000000ffff047224 */ /* 0x000fe200078e000a */
[----:B------:R-:W-:-:S03]  /*d4c0*/  MOV R5, R13 ;  /* 0x0000000d00057202 */ /* 0x000fc60000000f00 */
[----:B------:R-:W-:Y:S02]  /*d4d0*/  IMAD.X R0, RZ, RZ, R15, P0 ;  /* 0x000000ffff007224 */ /* 0x000fe400000e060f */
[----:B------:R-:W-:-:S04]  /*d4e0*/  IMAD.WIDE.U32 R4, R3, c[0x0][0x1e8], R4 ;  /* 0x00007a0003047a25 */ /* 0x000fc800078e0004 */
[----:B------:R-:W-:Y:S01]  /*d4f0*/  IMAD R0, R0, c[0x0][0x1e8], RZ ;  /* 0x00007a0000007a24 */ /* 0x000fe200078e02ff */
[----:B------:R-:W-:-:S03]  /*d500*/  LEA R16, P0, R4, c[0x0][0x1d0], 0x1 ;  /* 0x0000740004107a11 */ /* 0x000fc600078008ff */
[----:B------:R-:W-:-:S05]  /*d510*/  IMAD R0, R3, c[0x0][0x1ec], R0 ;  /* 0x00007b0003007a24 */ /* 0x000fca00078e0200 */
[----:B------:R-:W-:-:S04]  /*d520*/  IADD3 R0, R0, R5, RZ ;  /* 0x0000000500007210 */ /* 0x000fc80007ffe0ff */
[----:B------:R-:W-:-:S05]  /*d530*/  LEA.HI.X R17, R4, c[0x0][0x1d4], R0, 0x1, P0 ;  /* 0x0000750004117a11 */ /* 0x000fca00000f0c00 */
[----:B------:R1:W-:Y:S04]  /*d540*/  STG.E.128 [R16.64], RZ ;  /* 0x000000ff10007986 */ /* 0x0003e8000c101d10 */
[----:B------:R1:W-:Y:S04]  /*d550*/  STG.E.128 [R16.64+0x80], RZ ;  /* 0x000080ff10007986 */ /* 0x0003e8000c101d10 */
[----:B------:R1:W-:Y:S04]  /*d560*/  STG.E.128 [R16.64+0x100], RZ ;  /* 0x000100ff10007986 */ /* 0x0003e8000c101d10 */
[----:B------:R1:W-:Y:S02]  /*d570*/  STG.E.128 [R16.64+0x180], RZ ;  /* 0x000180ff10007986 */ /* 0x0003e4000c101d10 */
.L_x_24:
[----:B------:R-:W-:Y:S05]  /*d580*/  BSYNC B0 ;  /* 0x0000000000007941 */ /* 0x000fea0003800000 */
.L_x_23:
[----:B------:R-:W-:Y:S01]  /*d590*/  IADD3 R5, R8, 0x20, RZ ;  /* 0x0000002008057810 */ /* 0x000fe20007ffe0ff */
[----:B------:R-:W-:Y:S03]  /*d5a0*/  BSSY B0, `(.L_x_25) ;  /* 0x0000011000007945 */ /* 0x000fe60003800000 */
[----:B------:R-:W-:-:S13]  /*d5b0*/  ISETP.GE.AND P0, PT, R5, UR15, PT ;  /* 0x0000000f05007c0c */ /* 0x000fda000bf06270 */
[----:B------:R-:W-:Y:S05]  /*d5c0*/  @P0 BRA `(.L_x_26) ;  /* 0x000000e000000947 */ /* 0x000fea0003800000 */
[----:B------:R-:W-:Y:S01]  /*d5d0*/  IADD3 R3, P0, R14, 0x20, RZ ;  /* 0x000000200e037810 */ /* 0x000fe20007f1e0ff */
[----:B-1----:R-:W-:Y:S01]  /*d5e0*/  IMAD.MOV.U32 R16, RZ, RZ, R10 ;  /* 0x000000ffff107224 */ /* 0x002fe200078e000a */
        /* <DEDUP_REMOVED lines=12> */
.L_x_26:
[----:B------:R-:W-:Y:S05]  /*d6b0*/  BSYNC B0 ;  /* 0x0000000000007941 */ /* 0x000fea0003800000 */
.L_x_25:
[----:B------:R-:W-:Y:S01]  /*d6c0*/  IADD3 R4, R8, 0x30, RZ ;  /* 0x0000003008047810 */ /* 0x000fe20007ffe0ff */
[----:B------:R-:W-:Y:S03]  /*d6d0*/  BSSY B0, `(.L_x_27) ;  /* 0x0000010000007945 */ /* 0x000fe60003800000 */
[----:B------:R-:W-:-:S13]  /*d6e0*/  ISETP.GE.AND P0, PT, R4, UR15, PT ;  /* 0x0000000f04007c0c */ /* 0x000fda000bf06270 */
[----:B------:R-:W-:Y:S05]  /*d6f0*/  @P0 BRA `(.L_x_28) ;  /* 0x000000d000000947 */ /* 0x000fea0003800000 */
[----:B------:R-:W-:Y:S02]  /*d700*/  IADD3 R3, P0, R14, 0x30, RZ ;  /* 0x000000300e037810 */ /* 0x000fe40007f1e0ff */
[----:B------:R-:W-:Y:S02]  /*d710*/  MOV R11, R13 ;  /* 0x0000000d000b7202 */ /* 0x000fe40000000f00 */
[----:B------:R-:W-:-:S03]  /*d720*/  IADD3.X R0, RZ, R15, RZ, P0, !PT ;  /* 0x0000000fff007210 */ /* 0x000fc600007fe4ff */
        /* <DEDUP_REMOVED lines=10> */
.L_x_28:
[----:B------:R-:W-:Y:S05]  /*d7d0*/  BSYNC B0 ;  /* 0x0000000000007941 */ /* 0x000fea0003800000 */
.L_x_27:
[----:B------:R-:W-:-:S04]  /*d7e0*/  LOP3.LUT P6, RZ, R2, 0x7, RZ, 0xc0, !PT ;  /* 0x0000000702ff7812 */ /* 0x000fc800078cc0ff */
[----:B------:R-:W-:Y:S02]  /*d7f0*/  ISETP.GE.OR P5, PT, R8, UR15, P6 ;  /* 0x0000000f08007c0c */ /* 0x000fe4000b7a6670 */
[----:B------:R-:W-:Y:S02]  /*d800*/  ISETP.GE.OR P4, PT, R6, UR15, P6 ;  /* 0x0000000f06007c0c */ /* 0x000fe4000b786670 */
[----:B------:R-:W-:Y:S02]  /*d810*/  ISETP.GE.OR P3, PT, R5, UR15, P6 ;  /* 0x0000000f05007c0c */ /* 0x000fe4000b766670 */
[----:B------:R-:W-:-:S07]  /*d820*/  ISETP.GE.OR P6, PT, R4, UR15, P6 ;  /* 0x0000000f04007c0c */ /* 0x000fce000b7c6670 */
[----:B------:R-:W-:Y:S02]  /*d830*/  @!P5 IMAD R7, R8, UR20, RZ ;  /* 0x000000140807dc24 */ /* 0x000fe4000f8e02ff */
[----:B------:R-:W-:Y:S02]  /*d840*/  @!P4 IMAD R0, R6, UR20, RZ ;  /* 0x000000140600cc24 */ /* 0x000fe4000f8e02ff */
[----:B------:R-:W-:Y:S01]  /*d850*/  @!P3 IMAD R2, R5, UR20, RZ ;  /* 0x000000140502bc24 */ /* 0x000fe2000f8e02ff */
[C---:B------:R-:W-:Y:S02]  /*d860*/  @!P5 IADD3 R6, P0, R7.reuse, UR12, RZ ;  /* 0x0000000c0706dc10 */ /* 0x040fe4000ff1e0ff */
[----:B------:R-:W-:Y:S02]  /*d870*/  @!P4 IADD3 R3, P1, R0, UR12, RZ ;  /* 0x0000000c0003cc10 */ /* 0x000fe4000ff3e0ff */
[----:B------:R-:W-:Y:S02]  /*d880*/  @!P5 LEA.HI.X.SX32 R7, R7, UR6, 0x1, P0 ;  /* 0x000000060707dc11 */ /* 0x000fe400080f0eff */
[----:B------:R-:W-:-:S02]  /*d890*/  @!P5 LEA R10, P2, R6, c[0x0][0x200], 0x2 ;  /* 0x00008000060ada11 */ /* 0x000fc400078410ff */
[----:B------:R-:W-:Y:S02]  /*d8a0*/  @!P3 IADD3 R5, P0, R2, UR12, RZ ;  /* 0x0000000c0205bc10 */ /* 0x000fe4000ff1e0ff */
[----:B------:R-:W-:Y:S02]  /*d8b0*/  @!P4 LEA.HI.X.SX32 R0, R0, UR6, 0x1, P1 ;  /* 0x000000060000cc11 */ /* 0x000fe400088f0eff */
[----:B------:R-:W-:Y:S02]  /*d8c0*/  @!P5 LEA.HI.X R11, R6, c[0x0][0x204], R7, 0x2, P2 ;  /* 0x00008100060bda11 */ /* 0x000fe400010f1407 */
[----:B------:R-:W-:Y:S02]  /*d8d0*/  @!P4 LEA R8, P1, R3, c[0x0][0x200], 0x2 ;  /* 0x000080000308ca11 */ /* 0x000fe400078210ff */
[----:B------:R-:W-:Y:S02]  /*d8e0*/  @!P3 LEA.HI.X.SX32 R2, R2, UR6, 0x1, P0 ;  /* 0x000000060202bc11 */ /* 0x000fe400080f0eff */
[----:B------:R-:W-:-:S02]  /*d8f0*/  @!P3 LEA R6, P0, R5, c[0x0][0x200], 0x2 ;  /* 0x000080000506ba11 */ /* 0x000fc400078010ff */
[----:B------:R-:W-:Y:S01]  /*d900*/  @!P4 LEA.HI.X R9, R3, c[0x0][0x204], R0, 0x2, P1 ;  /* 0x000081000309ca11 */ /* 0x000fe200008f1400 */
[----:B------:R-:W-:Y:S01]  /*d910*/  @!P5 IMAD.MOV.U32 R0, RZ, RZ, 0x7f800000 ;  /* 0x7f800000ff00d424 */ /* 0x000fe200078e00ff */
[----:B------:R-:W-:Y:S01]  /*d920*/  @!P3 LEA.HI.X R7, R5, c[0x0][0x204], R2, 0x2, P0 ;  /* 0x000081000507ba11 */ /* 0x000fe200000f1402 */
[----:B------:R-:W-:Y:S02]  /*d930*/  @!P4 IMAD.MOV.U32 R5, RZ, RZ, 0x7f800000 ;  /* 0x7f800000ff05c424 */ /* 0x000fe400078e00ff */
[----:B------:R-:W-:Y:S01]  /*d940*/  @!P3 IMAD.MOV.U32 R3, RZ, RZ, 0x7f800000 ;  /* 0x7f800000ff03b424 */ /* 0x000fe200078e00ff */
[----:B------:R3:W-:Y:S04]  /*d950*/  @!P5 STG.E [R10.64], R0 ;  /* 0x000000000a00d986 */ /* 0x0007e8000c101910 */
[----:B------:R3:W-:Y:S04]  /*d960*/  @!P4 STG.E [R8.64], R5 ;  /* 0x000000050800c986 */ /* 0x0007e8000c101910 */
[----:B------:R3:W-:Y:S01]  /*d970*/  @!P3 STG.E [R6.64], R3 ;  /* 0x000000030600b986 */ /* 0x0007e2000c101910 */
[----:B------:R-:W-:Y:S05]  /*d980*/  @P6 EXIT ;  /* 0x000000000000694d */ /* 0x000fea0003800000 */
[----:B---3--:R-:W-:Y:S02]  /*d990*/  IMAD R0, R4, UR20, RZ ;  /* 0x0000001404007c24 */ /* 0x008fe4000f8e02ff */
[----:B------:R-:W-:-:S03]  /*d9a0*/  IMAD.MOV.U32 R5, RZ, RZ, 0x7f800000 ;  /* 0x7f800000ff057424 */ /* 0x000fc600078e00ff */
[----:B------:R-:W-:-:S04]  /*d9b0*/  IADD3 R3, P0, R0, UR12, RZ ;  /* 0x0000000c00037c10 */ /* 0x000fc8000ff1e0ff */
[----:B------:R-:W-:Y:S02]  /*d9c0*/  LEA.HI.X.SX32 R0, R0, UR6, 0x1, P0 ;  /* 0x0000000600007c11 */ /* 0x000fe400080f0eff */
[----:B------:R-:W-:-:S04]  /*d9d0*/  LEA R2, P0, R3, c[0x0][0x200], 0x2 ;  /* 0x0000800003027a11 */ /* 0x000fc800078010ff */
[----:B------:R-:W-:-:S05]  /*d9e0*/  LEA.HI.X R3, R3, c[0x0][0x204], R0, 0x2, P0 ;  /* 0x0000810003037a11 */ /* 0x000fca00000f1400 */
[----:B------:R-:W-:Y:S01]  /*d9f0*/  STG.E [R2.64], R5 ;  /* 0x0000000502007986 */ /* 0x000fe2000c101910 */
[----:B------:R-:W-:Y:S05]  /*da00*/  EXIT ;  /* 0x000000000000794d */ /* 0x000fea0003800000 */
.L_x_29:
[----:B------:R-:W-:-:S00]  /*da10*/  BRA `(.L_x_29) ;  /* 0xfffffff000007947 */ /* 0x000fc0000383ffff */
[----:B------:R-:W-:-:S00]  /*da20*/  NOP ;  /* 0x0000000000007918 */ /* 0x000fc00000000000 */
        /* <DEDUP_REMOVED lines=13> */
.L_x_1071:


//--------------------- .text._ZN5flash16flash_fwd_kernelI23Flash_fwd_kernel_traitsILi256ELi64ELi64ELi4ELb0ELb0EN7cutlass10bfloat16_tE19Flash_kernel_traitsILi256ELi64ELi64ELi4ES3_EELb0ELb1ELb0ELb0ELb0ELb0ELb0ELb0EEEvNS_16Flash_fwd_paramsE --------------------------
	.section	.text._ZN5flash16flash_fwd_kernelI23Flash_fwd_kernel_traitsILi256ELi64ELi64ELi4ELb0ELb0EN7cutlass10bfloat16_tE19Flash_kernel_traitsILi256ELi64ELi64ELi4ES3_EELb0ELb1ELb0ELb0ELb0ELb0ELb0ELb0EEEvNS_16Flash_fwd_paramsE,"ax",@progbits
	.sectioninfo	@"SHI_REGISTERS=254"
	.align	128
        .global         _ZN5flash16flash_fwd_kernelI23Flash_fwd_kernel_traitsILi256ELi64ELi64ELi4ELb0ELb0EN7cutlass10bfloat16_tE19Flash_kernel_traitsILi256ELi64ELi64ELi4ES3_EELb0ELb1ELb0ELb0ELb0ELb0ELb0ELb0EEEvNS_16Flash_fwd_paramsE
        .type           _ZN5flash16flash_fwd_kernelI23Flash_fwd_kernel_traitsILi256ELi64ELi64ELi4ELb0ELb0EN7cutlass10bfloat16_tE19Flash_kernel_traitsILi256ELi64ELi64ELi4ES3_EELb0ELb1ELb0ELb0ELb0ELb0ELb0ELb0EEEvNS_16Flash_fwd_paramsE,@function
        .size           _ZN5flash16flash_fwd_kernelI23Flash_fwd_kernel_traitsILi256ELi64ELi64ELi4ELb0ELb0EN7cutlass10bfloat16_tE19Flash_kernel_traitsILi256ELi64ELi64ELi4ES3_EELb0ELb1ELb0ELb0ELb0ELb0ELb0ELb0EEEvNS_16Flash_fwd_paramsE,(.L_x_1072 - _ZN5flash16flash_fwd_kernelI23Flash_fwd_kernel_traitsILi256ELi64ELi64ELi4ELb0ELb0EN7cutlass10bfloat16_tE19Flash_kernel_traitsILi256ELi64ELi64ELi4ES3_EELb0ELb1ELb0ELb0ELb0ELb0ELb0ELb0EEEvNS_16Flash_fwd_paramsE)
        .other          _ZN5flash16flash_fwd_kernelI23Flash_fwd_kernel_traitsILi256ELi64ELi64ELi4ELb0ELb0EN7cutlass10bfloat16_tE19Flash_kernel_traitsILi256ELi64ELi64ELi4ES3_EELb0ELb1ELb0ELb0ELb0ELb0ELb0ELb0EEEvNS_16Flash_fwd_paramsE,@"STO_CUDA_ENTRY STV_DEFAULT"
_ZN5flash16flash_fwd_kernelI23Flash_fwd_kernel_traitsILi256ELi64ELi64ELi4ELb0ELb0EN7cutlass10bfloat16_tE19Flash_kernel_traitsILi256ELi64ELi64ELi4ES3_EELb0ELb1ELb0ELb0ELb0ELb0ELb0ELb0EEEvNS_16Flash_fwd_paramsE:
.text._ZN5flash16flash_fwd_kernelI23Flash_fwd_kernel_traitsILi256ELi64ELi64ELi4ELb0ELb0EN7cutlass10bfloat16_tE19Flash_kernel_traitsILi256ELi64ELi64ELi4ES3_EELb0ELb1ELb0ELb0ELb0ELb0ELb0ELb0EEEvNS_16Flash_fwd_paramsE:
[----:B------:R-:W-:Y:S02]  /*0000*/  MOV R1, c[0x0][0x28] ;  /* 0x00000a0000017a02 */ /* 0x000fe40000000f00 */
[----:B------:R-:W1:Y:S01]  /*0010*/  S2UR UR19, SR_CTAID.Y ;  /* 0x00000000001379c3 */ /* 0x000e620000002600 */
[----:B------:R-:W-:Y:S01]  /*0020*/  ULDC.64 UR4, c[0x0][0x240] ;  /* 0x0000900000047ab9 */ /* 0x000fe20000000a00 */
[----:B------:R-:W-:Y:S01]  /*0030*/  IADD3 R1, R1, -0x10, RZ ;  /* 0xfffffff001017810 */ /* 0x000fe20007ffe0ff */
        /* <DEDUP_REMOVED lines=20> */
[----:B------:R1:W2:Y:S01]  /*0180*/  @P2 LDG.E R4, [R2.64] ;  /* 0x0000001002042981 */ /* 0x0002a2000c1e1900 */
[----:B------:R-:W-:-:S03]  /*0190*/  ULDC.64 UR6, c[0x0][0x248] ;  /* 0x0000920000067ab9 */ /* 0x000fc60000000a00 */
[----:B------:R1:W3:Y:S01]  /*01a0*/  @P2 LDG.E R0, [R2.64+0x4] ;  /* 0x0000041002002981 */ /* 0x0002e2000c1e1900 */
[----:B------:R-:W-:Y:S01]  /*01b0*/  PLOP3.LUT P1, PT, PT, PT, UP1, 0x80, 0x0 ;  /* 0x000000000000781c */ /* 0x000fe20003f2f018 */
[----:B------:R-:W-:Y:S01]  /*01c0*/  UIMAD.WIDE UR6, UR19, UR9, UR6 ;  /* 0x00000009130672a5 */ /* 0x000fe2000f8e0206 */
[----:B-1----:R-:W-:Y:S02]  /*01d0*/  IMAD.U32 R2, RZ, RZ, UR4 ;  /* 0x00000004ff027e24 */ /* 0x002fe4000f8e00ff */
[----:B------:R-:W-:-:S05]  /*01e0*/  IMAD.U32 R3, RZ, RZ, UR5 ;  /* 0x00000005ff037e24 */ /* 0x000fca000f8e00ff */
[----:B------:R1:W4:Y:S01]  /*01f0*/  @P0 LDG.E R2, [R2.64] ;  /* 0x0000001002020981 */ /* 0x000322000c1e1900 */
[----:B------:R-:W-:Y:S02]  /*0200*/  IMAD.U32 R6, RZ, RZ, UR6 ;  /* 0x00000006ff067e24 */ /* 0x000fe4000f8e00ff */
[----:B------:R-:W-:-:S05]  /*0210*/  IMAD.U32 R7, RZ, RZ, UR7 ;  /* 0x00000007ff077e24 */ /* 0x000fca000f8e00ff */
[----:B-1----:R-:W5:Y:S01]  /*0220*/  @!P1 LDG.E R3, [R6.64] ;  /* 0x0000001006039981 */ /* 0x002f62000c1e1900 */
[----:B------:R-:W-:Y:S02]  /*0230*/  UMOV UR10, 0xffffffff ;  /* 0xffffffff000a7882 */ /* 0x000fe40000000000 */
[----:B------:R-:W-:Y:S02]  /*0240*/  UMOV UR23, URZ ;  /* 0x0000003f00177c82 */ /* 0x000fe40008000000 */
[----:B------:R-:W-:Y:S01]  /*0250*/  UMOV UR20, 0xffffffff ;  /* 0xffffffff00147882 */ /* 0x000fe20000000000 */
[----:B------:R-:W1:Y:S08]  /*0260*/  S2UR UR12, SR_CTAID.X ;  /* 0x00000000000c79c3 */ /* 0x000e700000002500 */
[----:B------:R-:W1:Y:S08]  /*0270*/  S2UR UR11, SR_CTAID.Z ;  /* 0x00000000000b79c3 */ /* 0x000e700000002700 */
[----:B--2---:R-:W2:Y:S08]  /*0280*/  @P2 R2UR UR10, R4 ;  /* 0x00000000040a23c2 */ /* 0x004eb000000e0000 */
[----:B---3--:R-:W2:Y:S08]  /*0290*/  @P2 R2UR UR15, R0 ;  /* 0x00000000000f23c2 */ /* 0x008eb000000e0000 */
[----:B----4-:R3:W4:Y:S01]  /*02a0*/  @P0 R2UR UR23, R2 ;  /* 0x00000000021703c2 */ /* 0x01072200000e0000 */
[----:B------:R-:W-:-:S04]  /*02b0*/  ISETP.NE.U32.AND P0, PT, RZ, c[0x0][0x248], PT ;  /* 0x00009200ff007a0c */ /* 0x000fc80003f05070 */
[----:B------:R-:W-:Y:S01]  /*02c0*/  ISETP.NE.AND.EX P0, PT, RZ, c[0x0][0x24c], PT, P0 ;  /* 0x00009300ff007a0c */ /* 0x000fe20003f05300 */
[----:B--2---:R-:W-:-:S07]  /*02d0*/  @UP2 UIADD3 UR15, UR15, -UR10, URZ ;  /* 0x8000000a0f0f2290 */ /* 0x004fce000fffe03f */
[----:B------:R-:W-:Y:S01]  /*02e0*/  @!UP2 ULDC UR15, c[0x0][0x214] ;  /* 0x00008500000faab9 */ /* 0x000fe20000000800 */
[----:B-----5:R3:W2:Y:S04]  /*02f0*/  @!P1 R2UR UR20, R3 ;  /* 0x00000000031493c2 */ /* 0x0206a800000e0000 */
[----:B-1234-:R-:W-:Y:S05]  /*0300*/  @!P0 BRA `(.L_x_30) ;  /* 0x0000007000008947 */ /* 0x01efea0003800000 */
[----:B------:R-:W-:-:S13]  /*0310*/  PLOP3.LUT P0, PT, PT, PT, UP3, 0x80, 0x0 ;  /* 0x000000000000781c */ /* 0x000fda0003f0f038 */
[----:B------:R-:W2:Y:S04]  /*0320*/  @P0 LDG.E R0, [R6.64+0x4] ;  /* 0x0000041006000981 */ /* 0x000ea8000c1e1900 */
[----:B------:R-:W3:Y:S01]  /*0330*/  @!P0 LDG.E R6, [R6.64] ;  /* 0x0000001006068981 */ /* 0x000ee2000c1e1900 */
[----:B--2---:R-:W1:Y:S02]  /*0340*/  @P0 R2UR UR6, R0 ;  /* 0x00000000000603c2 */ /* 0x004e6400000e0000 */
[----:B-1----:R-:W-:-:S11]  /*0350*/  @UP3 UIADD3 UR6, UR6, -UR20, URZ ;  /* 0x8000001406063290 */ /* 0x002fd6000fffe03f */
[----:B---3--:R1:W2:Y:S02]  /*0360*/  @!P0 R2UR UR6, R6 ;  /* 0x00000000060683c2 */ /* 0x0082a400000e0000 */
[----:B-12---:R-:W-:Y:S05]  /*0370*/  BRA `(.L_x_31) ;  /* 0x0000001000007947 */ /* 0x006fea0003800000 */
.L_x_30:
[----:B------:R-:W-:Y:S02]  /*0380*/  ULDC UR6, c[0x0][0x218] ;  /* 0x0000860000067ab9 */ /* 0x000fe40000000800 */
.L_x_31:
        /* <DEDUP_REMOVED lines=21> */
[----:B------:R-:W-:Y:S01]  /*04e0*/  UIADD3 UR4, -UR15, 0x7f, UR13 ;  /* 0x0000007f0f047890 */ /* 0x000fe2000fffe10d */
[----:B------:R-:W1:Y:S01]  /*04f0*/  S2R R6, SR_TID.X ;  /* 0x0000000000067919 */ /* 0x000e620000002100 */
        /* <DEDUP_REMOVED lines=14> */
[----:B-1----:R-:W-:Y:S02]  /*05e0*/  UISETP.NE.AND UP1, UPT, UR10, -0x1, UPT ;  /* 0xffffffff0a00788c */ /* 0x002fe4000bf25270 */
        /* <DEDUP_REMOVED lines=8> */
[----:B------:R-:W-:Y:S02]  /*0670*/  @!UP1 UIMAD UR21, UR21, UR6, URZ ;  /* 0x00000006151592a4 */ /* 0x000fe4000f8e023f */
[----:B------:R-:W-:-:S02]  /*0680*/  ULDC.64 UR4, c[0x0][0x198] ;  /* 0x0000660000047ab9 */ /* 0x000fc40000000a00 */
[----:B------:R-:W-:Y:S02]  /*0690*/  @!UP1 UIMAD.WIDE.U32 UR24, UR19, UR6, URZ ;  /* 0x00000006131892a5 */ /* 0x000fe4000f8e003f */
[----:B------:R-:W-:Y:S02]  /*06a0*/  @UP0 UIMAD.WIDE.U32 UR28, UR22, UR4, URZ ;  /* 0x00000004161c02a5 */ /* 0x000fe4000f8e003f */
[----:B------:R-:W-:Y:S02]  /*06b0*/  @!UP1 UIMAD UR7, UR19, UR7, UR21 ;  /* 0x00000007130792a4 */ /* 0x000fe4000f8e0215 */
[----:B------:R-:W-:Y:S02]  /*06c0*/  @UP0 UIMAD UR21, UR22, UR5, UR29 ;  /* 0x00000005161502a4 */ /* 0x000fe4000f8e021d */
[----:B------:R-:W-:Y:S02]  /*06d0*/  @UP1 UMOV UR6, UR26 ;  /* 0x0000001a00061c82 */ /* 0x000fe40008000000 */
[----:B------:R-:W-:-:S02]  /*06e0*/  @!UP1 UIADD3 UR18, UR25, UR7, URZ ;  /* 0x0000000719129290 */ /* 0x000fc4000fffe03f */
[----:B------:R-:W-:Y:S02]  /*06f0*/  @!UP1 UMOV UR6, UR24 ;  /* 0x0000001800069c82 */ /* 0x000fe40008000000 */
        /* <DEDUP_REMOVED lines=8> */
[----:B------:R-:W-:Y:S02]  /*0780*/  UIADD3 UR25, UR25, UR21, URZ ;  /* 0x0000001519197290 */ /* 0x000fe4000fffe03f */
[----:B------:R-:W-:Y:S02]  /*0790*/  ULDC.64 UR4, c[0x0][0x180] ;  /* 0x0000600000047ab9 */ /* 0x000fe40000000a00 */
[----:B------:R-:W-:Y:S02]  /*07a0*/  UIMAD UR7, UR7, UR4, URZ ;  /* 0x00000004070772a4 */ /* 0x000fe4000f8e023f */
[----:B------:R-:W-:Y:S02]  /*07b0*/  UIMAD.WIDE.U32 UR24, UR19, UR4, UR24 ;  /* 0x00000004131872a5 */ /* 0x000fe4000f8e0018 */
[----:B------:R-:W-:-:S04]  /*07c0*/  UIMAD UR5, UR19, UR5, UR7 ;  /* 0x00000005130572a4 */ /* 0x000fc8000f8e0207 */
[----:B------:R-:W-:Y:S02]  /*07d0*/  UIADD3 UR21, UR25, UR5, URZ ;  /* 0x0000000519157290 */ /* 0x000fe4000fffe03f */
[----:B------:R-:W-:Y:S02]  /*07e0*/  UMOV UR22, UR24 ;  /* 0x0000001800167c82 */ /* 0x000fe40008000000 */
.L_x_33:
[----:B------:R-:W-:Y:S01]  /*07f0*/  IABS R0, c[0x0][0x1c8] ;  /* 0x0000720000007a13 */ /* 0x000fe20000000000 */
[----:B------:R-:W1:Y:S01]  /*0800*/  S2R R2, SR_CTAID.Z ;  /* 0x0000000000027919 */ /* 0x000e620000002700 */
[----:B------:R-:W-:Y:S02]  /*0810*/  UMOV UR24, URZ ;  /* 0x0000003f00187c82 */ /* 0x000fe40008000000 */
[----:B------:R-:W2:Y:S01]  /*0820*/  R2UR UR7, R0 ;  /* 0x00000000000773c2 */ /* 0x000ea200000e0000 */
[----:B-1----:R-:W-:Y:S01]  /*0830*/  IABS R2, R2 ;  /* 0x0000000200027213 */ /* 0x002fe20000000000 */
[----:B--2---:R-:W1:Y:S06]  /*0840*/  I2F.RP R0, UR7 ;  /* 0x0000000700007d06 */ /* 0x004e6c0008209400 */
[----:B------:R-:W2:Y:S02]  /*0850*/  R2UR UR5, R2 ;  /* 0x00000000020573c2 */ /* 0x000ea400000e0000 */
[----:B-1----:R-:W1:Y:S02]  /*0860*/  MUFU.RCP R0, R0 ;  /* 0x0000000000007308 */ /* 0x002e640000001000 */
[----:B-1----:R-:W-:-:S06]  /*0870*/  IADD3 R0, R0, 0xffffffe, RZ ;  /* 0x0ffffffe00007810 */ /* 0x002fcc0007ffe0ff */
[----:B------:R-:W1:Y:S02]  /*0880*/  F2I.FTZ.U32.TRUNC.NTZ R0, R0 ;  /* 0x0000000000007305 */ /* 0x000e64000021f000 */
[----:B-1----:R-:W1:Y:S02]  /*0890*/  R2UR UR25, R0 ;  /* 0x00000000001973c2 */ /* 0x002e6400000e0000 */
[----:B-1----:R-:W-:-:S04]  /*08a0*/  UIADD3 UR4, URZ, -UR25, URZ ;  /* 0x800000193f047290 */ /* 0x002fc8000fffe03f */
[----:B------:R-:W-:-:S04]  /*08b0*/  UIMAD UR4, UR4, UR7, URZ ;  /* 0x00000007040472a4 */ /* 0x000fc8000f8e023f */
[----:B------:R-:W-:Y:S02]  /*08c0*/  UIMAD.WIDE.U32 UR24, UR25, UR4, UR24 ;  /* 0x00000004191872a5 */ /* 0x000fe4000f8e0018 */
[----:B------:R-:W-:Y:S02]  /*08d0*/  USHF.R.S32.HI UR24, URZ, 0x1f, UR11 ;  /* 0x0000001f3f187899 */ /* 0x000fe4000801140b */
[----:B--2---:R-:W-:Y:S02]  /*08e0*/  UIMAD.WIDE.U32 UR26, UR25, UR5, URZ ;  /* 0x00000005191a72a5 */ /* 0x004fe4000f8e003f */
[----:B------:R-:W-:Y:S02]  /*08f0*/  @UP0 UIADD3 UR25, UR23, UR20, URZ ;  /* 0x0000001417190290 */ /* 0x000fe4000fffe03f */
[----:B------:R-:W-:-:S04]  /*0900*/  UIADD3 UR4, -UR27, URZ, URZ ;  /* 0x0000003f1b047290 */ /* 0x000fc8000fffe13f */
[----:B------:R-:W-:-:S04]  /*0910*/  UIMAD UR4, UR7, UR4, UR5 ;  /* 0x00000004070472a4 */ /* 0x000fc8000f8e0205 */
[----:B------:R-:W-:-:S11]  /*0920*/  UISETP.GT.U32.AND UP1, UPT, UR7, UR4, UPT ;  /* 0x000000040700728c */ /* 0x000fd6000bf24070 */
[----:B------:R-:W-:Y:S02]  /*0930*/  @!UP1 UIADD3 UR4, UR4, -UR7, URZ ;  /* 0x8000000704049290 */ /* 0x000fe4000fffe03f */
[----:B------:R-:W-:Y:S02]  /*0940*/  @!UP1 UIADD3 UR27, UR27, 0x1, URZ ;  /* 0x000000011b1b9890 */ /* 0x000fe4000fffe03f */
[----:B------:R-:W-:-:S03]  /*0950*/  UISETP.GE.U32.AND UP2, UPT, UR4, UR7, UPT ;  /* 0x000000070400728c */ /* 0x000fc6000bf46070 */
[----:B------:R-:W-:Y:S02]  /*0960*/  ULDC UR7, c[0x0][0x1c8] ;  /* 0x0000720000077ab9 */ /* 0x000fe40000000800 */
[----:B------:R-:W-:-:S04]  /*0970*/  ULOP3.LUT UR4, UR11, UR7, URZ, 0x3c, !UPT ;  /* 0x000000070b047292 */ /* 0x000fc8000f8e3c3f */
[----:B------:R-:W-:Y:S02]  /*0980*/  UISETP.GE.AND UP1, UPT, UR4, URZ, UPT ;  /* 0x0000003f0400728c */ /* 0x000fe4000bf26270 */
[----:B------:R-:W-:Y:S02]  /*0990*/  @UP2 UIADD3 UR27, UR27, 0x1, URZ ;  /* 0x000000011b1b2890 */ /* 0x000fe4000fffe03f */
[----:B------:R-:W-:Y:S02]  /*09a0*/  UISETP.NE.AND UP2, UPT, URZ, UR7, UPT ;  /* 0x000000073f00728c */ /* 0x000fe4000bf45270 */
[----:B------:R-:W-:-:S03]  /*09b0*/  ULDC.64 UR4, c[0x0][0x1a0] ;  /* 0x0000680000047ab9 */ /* 0x000fc60000000a00 */
[----:B------:R-:W-:Y:S02]  /*09c0*/  UMOV UR20, UR27 ;  /* 0x0000001b00147c82 */ /* 0x000fe40008000000 */
[----:B------:R-:W-:Y:S02]  /*09d0*/  @!UP1 UIADD3 UR20, -UR20, URZ, URZ ;  /* 0x0000003f14149290 */ /* 0x000fe4000fffe13f */
[----:B------:R-:W-:Y:S02]  /*09e0*/  @UP0 UIMAD.WIDE.U32 UR26, UR25, UR4, URZ ;  /* 0x00000004191a02a5 */ /* 0x000fe4000f8e003f */
[----:B------:R-:W-:Y:S02]  /*09f0*/  @!UP2 ULOP3.LUT UR20, URZ, UR7, URZ, 0x33, !UPT ;  /* 0x000000073f14a292 */ /* 0x000fe4000f8e333f */
[----:B------:R-:W-:Y:S02]  /*0a00*/  @UP0 UIMAD UR25, UR25, UR5, UR27 ;  /* 0x00000005191902a4 */ /* 0x000fe4000f8e021b */
[----:B------:R-:W-:Y:S01]  /*0a10*/  USHF.R.S32.HI UR27, URZ, 0x1f, UR20 ;  /* 0x0000001f3f1b7899 */ /* 0x000fe20008011414 */
[----:B------:R-:W-:Y:S05]  /*0a20*/  @P0 BRA `(.L_x_34) ;  /* 0x000000d000000947 */ /* 0x000fea0003800000 */
[----:B------:R-:W-:Y:S02]  /*0a30*/  USHF.R.S32.HI UR7, URZ, 0x1f, UR23 ;  /* 0x0000001f3f077899 */ /* 0x000fe40008011417 */
[----:B------:R-:W-:-:S02]  /*0a40*/  ULDC.64 UR4, c[0x0][0x1a0] ;  /* 0x0000680000047ab9 */ /* 0x000fc40000000a00 */
[----:B------:R-:W-:Y:S02]  /*0a50*/  UIMAD UR7, UR7, UR4, URZ ;  /* 0x00000004070772a4 */ /* 0x000fe4000f8e023f */
[----:B------:R-:W-:Y:S02]  /*0a60*/  UIMAD.WIDE.U32 UR28, UR23, UR4, URZ ;  /* 0x00000004171c72a5 */ /* 0x000fe4000f8e003f */
[----:B------:R-:W-:Y:S02]  /*0a70*/  UIMAD UR23, UR23, UR5, UR7 ;  /* 0x00000005171772a4 */ /* 0x000fe4000f8e0207 */
[----:B------:R-:W-:Y:S02]  /*0a80*/  USHF.R.S32.HI UR7, URZ, 0x1f, UR19 ;  /* 0x0000001f3f077899 */ /* 0x000fe40008011413 */
[----:B------:R-:W-:Y:S02]  /*0a90*/  UIADD3 UR29, UR29, UR23, URZ ;  /* 0x000000171d1d7290 */ /* 0x000fe4000fffe03f */
[----:B------:R-:W-:-:S02]  /*0aa0*/  ULDC.64 UR4, c[0x0][0x188] ;  /* 0x0000620000047ab9 */ /* 0x000fc40000000a00 */
[----:B------:R-:W-:Y:S02]  /*0ab0*/  UIMAD UR7, UR7, UR4, URZ ;  /* 0x00000004070772a4 */ /* 0x000fe4000f8e023f */
[----:B------:R-:W-:Y:S02]  /*0ac0*/  UIMAD.WIDE.U32 UR28, UR19, UR4, UR28 ;  /* 0x00000004131c72a5 */ /* 0x000fe4000f8e001c */
[----:B------:R-:W-:-:S04]  /*0ad0*/  UIMAD UR5, UR19, UR5, UR7 ;  /* 0x00000005130572a4 */ /* 0x000fc8000f8e0207 */
[----:B------:R-:W-:Y:S02]  /*0ae0*/  UIADD3 UR25, UR29, UR5, URZ ;  /* 0x000000051d197290 */ /* 0x000fe4000fffe03f */
[----:B------:R-:W-:Y:S02]  /*0af0*/  UMOV UR26, UR28 ;  /* 0x0000001c001a7c82 */ /* 0x000fe40008000000 */
.L_x_34:
[----:B------:R-:W-:Y:S01]  /*0b00*/  SHF.R.S32.HI R7, RZ, 0x1f, R6 ;  /* 0x0000001fff077819 */ /* 0x000fe20000011406 */
[----:B------:R-:W1:Y:S01]  /*0b10*/  S2R R16, SR_CTAID.Z ;  /* 0x0000000000107919 */ /* 0x000e620000002700 */
[----:B------:R-:W-:Y:S01]  /*0b20*/  ULDC.64 UR4, c[0x0][0x1b8] ;  /* 0x00006e0000047ab9 */ /* 0x000fe20000000a00 */
[----:B------:R-:W-:Y:S01]  /*0b30*/  IMAD.U32 R232, RZ, RZ, UR20 ;  /* 0x00000014ffe87e24 */ /* 0x000fe2000f8e00ff */
[CC--:B------:R-:W-:Y:S01]  /*0b40*/  LEA.HI R10, R7.reuse, R6.reuse, RZ, 0x4 ;  /* 0x00000006070a7211 */ /* 0x0c0fe200078f20ff */
[----:B------:R-:W-:Y:S01]  /*0b50*/  UIMAD UR4, UR27, UR4, URZ ;  /* 0x000000041b0472a4 */ /* 0x000fe2000f8e023f */
[----:B------:R-:W-:Y:S01]  /*0b60*/  LEA.HI R14, R7, R6, RZ, 0x3 ;  /* 0x00000006070e7211 */ /* 0x000fe200078f18ff */
[----:B------:R-:W-:Y:S01]  /*0b70*/  UIADD3 UR19, -UR13, UR15, URZ ;  /* 0x0000000f0d137290 */ /* 0x000fe2000fffe13f */
[----:B------:R-:W-:Y:S01]  /*0b80*/  SHF.R.S32.HI R0, RZ, 0x4, R10 ;  /* 0x00000004ff007819 */ /* 0x000fe2000001140a */
[----:B------:R-:W-:Y:S01]  /*0b90*/  IMAD.U32 R166, RZ, RZ, UR20 ;  /* 0x00000014ffa67e24 */ /* 0x000fe2000f8e00ff */
[----:B------:R-:W-:Y:S01]  /*0ba0*/  LOP3.LUT R3, R14, 0xfffffff8, RZ, 0xc0, !PT ;  /* 0xfffffff80e037812 */ /* 0x000fe200078ec0ff */
[----:B------:R-:W-:Y:S01]  /*0bb0*/  IMAD.U32 R18, RZ, RZ, UR12 ;  /* 0x0000000cff127e24 */ /* 0x000fe2000f8e00ff */
[----:B------:R-:W-:Y:S01]  /*0bc0*/  LEA.HI R225, R10, R0, RZ, 0x1 ;  /* 0x000000000ae17211 */ /* 0x000fe200078f08ff */
[----:B------:R-:W-:Y:S01]  /*0bd0*/  BSSY B0, `(.L_x_35) ;  /* 0x000006e000007945 */ /* 0x000fe20003800000 */
[----:B------:R-:W-:Y:S01]  /*0be0*/  SHF.R.S32.HI R14, RZ, 0x3, R14 ;  /* 0x00000003ff0e7819 */ /* 0x000fe2000001140e */
[----:B------:R-:W-:Y:S01]  /*0bf0*/  IMAD.IADD R3, R6, 0x1, -R3 ;  /* 0x0000000106037824 */ /* 0x000fe200078e0a03 */
[----:B------:R-:W-:-:S02]  /*0c00*/  LOP3.LUT R10, R10, 0xfffffff0, RZ, 0xc0, !PT ;  /* 0xfffffff00a0a7812 */ /* 0x000fc400078ec0ff */
[----:B------:R-:W-:Y:S01]  /*0c10*/  LOP3.LUT R225, R225, 0xfffffffe, RZ, 0xc0, !PT ;  /* 0xfffffffee1e17812 */ /* 0x000fe200078ec0ff */
[----:B------:R-:W-:Y:S01]  /*0c20*/  IMAD.SHL.U32 R227, R14, 0x40, RZ ;  /* 0x000000400ee37824 */ /* 0x000fe200078e00ff */
[----:B------:R-:W-:Y:S01]  /*0c30*/  SHF.R.S32.HI R15, RZ, 0x1f, R14 ;  /* 0x0000001fff0f7819 */ /* 0x000fe2000001140e */
[----:B------:R-:W-:Y:S01]  /*0c40*/  IMAD.IADD R10, R6, 0x1, -R10 ;  /* 0x00000001060a7824 */ /* 0x000fe200078e0a0a */
[----:B------:R-:W-:Y:S01]  /*0c50*/  LEA.HI R5, R7, R6, RZ, 0x6 ;  /* 0x0000000607057211 */ /* 0x000fe200078f30ff */
[----:B------:R-:W-:Y:S01]  /*0c60*/  IMAD.SHL.U32 R236, R3, 0x8, RZ ;  /* 0x0000000803ec7824 */ /* 0x000fe200078e00ff */
[----:B------:R-:W-:Y:S01]  /*0c70*/  LOP3.LUT R227, R227, 0x1c0, RZ, 0xc0, !PT ;  /* 0x000001c0e3e37812 */ /* 0x000fe200078ec0ff */
[----:B------:R-:W-:Y:S01]  /*0c80*/  IMAD.IADD R225, R0, 0x1, -R225 ;  /* 0x0000000100e17824 */ /* 0x000fe200078e0ae1 */
[----:B------:R-:W-:Y:S01]  /*0c90*/  SHF.R.S32.HI R0, RZ, 0x1f, R10 ;  /* 0x0000001fff007819 */ /* 0x000fe2000001140a */
[----:B------:R-:W-:Y:S01]  /*0ca0*/  IMAD.SHL.U32 R5, R5, 0x8, RZ ;  /* 0x0000000805057824 */ /* 0x000fe200078e00ff */
[----:B------:R-:W-:Y:S01]  /*0cb0*/  LOP3.LUT R2, R227, 0x38, R236, 0xf8, !PT ;  /* 0x00000038e3027812 */ /* 0x000fe200078ef8ec */
[----:B------:R-:W-:Y:S01]  /*0cc0*/  IMAD.WIDE R18, R18, 0x40, R14 ;  /* 0x0000004012127825 */ /* 0x000fe200078e020e */
[----:B------:R-:W-:-:S02]  /*0cd0*/  SHF.R.U32.HI R227, RZ, 0x3, R227 ;  /* 0x00000003ffe37819 */ /* 0x000fc400000116e3 */
[----:B------:R-:W-:Y:S02]  /*0ce0*/  LEA.HI R0, R0, R10, RZ, 0x3 ;  /* 0x0000000a00007211 */ /* 0x000fe400078f18ff */
[--C-:B------:R-:W-:Y:S02]  /*0cf0*/  SHF.R.S32.HI R237, RZ, 0x1f, R236.reuse ;  /* 0x0000001fffed7819 */ /* 0x100fe400000114ec */
[----:B------:R-:W-:Y:S01]  /*0d00*/  LOP3.LUT R227, R2, R227, RZ, 0x3c, !PT ;  /* 0x000000e302e37212 */ /* 0x000fe200078e3cff */
[----:B------:R-:W-:Y:S01]  /*0d10*/  IMAD R2, R15, c[0x0][0x198], RZ ;  /* 0x000066000f027a24 */ /* 0x000fe200078e02ff */
[----:B------:R-:W-:Y:S01]  /*0d20*/  LOP3.LUT R4, R0, 0xfffffff8, RZ, 0xc0, !PT ;  /* 0xfffffff800047812 */ /* 0x000fe200078ec0ff */
[----:B------:R-:W-:Y:S01]  /*0d30*/  IMAD.WIDE.U32 R12, R14, c[0x0][0x198], R236 ;  /* 0x000066000e0c7a25 */ /* 0x000fe200078e00ec */
[----:B------:R-:W-:Y:S01]  /*0d40*/  IADD3 R8, P0, R236, UR6, RZ ;  /* 0x00000006ec087c10 */ /* 0x000fe2000ff1e0ff */
[----:B------:R-:W-:Y:S01]  /*0d50*/  ULDC.64 UR6, c[0x0][0x1b0] ;  /* 0x00006c0000067ab9 */ /* 0x000fe20000000a00 */
[----:B------:R-:W-:Y:S01]  /*0d60*/  LOP3.LUT R227, R227, 0xfffffe00, R5, 0xf8, !PT ;  /* 0xfffffe00e3e37812 */ /* 0x000fe200078ef805 */
[----:B------:R-:W-:Y:S01]  /*0d70*/  IMAD.IADD R4, R10, 0x1, -R4 ;  /* 0x000000010a047824 */ /* 0x000fe200078e0a04 */
[----:B------:R-:W-:Y:S01]  /*0d80*/  IADD3.X R9, R237, UR18, RZ, P0, !PT ;  /* 0x00000012ed097c10 */ /* 0x000fe200087fe4ff */
[----:B------:R-:W-:Y:S01]  /*0d90*/  IMAD R2, R14, c[0x0][0x19c], R2 ;  /* 0x000067000e027a24 */ /* 0x000fe200078e0202 */
[----:B------:R-:W-:Y:S01]  /*0da0*/  IADD3 R10, P0, R12, UR22, RZ ;  /* 0x000000160c0a7c10 */ /* 0x000fe2000ff1e0ff */
[----:B------:R-:W-:Y:S01]  /*0db0*/  UIMAD UR6, UR27, UR6, URZ ;  /* 0x000000061b0672a4 */ /* 0x000fe2000f8e023f */
[----:B------:R-:W-:Y:S01]  /*0dc0*/  LOP3.LUT P2, RZ, R4, 0x4, RZ, 0xc0, !PT ;  /* 0x0000000404ff7812 */ /* 0x000fe2000784c0ff */
[----:B-1----:R-:W-:Y:S01]  /*0dd0*/  IMAD.WIDE.U32 R16, R16, c[0x0][0x1a8], R8 ;  /* 0x00006a0010107a25 */ /* 0x002fe200078e0008 */
[----:B------:R-:W-:Y:S01]  /*0de0*/  IADD3.X R11, R13, UR21, R2, P0, !PT ;  /* 0x000000150d0b7c10 */ /* 0x000fe200087fe402 */
[----:B------:R-:W-:Y:S01]  /*0df0*/  UIMAD UR7, UR20, UR7, UR6 ;  /* 0x00000007140772a4 */ /* 0x000fe2000f8e0206 */
[----:B------:R-:W-:Y:S01]  /*0e00*/  LOP3.LUT P1, RZ, R4, 0x2, RZ, 0xc0, !PT ;  /* 0x0000000204ff7812 */ /* 0x000fe2000782c0ff */
[----:B------:R-:W-:Y:S01]  /*0e10*/  IMAD R2, R15, c[0x0][0x1a0], RZ ;  /* 0x000068000f027a24 */ /* 0x000fe200078e02ff */
[----:B------:R-:W-:Y:S01]  /*0e20*/  UIMAD UR6, UR20, UR5, UR4 ;  /* 0x00000005140672a4 */ /* 0x000fe2000f8e0204 */
[----:B------:R-:W-:Y:S01]  /*0e30*/  IMAD.WIDE.U32 R8, R14, c[0x0][0x1a0], R236 ;  /* 0x000068000e087a25 */ /* 0x000fe200078e00ec */
[----:B------:R-:W-:Y:S01]  /*0e40*/  LEA.HI R7, R7, R6, RZ, 0x5 ;  /* 0x0000000607077211 */ /* 0x000fe200078f28ff */
[----:B------:R-:W-:Y:S01]  /*0e50*/  ULDC.64 UR4, c[0x0][0x1a8] ;  /* 0x00006a0000047ab9 */ /* 0x000fe20000000a00 */
[----:B------:R-:W-:Y:S01]  /*0e60*/  IADD3 R230, R236, 0x40, RZ ;  /* 0x00000040ece67810 */ /* 0x000fe20007ffe0ff */
[----:B------:R-:W-:Y:S01]  /*0e70*/  IMAD.SHL.U32 R4, R4, 0x40, RZ ;  /* 0x0000004004047824 */ /* 0x000fe200078e00ff */
[----:B------:R-:W-:Y:S01]  /*0e80*/  IADD3 R8, P0, R8, UR26, RZ ;  /* 0x0000001a08087c10 */ /* 0x000fe2000ff1e0ff */
[----:B------:R-:W-:Y:S01]  /*0e90*/  IMAD R2, R14, c[0x0][0x1a4], R2 ;  /* 0x000069000e027a24 */ /* 0x000fe200078e0202 */
[----:B------:R-:W-:Y:S01]  /*0ea0*/  UIMAD UR4, UR24, UR4, URZ ;  /* 0x00000004180472a4 */ /* 0x000fe2000f8e023f */
[----:B------:R-:W-:Y:S01]  /*0eb0*/  IMAD.SHL.U32 R5, R225, 0x8, RZ ;  /* 0x00000008e1057824 */ /* 0x000fe200078e00ff */
[----:B------:R-:W-:Y:S01]  /*0ec0*/  LOP3.LUT R4, R4, 0x1c0, RZ, 0xc0, !PT ;  /* 0x000001c004047812 */ /* 0x000fe200078ec0ff */
[----:B------:R-:W-:Y:S01]  /*0ed0*/  IMAD.SHL.U32 R0, R0, 0x40, RZ ;  /* 0x0000004000007824 */ /* 0x000fe200078e00ff */
[----:B------:R-:W-:Y:S01]  /*0ee0*/  IADD3.X R9, R9, UR25, R2, P0, !PT ;  /* 0x0000001909097c10 */ /* 0x000fe200087fe402 */
[----:B------:R-:W-:Y:S01]  /*0ef0*/  UIMAD UR4, UR11, UR5, UR4 ;  /* 0x000000050b0472a4 */ /* 0x000fe2000f8e0204 */
[----:B------:R-:W-:Y:S01]  /*0f00*/  LOP3.LUT R5, R4, 0x8, R5, 0xf8, !PT ;  /* 0x0000000804057812 */ /* 0x000fe200078ef805 */
[----:B------:R-:W-:Y:S01]  /*0f10*/  IMAD.WIDE.U32 R232, R232, c[0x0][0x1b0], R10 ;  /* 0x00006c00e8e87a25 */ /* 0x000fe200078e000a */
[----:B------:R-:W-:-:S02]  /*0f20*/  ISETP.GE.AND P0, PT, R14, UR19, PT ;  /* 0x000000130e007c0c */ /* 0x000fc4000bf06270 */
[----:B------:R-:W-:Y:S01]  /*0f30*/  SHF.R.U32.HI R4, RZ, 0x3, R4 ;  /* 0x00000003ff047819 */ /* 0x000fe20000011604 */
[----:B------:R-:W-:Y:S01]  /*0f40*/  IMAD.WIDE.U32 R166, R166, c[0x0][0x1b8], R8 ;  /* 0x00006e00a6a67a25 */ /* 0x000fe200078e0008 */
[----:B------:R-:W-:Y:S02]  /*0f50*/  LOP3.LUT R11, R7, 0xffffffe0, RZ, 0xc0, !PT ;  /* 0xffffffe0070b7812 */ /* 0x000fe400078ec0ff */
[----:B------:R-:W-:Y:S01]  /*0f60*/  LOP3.LUT R4, R5, R4, RZ, 0x3c, !PT ;  /* 0x0000000405047212 */ /* 0x000fe200078e3cff */
[----:B------:R-:W-:Y:S01]  /*0f70*/  IMAD.MOV.U32 R2, RZ, RZ, 0x10 ;  /* 0x00000010ff027424 */ /* 0x000fe200078e00ff */
[----:B------:R-:W-:Y:S01]  /*0f80*/  IADD3 R13, R17, UR4, RZ ;  /* 0x00000004110d7c10 */ /* 0x000fe2000fffe0ff */
[----:B------:R-:W-:Y:S01]  /*0f90*/  IMAD.IADD R11, R6, 0x1, -R11 ;  /* 0x00000001060b7824 */ /* 0x000fe200078e0a0b */
[----:B------:R-:W-:Y:S01]  /*0fa0*/  LOP3.LUT R4, R4, 0xfffffe00, R0, 0xf8, !PT ;  /* 0xfffffe0004047812 */ /* 0x000fe200078ef800 */
[----:B------:R-:W-:Y:S01]  /*0fb0*/  IMAD.MOV.U32 R0, RZ, RZ, 0x20 ;  /* 0x00000020ff007424 */ /* 0x000fe200078e00ff */
[----:B------:R-:W-:Y:S01]  /*0fc0*/  SHF.R.S32.HI R7, RZ, 0x5, R7 ;  /* 0x00000005ff077819 */ /* 0x000fe20000011407 */
[----:B------:R-:W-:Y:S01]  /*0fd0*/  IMAD.SHL.U32 R227, R227, 0x2, RZ ;  /* 0x00000002e3e37824 */ /* 0x000fe200078e00ff */
[----:B------:R-:W-:-:S02]  /*0fe0*/  IADD3 R229, R236, 0x80, RZ ;  /* 0x00000080ece57810 */ /* 0x000fc40007ffe0ff */
[----:B------:R-:W-:Y:S02]  /*0ff0*/  IADD3 R228, R236, 0xc0, RZ ;  /* 0x000000c0ece47810 */ /* 0x000fe40007ffe0ff */
[----:B------:R-:W-:Y:S02]  /*1000*/  SEL R2, R2, 0xfffffff0, !P1 ;  /* 0xfffffff002027807 */ /* 0x000fe40004800000 */
[----:B------:R-:W-:Y:S02]  /*1010*/  SEL R0, R0, 0xffffffe0, !P2 ;  /* 0xffffffe000007807 */ /* 0x000fe40005000000 */
[----:B------:R-:W-:Y:S02]  /*1020*/  IADD3 R235, R233, UR7, RZ ;  /* 0x00000007e9eb7c10 */ /* 0x000fe4000fffe0ff */
[----:B------:R-:W-:Y:S01]  /*1030*/  IADD3 R245, R167, UR6, RZ ;  /* 0x00000006a7f57c10 */ /* 0x000fe2000fffe0ff */
[----:B------:R-:W-:Y:S05]  /*1040*/  @P0 BRA `(.L_x_36) ;  /* 0x0000026000000947 */ /* 0x000fea0003800000 */
[----:B------:R-:W-:Y:S01]  /*1050*/  ISETP.GE.AND P6, PT, R236, c[0x0][0x220], PT ;  /* 0x00008800ec007a0c */ /* 0x000fe20003fc6270 */
[----:B------:R-:W-:Y:S01]  /*1060*/  IMAD R5, R19, c[0x0][0x190], RZ ;  /* 0x0000640013057a24 */ /* 0x000fe200078e02ff */
[----:B------:R-:W-:Y:S01]  /*1070*/  ISETP.GE.AND P5, PT, R230, c[0x0][0x220], PT ;  /* 0x00008800e6007a0c */ /* 0x000fe20003fa6270 */
[----:B------:R-:W-:Y:S01]  /*1080*/  IMAD.MOV.U32 R12, RZ, RZ, R16 ;  /* 0x000000ffff0c7224 */ /* 0x000fe200078e0010 */
[----:B------:R-:W-:Y:S01]  /*1090*/  ISETP.GE.AND P4, PT, R229, c[0x0][0x220], PT ;  /* 0x00008800e5007a0c */ /* 0x000fe20003f86270 */
[----:B------:R-:W-:Y:S01]  /*10a0*/  IMAD R5, R18, c[0x0][0x194], R5 ;  /* 0x0000650012057a24 */ /* 0x000fe200078e0205 */
[----:B------:R-:W-:Y:S01]  /*10b0*/  ISETP.GE.AND P3, PT, R228, c[0x0][0x220], PT ;  /* 0x00008800e4007a0c */ /* 0x000fe20003f66270 */
[----:B------:R-:W-:-:S04]  /*10c0*/  IMAD.WIDE.U32 R8, R18, c[0x0][0x190], R12 ;  /* 0x0000640012087a25 */ /* 0x000fc800078e000c */
[----:B------:R-:W-:Y:S02]  /*10d0*/  IMAD.IADD R5, R9, 0x1, R5 ;  /* 0x0000000109057824 */ /* 0x000fe400078e0205 */
[C---:B------:R-:W-:Y:S01]  /*10e0*/  @!P6 LEA R24, P2, R8.reuse, c[0x0][0x160], 0x1 ;  /* 0x000058000818ea11 */ /* 0x040fe200078408ff */
[----:B------:R1:W-:Y:S01]  /*10f0*/  @P6 STS.128 [R227], RZ ;  /* 0x000000ffe3006388 */ /* 0x0003e20000000c00 */
[C---:B------:R-:W-:Y:S02]  /*1100*/  @!P5 LEA R22, P1, R8.reuse, c[0x0][0x160], 0x1 ;  /* 0x000058000816da11 */ /* 0x040fe400078208ff */
[C---:B------:R-:W-:Y:S02]  /*1110*/  @!P4 LEA R20, P0, R8.reuse, c[0x0][0x160], 0x1 ;  /* 0x000058000814ca11 */ /* 0x040fe400078008ff */
[C-C-:B------:R-:W-:Y:S02]  /*1120*/  @!P6 LEA.HI.X R25, R8.reuse, c[0x0][0x164], R5.reuse, 0x1, P2 ;  /* 0x000059000819ea11 */ /* 0x140fe400010f0c05 */
[----:B------:R-:W-:-:S02]  /*1130*/  @!P5 LEA.HI.X R23, R8, c[0x0][0x164], R5, 0x1, P1 ;  /* 0x000059000817da11 */ /* 0x000fc400008f0c05 */
[----:B------:R-:W-:Y:S01]  /*1140*/  @!P4 LEA.HI.X R21, R8, c[0x0][0x164], R5, 0x1, P0 ;  /* 0x000059000815ca11 */ /* 0x000fe200000f0c05 */
[----:B------:R-:W-:Y:S01]  /*1150*/  @!PT LDS RZ, [RZ] ;  /* 0x00000000fffff984 */ /* 0x000fe20000000800 */
[----:B------:R-:W-:Y:S01]  /*1160*/  @!PT LDS RZ, [RZ] ;  /* 0x00000000fffff984 */ /* 0x000fe20000000800 */
[----:B------:R-:W-:Y:S01]  /*1170*/  @!PT LDS RZ, [RZ] ;  /* 0x00000000fffff984 */ /* 0x000fe20000000800 */
[----:B------:R1:W-:Y:S04]  /*1180*/  @!P6 LDGSTS.E.BYPASS.LTC128B.128 [R227], [R24.64] ;  /* 0x0000000018e3efae */ /* 0x0003e8000b901d50 */
[----:B------:R1:W-:Y:S04]  /*1190*/  @P5 STS.128 [R227+0x2000], RZ ;  /* 0x002000ffe3005388 */ /* 0x0003e80000000c00 */
[----:B------:R-:W-:Y:S01]  /*11a0*/  @!PT LDS RZ, [RZ] ;  /* 0x00000000fffff984 */ /* 0x000fe20000000800 */
[----:B------:R-:W-:Y:S01]  /*11b0*/  @!PT LDS RZ, [RZ] ;  /* 0x00000000fffff984 */ /* 0x000fe20000000800 */
[----:B------:R-:W-:Y:S01]  /*11c0*/  @!PT LDS RZ, [RZ] ;  /* 0x00000000fffff984 */ /* 0x000fe20000000800 */
[----:B------:R1:W-:Y:S04]  /*11d0*/  @!P5 LDGSTS.E.BYPASS.LTC128B.128 [R227+0x2000], [R22.64+0x80] ;  /* 0x0200008016e3dfae */ /* 0x0003e8000b901d50 */
[----:B------:R1:W-:Y:S04]  /*11e0*/  @P4 STS.128 [R227+0x4000], RZ ;  /* 0x004000ffe3004388 */ /* 0x0003e80000000c00 */
[----:B------:R-:W-:Y:S01]  /*11f0*/  @!PT LDS RZ, [RZ] ;  /* 0x00000000fffff984 */ /* 0x000fe20000000800 */
[----:B------:R-:W-:Y:S01]  /*1200*/  @!PT LDS RZ, [RZ] ;  /* 0x00000000fffff984 */ /* 0x000fe20000000800 */
[----:B------:R-:W-:Y:S01]  /*1210*/  @!PT LDS RZ, [RZ] ;  /* 0x00000000fffff984 */ /* 0x000fe20000000800 */
[----:B------:R1:W-:Y:S04]  /*1220*/  @!P4 LDGSTS.E.BYPASS.LTC128B.128 [R227+0x4000], [R20.64+0x100] ;  /* 0x0400010014e3cfae */ /* 0x0003e8000b901d50 */
[----:B------:R1:W-:Y:S01]  /*1230*/  @P3 STS.128 [R227+0x6000], RZ ;  /* 0x006000ffe3003388 */ /* 0x0003e20000000c00 */
[----:B------:R-:W-:Y:S05]  /*1240*/  @P3 BRA `(.L_x_36) ;  /* 0x0000006000003947 */ /* 0x000fea0003800000 */
[----:B-1----:R-:W-:-:S04]  /*1250*/  LEA R20, P0, R8, c[0x0][0x160], 0x1 ;  /* 0x0000580008147a11 */ /* 0x002fc800078008ff */
[----:B------:R-:W-:-:S05]  /*1260*/  LEA.HI.X R21, R8, c[0x0][0x164], R5, 0x1, P0 ;  /* 0x0000590008157a11 */ /* 0x000fca00000f0c05 */
[----:B------:R-:W-:Y:S01]  /*1270*/  @!PT LDS RZ, [RZ] ;  /* 0x00000000fffff984 */ /* 0x000fe20000000800 */
[----:B------:R-:W-:Y:S01]  /*1280*/  @!PT LDS RZ, [RZ] ;  /* 0x00000000fffff984 */ /* 0x000fe20000000800 */
[----:B------:R-:W-:Y:S01]  /*1290*/  @!PT LDS RZ, [RZ] ;  /* 0x00000000fffff984 */ /* 0x000fe20000000800 */
[----:B------:R1:W-:Y:S04]  /*12a0*/  LDGSTS.E.BYPASS.LTC128B.128 [R227+0x6000], [R20.64+0x180] ;  /* 0x0600018014e37fae */ /* 0x0003e8000b901d50 */
.L_x_36:
[----:B------:R-:W-:Y:S05]  /*12b0*/  BSYNC B0 ;  /* 0x0000000000007941 */ /* 0x000fea0003800000 */
.L_x_35:
[----:B------:R-:W-:Y:S01]  /*12c0*/  IADD3 R10, R14, 0x10, RZ ;  /* 0x000000100e0a7810 */ /* 0x000fe20007ffe0ff */
[----:B------:R-:W-:Y:S03]  /*12d0*/  BSSY B0, `(.L_x_37) ;  /* 0x000002c000007945 */ /* 0x000fe60003800000 */
[----:B------:R-:W-:-:S13]  /*12e0*/  ISETP.GE.AND P0, PT, R10, UR19, PT ;  /* 0x000000130a007c0c */ /* 0x000fda000bf06270 */
[----:B------:R-:W-:Y:S05]  /*12f0*/  @P0 BRA `(.L_x_38) ;  /* 0x0000029000000947 */ /* 0x000fea0003800000 */
[----:B------:R-:W-:Y:S01]  /*1300*/  IADD3 R8, P0, R18, 0x10, RZ ;  /* 0x0000001012087810 */ /* 0x000fe20007f1e0ff */
[----:B-1----:R-:W-:Y:S01]  /*1310*/  IMAD.MOV.U32 R20, RZ, RZ, R16 ;  /* 0x000000ffff147224 */ /* 0x002fe200078e0010 */
[----:B------:R-:W-:Y:S01]  /*1320*/  ISETP.GE.AND P5, PT, R236, c[0x0][0x220], PT ;  /* 0x00008800ec007a0c */ /* 0x000fe20003fa6270 */
[----:B------:R-:W-:Y:S01]  /*1330*/  IMAD.MOV.U32 R21, RZ, RZ, R13 ;  /* 0x000000ffff157224 */ /* 0x000fe200078e000d */
[----:B------:R-:W-:Y:S01]  /*1340*/  ISETP.GE.AND P4, PT, R230, c[0x0][0x220], PT ;  /* 0x00008800e6007a0c */ /* 0x000fe20003f86270 */
[----:B------:R-:W-:Y:S01]  /*1350*/  IMAD.X R5, RZ, RZ, R19, P0 ;  /* 0x000000ffff057224 */ /* 0x000fe200000e0613 */
[----:B------:R-:W-:Y:S01]  /*1360*/  ISETP.GE.AND P2, PT, R229, c[0x0][0x220], PT ;  /* 0x00008800e5007a0c */ /* 0x000fe20003f46270 */
[----:B------:R-:W-:Y:S01]  /*1370*/  IMAD.WIDE.U32 R20, R8, c[0x0][0x190], R20 ;  /* 0x0000640008147a25 */ /* 0x000fe200078e0014 */
[----:B------:R-:W-:-:S03]  /*1380*/  ISETP.GE.AND P0, PT, R228, c[0x0][0x220], PT ;  /* 0x00008800e4007a0c */ /* 0x000fc60003f06270 */
[----:B------:R-:W-:-:S04]  /*1390*/  IMAD R5, R5, c[0x0][0x190], RZ ;  /* 0x0000640005057a24 */ /* 0x000fc800078e02ff */
[----:B------:R-:W-:Y:S01]  /*13a0*/  IMAD R5, R8, c[0x0][0x194], R5 ;  /* 0x0000650008057a24 */ /* 0x000fe200078e0205 */
[C---:B------:R-:W-:Y:S01]  /*13b0*/  @!P5 LEA R8, P6, R20.reuse, c[0x0][0x160], 0x1 ;  /* 0x000058001408da11 */ /* 0x040fe200078c08ff */
[----:B------:R1:W-:Y:S01]  /*13c0*/  @P5 STS.128 [R227+0x800], RZ ;  /* 0x000800ffe3005388 */ /* 0x0003e20000000c00 */
[C---:B------:R-:W-:Y:S01]  /*13d0*/  @!P4 LEA R24, P3, R20.reuse, c[0x0][0x160], 0x1 ;  /* 0x000058001418ca11 */ /* 0x040fe200078608ff */
[----:B------:R-:W-:Y:S01]  /*13e0*/  IMAD.IADD R5, R21, 0x1, R5 ;  /* 0x0000000115057824 */ /* 0x000fe200078e0205 */
[----:B------:R-:W-:-:S04]  /*13f0*/  @!P2 LEA R22, P1, R20, c[0x0][0x160], 0x1 ;  /* 0x000058001416aa11 */ /* 0x000fc800078208ff */
[C-C-:B------:R-:W-:Y:S02]  /*1400*/  @!P5 LEA.HI.X R9, R20.reuse, c[0x0][0x164], R5.reuse, 0x1, P6 ;  /* 0x000059001409da11 */ /* 0x140fe400030f0c05 */
[C-C-:B------:R-:W-:Y:S02]  /*1410*/  @!P4 LEA.HI.X R25, R20.reuse, c[0x0][0x164], R5.reuse, 0x1, P3 ;  /* 0x000059001419ca11 */ /* 0x140fe400018f0c05 */
[----:B------:R-:W-:Y:S01]  /*1420*/  @!P2 LEA.HI.X R23, R20, c[0x0][0x164], R5, 0x1, P1 ;  /* 0x000059001417aa11 */ /* 0x000fe200008f0c05 */
[----:B------:R-:W-:Y:S01]  /*1430*/  @!PT LDS RZ, [RZ] ;  /* 0x00000000fffff984 */ /* 0x000fe20000000800 */
[----:B------:R-:W-:Y:S01]  /*1440*/  @!PT LDS RZ, [RZ] ;  /* 0x00000000fffff984 */ /* 0x000fe20000000800 */
[----:B------:R-:W-:Y:S01]  /*1450*/  @!PT LDS RZ, [RZ] ;  /* 0x00000000fffff984 */ /* 0x000fe20000000800 */
[----:B------:R1:W-:Y:S04]  /*1460*/  @!P5 LDGSTS.E.BYPASS.LTC128B.128 [R227+0x800], [R8.64] ;  /* 0x0080000008e3dfae */ /* 0x0003e8000b901d50 */
        /* <DEDUP_REMOVED lines=18> */
.L_x_38:
[----:B------:R-:W-:Y:S05]  /*1590*/  BSYNC B0 ;  /* 0x0000000000007941 */ /* 0x000fea0003800000 */
.L_x_37:
[----:B-1----:R-:W-:Y:S01]  /*15a0*/  IADD3 R9, R14, 0x20, RZ ;  /* 0x000000200e097810 */ /* 0x002fe20007ffe0ff */
[----:B------:R-:W-:Y:S03]  /*15b0*/  BSSY B0, `(.L_x_39) ;  /* 0x000002c000007945 */ /* 0x000fe60003800000 */
[----:B------:R-:W-:-:S13]  /*15c0*/  ISETP.GE.AND P0, PT, R9, UR19, PT ;  /* 0x0000001309007c0c */ /* 0x000fda000bf06270 */
[----:B------:R-:W-:Y:S05]  /*15d0*/  @P0 BRA `(.L_x_40) ;  /* 0x0000029000000947 */ /* 0x000fea0003800000 */
[----:B------:R-:W-:Y:S01]  /*15e0*/  IADD3 R8, P0, R18, 0x20, RZ ;  /* 0x0000002012087810 */ /* 0x000fe20007f1e0ff */
[----:B------:R-:W-:Y:S01]  /*15f0*/  IMAD.MOV.U32 R20, RZ, RZ, R16 ;  /* 0x000000ffff147224 */ /* 0x000fe200078e0010 */
        /* <DEDUP_REMOVED lines=39> */
.L_x_40:
[----:B------:R-:W-:Y:S05]  /*1870*/  BSYNC B0 ;  /* 0x0000000000007941 */ /* 0x000fea0003800000 */
.L_x_39:
[----:B------:R-:W-:Y:S01]  /*1880*/  IADD3 R8, R14, 0x30, RZ ;  /* 0x000000300e087810 */ /* 0x000fe20007ffe0ff */
[----:B------:R-:W-:Y:S01]  /*1890*/  UMOV UR18, 0x6 ;  /* 0x0000000600127882 */ /* 0x000fe20000000000 */
[----:B------:R-:W-:Y:S01]  /*18a0*/  BSSY B0, `(.L_x_41) ;  /* 0x000002e000007945 */ /* 0x000fe20003800000 */
[----:B------:R-:W-:Y:S01]  /*18b0*/  ULDC.64 UR4, c[0x0][0x198] ;  /* 0x0000660000047ab9 */ /* 0x000fe20000000a00 */
[----:B------:R-:W-:Y:S01]  /*18c0*/  ISETP.GE.AND P0, PT, R8, UR19, PT ;  /* 0x0000001308007c0c */ /* 0x000fe2000bf06270 */
[----:B------:R-:W-:Y:S02]  /*18d0*/  USHF.L.U64.HI UR28, UR4, UR18, UR5 ;  /* 0x00000012041c7299 */ /* 0x000fe40008010205 */
[----:B------:R-:W-:-:S10]  /*18e0*/  USHF.L.U32 UR29, UR4, 0x6, URZ ;  /* 0x00000006041d7899 */ /* 0x000fd4000800063f */
[----:B------:R-:W-:Y:S05]  /*18f0*/  @P0 BRA `(.L_x_42) ;  /* 0x0000028000000947 */ /* 0x000fea0003800000 */
[----:B------:R-:W-:Y:S01]  /*1900*/  IADD3 R12, P0, R18, 0x30, RZ ;  /* 0x00000030120c7810 */ /* 0x000fe20007f1e0ff */
[----:B------:R-:W-:Y:S01]  /*1910*/  IMAD.MOV.U32 R17, RZ, RZ, R13 ;  /* 0x000000ffff117224 */ /* 0x000fe200078e000d */
[----:B------:R-:W-:Y:S02]  /*1920*/  ISETP.GE.AND P5, PT, R236, c[0x0][0x220], PT ;  /* 0x00008800ec007a0c */ /* 0x000fe40003fa6270 */
        /* <DEDUP_REMOVED lines=31> */
[----:B--2---:R-:W-:-:S04]  /*1b20*/  LEA R12, P0, R16, c[0x0][0x160], 0x1 ;  /* 0x00005800100c7a11 */ /* 0x004fc800078008ff */
[----:B------:R-:W-:-:S05]  /*1b30*/  LEA.HI.X R13, R16, c[0x0][0x164], R5, 0x1, P0 ;  /* 0x00005900100d7a11 */ /* 0x000fca00000f0c05 */
[----:B------:R-:W-:Y:S01]  /*1b40*/  @!PT LDS RZ, [RZ] ;  /* 0x00000000fffff984 */ /* 0x000fe20000000800 */
[----:B------:R-:W-:Y:S01]  /*1b50*/  @!PT LDS RZ, [RZ] ;  /* 0x00000000fffff984 */ /* 0x000fe20000000800 */
[----:B------:R-:W-:Y:S01]  /*1b60*/  @!PT LDS RZ, [RZ] ;  /* 0x00000000fffff984 */ /* 0x000fe20000000800 */
[----:B------:R2:W-:Y:S04]  /*1b70*/  LDGSTS.E.BYPASS.LTC128B.128 [R227+0x7800], [R12.64+0x180] ;  /* 0x078001800ce37fae */ /* 0x0005e8000b901d50 */
.L_x_42:
[----:B------:R-:W-:Y:S05]  /*1b80*/  BSYNC B0 ;  /* 0x0000000000007941 */ /* 0x000fea0003800000 */
.L_x_41:
[----:B------:R-:W-:Y:S01]  /*1b90*/  UIADD3 UR27, UR8, -0x1, URZ ;  /* 0xffffffff081b7890 */ /* 0x000fe2000fffe03f */
[----:B------:R-:W-:Y:S01]  /*1ba0*/  MOV R234, R232 ;  /* 0x000000e800ea7202 */ /* 0x000fe20000000f00 */
[----:B------:R-:W-:Y:S01]  /*1bb0*/  IMAD.U32 R5, RZ, RZ, UR29 ;  /* 0x0000001dff057e24 */ /* 0x000fe2000f8e00ff */
[----:B------:R-:W-:Y:S01]  /*1bc0*/  BSSY B0, `(.L_x_43) ;  /* 0x000002a000007945 */ /* 0x000fe20003800000 */
[----:B------:R-:W-:Y:S02]  /*1bd0*/  UIMAD UR23, UR27, -0x40, UR14 ;  /* 0xffffffc01b1778a4 */ /* 0x000fe4000f8e020e */
[----:B------:R-:W-:Y:S01]  /*1be0*/  USHF.R.S32.HI UR24, URZ, 0x1f, UR27 ;  /* 0x0000001f3f187899 */ /* 0x000fe2000801141b */
[----:B--2---:R-:W-:Y:S01]  /*1bf0*/  IMAD.WIDE.U32 R18, R5, UR27, R234 ;  /* 0x0000001b05127c25 */ /* 0x004fe2000f8e00ea */
[----:B------:R-:W-:Y:S02]  /*1c00*/  UIMAD UR5, UR28, UR27, URZ ;  /* 0x0000001b1c0572a4 */ /* 0x000fe4000f8e023f */
[----:B------:R-:W-:-:S02]  /*1c10*/  ISETP.GE.AND P0, PT, R14, UR23, PT ;  /* 0x000000170e007c0c */ /* 0x000fc4000bf06270 */
[----:B------:R-:W-:-:S06]  /*1c20*/  UIMAD UR5, UR24, UR29, UR5 ;  /* 0x0000001d180572a4 */ /* 0x000fcc000f8e0205 */
[----:B------:R-:W-:-:S05]  /*1c30*/  IADD3 R21, R19, UR5, RZ ;  /* 0x0000000513157c10 */ /* 0x000fca000fffe0ff */
[----:B------:R-:W-:Y:S05]  /*1c40*/  @P0 BRA `(.L_x_44) ;  /* 0x0000021000000947 */ /* 0x000fea0003800000 */
[----:B------:R-:W-:Y:S02]  /*1c50*/  ISETP.GE.AND P5, PT, R236, c[0x0][0x220], PT ;  /* 0x00008800ec007a0c */ /* 0x000fe40003fa6270 */
[----:B------:R-:W-:Y:S02]  /*1c60*/  ISETP.GE.AND P4, PT, R230, c[0x0][0x220], PT ;  /* 0x00008800e6007a0c */ /* 0x000fe40003f86270 */
[----:B------:R-:W-:Y:S02]  /*1c70*/  ISETP.GE.AND P2, PT, R229, c[0x0][0x220], PT ;  /* 0x00008800e5007a0c */ /* 0x000fe40003f46270 */
[----:B------:R-:W-:-:S07]  /*1c80*/  ISETP.GE.AND P0, PT, R228, c[0x0][0x220], PT ;  /* 0x00008800e4007a0c */ /* 0x000fce0003f06270 */
[C---:B-1----:R-:W-:Y:S01]  /*1c90*/  @!P5 LEA R22, P6, R18.reuse, c[0x0][0x168], 0x1 ;  /* 0x00005a001216da11 */ /* 0x042fe200078c08ff */
[----:B------:R1:W-:Y:S01]  /*1ca0*/  @P5 STS.128 [R227+0x8000], RZ ;  /* 0x008000ffe3005388 */ /* 0x0003e20000000c00 */
[C---:B------:R-:W-:Y:S02]  /*1cb0*/  @!P4 LEA R16, P3, R18.reuse, c[0x0][0x168], 0x1 ;  /* 0x00005a001210ca11 */ /* 0x040fe400078608ff */
[C---:B------:R-:W-:Y:S02]  /*1cc0*/  @!P2 LEA R12, P1, R18.reuse, c[0x0][0x168], 0x1 ;  /* 0x00005a00120caa11 */ /* 0x040fe400078208ff */
        /* <DEDUP_REMOVED lines=25> */
.L_x_44:
[----:B------:R-:W-:Y:S05]  /*1e60*/  BSYNC B0 ;  /* 0x0000000000007941 */ /* 0x000fea0003800000 */
.L_x_43:
[----:B------:R-:W-:Y:S01]  /*1e70*/  ISETP.GE.AND P0, PT, R10, UR23, PT ;  /* 0x000000170a007c0c */ /* 0x000fe2000bf06270 */
[----:B------:R-:W-:Y:S01]  /*1e80*/  ULDC UR19, c[0x0][0x19c] ;  /* 0x0000670000137ab9 */ /* 0x000fe20000000800 */
[----:B------:R-:W-:Y:S01]  /*1e90*/  BSSY B0, `(.L_x_45) ;  /* 0x0000027000007945 */ /* 0x000fe20003800000 */
[----:B------:R-:W-:Y:S02]  /*1ea0*/  USHF.L.U32 UR11, UR4, 0x4, URZ ;  /* 0x00000004040b7899 */ /* 0x000fe4000800063f */
[----:B------:R-:W-:-:S08]  /*1eb0*/  USHF.L.U64.HI UR19, UR4, UR9, UR19 ;  /* 0x0000000904137299 */ /* 0x000fd00008010213 */
[----:B------:R-:W-:Y:S05]  /*1ec0*/  @P0 BRA `(.L_x_46) ;  /* 0x0000023000000947 */ /* 0x000fea0003800000 */
[----:B------:R-:W-:Y:S02]  /*1ed0*/  ISETP.GE.AND P5, PT, R236, c[0x0][0x220], PT ;  /* 0x00008800ec007a0c */ /* 0x000fe40003fa6270 */
[----:B------:R-:W-:Y:S02]  /*1ee0*/  ISETP.GE.AND P4, PT, R230, c[0x0][0x220], PT ;  /* 0x00008800e6007a0c */ /* 0x000fe40003f86270 */
[----:B------:R-:W-:Y:S02]  /*1ef0*/  ISETP.GE.AND P2, PT, R229, c[0x0][0x220], PT ;  /* 0x00008800e5007a0c */ /* 0x000fe40003f46270 */
[----:B-1----:R-:W-:-:S04]  /*1f00*/  IADD3 R13, P0, R18, UR11, RZ ;  /* 0x0000000b120d7c10 */ /* 0x002fc8000ff1e0ff */
[----:B------:R-:W-:Y:S02]  /*1f10*/  IADD3.X R12, R21, UR19, RZ, P0, !PT ;  /* 0x00000013150c7c10 */ /* 0x000fe400087fe4ff */
[----:B------:R-:W-:Y:S01]  /*1f20*/  ISETP.GE.AND P0, PT, R228, c[0x0][0x220], PT ;  /* 0x00008800e4007a0c */ /* 0x000fe20003f06270 */
[----:B------:R1:W-:Y:S01]  /*1f30*/  @P5 STS.128 [R227+0x8800], RZ ;  /* 0x008800ffe3005388 */ /* 0x0003e20000000c00 */
[C---:B------:R-:W-:Y:S02]  /*1f40*/  @!P5 LEA R24, P6, R13.reuse, c[0x0][0x168], 0x1 ;  /* 0x00005a000d18da11 */ /* 0x040fe400078c08ff */
[C---:B------:R-:W-:Y:S02]  /*1f50*/  @!P4 LEA R22, P3, R13.reuse, c[0x0][0x168], 0x1 ;  /* 0x00005a000d16ca11 */ /* 0x040fe400078608ff */
[C---:B------:R-:W-:Y:S02]  /*1f60*/  @!P2 LEA R16, P1, R13.reuse, c[0x0][0x168], 0x1 ;  /* 0x00005a000d10aa11 */ /* 0x040fe400078208ff */
[----:B------:R-:W-:-:S02]  /*1f70*/  @!P5 LEA.HI.X R25, R13, c[0x0][0x16c], R12, 0x1, P6 ;  /* 0x00005b000d19da11 */ /* 0x000fc400030f0c0c */
        /* <DEDUP_REMOVED lines=24> */
.L_x_46:
[----:B------:R-:W-:Y:S05]  /*2100*/  BSYNC B0 ;  /* 0x0000000000007941 */ /* 0x000fea0003800000 */
.L_x_45:
[----:B------:R-:W-:Y:S01]  /*2110*/  ISETP.GE.AND P0, PT, R9, UR23, PT ;  /* 0x0000001709007c0c */ /* 0x000fe2000bf06270 */
[----:B------:R-:W-:-:S12]  /*2120*/  BSSY B0, `(.L_x_47) ;  /* 0x0000027000007945 */ /* 0x000fd80003800000 */
[----:B------:R-:W-:Y:S05]  /*2130*/  @P0 BRA `(.L_x_48) ;  /* 0x0000025000000947 */ /* 0x000fea0003800000 */
[----:B------:R-:W-:Y:S01]  /*2140*/  ISETP.GE.AND P5, PT, R236, c[0x0][0x220], PT ;  /* 0x00008800ec007a0c */ /* 0x000fe20003fa6270 */
[----:B-1----:R-:W-:Y:S01]  /*2150*/  IMAD.MOV.U32 R12, RZ, RZ, c[0x0][0x198] ;  /* 0x00006600ff0c7624 */ /* 0x002fe200078e00ff */
[----:B------:R-:W-:Y:S01]  /*2160*/  ISETP.GE.AND P4, PT, R230, c[0x0][0x220], PT ;  /* 0x00008800e6007a0c */ /* 0x000fe20003f86270 */
[----:B------:R-:W-:Y:S01]  /*2170*/  IMAD.MOV.U32 R16, RZ, RZ, c[0x0][0x19c] ;  /* 0x00006700ff107624 */ /* 0x000fe200078e00ff */
[----:B------:R-:W-:Y:S02]  /*2180*/  ISETP.GE.AND P2, PT, R229, c[0x0][0x220], PT ;  /* 0x00008800e5007a0c */ /* 0x000fe40003f46270 */
[----:B------:R-:W-:-:S04]  /*2190*/  LEA R13, P0, R12, R18, 0x5 ;  /* 0x000000120c0d7211 */ /* 0x000fc800078028ff */
[----:B------:R-:W-:Y:S02]  /*21a0*/  LEA.HI.X R16, R12, R21, R16, 0x5, P0 ;  /* 0x000000150c107211 */ /* 0x000fe400000f2c10 */
        /* <DEDUP_REMOVED lines=24> */
[----:B------:R-:W-:-:S04]  /*2330*/  LEA R12, P0, R13, c[0x0][0x168], 0x1 ;  /* 0x00005a000d0c7a11 */ /* 0x000fc800078008ff */
[----:B------:R-:W-:-:S05]  /*2340*/  LEA.HI.X R13, R13, c[0x0][0x16c], R16, 0x1, P0 ;  /* 0x00005b000d0d7a11 */ /* 0x000fca00000f0c10 */
[----:B------:R-:W-:Y:S01]  /*2350*/  @!PT LDS RZ, [RZ] ;  /* 0x00000000fffff984 */ /* 0x000fe20000000800 */
[----:B------:R-:W-:Y:S01]  /*2360*/  @!PT LDS RZ, [RZ] ;  /* 0x00000000fffff984 */ /* 0x000fe20000000800 */
[----:B------:R-:W-:Y:S01]  /*2370*/  @!PT LDS RZ, [RZ] ;  /* 0x00000000fffff984 */ /* 0x000fe20000000800 */
[----:B------:R2:W-:Y:S04]  /*2380*/  LDGSTS.E.BYPASS.LTC128B.128 [R227+0xf000], [R12.64+0x180] ;  /* 0x0f0001800ce37fae */ /* 0x0005e8000b901d50 */
.L_x_48:
[----:B------:R-:W-:Y:S05]  /*2390*/  BSYNC B0 ;  /* 0x0000000000007941 */ /* 0x000fea0003800000 */
.L_x_47:
[----:B------:R-:W-:Y:S01]  /*23a0*/  ISETP.GE.AND P0, PT, R8, UR23, PT ;  /* 0x0000001708007c0c */ /* 0x000fe2000bf06270 */
[----:B------:R-:W-:Y:S01]  /*23b0*/  ULDC.64 UR4, c[0x0][0x1a0] ;  /* 0x0000680000047ab9 */ /* 0x000fe20000000a00 */
[----:B------:R-:W-:Y:S01]  /*23c0*/  BSSY B0, `(.L_x_49) ;  /* 0x000002b000007945 */ /* 0x000fe20003800000 */
[----:B------:R-:W-:Y:S02]  /*23d0*/  USHF.L.U64.HI UR18, UR4, UR18, UR5 ;  /* 0x0000001204127299 */ /* 0x000fe40008010205 */
[----:B------:R-:W-:-:S08]  /*23e0*/  USHF.L.U32 UR30, UR4, 0x6, URZ ;  /* 0x00000006041e7899 */ /* 0x000fd0000800063f */
[----:B------:R-:W-:Y:S05]  /*23f0*/  @P0 BRA `(.L_x_50) ;  /* 0x0000027000000947 */ /* 0x000fea0003800000 */
[----:B------:R-:W-:Y:S01]  /*2400*/  ISETP.GE.AND P5, PT, R236, c[0x0][0x220], PT ;  /* 0x00008800ec007a0c */ /* 0x000fe20003fa6270 */
[----:B-12---:R-:W-:Y:S01]  /*2410*/  IMAD.MOV.U32 R12, RZ, RZ, c[0x0][0x198] ;  /* 0x00006600ff0c7624 */ /* 0x006fe200078e00ff */
[----:B------:R-:W-:Y:S01]  /*2420*/  ISETP.GE.AND P4, PT, R230, c[0x0][0x220], PT ;  /* 0x00008800e6007a0c */ /* 0x000fe20003f86270 */
[----:B------:R-:W-:Y:S01]  /*2430*/  IMAD.MOV.U32 R20, RZ, RZ, R18 ;  /* 0x000000ffff147224 */ /* 0x000fe200078e0012 */
[----:B------:R-:W-:Y:S01]  /*2440*/  ISETP.GE.AND P2, PT, R229, c[0x0][0x220], PT ;  /* 0x00008800e5007a0c */ /* 0x000fe20003f46270 */
[----:B------:R-:W-:Y:S01]  /*2450*/  ULDC UR5, c[0x0][0x19c] ;  /* 0x0000670000057ab9 */ /* 0x000fe20000000800 */
[----:B------:R-:W-:Y:S01]  /*2460*/  ISETP.GE.AND P0, PT, R228, c[0x0][0x220], PT ;  /* 0x00008800e4007a0c */ /* 0x000fe20003f06270 */
[----:B------:R-:W-:Y:S01]  /*2470*/  UIMAD UR5, UR5, 0x30, URZ ;  /* 0x00000030050578a4 */ /* 0x000fe2000f8e023f */
[----:B------:R-:W-:-:S05]  /*2480*/  IMAD.WIDE.U32 R20, R12, 0x30, R20 ;  /* 0x000000300c147825 */ /* 0x000fca00078e0014 */
[----:B------:R-:W-:Y:S01]  /*2490*/  IADD3 R12, R21, UR5, RZ ;  /* 0x00000005150c7c10 */ /* 0x000fe2000fffe0ff */
[----:B------:R1:W-:Y:S01]  /*24a0*/  @P5 STS.128 [R227+0x9800], RZ ;  /* 0x009800ffe3005388 */ /* 0x0003e20000000c00 */
[C---:B------:R-:W-:Y:S02]  /*24b0*/  @!P5 LEA R22, P6, R20.reuse, c[0x0][0x168], 0x1 ;  /* 0x00005a001416da11 */ /* 0x040fe400078c08ff */
        /* <DEDUP_REMOVED lines=27> */
.L_x_50:
[----:B------:R-:W-:Y:S05]  /*2670*/  BSYNC B0 ;  /* 0x0000000000007941 */ /* 0x000fea0003800000 */
.L_x_49:
[----:B------:R-:W0:Y:S01]  /*2680*/  LDGDEPBAR ;  /* 0x00000000000079af */ /* 0x000e220000000000 */
[----:B------:R-:W-:Y:S01]  /*2690*/  ISETP.GE.AND P0, PT, R14, UR23, PT ;  /* 0x000000170e007c0c */ /* 0x000fe2000bf06270 */
[----:B------:R-:W-:Y:S01]  /*26a0*/  UIMAD UR5, UR18, UR27, URZ ;  /* 0x0000001b120572a4 */ /* 0x000fe2000f8e023f */
[----:B-12---:R-:W-:Y:S01]  /*26b0*/  SHF.R.S32.HI R13, RZ, 0x1f, R11 ;  /* 0x0000001fff0d7819 */ /* 0x006fe2000001140b */
[----:B------:R-:W-:Y:S01]  /*26c0*/  IMAD.U32 R12, RZ, RZ, UR27 ;  /* 0x0000001bff0c7e24 */ /* 0x000fe2000f8e00ff */
[----:B------:R-:W-:Y:S01]  /*26d0*/  BSSY B0, `(.L_x_51) ;  /* 0x0000031000007945 */ /* 0x000fe20003800000 */
[----:B------:R-:W-:Y:S01]  /*26e0*/  IMAD.MOV.U32 R244, RZ, RZ, R166 ;  /* 0x000000fffff47224 */ /* 0x000fe200078e00a6 */
[----:B------:R-:W-:Y:S01]  /*26f0*/  LEA.HI R11, R13, R11, RZ, 0x2 ;  /* 0x0000000b0d0b7211 */ /* 0x000fe200078f10ff */
[----:B------:R-:W-:Y:S01]  /*2700*/  UIMAD UR5, UR24, UR30, UR5 ;  /* 0x0000001e180572a4 */ /* 0x000fe2000f8e0205 */
[----:B------:R-:W-:Y:S02]  /*2710*/  IMAD.SHL.U32 R165, R6, 0x2, RZ ;  /* 0x0000000206a57824 */ /* 0x000fe400078e00ff */
[----:B------:R-:W-:Y:S01]  /*2720*/  IMAD.WIDE.U32 R12, R12, UR30, R244 ;  /* 0x0000001e0c0c7c25 */ /* 0x000fe2000f8e00f4 */
[----:B------:R-:W-:-:S02]  /*2730*/  SHF.R.S32.HI R6, RZ, 0x2, R11 ;  /* 0x00000002ff067819 */ /* 0x000fc4000001140b */
[----:B------:R-:W-:Y:S02]  /*2740*/  LOP3.LUT R165, R165, 0x6, RZ, 0xc0, !PT ;  /* 0x00000006a5a57812 */ /* 0x000fe400078ec0ff */
[----:B------:R-:W-:Y:S01]  /*2750*/  IADD3 R17, R13, UR5, RZ ;  /* 0x000000050d117c10 */ /* 0x000fe2000fffe0ff */
[----:B------:R-:W-:-:S04]  /*2760*/  DEPBAR.LE SB0, 0x0 ;  /* 0x000080000000791a */ /* 0x000fc80000000000 */
[----:B------:R-:W-:Y:S06]  /*2770*/  BAR.SYNC.DEFER_BLOCKING 0x0 ;  /* 0x0000000000007b1d */ /* 0x000fec0000010000 */
[----:B------:R1:W-:Y:S04]  /*2780*/  @P0 STS.128 [R227+0x10000], RZ ;  /* 0x010000ffe3000388 */ /* 0x0003e80000000c00 */
[----:B------:R1:W-:Y:S04]  /*2790*/  @P0 STS.128 [R227+0x12000], RZ ;  /* 0x012000ffe3000388 */ /* 0x0003e80000000c00 */
[----:B------:R1:W-:Y:S04]  /*27a0*/  @P0 STS.128 [R227+0x14000], RZ ;  /* 0x014000ffe3000388 */ /* 0x0003e80000000c00 */
[----:B------:R1:W-:Y:S01]  /*27b0*/  @P0 STS.128 [R227+0x16000], RZ ;  /* 0x016000ffe3000388 */ /* 0x0003e20000000c00 */
[----:B------:R-:W-:Y:S05]  /*27c0*/  @P0 BRA `(.L_x_52) ;  /* 0x0000021000000947 */ /* 0x000fea0003800000 */
[----:B------:R-:W-:Y:S02]  /*27d0*/  ISETP.GE.AND P5, PT, R236, c[0x0][0x220], PT ;  /* 0x00008800ec007a0c */ /* 0x000fe40003fa6270 */
[----:B------:R-:W-:-:S02]  /*27e0*/  ISETP.GE.AND P4, PT, R230, c[0x0][0x220], PT ;  /* 0x00008800e6007a0c */ /* 0x000fc40003f86270 */
[----:B------:R-:W-:Y:S02]  /*27f0*/  ISETP.GE.AND P2, PT, R229, c[0x0][0x220], PT ;  /* 0x00008800e5007a0c */ /* 0x000fe40003f46270 */
[----:B------:R-:W-:-:S07]  /*2800*/  ISETP.GE.AND P0, PT, R228, c[0x0][0x220], PT ;  /* 0x00008800e4007a0c */ /* 0x000fce0003f06270 */
[C---:B------:R-:W-:Y:S01]  /*2810*/  @!P5 LEA R22, P6, R12.reuse, c[0x0][0x170], 0x1 ;  /* 0x00005c000c16da11 */ /* 0x040fe200078c08ff */
        /* <DEDUP_REMOVED lines=28> */
.L_x_52:
[----:B------:R-:W-:Y:S05]  /*29e0*/  BSYNC B0 ;  /* 0x0000000000007941 */ /* 0x000fea0003800000 */
.L_x_51:
[----:B------:R-:W-:Y:S01]  /*29f0*/  ISETP.GE.AND P0, PT, R10, UR23, PT ;  /* 0x000000170a007c0c */ /* 0x000fe2000bf06270 */
[----:B------:R-:W-:Y:S01]  /*2a00*/  ULDC UR5, c[0x0][0x1a4] ;  /* 0x0000690000057ab9 */ /* 0x000fe20000000800 */
[----:B------:R-:W-:Y:S01]  /*2a10*/  BSSY B0, `(.L_x_53) ;  /* 0x000002b000007945 */ /* 0x000fe20003800000 */
[----:B------:R-:W-:Y:S02]  /*2a20*/  USHF.L.U32 UR24, UR4, 0x4, URZ ;  /* 0x0000000404187899 */ /* 0x000fe4000800063f */
[----:B------:R-:W-:-:S08]  /*2a30*/  USHF.L.U64.HI UR9, UR4, UR9, UR5 ;  /* 0x0000000904097299 */ /* 0x000fd00008010205 */
        /* <DEDUP_REMOVED lines=8> */
[----:B------:R-:W-:-:S04]  /*2ac0*/  IADD3 R11, P0, R12, UR24, RZ ;  /* 0x000000180c0b7c10 */ /* 0x000fc8000ff1e0ff */
[----:B------:R-:W-:Y:S02]  /*2ad0*/  IADD3.X R10, R17, UR9, RZ, P0, !PT ;  /* 0x00000009110a7c10 */ /* 0x000fe400087fe4ff */
[----:B------:R-:W-:Y:S01]  /*2ae0*/  ISETP.GE.AND P0, PT, R228, c[0x0][0x220], PT ;  /* 0x00008800e4007a0c */ /* 0x000fe20003f06270 */
[----:B------:R4:W-:Y:S01]  /*2af0*/  @P5 STS.128 [R227+0x10800], RZ ;  /* 0x010800ffe3005388 */ /* 0x0009e20000000c00 */
[C---:B--2---:R-:W-:Y:S02]  /*2b00*/  @!P5 LEA R22, P6, R11.reuse, c[0x0][0x170], 0x1 ;  /* 0x00005c000b16da11 */ /* 0x044fe400078c08ff */
        /* <DEDUP_REMOVED lines=21> */
[----:B----4-:R-:W-:-:S04]  /*2c60*/  LEA R18, P0, R11, c[0x0][0x170], 0x1 ;  /* 0x00005c000b127a11 */ /* 0x010fc800078008ff */
[----:B------:R-:W-:-:S05]  /*2c70*/  LEA.HI.X R19, R11, c[0x0][0x174], R10, 0x1, P0 ;  /* 0x00005d000b137a11 */ /* 0x000fca00000f0c0a */
[----:B------:R-:W-:Y:S01]  /*2c80*/  @!PT LDS RZ, [RZ] ;  /* 0x00000000fffff984 */ /* 0x000fe20000000800 */
[----:B------:R-:W-:Y:S01]  /*2c90*/  @!PT LDS RZ, [RZ] ;  /* 0x00000000fffff984 */ /* 0x000fe20000000800 */
[----:B------:R-:W-:Y:S01]  /*2ca0*/  @!PT LDS RZ, [RZ] ;  /* 0x00000000fffff984 */ /* 0x000fe20000000800 */
[----:B------:R2:W-:Y:S04]  /*2cb0*/  LDGSTS.E.BYPASS.LTC128B.128 [R227+0x16800], [R18.64+0x180] ;  /* 0x1680018012e37fae */ /* 0x0005e8000b901d50 */
.L_x_54:
[----:B------:R-:W-:Y:S05]  /*2cc0*/  BSYNC B0 ;  /* 0x0000000000007941 */ /* 0x000fea0003800000 */
.L_x_53:
[----:B------:R-:W-:Y:S01]  /*2cd0*/  ISETP.GE.AND P0, PT, R9, UR23, PT ;  /* 0x0000001709007c0c */ /* 0x000fe2000bf06270 */
[----:B------:R-:W-:-:S12]  /*2ce0*/  BSSY B0, `(.L_x_55) ;  /* 0x000002b000007945 */ /* 0x000fd80003800000 */
[----:B------:R1:W-:Y:S04]  /*2cf0*/  @P0 STS.128 [R227+0x11000], RZ ;  /* 0x011000ffe3000388 */ /* 0x0003e80000000c00 */
[----:B------:R1:W-:Y:S04]  /*2d00*/  @P0 STS.128 [R227+0x13000], RZ ;  /* 0x013000ffe3000388 */ /* 0x0003e80000000c00 */
[----:B------:R1:W-:Y:S04]  /*2d10*/  @P0 STS.128 [R227+0x15000], RZ ;  /* 0x015000ffe3000388 */ /* 0x0003e80000000c00 */
[----:B------:R1:W-:Y:S01]  /*2d20*/  @P0 STS.128 [R227+0x17000], RZ ;  /* 0x017000ffe3000388 */ /* 0x0003e20000000c00 */
[----:B------:R-:W-:Y:S05]  /*2d30*/  @P0 BRA `(.L_x_56) ;  /* 0x0000025000000947 */ /* 0x000fea0003800000 */
[----:B------:R-:W-:Y:S01]  /*2d40*/  ISETP.GE.AND P5, PT, R236, c[0x0][0x220], PT ;  /* 0x00008800ec007a0c */ /* 0x000fe20003fa6270 */
[----:B------:R-:W-:Y:S01]  /*2d50*/  IMAD.MOV.U32 R9, RZ, RZ, c[0x0][0x1a0] ;  /* 0x00006800ff097624 */ /* 0x000fe200078e00ff */
[----:B------:R-:W-:Y:S01]  /*2d60*/  ISETP.GE.AND P4, PT, R230, c[0x0][0x220], PT ;  /* 0x00008800e6007a0c */ /* 0x000fe20003f86270 */
[----:B------:R-:W-:Y:S01]  /*2d70*/  IMAD.MOV.U32 R11, RZ, RZ, c[0x0][0x1a4] ;  /* 0x00006900ff0b7624 */ /* 0x000fe200078e00ff */
[----:B------:R-:W-:-:S02]  /*2d80*/  ISETP.GE.AND P2, PT, R229, c[0x0][0x220], PT ;  /* 0x00008800e5007a0c */ /* 0x000fc40003f46270 */
[----:B------:R-:W-:-:S04]  /*2d90*/  LEA R10, P0, R9, R12, 0x5 ;  /* 0x0000000c090a7211 */ /* 0x000fc800078028ff */
[----:B------:R-:W-:Y:S02]  /*2da0*/  LEA.HI.X R11, R9, R17, R11, 0x5, P0 ;  /* 0x00000011090b7211 */ /* 0x000fe400000f2c0b */
[----:B------:R-:W-:Y:S01]  /*2db0*/  ISETP.GE.AND P0, PT, R228, c[0x0][0x220], PT ;  /* 0x00008800e4007a0c */ /* 0x000fe20003f06270 */
[----:B------:R1:W-:Y:S01]  /*2dc0*/  @P5 STS.128 [R227+0x11000], RZ ;  /* 0x011000ffe3005388 */ /* 0x0003e20000000c00 */
[C---:B--2-4-:R-:W-:Y:S02]  /*2dd0*/  @!P5 LEA R22, P6, R10.reuse, c[0x0][0x170], 0x1 ;  /* 0x00005c000a16da11 */ /* 0x054fe400078c08ff */
        /* <DEDUP_REMOVED lines=27> */
.L_x_56:
[----:B------:R-:W-:Y:S05]  /*2f90*/  BSYNC B0 ;  /* 0x0000000000007941 */ /* 0x000fea0003800000 */
.L_x_55:
        /* <DEDUP_REMOVED lines=17> */
[----:B------:R1:W-:Y:S02]  /*30b0*/  @P5 STS.128 [R227+0x11800], RZ ;  /* 0x011800ffe3005388 */ /* 0x0003e40000000c00 */
[C---:B-12-4-:R-:W-:Y:S02]  /*30c0*/  @!P5 LEA R18, P6, R16.reuse, c[0x0][0x170], 0x1 ;  /* 0x00005c001012da11 */ /* 0x056fe400078c08ff */
        /* <DEDUP_REMOVED lines=27> */
.L_x_58:
[----:B------:R-:W-:Y:S05]  /*3280*/  BSYNC B0 ;  /* 0x0000000000007941 */ /* 0x000fea0003800000 */
.L_x_57:
[C---:B------:R-:W-:Y:S01]  /*3290*/  IMAD.SHL.U32 R8, R3.reuse, 0x40, RZ ;  /* 0x0000004003087824 */ /* 0x040fe200078e00ff */
[----:B------:R-:W-:Y:S01]  /*32a0*/  R2P PR, R3, 0x6 ;  /* 0x0000000603007804 */ /* 0x000fe20000000000 */
[----:B------:R-:W-:Y:S01]  /*32b0*/  IMAD.SHL.U32 R14, R14, 0x8, RZ ;  /* 0x000000080e0e7824 */ /* 0x000fe200078e00ff */
[----:B------:R-:W0:Y:S01]  /*32c0*/  LDGDEPBAR ;  /* 0x00000000000079af */ /* 0x000e220000000000 */
[C---:B------:R-:W-:Y:S01]  /*32d0*/  IMAD R226, R7.reuse, 0x400, R4 ;  /* 0x0000040007e27824 */ /* 0x040fe200078e0204 */
[----:B------:R-:W-:Y:S01]  /*32e0*/  LOP3.LUT R8, R8, 0x1c0, RZ, 0xc0, !PT ;  /* 0x000001c008087812 */ /* 0x000fe200078ec0ff */
[----:B------:R-:W-:Y:S01]  /*32f0*/  IMAD.U32 R238, RZ, RZ, UR14 ;  /* 0x0000000effee7e24 */ /* 0x000fe2000f8e00ff */
[----:B------:R-:W-:Y:S01]  /*3300*/  LEA R7, R7, UR13, 0x4 ;  /* 0x0000000d07077c11 */ /* 0x000fe2000f8e20ff */
[----:B------:R-:W-:Y:S01]  /*3310*/  IMAD.SHL.U32 R226, R226, 0x2, RZ ;  /* 0x00000002e2e27824 */ /* 0x000fe200078e00ff */
[----:B------:R-:W-:Y:S01]  /*3320*/  LOP3.LUT R14, R8, 0x8, R14, 0xf8, !PT ;  /* 0x00000008080e7812 */ /* 0x000fe200078ef80e */
[----:B------:R-:W-:Y:S01]  /*3330*/  UISETP.GE.AND UP0, UPT, UR8, 0x2, UPT ;  /* 0x000000020800788c */ /* 0x000fe2000bf06270 */
[----:B------:R-:W-:Y:S01]  /*3340*/  SHF.R.U32.HI R8, RZ, 0x3, R8 ;  /* 0x00000003ff087819 */ /* 0x000fe20000011608 */
[--C-:B------:R-:W-:Y:S01]  /*3350*/  IMAD R224, R2, 0x2, R226.reuse ;  /* 0x0000000202e07824 */ /* 0x100fe200078e02e2 */
[----:B------:R-:W-:Y:S01]  /*3360*/  LDSM.16.M88.4 R40, [R226] ;  /* 0x00000000e228783b */ /* 0x000fe20000000200 */
[----:B------:R-:W-:Y:S01]  /*3370*/  IMAD R222, R0, 0x2, R226 ;  /* 0x0000000200de7824 */ /* 0x000fe200078e02e2 */
[----:B------:R-:W-:Y:S01]  /*3380*/  LOP3.LUT R8, R14, R8, RZ, 0x3c, !PT ;  /* 0x000000080e087212 */ /* 0x000fe200078e3cff */
[----:B------:R-:W-:Y:S01]  /*3390*/  IMAD R221, R0, 0x2, R224 ;  /* 0x0000000200dd7824 */ /* 0x000fe200078e02e0 */
[----:B------:R-:W-:Y:S01]  /*33a0*/  LDSM.16.M88.4 R52, [R224] ;  /* 0x00000000e034783b */ /* 0x000fe20000000200 */
[----:B------:R-:W-:-:S02]  /*33b0*/  IADD3 R6, R7, 0x1, R6 ;  /* 0x0000000107067810 */ /* 0x000fc40007ffe006 */
[----:B------:R-:W-:Y:S01]  /*33c0*/  IMAD R225, R225, 0x200, R8 ;  /* 0x00000200e1e17824 */ /* 0x000fe200078e0208 */
[----:B------:R-:W-:Y:S01]  /*33d0*/  LDSM.16.M88.4 R36, [R222] ;  /* 0x00000000de24783b */ /* 0x000fe20000000200 */
[----:B------:R-:W-:Y:S02]  /*33e0*/  IADD3 R238, R238, -UR15, R6 ;  /* 0x8000000feeee7c10 */ /* 0x000fe4000fffe006 */
[----:B------:R-:W-:Y:S02]  /*33f0*/  IMAD.SHL.U32 R225, R225, 0x2, RZ ;  /* 0x00000002e1e17824 */ /* 0x000fe400078e00ff */
[----:B------:R-:W-:-:S03]  /*3400*/  IADD3 R238, R238, c[0x0][0x2e8], RZ ;  /* 0x0000ba00eeee7a10 */ /* 0x000fc60007ffe0ff */
[----:B-12-4-:R-:W1:Y:S01]  /*3410*/  LDSM.16.M88.4 R16, [R225+0x8000] ;  /* 0x00800000e110783b */ /* 0x016e620000000200 */
[C---:B------:R-:W-:Y:S02]  /*3420*/  IADD3 R3, R225.reuse, 0x8000, RZ ;  /* 0x00008000e1037810 */ /* 0x040fe40007ffe0ff */
[----:B------:R-:W-:Y:S01]  /*3430*/  IADD3 R223, R225, 0x8020, RZ ;  /* 0x00008020e1df7810 */ /* 0x000fe20007ffe0ff */
[----:B------:R-:W2:Y:S01]  /*3440*/  LDSM.16.M88.4 R8, [R225+0x8800] ;  /* 0x00880000e108783b */ /* 0x000ea20000000200 */
[----:B------:R-:W-:Y:S01]  /*3450*/  @P1 IADD3 R223, R3, -0x20, RZ ;  /* 0xffffffe003df1810 */ /* 0x000fe20007ffe0ff */
[----:B------:R-:W-:Y:S01]  /*3460*/  IMAD.MOV.U32 R3, RZ, RZ, 0x40 ;  /* 0x00000040ff037424 */ /* 0x000fe200078e00ff */
[C---:B------:R-:W-:Y:S01]  /*3470*/  IADD3 R231, R238.reuse, 0x8, RZ ;  /* 0x00000008eee77810 */ /* 0x040fe20007ffe0ff */
[----:B------:R-:W4:Y:S01]  /*3480*/  LDSM.16.M88.4 R72, [R225+0x9000] ;  /* 0x00900000e148783b */ /* 0x000f220000000200 */
[----:B------:R-:W-:Y:S02]  /*3490*/  IMNMX R238, R238, UR14, PT ;  /* 0x0000000eeeee7c17 */ /* 0x000fe4000b800200 */
[----:B------:R-:W-:Y:S01]  /*34a0*/  SEL R3, R3, 0xffffffc0, !P2 ;  /* 0xffffffc003037807 */ /* 0x000fe20005000000 */
[----:B------:R-:W5:Y:S01]  /*34b0*/  LDSM.16.M88.4 R64, [R223] ;  /* 0x00000000df40783b */ /* 0x000f620000000200 */
[----:B------:R-:W-:-:S02]  /*34c0*/  IMNMX R231, R231, UR14, PT ;  /* 0x0000000ee7e77c17 */ /* 0x000fc4000b800200 */
[----:B------:R-:W-:Y:S01]  /*34d0*/  IADD3 R215, R223, 0x800, RZ ;  /* 0x00000800dfd77810 */ /* 0x000fe20007ffe0ff */
[----:B------:R-:W3:Y:S01]  /*34e0*/  LDSM.16.M88.4 R68, [R225+0x9800] ;  /* 0x00980000e144783b */ /* 0x000ee20000000200 */
[----:B------:R-:W-:Y:S01]  /*34f0*/  IMAD.IADD R219, R225, 0x1, R3 ;  /* 0x00000001e1db7824 */ /* 0x000fe200078e0203 */
[----:B------:R-:W-:Y:S01]  /*3500*/  IADD3 R214, R223, 0x1000, RZ ;  /* 0x00001000dfd67810 */ /* 0x000fe20007ffe0ff */
[----:B------:R-:W-:Y:S01]  /*3510*/  IMAD.IADD R212, R3, 0x1, R223 ;  /* 0x0000000103d47824 */ /* 0x000fe200078e02df */
[----:B------:R-:W3:Y:S01]  /*3520*/  LDSM.16.M88.4 R60, [R223+0x800] ;  /* 0x00080000df3c783b */ /* 0x000ee20000000200 */
[----:B------:R-:W-:Y:S01]  /*3530*/  IMAD.U32 R3, RZ, RZ, UR27 ;  /* 0x0000001bff037e24 */ /* 0x000fe2000f8e00ff */
[----:B------:R-:W-:Y:S02]  /*3540*/  IADD3 R213, R223, 0x1800, RZ ;  /* 0x00001800dfd57810 */ /* 0x000fe40007ffe0ff */
[----:B------:R-:W3:Y:S01]  /*3550*/  LDSM.16.M88.4 R56, [R223+0x1000] ;  /* 0x00100000df38783b */ /* 0x000ee20000000200 */
[----:B------:R-:W-:Y:S01]  /*3560*/  IMAD R3, R3, 0x40, R165 ;  /* 0x0000004003037824 */ /* 0x000fe200078e02a5 */
[----:B------:R-:W-:-:S02]  /*3570*/  IADD3 R211, R223, 0x2000, RZ ;  /* 0x00002000dfd37810 */ /* 0x000fc40007ffe0ff */
[----:B------:R-:W3:Y:S01]  /*3580*/  LDSM.16.M88.4 R32, [R219+0x8000] ;  /* 0x00800000db20783b */ /* 0x000ee20000000200 */
[----:B------:R-:W-:Y:S02]  /*3590*/  IADD3 R210, R223, 0x2800, RZ ;  /* 0x00002800dfd27810 */ /* 0x000fe40007ffe0ff */
[C---:B------:R-:W-:Y:S01]  /*35a0*/  IADD3 R6, R3.reuse, 0x1, RZ ;  /* 0x0000000103067810 */ /* 0x040fe20007ffe0ff */
[----:B------:R-:W3:Y:S01]  /*35b0*/  LDSM.16.M88.4 R48, [R223+0x1800] ;  /* 0x00180000df30783b */ /* 0x000ee20000000200 */
[C---:B------:R-:W-:Y:S02]  /*35c0*/  IADD3 R7, R3.reuse, 0x8, RZ ;  /* 0x0000000803077810 */ /* 0x040fe40007ffe0ff */
[CC--:B------:R-:W-:Y:S01]  /*35d0*/  ISETP.GE.AND P0, PT, R6.reuse, R238.reuse, PT ;  /* 0x000000ee0600720c */ /* 0x0c0fe20003f06270 */
[----:B------:R-:W3:Y:S01]  /*35e0*/  LDSM.16.M88.4 R28, [R219+0x8800] ;  /* 0x00880000db1c783b */ /* 0x000ee20000000200 */
[----:B------:R-:W-:Y:S02]  /*35f0*/  ISETP.GE.AND P3, PT, R6, R231, PT ;  /* 0x000000e70600720c */ /* 0x000fe40003f66270 */
[----:B------:R-:W-:Y:S01]  /*3600*/  IADD3 R6, R3, 0x9, RZ ;  /* 0x0000000903067810 */ /* 0x000fe20007ffe0ff */
[----:B-1----:R-:W-:Y:S01]  /*3610*/  HMMA.16816.F32.BF16 R20, R40, R16, RZ ;  /* 0x000000102814723c */ /* 0x002fe200000418ff */
[----:B------:R-:W1:Y:S01]  /*3620*/  LDSM.16.M88.4 R24, [R219+0x9000] ;  /* 0x00900000db18783b */ /* 0x000e620000000200 */
[----:B------:R-:W-:-:S02]  /*3630*/  ISETP.GE.AND P4, PT, R7, R238, PT ;  /* 0x000000ee0700720c */ /* 0x000fc40003f86270 */
[-C--:B------:R-:W-:Y:S01]  /*3640*/  ISETP.GE.AND P6, PT, R7, R231.reuse, PT ;  /* 0x000000e70700720c */ /* 0x080fe20003fc6270 */
[----:B------:R-:W-:Y:S01]  /*3650*/  LDSM.16.M88.4 R80, [R219+0x9800] ;  /* 0x00980000db50783b */ /* 0x000fe20000000200 */
[C---:B------:R-:W-:Y:S02]  /*3660*/  IADD3 R7, R3.reuse, 0x10, RZ ;  /* 0x0000001003077810 */ /* 0x040fe40007ffe0ff */
[C---:B------:R-:W-:Y:S01]  /*3670*/  HMMA.16816.F32.BF16 R16, R40.reuse, R18, RZ ;  /* 0x000000122810723c */ /* 0x040fe200000418ff */
[CC--:B------:R-:W-:Y:S02]  /*3680*/  ISETP.GE.AND P2, PT, R6.reuse, R238.reuse, PT ;  /* 0x000000ee0600720c */ /* 0x0c0fe40003f46270 */
[----:B------:R-:W-:Y:S02]  /*3690*/  ISETP.GE.AND P5, PT, R6, R231, PT ;  /* 0x000000e70600720c */ /* 0x000fe40003fa6270 */
[----:B------:R-:W-:Y:S02]  /*36a0*/  IADD3 R6, R3, 0x11, RZ ;  /* 0x0000001103067810 */ /* 0x000fe40007ffe0ff */
[----:B------:R-:W-:Y:S01]  /*36b0*/  ISETP.GE.AND P1, PT, R7, R238, PT ;  /* 0x000000ee0700720c */ /* 0x000fe20003f26270 */
[----:B--2---:R-:W-:Y:S01]  /*36c0*/  HMMA.16816.F32.BF16 R12, R40, R8, RZ ;  /* 0x00000008280c723c */ /* 0x004fe200000418ff */
[----:B------:R-:W-:-:S02]  /*36d0*/  IADD3 R209, R223, 0x3000, RZ ;  /* 0x00003000dfd17810 */ /* 0x000fc40007ffe0ff */
[C---:B------:R-:W-:Y:S02]  /*36e0*/  IADD3 R208, R223.reuse, 0x3800, RZ ;  /* 0x00003800dfd07810 */ /* 0x040fe40007ffe0ff */
[C---:B------:R-:W-:Y:S02]  /*36f0*/  IADD3 R207, R223.reuse, 0x4000, RZ ;  /* 0x00004000dfcf7810 */ /* 0x040fe40007ffe0ff */
[C---:B------:R-:W-:Y:S01]  /*3700*/  IADD3 R206, R223.reuse, 0x4800, RZ ;  /* 0x00004800dfce7810 */ /* 0x040fe20007ffe0ff */
[----:B------:R-:W-:Y:S01]  /*3710*/  HMMA.16816.F32.BF16 R8, R40, R10, RZ ;  /* 0x0000000a2808723c */ /* 0x000fe200000418ff */
[C---:B------:R-:W-:Y:S02]  /*3720*/  IADD3 R205, R223.reuse, 0x5000, RZ ;  /* 0x00005000dfcd7810 */ /* 0x040fe40007ffe0ff */
[C---:B------:R-:W-:Y:S02]  /*3730*/  IADD3 R204, R223.reuse, 0x5800, RZ ;  /* 0x00005800dfcc7810 */ /* 0x040fe40007ffe0ff */
[----:B------:R-:W-:-:S02]  /*3740*/  IADD3 R203, R223, 0x6000, RZ ;  /* 0x00006000dfcb7810 */ /* 0x000fc40007ffe0ff */
[C---:B------:R-:W-:Y:S01]  /*3750*/  IADD3 R202, R223.reuse, 0x6800, RZ ;  /* 0x00006800dfca7810 */ /* 0x040fe20007ffe0ff */
[----:B----4-:R-:W-:Y:S01]  /*3760*/  HMMA.16816.F32.BF16 R76, R40, R72, RZ ;  /* 0x00000048284c723c */ /* 0x010fe200000418ff */
[C---:B------:R-:W-:Y:S02]  /*3770*/  IADD3 R201, R223.reuse, 0x7000, RZ ;  /* 0x00007000dfc97810 */ /* 0x040fe40007ffe0ff */
[----:B------:R-:W-:-:S05]  /*3780*/  IADD3 R200, R223, 0x7800, RZ ;  /* 0x00007800dfc87810 */ /* 0x000fca0007ffe0ff */
[----:B------:R-:W-:Y:S08]  /*3790*/  HMMA.16816.F32.BF16 R72, R40, R74, RZ ;  /* 0x0000004a2848723c */ /* 0x000ff000000418ff */
[C---:B-----5:R-:W-:Y:S08]  /*37a0*/  HMMA.16816.F32.BF16 R20, R52.reuse, R64, R20 ;  /* 0x000000403414723c */ /* 0x060ff00000041814 */
[----:B------:R-:W-:Y:S01]  /*37b0*/  HMMA.16816.F32.BF16 R16, R52, R66, R16 ;  /* 0x000000423410723c */ /* 0x000fe20000041810 */
[----:B------:R-:W-:Y:S07]  /*37c0*/  LDSM.16.M88.4 R64, [R212] ;  /* 0x00000000d440783b */ /* 0x000fee0000000200 */
[C---:B---3--:R-:W-:Y:S08]  /*37d0*/  HMMA.16816.F32.BF16 R44, R40.reuse, R68, RZ ;  /* 0x00000044282c723c */ /* 0x048ff000000418ff */
[----:B------:R-:W-:Y:S01]  /*37e0*/  HMMA.16816.F32.BF16 R40, R40, R70, RZ ;  /* 0x000000462828723c */ /* 0x000fe200000418ff */
[----:B------:R-:W2:Y:S07]  /*37f0*/  LDSM.16.M88.4 R68, [R221] ;  /* 0x00000000dd44783b */ /* 0x000eae0000000200 */
[C---:B------:R-:W-:Y:S08]  /*3800*/  HMMA.16816.F32.BF16 R12, R52.reuse, R60, R12 ;  /* 0x0000003c340c723c */ /* 0x040ff0000004180c */
[C---:B------:R-:W-:Y:S01]  /*3810*/  HMMA.16816.F32.BF16 R8, R52.reuse, R62, R8 ;  /* 0x0000003e3408723c */ /* 0x040fe20000041808 */
[----:B------:R-:W3:Y:S07]  /*3820*/  LDSM.16.M88.4 R60, [R212+0x800] ;  /* 0x00080000d43c783b */ /* 0x000eee0000000200 */
[C---:B------:R-:W-:Y:S08]  /*3830*/  HMMA.16816.F32.BF16 R76, R52.reuse, R56, R76 ;  /* 0x00000038344c723c */ /* 0x040ff0000004184c */
[----:B------:R-:W-:Y:S01]  /*3840*/  HMMA.16816.F32.BF16 R72, R52, R58, R72 ;  /* 0x0000003a3448723c */ /* 0x000fe20000041848 */
[----:B------:R-:W4:Y:S07]  /*3850*/  LDSM.16.M88.4 R56, [R212+0x1000] ;  /* 0x00100000d438783b */ /* 0x000f2e0000000200 */
[C---:B------:R-:W-:Y:S08]  /*3860*/  HMMA.16816.F32.BF16 R20, R36.reuse, R32, R20 ;  /* 0x000000202414723c */ /* 0x040ff00000041814 */
[----:B------:R-:W-:Y:S01]  /*3870*/  HMMA.16816.F32.BF16 R16, R36, R34, R16 ;  /* 0x000000222410723c */ /* 0x000fe20000041810 */
[----:B------:R-:W-:Y:S07]  /*3880*/  LDSM.16.M88.4 R32, [R225+0xa000] ;  /* 0x00a00000e120783b */ /* 0x000fee0000000200 */
[C---:B------:R-:W-:Y:S08]  /*3890*/  HMMA.16816.F32.BF16 R44, R52.reuse, R48, R44 ;  /* 0x00000030342c723c */ /* 0x040ff0000004182c */
[----:B------:R-:W-:Y:S01]  /*38a0*/  HMMA.16816.F32.BF16 R40, R52, R50, R40 ;  /* 0x000000323428723c */ /* 0x000fe20000041828 */
[----:B------:R-:W5:Y:S04]  /*38b0*/  LDSM.16.M88.4 R48, [R226+0x2000] ;  /* 0x00200000e230783b */ /* 0x000f680000000200 */
[----:B------:R-:W3:Y:S03]  /*38c0*/  LDSM.16.M88.4 R52, [R212+0x1800] ;  /* 0x00180000d434783b */ /* 0x000ee60000000200 */
[C---:B------:R-:W-:Y:S08]  /*38d0*/  HMMA.16816.F32.BF16 R12, R36.reuse, R28, R12 ;  /* 0x0000001c240c723c */ /* 0x040ff0000004180c */
[C---:B------:R-:W-:Y:S01]  /*38e0*/  HMMA.16816.F32.BF16 R8, R36.reuse, R30, R8 ;  /* 0x0000001e2408723c */ /* 0x040fe20000041808 */
[----:B------:R-:W3:Y:S07]  /*38f0*/  LDSM.16.M88.4 R28, [R225+0xa800] ;  /* 0x00a80000e11c783b */ /* 0x000eee0000000200 */
[C---:B-1----:R-:W-:Y:S08]  /*3900*/  HMMA.16816.F32.BF16 R76, R36.reuse, R24, R76 ;  /* 0x00000018244c723c */ /* 0x042ff0000004184c */
[----:B------:R-:W-:Y:S01]  /*3910*/  HMMA.16816.F32.BF16 R72, R36, R26, R72 ;  /* 0x0000001a2448723c */ /* 0x000fe20000041848 */
[----:B------:R-:W1:Y:S07]  /*3920*/  LDSM.16.M88.4 R24, [R225+0xb000] ;  /* 0x00b00000e118783b */ /* 0x000e6e0000000200 */
[C---:B--2---:R-:W-:Y:S08]  /*3930*/  HMMA.16816.F32.BF16 R20, R68.reuse, R64, R20 ;  /* 0x000000404414723c */ /* 0x044ff00000041814 */
[----:B------:R-:W-:Y:S01]  /*3940*/  HMMA.16816.F32.BF16 R16, R68, R66, R16 ;  /* 0x000000424410723c */ /* 0x000fe20000041810 */
[----:B------:R-:W-:Y:S07]  /*3950*/  LDSM.16.M88.4 R64, [R225+0xb800] ;  /* 0x00b80000e140783b */ /* 0x000fee0000000200 */
[C---:B------:R-:W-:Y:S08]  /*3960*/  HMMA.16816.F32.BF16 R44, R36.reuse, R80, R44 ;  /* 0x00000050242c723c */ /* 0x040ff0000004182c */
[----:B------:R-:W-:Y:S01]  /*3970*/  HMMA.16816.F32.BF16 R40, R36, R82, R40 ;  /* 0x000000522428723c */ /* 0x000fe20000041828 */
[----:B------:R-:W-:Y:S04]  /*3980*/  LDSM.16.M88.4 R36, [R223+0x2000] ;  /* 0x00200000df24783b */ /* 0x000fe80000000200 */
[----:B------:R-:W-:Y:S03]  /*3990*/  LDSM.16.M88.4 R80, [R225+0xf800] ;  /* 0x00f80000e150783b */ /* 0x000fe60000000200 */
[C---:B---3--:R-:W-:Y:S08]  /*39a0*/  HMMA.16816.F32.BF16 R12, R68.reuse, R60, R12 ;  /* 0x0000003c440c723c */ /* 0x048ff0000004180c */
[C---:B------:R-:W-:Y:S01]  /*39b0*/  HMMA.16816.F32.BF16 R8, R68.reuse, R62, R8 ;  /* 0x0000003e4408723c */ /* 0x040fe20000041808 */
[----:B------:R-:W2:Y:S07]  /*39c0*/  LDSM.16.M88.4 R60, [R224+0x2000] ;  /* 0x00200000e03c783b */ /* 0x000eae0000000200 */
[C---:B----4-:R-:W-:Y:S08]  /*39d0*/  HMMA.16816.F32.BF16 R76, R68.reuse, R56, R76 ;  /* 0x00000038444c723c */ /* 0x050ff0000004184c */
[----:B------:R-:W-:Y:S01]  /*39e0*/  HMMA.16816.F32.BF16 R72, R68, R58, R72 ;  /* 0x0000003a4448723c */ /* 0x000fe20000041848 */
[----:B------:R-:W3:Y:S07]  /*39f0*/  LDSM.16.M88.4 R56, [R223+0x2800] ;  /* 0x00280000df38783b */ /* 0x000eee0000000200 */
[C---:B-----5:R-:W-:Y:S08]  /*3a00*/  HMMA.16816.F32.BF16 R20, R48.reuse, R32, R20 ;  /* 0x000000203014723c */ /* 0x060ff00000041814 */
[----:B------:R-:W-:Y:S01]  /*3a10*/  HMMA.16816.F32.BF16 R16, R48, R34, R16 ;  /* 0x000000223010723c */ /* 0x000fe20000041810 */
[----:B------:R-:W-:Y:S07]  /*3a20*/  LDSM.16.M88.4 R32, [R219+0xa000] ;  /* 0x00a00000db20783b */ /* 0x000fee0000000200 */
[C---:B------:R-:W-:Y:S08]  /*3a30*/  HMMA.16816.F32.BF16 R44, R68.reuse, R52, R44 ;  /* 0x00000034442c723c */ /* 0x040ff0000004182c */
[----:B------:R-:W-:Y:S01]  /*3a40*/  HMMA.16816.F32.BF16 R40, R68, R54, R40 ;  /* 0x000000364428723c */ /* 0x000fe20000041828 */
[----:B------:R-:W-:Y:S04]  /*3a50*/  LDSM.16.M88.4 R52, [R222+0x2000] ;  /* 0x00200000de34783b */ /* 0x000fe80000000200 */
[----:B------:R-:W-:Y:S03]  /*3a60*/  LDSM.16.M88.4 R68, [R223+0x3800] ;  /* 0x00380000df44783b */ /* 0x000fe60000000200 */
[C---:B------:R-:W-:Y:S08]  /*3a70*/  HMMA.16816.F32.BF16 R12, R48.reuse, R28, R12 ;  /* 0x0000001c300c723c */ /* 0x040ff0000004180c */
[C---:B------:R-:W-:Y:S01]  /*3a80*/  HMMA.16816.F32.BF16 R8, R48.reuse, R30, R8 ;  /* 0x0000001e3008723c */ /* 0x040fe20000041808 */
[----:B------:R-:W4:Y:S07]  /*3a90*/  LDSM.16.M88.4 R28, [R223+0x3000] ;  /* 0x00300000df1c783b */ /* 0x000f2e0000000200 */
        /* <DEDUP_REMOVED lines=8> */
[----:B------:R-:W2:Y:S04]  /*3b20*/  LDSM.16.M88.4 R48, [R219+0xb000] ;  /* 0x00b00000db30783b */ /* 0x000ea80000000200 */
[----:B------:R-:W-:Y:S03]  /*3b30*/  LDSM.16.M88.4 R64, [R226+0x4000] ;  /* 0x00400000e240783b */ /* 0x000fe60000000200 */
[C---:B---3--:R-:W-:Y:S08]  /*3b40*/  HMMA.16816.F32.BF16 R12, R60.reuse, R56, R12 ;  /* 0x000000383c0c723c */ /* 0x048ff0000004180c */
[C---:B------:R-:W-:Y:S01]  /*3b50*/  HMMA.16816.F32.BF16 R8, R60.reuse, R58, R8 ;  /* 0x0000003a3c08723c */ /* 0x040fe20000041808 */
[----:B------:R-:W-:Y:S07]  /*3b60*/  LDSM.16.M88.4 R56, [R221+0x2000] ;  /* 0x00200000dd38783b */ /* 0x000fee0000000200 */
[C---:B----4-:R-:W-:Y:S08]  /*3b70*/  HMMA.16816.F32.BF16 R76, R60.reuse, R28, R76 ;  /* 0x0000001c3c4c723c */ /* 0x050ff0000004184c */
[----:B------:R-:W-:Y:S01]  /*3b80*/  HMMA.16816.F32.BF16 R72, R60, R30, R72 ;  /* 0x0000001e3c48723c */ /* 0x000fe20000041848 */
[----:B------:R-:W-:Y:S07]  /*3b90*/  LDSM.16.M88.4 R28, [R212+0x2800] ;  /* 0x00280000d41c783b */ /* 0x000fee0000000200 */
[C---:B------:R-:W-:Y:S08]  /*3ba0*/  HMMA.16816.F32.BF16 R20, R52.reuse, R32, R20 ;  /* 0x000000203414723c */ /* 0x040ff00000041814 */
[----:B------:R-:W-:Y:S01]  /*3bb0*/  HMMA.16816.F32.BF16 R16, R52, R34, R16 ;  /* 0x000000223410723c */ /* 0x000fe20000041810 */
[----:B------:R-:W3:Y:S07]  /*3bc0*/  LDSM.16.M88.4 R32, [R212+0x2000] ;  /* 0x00200000d420783b */ /* 0x000eee0000000200 */
[C---:B------:R-:W-:Y:S08]  /*3bd0*/  HMMA.16816.F32.BF16 R44, R60.reuse, R68, R44 ;  /* 0x000000443c2c723c */ /* 0x040ff0000004182c */
[----:B------:R-:W-:Y:S01]  /*3be0*/  HMMA.16816.F32.BF16 R40, R60, R70, R40 ;  /* 0x000000463c28723c */ /* 0x000fe20000041828 */
[----:B------:R-:W4:Y:S07]  /*3bf0*/  LDSM.16.M88.4 R60, [R212+0x3000] ;  /* 0x00300000d43c783b */ /* 0x000f2e0000000200 */
[C---:B-1----:R-:W-:Y:S08]  /*3c00*/  HMMA.16816.F32.BF16 R12, R52.reuse, R24, R12 ;  /* 0x00000018340c723c */ /* 0x042ff0000004180c */
[C---:B------:R-:W-:Y:S01]  /*3c10*/  HMMA.16816.F32.BF16 R8, R52.reuse, R26, R8 ;  /* 0x0000001a3408723c */ /* 0x040fe20000041808 */
[----:B------:R-:W1:Y:S07]  /*3c20*/  LDSM.16.M88.4 R24, [R212+0x3800] ;  /* 0x00380000d418783b */ /* 0x000e6e0000000200 */
[C---:B--2---:R-:W-:Y:S08]  /*3c30*/  HMMA.16816.F32.BF16 R76, R52.reuse, R48, R76 ;  /* 0x00000030344c723c */ /* 0x044ff0000004184c */
[C---:B------:R-:W-:Y:S01]  /*3c40*/  HMMA.16816.F32.BF16 R72, R52.reuse, R50, R72 ;  /* 0x000000323448723c */ /* 0x040fe20000041848 */
[----:B------:R-:W2:Y:S07]  /*3c50*/  LDSM.16.M88.4 R48, [R225+0xc000] ;  /* 0x00c00000e130783b */ /* 0x000eae0000000200 */
[C---:B------:R-:W-:Y:S01]  /*3c60*/  HMMA.16816.F32.BF16 R68, R52.reuse, R36, R44 ;  /* 0x000000243444723c */ /* 0x040fe2000004182c */
[----:B------:R-:W5:Y:S07]  /*3c70*/  LDSM.16.M88.4 R44, [R225+0xc800] ;  /* 0x00c80000e12c783b */ /* 0x000f6e0000000200 */
[----:B------:R-:W-:Y:S01]  /*3c80*/  HMMA.16816.F32.BF16 R40, R52, R38, R40 ;  /* 0x000000263428723c */ /* 0x000fe20000041828 */
[----:B------:R-:W-:Y:S04]  /*3c90*/  LDSM.16.M88.4 R36, [R224+0x4000] ;  /* 0x00400000e024783b */ /* 0x000fe80000000200 */
[----:B------:R-:W-:Y:S03]  /*3ca0*/  LDSM.16.M88.4 R52, [R223+0x5000] ;  /* 0x00500000df34783b */ /* 0x000fe60000000200 */
[C---:B---3--:R-:W-:Y:S08]  /*3cb0*/  HMMA.16816.F32.BF16 R20, R56.reuse, R32, R20 ;  /* 0x000000203814723c */ /* 0x048ff00000041814 */
[C---:B------:R-:W-:Y:S01]  /*3cc0*/  HMMA.16816.F32.BF16 R16, R56.reuse, R34, R16 ;  /* 0x000000223810723c */ /* 0x040fe20000041810 */
[----:B------:R-:W-:Y:S07]  /*3cd0*/  LDSM.16.M88.4 R32, [R225+0xd800] ;  /* 0x00d80000e120783b */ /* 0x000fee0000000200 */
[C---:B------:R-:W-:Y:S08]  /*3ce0*/  HMMA.16816.F32.BF16 R12, R56.reuse, R28, R12 ;  /* 0x0000001c380c723c */ /* 0x040ff0000004180c */
[C---:B------:R-:W-:Y:S01]  /*3cf0*/  HMMA.16816.F32.BF16 R8, R56.reuse, R30, R8 ;  /* 0x0000001e3808723c */ /* 0x040fe20000041808 */
[----:B------:R-:W3:Y:S07]  /*3d00*/  LDSM.16.M88.4 R28, [R225+0xd000] ;  /* 0x00d00000e11c783b */ /* 0x000eee0000000200 */
[C---:B----4-:R-:W-:Y:S08]  /*3d10*/  HMMA.16816.F32.BF16 R76, R56.reuse, R60, R76 ;  /* 0x0000003c384c723c */ /* 0x050ff0000004184c */
[C---:B------:R-:W-:Y:S01]  /*3d20*/  HMMA.16816.F32.BF16 R72, R56.reuse, R62, R72 ;  /* 0x0000003e3848723c */ /* 0x040fe20000041848 */
[----:B------:R-:W-:Y:S07]  /*3d30*/  LDSM.16.M88.4 R60, [R221+0x4000] ;  /* 0x00400000dd3c783b */ /* 0x000fee0000000200 */
[C---:B-1----:R-:W-:Y:S08]  /*3d40*/  HMMA.16816.F32.BF16 R68, R56.reuse, R24, R68 ;  /* 0x000000183844723c */ /* 0x042ff00000041844 */
[----:B------:R-:W-:Y:S01]  /*3d50*/  HMMA.16816.F32.BF16 R40, R56, R26, R40 ;  /* 0x0000001a3828723c */ /* 0x000fe20000041828 */
[----:B------:R-:W1:Y:S04]  /*3d60*/  LDSM.16.M88.4 R24, [R223+0x4000] ;  /* 0x00400000df18783b */ /* 0x000e680000000200 */
[----:B------:R-:W-:Y:S03]  /*3d70*/  LDSM.16.M88.4 R56, [R219+0xc800] ;  /* 0x00c80000db38783b */ /* 0x000fe60000000200 */
[C---:B--2---:R-:W-:Y:S08]  /*3d80*/  HMMA.16816.F32.BF16 R20, R64.reuse, R48, R20 ;  /* 0x000000304014723c */ /* 0x044ff00000041814 */
[C---:B------:R-:W-:Y:S01]  /*3d90*/  HMMA.16816.F32.BF16 R16, R64.reuse, R50, R16 ;  /* 0x000000324010723c */ /* 0x040fe20000041810 */
[----:B------:R-:W2:Y:S07]  /*3da0*/  LDSM.16.M88.4 R48, [R223+0x4800] ;  /* 0x00480000df30783b */ /* 0x000eae0000000200 */
[C---:B-----5:R-:W-:Y:S08]  /*3db0*/  HMMA.16816.F32.BF16 R12, R64.reuse, R44, R12 ;  /* 0x0000002c400c723c */ /* 0x060ff0000004180c */
[C---:B------:R-:W-:Y:S01]  /*3dc0*/  HMMA.16816.F32.BF16 R8, R64.reuse, R46, R8 ;  /* 0x0000002e4008723c */ /* 0x040fe20000041808 */
[----:B------:R-:W4:Y:S07]  /*3dd0*/  LDSM.16.M88.4 R44, [R223+0x5800] ;  /* 0x00580000df2c783b */ /* 0x000f2e0000000200 */
[C---:B---3--:R-:W-:Y:S08]  /*3de0*/  HMMA.16816.F32.BF16 R76, R64.reuse, R28, R76 ;  /* 0x0000001c404c723c */ /* 0x048ff0000004184c */
        /* <DEDUP_REMOVED lines=14> */
[----:B------:R-:W2:Y:S07]  /*3ed0*/  LDSM.16.M88.4 R52, [R212+0x4000] ;  /* 0x00400000d434783b */ /* 0x000eae0000000200 */
[C---:B----4-:R-:W-:Y:S08]  /*3ee0*/  HMMA.16816.F32.BF16 R68, R36.reuse, R44, R68 ;  /* 0x0000002c2444723c */ /* 0x050ff00000041844 */
[----:B------:R-:W-:Y:S01]  /*3ef0*/  HMMA.16816.F32.BF16 R40, R36, R46, R40 ;  /* 0x0000002e2428723c */ /* 0x000fe20000041828 */
[----:B------:R-:W4:Y:S04]  /*3f00*/  LDSM.16.M88.4 R36, [R212+0x4800] ;  /* 0x00480000d424783b */ /* 0x000f280000000200 */
[----:B------:R-:W-:Y:S03]  /*3f10*/  LDSM.16.M88.4 R44, [R226+0x6000] ;  /* 0x00600000e22c783b */ /* 0x000fe60000000200 */
[C---:B---3--:R-:W-:Y:S08]  /*3f20*/  HMMA.16816.F32.BF16 R20, R32.reuse, R28, R20 ;  /* 0x0000001c2014723c */ /* 0x048ff00000041814 */
[C---:B------:R-:W-:Y:S01]  /*3f30*/  HMMA.16816.F32.BF16 R16, R32.reuse, R30, R16 ;  /* 0x0000001e2010723c */ /* 0x040fe20000041810 */
[----:B------:R-:W3:Y:S07]  /*3f40*/  LDSM.16.M88.4 R28, [R212+0x5000] ;  /* 0x00500000d41c783b */ /* 0x000eee0000000200 */
[C---:B------:R-:W-:Y:S08]  /*3f50*/  HMMA.16816.F32.BF16 R12, R32.reuse, R56, R12 ;  /* 0x00000038200c723c */ /* 0x040ff0000004180c */
[C---:B------:R-:W-:Y:S01]  /*3f60*/  HMMA.16816.F32.BF16 R56, R32.reuse, R58, R8 ;  /* 0x0000003a2038723c */ /* 0x040fe20000041808 */
[----:B------:R-:W5:Y:S07]  /*3f70*/  LDSM.16.M88.4 R8, [R225+0xe000] ;  /* 0x00e00000e108783b */ /* 0x000f6e0000000200 */
[C---:B-1----:R-:W-:Y:S08]  /*3f80*/  HMMA.16816.F32.BF16 R76, R32.reuse, R48, R76 ;  /* 0x00000030204c723c */ /* 0x042ff0000004184c */
[C---:B------:R-:W-:Y:S01]  /*3f90*/  HMMA.16816.F32.BF16 R72, R32.reuse, R50, R72 ;  /* 0x000000322048723c */ /* 0x040fe20000041848 */
[----:B------:R-:W-:Y:S07]  /*3fa0*/  LDSM.16.M88.4 R48, [R224+0x6000] ;  /* 0x00600000e030783b */ /* 0x000fee0000000200 */
[C---:B------:R-:W-:Y:S08]  /*3fb0*/  HMMA.16816.F32.BF16 R68, R32.reuse, R24, R68 ;  /* 0x000000182044723c */ /* 0x040ff00000041844 */
[----:B------:R-:W-:Y:S01]  /*3fc0*/  HMMA.16816.F32.BF16 R40, R32, R26, R40 ;  /* 0x0000001a2028723c */ /* 0x000fe20000041828 */
[----:B------:R-:W1:Y:S04]  /*3fd0*/  LDSM.16.M88.4 R24, [R225+0xe800] ;  /* 0x00e80000e118783b */ /* 0x000e680000000200 */
[----:B------:R-:W1:Y:S03]  /*3fe0*/  LDSM.16.M88.4 R32, [R225+0xf000] ;  /* 0x00f00000e120783b */ /* 0x000e660000000200 */
[C---:B--2---:R-:W-:Y:S08]  /*3ff0*/  HMMA.16816.F32.BF16 R20, R60.reuse, R52, R20 ;  /* 0x000000343c14723c */ /* 0x044ff00000041814 */
[C---:B------:R-:W-:Y:S08]  /*4000*/  HMMA.16816.F32.BF16 R16, R60.reuse, R54, R16 ;  /* 0x000000363c10723c */ /* 0x040ff00000041810 */
[C---:B----4-:R-:W-:Y:S01]  /*4010*/  HMMA.16816.F32.BF16 R52, R60.reuse, R36, R12 ;  /* 0x000000243c34723c */ /* 0x050fe2000004180c */
[----:B------:R-:W2:Y:S07]  /*4020*/  LDSM.16.M88.4 R12, [R223+0x6000] ;  /* 0x00600000df0c783b */ /* 0x000eae0000000200 */
[C---:B------:R-:W-:Y:S01]  /*4030*/  HMMA.16816.F32.BF16 R56, R60.reuse, R38, R56 ;  /* 0x000000263c38723c */ /* 0x040fe20000041838 */
[----:B------:R-:W-:Y:S07]  /*4040*/  LDSM.16.M88.4 R36, [R223+0x7800] ;  /* 0x00780000df24783b */ /* 0x000fee0000000200 */
[C---:B---3--:R-:W-:Y:S08]  /*4050*/  HMMA.16816.F32.BF16 R76, R60.reuse, R28, R76 ;  /* 0x0000001c3c4c723c */ /* 0x048ff0000004184c */
[C---:B------:R-:W-:Y:S01]  /*4060*/  HMMA.16816.F32.BF16 R72, R60.reuse, R30, R72 ;  /* 0x0000001e3c48723c */ /* 0x040fe20000041848 */
[----:B------:R-:W3:Y:S07]  /*4070*/  LDSM.16.M88.4 R28, [R223+0x6800] ;  /* 0x00680000df1c783b */ /* 0x000eee0000000200 */
[C---:B------:R-:W-:Y:S08]  /*4080*/  HMMA.16816.F32.BF16 R68, R60.reuse, R64, R68 ;  /* 0x000000403c44723c */ /* 0x040ff00000041844 */
[----:B------:R-:W-:Y:S01]  /*4090*/  HMMA.16816.F32.BF16 R40, R60, R66, R40 ;  /* 0x000000423c28723c */ /* 0x000fe20000041828 */
[----:B------:R-:W-:Y:S07]  /*40a0*/  LDSM.16.M88.4 R60, [R212+0x6000] ;  /* 0x00600000d43c783b */ /* 0x000fee0000000200 */
[C---:B-----5:R-:W-:Y:S08]  /*40b0*/  HMMA.16816.F32.BF16 R20, R44.reuse, R8, R20 ;  /* 0x000000082c14723c */ /* 0x060ff00000041814 */
[C---:B------:R-:W-:Y:S01]  /*40c0*/  HMMA.16816.F32.BF16 R16, R44.reuse, R10, R16 ;  /* 0x0000000a2c10723c */ /* 0x040fe20000041810 */
[----:B------:R-:W4:Y:S07]  /*40d0*/  LDSM.16.M88.4 R8, [R223+0x7000] ;  /* 0x00700000df08783b */ /* 0x000f2e0000000200 */
[C---:B-1----:R-:W-:Y:S08]  /*40e0*/  HMMA.16816.F32.BF16 R52, R44.reuse, R24, R52 ;  /* 0x000000182c34723c */ /* 0x042ff00000041834 */
[C---:B------:R-:W-:Y:S01]  /*40f0*/  HMMA.16816.F32.BF16 R56, R44.reuse, R26, R56 ;  /* 0x0000001a2c38723c */ /* 0x040fe20000041838 */
[----:B------:R-:W-:Y:S07]  /*4100*/  LDSM.16.M88.4 R24, [R219+0xe800] ;  /* 0x00e80000db18783b */ /* 0x000fee0000000200 */
[C---:B------:R-:W-:Y:S08]  /*4110*/  HMMA.16816.F32.BF16 R76, R44.reuse, R32, R76 ;  /* 0x000000202c4c723c */ /* 0x040ff0000004184c */
[C---:B------:R-:W-:Y:S01]  /*4120*/  HMMA.16816.F32.BF16 R72, R44.reuse, R34, R72 ;  /* 0x000000222c48723c */ /* 0x040fe20000041848 */
[----:B------:R-:W-:Y:S07]  /*4130*/  LDSM.16.M88.4 R32, [R219+0xe000] ;  /* 0x00e00000db20783b */ /* 0x000fee0000000200 */
[C---:B------:R-:W-:Y:S08]  /*4140*/  HMMA.16816.F32.BF16 R68, R44.reuse, R80, R68 ;  /* 0x000000502c44723c */ /* 0x040ff00000041844 */
[----:B------:R-:W-:Y:S01]  /*4150*/  HMMA.16816.F32.BF16 R40, R44, R82, R40 ;  /* 0x000000522c28723c */ /* 0x000fe20000041828 */
[----:B------:R-:W1:Y:S07]  /*4160*/  LDSM.16.M88.4 R44, [R222+0x6000] ;  /* 0x00600000de2c783b */ /* 0x000e6e0000000200 */
[C---:B--2---:R-:W-:Y:S08]  /*4170*/  HMMA.16816.F32.BF16 R20, R48.reuse, R12, R20 ;  /* 0x0000000c3014723c */ /* 0x044ff00000041814 */
[C---:B------:R-:W-:Y:S01]  /*4180*/  HMMA.16816.F32.BF16 R16, R48.reuse, R14, R16 ;  /* 0x0000000e3010723c */ /* 0x040fe20000041810 */
[----:B------:R-:W2:Y:S07]  /*4190*/  LDSM.16.M88.4 R12, [R219+0xf000] ;  /* 0x00f00000db0c783b */ /* 0x000eae0000000200 */
[C---:B---3--:R-:W-:Y:S08]  /*41a0*/  HMMA.16816.F32.BF16 R52, R48.reuse, R28, R52 ;  /* 0x0000001c3034723c */ /* 0x048ff00000041834 */
[C---:B------:R-:W-:Y:S01]  /*41b0*/  HMMA.16816.F32.BF16 R56, R48.reuse, R30, R56 ;  /* 0x0000001e3038723c */ /* 0x040fe20000041838 */
[----:B------:R-:W3:Y:S07]  /*41c0*/  LDSM.16.M88.4 R28, [R219+0xf800] ;  /* 0x00f80000db1c783b */ /* 0x000eee0000000200 */
[C---:B----4-:R-:W-:Y:S08]  /*41d0*/  HMMA.16816.F32.BF16 R76, R48.reuse, R8, R76 ;  /* 0x00000008304c723c */ /* 0x050ff0000004184c */
[----:B------:R-:W-:Y:S01]  /*41e0*/  HMMA.16816.F32.BF16 R72, R48, R10, R72 ;  /* 0x0000000a3048723c */ /* 0x000fe20000041848 */
[----:B------:R-:W4:Y:S07]  /*41f0*/  LDSM.16.M88.4 R8, [R221+0x6000] ;  /* 0x00600000dd08783b */ /* 0x000f2e0000000200 */
[C---:B-1----:R-:W-:Y:S08]  /*4200*/  HMMA.16816.F32.BF16 R52, R44.reuse, R24, R52 ;  /* 0x000000182c34723c */ /* 0x042ff00000041834 */
[----:B------:R-:W-:Y:S01]  /*4210*/  HMMA.16816.F32.BF16 R56, R44, R26, R56 ;  /* 0x0000001a2c38723c */ /* 0x000fe20000041838 */
[----:B------:R-:W1:Y:S07]  /*4220*/  LDSM.16.M88.4 R24, [R212+0x6800] ;  /* 0x00680000d418783b */ /* 0x000e6e0000000200 */
[C---:B------:R-:W-:Y:S08]  /*4230*/  HMMA.16816.F32.BF16 R68, R48.reuse, R36, R68 ;  /* 0x000000243044723c */ /* 0x040ff00000041844 */
[----:B------:R-:W-:Y:S08]  /*4240*/  HMMA.16816.F32.BF16 R40, R48, R38, R40 ;  /* 0x000000263028723c */ /* 0x000ff00000041828 */
[C---:B------:R-:W-:Y:S08]  /*4250*/  HMMA.16816.F32.BF16 R20, R44.reuse, R32, R20 ;  /* 0x000000202c14723c */ /* 0x040ff00000041814 */
[C---:B--2---:R-:W-:Y:S08]  /*4260*/  HMMA.16816.F32.BF16 R76, R44.reuse, R12, R76 ;  /* 0x0000000c2c4c723c */ /* 0x044ff0000004184c */
[C---:B------:R-:W-:Y:S01]  /*4270*/  HMMA.16816.F32.BF16 R72, R44.reuse, R14, R72 ;  /* 0x0000000e2c48723c */ /* 0x040fe20000041848 */
[----:B------:R-:W2:Y:S07]  /*4280*/  LDSM.16.M88.4 R12, [R212+0x7000] ;  /* 0x00700000d40c783b */ /* 0x000eae0000000200 */
[C---:B------:R-:W-:Y:S08]  /*4290*/  HMMA.16816.F32.BF16 R16, R44.reuse, R34, R16 ;  /* 0x000000222c10723c */ /* 0x040ff00000041810 */
[C---:B---3--:R-:W-:Y:S08]  /*42a0*/  HMMA.16816.F32.BF16 R68, R44.reuse, R28, R68 ;  /* 0x0000001c2c44723c */ /* 0x048ff00000041844 */
[----:B------:R-:W-:Y:S01]  /*42b0*/  HMMA.16816.F32.BF16 R40, R44, R30, R40 ;  /* 0x0000001e2c28723c */ /* 0x000fe20000041828 */
[----:B------:R-:W3:Y:S01]  /*42c0*/  LDSM.16.M88.4 R28, [R212+0x7800] ;  /* 0x00780000d41c783b */ /* 0x000ee20000000200 */
[----:B------:R-:W-:-:S06]  /*42d0*/  DEPBAR.LE SB0, 0x0 ;  /* 0x000080000000791a */ /* 0x000fcc0000000000 */
[C---:B----4-:R-:W-:Y:S08]  /*42e0*/  HMMA.16816.F32.BF16 R20, R8.reuse, R60, R20 ;  /* 0x0000003c0814723c */ /* 0x050ff00000041814 */
[C---:B------:R-:W-:Y:S08]  /*42f0*/  HMMA.16816.F32.BF16 R16, R8.reuse, R62, R16 ;  /* 0x0000003e0810723c */ /* 0x040ff00000041810 */
[C---:B-1----:R-:W-:Y:S08]  /*4300*/  HMMA.16816.F32.BF16 R52, R8.reuse, R24, R52 ;  /* 0x000000180834723c */ /* 0x042ff00000041834 */
[----:B------:R-:W-:Y:S01]  /*4310*/  HMMA.16816.F32.BF16 R56, R8, R26, R56 ;  /* 0x0000001a0838723c */ /* 0x000fe20000041838 */
[----:B------:R-:W-:-:S02]  /*4320*/  FSEL R25, R21, -INF , !P0 ;  /* 0xff80000015197808 */ /* 0x000fc40004000000 */
[-C--:B------:R-:W-:Y:S02]  /*4330*/  ISETP.GE.AND P0, PT, R7, R231.reuse, PT ;  /* 0x000000e70700720c */ /* 0x080fe40003f06270 */
[----:B------:R-:W-:Y:S02]  /*4340*/  IADD3 R7, R3, 0x18, RZ ;  /* 0x0000001803077810 */ /* 0x000fe40007ffe0ff */
[----:B------:R-:W-:Y:S01]  /*4350*/  FSEL R23, R23, -INF , !P3 ;  /* 0xff80000017177808 */ /* 0x000fe20005800000 */
[----:B--2---:R-:W-:Y:S01]  /*4360*/  HMMA.16816.F32.BF16 R76, R8, R12, R76 ;  /* 0x0000000c084c723c */ /* 0x004fe2000004184c */
[----:B------:R-:W-:Y:S02]  /*4370*/  FSEL R27, R16, -INF , !P4 ;  /* 0xff800000101b7808 */ /* 0x000fe40006000000 */
[C---:B------:R-:W-:Y:S02]  /*4380*/  ISETP.GE.AND P3, PT, R6.reuse, R238, PT ;  /* 0x000000ee0600720c */ /* 0x040fe40003f66270 */
[----:B------:R-:W-:-:S02]  /*4390*/  ISETP.GE.AND P4, PT, R6, R231, PT ;  /* 0x000000e70600720c */ /* 0x000fc40003f86270 */
[----:B------:R-:W-:Y:S01]  /*43a0*/  FSEL R21, R18, -INF , !P6 ;  /* 0xff80000012157808 */ /* 0x000fe20007000000 */
[C---:B------:R-:W-:Y:S01]  /*43b0*/  HMMA.16816.F32.BF16 R72, R8.reuse, R14, R72 ;  /* 0x0000000e0848723c */ /* 0x040fe20000041848 */
[----:B------:R-:W-:Y:S02]  /*43c0*/  FSEL R26, R17, -INF , !P2 ;  /* 0xff800000111a7808 */ /* 0x000fe40005000000 */
[----:B------:R-:W-:Y:S02]  /*43d0*/  IADD3 R6, R3, 0x19, RZ ;  /* 0x0000001903067810 */ /* 0x000fe40007ffe0ff */
[C---:B------:R-:W-:Y:S02]  /*43e0*/  ISETP.GE.AND P6, PT, R7.reuse, R238, PT ;  /* 0x000000ee0700720c */ /* 0x040fe40003fc6270 */
[----:B------:R-:W-:Y:S01]  /*43f0*/  ISETP.GE.AND P2, PT, R7, R231, PT ;  /* 0x000000e70700720c */ /* 0x000fe20003f46270 */
[----:B---3--:R-:W-:Y:S01]  /*4400*/  HMMA.16816.F32.BF16 R40, R8, R30, R40 ;  /* 0x0000001e0828723c */ /* 0x008fe20000041828 */
[----:B------:R-:W-:-:S02]  /*4410*/  FSEL R24, R19, -INF , !P5 ;  /* 0xff80000013187808 */ /* 0x000fc40006800000 */
[C---:B------:R-:W-:Y:S02]  /*4420*/  IADD3 R7, R3.reuse, 0x20, RZ ;  /* 0x0000002003077810 */ /* 0x040fe40007ffe0ff */
[----:B------:R-:W-:Y:S02]  /*4430*/  FSEL R19, R52, -INF , !P1 ;  /* 0xff80000034137808 */ /* 0x000fe40004800000 */
[C---:B------:R-:W-:Y:S01]  /*4440*/  ISETP.GE.AND P5, PT, R6.reuse, R238, PT ;  /* 0x000000ee0600720c */ /* 0x040fe20003fa6270 */
[----:B------:R-:W-:Y:S01]  /*4450*/  HMMA.16816.F32.BF16 R68, R8, R28, R68 ;  /* 0x0000001c0844723c */ /* 0x000fe20000041844 */
[----:B------:R-:W-:Y:S02]  /*4460*/  ISETP.GE.AND P1, PT, R6, R231, PT ;  /* 0x000000e70600720c */ /* 0x000fe40003f26270 */
[----:B------:R-:W-:Y:S02]  /*4470*/  IADD3 R13, R3, 0x21, RZ ;  /* 0x00000021030d7810 */ /* 0x000fe40007ffe0ff */
[----:B------:R-:W-:-:S02]  /*4480*/  FSEL R12, R54, -INF , !P0 ;  /* 0xff800000360c7808 */ /* 0x000fc40004000000 */
[----:B------:R-:W-:Y:S02]  /*4490*/  FSEL R6, R53, -INF , !P3 ;  /* 0xff80000035067808 */ /* 0x000fe40005800000 */
[C---:B------:R-:W-:Y:S02]  /*44a0*/  ISETP.GE.AND P0, PT, R7.reuse, R238, PT ;  /* 0x000000ee0700720c */ /* 0x040fe40003f06270 */
[----:B------:R-:W-:Y:S02]  /*44b0*/  ISETP.GE.AND P3, PT, R7, R231, PT ;  /* 0x000000e70700720c */ /* 0x000fe40003f66270 */
[----:B------:R-:W-:Y:S02]  /*44c0*/  IADD3 R14, R3, 0x28, RZ ;  /* 0x00000028030e7810 */ /* 0x000fe40007ffe0ff */
[----:B------:R-:W-:Y:S02]  /*44d0*/  FSEL R18, R55, -INF , !P4 ;  /* 0xff80000037127808 */ /* 0x000fe40006000000 */
[----:B------:R-:W-:-:S02]  /*44e0*/  FSEL R7, R56, -INF , !P6 ;  /* 0xff80000038077808 */ /* 0x000fc40007000000 */
[CC--:B------:R-:W-:Y:S02]  /*44f0*/  ISETP.GE.AND P4, PT, R13.reuse, R238.reuse, PT ;  /* 0x000000ee0d00720c */ /* 0x0c0fe40003f86270 */
[-C--:B------:R-:W-:Y:S02]  /*4500*/  ISETP.GE.AND P6, PT, R13, R231.reuse, PT ;  /* 0x000000e70d00720c */ /* 0x080fe40003fc6270 */
[----:B------:R-:W-:Y:S02]  /*4510*/  FSEL R17, R58, -INF , !P2 ;  /* 0xff8000003a117808 */ /* 0x000fe40005000000 */
[----:B------:R-:W-:Y:S02]  /*4520*/  FSEL R13, R57, -INF , !P5 ;  /* 0xff800000390d7808 */ /* 0x000fe40006800000 */
[C---:B------:R-:W-:Y:S02]  /*4530*/  ISETP.GE.AND P2, PT, R14.reuse, R238, PT ;  /* 0x000000ee0e00720c */ /* 0x040fe40003f46270 */
[----:B------:R-:W-:-:S02]  /*4540*/  ISETP.GE.AND P5, PT, R14, R231, PT ;  /* 0x000000e70e00720c */ /* 0x000fc40003fa6270 */
[----:B------:R-:W-:Y:S02]  /*4550*/  IADD3 R14, R3, 0x29, RZ ;  /* 0x00000029030e7810 */ /* 0x000fe40007ffe0ff */
[----:B------:R-:W-:Y:S02]  /*4560*/  FSEL R16, R59, -INF , !P1 ;  /* 0xff8000003b107808 */ /* 0x000fe40004800000 */
[----:B------:R-:W-:Y:S02]  /*4570*/  FSEL R182, R76, -INF , !P0 ;  /* 0xff8000004cb67808 */ /* 0x000fe40004000000 */
[C---:B------:R-:W-:Y:S02]  /*4580*/  ISETP.GE.AND P1, PT, R14.reuse, R238, PT ;  /* 0x000000ee0e00720c */ /* 0x040fe40003f26270 */
        /* <DEDUP_REMOVED lines=8> */
[C---:B------:R-:W-:Y:S02]  /*4610*/  IADD3 R8, R3.reuse, 0x39, RZ ;  /* 0x0000003903087810 */ /* 0x040fe40007ffe0ff */
[----:B------:R-:W-:Y:S02]  /*4620*/  FSEL R20, R20, -INF , !P0 ;  /* 0xff80000014147808 */ /* 0x000fe40004000000 */
[----:B------:R-:W-:Y:S02]  /*4630*/  ISETP.GE.AND P0, PT, R8, R231, PT ;  /* 0x000000e70800720c */ /* 0x000fe40003f06270 */
[----:B------:R-:W-:Y:S02]  /*4640*/  IADD3 R15, R3, 0x30, RZ ;  /* 0x00000030030f7810 */ /* 0x000fe40007ffe0ff */
[----:B------:R-:W-:Y:S02]  /*4650*/  FSEL R186, R43, -INF , !P0 ;  /* 0xff8000002bba7808 */ /* 0x000fe40004000000 */
[----:B------:R-:W-:-:S02]  /*4660*/  PLOP3.LUT P0, PT, PT, PT, UP0, 0x80, 0x0 ;  /* 0x000000000000781c */ /* 0x000fc40003f0f008 */
[----:B------:R-:W-:Y:S02]  /*4670*/  FSEL R189, R78, -INF , !P3 ;  /* 0xff8000004ebd7808 */ /* 0x000fe40005800000 */
[----:B------:R-:W-:Y:S01]  /*4680*/  FSEL R183, R77, -INF , !P4 ;  /* 0xff8000004db77808 */ /* 0x000fe20006000000 */
[----:B------:R-:W-:Y:S01]  /*4690*/  BAR.SYNC.DEFER_BLOCKING 0x0 ;  /* 0x0000000000007b1d */ /* 0x000fe20000010000 */
[C---:B------:R-:W-:Y:S02]  /*46a0*/  ISETP.GE.AND P3, PT, R15.reuse, R238, PT ;  /* 0x000000ee0f00720c */ /* 0x040fe40003f66270 */
[----:B------:R-:W-:Y:S02]  /*46b0*/  ISETP.GE.AND P4, PT, R15, R231, PT ;  /* 0x000000e70f00720c */ /* 0x000fe40003f86270 */
[----:B------:R-:W-:Y:S02]  /*46c0*/  IADD3 R9, R3, 0x31, RZ ;  /* 0x0000003103097810 */ /* 0x000fe40007ffe0ff */
[----:B------:R-:W-:-:S02]  /*46d0*/  FSEL R191, R79, -INF , !P6 ;  /* 0xff8000004fbf7808 */ /* 0x000fc40007000000 */
[----:B------:R-:W-:Y:S02]  /*46e0*/  FSEL R184, R72, -INF , !P2 ;  /* 0xff80000048b87808 */ /* 0x000fe40005000000 */
[----:B------:R-:W-:Y:S02]  /*46f0*/  FSEL R195, R68, -INF , !P3 ;  /* 0xff80000044c37808 */ /* 0x000fe40005800000 */
[----:B------:R-:W-:Y:S02]  /*4700*/  FSEL R32, R70, -INF , !P4 ;  /* 0xff80000046207808 */ /* 0x000fe40006000000 */
[C---:B------:R-:W-:Y:S02]  /*4710*/  ISETP.GE.AND P6, PT, R9.reuse, R238, PT ;  /* 0x000000ee0900720c */ /* 0x040fe40003fc6270 */
[-C--:B------:R-:W-:Y:S02]  /*4720*/  ISETP.GE.AND P2, PT, R9, R231.reuse, PT ;  /* 0x000000e70900720c */ /* 0x080fe40003f46270 */
        /* <DEDUP_REMOVED lines=9> */
[----:B------:R-:W-:Y:S01]  /*47c0*/  UIADD3 UR5, UR8, -0x2, URZ ;  /* 0xfffffffe08057890 */ /* 0x000fe2000fffe03f */
[----:B------:R-:W-:Y:S01]  /*47d0*/  ISETP.GE.AND P6, PT, R236, c[0x0][0x220], PT ;  /* 0x00008800ec007a0c */ /* 0x000fe20003fc6270 */
[----:B------:R-:W-:Y:S01]  /*47e0*/  BSSY B0, `(.L_x_60) ;  /* 0x0000080000007945 */ /* 0x000fe20003800000 */
[----:B------:R-:W-:Y:S01]  /*47f0*/  ISETP.GE.AND P5, PT, R230, c[0x0][0x220], PT ;  /* 0x00008800e6007a0c */ /* 0x000fe20003fa6270 */
[----:B------:R-:W-:Y:S01]  /*4800*/  USHF.R.S32.HI UR4, URZ, 0x1f, UR5 ;  /* 0x0000001f3f047899 */ /* 0x000fe20008011405 */
[----:B------:R-:W-:Y:S01]  /*4810*/  ISETP.GE.AND P4, PT, R229, c[0x0][0x220], PT ;  /* 0x00008800e5007a0c */ /* 0x000fe20003f86270 */
[----:B------:R-:W-:Y:S01]  /*4820*/  UIMAD UR28, UR28, UR5, URZ ;  /* 0x000000051c1c72a4 */ /* 0x000fe2000f8e023f */
[----:B------:R-:W-:Y:S01]  /*4830*/  IMAD.WIDE.U32 R28, R5, UR5, R234 ;  /* 0x00000005051c7c25 */ /* 0x000fe2000f8e00ea */
[----:B------:R-:W-:Y:S02]  /*4840*/  ISETP.GE.AND P3, PT, R228, c[0x0][0x220], PT ;  /* 0x00008800e4007a0c */ /* 0x000fe40003f66270 */
[----:B------:R-:W-:-:S04]  /*4850*/  UIMAD UR4, UR4, UR29, UR28 ;  /* 0x0000001d040472a4 */ /* 0x000fc8000f8e021c */
[C---:B------:R-:W-:Y:S01]  /*4860*/  @!P6 LEA R30, P2, R28.reuse, c[0x0][0x168], 0x1 ;  /* 0x00005a001c1eea11 */ /* 0x040fe200078408ff */
[----:B------:R1:W-:Y:S01]  /*4870*/  @P6 STS.128 [R227+0x8000], RZ ;  /* 0x008000ffe3006388 */ /* 0x0003e20000000c00 */
[----:B------:R-:W-:Y:S02]  /*4880*/  IADD3 R5, R29, UR4, RZ ;  /* 0x000000041d057c10 */ /* 0x000fe4000fffe0ff */
[C---:B------:R-:W-:Y:S02]  /*4890*/  @!P5 LEA R8, P1, R28.reuse, c[0x0][0x168], 0x1 ;  /* 0x00005a001c08da11 */ /* 0x040fe400078208ff */
[C-C-:B------:R-:W-:Y:S02]  /*48a0*/  @!P6 LEA.HI.X R31, R28.reuse, c[0x0][0x16c], R5.reuse, 0x1, P2 ;  /* 0x00005b001c1fea11 */ /* 0x140fe400010f0c05 */
[C---:B------:R-:W-:Y:S02]  /*48b0*/  @!P4 LEA R14, P2, R28.reuse, c[0x0][0x168], 0x1 ;  /* 0x00005a001c0eca11 */ /* 0x040fe400078408ff */
[C---:B------:R-:W-:Y:S01]  /*48c0*/  @!P5 LEA.HI.X R9, R28.reuse, c[0x0][0x16c], R5, 0x1, P1 ;  /* 0x00005b001c09da11 */ /* 0x040fe200008f0c05 */
[----:B------:R-:W-:Y:S01]  /*48d0*/  @!PT LDS RZ, [RZ] ;  /* 0x00000000fffff984 */ /* 0x000fe20000000800 */
[----:B------:R-:W-:Y:S01]  /*48e0*/  @!PT LDS RZ, [RZ] ;  /* 0x00000000fffff984 */ /* 0x000fe20000000800 */
[----:B------:R-:W-:Y:S01]  /*48f0*/  @!PT LDS RZ, [RZ] ;  /* 0x00000000fffff984 */ /* 0x000fe20000000800 */
[----:B------:R2:W-:Y:S01]  /*4900*/  @!P6 LDGSTS.E.BYPASS.LTC128B.128 [R227+0x8000], [R30.64] ;  /* 0x080000001ee3efae */ /* 0x0005e2000b901d50 */
[----:B------:R-:W-:-:S02]  /*4910*/  @!P3 LEA R10, P1, R28, c[0x0][0x168], 0x1 ;  /* 0x00005a001c0aba11 */ /* 0x000fc400078208ff */
[C-C-:B------:R-:W-:Y:S01]  /*4920*/  @!P4 LEA.HI.X R15, R28.reuse, c[0x0][0x16c], R5.reuse, 0x1, P2 ;  /* 0x00005b001c0fca11 */ /* 0x140fe200010f0c05 */
[----:B------:R1:W-:Y:S01]  /*4930*/  @P5 STS.128 [R227+0xa000], RZ ;  /* 0x00a000ffe3005388 */ /* 0x0003e20000000c00 */
[C---:B------:R-:W-:Y:S02]  /*4940*/  IADD3 R3, P2, R28.reuse, UR11, RZ ;  /* 0x0000000b1c037c10 */ /* 0x040fe4000ff5e0ff */
[----:B------:R-:W-:Y:S01]  /*4950*/  @!P3 LEA.HI.X R11, R28, c[0x0][0x16c], R5, 0x1, P1 ;  /* 0x00005b001c0bba11 */ /* 0x000fe200008f0c05 */
[----:B------:R-:W-:Y:S01]  /*4960*/  @!PT LDS RZ, [RZ] ;  /* 0x00000000fffff984 */ /* 0x000fe20000000800 */
[----:B------:R-:W-:Y:S01]  /*4970*/  @!PT LDS RZ, [RZ] ;  /* 0x00000000fffff984 */ /* 0x000fe20000000800 */
[----:B------:R-:W-:Y:S01]  /*4980*/  @!PT LDS RZ, [RZ] ;  /* 0x00000000fffff984 */ /* 0x000fe20000000800 */
[----:B------:R3:W-:Y:S01]  /*4990*/  @!P5 LDGSTS.E.BYPASS.LTC128B.128 [R227+0xa000], [R8.64+0x80] ;  /* 0x0a00008008e3dfae */ /* 0x0007e2000b901d50 */
[----:B------:R-:W-:Y:S02]  /*49a0*/  IADD3.X R5, R5, UR19, RZ, P2, !PT ;  /* 0x0000001305057c10 */ /* 0x000fe400097fe4ff */
[C---:B------:R-:W-:Y:S01]  /*49b0*/  @!P5 LEA R28, P2, R3.reuse, c[0x0][0x168], 0x1 ;  /* 0x00005a00031cda11 */ /* 0x040fe200078408ff */
[----:B------:R1:W-:Y:S03]  /*49c0*/  @P4 STS.128 [R227+0xc000], RZ ;  /* 0x00c000ffe3004388 */ /* 0x0003e60000000c00 */
[C---:B------:R-:W-:Y:S01]  /*49d0*/  @!P5 LEA.HI.X R29, R3.reuse, c[0x0][0x16c], R5, 0x1, P2 ;  /* 0x00005b00031dda11 */ /* 0x040fe200010f0c05 */
        /* <DEDUP_REMOVED lines=10> */
[----:B---3--:R-:W-:-:S04]  /*4a80*/  @!P6 LEA R8, P1, R3, c[0x0][0x168], 0x1 ;  /* 0x00005a000308ea11 */ /* 0x008fc800078208ff */
[C---:B------:R-:W-:Y:S02]  /*4a90*/  @!P6 LEA.HI.X R9, R3.reuse, c[0x0][0x16c], R5, 0x1, P1 ;  /* 0x00005b000309ea11 */ /* 0x040fe400008f0c05 */
[----:B----4-:R-:W-:-:S03]  /*4aa0*/  @!P4 LEA R14, P1, R3, c[0x0][0x168], 0x1 ;  /* 0x00005a00030eca11 */ /* 0x010fc600078208ff */
[----:B------:R-:W-:Y:S01]  /*4ab0*/  @!PT LDS RZ, [RZ] ;  /* 0x00000000fffff984 */ /* 0x000fe20000000800 */
[----:B------:R-:W-:Y:S01]  /*4ac0*/  @!PT LDS RZ, [RZ] ;  /* 0x00000000fffff984 */ /* 0x000fe20000000800 */
[----:B------:R-:W-:Y:S01]  /*4ad0*/  @!PT LDS RZ, [RZ] ;  /* 0x00000000fffff984 */ /* 0x000fe20000000800 */
[----:B------:R3:W-:Y:S01]  /*4ae0*/  @!P6 LDGSTS.E.BYPASS.LTC128B.128 [R227+0x8800], [R8.64] ;  /* 0x0880000008e3efae */ /* 0x0007e2000b901d50 */
[----:B------:R-:W-:-:S03]  /*4af0*/  @!P4 LEA.HI.X R15, R3, c[0x0][0x16c], R5, 0x1, P1 ;  /* 0x00005b00030fca11 */ /* 0x000fc600008f0c05 */
[----:B------:R1:W-:Y:S01]  /*4b00*/  @P5 STS.128 [R227+0xa800], RZ ;  /* 0x00a800ffe3005388 */ /* 0x0003e20000000c00 */
[----:B-----5:R-:W-:-:S03]  /*4b10*/  @!P3 LEA R10, P2, R3, c[0x0][0x168], 0x1 ;  /* 0x00005a00030aba11 */ /* 0x020fc600078408ff */
[----:B------:R-:W-:Y:S01]  /*4b20*/  @!PT LDS RZ, [RZ] ;  /* 0x00000000fffff984 */ /* 0x000fe20000000800 */
[----:B------:R-:W-:Y:S01]  /*4b30*/  @!PT LDS RZ, [RZ] ;  /* 0x00000000fffff984 */ /* 0x000fe20000000800 */
[----:B------:R-:W-:Y:S01]  /*4b40*/  @!PT LDS RZ, [RZ] ;  /* 0x00000000fffff984 */ /* 0x000fe20000000800 */
[----:B------:R4:W-:Y:S01]  /*4b50*/  @!P5 LDGSTS.E.BYPASS.LTC128B.128 [R227+0xa800], [R28.64+0x80] ;  /* 0x0a8000801ce3dfae */ /* 0x0009e2000b901d50 */
[----:B------:R-:W-:-:S03]  /*4b60*/  @!P3 LEA.HI.X R11, R3, c[0x0][0x16c], R5, 0x1, P2 ;  /* 0x00005b00030bba11 */ /* 0x000fc600010f0c05 */
        /* <DEDUP_REMOVED lines=9> */
[----:B------:R1:W-:Y:S01]  /*4c00*/  @!P3 LDGSTS.E.BYPASS.LTC128B.128 [R227+0xe800], [R10.64+0x180] ;  /* 0x0e8001800ae3bfae */ /* 0x0003e2000b901d50 */
[----:B---3--:R-:W-:-:S03]  /*4c10*/  IADD3 R8, P1, R3, UR11, RZ ;  /* 0x0000000b03087c10 */ /* 0x008fc6000ff3e0ff */
[----:B------:R3:W-:Y:S01]  /*4c20*/  @P6 STS.128 [R227+0x9000], RZ ;  /* 0x009000ffe3006388 */ /* 0x0007e20000000c00 */
[C---:B--2---:R-:W-:Y:S02]  /*4c30*/  @!P6 LEA R30, P2, R8.reuse, c[0x0][0x168], 0x1 ;  /* 0x00005a00081eea11 */ /* 0x044fe400078408ff */
[----:B------:R-:W-:Y:S02]  /*4c40*/  IADD3.X R5, R5, UR19, RZ, P1, !PT ;  /* 0x0000001305057c10 */ /* 0x000fe40008ffe4ff */
[C---:B----4-:R-:W-:Y:S02]  /*4c50*/  @!P5 LEA R28, P1, R8.reuse, c[0x0][0x168], 0x1 ;  /* 0x00005a00081cda11 */ /* 0x050fe400078208ff */
[C-C-:B------:R-:W-:Y:S02]  /*4c60*/  @!P6 LEA.HI.X R31, R8.reuse, c[0x0][0x16c], R5.reuse, 0x1, P2 ;  /* 0x00005b00081fea11 */ /* 0x140fe400010f0c05 */
[----:B------:R-:W-:-:S03]  /*4c70*/  @!P5 LEA.HI.X R29, R8, c[0x0][0x16c], R5, 0x1, P1 ;  /* 0x00005b00081dda11 */ /* 0x000fc600008f0c05 */
[----:B------:R-:W-:Y:S01]  /*4c80*/  @!PT LDS RZ, [RZ] ;  /* 0x00000000fffff984 */ /* 0x000fe20000000800 */
[----:B------:R-:W-:Y:S01]  /*4c90*/  @!PT LDS RZ, [RZ] ;  /* 0x00000000fffff984 */ /* 0x000fe20000000800 */
[----:B------:R-:W-:Y:S01]  /*4ca0*/  @!PT LDS RZ, [RZ] ;  /* 0x00000000fffff984 */ /* 0x000fe20000000800 */
[----:B------:R2:W-:Y:S01]  /*4cb0*/  @!P6 LDGSTS.E.BYPASS.LTC128B.128 [R227+0x9000], [R30.64] ;  /* 0x090000001ee3efae */ /* 0x0005e2000b901d50 */
[----:B-----5:R-:W-:-:S03]  /*4cc0*/  @!P4 LEA R14, P2, R8, c[0x0][0x168], 0x1 ;  /* 0x00005a00080eca11 */ /* 0x020fc600078408ff */
[----:B------:R3:W-:Y:S01]  /*4cd0*/  @P5 STS.128 [R227+0xb000], RZ ;  /* 0x00b000ffe3005388 */ /* 0x0007e20000000c00 */
[C---:B------:R-:W-:Y:S02]  /*4ce0*/  @!P4 LEA.HI.X R15, R8.reuse, c[0x0][0x16c], R5, 0x1, P2 ;  /* 0x00005b00080fca11 */ /* 0x040fe400010f0c05 */
[C---:B------:R-:W-:Y:S01]  /*4cf0*/  IADD3 R3, P2, R8.reuse, UR11, RZ ;  /* 0x0000000b08037c10 */ /* 0x040fe2000ff5e0ff */
[----:B------:R-:W-:Y:S01]  /*4d00*/  @!PT LDS RZ, [RZ] ;  /* 0x00000000fffff984 */ /* 0x000fe20000000800 */
[----:B------:R-:W-:Y:S01]  /*4d10*/  @!PT LDS RZ, [RZ] ;  /* 0x00000000fffff984 */ /* 0x000fe20000000800 */
[----:B------:R-:W-:Y:S01]  /*4d20*/  @!PT LDS RZ, [RZ] ;  /* 0x00000000fffff984 */ /* 0x000fe20000000800 */
[----:B------:R4:W-:Y:S01]  /*4d30*/  @!P5 LDGSTS.E.BYPASS.LTC128B.128 [R227+0xb000], [R28.64+0x80] ;  /* 0x0b0000801ce3dfae */ /* 0x0009e2000b901d50 */
[----:B-1----:R-:W-:-:S03]  /*4d40*/  @!P3 LEA R10, P1, R8, c[0x0][0x168], 0x1 ;  /* 0x00005a00080aba11 */ /* 0x002fc600078208ff */
[----:B------:R3:W-:Y:S01]  /*4d50*/  @P4 STS.128 [R227+0xd000], RZ ;  /* 0x00d000ffe3004388 */ /* 0x0007e20000000c00 */
[----:B------:R-:W-:Y:S02]  /*4d60*/  @!P3 LEA.HI.X R11, R8, c[0x0][0x16c], R5, 0x1, P1 ;  /* 0x00005b00080bba11 */ /* 0x000fe400008f0c05 */
[----:B------:R-:W-:Y:S01]  /*4d70*/  @!P6 LEA R8, P1, R3, c[0x0][0x168], 0x1 ;  /* 0x00005a000308ea11 */ /* 0x000fe200078208ff */
[----:B------:R-:W-:Y:S01]  /*4d80*/  @!PT LDS RZ, [RZ] ;  /* 0x00000000fffff984 */ /* 0x000fe20000000800 */
[----:B------:R-:W-:Y:S01]  /*4d90*/  @!PT LDS RZ, [RZ] ;  /* 0x00000000fffff984 */ /* 0x000fe20000000800 */
[----:B------:R-:W-:Y:S01]  /*4da0*/  @!PT LDS RZ, [RZ] ;  /* 0x00000000fffff984 */ /* 0x000fe20000000800 */
[----:B------:R3:W-:Y:S01]  /*4db0*/  @!P4 LDGSTS.E.BYPASS.LTC128B.128 [R227+0xd000], [R14.64+0x100] ;  /* 0x0d0001000ee3cfae */ /* 0x0007e2000b901d50 */
[----:B------:R-:W-:-:S03]  /*4dc0*/  IADD3.X R5, R5, UR19, RZ, P2, !PT ;  /* 0x0000001305057c10 */ /* 0x000fc600097fe4ff */
[----:B------:R3:W-:Y:S01]  /*4dd0*/  @P3 STS.128 [R227+0xf000], RZ ;  /* 0x00f000ffe3003388 */ /* 0x0007e20000000c00 */
[----:B------:R-:W-:-:S03]  /*4de0*/  @!P6 LEA.HI.X R9, R3, c[0x0][0x16c], R5, 0x1, P1 ;  /* 0x00005b000309ea11 */ /* 0x000fc600008f0c05 */
[----:B------:R-:W-:Y:S01]  /*4df0*/  @!PT LDS RZ, [RZ] ;  /* 0x00000000fffff984 */ /* 0x000fe20000000800 */
[----:B------:R-:W-:Y:S01]  /*4e00*/  @!PT LDS RZ, [RZ] ;  /* 0x00000000fffff984 */ /* 0x000fe20000000800 */
[----:B------:R-:W-:Y:S01]  /*4e10*/  @!PT LDS RZ, [RZ] ;  /* 0x00000000fffff984 */ /* 0x000fe20000000800 */
[----:B------:R3:W-:Y:S01]  /*4e20*/  @!P3 LDGSTS.E.BYPASS.LTC128B.128 [R227+0xf000], [R10.64+0x180] ;  /* 0x0f0001800ae3bfae */ /* 0x0007e2000b901d50 */
[----:B--2---:R-:W-:-:S03]  /*4e30*/  @!P5 LEA R30, P2, R3, c[0x0][0x168], 0x1 ;  /* 0x00005a00031eda11 */ /* 0x004fc600078408ff */
[----:B------:R3:W-:Y:S01]  /*4e40*/  @P6 STS.128 [R227+0x9800], RZ ;  /* 0x009800ffe3006388 */ /* 0x0007e20000000c00 */
[----:B------:R-:W-:-:S03]  /*4e50*/  @!P5 LEA.HI.X R31, R3, c[0x0][0x16c], R5, 0x1, P2 ;  /* 0x00005b00031fda11 */ /* 0x000fc600010f0c05 */
[----:B------:R-:W-:Y:S01]  /*4e60*/  @!PT LDS RZ, [RZ] ;  /* 0x00000000fffff984 */ /* 0x000fe20000000800 */
[----:B------:R-:W-:Y:S01]  /*4e70*/  @!PT LDS RZ, [RZ] ;  /* 0x00000000fffff984 */ /* 0x000fe20000000800 */
[----:B------:R-:W-:Y:S01]  /*4e80*/  @!PT LDS RZ, [RZ] ;  /* 0x00000000fffff984 */ /* 0x000fe20000000800 */
[----:B------:R3:W-:Y:S01]  /*4e90*/  @!P6 LDGSTS.E.BYPASS.LTC128B.128 [R227+0x9800], [R8.64] ;  /* 0x0980000008e3efae */ /* 0x0007e2000b901d50 */
[----:B----4-:R-:W-:-:S03]  /*4ea0*/  @!P4 LEA R28, P1, R3, c[0x0][0x168], 0x1 ;  /* 0x00005a00031cca11 */ /* 0x010fc600078208ff */
[----:B------:R3:W-:Y:S01]  /*4eb0*/  @P5 STS.128 [R227+0xb800], RZ ;  /* 0x00b800ffe3005388 */ /* 0x0007e20000000c00 */
[----:B------:R-:W-:-:S03]  /*4ec0*/  @!P4 LEA.HI.X R29, R3, c[0x0][0x16c], R5, 0x1, P1 ;  /* 0x00005b00031dca11 */ /* 0x000fc600008f0c05 */
        /* <DEDUP_REMOVED lines=11> */
[----:B---3--:R-:W-:-:S04]  /*4f80*/  LEA R8, P1, R3, c[0x0][0x168], 0x1 ;  /* 0x00005a0003087a11 */ /* 0x008fc800078208ff */
[----:B------:R-:W-:-:S05]  /*4f90*/  LEA.HI.X R9, R3, c[0x0][0x16c], R5, 0x1, P1 ;  /* 0x00005b0003097a11 */ /* 0x000fca00008f0c05 */
[----:B------:R-:W-:Y:S01]  /*4fa0*/  @!PT LDS RZ, [RZ] ;  /* 0x00000000fffff984 */ /* 0x000fe20000000800 */
[----:B------:R-:W-:Y:S01]  /*4fb0*/  @!PT LDS RZ, [RZ] ;  /* 0x00000000fffff984 */ /* 0x000fe20000000800 */
[----:B------:R-:W-:Y:S01]  /*4fc0*/  @!PT LDS RZ, [RZ] ;  /* 0x00000000fffff984 */ /* 0x000fe20000000800 */
[----:B------:R1:W-:Y:S04]  /*4fd0*/  LDGSTS.E.BYPASS.LTC128B.128 [R227+0xf800], [R8.64+0x180] ;  /* 0x0f80018008e37fae */ /* 0x0003e8000b901d50 */
.L_x_61:
[----:B------:R-:W-:Y:S05]  /*4fe0*/  BSYNC B0 ;  /* 0x0000000000007941 */ /* 0x000fea0003800000 */
.L_x_60:
[----:B------:R-:W0:Y:S02]  /*4ff0*/  LDGDEPBAR ;  /* 0x00000000000079af */ /* 0x000e240000000000 */
.L_x_59:
[----:B-1-3--:R-:W-:Y:S02]  /*5000*/  FMNMX.FTZ R9, R20, R25, !PT ;  /* 0x0000001914097209 */ /* 0x00afe40007810000 */
        /* <DEDUP_REMOVED lines=29> */
[----:B------:R-:W-:Y:S01]  /*51e0*/  SHF.L.U32 R220, R4, 0x1, RZ ;  /* 0x0000000104dc7819 */ /* 0x000fe200000006ff */
[----:B------:R-:W1:Y:S03]  /*51f0*/  SHFL.BFLY PT, R8, R9, 0x2, 0x1f ;  /* 0x0c401f0009087f89 */ /* 0x000e6600000e0000 */
[-C--:B------:R-:W-:Y:S01]  /*5200*/  LEA R218, R2, R220.reuse, 0x1 ;  /* 0x000000dc02da7211 */ /* 0x080fe200078e08ff */
[----:B------:R-:W2:Y:S01]  /*5210*/  SHFL.BFLY PT, R5, R3, 0x2, 0x1f ;  /* 0x0c401f0003057f89 */ /* 0x000ea200000e0000 */
[C---:B------:R-:W-:Y:S02]  /*5220*/  LEA R217, R0.reuse, R220, 0x1 ;  /* 0x000000dc00d97211 */ /* 0x040fe400078e08ff */
        /* <DEDUP_REMOVED lines=36> */
[----:B------:R-:W-:Y:S01]  /*5470*/  FFMA.FTZ R173, R24, c[0x0][0x23c], -R188 ;  /* 0x00008f0018ad7a23 */ /* 0x000fe200000108bc */
[----:B------:R-:W-:Y:S01]  /*5480*/  LDSM.16.MT88.4 R8, [R218+0x10800] ;  /* 0x01080000da08783b */ /* 0x000fe20000004200 */
[--C-:B------:R-:W-:Y:S01]  /*5490*/  FFMA.FTZ R171, R6, c[0x0][0x23c], -R34.reuse ;  /* 0x00008f0006ab7a23 */ /* 0x100fe20000010822 */
[----:B------:R-:W2:Y:S01]  /*54a0*/  MUFU.EX2 R177, R177 ;  /* 0x000000b100b17308 */ /* 0x000ea20000000800 */
[--C-:B------:R-:W-:Y:S01]  /*54b0*/  FFMA.FTZ R170, R7, c[0x0][0x23c], -R34.reuse ;  /* 0x00008f0007aa7a23 */ /* 0x100fe20000010822 */
[----:B------:R-:W-:Y:S01]  /*54c0*/  LDSM.16.MT88.4 R24, [R217+0x10800] ;  /* 0x01080000d918783b */ /* 0x000fe20000004200 */
[----:B------:R-:W-:Y:S02]  /*54d0*/  FFMA.FTZ R2, R13, c[0x0][0x23c], -R34 ;  /* 0x00008f000d027a23 */ /* 0x000fe40000010822 */
[----:B------:R-:W-:Y:S01]  /*54e0*/  FFMA.FTZ R174, R12, c[0x0][0x23c], -R188 ;  /* 0x00008f000cae7a23 */ /* 0x000fe200000108bc */
[----:B------:R-:W1:Y:S01]  /*54f0*/  LDSM.16.MT88.4 R4, [R216+0x16000] ;  /* 0x01600000d804783b */ /* 0x000e620000004200 */
[----:B------:R-:W-:Y:S01]  /*5500*/  FFMA.FTZ R175, R19, c[0x0][0x23c], -R34 ;  /* 0x00008f0013af7a23 */ /* 0x000fe20000010822 */
[----:B------:R-:W-:Y:S01]  /*5510*/  MUFU.EX2 R176, R176 ;  /* 0x000000b000b07308 */ /* 0x000fe20000000800 */
[--C-:B------:R-:W-:Y:S01]  /*5520*/  FFMA.FTZ R169, R18, c[0x0][0x23c], -R188.reuse ;  /* 0x00008f0012a97a23 */ /* 0x100fe200000108bc */
[----:B------:R-:W1:Y:S01]  /*5530*/  LDSM.16.MT88.4 R12, [R220+0x10800] ;  /* 0x01080000dc0c783b */ /* 0x000e620000004200 */
[----:B------:R-:W-:-:S02]  /*5540*/  FFMA.FTZ R168, R17, c[0x0][0x23c], -R188 ;  /* 0x00008f0011a87a23 */ /* 0x000fc400000108bc */
[----:B------:R-:W-:Y:S01]  /*5550*/  FFMA.FTZ R0, R16, c[0x0][0x23c], -R188 ;  /* 0x00008f0010007a23 */ /* 0x000fe200000108bc */
        /* <DEDUP_REMOVED lines=53> */
[C---:B------:R-:W-:Y:S02]  /*58b0*/  HMMA.16816.F32.BF16 R76, R144.reuse, R80, RZ ;  /* 0x00000050904c723c */ /* 0x040fe400000418ff */
[----:B------:R-:W-:Y:S06]  /*58c0*/  MUFU.EX2 R184, R184 ;  /* 0x000000b800b87308 */ /* 0x000fec0000000800 */
[C---:B-----5:R-:W-:Y:S02]  /*58d0*/  HMMA.16816.F32.BF16 R84, R144.reuse, R88, RZ ;  /* 0x000000589054723c */ /* 0x060fe400000418ff */
[----:B------:R-:W-:Y:S06]  /*58e0*/  MUFU.EX2 R185, R185 ;  /* 0x000000b900b97308 */ /* 0x000fec0000000800 */
[C---:B------:R-:W-:Y:S02]  /*58f0*/  HMMA.16816.F32.BF16 R92, R144.reuse, R96, RZ ;  /* 0x00000060905c723c */ /* 0x040fe400000418ff */
[----:B------:R-:W-:Y:S06]  /*5900*/  MUFU.EX2 R189, R189 ;  /* 0x000000bd00bd7308 */ /* 0x000fec0000000800 */
[C---:B-1----:R-:W-:Y:S02]  /*5910*/  HMMA.16816.F32.BF16 R100, R144.reuse, R104, RZ ;  /* 0x000000689064723c */ /* 0x042fe400000418ff */
[----:B------:R-:W1:Y:S06]  /*5920*/  MUFU.EX2 R191, R191 ;  /* 0x000000bf00bf7308 */ /* 0x000e6c0000000800 */
[C---:B------:R-:W-:Y:S02]  /*5930*/  HMMA.16816.F32.BF16 R108, R144.reuse, R112, RZ ;  /* 0x00000070906c723c */ /* 0x040fe400000418ff */
[----:B------:R-:W-:Y:S06]  /*5940*/  MUFU.EX2 R192, R192 ;  /* 0x000000c000c07308 */ /* 0x000fec0000000800 */
[C---:B------:R-:W-:Y:S02]  /*5950*/  HMMA.16816.F32.BF16 R116, R144.reuse, R120, RZ ;  /* 0x000000789074723c */ /* 0x040fe400000418ff */
[----:B------:R-:W5:Y:S06]  /*5960*/  MUFU.EX2 R193, R193 ;  /* 0x000000c100c17308 */ /* 0x000f6c0000000800 */
        /* <DEDUP_REMOVED lines=11> */
[----:B------:R-:W1:Y:S06]  /*5a20*/  MUFU.EX2 R190, R190 ;  /* 0x000000be00be7308 */ /* 0x000e6c0000000800 */
[C---:B------:R-:W-:Y:S02]  /*5a30*/  HMMA.16816.F32.BF16 R72, R144.reuse, R74, RZ ;  /* 0x0000004a9048723c */ /* 0x040fe400000418ff */
[----:B------:R-:W1:Y:S06]  /*5a40*/  MUFU.EX2 R187, R187 ;  /* 0x000000bb00bb7308 */ /* 0x000e6c0000000800 */
        /* <DEDUP_REMOVED lines=48> */
[C---:B---3--:R-:W-:Y:S08]  /*5d50*/  HMMA.16816.F32.BF16 R116, R4.reuse, R8, R116 ;  /* 0x000000080474723c */ /* 0x048ff00000041874 */
[C---:B------:R-:W-:Y:S01]  /*5d60*/  HMMA.16816.F32.BF16 R120, R4.reuse, R10, R120 ;  /* 0x0000000a0478723c */ /* 0x040fe20000041878 */
[----:B------:R-:W3:Y:S07]  /*5d70*/  LDSM.16.MT88.4 R8, [R216+0x16800] ;  /* 0x01680000d808783b */ /* 0x000eee0000004200 */
[C---:B------:R-:W-:Y:S08]  /*5d80*/  HMMA.16816.F32.BF16 R92, R4.reuse, R16, R92 ;  /* 0x00000010045c723c */ /* 0x040ff0000004185c */
[C---:B------:R-:W-:Y:S01]  /*5d90*/  HMMA.16816.F32.BF16 R96, R4.reuse, R18, R96 ;  /* 0x000000120460723c */ /* 0x040fe20000041860 */
[----:B------:R-:W4:Y:S07]  /*5da0*/  LDSM.16.MT88.4 R16, [R218+0x16800] ;  /* 0x01680000da10783b */ /* 0x000f2e0000004200 */
[C---:B------:R-:W-:Y:S08]  /*5db0*/  HMMA.16816.F32.BF16 R84, R4.reuse, R28, R84 ;  /* 0x0000001c0454723c */ /* 0x040ff00000041854 */
[C---:B--2---:R-:W-:Y:S08]  /*5dc0*/  HMMA.16816.F32.BF16 R136, R4.reuse, R12, R136 ;  /* 0x0000000c0488723c */ /* 0x044ff00000041888 */
[C---:B------:R-:W-:Y:S01]  /*5dd0*/  HMMA.16816.F32.BF16 R140, R4.reuse, R14, R140 ;  /* 0x0000000e048c723c */ /* 0x040fe2000004188c */
[----:B------:R-:W2:Y:S07]  /*5de0*/  LDSM.16.MT88.4 R12, [R220+0x13000] ;  /* 0x01300000dc0c783b */ /* 0x000eae0000004200 */
[C---:B---3--:R-:W-:Y:S08]  /*5df0*/  HMMA.16816.F32.BF16 R148, R4.reuse, R8, R148 ;  /* 0x000000080494723c */ /* 0x048ff00000041894 */
[C---:B------:R-:W-:Y:S01]  /*5e00*/  HMMA.16816.F32.BF16 R144, R4.reuse, R10, R144 ;  /* 0x0000000a0490723c */ /* 0x040fe20000041890 */
[----:B------:R-:W3:Y:S07]  /*5e10*/  LDSM.16.MT88.4 R8, [R218+0x13000] ;  /* 0x01300000da08783b */ /* 0x000eee0000004200 */
[C---:B------:R-:W-:Y:S01]  /*5e20*/  HMMA.16816.F32.BF16 R88, R4.reuse, R30, R88 ;  /* 0x0000001e0458723c */ /* 0x040fe20000041858 */
[----:B------:R-:W-:Y:S07]  /*5e30*/  LDSM.16.MT88.4 R28, [R220+0x11000] ;  /* 0x01100000dc1c783b */ /* 0x000fee0000004200 */
[C---:B------:R-:W-:Y:S08]  /*5e40*/  HMMA.16816.F32.BF16 R100, R4.reuse, R24, R100 ;  /* 0x000000180464723c */ /* 0x040ff00000041864 */
[C---:B------:R-:W-:Y:S01]  /*5e50*/  HMMA.16816.F32.BF16 R104, R4.reuse, R26, R104 ;  /* 0x0000001a0468723c */ /* 0x040fe20000041868 */
[----:B------:R-:W-:Y:S07]  /*5e60*/  LDSM.16.MT88.4 R24, [R217+0x11000] ;  /* 0x01100000d918783b */ /* 0x000fee0000004200 */
[C---:B------:R-:W-:Y:S08]  /*5e70*/  HMMA.16816.F32.BF16 R124, R4.reuse, R20, R124 ;  /* 0x00000014047c723c */ /* 0x040ff0000004187c */
[C---:B------:R-:W-:Y:S01]  /*5e80*/  HMMA.16816.F32.BF16 R128, R4.reuse, R22, R128 ;  /* 0x000000160480723c */ /* 0x040fe20000041880 */
[----:B------:R-:W3:Y:S07]  /*5e90*/  LDSM.16.MT88.4 R20, [R218+0x11000] ;  /* 0x01100000da14783b */ /* 0x000eee0000004200 */
[C---:B----4-:R-:W-:Y:S08]  /*5ea0*/  HMMA.16816.F32.BF16 R132, R4.reuse, R16, R132 ;  /* 0x000000100484723c */ /* 0x050ff00000041884 */
[----:B------:R-:W-:Y:S01]  /*5eb0*/  HMMA.16816.F32.BF16 R152, R4, R18, R152 ;  /* 0x000000120498723c */ /* 0x000fe20000041898 */
[----:B------:R-:W4:Y:S06]  /*5ec0*/  LDSM.16.MT88.4 R16, [R216+0x11000] ;  /* 0x01100000d810783b */ /* 0x000f2c0000004200 */
[----:B------:R-:W-:Y:S01]  /*5ed0*/  F2FP.BF16.PACK_AB R4, R183, R182 ;  /* 0x000000b6b704723e */ /* 0x000fe200000010ff */
[----:B------:R-:W-:Y:S01]  /*5ee0*/  FADD.FTZ R182, R182, R170 ;  /* 0x000000aab6b67221 */ /* 0x000fe20000010000 */
[----:B-1----:R-:W-:Y:S01]  /*5ef0*/  F2FP.BF16.PACK_AB R5, R191, R189 ;  /* 0x000000bdbf05723e */ /* 0x002fe200000010ff */
[----:B------:R-:W-:Y:S01]  /*5f00*/  FADD.FTZ R189, R189, R168 ;  /* 0x000000a8bdbd7221 */ /* 0x000fe20000010000 */
[----:B------:R-:W-:Y:S01]  /*5f10*/  F2FP.BF16.PACK_AB R6, R185, R184 ;  /* 0x000000b8b906723e */ /* 0x000fe200000010ff */
[----:B------:R-:W-:Y:S01]  /*5f20*/  FADD.FTZ R182, R183, R182 ;  /* 0x000000b6b7b67221 */ /* 0x000fe20000010000 */
[----:B-----5:R-:W-:Y:S01]  /*5f30*/  F2FP.BF16.PACK_AB R7, R193, R192 ;  /* 0x000000c0c107723e */ /* 0x020fe200000010ff */
[----:B------:R-:W-:-:S02]  /*5f40*/  FADD.FTZ R189, R191, R189 ;  /* 0x000000bdbfbd7221 */ /* 0x000fc40000010000 */
[----:B------:R-:W-:Y:S02]  /*5f50*/  FADD.FTZ R184, R184, R182 ;  /* 0x000000b6b8b87221 */ /* 0x000fe40000010000 */
[----:B------:R-:W-:Y:S02]  /*5f60*/  FADD.FTZ R192, R192, R189 ;  /* 0x000000bdc0c07221 */ /* 0x000fe40000010000 */
[C---:B--2---:R-:W-:Y:S01]  /*5f70*/  HMMA.16816.F32.BF16 R60, R4.reuse, R12, R60 ;  /* 0x0000000c043c723c */ /* 0x044fe2000004183c */
[----:B------:R-:W-:Y:S02]  /*5f80*/  FADD.FTZ R184, R185, R184 ;  /* 0x000000b8b9b87221 */ /* 0x000fe40000010000 */
[----:B------:R-:W-:Y:S02]  /*5f90*/  FADD.FTZ R192, R193, R192 ;  /* 0x000000c0c1c07221 */ /* 0x000fe40000010000 */
[----:B------:R-:W-:Y:S02]  /*5fa0*/  FADD.FTZ R184, R195, R184 ;  /* 0x000000b8c3b87221 */ /* 0x000fe40000010000 */
[----:B------:R-:W-:Y:S01]  /*5fb0*/  FADD.FTZ R192, R197, R192 ;  /* 0x000000c0c5c07221 */ /* 0x000fe20000010000 */
[----:B------:R-:W-:Y:S01]  /*5fc0*/  HMMA.16816.F32.BF16 R64, R4, R14, R64 ;  /* 0x0000000e0440723c */ /* 0x000fe20000041840 */
[----:B------:R-:W1:Y:S01]  /*5fd0*/  LDSM.16.MT88.4 R12, [R217+0x15000] ;  /* 0x01500000d90c783b */ /* 0x000e620000004200 */
[----:B------:R-:W-:-:S02]  /*5fe0*/  FADD.FTZ R184, R194, R184 ;  /* 0x000000b8c2b87221 */ /* 0x000fc40000010000 */
[----:B------:R-:W-:Y:S02]  /*5ff0*/  FADD.FTZ R192, R190, R192 ;  /* 0x000000c0bec07221 */ /* 0x000fe40000010000 */
[----:B------:R-:W-:Y:S02]  /*6000*/  FADD.FTZ R184, R196, R184 ;  /* 0x000000b8c4b87221 */ /* 0x000fe40000010000 */
[----:B---3--:R-:W-:Y:S01]  /*6010*/  HMMA.16816.F32.BF16 R68, R4, R8, R68 ;  /* 0x000000080444723c */ /* 0x008fe20000041844 */
[----:B------:R-:W-:-:S07]  /*6020*/  FADD.FTZ R192, R187, R192 ;  /* 0x000000c0bbc07221 */ /* 0x000fce0000010000 */
[C---:B------:R-:W-:Y:S01]  /*6030*/  HMMA.16816.F32.BF16 R72, R4.reuse, R10, R72 ;  /* 0x0000000a0448723c */ /* 0x040fe20000041848 */
[----:B------:R-:W2:Y:S07]  /*6040*/  LDSM.16.MT88.4 R8, [R216+0x15000] ;  /* 0x01500000d808783b */ /* 0x000eae0000004200 */
[C---:B------:R-:W-:Y:S08]  /*6050*/  HMMA.16816.F32.BF16 R36, R4.reuse, R20, R36 ;  /* 0x000000140424723c */ /* 0x040ff00000041824 */
[C---:B------:R-:W-:Y:S01]  /*6060*/  HMMA.16816.F32.BF16 R40, R4.reuse, R22, R40 ;  /* 0x000000160428723c */ /* 0x040fe20000041828 */
[----:B------:R-:W3:Y:S07]  /*6070*/  LDSM.16.MT88.4 R20, [R217+0x13000] ;  /* 0x01300000d914783b */ /* 0x000eee0000004200 */
[C---:B----4-:R-:W-:Y:S08]  /*6080*/  HMMA.16816.F32.BF16 R52, R4.reuse, R16, R52 ;  /* 0x000000100434723c */ /* 0x050ff00000041834 */
[C---:B------:R-:W-:Y:S01]  /*6090*/  HMMA.16816.F32.BF16 R56, R4.reuse, R18, R56 ;  /* 0x000000120438723c */ /* 0x040fe20000041838 */
[----:B------:R-:W4:Y:S07]  /*60a0*/  LDSM.16.MT88.4 R16, [R220+0x15000] ;  /* 0x01500000dc10783b */ /* 0x000f2e0000004200 */
        /* <DEDUP_REMOVED lines=12> */
[C---:B---3--:R-:W-:Y:S08]  /*6170*/  HMMA.16816.F32.BF16 R76, R4.reuse, R20, R76 ;  /* 0x00000014044c723c */ /* 0x048ff0000004184c */
        /* <DEDUP_REMOVED lines=16> */
[----:B------:R-:W1:Y:S07]  /*6280*/  LDSM.16.MT88.4 R24, [R217+0x11800] ;  /* 0x01180000d918783b */ /* 0x000e6e0000004200 */
[C---:B---3--:R-:W-:Y:S08]  /*6290*/  HMMA.16816.F32.BF16 R124, R4.reuse, R20, R124 ;  /* 0x00000014047c723c */ /* 0x048ff0000004187c */
[C---:B------:R-:W-:Y:S01]  /*62a0*/  HMMA.16816.F32.BF16 R128, R4.reuse, R22, R128 ;  /* 0x000000160480723c */ /* 0x040fe20000041880 */
[----:B------:R-:W3:Y:S07]  /*62b0*/  LDSM.16.MT88.4 R20, [R216+0x11800] ;  /* 0x01180000d814783b */ /* 0x000eee0000004200 */
[C---:B----4-:R-:W-:Y:S08]  /*62c0*/  HMMA.16816.F32.BF16 R132, R4.reuse, R16, R132 ;  /* 0x000000100484723c */ /* 0x050ff00000041884 */
[----:B------:R-:W-:Y:S01]  /*62d0*/  HMMA.16816.F32.BF16 R152, R4, R18, R152 ;  /* 0x000000120498723c */ /* 0x000fe20000041898 */
[----:B------:R-:W4:Y:S06]  /*62e0*/  LDSM.16.MT88.4 R16, [R218+0x13800] ;  /* 0x01380000da10783b */ /* 0x000f2c0000004200 */
[----:B------:R-:W-:-:S02]  /*62f0*/  F2FP.BF16.PACK_AB R4, R194, R195 ;  /* 0x000000c3c204723e */ /* 0x000fc400000010ff */
[----:B------:R-:W-:Y:S02]  /*6300*/  F2FP.BF16.PACK_AB R5, R190, R197 ;  /* 0x000000c5be05723e */ /* 0x000fe400000010ff */
[C---:B------:R-:W-:Y:S01]  /*6310*/  F2FP.BF16.PACK_AB R6, R242.reuse, R196 ;  /* 0x000000c4f206723e */ /* 0x040fe200000010ff */
[----:B------:R-:W-:Y:S01]  /*6320*/  FADD.FTZ R242, R242, R184 ;  /* 0x000000b8f2f27221 */ /* 0x000fe20000010000 */
[C---:B------:R-:W-:Y:S01]  /*6330*/  F2FP.BF16.PACK_AB R7, R241.reuse, R187 ;  /* 0x000000bbf107723e */ /* 0x040fe200000010ff */
[----:B------:R-:W-:-:S06]  /*6340*/  FADD.FTZ R241, R241, R192 ;  /* 0x000000c0f1f17221 */ /* 0x000fcc0000010000 */
        /* <DEDUP_REMOVED lines=33> */
[C---:B---3--:R-:W-:Y:S08]  /*6560*/  HMMA.16816.F32.BF16 R116, R4.reuse, R20, R116 ;  /* 0x000000140474723c */ /* 0x048ff00000041874 */
[C---:B------:R-:W-:Y:S08]  /*6570*/  HMMA.16816.F32.BF16 R120, R4.reuse, R22, R120 ;  /* 0x000000160478723c */ /* 0x040ff00000041878 */
[C---:B----4-:R-:W-:Y:S08]  /*6580*/  HMMA.16816.F32.BF16 R132, R4.reuse, R16, R132 ;  /* 0x000000100484723c */ /* 0x050ff00000041884 */
[C---:B------:R-:W-:Y:S08]  /*6590*/  HMMA.16816.F32.BF16 R152, R4.reuse, R18, R152 ;  /* 0x000000120498723c */ /* 0x040ff00000041898 */
[C---:B-1----:R-:W-:Y:S08]  /*65a0*/  HMMA.16816.F32.BF16 R136, R4.reuse, R12, R136 ;  /* 0x0000000c0488723c */ /* 0x042ff00000041888 */
[C---:B------:R-:W-:Y:S08]  /*65b0*/  HMMA.16816.F32.BF16 R140, R4.reuse, R14, R140 ;  /* 0x0000000e048c723c */ /* 0x040ff0000004188c */
[C---:B--2---:R-:W-:Y:S08]  /*65c0*/  HMMA.16816.F32.BF16 R148, R4.reuse, R8, R148 ;  /* 0x000000080494723c */ /* 0x044ff00000041894 */
[----:B------:R-:W-:Y:S01]  /*65d0*/  HMMA.16816.F32.BF16 R144, R4, R10, R144 ;  /* 0x0000000a0490723c */ /* 0x000fe20000041890 */
[----:B------:R-:W-:Y:S11]  /*65e0*/  @!P0 BRA `(.L_x_62) ;  /* 0x000041c000008947 */ /* 0x000ff60003800000 */
[----:B------:R-:W-:Y:S01]  /*65f0*/  UIADD3 UR27, UR8, -0x2, URZ ;  /* 0xfffffffe081b7890 */ /* 0x000fe2000fffe03f */
[----:B------:R-:W-:Y:S01]  /*6600*/  ISETP.GE.AND P6, PT, R236, c[0x0][0x220], PT ;  /* 0x00008800ec007a0c */ /* 0x000fe20003fc6270 */
[----:B------:R-:W-:-:S04]  /*6610*/  DEPBAR.LE SB0, 0x0 ;  /* 0x000080000000791a */ /* 0x000fc80000000000 */
[----:B------:R-:W-:Y:S01]  /*6620*/  BAR.SYNC.DEFER_BLOCKING 0x0 ;  /* 0x0000000000007b1d */ /* 0x000fe20000010000 */
[----:B------:R-:W-:Y:S01]  /*6630*/  USHF.R.S32.HI UR5, URZ, 0x1f, UR27 ;  /* 0x0000001f3f057899 */ /* 0x000fe2000801141b */
[----:B------:R-:W-:Y:S01]  /*6640*/  IMAD.U32 R16, RZ, RZ, UR27 ;  /* 0x0000001bff107e24 */ /* 0x000fe2000f8e00ff */
[----:B------:R-:W-:Y:S01]  /*6650*/  UIMAD UR4, UR18, UR27, URZ ;  /* 0x0000001b120472a4 */ /* 0x000fe2000f8e023f */
[----:B------:R-:W-:Y:S01]  /*6660*/  ISETP.GE.AND P5, PT, R230, c[0x0][0x220], PT ;  /* 0x00008800e6007a0c */ /* 0x000fe20003fa6270 */
[----:B------:R-:W-:Y:S01]  /*6670*/  UISETP.GE.AND UP0, UPT, UR8, 0x3, UPT ;  /* 0x000000030800788c */ /* 0x000fe2000bf06270 */
[----:B------:R-:W-:Y:S01]  /*6680*/  ISETP.GE.AND P4, PT, R229, c[0x0][0x220], PT ;  /* 0x00008800e5007a0c */ /* 0x000fe20003f86270 */
[----:B------:R-:W-:Y:S01]  /*6690*/  UIMAD UR4, UR5, UR30, UR4 ;  /* 0x0000001e050472a4 */ /* 0x000fe2000f8e0204 */
[----:B------:R-:W-:Y:S01]  /*66a0*/  IMAD.WIDE.U32 R16, R16, UR30, R244 ;  /* 0x0000001e10107c25 */ /* 0x000fe2000f8e00f4 */
[----:B------:R-:W-:-:S04]  /*66b0*/  ISETP.GE.AND P3, PT, R228, c[0x0][0x220], PT ;  /* 0x00008800e4007a0c */ /* 0x000fc80003f66270 */
[----:B------:R-:W-:Y:S02]  /*66c0*/  IADD3 R4, R17, UR4, RZ ;  /* 0x0000000411047c10 */ /* 0x000fe4000fffe0ff */
[C---:B------:R-:W-:Y:S02]  /*66d0*/  @!P6 LEA R14, P2, R16.reuse, c[0x0][0x170], 0x1 ;  /* 0x00005c00100eea11 */ /* 0x040fe400078408ff */
[C---:B------:R-:W-:Y:S02]  /*66e0*/  @!P5 LEA R10, P1, R16.reuse, c[0x0][0x170], 0x1 ;  /* 0x00005c00100ada11 */ /* 0x040fe400078208ff */
[C---:B------:R-:W-:Y:S02]  /*66f0*/  @!P4 LEA R8, P0, R16.reuse, c[0x0][0x170], 0x1 ;  /* 0x00005c001008ca11 */ /* 0x040fe400078008ff */
[C-C-:B------:R-:W-:Y:S02]  /*6700*/  @!P6 LEA.HI.X R15, R16.reuse, c[0x0][0x174], R4.reuse, 0x1, P2 ;  /* 0x00005d00100fea11 */ /* 0x140fe400010f0c04 */
[C---:B------:R-:W-:Y:S01]  /*6710*/  IADD3 R0, P2, R16.reuse, UR24, RZ ;  /* 0x0000001810007c10 */ /* 0x040fe2000ff5e0ff */
[----:B------:R-:W-:Y:S01]  /*6720*/  @P6 STS.128 [R227+0x10000], RZ ;  /* 0x010000ffe3006388 */ /* 0x000fe20000000c00 */
[----:B------:R-:W-:-:S02]  /*6730*/  @!P5 LEA.HI.X R11, R16, c[0x0][0x174], R4, 0x1, P1 ;  /* 0x00005d00100bda11 */ /* 0x000fc400008f0c04 */
[C-C-:B------:R-:W-:Y:S01]  /*6740*/  @!P4 LEA.HI.X R9, R16.reuse, c[0x0][0x174], R4.reuse, 0x1, P0 ;  /* 0x00005d001009ca11 */ /* 0x140fe200000f0c04 */
[----:B------:R-:W-:Y:S01]  /*6750*/  @!PT LDS RZ, [RZ] ;  /* 0x00000000fffff984 */ /* 0x000fe20000000800 */
[----:B------:R-:W-:Y:S01]  /*6760*/  @!PT LDS RZ, [RZ] ;  /* 0x00000000fffff984 */ /* 0x000fe20000000800 */
[----:B------:R-:W-:Y:S01]  /*6770*/  @!PT LDS RZ, [RZ] ;  /* 0x00000000fffff984 */ /* 0x000fe20000000800 */
[----:B------:R1:W-:Y:S01]  /*6780*/  @!P6 LDGSTS.E.BYPASS.LTC128B.128 [R227+0x10000], [R14.64] ;  /* 0x100000000ee3efae */ /* 0x0003e2000b901d50 */
[----:B------:R-:W-:Y:S02]  /*6790*/  @!P3 LEA R6, P1, R16, c[0x0][0x170], 0x1 ;  /* 0x00005c001006ba11 */ /* 0x000fe400078208ff */
[----:B------:R-:W-:Y:S01]  /*67a0*/  IADD3.X R2, R4, UR9, RZ, P2, !PT ;  /* 0x0000000904027c10 */ /* 0x000fe200097fe4ff */
[----:B------:R-:W-:Y:S01]  /*67b0*/  @P5 STS.128 [R227+0x12000], RZ ;  /* 0x012000ffe3005388 */ /* 0x000fe20000000c00 */
[C---:B------:R-:W-:Y:S02]  /*67c0*/  @!P6 LEA R12, P0, R0.reuse, c[0x0][0x170], 0x1 ;  /* 0x00005c00000cea11 */ /* 0x040fe400078008ff */
[----:B------:R-:W-:Y:S01]  /*67d0*/  @!P5 LEA R20, P2, R0, c[0x0][0x170], 0x1 ;  /* 0x00005c000014da11 */ /* 0x000fe200078408ff */
[----:B------:R-:W-:Y:S01]  /*67e0*/  @!PT LDS RZ, [RZ] ;  /* 0x00000000fffff984 */ /* 0x000fe20000000800 */
[----:B------:R-:W-:Y:S01]  /*67f0*/  @!PT LDS RZ, [RZ] ;  /* 0x00000000fffff984 */ /* 0x000fe20000000800 */
[----:B------:R-:W-:Y:S01]  /*6800*/  @!PT LDS RZ, [RZ] ;  /* 0x00000000fffff984 */ /* 0x000fe20000000800 */
[----:B------:R2:W-:Y:S01]  /*6810*/  @!P5 LDGSTS.E.BYPASS.LTC128B.128 [R227+0x12000], [R10.64+0x80] ;  /* 0x120000800ae3dfae */ /* 0x0005e2000b901d50 */
[----:B------:R-:W-:-:S02]  /*6820*/  @!P3 LEA.HI.X R7, R16, c[0x0][0x174], R4, 0x1, P1 ;  /* 0x00005d001007ba11 */ /* 0x000fc400008f0c04 */
[C-C-:B------:R-:W-:Y:S01]  /*6830*/  @!P6 LEA.HI.X R13, R0.reuse, c[0x0][0x174], R2.reuse, 0x1, P0 ;  /* 0x00005d00000dea11 */ /* 0x140fe200000f0c02 */
[----:B------:R-:W-:Y:S01]  /*6840*/  @P4 STS.128 [R227+0x14000], RZ ;  /* 0x014000ffe3004388 */ /* 0x000fe20000000c00 */
[C---:B------:R-:W-:Y:S02]  /*6850*/  @!P4 LEA R18, P1, R0.reuse, c[0x0][0x170], 0x1 ;  /* 0x00005c000012ca11 */ /* 0x040fe400078208ff */
[C---:B------:R-:W-:Y:S01]  /*6860*/  @!P3 LEA R16, P0, R0.reuse, c[0x0][0x170], 0x1 ;  /* 0x00005c000010ba11 */ /* 0x040fe200078008ff */
[----:B------:R-:W-:Y:S01]  /*6870*/  @!PT LDS RZ, [RZ] ;  /* 0x00000000fffff984 */ /* 0x000fe20000000800 */
[----:B------:R-:W-:Y:S01]  /*6880*/  @!PT LDS RZ, [RZ] ;  /* 0x00000000fffff984 */ /* 0x000fe20000000800 */
[----:B------:R-:W-:Y:S01]  /*6890*/  @!PT LDS RZ, [RZ] ;  /* 0x00000000fffff984 */ /* 0x000fe20000000800 */
[----:B------:R2:W-:Y:S01]  /*68a0*/  @!P4 LDGSTS.E.BYPASS.LTC128B.128 [R227+0x14000], [R8.64+0x100] ;  /* 0x1400010008e3cfae */ /* 0x0005e2000b901d50 */
[C-C-:B------:R-:W-:Y:S02]  /*68b0*/  @!P5 LEA.HI.X R21, R0.reuse, c[0x0][0x174], R2.reuse, 0x1, P2 ;  /* 0x00005d000015da11 */ /* 0x140fe400010f0c02 */
[C---:B------:R-:W-:Y:S01]  /*68c0*/  IADD3 R4, P2, R0.reuse, UR24, RZ ;  /* 0x0000001800047c10 */ /* 0x040fe2000ff5e0ff */
[----:B------:R-:W-:Y:S01]  /*68d0*/  @P3 STS.128 [R227+0x16000], RZ ;  /* 0x016000ffe3003388 */ /* 0x000fe20000000c00 */
[----:B------:R-:W-:-:S02]  /*68e0*/  @!P4 LEA.HI.X R19, R0, c[0x0][0x174], R2, 0x1, P1 ;  /* 0x00005d000013ca11 */ /* 0x000fc400008f0c02 */
[----:B------:R-:W-:Y:S01]  /*68f0*/  @!P3 LEA.HI.X R17, R0, c[0x0][0x174], R2, 0x1, P0 ;  /* 0x00005d000011ba11 */ /* 0x000fe200000f0c02 */
[----:B------:R-:W-:Y:S01]  /*6900*/  @!PT LDS RZ, [RZ] ;  /* 0x00000000fffff984 */ /* 0x000fe20000000800 */
[----:B------:R-:W-:Y:S01]  /*6910*/  @!PT LDS RZ, [RZ] ;  /* 0x00000000fffff984 */ /* 0x000fe20000000800 */
[----:B------:R-:W-:Y:S01]  /*6920*/  @!PT LDS RZ, [RZ] ;  /* 0x00000000fffff984 */ /* 0x000fe20000000800 */
[----:B------:R3:W-:Y:S01]  /*6930*/  @!P3 LDGSTS.E.BYPASS.LTC128B.128 [R227+0x16000], [R6.64+0x180] ;  /* 0x1600018006e3bfae */ /* 0x0007e2000b901d50 */
[----:B------:R-:W-:Y:S02]  /*6940*/  IADD3.X R2, R2, UR9, RZ, P2, !PT ;  /* 0x0000000902027c10 */ /* 0x000fe400097fe4ff */
[C---:B------:R-:W-:Y:S01]  /*6950*/  @!P6 LEA R28, P0, R4.reuse, c[0x0][0x170], 0x1 ;  /* 0x00005c00041cea11 */ /* 0x040fe200078008ff */
[----:B------:R-:W-:Y:S01]  /*6960*/  @P6 STS.128 [R227+0x10800], RZ ;  /* 0x010800ffe3006388 */ /* 0x000fe20000000c00 */
[C---:B------:R-:W-:Y:S02]  /*6970*/  @!P5 LEA R26, P2, R4.reuse, c[0x0][0x170], 0x1 ;  /* 0x00005c00041ada11 */ /* 0x040fe400078408ff */
[C---:B------:R-:W-:Y:S01]  /*6980*/  @!P6 LEA.HI.X R29, R4.reuse, c[0x0][0x174], R2, 0x1, P0 ;  /* 0x00005d00041dea11 */ /* 0x040fe200000f0c02 */
[----:B------:R-:W-:Y:S01]  /*6990*/  @!PT LDS RZ, [RZ] ;  /* 0x00000000fffff984 */ /* 0x000fe20000000800 */
[----:B------:R-:W-:Y:S01]  /*69a0*/  @!PT LDS RZ, [RZ] ;  /* 0x00000000fffff984 */ /* 0x000fe20000000800 */
[----:B------:R-:W-:Y:S01]  /*69b0*/  @!PT LDS RZ, [RZ] ;  /* 0x00000000fffff984 */ /* 0x000fe20000000800 */
[----:B------:R1:W-:Y:S01]  /*69c0*/  @!P6 LDGSTS.E.BYPASS.LTC128B.128 [R227+0x10800], [R12.64] ;  /* 0x108000000ce3efae */ /* 0x0003e2000b901d50 */
[----:B------:R-:W-:-:S02]  /*69d0*/  @!P4 LEA R24, P1, R4, c[0x0][0x170], 0x1 ;  /* 0x00005c000418ca11 */ /* 0x000fc400078208ff */
[C---:B------:R-:W-:Y:S01]  /*69e0*/  @!P3 LEA R22, P0, R4.reuse, c[0x0][0x170], 0x1 ;  /* 0x00005c000416ba11 */ /* 0x040fe200078008ff */
[----:B------:R-:W-:Y:S01]  /*69f0*/  @P5 STS.128 [R227+0x12800], RZ ;  /* 0x012800ffe3005388 */ /* 0x000fe20000000c00 */
[C-C-:B------:R-:W-:Y:S02]  /*6a00*/  @!P5 LEA.HI.X R27, R4.reuse, c[0x0][0x174], R2.reuse, 0x1, P2 ;  /* 0x00005d00041bda11 */ /* 0x140fe400010f0c02 */
[C---:B------:R-:W-:Y:S01]  /*6a10*/  IADD3 R0, P2, R4.reuse, UR24, RZ ;  /* 0x0000001804007c10 */ /* 0x040fe2000ff5e0ff */
[----:B------:R-:W-:Y:S01]  /*6a20*/  @!PT LDS RZ, [RZ] ;  /* 0x00000000fffff984 */ /* 0x000fe20000000800 */
[----:B------:R-:W-:Y:S01]  /*6a30*/  @!PT LDS RZ, [RZ] ;  /* 0x00000000fffff984 */ /* 0x000fe20000000800 */
[----:B------:R-:W-:Y:S01]  /*6a40*/  @!PT LDS RZ, [RZ] ;  /* 0x00000000fffff984 */ /* 0x000fe20000000800 */
[----:B------:R4:W-:Y:S01]  /*6a50*/  @!P5 LDGSTS.E.BYPASS.LTC128B.128 [R227+0x12800], [R20.64+0x80] ;  /* 0x1280008014e3dfae */ /* 0x0009e2000b901d50 */
[C-C-:B------:R-:W-:Y:S02]  /*6a60*/  @!P4 LEA.HI.X R25, R4.reuse, c[0x0][0x174], R2.reuse, 0x1, P1 ;  /* 0x00005d000419ca11 */ /* 0x140fe400008f0c02 */
[----:B------:R-:W-:Y:S01]  /*6a70*/  @!P3 LEA.HI.X R23, R4, c[0x0][0x174], R2, 0x1, P0 ;  /* 0x00005d000417ba11 */ /* 0x000fe200000f0c02 */
[----:B------:R-:W-:Y:S01]  /*6a80*/  @P4 STS.128 [R227+0x14800], RZ ;  /* 0x014800ffe3004388 */ /* 0x000fe20000000c00 */
[----:B------:R-:W-:-:S02]  /*6a90*/  IADD3.X R2, R2, UR9, RZ, P2, !PT ;  /* 0x0000000902027c10 */ /* 0x000fc400097fe4ff */
[C---:B------:R-:W-:Y:S01]  /*6aa0*/  @!P6 LEA R34, P0, R0.reuse, c[0x0][0x170], 0x1 ;  /* 0x00005c000022ea11 */ /* 0x040fe200078008ff */
[----:B------:R-:W-:Y:S01]  /*6ab0*/  @!PT LDS RZ, [RZ] ;  /* 0x00000000fffff984 */ /* 0x000fe20000000800 */
[----:B------:R-:W-:Y:S01]  /*6ac0*/  @!PT LDS RZ, [RZ] ;  /* 0x00000000fffff984 */ /* 0x000fe20000000800 */
[----:B------:R-:W-:Y:S01]  /*6ad0*/  @!PT LDS RZ, [RZ] ;  /* 0x00000000fffff984 */ /* 0x000fe20000000800 */
[----:B------:R5:W-:Y:S01]  /*6ae0*/  @!P4 LDGSTS.E.BYPASS.LTC128B.128 [R227+0x14800], [R18.64+0x100] ;  /* 0x1480010012e3cfae */ /* 0x000be2000b901d50 */
[C---:B------:R-:W-:Y:S02]  /*6af0*/  @!P5 LEA R32, P2, R0.reuse, c[0x0][0x170], 0x1 ;  /* 0x00005c000020da11 */ /* 0x040fe400078408ff */
[C---:B------:R-:W-:Y:S01]  /*6b00*/  @!P4 LEA R30, P1, R0.reuse, c[0x0][0x170], 0x1 ;  /* 0x00005c00001eca11 */ /* 0x040fe200078208ff */
[----:B------:R-:W-:Y:S01]  /*6b10*/  @P3 STS.128 [R227+0x16800], RZ ;  /* 0x016800ffe3003388 */ /* 0x000fe20000000c00 */
[C-C-:B------:R-:W-:Y:S02]  /*6b20*/  @!P6 LEA.HI.X R35, R0.reuse, c[0x0][0x174], R2.reuse, 0x1, P0 ;  /* 0x00005d000023ea11 */ /* 0x140fe400000f0c02 */
[C---:B------:R-:W-:Y:S01]  /*6b30*/  @!P3 LEA R4, P0, R0.reuse, c[0x0][0x170], 0x1 ;  /* 0x00005c000004ba11 */ /* 0x040fe200078008ff */
[----:B------:R-:W-:Y:S01]  /*6b40*/  @!PT LDS RZ, [RZ] ;  /* 0x00000000fffff984 */ /* 0x000fe20000000800 */
[----:B------:R-:W-:Y:S01]  /*6b50*/  @!PT LDS RZ, [RZ] ;  /* 0x00000000fffff984 */ /* 0x000fe20000000800 */
[----:B------:R-:W-:Y:S01]  /*6b60*/  @!PT LDS RZ, [RZ] ;  /* 0x00000000fffff984 */ /* 0x000fe20000000800 */
[----:B------:R5:W-:Y:S01]  /*6b70*/  @!P3 LDGSTS.E.BYPASS.LTC128B.128 [R227+0x16800], [R16.64+0x180] ;  /* 0x1680018010e3bfae */ /* 0x000be2000b901d50 */
[----:B------:R-:W-:-:S02]  /*6b80*/  @!P5 LEA.HI.X R33, R0, c[0x0][0x174], R2, 0x1, P2 ;  /* 0x00005d000021da11 */ /* 0x000fc400010f0c02 */
[C-C-:B------:R-:W-:Y:S01]  /*6b90*/  @!P4 LEA.HI.X R31, R0.reuse, c[0x0][0x174], R2.reuse, 0x1, P1 ;  /* 0x00005d00001fca11 */ /* 0x140fe200008f0c02 */
[----:B------:R-:W-:Y:S01]  /*6ba0*/  @P6 STS.128 [R227+0x11000], RZ ;  /* 0x011000ffe3006388 */ /* 0x000fe20000000c00 */
[----:B------:R-:W-:Y:S01]  /*6bb0*/  @!P3 LEA.HI.X R5, R0, c[0x0][0x174], R2, 0x1, P0 ;  /* 0x00005d000005ba11 */ /* 0x000fe200000f0c02 */
[----:B------:R-:W-:Y:S02]  /*6bc0*/  IMAD.U32 R0, RZ, RZ, UR27 ;  /* 0x0000001bff007e24 */ /* 0x000fe4000f8e00ff */
[----:B------:R-:W-:Y:S01]  /*6bd0*/  @!PT LDS RZ, [RZ] ;  /* 0x00000000fffff984 */ /* 0x000fe20000000800 */
[----:B------:R-:W-:Y:S01]  /*6be0*/  @!PT LDS RZ, [RZ] ;  /* 0x00000000fffff984 */ /* 0x000fe20000000800 */
[----:B------:R-:W-:Y:S01]  /*6bf0*/  @!PT LDS RZ, [RZ] ;  /* 0x00000000fffff984 */ /* 0x000fe20000000800 */
[----:B------:R1:W-:Y:S02]  /*6c00*/  @!P6 LDGSTS.E.BYPASS.LTC128B.128 [R227+0x11000], [R28.64] ;  /* 0x110000001ce3efae */ /* 0x0003e4000b901d50 */
[----:B------:R-:W-:Y:S02]  /*6c10*/  IMAD R165, R0, 0x40, R165 ;  /* 0x0000004000a57824 */ /* 0x000fe400078e02a5 */
[----:B------:R-:W-:Y:S03]  /*6c20*/  @P5 STS.128 [R227+0x13000], RZ ;  /* 0x013000ffe3005388 */ /* 0x000fe60000000c00 */
[C---:B------:R-:W-:Y:S01]  /*6c30*/  IADD3 R0, R165.reuse, 0x1, RZ ;  /* 0x00000001a5007810 */ /* 0x040fe20007ffe0ff */
[----:B------:R-:W-:Y:S01]  /*6c40*/  @!PT LDS RZ, [RZ] ;  /* 0x00000000fffff984 */ /* 0x000fe20000000800 */
[----:B------:R-:W-:Y:S01]  /*6c50*/  @!PT LDS RZ, [RZ] ;  /* 0x00000000fffff984 */ /* 0x000fe20000000800 */
[----:B------:R-:W-:Y:S01]  /*6c60*/  @!PT LDS RZ, [RZ] ;  /* 0x00000000fffff984 */ /* 0x000fe20000000800 */
[----:B------:R1:W-:Y:S01]  /*6c70*/  @!P5 LDGSTS.E.BYPASS.LTC128B.128 [R227+0x13000], [R26.64+0x80] ;  /* 0x130000801ae3dfae */ /* 0x0003e2000b901d50 */
[----:B------:R-:W-:-:S02]  /*6c80*/  IADD3 R2, R165, 0x8, RZ ;  /* 0x00000008a5027810 */ /* 0x000fc40007ffe0ff */
[CC--:B------:R-:W-:Y:S01]  /*6c90*/  ISETP.GE.AND P0, PT, R0.reuse, R238.reuse, PT ;  /* 0x000000ee0000720c */ /* 0x0c0fe20003f06270 */
[----:B------:R-:W-:Y:S01]  /*6ca0*/  @P4 STS.128 [R227+0x15000], RZ ;  /* 0x015000ffe3004388 */ /* 0x000fe20000000c00 */
[----:B------:R-:W-:Y:S02]  /*6cb0*/  ISETP.GE.AND P2, PT, R0, R231, PT ;  /* 0x000000e70000720c */ /* 0x000fe40003f46270 */
[----:B------:R-:W-:Y:S01]  /*6cc0*/  ISETP.GE.AND P1, PT, R2, R238, PT ;  /* 0x000000ee0200720c */ /* 0x000fe20003f26270 */
[----:B------:R-:W-:Y:S01]  /*6cd0*/  @!PT LDS RZ, [RZ] ;  /* 0x00000000fffff984 */ /* 0x000fe20000000800 */
[----:B------:R-:W-:Y:S01]  /*6ce0*/  @!PT LDS RZ, [RZ] ;  /* 0x00000000fffff984 */ /* 0x000fe20000000800 */
[----:B------:R-:W-:Y:S01]  /*6cf0*/  @!PT LDS RZ, [RZ] ;  /* 0x00000000fffff984 */ /* 0x000fe20000000800 */
[----:B------:R1:W-:Y:S01]  /*6d00*/  @!P4 LDGSTS.E.BYPASS.LTC128B.128 [R227+0x15000], [R24.64+0x100] ;  /* 0x1500010018e3cfae */ /* 0x0003e2000b901d50 */
[----:B------:R-:W-:-:S03]  /*6d10*/  IADD3 R0, R165, 0x9, RZ ;  /* 0x00000009a5007810 */ /* 0x000fc60007ffe0ff */
[----:B------:R-:W-:Y:S04]  /*6d20*/  @P3 STS.128 [R227+0x17000], RZ ;  /* 0x017000ffe3003388 */ /* 0x000fe80000000c00 */
[----:B------:R-:W-:Y:S01]  /*6d30*/  @!PT LDS RZ, [RZ] ;  /* 0x00000000fffff984 */ /* 0x000fe20000000800 */
[----:B------:R-:W-:Y:S01]  /*6d40*/  @!PT LDS RZ, [RZ] ;  /* 0x00000000fffff984 */ /* 0x000fe20000000800 */
[----:B------:R-:W-:Y:S01]  /*6d50*/  @!PT LDS RZ, [RZ] ;  /* 0x00000000fffff984 */ /* 0x000fe20000000800 */
[----:B------:R4:W-:Y:S04]  /*6d60*/  @!P3 LDGSTS.E.BYPASS.LTC128B.128 [R227+0x17000], [R22.64+0x180] ;  /* 0x1700018016e3bfae */ /* 0x0009e8000b901d50 */
[----:B------:R-:W-:Y:S04]  /*6d70*/  @P6 STS.128 [R227+0x11800], RZ ;  /* 0x011800ffe3006388 */ /* 0x000fe80000000c00 */
[----:B------:R-:W-:Y:S01]  /*6d80*/  @!PT LDS RZ, [RZ] ;  /* 0x00000000fffff984 */ /* 0x000fe20000000800 */
[----:B------:R-:W-:Y:S01]  /*6d90*/  @!PT LDS RZ, [RZ] ;  /* 0x00000000fffff984 */ /* 0x000fe20000000800 */
[----:B------:R-:W-:Y:S01]  /*6da0*/  @!PT LDS RZ, [RZ] ;  /* 0x00000000fffff984 */ /* 0x000fe20000000800 */
[----:B------:R1:W-:Y:S04]  /*6db0*/  @!P6 LDGSTS.E.BYPASS.LTC128B.128 [R227+0x11800], [R34.64] ;  /* 0x1180000022e3efae */ /* 0x0003e8000b901d50 */
        /* <DEDUP_REMOVED lines=15> */
[----:B-1----:R-:W-:Y:S04]  /*6eb0*/  LDSM.16.M88.4 R24, [R226] ;  /* 0x00000000e218783b */ /* 0x002fe80000000200 */
[----:B------:R-:W1:Y:S04]  /*6ec0*/  LDSM.16.M88.4 R172, [R225+0x8800] ;  /* 0x00880000e1ac783b */ /* 0x000e680000000200 */
[----:B--2---:R-:W2:Y:S04]  /*6ed0*/  LDSM.16.M88.4 R32, [R225+0x9000] ;  /* 0x00900000e120783b */ /* 0x004ea80000000200 */
[----:B----4-:R-:W-:Y:S04]  /*6ee0*/  LDSM.16.M88.4 R20, [R225+0x9800] ;  /* 0x00980000e114783b */ /* 0x010fe80000000200 */
[----:B------:R-:W-:Y:S04]  /*6ef0*/  LDSM.16.M88.4 R12, [R224] ;  /* 0x00000000e00c783b */ /* 0x000fe80000000200 */
[----:B------:R-:W-:Y:S04]  /*6f00*/  LDSM.16.M88.4 R192, [R223] ;  /* 0x00000000dfc0783b */ /* 0x000fe80000000200 */
[----:B---3--:R-:W3:Y:S04]  /*6f10*/  LDSM.16.M88.4 R4, [R225+0x8000] ;  /* 0x00800000e104783b */ /* 0x008ee80000000200 */
[----:B------:R-:W4:Y:S04]  /*6f20*/  LDSM.16.M88.4 R180, [R215] ;  /* 0x00000000d7b4783b */ /* 0x000f280000000200 */
[----:B------:R-:W4:Y:S04]  /*6f30*/  LDSM.16.M88.4 R188, [R214] ;  /* 0x00000000d6bc783b */ /* 0x000f280000000200 */
[----:B-----5:R-:W5:Y:S04]  /*6f40*/  LDSM.16.M88.4 R16, [R213] ;  /* 0x00000000d510783b */ /* 0x020f680000000200 */
[----:B------:R-:W-:Y:S01]  /*6f50*/  LDSM.16.M88.4 R184, [R219+0x8000] ;  /* 0x00800000dbb8783b */ /* 0x000fe20000000200 */
[C---:B-1----:R-:W-:Y:S03]  /*6f60*/  HMMA.16816.F32.BF16 R176, R24.reuse, R172, RZ ;  /* 0x000000ac18b0723c */ /* 0x042fe600000418ff */
[----:B------:R-:W-:Y:S04]  /*6f70*/  LDSM.16.M88.4 R196, [R219+0xc000] ;  /* 0x00c00000dbc4783b */ /* 0x000fe80000000200 */
[----:B------:R-:W0:Y:S01]  /*6f80*/  LDGDEPBAR ;  /* 0x00000000000079af */ /* 0x000e220000000000 */
[C---:B------:R-:W-:Y:S08]  /*6f90*/  HMMA.16816.F32.BF16 R172, R24.reuse, R174, RZ ;  /* 0x000000ae18ac723c */ /* 0x040ff000000418ff */
[C---:B--2---:R-:W-:Y:S08]  /*6fa0*/  HMMA.16816.F32.BF16 R168, R24.reuse, R32, RZ ;  /* 0x0000002018a8723c */ /* 0x044ff000000418ff */
[C---:B---3--:R-:W-:Y:S08]  /*6fb0*/  HMMA.16816.F32.BF16 R8, R24.reuse, R4, RZ ;  /* 0x000000041808723c */ /* 0x048ff000000418ff */
[C---:B------:R-:W-:Y:S08]  /*6fc0*/  HMMA.16816.F32.BF16 R4, R24.reuse, R6, RZ ;  /* 0x000000061804723c */ /* 0x040ff000000418ff */
[C---:B------:R-:W-:Y:S08]  /*6fd0*/  HMMA.16816.F32.BF16 R32, R24.reuse, R34, RZ ;  /* 0x000000221820723c */ /* 0x040ff000000418ff */
[C---:B------:R-:W-:Y:S08]  /*6fe0*/  HMMA.16816.F32.BF16 R28, R24.reuse, R20, RZ ;  /* 0x00000014181c723c */ /* 0x040ff000000418ff */
[----:B------:R-:W-:Y:S01]  /*6ff0*/  HMMA.16816.F32.BF16 R24, R24, R22, RZ ;  /* 0x000000161818723c */ /* 0x000fe200000418ff */
[----:B------:R-:W1:Y:S07]  /*7000*/  LDSM.16.M88.4 R20, [R222] ;  /* 0x00000000de14783b */ /* 0x000e6e0000000200 */
[C---:B------:R-:W-:Y:S08]  /*7010*/  HMMA.16816.F32.BF16 R8, R12.reuse, R192, R8 ;  /* 0x000000c00c08723c */ /* 0x040ff00000041808 */
[C---:B------:R-:W-:Y:S01]  /*7020*/  HMMA.16816.F32.BF16 R4, R12.reuse, R194, R4 ;  /* 0x000000c20c04723c */ /* 0x040fe20000041804 */
[----:B------:R-:W2:Y:S07]  /*7030*/  LDSM.16.M88.4 R192, [R219+0x8800] ;  /* 0x00880000dbc0783b */ /* 0x000eae0000000200 */
[C---:B----4-:R-:W-:Y:S08]  /*7040*/  HMMA.16816.F32.BF16 R176, R12.reuse, R180, R176 ;  /* 0x000000b40cb0723c */ /* 0x050ff000000418b0 */
[C---:B------:R-:W-:Y:S01]  /*7050*/  HMMA.16816.F32.BF16 R172, R12.reuse, R182, R172 ;  /* 0x000000b60cac723c */ /* 0x040fe200000418ac */
[----:B------:R-:W3:Y:S07]  /*7060*/  LDSM.16.M88.4 R180, [R219+0x9000] ;  /* 0x00900000dbb4783b */ /* 0x000eee0000000200 */
[C---:B------:R-:W-:Y:S08]  /*7070*/  HMMA.16816.F32.BF16 R168, R12.reuse, R188, R168 ;  /* 0x000000bc0ca8723c */ /* 0x040ff000000418a8 */
[C---:B------:R-:W-:Y:S01]  /*7080*/  HMMA.16816.F32.BF16 R32, R12.reuse, R190, R32 ;  /* 0x000000be0c20723c */ /* 0x040fe20000041820 */
[----:B------:R-:W4:Y:S07]  /*7090*/  LDSM.16.M88.4 R188, [R219+0x9800] ;  /* 0x00980000dbbc783b */ /* 0x000f2e0000000200 */
[C---:B-----5:R-:W-:Y:S08]  /*70a0*/  HMMA.16816.F32.BF16 R28, R12.reuse, R16, R28 ;  /* 0x000000100c1c723c */ /* 0x060ff0000004181c */
[----:B------:R-:W-:Y:S01]  /*70b0*/  HMMA.16816.F32.BF16 R24, R12, R18, R24 ;  /* 0x000000120c18723c */ /* 0x000fe20000041818 */
[----:B------:R-:W-:Y:S04]  /*70c0*/  LDSM.16.M88.4 R12, [R221] ;  /* 0x00000000dd0c783b */ /* 0x000fe80000000200 */
[----:B------:R-:W5:Y:S03]  /*70d0*/  LDSM.16.M88.4 R16, [R212] ;  /* 0x00000000d410783b */ /* 0x000f660000000200 */
[C---:B-1----:R-:W-:Y:S08]  /*70e0*/  HMMA.16816.F32.BF16 R8, R20.reuse, R184, R8 ;  /* 0x000000b81408723c */ /* 0x042ff00000041808 */
[C---:B------:R-:W-:Y:S01]  /*70f0*/  HMMA.16816.F32.BF16 R4, R20.reuse, R186, R4 ;  /* 0x000000ba1404723c */ /* 0x040fe20000041804 */
        /* <DEDUP_REMOVED lines=9> */
[----:B------:R-:W-:Y:S04]  /*7190*/  LDSM.16.M88.4 R20, [R226+0x2000] ;  /* 0x00200000e214783b */ /* 0x000fe80000000200 */
[----:B------:R-:W4:Y:S03]  /*71a0*/  LDSM.16.M88.4 R188, [R225+0xa000] ;  /* 0x00a00000e1bc783b */ /* 0x000f260000000200 */
[C---:B-----5:R-:W-:Y:S08]  /*71b0*/  HMMA.16816.F32.BF16 R8, R12.reuse, R16, R8 ;  /* 0x000000100c08723c */ /* 0x060ff00000041808 */
[C---:B------:R-:W-:Y:S01]  /*71c0*/  HMMA.16816.F32.BF16 R4, R12.reuse, R18, R4 ;  /* 0x000000120c04723c */ /* 0x040fe20000041804 */
[----:B------:R-:W5:Y:S07]  /*71d0*/  LDSM.16.M88.4 R16, [R225+0xa800] ;  /* 0x00a80000e110783b */ /* 0x000f6e0000000200 */
[C---:B-1----:R-:W-:Y:S08]  /*71e0*/  HMMA.16816.F32.BF16 R176, R12.reuse, R184, R176 ;  /* 0x000000b80cb0723c */ /* 0x042ff000000418b0 */
[C---:B------:R-:W-:Y:S01]  /*71f0*/  HMMA.16816.F32.BF16 R172, R12.reuse, R186, R172 ;  /* 0x000000ba0cac723c */ /* 0x040fe200000418ac */
[----:B------:R-:W1:Y:S07]  /*7200*/  LDSM.16.M88.4 R184, [R225+0xb000] ;  /* 0x00b00000e1b8783b */ /* 0x000e6e0000000200 */
[C---:B--2---:R-:W-:Y:S08]  /*7210*/  HMMA.16816.F32.BF16 R168, R12.reuse, R192, R168 ;  /* 0x000000c00ca8723c */ /* 0x044ff000000418a8 */
[C---:B------:R-:W-:Y:S01]  /*7220*/  HMMA.16816.F32.BF16 R32, R12.reuse, R194, R32 ;  /* 0x000000c20c20723c */ /* 0x040fe20000041820 */
[----:B------:R-:W2:Y:S07]  /*7230*/  LDSM.16.M88.4 R192, [R225+0xb800] ;  /* 0x00b80000e1c0783b */ /* 0x000eae0000000200 */
[C---:B---3--:R-:W-:Y:S08]  /*7240*/  HMMA.16816.F32.BF16 R28, R12.reuse, R180, R28 ;  /* 0x000000b40c1c723c */ /* 0x048ff0000004181c */
[----:B------:R-:W-:Y:S01]  /*7250*/  HMMA.16816.F32.BF16 R24, R12, R182, R24 ;  /* 0x000000b60c18723c */ /* 0x000fe20000041818 */
[----:B------:R-:W-:Y:S04]  /*7260*/  LDSM.16.M88.4 R180, [R224+0x2000] ;  /* 0x00200000e0b4783b */ /* 0x000fe80000000200 */
[----:B------:R-:W3:Y:S03]  /*7270*/  LDSM.16.M88.4 R12, [R211] ;  /* 0x00000000d30c783b */ /* 0x000ee60000000200 */
[C---:B----4-:R-:W-:Y:S08]  /*7280*/  HMMA.16816.F32.BF16 R8, R20.reuse, R188, R8 ;  /* 0x000000bc1408723c */ /* 0x050ff00000041808 */
[C---:B------:R-:W-:Y:S01]  /*7290*/  HMMA.16816.F32.BF16 R4, R20.reuse, R190, R4 ;  /* 0x000000be1404723c */ /* 0x040fe20000041804 */
[----:B------:R-:W4:Y:S07]  /*72a0*/  LDSM.16.M88.4 R188, [R210] ;  /* 0x00000000d2bc783b */ /* 0x000f2e0000000200 */
[C---:B-----5:R-:W-:Y:S08]  /*72b0*/  HMMA.16816.F32.BF16 R176, R20.reuse, R16, R176 ;  /* 0x0000001014b0723c */ /* 0x060ff000000418b0 */
[C---:B------:R-:W-:Y:S01]  /*72c0*/  HMMA.16816.F32.BF16 R172, R20.reuse, R18, R172 ;  /* 0x0000001214ac723c */ /* 0x040fe200000418ac */
[----:B------:R-:W5:Y:S07]  /*72d0*/  LDSM.16.M88.4 R16, [R209] ;  /* 0x00000000d110783b */ /* 0x000f6e0000000200 */
[C---:B-1----:R-:W-:Y:S08]  /*72e0*/  HMMA.16816.F32.BF16 R168, R20.reuse, R184, R168 ;  /* 0x000000b814a8723c */ /* 0x042ff000000418a8 */
[C---:B------:R-:W-:Y:S01]  /*72f0*/  HMMA.16816.F32.BF16 R32, R20.reuse, R186, R32 ;  /* 0x000000ba1420723c */ /* 0x040fe20000041820 */
[----:B------:R-:W1:Y:S07]  /*7300*/  LDSM.16.M88.4 R184, [R208] ;  /* 0x00000000d0b8783b */ /* 0x000e6e0000000200 */
[C---:B--2---:R-:W-:Y:S08]  /*7310*/  HMMA.16816.F32.BF16 R28, R20.reuse, R192, R28 ;  /* 0x000000c0141c723c */ /* 0x044ff0000004181c */
[----:B------:R-:W-:Y:S01]  /*7320*/  HMMA.16816.F32.BF16 R24, R20, R194, R24 ;  /* 0x000000c21418723c */ /* 0x000fe20000041818 */
[----:B------:R-:W-:Y:S04]  /*7330*/  LDSM.16.M88.4 R20, [R219+0xa000] ;  /* 0x00a00000db14783b */ /* 0x000fe80000000200 */
[----:B------:R-:W-:Y:S03]  /*7340*/  LDSM.16.M88.4 R192, [R219+0xa800] ;  /* 0x00a80000dbc0783b */ /* 0x000fe60000000200 */
[C---:B---3--:R-:W-:Y:S08]  /*7350*/  HMMA.16816.F32.BF16 R8, R180.reuse, R12, R8 ;  /* 0x0000000cb408723c */ /* 0x048ff00000041808 */
[C---:B------:R-:W-:Y:S01]  /*7360*/  HMMA.16816.F32.BF16 R4, R180.reuse, R14, R4 ;  /* 0x0000000eb404723c */ /* 0x040fe20000041804 */
[----:B------:R-:W2:Y:S07]  /*7370*/  LDSM.16.M88.4 R12, [R222+0x2000] ;  /* 0x00200000de0c783b */ /* 0x000eae0000000200 */
[C---:B----4-:R-:W-:Y:S08]  /*7380*/  HMMA.16816.F32.BF16 R176, R180.reuse, R188, R176 ;  /* 0x000000bcb4b0723c */ /* 0x050ff000000418b0 */
[C---:B------:R-:W-:Y:S01]  /*7390*/  HMMA.16816.F32.BF16 R172, R180.reuse, R190, R172 ;  /* 0x000000beb4ac723c */ /* 0x040fe200000418ac */
[----:B------:R-:W3:Y:S07]  /*73a0*/  LDSM.16.M88.4 R188, [R219+0xb000] ;  /* 0x00b00000dbbc783b */ /* 0x000eee0000000200 */
[C---:B-----5:R-:W-:Y:S08]  /*73b0*/  HMMA.16816.F32.BF16 R168, R180.reuse, R16, R168 ;  /* 0x00000010b4a8723c */ /* 0x060ff000000418a8 */
[C---:B------:R-:W-:Y:S01]  /*73c0*/  HMMA.16816.F32.BF16 R32, R180.reuse, R18, R32 ;  /* 0x00000012b420723c */ /* 0x040fe20000041820 */
[----:B------:R-:W4:Y:S07]  /*73d0*/  LDSM.16.M88.4 R16, [R219+0xb800] ;  /* 0x00b80000db10783b */ /* 0x000f2e0000000200 */
[C---:B-1----:R-:W-:Y:S08]  /*73e0*/  HMMA.16816.F32.BF16 R28, R180.reuse, R184, R28 ;  /* 0x000000b8b41c723c */ /* 0x042ff0000004181c */
[----:B------:R-:W-:Y:S01]  /*73f0*/  HMMA.16816.F32.BF16 R24, R180, R186, R24 ;  /* 0x000000bab418723c */ /* 0x000fe20000041818 */
[----:B------:R-:W-:Y:S04]  /*7400*/  LDSM.16.M88.4 R184, [R221+0x2000] ;  /* 0x00200000ddb8783b */ /* 0x000fe80000000200 */
[----:B------:R-:W1:Y:S03]  /*7410*/  LDSM.16.M88.4 R180, [R212+0x2000] ;  /* 0x00200000d4b4783b */ /* 0x000e660000000200 */
        /* <DEDUP_REMOVED lines=15> */
[----:B------:R-:W1:Y:S07]  /*7510*/  LDSM.16.M88.4 R180, [R225+0xc800] ;  /* 0x00c80000e1b4783b */ /* 0x000e6e0000000200 */
[C---:B--2---:R-:W-:Y:S08]  /*7520*/  HMMA.16816.F32.BF16 R176, R184.reuse, R20, R176 ;  /* 0x00000014b8b0723c */ /* 0x044ff000000418b0 */
[C---:B------:R-:W-:Y:S01]  /*7530*/  HMMA.16816.F32.BF16 R172, R184.reuse, R22, R172 ;  /* 0x00000016b8ac723c */ /* 0x040fe200000418ac */
[----:B------:R-:W2:Y:S07]  /*7540*/  LDSM.16.M88.4 R20, [R225+0xd000] ;  /* 0x00d00000e114783b */ /* 0x000eae0000000200 */
[C---:B-----5:R-:W-:Y:S08]  /*7550*/  HMMA.16816.F32.BF16 R168, R184.reuse, R192, R168 ;  /* 0x000000c0b8a8723c */ /* 0x060ff000000418a8 */
[C---:B------:R-:W-:Y:S01]  /*7560*/  HMMA.16816.F32.BF16 R32, R184.reuse, R194, R32 ;  /* 0x000000c2b820723c */ /* 0x040fe20000041820 */
[----:B------:R-:W5:Y:S07]  /*7570*/  LDSM.16.M88.4 R192, [R225+0xd800] ;  /* 0x00d80000e1c0783b */ /* 0x000f6e0000000200 */
[C---:B---3--:R-:W-:Y:S08]  /*7580*/  HMMA.16816.F32.BF16 R28, R184.reuse, R188, R28 ;  /* 0x000000bcb81c723c */ /* 0x048ff0000004181c */
[----:B------:R-:W-:Y:S01]  /*7590*/  HMMA.16816.F32.BF16 R24, R184, R190, R24 ;  /* 0x000000beb818723c */ /* 0x000fe20000041818 */
[----:B------:R-:W-:Y:S04]  /*75a0*/  LDSM.16.M88.4 R188, [R207] ;  /* 0x00000000cfbc783b */ /* 0x000fe80000000200 */
[----:B------:R-:W-:Y:S03]  /*75b0*/  LDSM.16.M88.4 R184, [R206] ;  /* 0x00000000ceb8783b */ /* 0x000fe60000000200 */
[C---:B----4-:R-:W-:Y:S08]  /*75c0*/  HMMA.16816.F32.BF16 R8, R12.reuse, R16, R8 ;  /* 0x000000100c08723c */ /* 0x050ff00000041808 */
[C---:B------:R-:W-:Y:S01]  /*75d0*/  HMMA.16816.F32.BF16 R4, R12.reuse, R18, R4 ;  /* 0x000000120c04723c */ /* 0x040fe20000041804 */
[----:B------:R-:W3:Y:S07]  /*75e0*/  LDSM.16.M88.4 R16, [R224+0x4000] ;  /* 0x00400000e010783b */ /* 0x000eee0000000200 */
[C---:B-1----:R-:W-:Y:S08]  /*75f0*/  HMMA.16816.F32.BF16 R176, R12.reuse, R180, R176 ;  /* 0x000000b40cb0723c */ /* 0x042ff000000418b0 */
[C---:B------:R-:W-:Y:S01]  /*7600*/  HMMA.16816.F32.BF16 R172, R12.reuse, R182, R172 ;  /* 0x000000b60cac723c */ /* 0x040fe200000418ac */
[----:B------:R-:W1:Y:S07]  /*7610*/  LDSM.16.M88.4 R180, [R205] ;  /* 0x00000000cdb4783b */ /* 0x000e6e0000000200 */
[C---:B--2---:R-:W-:Y:S08]  /*7620*/  HMMA.16816.F32.BF16 R168, R12.reuse, R20, R168 ;  /* 0x000000140ca8723c */ /* 0x044ff000000418a8 */
[C---:B------:R-:W-:Y:S01]  /*7630*/  HMMA.16816.F32.BF16 R32, R12.reuse, R22, R32 ;  /* 0x000000160c20723c */ /* 0x040fe20000041820 */
[----:B------:R-:W2:Y:S07]  /*7640*/  LDSM.16.M88.4 R20, [R204] ;  /* 0x00000000cc14783b */ /* 0x000eae0000000200 */
[C---:B-----5:R-:W-:Y:S08]  /*7650*/  HMMA.16816.F32.BF16 R28, R12.reuse, R192, R28 ;  /* 0x000000c00c1c723c */ /* 0x060ff0000004181c */
        /* <DEDUP_REMOVED lines=12> */
[C---:B--2---:R-:W-:Y:S08]  /*7720*/  HMMA.16816.F32.BF16 R28, R16.reuse, R20, R28 ;  /* 0x00000014101c723c */ /* 0x044ff0000004181c */
[----:B------:R-:W-:Y:S01]  /*7730*/  HMMA.16816.F32.BF16 R24, R16, R22, R24 ;  /* 0x000000161018723c */ /* 0x000fe20000041818 */
[----:B------:R-:W1:Y:S04]  /*7740*/  LDSM.16.M88.4 R20, [R219+0xd800] ;  /* 0x00d80000db14783b */ /* 0x000e680000000200 */
[----:B------:R-:W2:Y:S03]  /*7750*/  LDSM.16.M88.4 R16, [R212+0x4000] ;  /* 0x00400000d410783b */ /* 0x000ea60000000200 */
[C---:B----4-:R-:W-:Y:S08]  /*7760*/  HMMA.16816.F32.BF16 R8, R12.reuse, R196, R8 ;  /* 0x000000c40c08723c */ /* 0x050ff00000041808 */
[C---:B------:R-:W-:Y:S01]  /*7770*/  HMMA.16816.F32.BF16 R4, R12.reuse, R198, R4 ;  /* 0x000000c60c04723c */ /* 0x040fe20000041804 */
[----:B------:R-:W-:Y:S07]  /*7780*/  LDSM.16.M88.4 R196, [R225+0xf000] ;  /* 0x00f00000e1c4783b */ /* 0x000fee0000000200 */
[C---:B---3--:R-:W-:Y:S08]  /*7790*/  HMMA.16816.F32.BF16 R176, R12.reuse, R188, R176 ;  /* 0x000000bc0cb0723c */ /* 0x048ff000000418b0 */
[C---:B------:R-:W-:Y:S01]  /*77a0*/  HMMA.16816.F32.BF16 R172, R12.reuse, R190, R172 ;  /* 0x000000be0cac723c */ /* 0x040fe200000418ac */
[----:B------:R-:W-:Y:S07]  /*77b0*/  LDSM.16.M88.4 R188, [R212+0x5000] ;  /* 0x00500000d4bc783b */ /* 0x000fee0000000200 */
[C---:B-----5:R-:W-:Y:S08]  /*77c0*/  HMMA.16816.F32.BF16 R168, R12.reuse, R184, R168 ;  /* 0x000000b80ca8723c */ /* 0x060ff000000418a8 */
[C---:B------:R-:W-:Y:S01]  /*77d0*/  HMMA.16816.F32.BF16 R32, R12.reuse, R186, R32 ;  /* 0x000000ba0c20723c */ /* 0x040fe20000041820 */
[----:B------:R-:W3:Y:S07]  /*77e0*/  LDSM.16.M88.4 R184, [R212+0x5800] ;  /* 0x00580000d4b8783b */ /* 0x000eee0000000200 */
[C---:B-1----:R-:W-:Y:S08]  /*77f0*/  HMMA.16816.F32.BF16 R28, R12.reuse, R20, R28 ;  /* 0x000000140c1c723c */ /* 0x042ff0000004181c */
[----:B------:R-:W-:Y:S01]  /*7800*/  HMMA.16816.F32.BF16 R24, R12, R22, R24 ;  /* 0x000000160c18723c */ /* 0x000fe20000041818 */
[----:B------:R-:W-:Y:S04]  /*7810*/  LDSM.16.M88.4 R12, [R226+0x6000] ;  /* 0x00600000e20c783b */ /* 0x000fe80000000200 */
[----:B------:R-:W-:Y:S03]  /*7820*/  LDSM.16.M88.4 R20, [R225+0xe000] ;  /* 0x00e00000e114783b */ /* 0x000fe60000000200 */
[C---:B--2---:R-:W-:Y:S08]  /*7830*/  HMMA.16816.F32.BF16 R8, R180.reuse, R16, R8 ;  /* 0x00000010b408723c */ /* 0x044ff00000041808 */
[C---:B------:R-:W-:Y:S01]  /*7840*/  HMMA.16816.F32.BF16 R4, R180.reuse, R18, R4 ;  /* 0x00000012b404723c */ /* 0x040fe20000041804 */
[----:B------:R-:W1:Y:S07]  /*7850*/  LDSM.16.M88.4 R16, [R225+0xe800] ;  /* 0x00e80000e110783b */ /* 0x000e6e0000000200 */
[C---:B------:R-:W-:Y:S08]  /*7860*/  HMMA.16816.F32.BF16 R176, R180.reuse, R192, R176 ;  /* 0x000000c0b4b0723c */ /* 0x040ff000000418b0 */
[C---:B------:R-:W-:Y:S01]  /*7870*/  HMMA.16816.F32.BF16 R172, R180.reuse, R194, R172 ;  /* 0x000000c2b4ac723c */ /* 0x040fe200000418ac */
[----:B------:R-:W2:Y:S07]  /*7880*/  LDSM.16.M88.4 R192, [R225+0xf800] ;  /* 0x00f80000e1c0783b */ /* 0x000eae0000000200 */
[C---:B---3--:R-:W-:Y:S08]  /*7890*/  HMMA.16816.F32.BF16 R28, R180.reuse, R184, R28 ;  /* 0x000000b8b41c723c */ /* 0x048ff0000004181c */
[C---:B------:R-:W-:Y:S01]  /*78a0*/  HMMA.16816.F32.BF16 R24, R180.reuse, R186, R24 ;  /* 0x000000bab418723c */ /* 0x040fe20000041818 */
[----:B------:R-:W-:Y:S07]  /*78b0*/  LDSM.16.M88.4 R184, [R202] ;  /* 0x00000000cab8783b */ /* 0x000fee0000000200 */
[----:B------:R-:W-:Y:S08]  /*78c0*/  HMMA.16816.F32.BF16 R168, R180, R188, R168 ;  /* 0x000000bcb4a8723c */ /* 0x000ff000000418a8 */
[C---:B-1----:R-:W-:Y:S08]  /*78d0*/  HMMA.16816.F32.BF16 R176, R12.reuse, R16, R176 ;  /* 0x000000100cb0723c */ /* 0x042ff000000418b0 */
[----:B------:R-:W-:Y:S01]  /*78e0*/  HMMA.16816.F32.BF16 R172, R12, R18, R172 ;  /* 0x000000120cac723c */ /* 0x000fe200000418ac */
[----:B------:R-:W1:Y:S07]  /*78f0*/  LDSM.16.M88.4 R16, [R224+0x6000] ;  /* 0x00600000e010783b */ /* 0x000e6e0000000200 */
[----:B------:R-:W-:Y:S01]  /*7900*/  HMMA.16816.F32.BF16 R32, R180, R190, R32 ;  /* 0x000000beb420723c */ /* 0x000fe20000041820 */
[----:B------:R-:W3:Y:S04]  /*7910*/  LDSM.16.M88.4 R188, [R203] ;  /* 0x00000000cbbc783b */ /* 0x000ee80000000200 */
[----:B------:R-:W4:Y:S03]  /*7920*/  LDSM.16.M88.4 R180, [R201] ;  /* 0x00000000c9b4783b */ /* 0x000f260000000200 */
[C---:B------:R-:W-:Y:S08]  /*7930*/  HMMA.16816.F32.BF16 R8, R12.reuse, R20, R8 ;  /* 0x000000140c08723c */ /* 0x040ff00000041808 */
[C---:B------:R-:W-:Y:S01]  /*7940*/  HMMA.16816.F32.BF16 R4, R12.reuse, R22, R4 ;  /* 0x000000160c04723c */ /* 0x040fe20000041804 */
[----:B------:R-:W5:Y:S07]  /*7950*/  LDSM.16.M88.4 R20, [R200] ;  /* 0x00000000c814783b */ /* 0x000f6e0000000200 */
[C---:B------:R-:W-:Y:S08]  /*7960*/  HMMA.16816.F32.BF16 R168, R12.reuse, R196, R168 ;  /* 0x000000c40ca8723c */ /* 0x040ff000000418a8 */
[C---:B------:R-:W-:Y:S08]  /*7970*/  HMMA.16816.F32.BF16 R32, R12.reuse, R198, R32 ;  /* 0x000000c60c20723c */ /* 0x040ff00000041820 */
[C---:B--2---:R-:W-:Y:S08]  /*7980*/  HMMA.16816.F32.BF16 R28, R12.reuse, R192, R28 ;  /* 0x000000c00c1c723c */ /* 0x044ff0000004181c */
[----:B------:R-:W-:Y:S01]  /*7990*/  HMMA.16816.F32.BF16 R24, R12, R194, R24 ;  /* 0x000000c20c18723c */ /* 0x000fe20000041818 */
[----:B------:R-:W-:Y:S04]  /*79a0*/  LDSM.16.M88.4 R192, [R222+0x6000] ;  /* 0x00600000dec0783b */ /* 0x000fe80000000200 */
[----:B------:R-:W2:Y:S03]  /*79b0*/  LDSM.16.M88.4 R12, [R219+0xe000] ;  /* 0x00e00000db0c783b */ /* 0x000ea60000000200 */
[C---:B-1----:R-:W-:Y:S08]  /*79c0*/  HMMA.16816.F32.BF16 R176, R16.reuse, R184, R176 ;  /* 0x000000b810b0723c */ /* 0x042ff000000418b0 */
[C---:B------:R-:W-:Y:S01]  /*79d0*/  HMMA.16816.F32.BF16 R172, R16.reuse, R186, R172 ;  /* 0x000000ba10ac723c */ /* 0x040fe200000418ac */
[----:B------:R-:W1:Y:S07]  /*79e0*/  LDSM.16.M88.4 R184, [R219+0xf000] ;  /* 0x00f00000dbb8783b */ /* 0x000e6e0000000200 */
[C---:B---3--:R-:W-:Y:S08]  /*79f0*/  HMMA.16816.F32.BF16 R8, R16.reuse, R188, R8 ;  /* 0x000000bc1008723c */ /* 0x048ff00000041808 */
[C---:B------:R-:W-:Y:S01]  /*7a00*/  HMMA.16816.F32.BF16 R4, R16.reuse, R190, R4 ;  /* 0x000000be1004723c */ /* 0x040fe20000041804 */
[----:B------:R-:W3:Y:S07]  /*7a10*/  LDSM.16.M88.4 R188, [R219+0xe800] ;  /* 0x00e80000dbbc783b */ /* 0x000eee0000000200 */
[C---:B----4-:R-:W-:Y:S08]  /*7a20*/  HMMA.16816.F32.BF16 R168, R16.reuse, R180, R168 ;  /* 0x000000b410a8723c */ /* 0x050ff000000418a8 */
[C---:B------:R-:W-:Y:S01]  /*7a30*/  HMMA.16816.F32.BF16 R32, R16.reuse, R182, R32 ;  /* 0x000000b61020723c */ /* 0x040fe20000041820 */
[----:B------:R-:W-:Y:S07]  /*7a40*/  LDSM.16.M88.4 R180, [R219+0xf800] ;  /* 0x00f80000dbb4783b */ /* 0x000fee0000000200 */
[C---:B-----5:R-:W-:Y:S08]  /*7a50*/  HMMA.16816.F32.BF16 R28, R16.reuse, R20, R28 ;  /* 0x00000014101c723c */ /* 0x060ff0000004181c */
[----:B------:R-:W-:Y:S01]  /*7a60*/  HMMA.16816.F32.BF16 R24, R16, R22, R24 ;  /* 0x000000161018723c */ /* 0x000fe20000041818 */
[----:B------:R-:W-:Y:S04]  /*7a70*/  LDSM.16.M88.4 R20, [R221+0x6000] ;  /* 0x00600000dd14783b */ /* 0x000fe80000000200 */
[----:B------:R-:W4:Y:S03]  /*7a80*/  LDSM.16.M88.4 R16, [R212+0x6000] ;  /* 0x00600000d410783b */ /* 0x000f260000000200 */
[C---:B--2---:R-:W-:Y:S08]  /*7a90*/  HMMA.16816.F32.BF16 R8, R192.reuse, R12, R8 ;  /* 0x0000000cc008723c */ /* 0x044ff00000041808 */
[C---:B------:R-:W-:Y:S01]  /*7aa0*/  HMMA.16816.F32.BF16 R4, R192.reuse, R14, R4 ;  /* 0x0000000ec004723c */ /* 0x040fe20000041804 */
[----:B------:R-:W2:Y:S07]  /*7ab0*/  LDSM.16.M88.4 R12, [R212+0x6800] ;  /* 0x00680000d40c783b */ /* 0x000eae0000000200 */
[C---:B-1----:R-:W-:Y:S08]  /*7ac0*/  HMMA.16816.F32.BF16 R168, R192.reuse, R184, R168 ;  /* 0x000000b8c0a8723c */ /* 0x042ff000000418a8 */
[C---:B------:R-:W-:Y:S01]  /*7ad0*/  HMMA.16816.F32.BF16 R32, R192.reuse, R186, R32 ;  /* 0x000000bac020723c */ /* 0x040fe20000041820 */
[----:B------:R-:W1:Y:S07]  /*7ae0*/  LDSM.16.M88.4 R184, [R212+0x7000] ;  /* 0x00700000d4b8783b */ /* 0x000e6e0000000200 */
[C---:B---3--:R-:W-:Y:S08]  /*7af0*/  HMMA.16816.F32.BF16 R176, R192.reuse, R188, R176 ;  /* 0x000000bcc0b0723c */ /* 0x048ff000000418b0 */
[----:B------:R-:W-:Y:S08]  /*7b00*/  HMMA.16816.F32.BF16 R172, R192, R190, R172 ;  /* 0x000000bec0ac723c */ /* 0x000ff000000418ac */
[C---:B----4-:R-:W-:Y:S08]  /*7b10*/  HMMA.16816.F32.BF16 R8, R20.reuse, R16, R8 ;  /* 0x000000101408723c */ /* 0x050ff00000041808 */
[----:B------:R-:W-:Y:S01]  /*7b20*/  HMMA.16816.F32.BF16 R4, R20, R18, R4 ;  /* 0x000000121404723c */ /* 0x000fe20000041804 */
[----:B------:R-:W3:Y:S01]  /*7b30*/  LDSM.16.M88.4 R16, [R212+0x7800] ;  /* 0x00780000d410783b */ /* 0x000ee20000000200 */
[----:B------:R-:W-:-:S06]  /*7b40*/  DEPBAR.LE SB0, 0x0 ;  /* 0x000080000000791a */ /* 0x000fcc0000000000 */
[----:B--2---:R-:W-:Y:S08]  /*7b50*/  HMMA.16816.F32.BF16 R176, R20, R12, R176 ;  /* 0x0000000c14b0723c */ /* 0x004ff000000418b0 */
[----:B------:R-:W-:Y:S01]  /*7b60*/  HMMA.16816.F32.BF16 R28, R192, R180, R28 ;  /* 0x000000b4c01c723c */ /* 0x000fe2000004181c */
[----:B------:R-:W-:Y:S02]  /*7b70*/  FSEL R9, R9, -INF , !P0 ;  /* 0xff80000009097808 */ /* 0x000fe40004000000 */
[----:B------:R-:W-:-:S02]  /*7b80*/  ISETP.GE.AND P0, PT, R2, R231, PT ;  /* 0x000000e70200720c */ /* 0x000fc40003f06270 */
[----:B------:R-:W-:Y:S02]  /*7b90*/  IADD3 R2, R165, 0x10, RZ ;  /* 0x00000010a5027810 */ /* 0x000fe40007ffe0ff */
[----:B------:R-:W-:Y:S01]  /*7ba0*/  FSEL R11, R11, -INF , !P2 ;  /* 0xff8000000b0b7808 */ /* 0x000fe20005000000 */
[C---:B------:R-:W-:Y:S01]  /*7bb0*/  HMMA.16816.F32.BF16 R172, R20.reuse, R14, R172 ;  /* 0x0000000e14ac723c */ /* 0x040fe200000418ac */
[----:B------:R-:W-:Y:S02]  /*7bc0*/  FSEL R4, R4, -INF , !P1 ;  /* 0xff80000004047808 */ /* 0x000fe40004800000 */
[----:B------:R-:W-:Y:S01]  /*7bd0*/  FSEL R6, R6, -INF , !P0 ;  /* 0xff80000006067808 */ /* 0x000fe20004000000 */
[----:B------:R-:W-:Y:S01]  /*7be0*/  BAR.SYNC.DEFER_BLOCKING 0x0 ;  /* 0x0000000000007b1d */ /* 0x000fe20000010000 */
[CC--:B------:R-:W-:Y:S02]  /*7bf0*/  ISETP.GE.AND P2, PT, R0.reuse, R238.reuse, PT ;  /* 0x000000ee0000720c */ /* 0x0c0fe40003f46270 */
[----:B------:R-:W-:Y:S01]  /*7c00*/  ISETP.GE.AND P1, PT, R0, R231, PT ;  /* 0x000000e70000720c */ /* 0x000fe20003f26270 */
[----:B-1----:R-:W-:Y:S01]  /*7c10*/  HMMA.16816.F32.BF16 R168, R20, R184, R168 ;  /* 0x000000b814a8723c */ /* 0x002fe200000418a8 */
[----:B------:R-:W-:-:S02]  /*7c20*/  ISETP.GE.AND P0, PT, R2, R238, PT ;  /* 0x000000ee0200720c */ /* 0x000fc40003f06270 */
[----:B------:R-:W-:Y:S02]  /*7c30*/  IADD3 R0, R165, 0x11, RZ ;  /* 0x00000011a5007810 */ /* 0x000fe40007ffe0ff */
[----:B------:R-:W-:Y:S02]  /*7c40*/  FSEL R5, R5, -INF , !P2 ;  /* 0xff80000005057808 */ /* 0x000fe40005000000 */
[----:B------:R-:W-:Y:S01]  /*7c50*/  FSEL R7, R7, -INF , !P1 ;  /* 0xff80000007077808 */ /* 0x000fe20004800000 */
[----:B------:R-:W-:Y:S01]  /*7c60*/  HMMA.16816.F32.BF16 R32, R20, R186, R32 ;  /* 0x000000ba1420723c */ /* 0x000fe20000041820 */
[----:B------:R-:W-:Y:S02]  /*7c70*/  FSEL R189, R176, -INF , !P0 ;  /* 0xff800000b0bd7808 */ /* 0x000fe40004000000 */
[----:B------:R-:W-:Y:S02]  /*7c80*/  ISETP.GE.AND P2, PT, R2, R231, PT ;  /* 0x000000e70200720c */ /* 0x000fe40003f46270 */
[----:B------:R-:W-:-:S02]  /*7c90*/  ISETP.GE.AND P1, PT, R0, R238, PT ;  /* 0x000000ee0000720c */ /* 0x000fc40003f26270 */
[----:B------:R-:W-:Y:S01]  /*7ca0*/  ISETP.GE.AND P0, PT, R0, R231, PT ;  /* 0x000000e70000720c */ /* 0x000fe20003f06270 */
[----:B------:R-:W-:Y:S01]  /*7cb0*/  HMMA.16816.F32.BF16 R24, R192, R182, R24 ;  /* 0x000000b6c018723c */ /* 0x000fe20000041818 */
[C---:B------:R-:W-:Y:S02]  /*7cc0*/  IADD3 R2, R165.reuse, 0x18, RZ ;  /* 0x00000018a5027810 */ /* 0x040fe40007ffe0ff */
[----:B------:R-:W-:Y:S02]  /*7cd0*/  IADD3 R0, R165, 0x19, RZ ;  /* 0x00000019a5007810 */ /* 0x000fe40007ffe0ff */
[----:B------:R-:W-:Y:S02]  /*7ce0*/  FSEL R190, R177, -INF , !P1 ;  /* 0xff800000b1be7808 */ /* 0x000fe40004800000 */
[----:B------:R-:W-:Y:S01]  /*7cf0*/  FSEL R194, R178, -INF , !P2 ;  /* 0xff800000b2c27808 */ /* 0x000fe20005000000 */
[----:B---3--:R-:W-:Y:S01]  /*7d00*/  HMMA.16816.F32.BF16 R28, R20, R16, R28 ;  /* 0x00000010141c723c */ /* 0x008fe2000004181c */
[----:B------:R-:W-:-:S02]  /*7d10*/  FSEL R193, R179, -INF , !P0 ;  /* 0xff800000b3c17808 */ /* 0x000fc40004000000 */
[CC--:B------:R-:W-:Y:S02]  /*7d20*/  ISETP.GE.AND P2, PT, R2.reuse, R238.reuse, PT ;  /* 0x000000ee0200720c */ /* 0x0c0fe40003f46270 */
[----:B------:R-:W-:Y:S02]  /*7d30*/  ISETP.GE.AND P1, PT, R2, R231, PT ;  /* 0x000000e70200720c */ /* 0x000fe40003f26270 */
[----:B------:R-:W-:Y:S02]  /*7d40*/  ISETP.GE.AND P0, PT, R0, R238, PT ;  /* 0x000000ee0000720c */ /* 0x000fe40003f06270 */
[----:B------:R-:W-:Y:S02]  /*7d50*/  IADD3 R2, R165, 0x20, RZ ;  /* 0x00000020a5027810 */ /* 0x000fe40007ffe0ff */
[----:B------:R-:W-:Y:S02]  /*7d60*/  FSEL R191, R172, -INF , !P2 ;  /* 0xff800000acbf7808 */ /* 0x000fe40005000000 */
[----:B------:R-:W-:-:S02]  /*7d70*/  FSEL R195, R174, -INF , !P1 ;  /* 0xff800000aec37808 */ /* 0x000fc40004800000 */
[----:B------:R-:W-:Y:S01]  /*7d80*/  FSEL R192, R173, -INF , !P0 ;  /* 0xff800000adc07808 */ /* 0x000fe20004000000 */
[----:B------:R-:W-:Y:S01]  /*7d90*/  HMMA.16816.F32.BF16 R24, R20, R18, R24 ;  /* 0x000000121418723c */ /* 0x000fe20000041818 */
[-C--:B------:R-:W-:Y:S02]  /*7da0*/  ISETP.GE.AND P2, PT, R0, R231.reuse, PT ;  /* 0x000000e70000720c */ /* 0x080fe40003f46270 */
[C---:B------:R-:W-:Y:S02]  /*7db0*/  ISETP.GE.AND P1, PT, R2.reuse, R238, PT ;  /* 0x000000ee0200720c */ /* 0x040fe40003f26270 */
[----:B------:R-:W-:Y:S02]  /*7dc0*/  ISETP.GE.AND P0, PT, R2, R231, PT ;  /* 0x000000e70200720c */ /* 0x000fe40003f06270 */
[C---:B------:R-:W-:Y:S02]  /*7dd0*/  IADD3 R0, R165.reuse, 0x21, RZ ;  /* 0x00000021a5007810 */ /* 0x040fe40007ffe0ff */
        /* <DEDUP_REMOVED lines=10> */
[-C--:B------:R-:W-:Y:S02]  /*7e80*/  ISETP.GE.AND P2, PT, R2, R231.reuse, PT ;  /* 0x000000e70200720c */ /* 0x080fe40003f46270 */
[----:B------:R-:W-:Y:S02]  /*7e90*/  ISETP.GE.AND P0, PT, R0, R231, PT ;  /* 0x000000e70000720c */ /* 0x000fe40003f06270 */
[----:B------:R-:W-:-:S02]  /*7ea0*/  IADD3 R2, R165, 0x31, RZ ;  /* 0x00000031a5027810 */ /* 0x000fc40007ffe0ff */
[----:B------:R-:W-:Y:S02]  /*7eb0*/  FSEL R199, R35, -INF , !P0 ;  /* 0xff80000023c77808 */ /* 0x000fe40004000000 */
[----:B------:R-:W-:Y:S02]  /*7ec0*/  FSEL R198, R171, -INF , !P1 ;  /* 0xff800000abc67808 */ /* 0x000fe40004800000 */
[-C--:B------:R-:W-:Y:S02]  /*7ed0*/  ISETP.GE.AND P0, PT, R2, R238.reuse, PT ;  /* 0x000000ee0200720c */ /* 0x080fe40003f06270 */
[----:B------:R-:W-:Y:S02]  /*7ee0*/  ISETP.GE.AND P1, PT, R0, R238, PT ;  /* 0x000000ee0000720c */ /* 0x000fe40003f26270 */
[----:B------:R-:W-:Y:S02]  /*7ef0*/  IADD3 R0, R165, 0x30, RZ ;  /* 0x00000030a5007810 */ /* 0x000fe40007ffe0ff */
[----:B------:R-:W-:-:S02]  /*7f00*/  FSEL R187, R29, -INF , !P0 ;  /* 0xff8000001dbb7808 */ /* 0x000fc40004000000 */
[----:B------:R-:W-:Y:S02]  /*7f10*/  FSEL R197, R34, -INF , !P2 ;  /* 0xff80000022c57808 */ /* 0x000fe40005000000 */
[----:B------:R-:W-:Y:S02]  /*7f20*/  FSEL R171, R33, -INF , !P1 ;  /* 0xff80000021ab7808 */ /* 0x000fe40004800000 */
[-C--:B------:R-:W-:Y:S02]  /*7f30*/  ISETP.GE.AND P0, PT, R165, R231.reuse, PT ;  /* 0x000000e7a500720c */ /* 0x080fe40003f06270 */
[C---:B------:R-:W-:Y:S02]  /*7f40*/  ISETP.GE.AND P2, PT, R0.reuse, R238, PT ;  /* 0x000000ee0000720c */ /* 0x040fe40003f46270 */
[----:B------:R-:W-:Y:S02]  /*7f50*/  ISETP.GE.AND P1, PT, R0, R231, PT ;  /* 0x000000e70000720c */ /* 0x000fe40003f26270 */
[----:B------:R-:W-:-:S02]  /*7f60*/  FSEL R10, R10, -INF , !P0 ;  /* 0xff8000000a0a7808 */ /* 0x000fc40004000000 */
[----:B------:R-:W-:Y:S02]  /*7f70*/  FSEL R188, R28, -INF , !P2 ;  /* 0xff8000001cbc7808 */ /* 0x000fe40005000000 */
[----:B------:R-:W-:Y:S02]  /*7f80*/  FSEL R183, R30, -INF , !P1 ;  /* 0xff8000001eb77808 */ /* 0x000fe40004800000 */
[----:B------:R-:W-:Y:S02]  /*7f90*/  PLOP3.LUT P0, PT, PT, PT, UP0, 0x80, 0x0 ;  /* 0x000000000000781c */ /* 0x000fe40003f0f008 */
[----:B------:R-:W-:Y:S02]  /*7fa0*/  ISETP.GE.AND P2, PT, R2, R231, PT ;  /* 0x000000e70200720c */ /* 0x000fe40003f46270 */
[C---:B------:R-:W-:Y:S02]  /*7fb0*/  ISETP.GE.AND P1, PT, R165.reuse, R238, PT ;  /* 0x000000eea500720c */ /* 0x040fe40003f26270 */
[----:B------:R-:W-:-:S02]  /*7fc0*/  IADD3 R0, R165, 0x38, RZ ;  /* 0x00000038a5007810 */ /* 0x000fc40007ffe0ff */
[----:B------:R-:W-:Y:S02]  /*7fd0*/  IADD3 R165, R165, 0x39, RZ ;  /* 0x00000039a5a57810 */ /* 0x000fe40007ffe0ff */
[----:B------:R-:W-:Y:S02]  /*7fe0*/  FSEL R181, R31, -INF , !P2 ;  /* 0xff8000001fb57808 */ /* 0x000fe40005000000 */
[----:B------:R-:W-:Y:S02]  /*7ff0*/  FSEL R8, R8, -INF , !P1 ;  /* 0xff80000008087808 */ /* 0x000fe40004800000 */
[-C--:B------:R-:W-:Y:S02]  /*8000*/  ISETP.GE.AND P2, PT, R0, R238.reuse, PT ;  /* 0x000000ee0000720c */ /* 0x080fe40003f46270 */
[----:B------:R-:W-:Y:S02]  /*8010*/  ISETP.GE.AND P1, PT, R165, R238, PT ;  /* 0x000000eea500720c */ /* 0x000fe40003f26270 */
[----:B------:R-:W-:-:S02]  /*8020*/  FSEL R186, R24, -INF , !P2 ;  /* 0xff80000018ba7808 */ /* 0x000fc40005000000 */
[----:B------:R-:W-:Y:S02]  /*8030*/  FSEL R184, R25, -INF , !P1 ;  /* 0xff80000019b87808 */ /* 0x000fe40004800000 */
[-C--:B------:R-:W-:Y:S02]  /*8040*/  ISETP.GE.AND P2, PT, R0, R231.reuse, PT ;  /* 0x000000e70000720c */ /* 0x080fe40003f46270 */
[----:B------:R-:W-:Y:S02]  /*8050*/  ISETP.GE.AND P1, PT, R165, R231, PT ;  /* 0x000000e7a500720c */ /* 0x000fe40003f26270 */
[----:B------:R-:W-:Y:S02]  /*8060*/  FSEL R180, R26, -INF , !P2 ;  /* 0xff8000001ab47808 */ /* 0x000fe40005000000 */
[----:B------:R-:W-:Y:S01]  /*8070*/  FSEL R179, R27, -INF , !P1 ;  /* 0xff8000001bb37808 */ /* 0x000fe20004800000 */
[----:B------:R-:W-:Y:S05]  /*8080*/  @!P0 BRA `(.L_x_63) ;  /* 0x0000086000008947 */ /* 0x000fea0003800000 */
[----:B------:R-:W-:Y:S01]  /*8090*/  UIADD3 UR14, UR8, -0x3, URZ ;  /* 0xfffffffd080e7890 */ /* 0x000fe2000fffe03f */
[----:B------:R1:W-:Y:S01]  /*80a0*/  @P6 STS.128 [R227+0x8000], RZ ;  /* 0x008000ffe3006388 */ /* 0x0003e20000000c00 */
[----:B------:R-:W-:Y:S01]  /*80b0*/  ULDC.64 UR4, c[0x0][0x198] ;  /* 0x0000660000047ab9 */ /* 0x000fe20000000a00 */
[----:B------:R-:W-:Y:S01]  /*80c0*/  BSSY B0, `(.L_x_64) ;  /* 0x0000081000007945 */ /* 0x000fe20003800000 */
[----:B------:R-:W-:-:S02]  /*80d0*/  USHF.R.S32.HI UR13, URZ, 0x1f, UR14 ;  /* 0x0000001f3f0d7899 */ /* 0x000fc4000801140e */
        /* <DEDUP_REMOVED lines=8> */
[----:B------:R-:W-:-:S04]  /*8160*/  @!P6 LEA R14, P2, R12, c[0x0][0x168], 0x1 ;  /* 0x00005a000c0eea11 */ /* 0x000fc800078408ff */
[----:B------:R-:W-:Y:S02]  /*8170*/  LEA.HI.X R2, R16, R235, R2, 0x6, P1 ;  /* 0x000000eb10027211 */ /* 0x000fe400008f3402 */
[C---:B------:R-:W-:Y:S02]  /*8180*/  @!P5 LEA R18, P1, R12.reuse, c[0x0][0x168], 0x1 ;  /* 0x00005a000c12da11 */ /* 0x040fe400078208ff */
[C-C-:B------:R-:W-:Y:S02]  /*8190*/  @!P6 LEA.HI.X R15, R12.reuse, c[0x0][0x16c], R2.reuse, 0x1, P2 ;  /* 0x00005b000c0fea11 */ /* 0x140fe400010f0c02 */
[C---:B------:R-:W-:Y:S02]  /*81a0*/  @!P4 LEA R16, P2, R12.reuse, c[0x0][0x168], 0x1 ;  /* 0x00005a000c10ca11 */ /* 0x040fe400078408ff */
[C-C-:B------:R-:W-:Y:S01]  /*81b0*/  @!P5 LEA.HI.X R19, R12.reuse, c[0x0][0x16c], R2.reuse, 0x1, P1 ;  /* 0x00005b000c13da11 */ /* 0x140fe200008f0c02 */
[----:B------:R-:W-:Y:S01]  /*81c0*/  @!PT LDS RZ, [RZ] ;  /* 0x00000000fffff984 */ /* 0x000fe20000000800 */
[----:B------:R-:W-:Y:S01]  /*81d0*/  @!PT LDS RZ, [RZ] ;  /* 0x00000000fffff984 */ /* 0x000fe20000000800 */
[----:B------:R-:W-:Y:S01]  /*81e0*/  @!PT LDS RZ, [RZ] ;  /* 0x00000000fffff984 */ /* 0x000fe20000000800 */
[----:B------:R2:W-:Y:S01]  /*81f0*/  @!P6 LDGSTS.E.BYPASS.LTC128B.128 [R227+0x8000], [R14.64] ;  /* 0x080000000ee3efae */ /* 0x0005e2000b901d50 */
[----:B------:R-:W-:-:S02]  /*8200*/  @!P4 LEA.HI.X R17, R12, c[0x0][0x16c], R2, 0x1, P2 ;  /* 0x00005b000c11ca11 */ /* 0x000fc400010f0c02 */
[C---:B------:R-:W-:Y:S01]  /*8210*/  IADD3 R0, P2, R12.reuse, UR11, RZ ;  /* 0x0000000b0c007c10 */ /* 0x040fe2000ff5e0ff */
        /* <DEDUP_REMOVED lines=11> */
[----:B--2---:R-:W-:-:S04]  /*82d0*/  @!P3 LEA R14, P1, R12, c[0x0][0x168], 0x1 ;  /* 0x00005a000c0eba11 */ /* 0x004fc800078208ff */
[----:B------:R-:W-:Y:S02]  /*82e0*/  @!P3 LEA.HI.X R15, R12, c[0x0][0x16c], R2, 0x1, P1 ;  /* 0x00005b000c0fba11 */ /* 0x000fe400008f0c02 */
[----:B------:R-:W-:Y:S02]  /*82f0*/  @!P6 LEA R12, P1, R0, c[0x0][0x168], 0x1 ;  /* 0x00005a00000cea11 */ /* 0x000fe400078208ff */
[----:B------:R-:W-:Y:S01]  /*8300*/  IADD3.X R2, R2, UR19, RZ, P2, !PT ;  /* 0x0000001302027c10 */ /* 0x000fe200097fe4ff */
[----:B------:R-:W-:Y:S01]  /*8310*/  @!PT LDS RZ, [RZ] ;  /* 0x00000000fffff984 */ /* 0x000fe20000000800 */
[----:B------:R-:W-:Y:S01]  /*8320*/  @!PT LDS RZ, [RZ] ;  /* 0x00000000fffff984 */ /* 0x000fe20000000800 */
[----:B------:R-:W-:Y:S01]  /*8330*/  @!PT LDS RZ, [RZ] ;  /* 0x00000000fffff984 */ /* 0x000fe20000000800 */
[----:B------:R2:W-:Y:S01]  /*8340*/  @!P3 LDGSTS.E.BYPASS.LTC128B.128 [R227+0xe000], [R14.64+0x180] ;  /* 0x0e0001800ee3bfae */ /* 0x0005e2000b901d50 */
[C---:B---3--:R-:W-:Y:S02]  /*8350*/  @!P5 LEA R18, P2, R0.reuse, c[0x0][0x168], 0x1 ;  /* 0x00005a000012da11 */ /* 0x048fe400078408ff */
[C-C-:B------:R-:W-:Y:S01]  /*8360*/  @!P6 LEA.HI.X R13, R0.reuse, c[0x0][0x16c], R2.reuse, 0x1, P1 ;  /* 0x00005b00000dea11 */ /* 0x140fe200008f0c02 */
[----:B------:R1:W-:Y:S01]  /*8370*/  @P6 STS.128 [R227+0x8800], RZ ;  /* 0x008800ffe3006388 */ /* 0x0003e20000000c00 */
[----:B------:R-:W-:-:S02]  /*8380*/  @!P5 LEA.HI.X R19, R0, c[0x0][0x16c], R2, 0x1, P2 ;  /* 0x00005b000013da11 */ /* 0x000fc400010f0c02 */
[C---:B----4-:R-:W-:Y:S01]  /*8390*/  @!P4 LEA R16, P1, R0.reuse, c[0x0][0x168], 0x1 ;  /* 0x00005a000010ca11 */ /* 0x050fe200078208ff */
[----:B------:R-:W-:Y:S01]  /*83a0*/  @!PT LDS RZ, [RZ] ;  /* 0x00000000fffff984 */ /* 0x000fe20000000800 */
[----:B------:R-:W-:Y:S01]  /*83b0*/  @!PT LDS RZ, [RZ] ;  /* 0x00000000fffff984 */ /* 0x000fe20000000800 */
[----:B------:R-:W-:Y:S01]  /*83c0*/  @!PT LDS RZ, [RZ] ;  /* 0x00000000fffff984 */ /* 0x000fe20000000800 */
[----:B------:R3:W-:Y:S03]  /*83d0*/  @!P6 LDGSTS.E.BYPASS.LTC128B.128 [R227+0x8800], [R12.64] ;  /* 0x088000000ce3efae */ /* 0x0007e6000b901d50 */
[C---:B------:R-:W-:Y:S01]  /*83e0*/  @!P4 LEA.HI.X R17, R0.reuse, c[0x0][0x16c], R2, 0x1, P1 ;  /* 0x00005b000011ca11 */ /* 0x040fe200008f0c02 */
        /* <DEDUP_REMOVED lines=10> */
[----:B--2---:R-:W-:-:S03]  /*8490*/  @!P3 LEA R14, P2, R0, c[0x0][0x168], 0x1 ;  /* 0x00005a00000eba11 */ /* 0x004fc600078408ff */
[----:B------:R1:W-:Y:S01]  /*84a0*/  @P3 STS.128 [R227+0xe800], RZ ;  /* 0x00e800ffe3003388 */ /* 0x0003e20000000c00 */
[C---:B------:R-:W-:Y:S02]  /*84b0*/  @!P3 LEA.HI.X R15, R0.reuse, c[0x0][0x16c], R2, 0x1, P2 ;  /* 0x00005b00000fba11 */ /* 0x040fe400010f0c02 */
[----:B---3--:R-:W-:-:S03]  /*84c0*/  IADD3 R12, P1, R0, UR11, RZ ;  /* 0x0000000b000c7c10 */ /* 0x008fc6000ff3e0ff */
[----:B------:R-:W-:Y:S01]  /*84d0*/  @!PT LDS RZ, [RZ] ;  /* 0x00000000fffff984 */ /* 0x000fe20000000800 */
[----:B------:R-:W-:Y:S01]  /*84e0*/  @!PT LDS RZ, [RZ] ;  /* 0x00000000fffff984 */ /* 0x000fe20000000800 */
[----:B------:R-:W-:Y:S01]  /*84f0*/  @!PT LDS RZ, [RZ] ;  /* 0x00000000fffff984 */ /* 0x000fe20000000800 */
[----:B------:R2:W-:Y:S01]  /*8500*/  @!P3 LDGSTS.E.BYPASS.LTC128B.128 [R227+0xe800], [R14.64+0x180] ;  /* 0x0e8001800ee3bfae */ /* 0x0005e2000b901d50 */
[----:B------:R-:W-:-:S03]  /*8510*/  @!P6 LEA R20, P2, R12, c[0x0][0x168], 0x1 ;  /* 0x00005a000c14ea11 */ /* 0x000fc600078408ff */
[----:B------:R1:W-:Y:S01]  /*8520*/  @P6 STS.128 [R227+0x9000], RZ ;  /* 0x009000ffe3006388 */ /* 0x0003e20000000c00 */
        /* <DEDUP_REMOVED lines=15> */
[----:B------:R4:W-:Y:S04]  /*8620*/  @!P5 LDGSTS.E.BYPASS.LTC128B.128 [R227+0xb000], [R18.64+0x80] ;  /* 0x0b00008012e3dfae */ /* 0x0009e8000b901d50 */
[----:B------:R1:W-:Y:S01]  /*8630*/  @P4 STS.128 [R227+0xd000], RZ ;  /* 0x00d000ffe3004388 */ /* 0x0003e20000000c00 */
[----:B--2---:R-:W-:-:S03]  /*8640*/  @!P3 LEA R14, P1, R12, c[0x0][0x168], 0x1 ;  /* 0x00005a000c0eba11 */ /* 0x004fc600078208ff */
[----:B------:R-:W-:Y:S01]  /*8650*/  @!PT LDS RZ, [RZ] ;  /* 0x00000000fffff984 */ /* 0x000fe20000000800 */
[----:B------:R-:W-:Y:S01]  /*8660*/  @!PT LDS RZ, [RZ] ;  /* 0x00000000fffff984 */ /* 0x000fe20000000800 */
[----:B------:R-:W-:Y:S01]  /*8670*/  @!PT LDS RZ, [RZ] ;  /* 0x00000000fffff984 */ /* 0x000fe20000000800 */
[----:B------:R1:W-:Y:S01]  /*8680*/  @!P4 LDGSTS.E.BYPASS.LTC128B.128 [R227+0xd000], [R16.64+0x100] ;  /* 0x0d00010010e3cfae */ /* 0x0003e2000b901d50 */
[----:B------:R-:W-:Y:S02]  /*8690*/  @!P3 LEA.HI.X R15, R12, c[0x0][0x16c], R2, 0x1, P1 ;  /* 0x00005b000c0fba11 */ /* 0x000fe400008f0c02 */
[----:B------:R-:W-:Y:S01]  /*86a0*/  @!P6 LEA R12, P1, R0, c[0x0][0x168], 0x1 ;  /* 0x00005a00000cea11 */ /* 0x000fe200078208ff */
[----:B------:R1:W-:Y:S01]  /*86b0*/  @P3 STS.128 [R227+0xf000], RZ ;  /* 0x00f000ffe3003388 */ /* 0x0003e20000000c00 */
[----:B------:R-:W-:-:S03]  /*86c0*/  IADD3.X R2, R2, UR19, RZ, P2, !PT ;  /* 0x0000001302027c10 */ /* 0x000fc600097fe4ff */
[----:B------:R-:W-:Y:S01]  /*86d0*/  @!PT LDS RZ, [RZ] ;  /* 0x00000000fffff984 */ /* 0x000fe20000000800 */
[----:B------:R-:W-:Y:S01]  /*86e0*/  @!PT LDS RZ, [RZ] ;  /* 0x00000000fffff984 */ /* 0x000fe20000000800 */
[----:B------:R-:W-:Y:S01]  /*86f0*/  @!PT LDS RZ, [RZ] ;  /* 0x00000000fffff984 */ /* 0x000fe20000000800 */
[----:B------:R1:W-:Y:S01]  /*8700*/  @!P3 LDGSTS.E.BYPASS.LTC128B.128 [R227+0xf000], [R14.64+0x180] ;  /* 0x0f0001800ee3bfae */ /* 0x0003e2000b901d50 */
[C-C-:B------:R-:W-:Y:S02]  /*8710*/  @!P6 LEA.HI.X R13, R0.reuse, c[0x0][0x16c], R2.reuse, 0x1, P1 ;  /* 0x00005b00000dea11 */ /* 0x140fe400008f0c02 */
[C---:B---3--:R-:W-:Y:S01]  /*8720*/  @!P5 LEA R20, P2, R0.reuse, c[0x0][0x168], 0x1 ;  /* 0x00005a000014da11 */ /* 0x048fe200078408ff */
[----:B------:R1:W-:Y:S03]  /*8730*/  @P6 STS.128 [R227+0x9800], RZ ;  /* 0x009800ffe3006388 */ /* 0x0003e60000000c00 */
[C---:B------:R-:W-:Y:S01]  /*8740*/  @!P5 LEA.HI.X R21, R0.reuse, c[0x0][0x16c], R2, 0x1, P2 ;  /* 0x00005b000015da11 */ /* 0x040fe200010f0c02 */
        /* <DEDUP_REMOVED lines=24> */
.L_x_65:
[----:B------:R-:W-:Y:S05]  /*88d0*/  BSYNC B0 ;  /* 0x0000000000007941 */ /* 0x000fea0003800000 */
.L_x_64:
[----:B------:R-:W0:Y:S02]  /*88e0*/  LDGDEPBAR ;  /* 0x00000000000079af */ /* 0x000e240000000000 */
.L_x_63:
[----:B------:R-:W-:Y:S01]  /*88f0*/  FMNMX.FTZ R2, R164, R8, !PT ;  /* 0x00000008a4027209 */ /* 0x000fe20007810000 */
[----:B-1----:R-:W-:Y:S01]  /*8900*/  LDSM.16.MT88.4 R16, [R220+0x10000] ;  /* 0x01000000dc10783b */ /* 0x002fe20000004200 */
[----:B------:R-:W-:Y:S01]  /*8910*/  FMNMX.FTZ R0, R3, R10, !PT ;  /* 0x0000000a03007209 */ /* 0x000fe20007810000 */
[----:B------:R-:W-:Y:S01]  /*8920*/  @UP0 UIADD3 UR8, UR8, -0x3, URZ ;  /* 0xfffffffd08080890 */ /* 0x000fe2000fffe03f */
[----:B------:R-:W-:Y:S01]  /*8930*/  FMNMX.FTZ R2, R9, R2, !PT ;  /* 0x0000000209027209 */ /* 0x000fe20007810000 */
[----:B------:R-:W-:Y:S01]  /*8940*/  LDSM.16.MT88.4 R20, [R220+0x12800] ;  /* 0x01280000dc14783b */ /* 0x000fe20000004200 */
[----:B------:R-:W-:Y:S02]  /*8950*/  FMNMX.FTZ R0, R11, R0, !PT ;  /* 0x000000000b007209 */ /* 0x000fe40007810000 */
[----:B------:R-:W-:Y:S01]  /*8960*/  FMNMX.FTZ R2, R4, R2, !PT ;  /* 0x0000000204027209 */ /* 0x000fe20007810000 */
[----:B------:R-:W-:Y:S01]  /*8970*/  LDSM.16.MT88.4 R28, [R217+0x10800] ;  /* 0x01080000d91c783b */ /* 0x000fe20000004200 */
[----:B------:R-:W-:-:S02]  /*8980*/  FMNMX.FTZ R0, R6, R0, !PT ;  /* 0x0000000006007209 */ /* 0x000fc40007810000 */
[----:B------:R-:W-:Y:S01]  /*8990*/  FMNMX.FTZ R2, R5, R2, !PT ;  /* 0x0000000205027209 */ /* 0x000fe20007810000 */
[----:B------:R-:W-:Y:S01]  /*89a0*/  LDSM.16.MT88.4 R24, [R216+0x10800] ;  /* 0x01080000d818783b */ /* 0x000fe20000004200 */
[----:B------:R-:W-:Y:S02]  /*89b0*/  FMNMX.FTZ R0, R7, R0, !PT ;  /* 0x0000000007007209 */ /* 0x000fe40007810000 */
[----:B------:R-:W-:Y:S01]  /*89c0*/  FMNMX.FTZ R2, R189, R2, !PT ;  /* 0x00000002bd027209 */ /* 0x000fe20007810000 */
[----:B------:R-:W-:Y:S01]  /*89d0*/  LDSM.16.MT88.4 R32, [R216+0x16800] ;  /* 0x01680000d820783b */ /* 0x000fe20000004200 */
        /* <DEDUP_REMOVED lines=22> */
[----:B------:R-:W-:-:S03]  /*8b40*/  FMNMX.FTZ R0, R179, R0, !PT ;  /* 0x00000000b3007209 */ /* 0x000fc60007810000 */
[----:B------:R-:W1:Y:S04]  /*8b50*/  SHFL.BFLY PT, R13, R2, 0x2, 0x1f ;  /* 0x0c401f00020d7f89 */ /* 0x000e6800000e0000 */
[----:B------:R-:W2:Y:S01]  /*8b60*/  SHFL.BFLY PT, R12, R0, 0x2, 0x1f ;  /* 0x0c401f00000c7f89 */ /* 0x000ea200000e0000 */
[----:B-1----:R-:W-:Y:S02]  /*8b70*/  FMNMX.FTZ R13, R2, R13, !PT ;  /* 0x0000000d020d7209 */ /* 0x002fe40007810000 */
[----:B--2---:R-:W-:-:S03]  /*8b80*/  FMNMX.FTZ R12, R0, R12, !PT ;  /* 0x0000000c000c7209 */ /* 0x004fc60007810000 */
[----:B------:R-:W1:Y:S04]  /*8b90*/  SHFL.BFLY PT, R2, R13, 0x1, 0x1f ;  /* 0x0c201f000d027f89 */ /* 0x000e6800000e0000 */
[----:B------:R-:W2:Y:S01]  /*8ba0*/  SHFL.BFLY PT, R0, R12, 0x1, 0x1f ;  /* 0x0c201f000c007f89 */ /* 0x000ea200000e0000 */
[----:B-1----:R-:W-:-:S04]  /*8bb0*/  FMNMX.FTZ R2, R13, R2, !PT ;  /* 0x000000020d027209 */ /* 0x002fc80007810000 */
[C---:B------:R-:W-:Y:S01]  /*8bc0*/  FSETP.NEU.FTZ.AND P2, PT, R2.reuse, -INF , PT ;  /* 0xff8000000200780b */ /* 0x040fe20003f5d000 */
[----:B------:R-:W-:Y:S01]  /*8bd0*/  FMUL.FTZ R185, R2, c[0x0][0x23c] ;  /* 0x00008f0002b97a20 */ /* 0x000fe20000410000 */
[----:B--2---:R-:W-:Y:S02]  /*8be0*/  FMNMX.FTZ R0, R12, R0, !PT ;  /* 0x000000000c007209 */ /* 0x004fe40007810000 */
[----:B------:R-:W1:Y:S02]  /*8bf0*/  LDSM.16.MT88.4 R12, [R218+0x10000] ;  /* 0x01000000da0c783b */ /* 0x000e640000004200 */
[----:B------:R-:W-:Y:S01]  /*8c00*/  FSEL R185, R185, RZ, P2 ;  /* 0x000000ffb9b97208 */ /* 0x000fe20001000000 */
[C---:B------:R-:W-:Y:S01]  /*8c10*/  FMUL.FTZ R182, R0.reuse, c[0x0][0x23c] ;  /* 0x00008f0000b67a20 */ /* 0x040fe20000410000 */
[----:B------:R-:W-:-:S03]  /*8c20*/  FSETP.NEU.FTZ.AND P1, PT, R0, -INF , PT ;  /* 0xff8000000000780b */ /* 0x000fc60003f3d000 */
[--C-:B------:R-:W-:Y:S01]  /*8c30*/  FFMA.FTZ R174, R5, c[0x0][0x23c], -R185.reuse ;  /* 0x00008f0005ae7a23 */ /* 0x100fe200000108b9 */
[----:B------:R-:W-:Y:S01]  /*8c40*/  FSEL R5, R0, RZ, P1 ;  /* 0x000000ff00057208 */ /* 0x000fe20000800000 */
[--C-:B------:R-:W-:Y:S01]  /*8c50*/  FFMA.FTZ R175, R4, c[0x0][0x23c], -R185.reuse ;  /* 0x00008f0004af7a23 */ /* 0x100fe200000108b9 */
[----:B------:R-:W-:Y:S01]  /*8c60*/  FSEL R4, R2, RZ, P2 ;  /* 0x000000ff02047208 */ /* 0x000fe20001000000 */
[----:B------:R-:W-:Y:S01]  /*8c70*/  FFMA.FTZ R177, R8, c[0x0][0x23c], -R185 ;  /* 0x00008f0008b17a23 */ /* 0x000fe200000108b9 */
[----:B------:R-:W-:Y:S01]  /*8c80*/  FSEL R182, R182, RZ, P1 ;  /* 0x000000ffb6b67208 */ /* 0x000fe20000800000 */
[----:B------:R-:W-:Y:S01]  /*8c90*/  FADD.FTZ R5, R3, -R5 ;  /* 0x8000000503057221 */ /* 0x000fe20000010000 */
[----:B------:R-:W-:Y:S01]  /*8ca0*/  MUFU.EX2 R174, R174 ;  /* 0x000000ae00ae7308 */ /* 0x000fe20000000800 */
[----:B------:R-:W-:Y:S02]  /*8cb0*/  FADD.FTZ R4, R164, -R4 ;  /* 0x80000004a4047221 */ /* 0x000fe40000010000 */
[----:B------:R-:W-:-:S02]  /*8cc0*/  FFMA.FTZ R176, R9, c[0x0][0x23c], -R185 ;  /* 0x00008f0009b07a23 */ /* 0x000fc400000108b9 */
[--C-:B------:R-:W-:Y:S02]  /*8cd0*/  FFMA.FTZ R173, R10, c[0x0][0x23c], -R182.reuse ;  /* 0x00008f000aad7a23 */ /* 0x100fe400000108b6 */
[--C-:B------:R-:W-:Y:S01]  /*8ce0*/  FFMA.FTZ R172, R11, c[0x0][0x23c], -R182.reuse ;  /* 0x00008f000bac7a23 */ /* 0x100fe200000108b6 */
[----:B------:R-:W-:Y:S01]  /*8cf0*/  MUFU.EX2 R177, R177 ;  /* 0x000000b100b17308 */ /* 0x000fe20000000800 */
[--C-:B------:R-:W-:Y:S01]  /*8d00*/  FFMA.FTZ R165, R6, c[0x0][0x23c], -R182.reuse ;  /* 0x00008f0006a57a23 */ /* 0x100fe200000108b6 */
[----:B------:R-:W2:Y:S01]  /*8d10*/  LDSM.16.MT88.4 R8, [R217+0x10000] ;  /* 0x01000000d908783b */ /* 0x000ea20000004200 */
[----:B------:R-:W-:Y:S02]  /*8d20*/  FFMA.FTZ R164, R7, c[0x0][0x23c], -R182 ;  /* 0x00008f0007a47a23 */ /* 0x000fe400000108b6 */
[----:B------:R-:W-:Y:S02]  /*8d30*/  FMUL.FTZ R3, R5, c[0x0][0x23c] ;  /* 0x00008f0005037a20 */ /* 0x000fe40000410000 */
[----:B------:R-:W-:Y:S01]  /*8d40*/  FMUL.FTZ R4, R4, c[0x0][0x23c] ;  /* 0x00008f0004047a20 */ /* 0x000fe20000410000 */
[----:B------:R-:W-:Y:S01]  /*8d50*/  MUFU.EX2 R176, R176 ;  /* 0x000000b000b07308 */ /* 0x000fe20000000800 */
[----:B------:R-:W-:-:S02]  /*8d60*/  FFMA.FTZ R189, R189, c[0x0][0x23c], -R185 ;  /* 0x00008f00bdbd7a23 */ /* 0x000fc400000108b9 */
[--C-:B------:R-:W-:Y:S02]  /*8d70*/  FFMA.FTZ R190, R190, c[0x0][0x23c], -R185.reuse ;  /* 0x00008f00bebe7a23 */ /* 0x100fe400000108b9 */
[--C-:B------:R-:W-:Y:S02]  /*8d80*/  FFMA.FTZ R191, R191, c[0x0][0x23c], -R185.reuse ;  /* 0x00008f00bfbf7a23 */ /* 0x100fe400000108b9 */
[----:B------:R-:W-:Y:S01]  /*8d90*/  FFMA.FTZ R192, R192, c[0x0][0x23c], -R185 ;  /* 0x00008f00c0c07a23 */ /* 0x000fe200000108b9 */
[----:B------:R-:W3:Y:S01]  /*8da0*/  MUFU.EX2 R175, R175 ;  /* 0x000000af00af7308 */ /* 0x000ee20000000800 */
[--C-:B------:R-:W-:Y:S02]  /*8db0*/  FFMA.FTZ R194, R194, c[0x0][0x23c], -R182.reuse ;  /* 0x00008f00c2c27a23 */ /* 0x100fe400000108b6 */
[--C-:B------:R-:W-:Y:S02]  /*8dc0*/  FFMA.FTZ R193, R193, c[0x0][0x23c], -R182.reuse ;  /* 0x00008f00c1c17a23 */ /* 0x100fe400000108b6 */
[----:B------:R-:W-:-:S02]  /*8dd0*/  FFMA.FTZ R195, R195, c[0x0][0x23c], -R182 ;  /* 0x00008f00c3c37a23 */ /* 0x000fc400000108b6 */
[--C-:B------:R-:W-:Y:S01]  /*8de0*/  FFMA.FTZ R196, R196, c[0x0][0x23c], -R182.reuse ;  /* 0x00008f00c4c47a23 */ /* 0x100fe200000108b6 */
[----:B------:R-:W-:Y:S01]  /*8df0*/  MUFU.EX2 R173, R173 ;  /* 0x000000ad00ad7308 */ /* 0x000fe20000000800 */
[--C-:B------:R-:W-:Y:S02]  /*8e00*/  FFMA.FTZ R231, R239, c[0x0][0x23c], -R185.reuse ;  /* 0x00008f00efe77a23 */ /* 0x100fe400000108b9 */
[--C-:B------:R-:W-:Y:S02]  /*8e10*/  FFMA.FTZ R238, R169, c[0x0][0x23c], -R185.reuse ;  /* 0x00008f00a9ee7a23 */ /* 0x100fe400000108b9 */
[--C-:B------:R-:W-:Y:S02]  /*8e20*/  FFMA.FTZ R239, R168, c[0x0][0x23c], -R185.reuse ;  /* 0x00008f00a8ef7a23 */ /* 0x100fe400000108b9 */
[----:B------:R-:W-:Y:S01]  /*8e30*/  FFMA.FTZ R240, R171, c[0x0][0x23c], -R185 ;  /* 0x00008f00abf07a23 */ /* 0x000fe200000108b9 */
[----:B------:R-:W4:Y:S01]  /*8e40*/  MUFU.EX2 R172, R172 ;  /* 0x000000ac00ac7308 */ /* 0x000f220000000800 */
[----:B---3--:R-:W-:Y:S01]  /*8e50*/  F2FP.BF16.PACK_AB R6, R174, R175 ;  /* 0x000000afae06723e */ /* 0x008fe200000010ff */
[----:B------:R-:W-:-:S02]  /*8e60*/  FFMA.FTZ R243, R170, c[0x0][0x23c], -R182 ;  /* 0x00008f00aaf37a23 */ /* 0x000fc400000108b6 */
[--C-:B------:R-:W-:Y:S01]  /*8e70*/  FFMA.FTZ R198, R198, c[0x0][0x23c], -R182.reuse ;  /* 0x00008f00c6c67a23 */ /* 0x100fe200000108b6 */
[----:B------:R-:W-:Y:S01]  /*8e80*/  LDSM.16.MT88.4 R168, [R220+0x11000] ;  /* 0x01100000dca8783b */ /* 0x000fe20000004200 */
[--C-:B------:R-:W-:Y:S02]  /*8e90*/  FFMA.FTZ R197, R197, c[0x0][0x23c], -R182.reuse ;  /* 0x00008f00c5c57a23 */ /* 0x100fe400000108b6 */
[----:B------:R-:W-:Y:S01]  /*8ea0*/  MUFU.EX2 R165, R165 ;  /* 0x000000a500a57308 */ /* 0x000fe20000000800 */
[--C-:B------:R-:W-:Y:S02]  /*8eb0*/  FFMA.FTZ R199, R199, c[0x0][0x23c], -R182.reuse ;  /* 0x00008f00c7c77a23 */ /* 0x100fe400000108b6 */
[--C-:B------:R-:W-:Y:S02]  /*8ec0*/  FFMA.FTZ R183, R183, c[0x0][0x23c], -R182.reuse ;  /* 0x00008f00b7b77a23 */ /* 0x100fe400000108b6 */
[--C-:B------:R-:W-:Y:S02]  /*8ed0*/  FFMA.FTZ R181, R181, c[0x0][0x23c], -R182.reuse ;  /* 0x00008f00b5b57a23 */ /* 0x100fe400000108b6 */
[--C-:B------:R-:W-:Y:S01]  /*8ee0*/  FFMA.FTZ R180, R180, c[0x0][0x23c], -R182.reuse ;  /* 0x00008f00b4b47a23 */ /* 0x100fe200000108b6 */
[----:B------:R-:W3:Y:S01]  /*8ef0*/  MUFU.EX2 R164, R164 ;  /* 0x000000a400a47308 */ /* 0x000ee20000000800 */
[----:B----4-:R-:W-:Y:S01]  /*8f00*/  F2FP.BF16.PACK_AB R5, R172, R173 ;  /* 0x000000adac05723e */ /* 0x010fe200000010ff */
[----:B------:R-:W-:-:S06]  /*8f10*/  FFMA.FTZ R179, R179, c[0x0][0x23c], -R182 ;  /* 0x00008f00b3b37a23 */ /* 0x000fcc00000108b6 */
[----:B------:R4:W5:Y:S08]  /*8f20*/  MUFU.EX2 R178, R4 ;  /* 0x0000000400b27308 */ /* 0x0009700000000800 */
[----:B------:R-:W1:Y:S01]  /*8f30*/  MUFU.EX2 R3, R3 ;  /* 0x0000000300037308 */ /* 0x000e620000000800 */
[----:B---3--:R-:W-:Y:S02]  /*8f40*/  F2FP.BF16.PACK_AB R7, R164, R165 ;  /* 0x000000a5a407723e */ /* 0x008fe400000010ff */
[----:B----4-:R-:W-:Y:S01]  /*8f50*/  F2FP.BF16.PACK_AB R4, R176, R177 ;  /* 0x000000b1b004723e */ /* 0x010fe200000010ff */
[----:B-----5:R-:W-:-:S04]  /*8f60*/  FMUL.FTZ R160, R160, R178 ;  /* 0x000000b2a0a07220 */ /* 0x020fc80000410000 */
[----:B------:R-:W3:Y:S01]  /*8f70*/  MUFU.EX2 R189, R189 ;  /* 0x000000bd00bd7308 */ /* 0x000ee20000000800 */
[-C--:B------:R-:W-:Y:S02]  /*8f80*/  FMUL.FTZ R161, R161, R178.reuse ;  /* 0x000000b2a1a17220 */ /* 0x080fe40000410000 */
[-C--:B------:R-:W-:Y:S02]  /*8f90*/  FMUL.FTZ R156, R156, R178.reuse ;  /* 0x000000b29c9c7220 */ /* 0x080fe40000410000 */
[----:B------:R-:W-:Y:S02]  /*8fa0*/  FMUL.FTZ R157, R157, R178 ;  /* 0x000000b29d9d7220 */ /* 0x000fe40000410000 */
[-C--:B-1----:R-:W-:Y:S01]  /*8fb0*/  FMUL.FTZ R162, R162, R3.reuse ;  /* 0x00000003a2a27220 */ /* 0x082fe20000410000 */
[----:B------:R-:W1:Y:S01]  /*8fc0*/  MUFU.EX2 R190, R190 ;  /* 0x000000be00be7308 */ /* 0x000e620000000800 */
[-C--:B------:R-:W-:Y:S02]  /*8fd0*/  FMUL.FTZ R163, R163, R3.reuse ;  /* 0x00000003a3a37220 */ /* 0x080fe40000410000 */
[----:B------:R-:W-:-:S02]  /*8fe0*/  FMUL.FTZ R158, R158, R3 ;  /* 0x000000039e9e7220 */ /* 0x000fc40000410000 */
[-C--:B------:R-:W-:Y:S02]  /*8ff0*/  FMUL.FTZ R159, R159, R3.reuse ;  /* 0x000000039f9f7220 */ /* 0x080fe40000410000 */
[-C--:B------:R-:W-:Y:S01]  /*9000*/  FMUL.FTZ R36, R36, R178.reuse ;  /* 0x000000b224247220 */ /* 0x080fe20000410000 */
[C---:B------:R-:W-:Y:S01]  /*9010*/  HMMA.16816.F32.BF16 R160, R4.reuse, R16, R160 ;  /* 0x0000001004a0723c */ /* 0x040fe200000418a0 */
[-C--:B------:R-:W-:Y:S01]  /*9020*/  FMUL.FTZ R37, R37, R178.reuse ;  /* 0x000000b225257220 */ /* 0x080fe20000410000 */
[----:B------:R-:W-:Y:S01]  /*9030*/  MUFU.EX2 R191, R191 ;  /* 0x000000bf00bf7308 */ /* 0x000fe20000000800 */
[-C--:B------:R-:W-:Y:S02]  /*9040*/  FMUL.FTZ R38, R38, R3.reuse ;  /* 0x0000000326267220 */ /* 0x080fe40000410000 */
[-C--:B------:R-:W-:Y:S02]  /*9050*/  FMUL.FTZ R39, R39, R3.reuse ;  /* 0x0000000327277220 */ /* 0x080fe40000410000 */
[-C--:B------:R-:W-:Y:S01]  /*9060*/  FMUL.FTZ R40, R40, R178.reuse ;  /* 0x000000b228287220 */ /* 0x080fe20000410000 */
[----:B------:R-:W-:Y:S01]  /*9070*/  HMMA.16816.F32.BF16 R156, R4, R18, R156 ;  /* 0x00000012049c723c */ /* 0x000fe2000004189c */
[----:B------:R-:W4:Y:S01]  /*9080*/  LDSM.16.MT88.4 R16, [R216+0x10000] ;  /* 0x01000000d810783b */ /* 0x000f220000004200 */
[----:B------:R-:W-:Y:S01]  /*9090*/  FMUL.FTZ R41, R41, R178 ;  /* 0x000000b229297220 */ /* 0x000fe20000410000 */
[----:B------:R-:W-:Y:S01]  /*90a0*/  MUFU.EX2 R192, R192 ;  /* 0x000000c000c07308 */ /* 0x000fe20000000800 */
        /* <DEDUP_REMOVED lines=10> */
[----:B------:R-:W-:Y:S01]  /*9150*/  FMUL.FTZ R49, R49, R178 ;  /* 0x000000b231317220 */ /* 0x000fe20000410000 */
[----:B------:R-:W5:Y:S01]  /*9160*/  LDSM.16.MT88.4 R12, [R220+0x12000] ;  /* 0x01200000dc0c783b */ /* 0x000f620000004200 */
[-C--:B------:R-:W-:Y:S01]  /*9170*/  FMUL.FTZ R50, R50, R3.reuse ;  /* 0x0000000332327220 */ /* 0x080fe20000410000 */
[----:B------:R-:W1:Y:S01]  /*9180*/  MUFU.EX2 R193, R193 ;  /* 0x000000c100c17308 */ /* 0x000e620000000800 */
[----:B------:R-:W-:-:S02]  /*9190*/  FMUL.FTZ R51, R51, R3 ;  /* 0x0000000333337220 */ /* 0x000fc40000410000 */
[-C--:B------:R-:W-:Y:S01]  /*91a0*/  FMUL.FTZ R52, R52, R178.reuse ;  /* 0x000000b234347220 */ /* 0x080fe20000410000 */
[C---:B--2---:R-:W-:Y:S01]  /*91b0*/  HMMA.16816.F32.BF16 R44, R4.reuse, R8, R44 ;  /* 0x00000008042c723c */ /* 0x044fe2000004182c */
[-C--:B------:R-:W-:Y:S02]  /*91c0*/  FMUL.FTZ R53, R53, R178.reuse ;  /* 0x000000b235357220 */ /* 0x080fe40000410000 */
[-C--:B------:R-:W-:Y:S01]  /*91d0*/  FMUL.FTZ R54, R54, R3.reuse ;  /* 0x0000000336367220 */ /* 0x080fe20000410000 */
[----:B------:R-:W-:Y:S01]  /*91e0*/  MUFU.EX2 R195, R195 ;  /* 0x000000c300c37308 */ /* 0x000fe20000000800 */
[-C--:B------:R-:W-:Y:S02]  /*91f0*/  FMUL.FTZ R55, R55, R3.reuse ;  /* 0x0000000337377220 */ /* 0x080fe40000410000 */
[-C--:B------:R-:W-:Y:S01]  /*9200*/  FMUL.FTZ R56, R56, R178.reuse ;  /* 0x000000b238387220 */ /* 0x080fe20000410000 */
[----:B------:R-:W-:Y:S01]  /*9210*/  HMMA.16816.F32.BF16 R48, R4, R10, R48 ;  /* 0x0000000a0430723c */ /* 0x000fe20000041830 */
[----:B------:R-:W-:Y:S01]  /*9220*/  FMUL.FTZ R57, R57, R178 ;  /* 0x000000b239397220 */ /* 0x000fe20000410000 */
[----:B------:R-:W2:Y:S01]  /*9230*/  LDSM.16.MT88.4 R8, [R218+0x12000] ;  /* 0x01200000da08783b */ /* 0x000ea20000004200 */
[-C--:B------:R-:W-:Y:S01]  /*9240*/  FMUL.FTZ R58, R58, R3.reuse ;  /* 0x000000033a3a7220 */ /* 0x080fe20000410000 */
[----:B------:R-:W1:Y:S01]  /*9250*/  MUFU.EX2 R196, R196 ;  /* 0x000000c400c47308 */ /* 0x000e620000000800 */
[----:B------:R-:W-:-:S02]  /*9260*/  FMUL.FTZ R59, R59, R3 ;  /* 0x000000033b3b7220 */ /* 0x000fc40000410000 */
[-C--:B------:R-:W-:Y:S01]  /*9270*/  FMUL.FTZ R60, R60, R178.reuse ;  /* 0x000000b23c3c7220 */ /* 0x080fe20000410000 */
[C---:B----4-:R-:W-:Y:S01]  /*9280*/  HMMA.16816.F32.BF16 R52, R4.reuse, R16, R52 ;  /* 0x000000100434723c */ /* 0x050fe20000041834 */
[-C--:B------:R-:W-:Y:S02]  /*9290*/  FMUL.FTZ R61, R61, R178.reuse ;  /* 0x000000b23d3d7220 */ /* 0x080fe40000410000 */
[-C--:B------:R-:W-:Y:S01]  /*92a0*/  FMUL.FTZ R62, R62, R3.reuse ;  /* 0x000000033e3e7220 */ /* 0x080fe20000410000 */
[----:B------:R-:W4:Y:S01]  /*92b0*/  MUFU.EX2 R231, R231 ;  /* 0x000000e700e77308 */ /* 0x000f220000000800 */
[----:B------:R-:W-:Y:S02]  /*92c0*/  FMUL.FTZ R63, R63, R3 ;  /* 0x000000033f3f7220 */ /* 0x000fe40000410000 */
[-C--:B------:R-:W-:Y:S01]  /*92d0*/  FMUL.FTZ R64, R64, R178.reuse ;  /* 0x000000b240407220 */ /* 0x080fe20000410000 */
[----:B------:R-:W-:Y:S01]  /*92e0*/  HMMA.16816.F32.BF16 R56, R4, R18, R56 ;  /* 0x000000120438723c */ /* 0x000fe20000041838 */
[----:B------:R-:W1:Y:S01]  /*92f0*/  LDSM.16.MT88.4 R16, [R217+0x12000] ;  /* 0x01200000d910783b */ /* 0x000e620000004200 */
[----:B------:R-:W-:-:S02]  /*9300*/  FMUL.FTZ R65, R65, R178 ;  /* 0x000000b241417220 */ /* 0x000fc40000410000 */
[-C--:B------:R-:W-:Y:S01]  /*9310*/  FMUL.FTZ R66, R66, R3.reuse ;  /* 0x0000000342427220 */ /* 0x080fe20000410000 */
[----:B------:R-:W1:Y:S01]  /*9320*/  MUFU.EX2 R238, R238 ;  /* 0x000000ee00ee7308 */ /* 0x000e620000000800 */
[-C--:B------:R-:W-:Y:S02]  /*9330*/  FMUL.FTZ R67, R67, R3.reuse ;  /* 0x0000000343437220 */ /* 0x080fe40000410000 */
[-C--:B------:R-:W-:Y:S02]  /*9340*/  FMUL.FTZ R68, R68, R178.reuse ;  /* 0x000000b244447220 */ /* 0x080fe40000410000 */
[----:B------:R-:W-:Y:S01]  /*9350*/  FMUL.FTZ R69, R69, R178 ;  /* 0x000000b245457220 */ /* 0x000fe20000410000 */
[----:B-----5:R-:W-:Y:S01]  /*9360*/  HMMA.16816.F32.BF16 R60, R4, R12, R60 ;  /* 0x0000000c043c723c */ /* 0x020fe2000004183c */
[-C--:B------:R-:W-:Y:S01]  /*9370*/  FMUL.FTZ R70, R70, R3.reuse ;  /* 0x0000000346467220 */ /* 0x080fe20000410000 */
[----:B------:R-:W-:Y:S01]  /*9380*/  MUFU.EX2 R239, R239 ;  /* 0x000000ef00ef7308 */ /* 0x000fe20000000800 */
[----:B------:R-:W-:-:S02]  /*9390*/  FMUL.FTZ R71, R71, R3 ;  /* 0x0000000347477220 */ /* 0x000fc40000410000 */
[-C--:B------:R-:W-:Y:S02]  /*93a0*/  FMUL.FTZ R72, R72, R178.reuse ;  /* 0x000000b248487220 */ /* 0x080fe40000410000 */
[-C--:B------:R-:W-:Y:S01]  /*93b0*/  FMUL.FTZ R73, R73, R178.reuse ;  /* 0x000000b249497220 */ /* 0x080fe20000410000 */
[C---:B------:R-:W-:Y:S01]  /*93c0*/  HMMA.16816.F32.BF16 R64, R4.reuse, R14, R64 ;  /* 0x0000000e0440723c */ /* 0x040fe20000041840 */
[-C--:B------:R-:W-:Y:S01]  /*93d0*/  FMUL.FTZ R74, R74, R3.reuse ;  /* 0x000000034a4a7220 */ /* 0x080fe20000410000 */
[----:B------:R-:W5:Y:S01]  /*93e0*/  LDSM.16.MT88.4 R12, [R216+0x12000] ;  /* 0x01200000d80c783b */ /* 0x000f620000004200 */
[-C--:B------:R-:W-:Y:S01]  /*93f0*/  FMUL.FTZ R75, R75, R3.reuse ;  /* 0x000000034b4b7220 */ /* 0x080fe20000410000 */
[----:B------:R-:W-:Y:S01]  /*9400*/  MUFU.EX2 R240, R240 ;  /* 0x000000f000f07308 */ /* 0x000fe20000000800 */
[-C--:B------:R-:W-:Y:S02]  /*9410*/  FMUL.FTZ R76, R76, R178.reuse ;  /* 0x000000b24c4c7220 */ /* 0x080fe40000410000 */
[----:B------:R-:W-:Y:S01]  /*9420*/  FMUL.FTZ R77, R77, R178 ;  /* 0x000000b24d4d7220 */ /* 0x000fe20000410000 */
[----:B--2---:R-:W-:Y:S01]  /*9430*/  HMMA.16816.F32.BF16 R68, R4, R8, R68 ;  /* 0x000000080444723c */ /* 0x004fe20000041844 */
[----:B------:R-:W-:-:S02]  /*9440*/  FMUL.FTZ R78, R78, R3 ;  /* 0x000000034e4e7220 */ /* 0x000fc40000410000 */
[-C--:B------:R-:W-:Y:S01]  /*9450*/  FMUL.FTZ R79, R79, R3.reuse ;  /* 0x000000034f4f7220 */ /* 0x080fe20000410000 */
[----:B------:R-:W-:Y:S01]  /*9460*/  MUFU.EX2 R243, R243 ;  /* 0x000000f300f37308 */ /* 0x000fe20000000800 */
[-C--:B------:R-:W-:Y:S02]  /*9470*/  FMUL.FTZ R80, R80, R178.reuse ;  /* 0x000000b250507220 */ /* 0x080fe40000410000 */
[-C--:B------:R-:W-:Y:S01]  /*9480*/  FMUL.FTZ R81, R81, R178.reuse ;  /* 0x000000b251517220 */ /* 0x080fe20000410000 */
[----:B------:R-:W-:Y:S01]  /*9490*/  HMMA.16816.F32.BF16 R72, R4, R10, R72 ;  /* 0x0000000a0448723c */ /* 0x000fe20000041848 */
[----:B------:R-:W2:Y:S01]  /*94a0*/  LDSM.16.MT88.4 R8, [R220+0x14000] ;  /* 0x01400000dc08783b */ /* 0x000ea20000004200 */
[-C--:B------:R-:W-:Y:S02]  /*94b0*/  FMUL.FTZ R82, R82, R3.reuse ;  /* 0x0000000352527220 */ /* 0x080fe40000410000 */
[----:B------:R-:W-:Y:S01]  /*94c0*/  FMUL.FTZ R83, R83, R3 ;  /* 0x0000000353537220 */ /* 0x000fe20000410000 */
[----:B------:R-:W2:Y:S01]  /*94d0*/  MUFU.EX2 R198, R198 ;  /* 0x000000c600c67308 */ /* 0x000ea20000000800 */
[----:B------:R-:W-:-:S02]  /*94e0*/  FMUL.FTZ R84, R84, R178 ;  /* 0x000000b254547220 */ /* 0x000fc40000410000 */
[C---:B-1----:R-:W-:Y:S01]  /*94f0*/  HMMA.16816.F32.BF16 R76, R4.reuse, R16, R76 ;  /* 0x00000010044c723c */ /* 0x042fe2000004184c */
[-C--:B------:R-:W-:Y:S02]  /*9500*/  FMUL.FTZ R85, R85, R178.reuse ;  /* 0x000000b255557220 */ /* 0x080fe40000410000 */
        /* <DEDUP_REMOVED lines=8> */
[-C--:B------:R-:W-:Y:S01]  /*9590*/  FMUL.FTZ R91, R91, R3.reuse ;  /* 0x000000035b5b7220 */ /* 0x080fe20000410000 */
[----:B------:R-:W1:Y:S01]  /*95a0*/  MUFU.EX2 R199, R199 ;  /* 0x000000c700c77308 */ /* 0x000e620000000800 */
[-C--:B------:R-:W-:Y:S02]  /*95b0*/  FMUL.FTZ R92, R92, R178.reuse ;  /* 0x000000b25c5c7220 */ /* 0x080fe40000410000 */
[-C--:B------:R-:W-:Y:S01]  /*95c0*/  FMUL.FTZ R93, R93, R178.reuse ;  /* 0x000000b25d5d7220 */ /* 0x080fe20000410000 */
[----:B-----5:R-:W-:Y:S01]  /*95d0*/  HMMA.16816.F32.BF16 R84, R4, R12, R84 ;  /* 0x0000000c0454723c */ /* 0x020fe20000041854 */
[-C--:B------:R-:W-:Y:S02]  /*95e0*/  FMUL.FTZ R94, R94, R3.reuse ;  /* 0x000000035e5e7220 */ /* 0x080fe40000410000 */
[----:B------:R-:W-:Y:S01]  /*95f0*/  FMUL.FTZ R95, R95, R3 ;  /* 0x000000035f5f7220 */ /* 0x000fe20000410000 */
[----:B------:R-:W5:Y:S01]  /*9600*/  MUFU.EX2 R183, R183 ;  /* 0x000000b700b77308 */ /* 0x000f620000000800 */
[----:B------:R-:W-:-:S02]  /*9610*/  FMUL.FTZ R96, R96, R178 ;  /* 0x000000b260607220 */ /* 0x000fc40000410000 */
[-C--:B------:R-:W-:Y:S01]  /*9620*/  FMUL.FTZ R97, R97, R178.reuse ;  /* 0x000000b261617220 */ /* 0x080fe20000410000 */
[C---:B------:R-:W-:Y:S01]  /*9630*/  HMMA.16816.F32.BF16 R88, R4.reuse, R14, R88 ;  /* 0x0000000e0458723c */ /* 0x040fe20000041858 */
[-C--:B------:R-:W-:Y:S01]  /*9640*/  FMUL.FTZ R98, R98, R3.reuse ;  /* 0x0000000362627220 */ /* 0x080fe20000410000 */
[----:B------:R-:W3:Y:S01]  /*9650*/  LDSM.16.MT88.4 R12, [R217+0x14000] ;  /* 0x01400000d90c783b */ /* 0x000ee20000004200 */
[-C--:B------:R-:W-:Y:S01]  /*9660*/  FMUL.FTZ R99, R99, R3.reuse ;  /* 0x0000000363637220 */ /* 0x080fe20000410000 */
[----:B------:R-:W1:Y:S01]  /*9670*/  MUFU.EX2 R181, R181 ;  /* 0x000000b500b57308 */ /* 0x000e620000000800 */
[-C--:B------:R-:W-:Y:S02]  /*9680*/  FMUL.FTZ R100, R100, R178.reuse ;  /* 0x000000b264647220 */ /* 0x080fe40000410000 */
[----:B------:R-:W-:Y:S01]  /*9690*/  FMUL.FTZ R101, R101, R178 ;  /* 0x000000b265657220 */ /* 0x000fe20000410000 */
[----:B--2---:R-:W-:Y:S01]  /*96a0*/  HMMA.16816.F32.BF16 R92, R4, R8, R92 ;  /* 0x00000008045c723c */ /* 0x004fe2000004185c */
[----:B------:R-:W-:-:S02]  /*96b0*/  FMUL.FTZ R102, R102, R3 ;  /* 0x0000000366667220 */ /* 0x000fc40000410000 */
[-C--:B------:R-:W-:Y:S01]  /*96c0*/  FMUL.FTZ R103, R103, R3.reuse ;  /* 0x0000000367677220 */ /* 0x080fe20000410000 */
[----:B------:R-:W2:Y:S01]  /*96d0*/  MUFU.EX2 R180, R180 ;  /* 0x000000b400b47308 */ /* 0x000ea20000000800 */
[-C--:B------:R-:W-:Y:S02]  /*96e0*/  FMUL.FTZ R104, R104, R178.reuse ;  /* 0x000000b268687220 */ /* 0x080fe40000410000 */
[-C--:B------:R-:W-:Y:S01]  /*96f0*/  FMUL.FTZ R105, R105, R178.reuse ;  /* 0x000000b269697220 */ /* 0x080fe20000410000 */
[----:B------:R-:W-:Y:S01]  /*9700*/  HMMA.16816.F32.BF16 R96, R4, R10, R96 ;  /* 0x0000000a0460723c */ /* 0x000fe20000041860 */
[-C--:B------:R-:W-:Y:S01]  /*9710*/  FMUL.FTZ R106, R106, R3.reuse ;  /* 0x000000036a6a7220 */ /* 0x080fe20000410000 */
[----:B------:R-:W2:Y:S01]  /*9720*/  LDSM.16.MT88.4 R8, [R216+0x14000] ;  /* 0x01400000d808783b */ /* 0x000ea20000004200 */
[----:B------:R-:W-:Y:S01]  /*9730*/  FMUL.FTZ R107, R107, R3 ;  /* 0x000000036b6b7220 */ /* 0x000fe20000410000 */
[----:B------:R-:W2:Y:S01]  /*9740*/  MUFU.EX2 R179, R179 ;  /* 0x000000b300b37308 */ /* 0x000ea20000000800 */
[----:B------:R-:W-:-:S02]  /*9750*/  FMUL.FTZ R108, R108, R178 ;  /* 0x000000b26c6c7220 */ /* 0x000fc40000410000 */
[-C--:B------:R-:W-:Y:S01]  /*9760*/  FMUL.FTZ R109, R109, R178.reuse ;  /* 0x000000b26d6d7220 */ /* 0x080fe20000410000 */
[C---:B-1----:R-:W-:Y:S01]  /*9770*/  HMMA.16816.F32.BF16 R100, R4.reuse, R16, R100 ;  /* 0x000000100464723c */ /* 0x042fe20000041864 */
[-C--:B------:R-:W-:Y:S02]  /*9780*/  FMUL.FTZ R110, R110, R3.reuse ;  /* 0x000000036e6e7220 */ /* 0x080fe40000410000 */
[-C--:B------:R-:W-:Y:S02]  /*9790*/  FMUL.FTZ R111, R111, R3.reuse ;  /* 0x000000036f6f7220 */ /* 0x080fe40000410000 */
[-C--:B------:R-:W-:Y:S02]  /*97a0*/  FMUL.FTZ R112, R112, R178.reuse ;  /* 0x000000b270707220 */ /* 0x080fe40000410000 */
[----:B------:R-:W-:Y:S01]  /*97b0*/  FMUL.FTZ R113, R113, R178 ;  /* 0x000000b271717220 */ /* 0x000fe20000410000 */
[----:B------:R-:W-:Y:S01]  /*97c0*/  HMMA.16816.F32.BF16 R104, R4, R18, R104 ;  /* 0x000000120468723c */ /* 0x000fe20000041868 */
[----:B------:R-:W1:Y:S01]  /*97d0*/  LDSM.16.MT88.4 R16, [R220+0x16000] ;  /* 0x01600000dc10783b */ /* 0x000e620000004200 */
[----:B------:R-:W-:-:S02]  /*97e0*/  FMUL.FTZ R114, R114, R3 ;  /* 0x0000000372727220 */ /* 0x000fc40000410000 */
[-C--:B------:R-:W-:Y:S02]  /*97f0*/  FMUL.FTZ R115, R115, R3.reuse ;  /* 0x0000000373737220 */ /* 0x080fe40000410000 */
[-C--:B------:R-:W-:Y:S02]  /*9800*/  FMUL.FTZ R116, R116, R178.reuse ;  /* 0x000000b274747220 */ /* 0x080fe40000410000 */
[-C--:B------:R-:W-:Y:S02]  /*9810*/  FMUL.FTZ R117, R117, R178.reuse ;  /* 0x000000b275757220 */ /* 0x080fe40000410000 */
[-C--:B------:R-:W-:Y:S01]  /*9820*/  FMUL.FTZ R118, R118, R3.reuse ;  /* 0x0000000376767220 */ /* 0x080fe20000410000 */
[----:B---3--:R-:W-:Y:S01]  /*9830*/  HMMA.16816.F32.BF16 R108, R4, R12, R108 ;  /* 0x0000000c046c723c */ /* 0x008fe2000004186c */
[----:B------:R-:W-:Y:S02]  /*9840*/  FMUL.FTZ R119, R119, R3 ;  /* 0x0000000377777220 */ /* 0x000fe40000410000 */
[----:B------:R-:W-:-:S02]  /*9850*/  FMUL.FTZ R120, R120, R178 ;  /* 0x000000b278787220 */ /* 0x000fc40000410000 */
[-C--:B------:R-:W-:Y:S02]  /*9860*/  FMUL.FTZ R121, R121, R178.reuse ;  /* 0x000000b279797220 */ /* 0x080fe40000410000 */
[-C--:B------:R-:W-:Y:S01]  /*9870*/  FMUL.FTZ R122, R122, R3.reuse ;  /* 0x000000037a7a7220 */ /* 0x080fe20000410000 */
[C---:B------:R-:W-:Y:S01]  /*9880*/  HMMA.16816.F32.BF16 R112, R4.reuse, R14, R112 ;  /* 0x0000000e0470723c */ /* 0x040fe20000041870 */
[-C--:B------:R-:W-:Y:S01]  /*9890*/  FMUL.FTZ R123, R123, R3.reuse ;  /* 0x000000037b7b7220 */ /* 0x080fe20000410000 */
[----:B------:R-:W3:Y:S01]  /*98a0*/  LDSM.16.MT88.4 R12, [R218+0x16000] ;  /* 0x01600000da0c783b */ /* 0x000ee20000004200 */
[-C--:B------:R-:W-:Y:S02]  /*98b0*/  FMUL.FTZ R124, R124, R178.reuse ;  /* 0x000000b27c7c7220 */ /* 0x080fe40000410000 */
[----:B------:R-:W-:Y:S02]  /*98c0*/  FMUL.FTZ R125, R125, R178 ;  /* 0x000000b27d7d7220 */ /* 0x000fe40000410000 */
[-C--:B------:R-:W-:Y:S01]  /*98d0*/  FMUL.FTZ R126, R126, R3.reuse ;  /* 0x000000037e7e7220 */ /* 0x080fe20000410000 */
[----:B--2---:R-:W-:Y:S01]  /*98e0*/  HMMA.16816.F32.BF16 R116, R4, R8, R116 ;  /* 0x000000080474723c */ /* 0x004fe20000041874 */
[----:B------:R-:W-:-:S02]  /*98f0*/  FMUL.FTZ R127, R127, R3 ;  /* 0x000000037f7f7220 */ /* 0x000fc40000410000 */
[-C--:B------:R-:W-:Y:S02]  /*9900*/  FMUL.FTZ R128, R128, R178.reuse ;  /* 0x000000b280807220 */ /* 0x080fe40000410000 */
[-C--:B------:R-:W-:Y:S02]  /*9910*/  FMUL.FTZ R129, R129, R178.reuse ;  /* 0x000000b281817220 */ /* 0x080fe40000410000 */
[-C--:B------:R-:W-:Y:S01]  /*9920*/  FMUL.FTZ R130, R130, R3.reuse ;  /* 0x0000000382827220 */ /* 0x080fe20000410000 */
[----:B------:R-:W-:Y:S01]  /*9930*/  HMMA.16816.F32.BF16 R120, R4, R10, R120 ;  /* 0x0000000a0478723c */ /* 0x000fe20000041878 */
[----:B------:R-:W-:Y:S01]  /*9940*/  FMUL.FTZ R131, R131, R3 ;  /* 0x0000000383837220 */ /* 0x000fe20000410000 */
[----:B------:R-:W2:Y:S01]  /*9950*/  LDSM.16.MT88.4 R8, [R217+0x16000] ;  /* 0x01600000d908783b */ /* 0x000ea20000004200 */
[-C--:B------:R-:W-:Y:S02]  /*9960*/  FMUL.FTZ R132, R132, R178.reuse ;  /* 0x000000b284847220 */ /* 0x080fe40000410000 */
[----:B------:R-:W-:-:S02]  /*9970*/  FMUL.FTZ R133, R133, R178 ;  /* 0x000000b285857220 */ /* 0x000fc40000410000 */
[-C--:B------:R-:W-:Y:S01]  /*9980*/  FMUL.FTZ R134, R134, R3.reuse ;  /* 0x0000000386867220 */ /* 0x080fe20000410000 */
[C---:B-1----:R-:W-:Y:S01]  /*9990*/  HMMA.16816.F32.BF16 R124, R4.reuse, R16, R124 ;  /* 0x00000010047c723c */ /* 0x042fe2000004187c */
[-C--:B------:R-:W-:Y:S02]  /*99a0*/  FMUL.FTZ R135, R135, R3.reuse ;  /* 0x0000000387877220 */ /* 0x080fe40000410000 */
[-C--:B------:R-:W-:Y:S02]  /*99b0*/  FMUL.FTZ R152, R152, R178.reuse ;  /* 0x000000b298987220 */ /* 0x080fe40000410000 */
[----:B------:R-:W-:Y:S02]  /*99c0*/  FMUL.FTZ R153, R153, R178 ;  /* 0x000000b299997220 */ /* 0x000fe40000410000 */
[-C--:B------:R-:W-:Y:S01]  /*99d0*/  FMUL.FTZ R154, R154, R3.reuse ;  /* 0x000000039a9a7220 */ /* 0x080fe20000410000 */
[----:B------:R-:W-:Y:S01]  /*99e0*/  HMMA.16816.F32.BF16 R128, R4, R18, R128 ;  /* 0x000000120480723c */ /* 0x000fe20000041880 */
[----:B------:R-:W1:Y:S01]  /*99f0*/  LDSM.16.MT88.4 R16, [R216+0x16000] ;  /* 0x01600000d810783b */ /* 0x000e620000004200 */
[----:B------:R-:W-:-:S02]  /*9a00*/  FMUL.FTZ R155, R155, R3 ;  /* 0x000000039b9b7220 */ /* 0x000fc40000410000 */
[-C--:B------:R-:W-:Y:S02]  /*9a10*/  FMUL.FTZ R136, R136, R178.reuse ;  /* 0x000000b288887220 */ /* 0x080fe40000410000 */
[-C--:B------:R-:W-:Y:S02]  /*9a20*/  FMUL.FTZ R137, R137, R178.reuse ;  /* 0x000000b289897220 */ /* 0x080fe40000410000 */
[-C--:B------:R-:W-:Y:S02]  /*9a30*/  FMUL.FTZ R138, R138, R3.reuse ;  /* 0x000000038a8a7220 */ /* 0x080fe40000410000 */
[----:B------:R-:W-:Y:S01]  /*9a40*/  FMUL.FTZ R139, R139, R3 ;  /* 0x000000038b8b7220 */ /* 0x000fe20000410000 */
[----:B---3--:R-:W-:Y:S01]  /*9a50*/  HMMA.16816.F32.BF16 R132, R4, R12, R132 ;  /* 0x0000000c0484723c */ /* 0x008fe20000041884 */
[-C--:B------:R-:W-:Y:S02]  /*9a60*/  FMUL.FTZ R140, R140, R178.reuse ;  /* 0x000000b28c8c7220 */ /* 0x080fe40000410000 */
[----:B------:R-:W-:-:S02]  /*9a70*/  FMUL.FTZ R141, R141, R178 ;  /* 0x000000b28d8d7220 */ /* 0x000fc40000410000 */
[-C--:B------:R-:W-:Y:S02]  /*9a80*/  FMUL.FTZ R142, R142, R3.reuse ;  /* 0x000000038e8e7220 */ /* 0x080fe40000410000 */
[-C--:B------:R-:W-:Y:S01]  /*9a90*/  FMUL.FTZ R143, R143, R3.reuse ;  /* 0x000000038f8f7220 */ /* 0x080fe20000410000 */
[C---:B------:R-:W-:Y:S01]  /*9aa0*/  HMMA.16816.F32.BF16 R152, R4.reuse, R14, R152 ;  /* 0x0000000e0498723c */ /* 0x040fe20000041898 */
[----:B------:R-:W3:Y:S01]  /*9ab0*/  LDSM.16.MT88.4 R12, [R220+0x10800] ;  /* 0x01080000dc0c783b */ /* 0x000ee20000004200 */
[-C--:B------:R-:W-:Y:S02]  /*9ac0*/  FMUL.FTZ R148, R148, R178.reuse ;  /* 0x000000b294947220 */ /* 0x080fe40000410000 */
[----:B------:R-:W-:Y:S02]  /*9ad0*/  FMUL.FTZ R149, R149, R178 ;  /* 0x000000b295957220 */ /* 0x000fe40000410000 */
[-C--:B------:R-:W-:Y:S02]  /*9ae0*/  FMUL.FTZ R150, R150, R3.reuse ;  /* 0x0000000396967220 */ /* 0x080fe40000410000 */
[----:B--2---:R-:W-:Y:S01]  /*9af0*/  HMMA.16816.F32.BF16 R136, R4, R8, R136 ;  /* 0x000000080488723c */ /* 0x004fe20000041888 */
[----:B------:R-:W-:-:S02]  /*9b00*/  FMUL.FTZ R151, R151, R3 ;  /* 0x0000000397977220 */ /* 0x000fc40000410000 */
[-C--:B------:R-:W-:Y:S02]  /*9b10*/  FMUL.FTZ R144, R144, R178.reuse ;  /* 0x000000b290907220 */ /* 0x080fe40000410000 */
[-C--:B------:R-:W-:Y:S02]  /*9b20*/  FMUL.FTZ R145, R145, R178.reuse ;  /* 0x000000b291917220 */ /* 0x080fe40000410000 */
[-C--:B------:R-:W-:Y:S01]  /*9b30*/  FMUL.FTZ R146, R146, R3.reuse ;  /* 0x0000000392927220 */ /* 0x080fe20000410000 */
[----:B------:R-:W-:Y:S01]  /*9b40*/  HMMA.16816.F32.BF16 R140, R4, R10, R140 ;  /* 0x0000000a048c723c */ /* 0x000fe2000004188c */
[----:B------:R-:W2:Y:S01]  /*9b50*/  LDSM.16.MT88.4 R8, [R218+0x10800] ;  /* 0x01080000da08783b */ /* 0x000ea20000004200 */
[-C--:B------:R-:W-:Y:S02]  /*9b60*/  FMUL.FTZ R147, R147, R3.reuse ;  /* 0x0000000393937220 */ /* 0x080fe40000410000 */
[----:B------:R-:W-:Y:S02]  /*9b70*/  FFMA.FTZ R177, R242, R178, R177 ;  /* 0x000000b2f2b17223 */ /* 0x000fe400000100b1 */
[----:B------:R-:W-:-:S02]  /*9b80*/  FFMA.FTZ R3, R241, R3, R173 ;  /* 0x00000003f1037223 */ /* 0x000fc400000100ad */
[C---:B-1----:R-:W-:Y:S01]  /*9b90*/  HMMA.16816.F32.BF16 R148, R4.reuse, R16, R148 ;  /* 0x000000100494723c */ /* 0x042fe20000041894 */
[----:B------:R-:W-:Y:S02]  /*9ba0*/  FADD.FTZ R176, R176, R177 ;  /* 0x000000b1b0b07221 */ /* 0x000fe40000010000 */
[----:B------:R-:W-:Y:S02]  /*9bb0*/  FADD.FTZ R3, R172, R3 ;  /* 0x00000003ac037221 */ /* 0x000fe40000010000 */
[----:B------:R-:W-:Y:S02]  /*9bc0*/  FADD.FTZ R176, R175, R176 ;  /* 0x000000b0afb07221 */ /* 0x000fe40000010000 */
[----:B------:R-:W-:Y:S01]  /*9bd0*/  FADD.FTZ R165, R165, R3 ;  /* 0x00000003a5a57221 */ /* 0x000fe20000010000 */
[----:B------:R-:W-:Y:S01]  /*9be0*/  HMMA.16816.F32.BF16 R144, R4, R18, R144 ;  /* 0x000000120490723c */ /* 0x000fe20000041890 */
[----:B------:R-:W1:Y:S01]  /*9bf0*/  LDSM.16.MT88.4 R16, [R218+0x12800] ;  /* 0x01280000da10783b */ /* 0x000e620000004200 */
[----:B------:R-:W-:Y:S01]  /*9c00*/  FADD.FTZ R174, R174, R176 ;  /* 0x000000b0aeae7221 */ /* 0x000fe20000010000 */
[----:B------:R-:W-:Y:S01]  /*9c10*/  MOV R3, R0 ;  /* 0x0000000000037202 */ /* 0x000fe20000000f00 */
[----:B------:R-:W-:Y:S01]  /*9c20*/  FADD.FTZ R165, R164, R165 ;  /* 0x000000a5a4a57221 */ /* 0x000fe20000010000 */
[----:B------:R-:W-:Y:S01]  /*9c30*/  MOV R164, R2 ;  /* 0x0000000200a47202 */ /* 0x000fe20000000f00 */
[----:B------:R-:W-:Y:S01]  /*9c40*/  FADD.FTZ R174, R189, R174 ;  /* 0x000000aebdae7221 */ /* 0x000fe20000010000 */
[----:B------:R-:W-:-:S02]  /*9c50*/  F2FP.BF16.PACK_AB R4, R190, R189 ;  /* 0x000000bdbe04723e */ /* 0x000fc400000010ff */
[C---:B------:R-:W-:Y:S01]  /*9c60*/  F2FP.BF16.PACK_AB R5, R193.reuse, R194 ;  /* 0x000000c2c105723e */ /* 0x040fe200000010ff */
[----:B------:R-:W-:Y:S01]  /*9c70*/  FADD.FTZ R194, R194, R165 ;  /* 0x000000a5c2c27221 */ /* 0x000fe20000010000 */
[----:B------:R-:W-:Y:S01]  /*9c80*/  F2FP.BF16.PACK_AB R6, R192, R191 ;  /* 0x000000bfc006723e */ /* 0x000fe200000010ff */
[----:B------:R-:W-:Y:S01]  /*9c90*/  FADD.FTZ R190, R190, R174 ;  /* 0x000000aebebe7221 */ /* 0x000fe20000010000 */
[----:B------:R-:W-:Y:S01]  /*9ca0*/  F2FP.BF16.PACK_AB R7, R196, R195 ;  /* 0x000000c3c407723e */ /* 0x000fe200000010ff */
[----:B------:R-:W-:Y:S01]  /*9cb0*/  FADD.FTZ R194, R193, R194 ;  /* 0x000000c2c1c27221 */ /* 0x000fe20000010000 */
[----:B------:R-:W-:Y:S01]  /*9cc0*/  @P0 MOV R3, R0 ;  /* 0x0000000000030202 */ /* 0x000fe20000000f00 */
[----:B------:R-:W-:Y:S01]  /*9cd0*/  FADD.FTZ R190, R191, R190 ;  /* 0x000000bebfbe7221 */ /* 0x000fe20000010000 */
[----:B------:R-:W-:Y:S01]  /*9ce0*/  @P0 MOV R164, R2 ;  /* 0x0000000200a40202 */ /* 0x000fe20000000f00 */
[----:B------:R-:W-:Y:S02]  /*9cf0*/  FADD.FTZ R195, R195, R194 ;  /* 0x000000c2c3c37221 */ /* 0x000fe40000010000 */
[----:B---3--:R-:W-:Y:S01]  /*9d00*/  HMMA.16816.F32.BF16 R160, R4, R12, R160 ;  /* 0x0000000c04a0723c */ /* 0x008fe200000418a0 */
[----:B------:R-:W-:-:S02]  /*9d10*/  FADD.FTZ R192, R192, R190 ;  /* 0x000000bec0c07221 */ /* 0x000fc40000010000 */
[----:B------:R-:W-:Y:S02]  /*9d20*/  FADD.FTZ R195, R196, R195 ;  /* 0x000000c3c4c37221 */ /* 0x000fe40000010000 */
[----:B----4-:R-:W-:-:S03]  /*9d30*/  FADD.FTZ R192, R231, R192 ;  /* 0x000000c0e7c07221 */ /* 0x010fc60000010000 */
[C---:B------:R-:W-:Y:S01]  /*9d40*/  HMMA.16816.F32.BF16 R156, R4.reuse, R14, R156 ;  /* 0x0000000e049c723c */ /* 0x040fe2000004189c */
[----:B------:R-:W-:Y:S07]  /*9d50*/  LDSM.16.MT88.4 R12, [R216+0x12800] ;  /* 0x01280000d80c783b */ /* 0x000fee0000004200 */
[C---:B--2---:R-:W-:Y:S08]  /*9d60*/  HMMA.16816.F32.BF16 R36, R4.reuse, R8, R36 ;  /* 0x000000080424723c */ /* 0x044ff00000041824 */
[C---:B------:R-:W-:Y:S01]  /*9d70*/  HMMA.16816.F32.BF16 R40, R4.reuse, R10, R40 ;  /* 0x0000000a0428723c */ /* 0x040fe20000041828 */
[----:B------:R-:W2:Y:S07]  /*9d80*/  LDSM.16.MT88.4 R8, [R217+0x12800] ;  /* 0x01280000d908783b */ /* 0x000eae0000004200 */
[C---:B------:R-:W-:Y:S08]  /*9d90*/  HMMA.16816.F32.BF16 R60, R4.reuse, R20, R60 ;  /* 0x00000014043c723c */ /* 0x040ff0000004183c */
[C---:B------:R-:W-:Y:S01]  /*9da0*/  HMMA.16816.F32.BF16 R64, R4.reuse, R22, R64 ;  /* 0x000000160440723c */ /* 0x040fe20000041840 */
[----:B------:R-:W3:Y:S07]  /*9db0*/  LDSM.16.MT88.4 R20, [R217+0x14800] ;  /* 0x01480000d914783b */ /* 0x000eee0000004200 */
[C---:B-1----:R-:W-:Y:S08]  /*9dc0*/  HMMA.16816.F32.BF16 R68, R4.reuse, R16, R68 ;  /* 0x000000100444723c */ /* 0x042ff00000041844 */
[C---:B------:R-:W-:Y:S01]  /*9dd0*/  HMMA.16816.F32.BF16 R72, R4.reuse, R18, R72 ;  /* 0x000000120448723c */ /* 0x040fe20000041848 */
[----:B------:R-:W1:Y:S07]  /*9de0*/  LDSM.16.MT88.4 R16, [R216+0x14800] ;  /* 0x01480000d810783b */ /* 0x000e6e0000004200 */
[C---:B------:R-:W-:Y:S08]  /*9df0*/  HMMA.16816.F32.BF16 R44, R4.reuse, R28, R44 ;  /* 0x0000001c042c723c */ /* 0x040ff0000004182c */
[C---:B------:R-:W-:Y:S01]  /*9e00*/  HMMA.16816.F32.BF16 R48, R4.reuse, R30, R48 ;  /* 0x0000001e0430723c */ /* 0x040fe20000041830 */
[----:B------:R-:W4:Y:S07]  /*9e10*/  LDSM.16.MT88.4 R28, [R220+0x14800] ;  /* 0x01480000dc1c783b */ /* 0x000f2e0000004200 */
[C---:B------:R-:W-:Y:S08]  /*9e20*/  HMMA.16816.F32.BF16 R52, R4.reuse, R24, R52 ;  /* 0x000000180434723c */ /* 0x040ff00000041834 */
[C---:B------:R-:W-:Y:S01]  /*9e30*/  HMMA.16816.F32.BF16 R56, R4.reuse, R26, R56 ;  /* 0x0000001a0438723c */ /* 0x040fe20000041838 */
[----:B------:R-:W1:Y:S07]  /*9e40*/  LDSM.16.MT88.4 R24, [R218+0x14800] ;  /* 0x01480000da18783b */ /* 0x000e6e0000004200 */
[C---:B--2---:R-:W-:Y:S08]  /*9e50*/  HMMA.16816.F32.BF16 R76, R4.reuse, R8, R76 ;  /* 0x00000008044c723c */ /* 0x044ff0000004184c */
[C---:B------:R-:W-:Y:S01]  /*9e60*/  HMMA.16816.F32.BF16 R80, R4.reuse, R10, R80 ;  /* 0x0000000a0450723c */ /* 0x040fe20000041850 */
[----:B------:R-:W2:Y:S07]  /*9e70*/  LDSM.16.MT88.4 R8, [R220+0x16800] ;  /* 0x01680000dc08783b */ /* 0x000eae0000004200 */
[C---:B------:R-:W-:Y:S08]  /*9e80*/  HMMA.16816.F32.BF16 R84, R4.reuse, R12, R84 ;  /* 0x0000000c0454723c */ /* 0x040ff00000041854 */
        /* <DEDUP_REMOVED lines=8> */
[C---:B----4-:R-:W-:Y:S08]  /*9f10*/  HMMA.16816.F32.BF16 R92, R4.reuse, R28, R92 ;  /* 0x0000001c045c723c */ /* 0x050ff0000004185c */
[C---:B------:R-:W-:Y:S01]  /*9f20*/  HMMA.16816.F32.BF16 R96, R4.reuse, R30, R96 ;  /* 0x0000001e0460723c */ /* 0x040fe20000041860 */
[----:B------:R-:W-:Y:S07]  /*9f30*/  LDSM.16.MT88.4 R28, [R217+0x11000] ;  /* 0x01100000d91c783b */ /* 0x000fee0000004200 */
[C---:B------:R-:W-:Y:S08]  /*9f40*/  HMMA.16816.F32.BF16 R100, R4.reuse, R24, R100 ;  /* 0x000000180464723c */ /* 0x040ff00000041864 */
[C---:B------:R-:W-:Y:S01]  /*9f50*/  HMMA.16816.F32.BF16 R104, R4.reuse, R26, R104 ;  /* 0x0000001a0468723c */ /* 0x040fe20000041868 */
[----:B------:R-:W4:Y:S07]  /*9f60*/  LDSM.16.MT88.4 R24, [R216+0x11000] ;  /* 0x01100000d818783b */ /* 0x000f2e0000004200 */
[C---:B--2---:R-:W-:Y:S08]  /*9f70*/  HMMA.16816.F32.BF16 R124, R4.reuse, R8, R124 ;  /* 0x00000008047c723c */ /* 0x044ff0000004187c */
[C---:B------:R-:W-:Y:S01]  /*9f80*/  HMMA.16816.F32.BF16 R128, R4.reuse, R10, R128 ;  /* 0x0000000a0480723c */ /* 0x040fe20000041880 */
[----:B------:R-:W2:Y:S07]  /*9f90*/  LDSM.16.MT88.4 R8, [R218+0x13000] ;  /* 0x01300000da08783b */ /* 0x000eae0000004200 */
[C---:B------:R-:W-:Y:S08]  /*9fa0*/  HMMA.16816.F32.BF16 R132, R4.reuse, R12, R132 ;  /* 0x0000000c0484723c */ /* 0x040ff00000041884 */
[C---:B------:R-:W-:Y:S01]  /*9fb0*/  HMMA.16816.F32.BF16 R152, R4.reuse, R14, R152 ;  /* 0x0000000e0498723c */ /* 0x040fe20000041898 */
[----:B------:R-:W1:Y:S07]  /*9fc0*/  LDSM.16.MT88.4 R12, [R220+0x13000] ;  /* 0x01300000dc0c783b */ /* 0x000e6e0000004200 */
[C---:B---3--:R-:W-:Y:S08]  /*9fd0*/  HMMA.16816.F32.BF16 R136, R4.reuse, R20, R136 ;  /* 0x000000140488723c */ /* 0x048ff00000041888 */
[C---:B------:R-:W-:Y:S01]  /*9fe0*/  HMMA.16816.F32.BF16 R140, R4.reuse, R22, R140 ;  /* 0x00000016048c723c */ /* 0x040fe2000004188c */
[----:B------:R-:W-:Y:S07]  /*9ff0*/  LDSM.16.MT88.4 R20, [R217+0x13000] ;  /* 0x01300000d914783b */ /* 0x000fee0000004200 */
[C---:B------:R-:W-:Y:S08]  /*a000*/  HMMA.16816.F32.BF16 R148, R4.reuse, R32, R148 ;  /* 0x000000200494723c */ /* 0x040ff00000041894 */
[----:B------:R-:W-:Y:S01]  /*a010*/  HMMA.16816.F32.BF16 R144, R4, R34, R144 ;  /* 0x000000220490723c */ /* 0x000fe20000041890 */
[----:B------:R-:W-:Y:S06]  /*a020*/  LDSM.16.MT88.4 R32, [R220+0x11800] ;  /* 0x01180000dc20783b */ /* 0x000fec0000004200 */
[C---:B------:R-:W-:Y:S01]  /*a030*/  F2FP.BF16.PACK_AB R4, R238.reuse, R231 ;  /* 0x000000e7ee04723e */ /* 0x040fe200000010ff */
        /* <DEDUP_REMOVED lines=9> */
[----:B-1----:R-:W-:Y:S02]  /*a0d0*/  HMMA.16816.F32.BF16 R36, R4, R16, R36 ;  /* 0x000000100424723c */ /* 0x002fe40000041824 */
[----:B------:R-:W-:-:S04]  /*a0e0*/  FADD.FTZ R197, R199, R197 ;  /* 0x000000c5c7c57221 */ /* 0x000fc80000010000 */
[----:B-----5:R-:W-:Y:S02]  /*a0f0*/  FADD.FTZ R197, R183, R197 ;  /* 0x000000c5b7c57221 */ /* 0x020fe40000010000 */
[----:B------:R-:W-:Y:S01]  /*a100*/  HMMA.16816.F32.BF16 R40, R4, R18, R40 ;  /* 0x000000120428723c */ /* 0x000fe20000041828 */
[----:B------:R-:W1:Y:S01]  /*a110*/  LDSM.16.MT88.4 R16, [R216+0x13000] ;  /* 0x01300000d810783b */ /* 0x000e620000004200 */
[----:B------:R-:W-:-:S04]  /*a120*/  FADD.FTZ R197, R181, R197 ;  /* 0x000000c5b5c57221 */ /* 0x000fc80000010000 */
[----:B------:R-:W-:Y:S02]  /*a130*/  FADD.FTZ R197, R180, R197 ;  /* 0x000000c5b4c57221 */ /* 0x000fe40000010000 */
[----:B----4-:R-:W-:Y:S02]  /*a140*/  HMMA.16816.F32.BF16 R52, R4, R24, R52 ;  /* 0x000000180434723c */ /* 0x010fe40000041834 */
[----:B------:R-:W-:-:S06]  /*a150*/  FADD.FTZ R241, R179, R197 ;  /* 0x000000c5b3f17221 */ /* 0x000fcc0000010000 */
[C---:B------:R-:W-:Y:S01]  /*a160*/  HMMA.16816.F32.BF16 R56, R4.reuse, R26, R56 ;  /* 0x0000001a0438723c */ /* 0x040fe20000041838 */
[----:B------:R-:W3:Y:S07]  /*a170*/  LDSM.16.MT88.4 R24, [R220+0x15000] ;  /* 0x01500000dc18783b */ /* 0x000eee0000004200 */
[C---:B--2---:R-:W-:Y:S08]  /*a180*/  HMMA.16816.F32.BF16 R68, R4.reuse, R8, R68 ;  /* 0x000000080444723c */ /* 0x044ff00000041844 */
[C---:B------:R-:W-:Y:S01]  /*a190*/  HMMA.16816.F32.BF16 R72, R4.reuse, R10, R72 ;  /* 0x0000000a0448723c */ /* 0x040fe20000041848 */
[----:B------:R-:W2:Y:S07]  /*a1a0*/  LDSM.16.MT88.4 R8, [R216+0x15000] ;  /* 0x01500000d808783b */ /* 0x000eae0000004200 */
[C---:B------:R-:W-:Y:S08]  /*a1b0*/  HMMA.16816.F32.BF16 R60, R4.reuse, R12, R60 ;  /* 0x0000000c043c723c */ /* 0x040ff0000004183c */
[C---:B------:R-:W-:Y:S01]  /*a1c0*/  HMMA.16816.F32.BF16 R64, R4.reuse, R14, R64 ;  /* 0x0000000e0440723c */ /* 0x040fe20000041840 */
[----:B------:R-:W4:Y:S07]  /*a1d0*/  LDSM.16.MT88.4 R12, [R217+0x15000] ;  /* 0x01500000d90c783b */ /* 0x000f2e0000004200 */
[C---:B-1----:R-:W-:Y:S08]  /*a1e0*/  HMMA.16816.F32.BF16 R84, R4.reuse, R16, R84 ;  /* 0x000000100454723c */ /* 0x042ff00000041854 */
[C---:B------:R-:W-:Y:S01]  /*a1f0*/  HMMA.16816.F32.BF16 R88, R4.reuse, R18, R88 ;  /* 0x000000120458723c */ /* 0x040fe20000041858 */
[----:B------:R-:W1:Y:S07]  /*a200*/  LDSM.16.MT88.4 R16, [R218+0x17000] ;  /* 0x01700000da10783b */ /* 0x000e6e0000004200 */
[C---:B------:R-:W-:Y:S08]  /*a210*/  HMMA.16816.F32.BF16 R44, R4.reuse, R28, R44 ;  /* 0x0000001c042c723c */ /* 0x040ff0000004182c */
        /* <DEDUP_REMOVED lines=17> */
[C---:B------:R-:W-:Y:S07]  /*a330*/  HMMA.16816.F32.BF16 R160, R4.reuse, R168, R160 ;  /* 0x000000a804a0723c */ /* 0x040fee00000418a0 */
[--C-:B------:R-:W-:Y:S01]  /*a340*/  FFMA.FTZ R168, R188, c[0x0][0x23c], -R185.reuse ;  /* 0x00008f00bca87a23 */ /* 0x100fe200000108b9 */
[----:B------:R-:W-:Y:S01]  /*a350*/  HMMA.16816.F32.BF16 R156, R4, R170, R156 ;  /* 0x000000aa049c723c */ /* 0x000fe2000004189c */
[----:B------:R-:W-:-:S04]  /*a360*/  FFMA.FTZ R169, R187, c[0x0][0x23c], -R185 ;  /* 0x00008f00bba97a23 */ /* 0x000fc800000108b9 */
[----:B------:R-:W2:Y:S02]  /*a370*/  MUFU.EX2 R168, R168 ;  /* 0x000000a800a87308 */ /* 0x000ea40000000800 */
[--C-:B------:R-:W-:Y:S01]  /*a380*/  FFMA.FTZ R170, R186, c[0x0][0x23c], -R185.reuse ;  /* 0x00008f00baaa7a23 */ /* 0x100fe200000108b9 */
[----:B-----5:R-:W-:Y:S01]  /*a390*/  HMMA.16816.F32.BF16 R100, R4, R28, R100 ;  /* 0x0000001c0464723c */ /* 0x020fe20000041864 */
[----:B------:R-:W-:-:S04]  /*a3a0*/  FFMA.FTZ R171, R184, c[0x0][0x23c], -R185 ;  /* 0x00008f00b8ab7a23 */ /* 0x000fc800000108b9 */
[----:B------:R-:W5:Y:S03]  /*a3b0*/  MUFU.EX2 R169, R169 ;  /* 0x000000a900a97308 */ /* 0x000f660000000800 */
[C---:B------:R-:W-:Y:S01]  /*a3c0*/  HMMA.16816.F32.BF16 R104, R4.reuse, R30, R104 ;  /* 0x0000001e0468723c */ /* 0x040fe20000041868 */
[----:B------:R-:W1:Y:S04]  /*a3d0*/  LDSM.16.MT88.4 R28, [R217+0x11800] ;  /* 0x01180000d91c783b */ /* 0x000e680000004200 */
[----:B------:R-:W3:Y:S01]  /*a3e0*/  MUFU.EX2 R170, R170 ;  /* 0x000000aa00aa7308 */ /* 0x000ee20000000800 */
[----:B--2---:R-:W-:Y:S02]  /*a3f0*/  FADD.FTZ R240, R168, R240 ;  /* 0x000000f0a8f07221 */ /* 0x004fe40000010000 */
[----:B------:R-:W-:Y:S05]  /*a400*/  HMMA.16816.F32.BF16 R124, R4, R20, R124 ;  /* 0x00000014047c723c */ /* 0x000fea000004187c */
[----:B------:R-:W2:Y:S01]  /*a410*/  MUFU.EX2 R171, R171 ;  /* 0x000000ab00ab7308 */ /* 0x000ea20000000800 */
[----:B-----5:R-:W-:-:S02]  /*a420*/  FADD.FTZ R240, R169, R240 ;  /* 0x000000f0a9f07221 */ /* 0x020fc40000010000 */
[----:B------:R-:W-:Y:S01]  /*a430*/  HMMA.16816.F32.BF16 R128, R4, R22, R128 ;  /* 0x000000160480723c */ /* 0x000fe20000041880 */
[----:B------:R-:W-:Y:S01]  /*a440*/  LDSM.16.MT88.4 R20, [R220+0x13800] ;  /* 0x01380000dc14783b */ /* 0x000fe20000004200 */
[----:B---3--:R-:W-:-:S06]  /*a450*/  FADD.FTZ R240, R170, R240 ;  /* 0x000000f0aaf07221 */ /* 0x008fcc0000010000 */
[----:B------:R-:W-:Y:S01]  /*a460*/  HMMA.16816.F32.BF16 R136, R4, R24, R136 ;  /* 0x000000180488723c */ /* 0x000fe20000041888 */
[----:B--2---:R-:W-:-:S07]  /*a470*/  FADD.FTZ R242, R171, R240 ;  /* 0x000000f0abf27221 */ /* 0x004fce0000010000 */
[C---:B------:R-:W-:Y:S01]  /*a480*/  HMMA.16816.F32.BF16 R140, R4.reuse, R26, R140 ;  /* 0x0000001a048c723c */ /* 0x040fe2000004188c */
[----:B------:R-:W2:Y:S07]  /*a490*/  LDSM.16.MT88.4 R24, [R216+0x11800] ;  /* 0x01180000d818783b */ /* 0x000eae0000004200 */
[C---:B------:R-:W-:Y:S08]  /*a4a0*/  HMMA.16816.F32.BF16 R148, R4.reuse, R8, R148 ;  /* 0x000000080494723c */ /* 0x040ff00000041894 */
[----:B------:R-:W-:Y:S01]  /*a4b0*/  HMMA.16816.F32.BF16 R144, R4, R10, R144 ;  /* 0x0000000a0490723c */ /* 0x000fe20000041890 */
[----:B------:R-:W3:Y:S06]  /*a4c0*/  LDSM.16.MT88.4 R8, [R217+0x13800] ;  /* 0x01380000d908783b */ /* 0x000eec0000004200 */
[----:B------:R-:W-:-:S02]  /*a4d0*/  F2FP.BF16.PACK_AB R4, R169, R168 ;  /* 0x000000a8a904723e */ /* 0x000fc400000010ff */
[----:B------:R-:W-:Y:S02]  /*a4e0*/  F2FP.BF16.PACK_AB R5, R181, R183 ;  /* 0x000000b7b505723e */ /* 0x000fe400000010ff */
[----:B------:R-:W-:Y:S02]  /*a4f0*/  F2FP.BF16.PACK_AB R6, R171, R170 ;  /* 0x000000aaab06723e */ /* 0x000fe400000010ff */
[----:B------:R-:W-:-:S07]  /*a500*/  F2FP.BF16.PACK_AB R7, R179, R180 ;  /* 0x000000b4b307723e */ /* 0x000fce00000010ff */
[C---:B----4-:R-:W-:Y:S08]  /*a510*/  HMMA.16816.F32.BF16 R36, R4.reuse, R12, R36 ;  /* 0x0000000c0424723c */ /* 0x050ff00000041824 */
        /* <DEDUP_REMOVED lines=26> */
[C---:B-----5:R-:W-:Y:S08]  /*a6c0*/  HMMA.16816.F32.BF16 R92, R4.reuse, R32, R92 ;  /* 0x00000020045c723c */ /* 0x060ff0000004185c */
[C---:B------:R-:W-:Y:S08]  /*a6d0*/  HMMA.16816.F32.BF16 R96, R4.reuse, R34, R96 ;  /* 0x000000220460723c */ /* 0x040ff00000041860 */
[C---:B------:R-:W-:Y:S08]  /*a6e0*/  HMMA.16816.F32.BF16 R100, R4.reuse, R28, R100 ;  /* 0x0000001c0464723c */ /* 0x040ff00000041864 */
[C---:B------:R-:W-:Y:S08]  /*a6f0*/  HMMA.16816.F32.BF16 R104, R4.reuse, R30, R104 ;  /* 0x0000001e0468723c */ /* 0x040ff00000041868 */
[C---:B--2---:R-:W-:Y:S08]  /*a700*/  HMMA.16816.F32.BF16 R108, R4.reuse, R24, R108 ;  /* 0x00000018046c723c */ /* 0x044ff0000004186c */
        /* <DEDUP_REMOVED lines=8> */
[----:B------:R-:W-:Y:S01]  /*a790*/  HMMA.16816.F32.BF16 R144, R4, R18, R144 ;  /* 0x000000120490723c */ /* 0x000fe20000041890 */
[----:B------:R-:W-:Y:S11]  /*a7a0*/  @P0 BRA `(.L_x_66) ;  /* 0x0000001000000947 */ /* 0x000ff60003800000 */
.L_x_62:
[----:B------:R-:W-:-:S12]  /*a7b0*/  UIADD3 UR8, UR27, -0x1, URZ ;  /* 0xffffffff1b087890 */ /* 0x000fd8000fffe03f */
.L_x_66:
[----:B------:R-:W-:-:S13]  /*a7c0*/  ISETP.LE.AND P0, PT, RZ, UR8, PT ;  /* 0x00000008ff007c0c */ /* 0x000fda000bf03270 */
[----:B------:R-:W-:Y:S05]  /*a7d0*/  @!P0 BRA `(.L_x_67) ;  /* 0x0000406000008947 */ /* 0x000fea0003800000 */
[----:B------:R-:W1:Y:S01]  /*a7e0*/  S2R R4, SR_TID.X ;  /* 0x0000000000047919 */ /* 0x000e620000002100 */
[----:B------:R-:W-:Y:S01]  /*a7f0*/  IMAD.U32 R8, RZ, RZ, UR20 ;  /* 0x00000014ff087e24 */ /* 0x000fe2000f8e00ff */
[----:B------:R-:W-:Y:S01]  /*a800*/  ISETP.GE.AND P6, PT, R236, c[0x0][0x220], PT ;  /* 0x00008800ec007a0c */ /* 0x000fe20003fc6270 */
[----:B------:R-:W-:Y:S01]  /*a810*/  IMAD.MOV.U32 R6, RZ, RZ, R236 ;  /* 0x000000ffff067224 */ /* 0x000fe200078e00ec */
[----:B------:R-:W-:Y:S01]  /*a820*/  ISETP.GE.AND P5, PT, R230, c[0x0][0x220], PT ;  /* 0x00008800e6007a0c */ /* 0x000fe20003fa6270 */
[----:B------:R-:W-:Y:S01]  /*a830*/  IMAD.MOV.U32 R7, RZ, RZ, R237 ;  /* 0x000000ffff077224 */ /* 0x000fe200078e00ed */
[----:B------:R-:W-:Y:S01]  /*a840*/  ISETP.GE.AND P4, PT, R229, c[0x0][0x220], PT ;  /* 0x00008800e5007a0c */ /* 0x000fe20003f86270 */
[----:B------:R-:W-:Y:S01]  /*a850*/  IMAD.U32 R0, RZ, RZ, UR20 ;  /* 0x00000014ff007e24 */ /* 0x000fe2000f8e00ff */
[----:B------:R-:W-:Y:S01]  /*a860*/  UMOV UR13, URZ ;  /* 0x0000003f000d7c82 */ /* 0x000fe20008000000 */
[----:B------:R-:W-:-:S04]  /*a870*/  IMAD.WIDE.U32 R8, R8, c[0x0][0x1b0], R6 ;  /* 0x00006c0008087a25 */ /* 0x000fc800078e0006 */
[----:B------:R-:W-:Y:S01]  /*a880*/  IMAD.U32 R239, RZ, RZ, UR21 ;  /* 0x00000015ffef7e24 */ /* 0x000fe2000f8e00ff */
[----:B------:R-:W-:Y:S01]  /*a890*/  IADD3 R2, P0, R8, UR22, RZ ;  /* 0x0000001608027c10 */ /* 0x000fe2000ff1e0ff */
[----:B------:R-:W-:-:S03]  /*a8a0*/  IMAD.WIDE.U32 R6, R0, c[0x0][0x1b8], R6 ;  /* 0x00006e0000067a25 */ /* 0x000fc600078e0006 */
[----:B------:R-:W-:Y:S01]  /*a8b0*/  IADD3.X R239, R239, UR7, R9, P0, !PT ;  /* 0x00000007efef7c10 */ /* 0x000fe200087fe409 */
[----:B------:R-:W-:Y:S01]  /*a8c0*/  IMAD.U32 R231, RZ, RZ, UR25 ;  /* 0x00000019ffe77e24 */ /* 0x000fe2000f8e00ff */
[----:B------:R-:W-:Y:S01]  /*a8d0*/  IADD3 R0, P0, R6, UR26, RZ ;  /* 0x0000001a06007c10 */ /* 0x000fe2000ff1e0ff */
[----:B------:R-:W-:Y:S01]  /*a8e0*/  IMAD.MOV.U32 R244, RZ, RZ, R166 ;  /* 0x000000fffff47224 */ /* 0x000fe200078e00a6 */
[----:B------:R-:W-:Y:S02]  /*a8f0*/  LEA R240, P1, R2, c[0x0][0x168], 0x1 ;  /* 0x00005a0002f07a11 */ /* 0x000fe400078208ff */
[----:B-1----:R-:W-:Y:S02]  /*a900*/  SHF.R.S32.HI R246, RZ, 0x1f, R4 ;  /* 0x0000001ffff67819 */ /* 0x002fe40000011404 */
[----:B------:R-:W-:Y:S02]  /*a910*/  IADD3.X R231, R231, UR6, R7, P0, !PT ;  /* 0x00000006e7e77c10 */ /* 0x000fe400087fe407 */
[----:B------:R-:W-:-:S02]  /*a920*/  LEA.HI R246, R246, R4, RZ, 0x3 ;  /* 0x00000004f6f67211 */ /* 0x000fc400078f18ff */
[----:B------:R-:W-:Y:S01]  /*a930*/  LEA.HI.X R239, R2, c[0x0][0x16c], R239, 0x1, P1 ;  /* 0x00005b0002ef7a11 */ /* 0x000fe200008f0cef */
[----:B------:R-:W-:Y:S01]  /*a940*/  IMAD.MOV.U32 R2, RZ, RZ, R164 ;  /* 0x000000ffff027224 */ /* 0x000fe200078e00a4 */
[----:B------:R-:W-:Y:S02]  /*a950*/  SHF.R.S32.HI R246, RZ, 0x3, R246 ;  /* 0x00000003fff67819 */ /* 0x000fe400000114f6 */
[----:B------:R-:W-:Y:S02]  /*a960*/  LEA R238, P0, R0, c[0x0][0x170], 0x1 ;  /* 0x00005c0000ee7a11 */ /* 0x000fe400078008ff */
[----:B------:R-:W-:Y:S02]  /*a970*/  SHF.R.S32.HI R247, RZ, 0x1f, R246 ;  /* 0x0000001ffff77819 */ /* 0x000fe400000114f6 */
[C---:B------:R-:W-:Y:S02]  /*a980*/  IADD3 R10, P3, R246.reuse, 0x10, RZ ;  /* 0x00000010f60a7810 */ /* 0x040fe40007f7e0ff */
[----:B------:R-:W-:-:S02]  /*a990*/  IADD3 R250, P2, R246, 0x20, RZ ;  /* 0x00000020f6fa7810 */ /* 0x000fc40007f5e0ff */
[----:B------:R-:W-:Y:S01]  /*a9a0*/  IADD3 R248, P1, R246, 0x30, RZ ;  /* 0x00000030f6f87810 */ /* 0x000fe20007f3e0ff */
[----:B------:R-:W-:Y:S01]  /*a9b0*/  IMAD.X R11, RZ, RZ, R247, P3 ;  /* 0x000000ffff0b7224 */ /* 0x000fe200018e06f7 */
[----:B------:R-:W-:Y:S01]  /*a9c0*/  LEA.HI.X R231, R0, c[0x0][0x174], R231, 0x1, P0 ;  /* 0x00005d0000e77a11 */ /* 0x000fe200000f0ce7 */
[----:B------:R-:W-:Y:S01]  /*a9d0*/  IMAD.MOV.U32 R0, RZ, RZ, R3 ;  /* 0x000000ffff007224 */ /* 0x000fe200078e0003 */
[----:B------:R-:W-:Y:S01]  /*a9e0*/  ISETP.GE.AND P3, PT, R228, c[0x0][0x220], PT ;  /* 0x00008800e4007a0c */ /* 0x000fe20003f66270 */
[--C-:B------:R-:W-:Y:S01]  /*a9f0*/  IMAD.X R251, RZ, RZ, R247.reuse, P2 ;  /* 0x000000fffffb7224 */ /* 0x100fe200010e06f7 */
[----:B------:R1:W-:Y:S01]  /*aa00*/  STL.64 [R1], R10 ;  /* 0x0000000a01007387 */ /* 0x0003e20000100a00 */
[----:B------:R-:W-:Y:S01]  /*aa10*/  IMAD.X R249, RZ, RZ, R247, P1 ;  /* 0x000000fffff97224 */ /* 0x000fe200008e06f7 */
[----:B------:R-:W-:Y:S05]  /*aa20*/  BRA `(.L_x_68) ;  /* 0x000006b000007947 */ /* 0x000fea0003800000 */
.L_x_70:
[----:B------:R1:W-:Y:S01]  /*aa30*/  @P6 STS.128 [R227+0x8000], RZ ;  /* 0x008000ffe3006388 */ /* 0x0003e20000000c00 */
[----:B------:R-:W-:Y:S02]  /*aa40*/  USHF.R.S32.HI UR7, URZ, 0x1f, UR6 ;  /* 0x0000001f3f077899 */ /* 0x000fe40008011406 */
[----:B------:R-:W-:Y:S02]  /*aa50*/  ULDC.64 UR4, c[0x0][0x198] ;  /* 0x0000660000047ab9 */ /* 0x000fe40000000a00 */
[----:B------:R-:W-:Y:S02]  /*aa60*/  UIMAD UR7, UR7, UR4, URZ ;  /* 0x00000004070772a4 */ /* 0x000fe4000f8e023f */
[----:B------:R-:W-:Y:S02]  /*aa70*/  UIMAD.WIDE.U32 UR20, UR6, UR4, URZ ;  /* 0x00000004061472a5 */ /* 0x000fe4000f8e003f */
[----:B------:R-:W-:Y:S04]  /*aa80*/  UIMAD UR7, UR6, UR5, UR7 ;  /* 0x00000005060772a4 */ /* 0x000fe8000f8e0207 */
[----:B------:R-:W-:Y:S01]  /*aa90*/  UIADD3 UR7, UR21, UR7, URZ ;  /* 0x0000000715077290 */ /* 0x000fe2000fffe03f */
[----:B------:R-:W-:Y:S02]  /*aaa0*/  IMAD.U32 R166, RZ, RZ, UR20 ;  /* 0x00000014ffa67e24 */ /* 0x000fe4000f8e00ff */
[----:B------:R-:W-:Y:S03]  /*aab0*/  IMAD.U32 R167, RZ, RZ, UR21 ;  /* 0x00000015ffa77e24 */ /* 0x000fe6000f8e00ff */
[----:B------:R-:W-:Y:S01]  /*aac0*/  IMAD.U32 R3, RZ, RZ, UR7 ;  /* 0x00000007ff037e24 */ /* 0x000fe2000f8e00ff */
[C---:B------:R-:W-:Y:S04]  /*aad0*/  LEA R164, P2, R166.reuse, R232, 0x6 ;  /* 0x000000e8a6a47211 */ /* 0x040fe800078430ff */
[----:B------:R-:W-:Y:S02]  /*aae0*/  LEA.HI.X R3, R166, R235, R3, 0x6, P2 ;  /* 0x000000eba6037211 */ /* 0x000fe400010f3403 */
[C---:B------:R-:W-:Y:S02]  /*aaf0*/  @!P6 LEA R176, P2, R164.reuse, c[0x0][0x168], 0x1 ;  /* 0x00005a00a4b0ea11 */ /* 0x040fe400078408ff */
[C---:B------:R-:W-:Y:S02]  /*ab00*/  IADD3 R167, P1, R164.reuse, UR11, RZ ;  /* 0x0000000ba4a77c10 */ /* 0x040fe4000ff3e0ff */
[----:B------:R-:W-:Y:S02]  /*ab10*/  @!P6 LEA.HI.X R177, R164, c[0x0][0x16c], R3, 0x1, P2 ;  /* 0x00005b00a4b1ea11 */ /* 0x000fe400010f0c03 */
[----:B------:R-:W-:Y:S02]  /*ab20*/  @!P6 LEA R178, P2, R167, c[0x0][0x168], 0x1 ;  /* 0x00005a00a7b2ea11 */ /* 0x000fe400078408ff */
[----:B------:R-:W-:Y:S01]  /*ab30*/  IADD3.X R166, R3, UR19, RZ, P1, !PT ;  /* 0x0000001303a67c10 */ /* 0x000fe20008ffe4ff */
[----:B------:R-:W-:Y:S01]  /*ab40*/  @!PT LDS RZ, [RZ] ;  /* 0x00000000fffff984 */ /* 0x000fe20000000800 */
[----:B------:R-:W-:Y:S01]  /*ab50*/  @!PT LDS RZ, [RZ] ;  /* 0x00000000fffff984 */ /* 0x000fe20000000800 */
[----:B------:R-:W-:Y:S01]  /*ab60*/  @!PT LDS RZ, [RZ] ;  /* 0x00000000fffff984 */ /* 0x000fe20000000800 */
[----:B------:R1:W-:Y:S01]  /*ab70*/  @!P6 LDGSTS.E.BYPASS.LTC128B.128 [R227+0x8000], [R176.64] ;  /* 0x08000000b0e3efae */ /* 0x0003e2000b901d50 */
[C---:B------:R-:W-:Y:S02]  /*ab80*/  IADD3 R165, P1, R167.reuse, UR11, RZ ;  /* 0x0000000ba7a57c10 */ /* 0x040fe4000ff3e0ff */
[----:B------:R-:W-:Y:S01]  /*ab90*/  @!P6 LEA.HI.X R179, R167, c[0x0][0x16c], R166, 0x1, P2 ;  /* 0x00005b00a7b3ea11 */ /* 0x000fe200010f0ca6 */
[----:B------:R1:W-:Y:S01]  /*aba0*/  @P5 STS.128 [R227+0xa000], RZ ;  /* 0x00a000ffe3005388 */ /* 0x0003e20000000c00 */
[C---:B------:R-:W-:Y:S02]  /*abb0*/  @!P6 LEA R182, P2, R165.reuse, c[0x0][0x168], 0x1 ;  /* 0x00005a00a5b6ea11 */ /* 0x040fe400078408ff */
[----:B------:R-:W-:Y:S01]  /*abc0*/  IADD3.X R164, R166, UR19, RZ, P1, !PT ;  /* 0x00000013a6a47c10 */ /* 0x000fe20008ffe4ff */
[----:B------:R-:W-:Y:S01]  /*abd0*/  @!PT LDS RZ, [RZ] ;  /* 0x00000000fffff984 */ /* 0x000fe20000000800 */
[----:B------:R-:W-:Y:S01]  /*abe0*/  @!PT LDS RZ, [RZ] ;  /* 0x00000000fffff984 */ /* 0x000fe20000000800 */
[----:B------:R-:W-:Y:S01]  /*abf0*/  @!PT LDS RZ, [RZ] ;  /* 0x00000000fffff984 */ /* 0x000fe20000000800 */
[----:B------:R1:W-:Y:S01]  /*ac00*/  @!P5 LDGSTS.E.BYPASS.LTC128B.128 [R227+0xa000], [R170.64+0x80] ;  /* 0x0a000080aae3dfae */ /* 0x0003e2000b901d50 */
[C---:B------:R-:W-:Y:S02]  /*ac10*/  IADD3 R3, P1, R165.reuse, UR11, RZ ;  /* 0x0000000ba5037c10 */ /* 0x040fe4000ff3e0ff */
[----:B------:R-:W-:Y:S01]  /*ac20*/  @!P6 LEA.HI.X R183, R165, c[0x0][0x16c], R164, 0x1, P2 ;  /* 0x00005b00a5b7ea11 */ /* 0x000fe200010f0ca4 */
[----:B------:R1:W-:Y:S01]  /*ac30*/  @P4 STS.128 [R227+0xc000], RZ ;  /* 0x00c000ffe3004388 */ /* 0x0003e20000000c00 */
[----:B------:R-:W-:Y:S02]  /*ac40*/  IADD3.X R166, R164, UR19, RZ, P1, !PT ;  /* 0x00000013a4a67c10 */ /* 0x000fe40008ffe4ff */
[C---:B------:R-:W-:Y:S01]  /*ac50*/  @!P6 LEA R180, P1, R3.reuse, c[0x0][0x168], 0x1 ;  /* 0x00005a0003b4ea11 */ /* 0x040fe200078208ff */
[----:B------:R-:W-:Y:S01]  /*ac60*/  @!PT LDS RZ, [RZ] ;  /* 0x00000000fffff984 */ /* 0x000fe20000000800 */
[----:B------:R-:W-:Y:S01]  /*ac70*/  @!PT LDS RZ, [RZ] ;  /* 0x00000000fffff984 */ /* 0x000fe20000000800 */
[----:B------:R-:W-:Y:S01]  /*ac80*/  @!PT LDS RZ, [RZ] ;  /* 0x00000000fffff984 */ /* 0x000fe20000000800 */
[----:B------:R1:W-:Y:S03]  /*ac90*/  @!P4 LDGSTS.E.BYPASS.LTC128B.128 [R227+0xc000], [R170.64+0x100] ;  /* 0x0c000100aae3cfae */ /* 0x0003e6000b901d50 */
[----:B------:R-:W-:Y:S01]  /*aca0*/  @!P6 LEA.HI.X R181, R3, c[0x0][0x16c], R166, 0x1, P1 ;  /* 0x00005b0003b5ea11 */ /* 0x000fe200008f0ca6 */
        /* <DEDUP_REMOVED lines=65> */
[----:B------:R-:W0:Y:S01]  /*b0c0*/  LDGDEPBAR ;  /* 0x00000000000079af */ /* 0x000e220000000000 */
[----:B------:R-:W-:-:S05]  /*b0d0*/  BRA `(.L_x_69) ;  /* 0x000018e000007947 */ /* 0x000fca0003800000 */
.L_x_68:
[----:B------:R2:W-:Y:S01]  /*b0e0*/  STL.64 [R1+0x8], R36 ;  /* 0x0000082401007387 */ /* 0x0005e20000100a00 */
[----:B------:R-:W-:Y:S01]  /*b0f0*/  UIADD3 UR4, -UR13, UR8, URZ ;  /* 0x000000080d047290 */ /* 0x000fe2000fffe13f */
[----:B------:R-:W-:Y:S04]  /*b100*/  DEPBAR.LE SB0, 0x0 ;  /* 0x000080000000791a */ /* 0x000fe80000000000 */
[----:B------:R-:W-:Y:S01]  /*b110*/  BAR.SYNC.DEFER_BLOCKING 0x0 ;  /* 0x0000000000007b1d */ /* 0x000fe20000010000 */
[----:B------:R-:W-:Y:S01]  /*b120*/  USHF.R.S32.HI UR6, URZ, 0x1f, UR4 ;  /* 0x0000001f3f067899 */ /* 0x000fe20008011404 */
[----:B------:R-:W-:Y:S01]  /*b130*/  IMAD.U32 R3, RZ, RZ, UR4 ;  /* 0x00000004ff037e24 */ /* 0x000fe2000f8e00ff */
[----:B------:R-:W-:Y:S01]  /*b140*/  UIMAD UR5, UR18, UR4, URZ ;  /* 0x00000004120572a4 */ /* 0x000fe2000f8e023f */
[----:B------:R-:W-:Y:S02]  /*b150*/  IMAD.U32 R6, RZ, RZ, UR4 ;  /* 0x00000004ff067e24 */ /* 0x000fe4000f8e00ff */
[----:B------:R-:W-:Y:S01]  /*b160*/  IMAD.WIDE.U32 R8, R3, UR30, R244 ;  /* 0x0000001e03087c25 */ /* 0x000fe2000f8e00f4 */
[----:B------:R-:W-:Y:S02]  /*b170*/  UIMAD UR5, UR6, UR30, UR5 ;  /* 0x0000001e060572a4 */ /* 0x000fe4000f8e0205 */
[----:B------:R-:W-:Y:S01]  /*b180*/  LEA R6, P0, R6, R246, 0x6 ;  /* 0x000000f606067211 */ /* 0x000fe200078030ff */
[----:B------:R-:W-:Y:S01]  /*b190*/  UIADD3 UR6, UR8, -0x1, URZ ;  /* 0xffffffff08067890 */ /* 0x000fe2000fffe03f */
[----:B------:R-:W-:Y:S02]  /*b1a0*/  IADD3 R5, P1, R8, UR24, RZ ;  /* 0x0000001808057c10 */ /* 0x000fe4000ff3e0ff */
[----:B------:R-:W-:Y:S01]  /*b1b0*/  IADD3 R4, R9, UR5, RZ ;  /* 0x0000000509047c10 */ /* 0x000fe2000fffe0ff */
[----:B------:R-:W-:Y:S01]  /*b1c0*/  IMAD.WIDE.U32 R18, R6, c[0x0][0x1a0], RZ ;  /* 0x0000680006127a25 */ /* 0x000fe200078e00ff */
[----:B------:R-:W-:Y:S01]  /*b1d0*/  LEA.HI.X.SX32 R7, R3, R247, 0x6, P0 ;  /* 0x000000f703077211 */ /* 0x000fe200000f36ff */
[----:B------:R-:W-:Y:S01]  /*b1e0*/  UIADD3 UR6, UR6, -UR13, URZ ;  /* 0x8000000d06067290 */ /* 0x000fe2000fffe03f */
[----:B------:R-:W-:Y:S02]  /*b1f0*/  @!P6 LEA R16, P2, R8, c[0x0][0x170], 0x1 ;  /* 0x00005c000810ea11 */ /* 0x000fe400078408ff */
[C---:B------:R-:W-:Y:S02]  /*b200*/  @!P6 LEA R14, P0, R5.reuse, c[0x0][0x170], 0x1 ;  /* 0x00005c00050eea11 */ /* 0x040fe400078008ff */
[----:B------:R-:W-:Y:S02]  /*b210*/  IADD3.X R3, R4, UR9, RZ, P1, !PT ;  /* 0x0000000904037c10 */ /* 0x000fe40008ffe4ff */
[----:B------:R-:W-:Y:S01]  /*b220*/  @!P6 LEA.HI.X R17, R8, c[0x0][0x174], R4, 0x1, P2 ;  /* 0x00005d000811ea11 */ /* 0x000fe200010f0c04 */
[----:B--2---:R-:W2:Y:S01]  /*b230*/  LDL.64 R36, [R1] ;  /* 0x0000000001247983 */ /* 0x004ea20000100a00 */
[C---:B------:R-:W-:Y:S02]  /*b240*/  @!P6 LEA.HI.X R15, R5.reuse, c[0x0][0x174], R3, 0x1, P0 ;  /* 0x00005d00050fea11 */ /* 0x040fe400000f0c03 */
[----:B------:R-:W-:Y:S01]  /*b250*/  IADD3 R4, P1, R5, UR24, RZ ;  /* 0x0000001805047c10 */ /* 0x000fe2000ff3e0ff */
[----:B------:R-:W-:Y:S01]  /*b260*/  IMAD R5, R7, c[0x0][0x1a0], RZ ;  /* 0x0000680007057a24 */ /* 0x000fe200078e02ff */
[----:B------:R-:W-:Y:S01]  /*b270*/  @P6 STS.128 [R227+0x10000], RZ ;  /* 0x010000ffe3006388 */ /* 0x000fe20000000c00 */
[----:B------:R-:W-:Y:S02]  /*b280*/  LEA R8, P2, R18, R238, 0x1 ;  /* 0x000000ee12087211 */ /* 0x000fe400078408ff */
[----:B------:R-:W-:Y:S01]  /*b290*/  IMAD R5, R6, c[0x0][0x1a4], R5 ;  /* 0x0000690006057a24 */ /* 0x000fe200078e0205 */
[----:B------:R-:W-:Y:S01]  /*b2a0*/  @!PT LDS RZ, [RZ] ;  /* 0x00000000fffff984 */ /* 0x000fe20000000800 */
[----:B------:R-:W-:Y:S01]  /*b2b0*/  @!PT LDS RZ, [RZ] ;  /* 0x00000000fffff984 */ /* 0x000fe20000000800 */
[----:B------:R-:W-:Y:S01]  /*b2c0*/  @!PT LDS RZ, [RZ] ;  /* 0x00000000fffff984 */ /* 0x000fe20000000800 */
[----:B------:R3:W-:Y:S01]  /*b2d0*/  @!P6 LDGSTS.E.BYPASS.LTC128B.128 [R227+0x10000], [R16.64] ;  /* 0x1000000010e3efae */ /* 0x0007e2000b901d50 */
[----:B------:R-:W-:Y:S02]  /*b2e0*/  IADD3.X R3, R3, UR9, RZ, P1, !PT ;  /* 0x0000000903037c10 */ /* 0x000fe40008ffe4ff */
[----:B------:R-:W-:Y:S01]  /*b2f0*/  IMAD.IADD R5, R19, 0x1, R5 ;  /* 0x0000000113057824 */ /* 0x000fe200078e0205 */
[C---:B------:R-:W-:Y:S01]  /*b300*/  @!P6 IADD3 R7, P0, R4.reuse, UR24, RZ ;  /* 0x000000180407ec10 */ /* 0x040fe2000ff1e0ff */
[----:B------:R-:W-:Y:S01]  /*b310*/  @P5 STS.128 [R227+0x12000], RZ ;  /* 0x012000ffe3005388 */ /* 0x000fe20000000c00 */
[----:B------:R-:W-:Y:S02]  /*b320*/  @!P6 LEA R12, P1, R4, c[0x0][0x170], 0x1 ;  /* 0x00005c00040cea11 */ /* 0x000fe400078208ff */
[----:B------:R-:W-:Y:S01]  /*b330*/  LEA.HI.X R9, R18, R231, R5, 0x1, P2 ;  /* 0x000000e712097211 */ /* 0x000fe200010f0c05 */
[----:B------:R-:W-:Y:S01]  /*b340*/  IMAD.U32 R5, RZ, RZ, UR4 ;  /* 0x00000004ff057e24 */ /* 0x000fe2000f8e00ff */
[----:B------:R-:W-:Y:S02]  /*b350*/  @!P6 IADD3.X R6, R3, UR9, RZ, P0, !PT ;  /* 0x000000090306ec10 */ /* 0x000fe400087fe4ff */
[C---:B-1----:R-:W-:Y:S01]  /*b360*/  @!P6 LEA R10, P0, R7.reuse, c[0x0][0x170], 0x1 ;  /* 0x00005c00070aea11 */ /* 0x042fe200078008ff */
[----:B------:R-:W-:Y:S01]  /*b370*/  @!PT LDS RZ, [RZ] ;  /* 0x00000000fffff984 */ /* 0x000fe20000000800 */
[----:B------:R-:W-:Y:S01]  /*b380*/  @!PT LDS RZ, [RZ] ;  /* 0x00000000fffff984 */ /* 0x000fe20000000800 */
[----:B------:R-:W-:Y:S01]  /*b390*/  @!PT LDS RZ, [RZ] ;  /* 0x00000000fffff984 */ /* 0x000fe20000000800 */
[----:B------:R1:W-:Y:S01]  /*b3a0*/  @!P5 LDGSTS.E.BYPASS.LTC128B.128 [R227+0x12000], [R8.64+0x80] ;  /* 0x1200008008e3dfae */ /* 0x0003e2000b901d50 */
[----:B------:R-:W-:Y:S01]  /*b3b0*/  @!P6 LEA.HI.X R13, R4, c[0x0][0x174], R3, 0x1, P1 ;  /* 0x00005d00040dea11 */ /* 0x000fe200008f0c03 */
[----:B------:R-:W-:Y:S01]  /*b3c0*/  IMAD.U32 R3, RZ, RZ, UR4 ;  /* 0x00000004ff037e24 */ /* 0x000fe2000f8e00ff */
[----:B------:R-:W-:Y:S01]  /*b3d0*/  @!P6 LEA.HI.X R11, R7, c[0x0][0x174], R6, 0x1, P0 ;  /* 0x00005d00070bea11 */ /* 0x000fe200000f0c06 */
[----:B------:R-:W-:Y:S01]  /*b3e0*/  IMAD.U32 R7, RZ, RZ, UR4 ;  /* 0x00000004ff077e24 */ /* 0x000fe2000f8e00ff */
[----:B------:R-:W-:Y:S01]  /*b3f0*/  @P4 STS.128 [R227+0x14000], RZ ;  /* 0x014000ffe3004388 */ /* 0x000fe20000000c00 */
[----:B------:R-:W-:Y:S01]  /*b400*/  IMAD.U32 R6, RZ, RZ, UR4 ;  /* 0x00000004ff067e24 */ /* 0x000fe2000f8e00ff */
[----:B------:R-:W-:Y:S01]  /*b410*/  LEA R26, P0, R3, R248, 0x6 ;  /* 0x000000f8031a7211 */ /* 0x000fe200078030ff */
[----:B------:R-:W-:Y:S01]  /*b420*/  IMAD.U32 R4, RZ, RZ, UR4 ;  /* 0x00000004ff047e24 */ /* 0x000fe2000f8e00ff */
[----:B------:R-:W-:Y:S01]  /*b430*/  @!PT LDS RZ, [RZ] ;  /* 0x00000000fffff984 */ /* 0x000fe20000000800 */
[----:B------:R-:W-:Y:S01]  /*b440*/  @!PT LDS RZ, [RZ] ;  /* 0x00000000fffff984 */ /* 0x000fe20000000800 */
[----:B------:R-:W-:Y:S01]  /*b450*/  @!PT LDS RZ, [RZ] ;  /* 0x00000000fffff984 */ /* 0x000fe20000000800 */
[----:B------:R1:W-:Y:S01]  /*b460*/  @!P4 LDGSTS.E.BYPASS.LTC128B.128 [R227+0x14000], [R8.64+0x100] ;  /* 0x1400010008e3cfae */ /* 0x0003e2000b901d50 */
[C---:B------:R-:W-:Y:S02]  /*b470*/  LEA R18, P1, R5.reuse, R250, 0x6 ;  /* 0x000000fa05127211 */ /* 0x040fe400078230ff */
[----:B------:R-:W-:Y:S01]  /*b480*/  LEA.HI.X.SX32 R27, R5, R249, 0x6, P0 ;  /* 0x000000f9051b7211 */ /* 0x000fe200000f36ff */
[----:B------:R-:W-:Y:S01]  /*b490*/  @P3 STS.128 [R227+0x16000], RZ ;  /* 0x016000ffe3003388 */ /* 0x000fe20000000c00 */
[----:B------:R-:W-:Y:S03]  /*b4a0*/  LEA.HI.X.SX32 R19, R4, R251, 0x6, P1 ;  /* 0x000000fb04137211 */ /* 0x000fe600008f36ff */
[----:B------:R-:W-:Y:S01]  /*b4b0*/  @!PT LDS RZ, [RZ] ;  /* 0x00000000fffff984 */ /* 0x000fe20000000800 */
[----:B------:R-:W-:Y:S01]  /*b4c0*/  @!PT LDS RZ, [RZ] ;  /* 0x00000000fffff984 */ /* 0x000fe20000000800 */
[----:B------:R-:W-:Y:S01]  /*b4d0*/  @!PT LDS RZ, [RZ] ;  /* 0x00000000fffff984 */ /* 0x000fe20000000800 */
[----:B------:R1:W-:Y:S01]  /*b4e0*/  @!P3 LDGSTS.E.BYPASS.LTC128B.128 [R227+0x16000], [R8.64+0x180] ;  /* 0x1600018008e3bfae */ /* 0x0003e2000b901d50 */
[----:B------:R-:W-:Y:S02]  /*b4f0*/  IMAD R3, R27, c[0x0][0x1a0], RZ ;  /* 0x000068001b037a24 */ /* 0x000fe400078e02ff */
[----:B------:R-:W-:Y:S01]  /*b500*/  IMAD R4, R19, c[0x0][0x1a0], RZ ;  /* 0x0000680013047a24 */ /* 0x000fe200078e02ff */
[----:B------:R-:W-:Y:S01]  /*b510*/  @P6 STS.128 [R227+0x10800], RZ ;  /* 0x010800ffe3006388 */ /* 0x000fe20000000c00 */
[----:B------:R-:W-:Y:S02]  /*b520*/  IMAD R3, R26, c[0x0][0x1a4], R3 ;  /* 0x000069001a037a24 */ /* 0x000fe400078e0203 */
[C---:B------:R-:W-:Y:S01]  /*b530*/  IMAD R4, R18.reuse, c[0x0][0x1a4], R4 ;  /* 0x0000690012047a24 */ /* 0x040fe200078e0204 */
[----:B------:R-:W-:Y:S01]  /*b540*/  @!PT LDS RZ, [RZ] ;  /* 0x00000000fffff984 */ /* 0x000fe20000000800 */
[----:B------:R-:W-:Y:S01]  /*b550*/  @!PT LDS RZ, [RZ] ;  /* 0x00000000fffff984 */ /* 0x000fe20000000800 */
[----:B------:R-:W-:Y:S01]  /*b560*/  @!PT LDS RZ, [RZ] ;  /* 0x00000000fffff984 */ /* 0x000fe20000000800 */
[----:B------:R4:W-:Y:S01]  /*b570*/  @!P6 LDGSTS.E.BYPASS.LTC128B.128 [R227+0x10800], [R14.64] ;  /* 0x108000000ee3efae */ /* 0x0009e2000b901d50 */
[----:B------:R-:W-:Y:S03]  /*b580*/  IMAD.WIDE.U32 R18, R18, c[0x0][0x1a0], RZ ;  /* 0x0000680012127a25 */ /* 0x000fe600078e00ff */
[----:B------:R-:W-:Y:S01]  /*b590*/  @P5 STS.128 [R227+0x12800], RZ ;  /* 0x012800ffe3005388 */ /* 0x000fe20000000c00 */
[----:B------:R-:W-:Y:S01]  /*b5a0*/  IMAD.IADD R4, R19, 0x1, R4 ;  /* 0x0000000113047824 */ /* 0x000fe200078e0204 */
[----:B------:R-:W-:Y:S01]  /*b5b0*/  LEA R22, P1, R18, R238, 0x1 ;  /* 0x000000ee12167211 */ /* 0x000fe200078208ff */
[----:B------:R-:W-:Y:S03]  /*b5c0*/  IMAD.WIDE.U32 R26, R26, c[0x0][0x1a0], RZ ;  /* 0x000068001a1a7a25 */ /* 0x000fe600078e00ff */
[----:B------:R-:W-:Y:S01]  /*b5d0*/  LEA.HI.X R23, R18, R231, R4, 0x1, P1 ;  /* 0x000000e712177211 */ /* 0x000fe200008f0c04 */
[----:B------:R-:W-:Y:S01]  /*b5e0*/  IMAD.IADD R3, R27, 0x1, R3 ;  /* 0x000000011b037824 */ /* 0x000fe200078e0203 */
[----:B--2---:R-:W-:Y:S04]  /*b5f0*/  LEA R20, P2, R7, R36, 0x6 ;  /* 0x0000002407147211 */ /* 0x004fe800078430ff */
[----:B------:R-:W-:Y:S01]  /*b600*/  LEA.HI.X.SX32 R21, R6, R37, 0x6, P2 ;  /* 0x0000002506157211 */ /* 0x000fe200010f36ff */
[----:B------:R-:W-:Y:S04]  /*b610*/  IMAD.WIDE.U32 R6, R20, c[0x0][0x1a0], RZ ;  /* 0x0000680014067a25 */ /* 0x000fe800078e00ff */
[----:B------:R-:W-:Y:S01]  /*b620*/  IMAD R5, R21, c[0x0][0x1a0], RZ ;  /* 0x0000680015057a24 */ /* 0x000fe200078e02ff */
[-C--:B------:R-:W-:Y:S03]  /*b630*/  LEA R24, P2, R6, R238.reuse, 0x1 ;  /* 0x000000ee06187211 */ /* 0x080fe600078408ff */
[----:B------:R-:W-:Y:S01]  /*b640*/  IMAD R5, R20, c[0x0][0x1a4], R5 ;  /* 0x0000690014057a24 */ /* 0x000fe200078e0205 */
[C---:B------:R-:W-:Y:S03]  /*b650*/  LEA R20, P0, R26.reuse, R238, 0x1 ;  /* 0x000000ee1a147211 */ /* 0x040fe600078008ff */
[----:B------:R-:W-:Y:S01]  /*b660*/  IMAD.IADD R5, R7, 0x1, R5 ;  /* 0x0000000107057824 */ /* 0x000fe200078e0205 */
[-C--:B------:R-:W-:Y:S01]  /*b670*/  LEA.HI.X R21, R26, R231.reuse, R3, 0x1, P0 ;  /* 0x000000e71a157211 */ /* 0x080fe200000f0c03 */
[----:B------:R-:W-:Y:S03]  /*b680*/  IMAD.U32 R3, RZ, RZ, UR6 ;  /* 0x00000006ff037e24 */ /* 0x000fe6000f8e00ff */
[----:B------:R-:W-:Y:S05]  /*b690*/  LEA.HI.X R25, R6, R231, R5, 0x1, P2 ;  /* 0x000000e706197211 */ /* 0x000fea00010f0c05 */
        /* <DEDUP_REMOVED lines=54> */
[----:B------:R-:W-:Y:S04]  /*ba00*/  LDSM.16.M88.4 R32, [R226] ;  /* 0x00000000e220783b */ /* 0x000fe80000000200 */
[----:B-1----:R-:W1:Y:S04]  /*ba10*/  LDSM.16.M88.4 R8, [R225+0x8000] ;  /* 0x00800000e108783b */ /* 0x002e680000000200 */
[----:B---3--:R-:W4:Y:S04]  /*ba20*/  LDSM.16.M88.4 R16, [R225+0x8800] ;  /* 0x00880000e110783b */ /* 0x008f280000000200 */
[----:B--2---:R-:W2:Y:S04]  /*ba30*/  LDSM.16.M88.4 R24, [R225+0x9000] ;  /* 0x00900000e118783b */ /* 0x004ea80000000200 */
[----:B------:R-:W0:Y:S04]  /*ba40*/  LDGDEPBAR ;  /* 0x00000000000079af */ /* 0x000e280000000000 */
[----:B------:R-:W3:Y:S04]  /*ba50*/  LDSM.16.M88.4 R164, [R225+0x9800] ;  /* 0x00980000e1a4783b */ /* 0x000ee80000000200 */
[----:B------:R-:W-:Y:S04]  /*ba60*/  LDSM.16.M88.4 R168, [R224] ;  /* 0x00000000e0a8783b */ /* 0x000fe80000000200 */
[----:B------:R-:W2:Y:S04]  /*ba70*/  LDSM.16.M88.4 R172, [R223] ;  /* 0x00000000dfac783b */ /* 0x000ea80000000200 */
[----:B------:R-:W2:Y:S04]  /*ba80*/  LDSM.16.M88.4 R176, [R215] ;  /* 0x00000000d7b0783b */ /* 0x000ea80000000200 */
[----:B------:R-:W2:Y:S04]  /*ba90*/  LDSM.16.M88.4 R180, [R214] ;  /* 0x00000000d6b4783b */ /* 0x000ea80000000200 */
[----:B------:R-:W3:Y:S01]  /*baa0*/  LDSM.16.M88.4 R184, [R213] ;  /* 0x00000000d5b8783b */ /* 0x000ee20000000200 */
[C---:B-1----:R-:W-:Y:S03]  /*bab0*/  HMMA.16816.F32.BF16 R4, R32.reuse, R8, RZ ;  /* 0x000000082004723c */ /* 0x042fe600000418ff */
[----:B------:R-:W-:Y:S04]  /*bac0*/  LDSM.16.M88.4 R188, [R222] ;  /* 0x00000000debc783b */ /* 0x000fe80000000200 */
[----:B------:R-:W1:Y:S01]  /*bad0*/  LDSM.16.M88.4 R192, [R219+0x8000] ;  /* 0x00800000dbc0783b */ /* 0x000e620000000200 */
[C---:B------:R-:W-:Y:S03]  /*bae0*/  HMMA.16816.F32.BF16 R8, R32.reuse, R10, RZ ;  /* 0x0000000a2008723c */ /* 0x040fe600000418ff */
[----:B------:R-:W-:Y:S05]  /*baf0*/  LDSM.16.M88.4 R196, [R219+0x9000] ;  /* 0x00900000dbc4783b */ /* 0x000fea0000000200 */
[C---:B----4-:R-:W-:Y:S08]  /*bb00*/  HMMA.16816.F32.BF16 R12, R32.reuse, R16, RZ ;  /* 0x00000010200c723c */ /* 0x050ff000000418ff */
[C---:B------:R-:W-:Y:S08]  /*bb10*/  HMMA.16816.F32.BF16 R16, R32.reuse, R18, RZ ;  /* 0x000000122010723c */ /* 0x040ff000000418ff */
[C---:B--2---:R-:W-:Y:S08]  /*bb20*/  HMMA.16816.F32.BF16 R20, R32.reuse, R24, RZ ;  /* 0x000000182014723c */ /* 0x044ff000000418ff */
[C---:B------:R-:W-:Y:S08]  /*bb30*/  HMMA.16816.F32.BF16 R24, R32.reuse, R26, RZ ;  /* 0x0000001a2018723c */ /* 0x040ff000000418ff */
[C---:B---3--:R-:W-:Y:S08]  /*bb40*/  HMMA.16816.F32.BF16 R28, R32.reuse, R164, RZ ;  /* 0x000000a4201c723c */ /* 0x048ff000000418ff */
[----:B------:R-:W-:Y:S01]  /*bb50*/  HMMA.16816.F32.BF16 R32, R32, R166, RZ ;  /* 0x000000a62020723c */ /* 0x000fe200000418ff */
        /* <DEDUP_REMOVED lines=8> */
[C---:B------:R-:W-:Y:S01]  /*bbe0*/  HMMA.16816.F32.BF16 R24, R168.reuse, R182, R24 ;  /* 0x000000b6a818723c */ /* 0x040fe20000041818 */
[----:B------:R-:W4:Y:S07]  /*bbf0*/  LDSM.16.M88.4 R180, [R212] ;  /* 0x00000000d4b4783b */ /* 0x000f2e0000000200 */
[C---:B------:R-:W-:Y:S08]  /*bc00*/  HMMA.16816.F32.BF16 R28, R168.reuse, R184, R28 ;  /* 0x000000b8a81c723c */ /* 0x040ff0000004181c */
[----:B------:R-:W-:Y:S01]  /*bc10*/  HMMA.16816.F32.BF16 R32, R168, R186, R32 ;  /* 0x000000baa820723c */ /* 0x000fe20000041820 */
[----:B------:R-:W3:Y:S04]  /*bc20*/  LDSM.16.M88.4 R168, [R212+0x800] ;  /* 0x00080000d4a8783b */ /* 0x000ee80000000200 */
[----:B------:R-:W3:Y:S03]  /*bc30*/  LDSM.16.M88.4 R184, [R212+0x1000] ;  /* 0x00100000d4b8783b */ /* 0x000ee60000000200 */
        /* <DEDUP_REMOVED lines=9> */
[C---:B---3--:R-:W-:Y:S08]  /*bcd0*/  HMMA.16816.F32.BF16 R28, R188.reuse, R172, R28 ;  /* 0x000000acbc1c723c */ /* 0x048ff0000004181c */
[----:B------:R-:W-:Y:S01]  /*bce0*/  HMMA.16816.F32.BF16 R32, R188, R174, R32 ;  /* 0x000000aebc20723c */ /* 0x000fe20000041820 */
[----:B------:R-:W3:Y:S04]  /*bcf0*/  LDSM.16.M88.4 R172, [R225+0xa800] ;  /* 0x00a80000e1ac783b */ /* 0x000ee80000000200 */
[----:B------:R-:W-:Y:S03]  /*bd00*/  LDSM.16.M88.4 R188, [R211] ;  /* 0x00000000d3bc783b */ /* 0x000fe60000000200 */
[C---:B----4-:R-:W-:Y:S08]  /*bd10*/  HMMA.16816.F32.BF16 R4, R176.reuse, R180, R4 ;  /* 0x000000b4b004723c */ /* 0x050ff00000041804 */
[C---:B------:R-:W-:Y:S01]  /*bd20*/  HMMA.16816.F32.BF16 R8, R176.reuse, R182, R8 ;  /* 0x000000b6b008723c */ /* 0x040fe20000041808 */
[----:B------:R-:W-:Y:S07]  /*bd30*/  LDSM.16.M88.4 R180, [R225+0xb800] ;  /* 0x00b80000e1b4783b */ /* 0x000fee0000000200 */
[C---:B------:R-:W-:Y:S08]  /*bd40*/  HMMA.16816.F32.BF16 R12, R176.reuse, R168, R12 ;  /* 0x000000a8b00c723c */ /* 0x040ff0000004180c */
[C---:B------:R-:W-:Y:S01]  /*bd50*/  HMMA.16816.F32.BF16 R16, R176.reuse, R170, R16 ;  /* 0x000000aab010723c */ /* 0x040fe20000041810 */
[----:B------:R-:W4:Y:S07]  /*bd60*/  LDSM.16.M88.4 R168, [R225+0xb000] ;  /* 0x00b00000e1a8783b */ /* 0x000f2e0000000200 */
[C---:B------:R-:W-:Y:S08]  /*bd70*/  HMMA.16816.F32.BF16 R20, R176.reuse, R184, R20 ;  /* 0x000000b8b014723c */ /* 0x040ff00000041814 */
[C---:B------:R-:W-:Y:S01]  /*bd80*/  HMMA.16816.F32.BF16 R24, R176.reuse, R186, R24 ;  /* 0x000000bab018723c */ /* 0x040fe20000041818 */
[----:B------:R-:W4:Y:S07]  /*bd90*/  LDSM.16.M88.4 R184, [R224+0x2000] ;  /* 0x00200000e0b8783b */ /* 0x000f2e0000000200 */
[C---:B-1----:R-:W-:Y:S08]  /*bda0*/  HMMA.16816.F32.BF16 R28, R176.reuse, R164, R28 ;  /* 0x000000a4b01c723c */ /* 0x042ff0000004181c */
[----:B------:R-:W-:Y:S01]  /*bdb0*/  HMMA.16816.F32.BF16 R32, R176, R166, R32 ;  /* 0x000000a6b020723c */ /* 0x000fe20000041820 */
[----:B------:R-:W1:Y:S04]  /*bdc0*/  LDSM.16.M88.4 R164, [R210] ;  /* 0x00000000d2a4783b */ /* 0x000e680000000200 */
[----:B------:R-:W1:Y:S03]  /*bdd0*/  LDSM.16.M88.4 R176, [R209] ;  /* 0x00000000d1b0783b */ /* 0x000e660000000200 */
[C---:B--2---:R-:W-:Y:S08]  /*bde0*/  HMMA.16816.F32.BF16 R4, R192.reuse, R196, R4 ;  /* 0x000000c4c004723c */ /* 0x044ff00000041804 */
[C---:B------:R-:W-:Y:S01]  /*bdf0*/  HMMA.16816.F32.BF16 R8, R192.reuse, R198, R8 ;  /* 0x000000c6c008723c */ /* 0x040fe20000041808 */
[----:B------:R-:W-:Y:S07]  /*be00*/  LDSM.16.M88.4 R196, [R212+0x2000] ;  /* 0x00200000d4c4783b */ /* 0x000fee0000000200 */
[C---:B---3--:R-:W-:Y:S08]  /*be10*/  HMMA.16816.F32.BF16 R12, R192.reuse, R172, R12 ;  /* 0x000000acc00c723c */ /* 0x048ff0000004180c */
[C---:B------:R-:W-:Y:S01]  /*be20*/  HMMA.16816.F32.BF16 R16, R192.reuse, R174, R16 ;  /* 0x000000aec010723c */ /* 0x040fe20000041810 */
[----:B------:R-:W2:Y:S07]  /*be30*/  LDSM.16.M88.4 R172, [R208] ;  /* 0x00000000d0ac783b */ /* 0x000eae0000000200 */
[C---:B----4-:R-:W-:Y:S08]  /*be40*/  HMMA.16816.F32.BF16 R20, R192.reuse, R168, R20 ;  /* 0x000000a8c014723c */ /* 0x050ff00000041814 */
[C---:B------:R-:W-:Y:S01]  /*be50*/  HMMA.16816.F32.BF16 R24, R192.reuse, R170, R24 ;  /* 0x000000aac018723c */ /* 0x040fe20000041818 */
[----:B------:R-:W-:Y:S07]  /*be60*/  LDSM.16.M88.4 R168, [R222+0x2000] ;  /* 0x00200000dea8783b */ /* 0x000fee0000000200 */
[C---:B------:R-:W-:Y:S08]  /*be70*/  HMMA.16816.F32.BF16 R28, R192.reuse, R180, R28 ;  /* 0x000000b4c01c723c */ /* 0x040ff0000004181c */
[----:B------:R-:W-:Y:S01]  /*be80*/  HMMA.16816.F32.BF16 R32, R192, R182, R32 ;  /* 0x000000b6c020723c */ /* 0x000fe20000041820 */
[----:B------:R-:W3:Y:S04]  /*be90*/  LDSM.16.M88.4 R180, [R219+0xa000] ;  /* 0x00a00000dbb4783b */ /* 0x000ee80000000200 */
[----:B------:R-:W-:Y:S03]  /*bea0*/  LDSM.16.M88.4 R192, [R219+0xb000] ;  /* 0x00b00000dbc0783b */ /* 0x000fe60000000200 */
[C---:B------:R-:W-:Y:S08]  /*beb0*/  HMMA.16816.F32.BF16 R4, R184.reuse, R188, R4 ;  /* 0x000000bcb804723c */ /* 0x040ff00000041804 */
[C---:B------:R-:W-:Y:S01]  /*bec0*/  HMMA.16816.F32.BF16 R8, R184.reuse, R190, R8 ;  /* 0x000000beb808723c */ /* 0x040fe20000041808 */
[----:B------:R-:W4:Y:S07]  /*bed0*/  LDSM.16.M88.4 R188, [R219+0xa800] ;  /* 0x00a80000dbbc783b */ /* 0x000f2e0000000200 */
[C---:B-1----:R-:W-:Y:S08]  /*bee0*/  HMMA.16816.F32.BF16 R12, R184.reuse, R164, R12 ;  /* 0x000000a4b80c723c */ /* 0x042ff0000004180c */
[C---:B------:R-:W-:Y:S01]  /*bef0*/  HMMA.16816.F32.BF16 R16, R184.reuse, R166, R16 ;  /* 0x000000a6b810723c */ /* 0x040fe20000041810 */
[----:B------:R-:W1:Y:S07]  /*bf00*/  LDSM.16.M88.4 R164, [R219+0xb800] ;  /* 0x00b80000dba4783b */ /* 0x000e6e0000000200 */
[C---:B------:R-:W-:Y:S08]  /*bf10*/  HMMA.16816.F32.BF16 R20, R184.reuse, R176, R20 ;  /* 0x000000b0b814723c */ /* 0x040ff00000041814 */
[C---:B------:R-:W-:Y:S01]  /*bf20*/  HMMA.16816.F32.BF16 R24, R184.reuse, R178, R24 ;  /* 0x000000b2b818723c */ /* 0x040fe20000041818 */
[----:B------:R-:W1:Y:S07]  /*bf30*/  LDSM.16.M88.4 R176, [R221+0x2000] ;  /* 0x00200000ddb0783b */ /* 0x000e6e0000000200 */
[C---:B--2---:R-:W-:Y:S08]  /*bf40*/  HMMA.16816.F32.BF16 R28, R184.reuse, R172, R28 ;  /* 0x000000acb81c723c */ /* 0x044ff0000004181c */
[----:B------:R-:W-:Y:S01]  /*bf50*/  HMMA.16816.F32.BF16 R32, R184, R174, R32 ;  /* 0x000000aeb820723c */ /* 0x000fe20000041820 */
[----:B------:R-:W2:Y:S04]  /*bf60*/  LDSM.16.M88.4 R172, [R212+0x2800] ;  /* 0x00280000d4ac783b */ /* 0x000ea80000000200 */
[----:B------:R-:W-:Y:S03]  /*bf70*/  LDSM.16.M88.4 R184, [R212+0x3800] ;  /* 0x00380000d4b8783b */ /* 0x000fe60000000200 */
[C---:B---3--:R-:W-:Y:S08]  /*bf80*/  HMMA.16816.F32.BF16 R4, R168.reuse, R180, R4 ;  /* 0x000000b4a804723c */ /* 0x048ff00000041804 */
[C---:B------:R-:W-:Y:S01]  /*bf90*/  HMMA.16816.F32.BF16 R8, R168.reuse, R182, R8 ;  /* 0x000000b6a808723c */ /* 0x040fe20000041808 */
[----:B------:R-:W3:Y:S07]  /*bfa0*/  LDSM.16.M88.4 R180, [R212+0x3000] ;  /* 0x00300000d4b4783b */ /* 0x000eee0000000200 */
[C---:B----4-:R-:W-:Y:S08]  /*bfb0*/  HMMA.16816.F32.BF16 R12, R168.reuse, R188, R12 ;  /* 0x000000bca80c723c */ /* 0x050ff0000004180c */
[C---:B------:R-:W-:Y:S01]  /*bfc0*/  HMMA.16816.F32.BF16 R16, R168.reuse, R190, R16 ;  /* 0x000000bea810723c */ /* 0x040fe20000041810 */
[----:B------:R-:W-:Y:S07]  /*bfd0*/  LDSM.16.M88.4 R188, [R226+0x4000] ;  /* 0x00400000e2bc783b */ /* 0x000fee0000000200 */
[C---:B------:R-:W-:Y:S08]  /*bfe0*/  HMMA.16816.F32.BF16 R20, R168.reuse, R192, R20 ;  /* 0x000000c0a814723c */ /* 0x040ff00000041814 */
[C---:B------:R-:W-:Y:S01]  /*bff0*/  HMMA.16816.F32.BF16 R24, R168.reuse, R194, R24 ;  /* 0x000000c2a818723c */ /* 0x040fe20000041818 */
[----:B------:R-:W4:Y:S07]  /*c000*/  LDSM.16.M88.4 R192, [R225+0xc000] ;  /* 0x00c00000e1c0783b */ /* 0x000f2e0000000200 */
[C---:B-1----:R-:W-:Y:S08]  /*c010*/  HMMA.16816.F32.BF16 R28, R168.reuse, R164, R28 ;  /* 0x000000a4a81c723c */ /* 0x042ff0000004181c */
[----:B------:R-:W-:Y:S01]  /*c020*/  HMMA.16816.F32.BF16 R32, R168, R166, R32 ;  /* 0x000000a6a820723c */ /* 0x000fe20000041820 */
[----:B------:R-:W1:Y:S04]  /*c030*/  LDSM.16.M88.4 R164, [R225+0xc800] ;  /* 0x00c80000e1a4783b */ /* 0x000e680000000200 */
[----:B------:R-:W1:Y:S03]  /*c040*/  LDSM.16.M88.4 R168, [R225+0xd000] ;  /* 0x00d00000e1a8783b */ /* 0x000e660000000200 */
[C---:B------:R-:W-:Y:S08]  /*c050*/  HMMA.16816.F32.BF16 R4, R176.reuse, R196, R4 ;  /* 0x000000c4b004723c */ /* 0x040ff00000041804 */
[C---:B------:R-:W-:Y:S01]  /*c060*/  HMMA.16816.F32.BF16 R8, R176.reuse, R198, R8 ;  /* 0x000000c6b008723c */ /* 0x040fe20000041808 */
[----:B------:R-:W-:Y:S07]  /*c070*/  LDSM.16.M88.4 R196, [R207] ;  /* 0x00000000cfc4783b */ /* 0x000fee0000000200 */
[C---:B--2---:R-:W-:Y:S08]  /*c080*/  HMMA.16816.F32.BF16 R12, R176.reuse, R172, R12 ;  /* 0x000000acb00c723c */ /* 0x044ff0000004180c */
[C---:B------:R-:W-:Y:S01]  /*c090*/  HMMA.16816.F32.BF16 R16, R176.reuse, R174, R16 ;  /* 0x000000aeb010723c */ /* 0x040fe20000041810 */
[----:B------:R-:W2:Y:S07]  /*c0a0*/  LDSM.16.M88.4 R172, [R225+0xd800] ;  /* 0x00d80000e1ac783b */ /* 0x000eae0000000200 */
[C---:B---3--:R-:W-:Y:S08]  /*c0b0*/  HMMA.16816.F32.BF16 R20, R176.reuse, R180, R20 ;  /* 0x000000b4b014723c */ /* 0x048ff00000041814 */
[C---:B------:R-:W-:Y:S01]  /*c0c0*/  HMMA.16816.F32.BF16 R24, R176.reuse, R182, R24 ;  /* 0x000000b6b018723c */ /* 0x040fe20000041818 */
[----:B------:R-:W3:Y:S07]  /*c0d0*/  LDSM.16.M88.4 R180, [R224+0x4000] ;  /* 0x00400000e0b4783b */ /* 0x000eee0000000200 */
[C---:B------:R-:W-:Y:S08]  /*c0e0*/  HMMA.16816.F32.BF16 R28, R176.reuse, R184, R28 ;  /* 0x000000b8b01c723c */ /* 0x040ff0000004181c */
[----:B------:R-:W-:Y:S01]  /*c0f0*/  HMMA.16816.F32.BF16 R32, R176, R186, R32 ;  /* 0x000000bab020723c */ /* 0x000fe20000041820 */
[----:B------:R-:W2:Y:S04]  /*c100*/  LDSM.16.M88.4 R176, [R206] ;  /* 0x00000000ceb0783b */ /* 0x000ea80000000200 */
[----:B------:R-:W2:Y:S03]  /*c110*/  LDSM.16.M88.4 R184, [R205] ;  /* 0x00000000cdb8783b */ /* 0x000ea60000000200 */
[C---:B----4-:R-:W-:Y:S08]  /*c120*/  HMMA.16816.F32.BF16 R4, R188.reuse, R192, R4 ;  /* 0x000000c0bc04723c */ /* 0x050ff00000041804 */
[C---:B------:R-:W-:Y:S01]  /*c130*/  HMMA.16816.F32.BF16 R8, R188.reuse, R194, R8 ;  /* 0x000000c2bc08723c */ /* 0x040fe20000041808 */
[----:B------:R-:W4:Y:S07]  /*c140*/  LDSM.16.M88.4 R192, [R204] ;  /* 0x00000000ccc0783b */ /* 0x000f2e0000000200 */
[C---:B-1----:R-:W-:Y:S08]  /*c150*/  HMMA.16816.F32.BF16 R12, R188.reuse, R164, R12 ;  /* 0x000000a4bc0c723c */ /* 0x042ff0000004180c */
[C---:B------:R-:W-:Y:S01]  /*c160*/  HMMA.16816.F32.BF16 R16, R188.reuse, R166, R16 ;  /* 0x000000a6bc10723c */ /* 0x040fe20000041810 */
[----:B------:R-:W-:Y:S07]  /*c170*/  LDSM.16.M88.4 R164, [R222+0x4000] ;  /* 0x00400000dea4783b */ /* 0x000fee0000000200 */
[C---:B------:R-:W-:Y:S08]  /*c180*/  HMMA.16816.F32.BF16 R20, R188.reuse, R168, R20 ;  /* 0x000000a8bc14723c */ /* 0x040ff00000041814 */
[C---:B------:R-:W-:Y:S01]  /*c190*/  HMMA.16816.F32.BF16 R24, R188.reuse, R170, R24 ;  /* 0x000000aabc18723c */ /* 0x040fe20000041818 */
[----:B------:R-:W1:Y:S07]  /*c1a0*/  LDSM.16.M88.4 R168, [R219+0xc000] ;  /* 0x00c00000dba8783b */ /* 0x000e6e0000000200 */
[C---:B--2---:R-:W-:Y:S08]  /*c1b0*/  HMMA.16816.F32.BF16 R28, R188.reuse, R172, R28 ;  /* 0x000000acbc1c723c */ /* 0x044ff0000004181c */
[----:B------:R-:W-:Y:S01]  /*c1c0*/  HMMA.16816.F32.BF16 R32, R188, R174, R32 ;  /* 0x000000aebc20723c */ /* 0x000fe20000041820 */
[----:B------:R-:W2:Y:S04]  /*c1d0*/  LDSM.16.M88.4 R172, [R219+0xc800] ;  /* 0x00c80000dbac783b */ /* 0x000ea80000000200 */
[----:B------:R-:W1:Y:S03]  /*c1e0*/  LDSM.16.M88.4 R188, [R219+0xd000] ;  /* 0x00d00000dbbc783b */ /* 0x000e660000000200 */
[C---:B---3--:R-:W-:Y:S08]  /*c1f0*/  HMMA.16816.F32.BF16 R4, R180.reuse, R196, R4 ;  /* 0x000000c4b404723c */ /* 0x048ff00000041804 */
[C---:B------:R-:W-:Y:S01]  /*c200*/  HMMA.16816.F32.BF16 R8, R180.reuse, R198, R8 ;  /* 0x000000c6b408723c */ /* 0x040fe20000041808 */
[----:B------:R-:W-:Y:S07]  /*c210*/  LDSM.16.M88.4 R196, [R212+0x5000] ;  /* 0x00500000d4c4783b */ /* 0x000fee0000000200 */
[C---:B------:R-:W-:Y:S08]  /*c220*/  HMMA.16816.F32.BF16 R12, R180.reuse, R176, R12 ;  /* 0x000000b0b40c723c */ /* 0x040ff0000004180c */
[C---:B------:R-:W-:Y:S01]  /*c230*/  HMMA.16816.F32.BF16 R16, R180.reuse, R178, R16 ;  /* 0x000000b2b410723c */ /* 0x040fe20000041810 */
[----:B------:R-:W3:Y:S07]  /*c240*/  LDSM.16.M88.4 R176, [R219+0xd800] ;  /* 0x00d80000dbb0783b */ /* 0x000eee0000000200 */
[C---:B------:R-:W-:Y:S08]  /*c250*/  HMMA.16816.F32.BF16 R20, R180.reuse, R184, R20 ;  /* 0x000000b8b414723c */ /* 0x040ff00000041814 */
[C---:B------:R-:W-:Y:S01]  /*c260*/  HMMA.16816.F32.BF16 R24, R180.reuse, R186, R24 ;  /* 0x000000bab418723c */ /* 0x040fe20000041818 */
[----:B------:R-:W-:Y:S07]  /*c270*/  LDSM.16.M88.4 R184, [R212+0x4000] ;  /* 0x00400000d4b8783b */ /* 0x000fee0000000200 */
[C---:B----4-:R-:W-:Y:S08]  /*c280*/  HMMA.16816.F32.BF16 R28, R180.reuse, R192, R28 ;  /* 0x000000c0b41c723c */ /* 0x050ff0000004181c */
[----:B------:R-:W-:Y:S01]  /*c290*/  HMMA.16816.F32.BF16 R32, R180, R194, R32 ;  /* 0x000000c2b420723c */ /* 0x000fe20000041820 */
[----:B------:R-:W4:Y:S04]  /*c2a0*/  LDSM.16.M88.4 R180, [R221+0x4000] ;  /* 0x00400000ddb4783b */ /* 0x000f280000000200 */
[----:B------:R-:W3:Y:S03]  /*c2b0*/  LDSM.16.M88.4 R192, [R212+0x4800] ;  /* 0x00480000d4c0783b */ /* 0x000ee60000000200 */
[C---:B-1----:R-:W-:Y:S08]  /*c2c0*/  HMMA.16816.F32.BF16 R4, R164.reuse, R168, R4 ;  /* 0x000000a8a404723c */ /* 0x042ff00000041804 */
[C---:B------:R-:W-:Y:S01]  /*c2d0*/  HMMA.16816.F32.BF16 R8, R164.reuse, R170, R8 ;  /* 0x000000aaa408723c */ /* 0x040fe20000041808 */
[----:B------:R-:W1:Y:S07]  /*c2e0*/  LDSM.16.M88.4 R168, [R212+0x5800] ;  /* 0x00580000d4a8783b */ /* 0x000e6e0000000200 */
[C---:B--2---:R-:W-:Y:S08]  /*c2f0*/  HMMA.16816.F32.BF16 R12, R164.reuse, R172, R12 ;  /* 0x000000aca40c723c */ /* 0x044ff0000004180c */
[C---:B------:R-:W-:Y:S01]  /*c300*/  HMMA.16816.F32.BF16 R16, R164.reuse, R174, R16 ;  /* 0x000000aea410723c */ /* 0x040fe20000041810 */
[----:B------:R-:W-:Y:S07]  /*c310*/  LDSM.16.M88.4 R172, [R226+0x6000] ;  /* 0x00600000e2ac783b */ /* 0x000fee0000000200 */
[C---:B------:R-:W-:Y:S08]  /*c320*/  HMMA.16816.F32.BF16 R20, R164.reuse, R188, R20 ;  /* 0x000000bca414723c */ /* 0x040ff00000041814 */
[C---:B------:R-:W-:Y:S01]  /*c330*/  HMMA.16816.F32.BF16 R24, R164.reuse, R190, R24 ;  /* 0x000000bea418723c */ /* 0x040fe20000041818 */
[----:B------:R-:W2:Y:S07]  /*c340*/  LDSM.16.M88.4 R188, [R225+0xe000] ;  /* 0x00e00000e1bc783b */ /* 0x000eae0000000200 */
[C---:B---3--:R-:W-:Y:S08]  /*c350*/  HMMA.16816.F32.BF16 R28, R164.reuse, R176, R28 ;  /* 0x000000b0a41c723c */ /* 0x048ff0000004181c */
[----:B------:R-:W-:Y:S01]  /*c360*/  HMMA.16816.F32.BF16 R32, R164, R178, R32 ;  /* 0x000000b2a420723c */ /* 0x000fe20000041820 */
[----:B------:R-:W3:Y:S04]  /*c370*/  LDSM.16.M88.4 R164, [R225+0xe800] ;  /* 0x00e80000e1a4783b */ /* 0x000ee80000000200 */
[----:B------:R-:W1:Y:S03]  /*c380*/  LDSM.16.M88.4 R176, [R225+0xf000] ;  /* 0x00f00000e1b0783b */ /* 0x000e660000000200 */
[C---:B----4-:R-:W-:Y:S08]  /*c390*/  HMMA.16816.F32.BF16 R4, R180.reuse, R184, R4 ;  /* 0x000000b8b404723c */ /* 0x050ff00000041804 */
[C---:B------:R-:W-:Y:S01]  /*c3a0*/  HMMA.16816.F32.BF16 R8, R180.reuse, R186, R8 ;  /* 0x000000bab408723c */ /* 0x040fe20000041808 */
[----:B------:R-:W4:Y:S07]  /*c3b0*/  LDSM.16.M88.4 R184, [R225+0xf800] ;  /* 0x00f80000e1b8783b */ /* 0x000f2e0000000200 */
[C---:B------:R-:W-:Y:S08]  /*c3c0*/  HMMA.16816.F32.BF16 R12, R180.reuse, R192, R12 ;  /* 0x000000c0b40c723c */ /* 0x040ff0000004180c */
[C---:B------:R-:W-:Y:S01]  /*c3d0*/  HMMA.16816.F32.BF16 R16, R180.reuse, R194, R16 ;  /* 0x000000c2b410723c */ /* 0x040fe20000041810 */
[----:B------:R-:W-:Y:S07]  /*c3e0*/  LDSM.16.M88.4 R192, [R222+0x6000] ;  /* 0x00600000dec0783b */ /* 0x000fee0000000200 */
[C---:B------:R-:W-:Y:S08]  /*c3f0*/  HMMA.16816.F32.BF16 R20, R180.reuse, R196, R20 ;  /* 0x000000c4b414723c */ /* 0x040ff00000041814 */
[C---:B------:R-:W-:Y:S01]  /*c400*/  HMMA.16816.F32.BF16 R24, R180.reuse, R198, R24 ;  /* 0x000000c6b418723c */ /* 0x040fe20000041818 */
[----:B------:R-:W-:Y:S07]  /*c410*/  LDSM.16.M88.4 R196, [R219+0xe000] ;  /* 0x00e00000dbc4783b */ /* 0x000fee0000000200 */
[C---:B-1----:R-:W-:Y:S08]  /*c420*/  HMMA.16816.F32.BF16 R28, R180.reuse, R168, R28 ;  /* 0x000000a8b41c723c */ /* 0x042ff0000004181c */
[----:B------:R-:W-:Y:S01]  /*c430*/  HMMA.16816.F32.BF16 R32, R180, R170, R32 ;  /* 0x000000aab420723c */ /* 0x000fe20000041820 */
[----:B------:R-:W-:Y:S04]  /*c440*/  LDSM.16.M88.4 R168, [R224+0x6000] ;  /* 0x00600000e0a8783b */ /* 0x000fe80000000200 */
[----:B------:R-:W1:Y:S03]  /*c450*/  LDSM.16.M88.4 R180, [R203] ;  /* 0x00000000cbb4783b */ /* 0x000e660000000200 */
[C---:B--2---:R-:W-:Y:S08]  /*c460*/  HMMA.16816.F32.BF16 R4, R172.reuse, R188, R4 ;  /* 0x000000bcac04723c */ /* 0x044ff00000041804 */
[C---:B------:R-:W-:Y:S01]  /*c470*/  HMMA.16816.F32.BF16 R8, R172.reuse, R190, R8 ;  /* 0x000000beac08723c */ /* 0x040fe20000041808 */
[----:B------:R-:W-:Y:S07]  /*c480*/  LDSM.16.M88.4 R188, [R201] ;  /* 0x00000000c9bc783b */ /* 0x000fee0000000200 */
[C---:B---3--:R-:W-:Y:S08]  /*c490*/  HMMA.16816.F32.BF16 R12, R172.reuse, R164, R12 ;  /* 0x000000a4ac0c723c */ /* 0x048ff0000004180c */
[C---:B------:R-:W-:Y:S01]  /*c4a0*/  HMMA.16816.F32.BF16 R16, R172.reuse, R166, R16 ;  /* 0x000000a6ac10723c */ /* 0x040fe20000041810 */
[----:B------:R-:W2:Y:S07]  /*c4b0*/  LDSM.16.M88.4 R164, [R202] ;  /* 0x00000000caa4783b */ /* 0x000eae0000000200 */
[C---:B------:R-:W-:Y:S08]  /*c4c0*/  HMMA.16816.F32.BF16 R20, R172.reuse, R176, R20 ;  /* 0x000000b0ac14723c */ /* 0x040ff00000041814 */
[C---:B------:R-:W-:Y:S01]  /*c4d0*/  HMMA.16816.F32.BF16 R24, R172.reuse, R178, R24 ;  /* 0x000000b2ac18723c */ /* 0x040fe20000041818 */
[----:B------:R-:W3:Y:S07]  /*c4e0*/  LDSM.16.M88.4 R176, [R200] ;  /* 0x00000000c8b0783b */ /* 0x000eee0000000200 */
[C---:B----4-:R-:W-:Y:S08]  /*c4f0*/  HMMA.16816.F32.BF16 R28, R172.reuse, R184, R28 ;  /* 0x000000b8ac1c723c */ /* 0x050ff0000004181c */
[----:B------:R-:W-:Y:S01]  /*c500*/  HMMA.16816.F32.BF16 R32, R172, R186, R32 ;  /* 0x000000baac20723c */ /* 0x000fe20000041820 */
[----:B------:R-:W4:Y:S04]  /*c510*/  LDSM.16.M88.4 R172, [R219+0xe800] ;  /* 0x00e80000dbac783b */ /* 0x000f280000000200 */
        /* <DEDUP_REMOVED lines=13> */
[----:B------:R-:W3:Y:S03]  /*c5f0*/  LDSM.16.M88.4 R176, [R221+0x6000] ;  /* 0x00600000ddb0783b */ /* 0x000ee60000000200 */
[C---:B------:R-:W-:Y:S08]  /*c600*/  HMMA.16816.F32.BF16 R4, R192.reuse, R196, R4 ;  /* 0x000000c4c004723c */ /* 0x040ff00000041804 */
[C---:B------:R-:W-:Y:S08]  /*c610*/  HMMA.16816.F32.BF16 R8, R192.reuse, R198, R8 ;  /* 0x000000c6c008723c */ /* 0x040ff00000041808 */
[C---:B----4-:R-:W-:Y:S08]  /*c620*/  HMMA.16816.F32.BF16 R12, R192.reuse, R172, R12 ;  /* 0x000000acc00c723c */ /* 0x050ff0000004180c */
[C---:B------:R-:W-:Y:S01]  /*c630*/  HMMA.16816.F32.BF16 R16, R192.reuse, R174, R16 ;  /* 0x000000aec010723c */ /* 0x040fe20000041810 */
[----:B------:R-:W4:Y:S01]  /*c640*/  LDSM.16.M88.4 R172, [R212+0x7800] ;  /* 0x00780000d4ac783b */ /* 0x000f220000000200 */
[----:B------:R-:W-:Y:S04]  /*c650*/  DEPBAR.LE SB0, 0x0 ;  /* 0x000080000000791a */ /* 0x000fe80000000000 */
[----:B------:R-:W-:Y:S02]  /*c660*/  BAR.SYNC.DEFER_BLOCKING 0x0 ;  /* 0x0000000000007b1d */ /* 0x000fe40000010000 */
[C---:B-1----:R-:W-:Y:S07]  /*c670*/  HMMA.16816.F32.BF16 R20, R192.reuse, R164, R20 ;  /* 0x000000a4c014723c */ /* 0x042fee0000041814 */
[----:B------:R-:W-:Y:S01]  /*c680*/  IMAD.U32 R164, RZ, RZ, UR6 ;  /* 0x00000006ffa47e24 */ /* 0x000fe2000f8e00ff */
[C---:B------:R-:W-:Y:S01]  /*c690*/  HMMA.16816.F32.BF16 R24, R192.reuse, R166, R24 ;  /* 0x000000a6c018723c */ /* 0x040fe20000041818 */
[----:B------:R-:W-:Y:S06]  /*c6a0*/  IMAD.U32 R165, RZ, RZ, UR6 ;  /* 0x00000006ffa57e24 */ /* 0x000fec000f8e00ff */
[----:B------:R-:W-:Y:S01]  /*c6b0*/  IMAD.U32 R167, RZ, RZ, UR6 ;  /* 0x00000006ffa77e24 */ /* 0x000fe2000f8e00ff */
[C---:B--2---:R-:W-:Y:S01]  /*c6c0*/  HMMA.16816.F32.BF16 R28, R192.reuse, R168, R28 ;  /* 0x000000a8c01c723c */ /* 0x044fe2000004181c */
[----:B------:R-:W-:Y:S06]  /*c6d0*/  IMAD.U32 R166, RZ, RZ, UR6 ;  /* 0x00000006ffa67e24 */ /* 0x000fec000f8e00ff */
[----:B------:R-:W-:Y:S01]  /*c6e0*/  IMAD.U32 R168, RZ, RZ, UR6 ;  /* 0x00000006ffa87e24 */ /* 0x000fe2000f8e00ff */
[----:B------:R-:W-:Y:S01]  /*c6f0*/  HMMA.16816.F32.BF16 R32, R192, R170, R32 ;  /* 0x000000aac020723c */ /* 0x000fe20000041820 */
[----:B------:R-:W-:Y:S06]  /*c700*/  IMAD.U32 R169, RZ, RZ, UR6 ;  /* 0x00000006ffa97e24 */ /* 0x000fec000f8e00ff */
[----:B------:R-:W-:Y:S01]  /*c710*/  LEA R170, P0, R164, R246, 0x6 ;  /* 0x000000f6a4aa7211 */ /* 0x000fe200078030ff */
[C---:B---3--:R-:W-:Y:S05]  /*c720*/  HMMA.16816.F32.BF16 R4, R176.reuse, R180, R4 ;  /* 0x000000b4b004723c */ /* 0x048fea0000041804 */
[----:B------:R-:W-:Y:S02]  /*c730*/  LEA.HI.X.SX32 R171, R169, R247, 0x6, P0 ;  /* 0x000000f7a9ab7211 */ /* 0x000fe400000f36ff */
[----:B------:R-:W-:Y:S01]  /*c740*/  LEA R180, P1, R167, R250, 0x6 ;  /* 0x000000faa7b47211 */ /* 0x000fe200078230ff */
[C---:B------:R-:W-:Y:S04]  /*c750*/  HMMA.16816.F32.BF16 R8, R176.reuse, R182, R8 ;  /* 0x000000b6b008723c */ /* 0x040fe80000041808 */
[----:B------:R-:W-:Y:S03]  /*c760*/  LEA.HI.X.SX32 R181, R166, R251, 0x6, P1 ;  /* 0x000000fba6b57211 */ /* 0x000fe600008f36ff */
[----:B------:R-:W-:Y:S01]  /*c770*/  LEA R182, P0, R165, R248, 0x6 ;  /* 0x000000f8a5b67211 */ /* 0x000fe200078030ff */
[C---:B------:R-:W-:Y:S04]  /*c780*/  HMMA.16816.F32.BF16 R12, R176.reuse, R184, R12 ;  /* 0x000000b8b00c723c */ /* 0x040fe8000004180c */
[----:B------:R-:W-:Y:S01]  /*c790*/  LEA.HI.X.SX32 R183, R164, R249, 0x6, P0 ;  /* 0x000000f9a4b77211 */ /* 0x000fe200000f36ff */
[----:B------:R-:W-:Y:S03]  /*c7a0*/  IMAD R165, R171, c[0x0][0x198], RZ ;  /* 0x00006600aba57a24 */ /* 0x000fe600078e02ff */
[C---:B------:R-:W-:Y:S04]  /*c7b0*/  HMMA.16816.F32.BF16 R16, R176.reuse, R186, R16 ;  /* 0x000000bab010723c */ /* 0x040fe80000041810 */
[----:B------:R-:W-:Y:S02]  /*c7c0*/  IMAD R165, R170, c[0x0][0x19c], R165 ;  /* 0x00006700aaa57a24 */ /* 0x000fe400078e02a5 */
[----:B------:R-:W-:Y:S02]  /*c7d0*/  IMAD R166, R183, c[0x0][0x198], RZ ;  /* 0x00006600b7a67a24 */ /* 0x000fe400078e02ff */
[C---:B------:R-:W-:Y:S04]  /*c7e0*/  HMMA.16816.F32.BF16 R20, R176.reuse, R188, R20 ;  /* 0x000000bcb014723c */ /* 0x040fe80000041814 */
[----:B------:R-:W-:Y:S04]  /*c7f0*/  IMAD R166, R182, c[0x0][0x19c], R166 ;  /* 0x00006700b6a67a24 */ /* 0x000fe800078e02a6 */
[C---:B------:R-:W-:Y:S08]  /*c800*/  HMMA.16816.F32.BF16 R24, R176.reuse, R190, R24 ;  /* 0x000000beb018723c */ /* 0x040ff00000041818 */
[C---:B----4-:R-:W-:Y:S07]  /*c810*/  HMMA.16816.F32.BF16 R28, R176.reuse, R172, R28 ;  /* 0x000000acb01c723c */ /* 0x050fee000004181c */
[----:B------:R-:W-:Y:S01]  /*c820*/  LEA R172, P2, R3, R36, 0x6 ;  /* 0x0000002403ac7211 */ /* 0x000fe200078430ff */
[----:B------:R-:W-:Y:S01]  /*c830*/  IMAD R3, R181, c[0x0][0x198], RZ ;  /* 0x00006600b5037a24 */ /* 0x000fe200078e02ff */
[----:B------:R-:W-:Y:S03]  /*c840*/  HMMA.16816.F32.BF16 R32, R176, R174, R32 ;  /* 0x000000aeb020723c */ /* 0x000fe60000041820 */
[----:B------:R-:W-:Y:S01]  /*c850*/  IMAD R3, R180, c[0x0][0x19c], R3 ;  /* 0x00006700b4037a24 */ /* 0x000fe200078e0203 */
[----:B------:R-:W-:Y:S01]  /*c860*/  LEA.HI.X.SX32 R173, R168, R37, 0x6, P2 ;  /* 0x00000025a8ad7211 */ /* 0x000fe200010f36ff */
[----:B------:R-:W-:Y:S01]  /*c870*/  IMAD.WIDE.U32 R180, R180, c[0x0][0x198], RZ ;  /* 0x00006600b4b47a25 */ /* 0x000fe200078e00ff */
[----:B------:R1:W5:Y:S03]  /*c880*/  LDL.LU.64 R36, [R1+0x8] ;  /* 0x0000080001247983 */ /* 0x0003660000300a00 */
[----:B------:R-:W-:Y:S03]  /*c890*/  IMAD R164, R173, c[0x0][0x198], RZ ;  /* 0x00006600ada47a24 */ /* 0x000fe600078e02ff */
[----:B------:R-:W-:Y:S04]  /*c8a0*/  IMAD.WIDE.U32 R174, R170, c[0x0][0x198], RZ ;  /* 0x00006600aaae7a25 */ /* 0x000fe800078e00ff */
[----:B------:R-:W-:Y:S01]  /*c8b0*/  IMAD R164, R172, c[0x0][0x19c], R164 ;  /* 0x00006700aca47a24 */ /* 0x000fe200078e02a4 */
[-C--:B------:R-:W-:Y:S01]  /*c8c0*/  LEA R170, P1, R174, R240.reuse, 0x1 ;  /* 0x000000f0aeaa7211 */ /* 0x080fe200078208ff */
[----:B------:R-:W-:Y:S04]  /*c8d0*/  IMAD.WIDE.U32 R172, R172, c[0x0][0x198], RZ ;  /* 0x00006600acac7a25 */ /* 0x000fe800078e00ff */
[----:B------:R-:W-:Y:S01]  /*c8e0*/  IMAD.IADD R164, R173, 0x1, R164 ;  /* 0x00000001ada47824 */ /* 0x000fe200078e02a4 */
[-C--:B------:R-:W-:Y:S01]  /*c8f0*/  LEA R168, P0, R172, R240.reuse, 0x1 ;  /* 0x000000f0aca87211 */ /* 0x080fe200078008ff */
[----:B------:R-:W-:Y:S02]  /*c900*/  IMAD.IADD R165, R175, 0x1, R165 ;  /* 0x00000001afa57824 */ /* 0x000fe400078e02a5 */
[----:B------:R-:W-:Y:S01]  /*c910*/  IMAD.WIDE.U32 R176, R182, c[0x0][0x198], RZ ;  /* 0x00006600b6b07a25 */ /* 0x000fe200078e00ff */
[-C--:B------:R-:W-:Y:S02]  /*c920*/  LEA.HI.X R169, R172, R239.reuse, R164, 0x1, P0 ;  /* 0x000000efaca97211 */ /* 0x080fe400000f0ca4 */
[----:B------:R-:W-:Y:S01]  /*c930*/  ISETP.LT.AND P0, PT, RZ, UR4, PT ;  /* 0x00000004ff007c0c */ /* 0x000fe2000bf01270 */
[----:B------:R-:W-:Y:S01]  /*c940*/  IMAD.IADD R3, R181, 0x1, R3 ;  /* 0x00000001b5037824 */ /* 0x000fe200078e0203 */
[-C--:B------:R-:W-:Y:S01]  /*c950*/  LEA.HI.X R171, R174, R239.reuse, R165, 0x1, P1 ;  /* 0x000000efaeab7211 */ /* 0x080fe200008f0ca5 */
[----:B------:R-:W-:Y:S01]  /*c960*/  IMAD.IADD R166, R177, 0x1, R166 ;  /* 0x00000001b1a67824 */ /* 0x000fe200078e02a6 */
[-C--:B------:R-:W-:Y:S02]  /*c970*/  LEA R174, P2, R180, R240.reuse, 0x1 ;  /* 0x000000f0b4ae7211 */ /* 0x080fe400078408ff */
[----:B------:R-:W-:Y:S02]  /*c980*/  LEA R172, P1, R176, R240, 0x1 ;  /* 0x000000f0b0ac7211 */ /* 0x000fe400078208ff */
[-C--:B------:R-:W-:Y:S02]  /*c990*/  LEA.HI.X R175, R180, R239.reuse, R3, 0x1, P2 ;  /* 0x000000efb4af7211 */ /* 0x080fe400010f0c03 */
[----:B------:R-:W-:Y:S03]  /*c9a0*/  LEA.HI.X R173, R176, R239, R166, 0x1, P1 ;  /* 0x000000efb0ad7211 */ /* 0x000fe600008f0ca6 */
[----:B-1---5:R-:W-:-:S05]  /*c9b0*/  @P0 BRA `(.L_x_70) ;  /* 0xffffe07000000947 */ /* 0x022fca000383ffff */
.L_x_69:
[----:B------:R-:W-:Y:S01]  /*c9c0*/  FMNMX.FTZ R166, R4, R2, !PT ;  /* 0x0000000204a67209 */ /* 0x000fe20007810000 */
[----:B-1----:R-:W-:Y:S01]  /*c9d0*/  LDSM.16.MT88.4 R168, [R220+0x10000] ;  /* 0x01000000dca8783b */ /* 0x002fe20000004200 */
[----:B------:R-:W-:Y:S01]  /*c9e0*/  FMNMX.FTZ R3, R6, R0, !PT ;  /* 0x0000000006037209 */ /* 0x000fe20007810000 */
[----:B------:R-:W-:Y:S01]  /*c9f0*/  UIADD3 UR13, UR13, 0x1, URZ ;  /* 0x000000010d0d7890 */ /* 0x000fe2000fffe03f */
        /* <DEDUP_REMOVED lines=32> */
[----:B------:R-:W-:Y:S03]  /*cc00*/  FMNMX.FTZ R3, R35, R3, !PT ;  /* 0x0000000323037209 */ /* 0x000fe60007810000 */
[----:B------:R-:W-:Y:S08]  /*cc10*/  SHFL.BFLY PT, R164, R166, 0x2, 0x1f ;  /* 0x0c401f00a6a47f89 */ /* 0x000ff000000e0000 */
[----:B------:R-:W1:Y:S02]  /*cc20*/  SHFL.BFLY PT, R165, R3, 0x2, 0x1f ;  /* 0x0c401f0003a57f89 */ /* 0x000e6400000e0000 */
[----:B-1----:R-:W-:Y:S02]  /*cc30*/  FMNMX.FTZ R165, R3, R165, !PT ;  /* 0x000000a503a57209 */ /* 0x002fe40007810000 */
[----:B------:R-:W-:Y:S04]  /*cc40*/  FMNMX.FTZ R166, R166, R164, !PT ;  /* 0x000000a4a6a67209 */ /* 0x000fe80007810000 */
[----:B------:R-:W1:Y:S08]  /*cc50*/  SHFL.BFLY PT, R3, R165, 0x1, 0x1f ;  /* 0x0c201f00a5037f89 */ /* 0x000e7000000e0000 */
[----:B------:R-:W2:Y:S01]  /*cc60*/  SHFL.BFLY PT, R164, R166, 0x1, 0x1f ;  /* 0x0c201f00a6a47f89 */ /* 0x000ea200000e0000 */
[----:B-1----:R-:W-:Y:S05]  /*cc70*/  FMNMX.FTZ R3, R165, R3, !PT ;  /* 0x00000003a5037209 */ /* 0x002fea0007810000 */
[C---:B------:R-:W-:Y:S02]  /*cc80*/  FMUL.FTZ R189, R3.reuse, c[0x0][0x23c] ;  /* 0x00008f0003bd7a20 */ /* 0x040fe40000410000 */
[C---:B------:R-:W-:Y:S01]  /*cc90*/  FADD.FTZ R0, -R3.reuse, R0 ;  /* 0x0000000003007221 */ /* 0x040fe20000010100 */
[----:B--2---:R-:W-:Y:S03]  /*cca0*/  FMNMX.FTZ R164, R166, R164, !PT ;  /* 0x000000a4a6a47209 */ /* 0x004fe60007810000 */
[----:B------:R-:W-:Y:S01]  /*ccb0*/  FMUL.FTZ R0, R0, c[0x0][0x23c] ;  /* 0x00008f0000007a20 */ /* 0x000fe20000410000 */
[C---:B------:R-:W-:Y:S01]  /*ccc0*/  FSETP.NEU.FTZ.AND P1, PT, R164.reuse, -INF , PT ;  /* 0xff800000a400780b */ /* 0x040fe20003f3d000 */
[C---:B------:R-:W-:Y:S02]  /*ccd0*/  FMUL.FTZ R190, R164.reuse, c[0x0][0x23c] ;  /* 0x00008f00a4be7a20 */ /* 0x040fe40000410000 */
[----:B------:R-:W-:Y:S02]  /*cce0*/  FADD.FTZ R2, -R164, R2 ;  /* 0x00000002a4027221 */ /* 0x000fe40000010100 */
[----:B------:R-:W1:Y:S01]  /*ccf0*/  MUFU.EX2 R0, R0 ;  /* 0x0000000000007308 */ /* 0x000e620000000800 */
[----:B------:R-:W-:Y:S01]  /*cd00*/  FSEL R190, R190, RZ, P1 ;  /* 0x000000ffbebe7208 */ /* 0x000fe20000800000 */
[----:B------:R-:W-:Y:S01]  /*cd10*/  FMUL.FTZ R2, R2, c[0x0][0x23c] ;  /* 0x00008f0002027a20 */ /* 0x000fe20000410000 */
[----:B------:R-:W-:Y:S03]  /*cd20*/  FSETP.NEU.FTZ.AND P1, PT, R3, -INF , PT ;  /* 0xff8000000300780b */ /* 0x000fe60003f3d000 */
[--C-:B------:R-:W-:Y:S01]  /*cd30*/  FFMA.FTZ R165, R4, c[0x0][0x23c], -R190.reuse ;  /* 0x00008f0004a57a23 */ /* 0x100fe200000108be */
[----:B------:R-:W-:Y:S01]  /*cd40*/  FSEL R189, R189, RZ, P1 ;  /* 0x000000ffbdbd7208 */ /* 0x000fe20000800000 */
[--C-:B------:R-:W-:Y:S02]  /*cd50*/  FFMA.FTZ R166, R5, c[0x0][0x23c], -R190.reuse ;  /* 0x00008f0005a67a23 */ /* 0x100fe400000108be */
[--C-:B------:R-:W-:Y:S01]  /*cd60*/  FFMA.FTZ R185, R8, c[0x0][0x23c], -R190.reuse ;  /* 0x00008f0008b97a23 */ /* 0x100fe200000108be */
[----:B------:R-:W2:Y:S01]  /*cd70*/  MUFU.EX2 R2, R2 ;  /* 0x0000000200027308 */ /* 0x000ea20000000800 */
[--C-:B------:R-:W-:Y:S02]  /*cd80*/  FFMA.FTZ R167, R6, c[0x0][0x23c], -R189.reuse ;  /* 0x00008f0006a77a23 */ /* 0x100fe400000108bd */
[--C-:B------:R-:W-:Y:S02]  /*cd90*/  FFMA.FTZ R184, R7, c[0x0][0x23c], -R189.reuse ;  /* 0x00008f0007b87a23 */ /* 0x100fe400000108bd */
[--C-:B------:R-:W-:Y:S02]  /*cda0*/  FFMA.FTZ R186, R9, c[0x0][0x23c], -R190.reuse ;  /* 0x00008f0009ba7a23 */ /* 0x100fe400000108be */
[--C-:B------:R-:W-:Y:S02]  /*cdb0*/  FFMA.FTZ R187, R10, c[0x0][0x23c], -R189.reuse ;  /* 0x00008f000abb7a23 */ /* 0x100fe400000108bd */
[--C-:B------:R-:W-:Y:S01]  /*cdc0*/  FFMA.FTZ R188, R11, c[0x0][0x23c], -R189.reuse ;  /* 0x00008f000bbc7a23 */ /* 0x100fe200000108bd */
[----:B------:R-:W-:Y:S01]  /*cdd0*/  MUFU.EX2 R165, R165 ;  /* 0x000000a500a57308 */ /* 0x000fe20000000800 */
[--C-:B------:R-:W-:Y:S02]  /*cde0*/  FFMA.FTZ R199, R32, c[0x0][0x23c], -R190.reuse ;  /* 0x00008f0020c77a23 */ /* 0x100fe400000108be */
[C---:B-1----:R-:W-:Y:S02]  /*cdf0*/  FMUL.FTZ R6, R0.reuse, R162 ;  /* 0x000000a200067220 */ /* 0x042fe40000410000 */
[C---:B------:R-:W-:Y:S02]  /*ce00*/  FMUL.FTZ R7, R0.reuse, R163 ;  /* 0x000000a300077220 */ /* 0x040fe40000410000 */
[C---:B------:R-:W-:Y:S02]  /*ce10*/  FMUL.FTZ R10, R0.reuse, R158 ;  /* 0x0000009e000a7220 */ /* 0x040fe40000410000 */
[C---:B------:R-:W-:Y:S01]  /*ce20*/  FMUL.FTZ R11, R0.reuse, R159 ;  /* 0x0000009f000b7220 */ /* 0x040fe20000410000 */
[----:B------:R-:W1:Y:S01]  /*ce30*/  MUFU.EX2 R166, R166 ;  /* 0x000000a600a67308 */ /* 0x000e620000000800 */
[C---:B------:R-:W-:Y:S02]  /*ce40*/  FMUL.FTZ R38, R0.reuse, R38 ;  /* 0x0000002600267220 */ /* 0x040fe40000410000 */
[----:B------:R-:W-:Y:S02]  /*ce50*/  FMUL.FTZ R39, R0, R39 ;  /* 0x0000002700277220 */ /* 0x000fe40000410000 */
[C---:B--2---:R-:W-:Y:S02]  /*ce60*/  FMUL.FTZ R4, R2.reuse, R160 ;  /* 0x000000a002047220 */ /* 0x044fe40000410000 */
[C---:B------:R-:W-:Y:S02]  /*ce70*/  FMUL.FTZ R5, R2.reuse, R161 ;  /* 0x000000a102057220 */ /* 0x040fe40000410000 */
[C---:B------:R-:W-:Y:S01]  /*ce80*/  FMUL.FTZ R8, R2.reuse, R156 ;  /* 0x0000009c02087220 */ /* 0x040fe20000410000 */
[----:B------:R-:W-:Y:S01]  /*ce90*/  MUFU.EX2 R167, R167 ;  /* 0x000000a700a77308 */ /* 0x000fe20000000800 */
[C---:B------:R-:W-:Y:S02]  /*cea0*/  FMUL.FTZ R9, R2.reuse, R157 ;  /* 0x0000009d02097220 */ /* 0x040fe40000410000 */
[----:B------:R-:W2:Y:S01]  /*ceb0*/  LDSM.16.MT88.4 R156, [R216+0x10000] ;  /* 0x01000000d89c783b */ /* 0x000ea20000004200 */
[C---:B------:R-:W-:Y:S02]  /*cec0*/  FMUL.FTZ R36, R2.reuse, R36 ;  /* 0x0000002402247220 */ /* 0x040fe40000410000 */
[C---:B------:R-:W-:Y:S02]  /*ced0*/  FMUL.FTZ R37, R2.reuse, R37 ;  /* 0x0000002502257220 */ /* 0x040fe40000410000 */
[C---:B------:R-:W-:Y:S02]  /*cee0*/  FMUL.FTZ R40, R2.reuse, R40 ;  /* 0x0000002802287220 */ /* 0x040fe40000410000 */
[----:B------:R-:W3:Y:S01]  /*cef0*/  MUFU.EX2 R184, R184 ;  /* 0x000000b800b87308 */ /* 0x000ee20000000800 */
[----:B------:R-:W-:Y:S02]  /*cf00*/  FMUL.FTZ R41, R2, R41 ;  /* 0x0000002902297220 */ /* 0x000fe40000410000 */
[----:B------:R-:W-:Y:S01]  /*cf10*/  FMUL.FTZ R42, R0, R42 ;  /* 0x0000002a002a7220 */ /* 0x000fe20000410000 */
[----:B-1----:R-:W-:Y:S01]  /*cf20*/  F2FP.BF16.PACK_AB R160, R166, R165 ;  /* 0x000000a5a6a0723e */ /* 0x002fe200000010ff */
[----:B------:R-:W-:Y:S02]  /*cf30*/  FMUL.FTZ R43, R0, R43 ;  /* 0x0000002b002b7220 */ /* 0x000fe40000410000 */
[--C-:B------:R-:W-:Y:S02]  /*cf40*/  FFMA.FTZ R243, R34, c[0x0][0x23c], -R189.reuse ;  /* 0x00008f0022f37a23 */ /* 0x100fe400000108bd */
[C---:B------:R-:W-:Y:S01]  /*cf50*/  FMUL.FTZ R44, R2.reuse, R44 ;  /* 0x0000002c022c7220 */ /* 0x040fe20000410000 */
[----:B------:R-:W-:Y:S01]  /*cf60*/  MUFU.EX2 R185, R185 ;  /* 0x000000b900b97308 */ /* 0x000fe20000000800 */
[----:B------:R-:W-:Y:S02]  /*cf70*/  FMUL.FTZ R45, R2, R45 ;  /* 0x0000002d022d7220 */ /* 0x000fe40000410000 */
[C---:B------:R-:W-:Y:S02]  /*cf80*/  FMUL.FTZ R46, R0.reuse, R46 ;  /* 0x0000002e002e7220 */ /* 0x040fe40000410000 */
[----:B------:R-:W-:Y:S02]  /*cf90*/  FMUL.FTZ R47, R0, R47 ;  /* 0x0000002f002f7220 */ /* 0x000fe40000410000 */
[C---:B------:R-:W-:Y:S02]  /*cfa0*/  FMUL.FTZ R48, R2.reuse, R48 ;  /* 0x0000003002307220 */ /* 0x040fe40000410000 */
[----:B------:R-:W-:Y:S01]  /*cfb0*/  FMUL.FTZ R49, R2, R49 ;  /* 0x0000003102317220 */ /* 0x000fe20000410000 */
[----:B------:R-:W1:Y:S01]  /*cfc0*/  MUFU.EX2 R186, R186 ;  /* 0x000000ba00ba7308 */ /* 0x000e620000000800 */
        /* <DEDUP_REMOVED lines=15> */
[----:B-1----:R-:W-:Y:S01]  /*d0c0*/  F2FP.BF16.PACK_AB R162, R186, R185 ;  /* 0x000000b9baa2723e */ /* 0x002fe200000010ff */
        /* <DEDUP_REMOVED lines=15> */
[C---:B------:R-:W-:Y:S02]  /*d1c0*/  FMUL.FTZ R74, R0.reuse, R74 ;  /* 0x0000004a004a7220 */ /* 0x040fe40000410000 */
[C---:B------:R-:W-:Y:S05]  /*d1d0*/  HMMA.16816.F32.BF16 R4, R160.reuse, R168, R4 ;  /* 0x000000a8a004723c */ /* 0x040fea0000041804 */
        /* <DEDUP_REMOVED lines=13> */
[C---:B------:R-:W-:Y:S04]  /*d2b0*/  HMMA.16816.F32.BF16 R44, R160.reuse, R176, R44 ;  /* 0x000000b0a02c723c */ /* 0x040fe8000004182c */
[----:B------:R-:W-:Y:S02]  /*d2c0*/  FMUL.FTZ R83, R0, R83 ;  /* 0x0000005300537220 */ /* 0x000fe40000410000 */
[C---:B------:R-:W-:Y:S02]  /*d2d0*/  FMUL.FTZ R84, R2.reuse, R84 ;  /* 0x0000005402547220 */ /* 0x040fe40000410000 */
[C---:B------:R-:W-:Y:S01]  /*d2e0*/  HMMA.16816.F32.BF16 R48, R160.reuse, R178, R48 ;  /* 0x000000b2a030723c */ /* 0x040fe20000041830 */
[----:B------:R-:W-:Y:S03]  /*d2f0*/  LDSM.16.MT88.4 R176, [R217+0x12800] ;  /* 0x01280000d9b0783b */ /* 0x000fe60000004200 */
        /* <DEDUP_REMOVED lines=9> */
[C---:B-1----:R-:W-:Y:S04]  /*d390*/  HMMA.16816.F32.BF16 R60, R160.reuse, R168, R60 ;  /* 0x000000a8a03c723c */ /* 0x042fe8000004183c */
[----:B------:R-:W-:Y:S02]  /*d3a0*/  FMUL.FTZ R91, R0, R91 ;  /* 0x0000005b005b7220 */ /* 0x000fe40000410000 */
[C---:B------:R-:W-:Y:S02]  /*d3b0*/  FMUL.FTZ R92, R2.reuse, R92 ;  /* 0x0000005c025c7220 */ /* 0x040fe40000410000 */
[C---:B------:R-:W-:Y:S01]  /*d3c0*/  HMMA.16816.F32.BF16 R64, R160.reuse, R170, R64 ;  /* 0x000000aaa040723c */ /* 0x040fe20000041840 */
[----:B------:R-:W1:Y:S03]  /*d3d0*/  LDSM.16.MT88.4 R168, [R216+0x12000] ;  /* 0x01200000d8a8783b */ /* 0x000e660000004200 */
        /* <DEDUP_REMOVED lines=10> */
[C---:B--2---:R-:W-:Y:S03]  /*d480*/  HMMA.16816.F32.BF16 R76, R160.reuse, R156, R76 ;  /* 0x0000009ca04c723c */ /* 0x044fe6000004184c */
[C---:B------:R-:W-:Y:S02]  /*d490*/  FMUL.FTZ R100, R2.reuse, R100 ;  /* 0x0000006402647220 */ /* 0x040fe40000410000 */
[----:B------:R-:W-:Y:S02]  /*d4a0*/  FMUL.FTZ R101, R2, R101 ;  /* 0x0000006502657220 */ /* 0x000fe40000410000 */
[C---:B------:R-:W-:Y:S01]  /*d4b0*/  FMUL.FTZ R102, R0.reuse, R102 ;  /* 0x0000006600667220 */ /* 0x040fe20000410000 */
        /* <DEDUP_REMOVED lines=37> */
[----:B------:R-:W-:Y:S03]  /*d710*/  FMUL.FTZ R125, R2, R125 ;  /* 0x0000007d027d7220 */ /* 0x000fe60000410000 */
[C---:B------:R-:W-:Y:S01]  /*d720*/  HMMA.16816.F32.BF16 R120, R160.reuse, R174, R120 ;  /* 0x000000aea078723c */ /* 0x040fe20000041878 */
[----:B------:R-:W3:Y:S02]  /*d730*/  LDSM.16.MT88.4 R172, [R217+0x16000] ;  /* 0x01600000d9ac783b */ /* 0x000ee40000004200 */
[C---:B------:R-:W-:Y:S02]  /*d740*/  FMUL.FTZ R126, R0.reuse, R126 ;  /* 0x0000007e007e7220 */ /* 0x040fe40000410000 */
[----:B------:R-:W-:Y:S02]  /*d750*/  FMUL.FTZ R127, R0, R127 ;  /* 0x0000007f007f7220 */ /* 0x000fe40000410000 */
[C---:B------:R-:W-:Y:S02]  /*d760*/  FMUL.FTZ R128, R2.reuse, R128 ;  /* 0x0000008002807220 */ /* 0x040fe40000410000 */
[----:B------:R-:W-:Y:S03]  /*d770*/  FMUL.FTZ R129, R2, R129 ;  /* 0x0000008102817220 */ /* 0x000fe60000410000 */
[C---:B--2---:R-:W-:Y:S03]  /*d780*/  HMMA.16816.F32.BF16 R124, R160.reuse, R156, R124 ;  /* 0x0000009ca07c723c */ /* 0x044fe6000004187c */
[C---:B------:R-:W-:Y:S02]  /*d790*/  FMUL.FTZ R130, R0.reuse, R130 ;  /* 0x0000008200827220 */ /* 0x040fe40000410000 */
[----:B------:R-:W-:Y:S02]  /*d7a0*/  FMUL.FTZ R131, R0, R131 ;  /* 0x0000008300837220 */ /* 0x000fe40000410000 */
[--C-:B------:R-:W-:Y:S02]  /*d7b0*/  FFMA.FTZ R191, R12, c[0x0][0x23c], -R190.reuse ;  /* 0x00008f000cbf7a23 */ /* 0x100fe400000108be */
[C---:B------:R-:W-:Y:S03]  /*d7c0*/  FMUL.FTZ R12, R2.reuse, R152 ;  /* 0x00000098020c7220 */ /* 0x040fe60000410000 */
[C---:B------:R-:W-:Y:S01]  /*d7d0*/  HMMA.16816.F32.BF16 R128, R160.reuse, R158, R128 ;  /* 0x0000009ea080723c */ /* 0x040fe20000041880 */
[----:B------:R-:W-:Y:S01]  /*d7e0*/  LDSM.16.MT88.4 R156, [R220+0x10800] ;  /* 0x01080000dc9c783b */ /* 0x000fe20000004200 */
[----:B------:R-:W-:Y:S01]  /*d7f0*/  MUFU.EX2 R191, R191 ;  /* 0x000000bf00bf7308 */ /* 0x000fe20000000800 */
[--C-:B------:R-:W-:Y:S02]  /*d800*/  FFMA.FTZ R192, R13, c[0x0][0x23c], -R190.reuse ;  /* 0x00008f000dc07a23 */ /* 0x100fe400000108be */
[----:B------:R-:W-:Y:S02]  /*d810*/  FMUL.FTZ R13, R2, R153 ;  /* 0x00000099020d7220 */ /* 0x000fe40000410000 */
[--C-:B------:R-:W-:Y:S02]  /*d820*/  FFMA.FTZ R193, R14, c[0x0][0x23c], -R189.reuse ;  /* 0x00008f000ec17a23 */ /* 0x100fe400000108bd */
[C---:B------:R-:W-:Y:S03]  /*d830*/  FMUL.FTZ R14, R0.reuse, R154 ;  /* 0x0000009a000e7220 */ /* 0x040fe60000410000 */
[--C-:B------:R-:W-:Y:S01]  /*d840*/  FFMA.FTZ R194, R15, c[0x0][0x23c], -R189.reuse ;  /* 0x00008f000fc27a23 */ /* 0x100fe200000108bd */
[----:B------:R-:W2:Y:S01]  /*d850*/  MUFU.EX2 R192, R192 ;  /* 0x000000c000c07308 */ /* 0x000ea20000000800 */
[----:B------:R-:W-:Y:S02]  /*d860*/  FMUL.FTZ R15, R0, R155 ;  /* 0x0000009b000f7220 */ /* 0x000fe40000410000 */
[----:B------:R-:W4:Y:S01]  /*d870*/  LDSM.16.MT88.4 R152, [R216+0x16000] ;  /* 0x01600000d898783b */ /* 0x000f220000004200 */
[C---:B------:R-:W-:Y:S02]  /*d880*/  FMUL.FTZ R132, R2.reuse, R132 ;  /* 0x0000008402847220 */ /* 0x040fe40000410000 */
[----:B------:R-:W-:Y:S02]  /*d890*/  FMUL.FTZ R133, R2, R133 ;  /* 0x0000008502857220 */ /* 0x000fe40000410000 */
[C---:B------:R-:W-:Y:S02]  /*d8a0*/  FMUL.FTZ R134, R0.reuse, R134 ;  /* 0x0000008600867220 */ /* 0x040fe40000410000 */
[----:B------:R-:W-:Y:S01]  /*d8b0*/  FMUL.FTZ R135, R0, R135 ;  /* 0x0000008700877220 */ /* 0x000fe20000410000 */
[----:B------:R-:W-:Y:S01]  /*d8c0*/  MUFU.EX2 R193, R193 ;  /* 0x000000c100c17308 */ /* 0x000fe20000000800 */
[C---:B------:R-:W-:Y:S02]  /*d8d0*/  FMUL.FTZ R136, R2.reuse, R136 ;  /* 0x0000008802887220 */ /* 0x040fe40000410000 */
[----:B------:R-:W-:Y:S02]  /*d8e0*/  FMUL.FTZ R137, R2, R137 ;  /* 0x0000008902897220 */ /* 0x000fe40000410000 */
[C---:B------:R-:W-:Y:S01]  /*d8f0*/  FMUL.FTZ R138, R0.reuse, R138 ;  /* 0x0000008a008a7220 */ /* 0x040fe20000410000 */
[C---:B-1----:R-:W-:Y:S03]  /*d900*/  HMMA.16816.F32.BF16 R132, R160.reuse, R168, R132 ;  /* 0x000000a8a084723c */ /* 0x042fe60000041884 */
[----:B------:R-:W-:Y:S01]  /*d910*/  FMUL.FTZ R139, R0, R139 ;  /* 0x0000008b008b7220 */ /* 0x000fe20000410000 */
[----:B------:R-:W1:Y:S01]  /*d920*/  MUFU.EX2 R194, R194 ;  /* 0x000000c200c27308 */ /* 0x000e620000000800 */
[--C-:B------:R-:W-:Y:S02]  /*d930*/  FFMA.FTZ R195, R16, c[0x0][0x23c], -R190.reuse ;  /* 0x00008f0010c37a23 */ /* 0x100fe400000108be */
[----:B------:R-:W-:Y:S01]  /*d940*/  FFMA.FTZ R196, R17, c[0x0][0x23c], -R190 ;  /* 0x00008f0011c47a23 */ /* 0x000fe200000108be */
[C---:B------:R-:W-:Y:S01]  /*d950*/  HMMA.16816.F32.BF16 R12, R160.reuse, R170, R12 ;  /* 0x000000aaa00c723c */ /* 0x040fe2000004180c */
[----:B------:R-:W5:Y:S03]  /*d960*/  LDSM.16.MT88.4 R168, [R218+0x10800] ;  /* 0x01080000daa8783b */ /* 0x000f660000004200 */
[--C-:B------:R-:W-:Y:S02]  /*d970*/  FFMA.FTZ R197, R18, c[0x0][0x23c], -R189.reuse ;  /* 0x00008f0012c57a23 */ /* 0x100fe400000108bd */
[----:B------:R-:W-:Y:S01]  /*d980*/  FFMA.FTZ R198, R19, c[0x0][0x23c], -R189 ;  /* 0x00008f0013c67a23 */ /* 0x000fe200000108bd */
[----:B------:R-:W-:Y:S01]  /*d990*/  MUFU.EX2 R195, R195 ;  /* 0x000000c300c37308 */ /* 0x000fe20000000800 */
[C---:B---3--:R-:W-:Y:S04]  /*d9a0*/  HMMA.16816.F32.BF16 R136, R160.reuse, R172, R136 ;  /* 0x000000aca088723c */ /* 0x048fe80000041888 */
[C---:B------:R-:W-:Y:S02]  /*d9b0*/  FMUL.FTZ R140, R2.reuse, R140 ;  /* 0x0000008c028c7220 */ /* 0x040fe40000410000 */
[----:B------:R-:W-:Y:S02]  /*d9c0*/  FMUL.FTZ R141, R2, R141 ;  /* 0x0000008d028d7220 */ /* 0x000fe40000410000 */
[C---:B------:R-:W-:Y:S01]  /*d9d0*/  FMUL.FTZ R142, R0.reuse, R142 ;  /* 0x0000008e008e7220 */ /* 0x040fe20000410000 */
[----:B------:R-:W3:Y:S03]  /*d9e0*/  MUFU.EX2 R196, R196 ;  /* 0x000000c400c47308 */ /* 0x000ee60000000800 */
[----:B------:R-:W-:Y:S02]  /*d9f0*/  FMUL.FTZ R143, R0, R143 ;  /* 0x0000008f008f7220 */ /* 0x000fe40000410000 */
[----:B------:R-:W-:Y:S01]  /*da00*/  FMUL.FTZ R16, R2, R148 ;  /* 0x0000009402107220 */ /* 0x000fe20000410000 */
[----:B--2---:R-:W-:Y:S01]  /*da10*/  F2FP.BF16.PACK_AB R148, R192, R191 ;  /* 0x000000bfc094723e */ /* 0x004fe200000010ff */
[----:B------:R-:W-:Y:S01]  /*da20*/  FMUL.FTZ R17, R2, R149 ;  /* 0x0000009502117220 */ /* 0x000fe20000410000 */
[----:B-1----:R-:W-:Y:S01]  /*da30*/  F2FP.BF16.PACK_AB R149, R194, R193 ;  /* 0x000000c1c295723e */ /* 0x002fe200000010ff */
[C---:B------:R-:W-:Y:S01]  /*da40*/  FMUL.FTZ R18, R0.reuse, R150 ;  /* 0x0000009600127220 */ /* 0x040fe20000410000 */
[C---:B------:R-:W-:Y:S01]  /*da50*/  HMMA.16816.F32.BF16 R140, R160.reuse, R174, R140 ;  /* 0x000000aea08c723c */ /* 0x040fe2000004188c */
[----:B------:R-:W-:Y:S01]  /*da60*/  MUFU.EX2 R197, R197 ;  /* 0x000000c500c57308 */ /* 0x000fe20000000800 */
[----:B------:R-:W1:Y:S01]  /*da70*/  LDSM.16.MT88.4 R172, [R217+0x10800] ;  /* 0x01080000d9ac783b */ /* 0x000e620000004200 */
[----:B------:R-:W-:Y:S02]  /*da80*/  FMUL.FTZ R19, R0, R151 ;  /* 0x0000009700137220 */ /* 0x000fe40000410000 */
[C---:B------:R-:W-:Y:S02]  /*da90*/  FMUL.FTZ R144, R2.reuse, R144 ;  /* 0x0000009002907220 */ /* 0x040fe40000410000 */
[----:B------:R-:W-:Y:S02]  /*daa0*/  FMUL.FTZ R145, R2, R145 ;  /* 0x0000009102917220 */ /* 0x000fe40000410000 */
[C---:B------:R-:W-:Y:S01]  /*dab0*/  FMUL.FTZ R146, R0.reuse, R146 ;  /* 0x0000009200927220 */ /* 0x040fe20000410000 */
[C---:B----4-:R-:W-:Y:S01]  /*dac0*/  HMMA.16816.F32.BF16 R16, R160.reuse, R152, R16 ;  /* 0x00000098a010723c */ /* 0x050fe20000041810 */
[----:B------:R-:W2:Y:S02]  /*dad0*/  MUFU.EX2 R198, R198 ;  /* 0x000000c600c67308 */ /* 0x000ea40000000800 */
[----:B------:R-:W-:Y:S01]  /*dae0*/  FMUL.FTZ R147, R0, R147 ;  /* 0x0000009300937220 */ /* 0x000fe20000410000 */
[----:B---3--:R-:W-:Y:S01]  /*daf0*/  F2FP.BF16.PACK_AB R150, R196, R195 ;  /* 0x000000c3c496723e */ /* 0x008fe200000010ff */
[----:B------:R-:W-:Y:S01]  /*db00*/  FFMA.FTZ R165, R2, R242, R165 ;  /* 0x000000f202a57223 */ /* 0x000fe200000100a5 */
[----:B------:R-:W-:Y:S01]  /*db10*/  MOV R2, R164 ;  /* 0x000000a400027202 */ /* 0x000fe20000000f00 */
[----:B------:R-:W-:Y:S01]  /*db20*/  FFMA.FTZ R167, R0, R241, R167 ;  /* 0x000000f100a77223 */ /* 0x000fe200000100a7 */
[----:B------:R-:W-:Y:S01]  /*db30*/  MOV R0, R3 ;  /* 0x0000000300007202 */ /* 0x000fe20000000f00 */
[----:B------:R-:W-:Y:S01]  /*db40*/  FADD.FTZ R165, R166, R165 ;  /* 0x000000a5a6a57221 */ /* 0x000fe20000010000 */
[----:B------:R-:W-:Y:S01]  /*db50*/  HMMA.16816.F32.BF16 R144, R160, R154, R144 ;  /* 0x0000009aa090723c */ /* 0x000fe20000041890 */
[----:B------:R-:W3:Y:S02]  /*db60*/  LDSM.16.MT88.4 R152, [R216+0x10800] ;  /* 0x01080000d898783b */ /* 0x000ee40000004200 */
[----:B------:R-:W-:Y:S02]  /*db70*/  FADD.FTZ R167, R184, R167 ;  /* 0x000000a7b8a77221 */ /* 0x000fe40000010000 */
[----:B------:R-:W-:Y:S02]  /*db80*/  FADD.FTZ R165, R185, R165 ;  /* 0x000000a5b9a57221 */ /* 0x000fe40000010000 */
[----:B------:R-:W-:Y:S02]  /*db90*/  FADD.FTZ R167, R187, R167 ;  /* 0x000000a7bba77221 */ /* 0x000fe40000010000 */
[----:B------:R-:W4:Y:S03]  /*dba0*/  LDSM.16.MT88.4 R160, [R220+0x12800] ;  /* 0x01280000dca0783b */ /* 0x000f260000004200 */
[----:B------:R-:W-:Y:S02]  /*dbb0*/  FADD.FTZ R186, R186, R165 ;  /* 0x000000a5baba7221 */ /* 0x000fe40000010000 */
[----:B------:R-:W-:Y:S01]  /*dbc0*/  FADD.FTZ R188, R188, R167 ;  /* 0x000000a7bcbc7221 */ /* 0x000fe20000010000 */
[----:B--2---:R-:W-:Y:S01]  /*dbd0*/  F2FP.BF16.PACK_AB R151, R198, R197 ;  /* 0x000000c5c697723e */ /* 0x004fe200000010ff */
[----:B------:R-:W-:Y:S02]  /*dbe0*/  FADD.FTZ R186, R191, R186 ;  /* 0x000000babfba7221 */ /* 0x000fe40000010000 */
[----:B------:R-:W-:Y:S02]  /*dbf0*/  FADD.FTZ R188, R193, R188 ;  /* 0x000000bcc1bc7221 */ /* 0x000fe40000010000 */
[----:B------:R-:W-:Y:S02]  /*dc00*/  FADD.FTZ R192, R192, R186 ;  /* 0x000000bac0c07221 */ /* 0x000fe40000010000 */
[C---:B------:R-:W-:Y:S05]  /*dc10*/  HMMA.16816.F32.BF16 R4, R148.reuse, R156, R4 ;  /* 0x0000009c9404723c */ /* 0x040fea0000041804 */
[----:B------:R-:W-:Y:S02]  /*dc20*/  FADD.FTZ R194, R194, R188 ;  /* 0x000000bcc2c27221 */ /* 0x000fe40000010000 */
[----:B------:R-:W-:Y:S01]  /*dc30*/  FADD.FTZ R192, R195, R192 ;  /* 0x000000c0c3c07221 */ /* 0x000fe20000010000 */
[C---:B------:R-:W-:Y:S01]  /*dc40*/  HMMA.16816.F32.BF16 R8, R148.reuse, R158, R8 ;  /* 0x0000009e9408723c */ /* 0x040fe20000041808 */
[----:B------:R-:W2:Y:S03]  /*dc50*/  LDSM.16.MT88.4 R156, [R218+0x12800] ;  /* 0x01280000da9c783b */ /* 0x000ea60000004200 */
[----:B------:R-:W-:Y:S02]  /*dc60*/  FADD.FTZ R194, R197, R194 ;  /* 0x000000c2c5c27221 */ /* 0x000fe40000010000 */
[----:B------:R-:W-:Y:S02]  /*dc70*/  FADD.FTZ R196, R196, R192 ;  /* 0x000000c0c4c47221 */ /* 0x000fe40000010000 */
[C---:B-----5:R-:W-:Y:S04]  /*dc80*/  HMMA.16816.F32.BF16 R36, R148.reuse, R168, R36 ;  /* 0x000000a89424723c */ /* 0x060fe80000041824 */
[----:B------:R-:W-:Y:S04]  /*dc90*/  FADD.FTZ R198, R198, R194 ;  /* 0x000000c2c6c67221 */ /* 0x000fe80000010000 */
[C---:B------:R-:W-:Y:S01]  /*dca0*/  HMMA.16816.F32.BF16 R40, R148.reuse, R170, R40 ;  /* 0x000000aa9428723c */ /* 0x040fe20000041828 */
[----:B------:R-:W5:Y:S07]  /*dcb0*/  LDSM.16.MT88.4 R168, [R220+0x14800] ;  /* 0x01480000dca8783b */ /* 0x000f6e0000004200 */
        /* <DEDUP_REMOVED lines=9> */
[C---:B--2---:R-:W-:Y:S08]  /*dd50*/  HMMA.16816.F32.BF16 R68, R148.reuse, R156, R68 ;  /* 0x0000009c9444723c */ /* 0x044ff00000041844 */
[C---:B------:R-:W-:Y:S01]  /*dd60*/  HMMA.16816.F32.BF16 R72, R148.reuse, R158, R72 ;  /* 0x0000009e9448723c */ /* 0x040fe20000041848 */
[----:B------:R-:W2:Y:S07]  /*dd70*/  LDSM.16.MT88.4 R156, [R216+0x14800] ;  /* 0x01480000d89c783b */ /* 0x000eae0000004200 */
[C---:B------:R-:W-:Y:S07]  /*dd80*/  HMMA.16816.F32.BF16 R76, R148.reuse, R176, R76 ;  /* 0x000000b0944c723c */ /* 0x040fee000004184c */
[--C-:B------:R-:W-:Y:S01]  /*dd90*/  FFMA.FTZ R176, R20, c[0x0][0x23c], -R190.reuse ;  /* 0x00008f0014b07a23 */ /* 0x100fe200000108be */
[C---:B------:R-:W-:Y:S04]  /*dda0*/  HMMA.16816.F32.BF16 R80, R148.reuse, R178, R80 ;  /* 0x000000b29450723c */ /* 0x040fe80000041850 */
[--C-:B------:R-:W-:Y:S01]  /*ddb0*/  FFMA.FTZ R177, R21, c[0x0][0x23c], -R190.reuse ;  /* 0x00008f0015b17a23 */ /* 0x100fe200000108be */
[----:B------:R-:W4:Y:S02]  /*ddc0*/  MUFU.EX2 R176, R176 ;  /* 0x000000b000b07308 */ /* 0x000f240000000800 */
[--C-:B------:R-:W-:Y:S01]  /*ddd0*/  FFMA.FTZ R178, R22, c[0x0][0x23c], -R189.reuse ;  /* 0x00008f0016b27a23 */ /* 0x100fe200000108bd */
[C---:B------:R-:W-:Y:S04]  /*dde0*/  HMMA.16816.F32.BF16 R84, R148.reuse, R180, R84 ;  /* 0x000000b49454723c */ /* 0x040fe80000041854 */
[--C-:B------:R-:W-:Y:S02]  /*ddf0*/  FFMA.FTZ R179, R23, c[0x0][0x23c], -R189.reuse ;  /* 0x00008f0017b37a23 */ /* 0x100fe400000108bd */
[----:B------:R-:W2:Y:S01]  /*de00*/  LDSM.16.MT88.4 R20, [R218+0x16800] ;  /* 0x01680000da14783b */ /* 0x000ea20000004200 */
[--C-:B------:R-:W-:Y:S01]  /*de10*/  FFMA.FTZ R180, R24, c[0x0][0x23c], -R190.reuse ;  /* 0x00008f0018b47a23 */ /* 0x100fe200000108be */
[C---:B------:R-:W-:Y:S01]  /*de20*/  HMMA.16816.F32.BF16 R88, R148.reuse, R182, R88 ;  /* 0x000000b69458723c */ /* 0x040fe20000041858 */
[----:B------:R-:W-:Y:S03]  /*de30*/  MUFU.EX2 R177, R177 ;  /* 0x000000b100b17308 */ /* 0x000fe60000000800 */
[----:B------:R-:W-:Y:S03]  /*de40*/  FFMA.FTZ R181, R25, c[0x0][0x23c], -R190 ;  /* 0x00008f0019b57a23 */ /* 0x000fe600000108be */
[--C-:B------:R-:W-:Y:S01]  /*de50*/  FFMA.FTZ R182, R26, c[0x0][0x23c], -R189.reuse ;  /* 0x00008f001ab67a23 */ /* 0x100fe200000108bd */
[C---:B-----5:R-:W-:Y:S03]  /*de60*/  HMMA.16816.F32.BF16 R92, R148.reuse, R168, R92 ;  /* 0x000000a8945c723c */ /* 0x060fe6000004185c */
[----:B------:R-:W5:Y:S01]  /*de70*/  MUFU.EX2 R178, R178 ;  /* 0x000000b200b27308 */ /* 0x000f620000000800 */
[----:B------:R-:W-:Y:S02]  /*de80*/  FFMA.FTZ R183, R27, c[0x0][0x23c], -R189 ;  /* 0x00008f001bb77a23 */ /* 0x000fe400000108bd */
[----:B------:R-:W-:Y:S01]  /*de90*/  LDSM.16.MT88.4 R24, [R218+0x11000] ;  /* 0x01100000da18783b */ /* 0x000fe20000004200 */
[----:B----4-:R-:W-:Y:S01]  /*dea0*/  FADD.FTZ R196, R176, R196 ;  /* 0x000000c4b0c47221 */ /* 0x010fe20000010000 */
[C---:B------:R-:W-:Y:S05]  /*deb0*/  HMMA.16816.F32.BF16 R96, R148.reuse, R170, R96 ;  /* 0x000000aa9460723c */ /* 0x040fea0000041860 */
[----:B------:R-:W4:Y:S01]  /*dec0*/  MUFU.EX2 R179, R179 ;  /* 0x000000b300b37308 */ /* 0x000f220000000800 */
[----:B------:R-:W4:Y:S02]  /*ded0*/  LDSM.16.MT88.4 R168, [R217+0x16800] ;  /* 0x01680000d9a8783b */ /* 0x000f240000004200 */
[C---:B-1----:R-:W-:Y:S07]  /*dee0*/  HMMA.16816.F32.BF16 R100, R148.reuse, R172, R100 ;  /* 0x000000ac9464723c */ /* 0x042fee0000041864 */
[----:B------:R-:W-:Y:S01]  /*def0*/  MUFU.EX2 R180, R180 ;  /* 0x000000b400b47308 */ /* 0x000fe20000000800 */
[C---:B------:R-:W-:Y:S01]  /*df00*/  HMMA.16816.F32.BF16 R104, R148.reuse, R174, R104 ;  /* 0x000000ae9468723c */ /* 0x040fe20000041868 */
[----:B------:R-:W-:Y:S03]  /*df10*/  LDSM.16.MT88.4 R172, [R220+0x15000] ;  /* 0x01500000dcac783b */ /* 0x000fe60000004200 */
[----:B-----5:R-:W-:Y:S04]  /*df20*/  FADD.FTZ R198, R178, R198 ;  /* 0x000000c6b2c67221 */ /* 0x020fe80000010000 */
[C---:B---3--:R-:W-:Y:S01]  /*df30*/  HMMA.16816.F32.BF16 R108, R148.reuse, R152, R108 ;  /* 0x00000098946c723c */ /* 0x048fe2000004186c */
[----:B------:R-:W1:Y:S07]  /*df40*/  MUFU.EX2 R181, R181 ;  /* 0x000000b500b57308 */ /* 0x000e6e0000000800 */
[C---:B------:R-:W-:Y:S01]  /*df50*/  HMMA.16816.F32.BF16 R112, R148.reuse, R154, R112 ;  /* 0x0000009a9470723c */ /* 0x040fe20000041870 */
[----:B------:R-:W3:Y:S02]  /*df60*/  LDSM.16.MT88.4 R152, [R216+0x16800] ;  /* 0x01680000d898783b */ /* 0x000ee40000004200 */
[----:B------:R-:W-:Y:S05]  /*df70*/  MUFU.EX2 R182, R182 ;  /* 0x000000b600b67308 */ /* 0x000fea0000000800 */
[C---:B--2---:R-:W-:Y:S05]  /*df80*/  HMMA.16816.F32.BF16 R116, R148.reuse, R156, R116 ;  /* 0x0000009c9474723c */ /* 0x044fea0000041874 */
[----:B------:R-:W2:Y:S03]  /*df90*/  MUFU.EX2 R183, R183 ;  /* 0x000000b700b77308 */ /* 0x000ea60000000800 */
[C---:B------:R-:W-:Y:S01]  /*dfa0*/  HMMA.16816.F32.BF16 R120, R148.reuse, R158, R120 ;  /* 0x0000009e9478723c */ /* 0x040fe20000041878 */
[----:B------:R-:W5:Y:S07]  /*dfb0*/  LDSM.16.MT88.4 R156, [R220+0x11000] ;  /* 0x01100000dc9c783b */ /* 0x000f6e0000004200 */
[C---:B------:R-:W-:Y:S08]  /*dfc0*/  HMMA.16816.F32.BF16 R124, R148.reuse, R160, R124 ;  /* 0x000000a0947c723c */ /* 0x040ff0000004187c */
[C---:B------:R-:W-:Y:S01]  /*dfd0*/  HMMA.16816.F32.BF16 R128, R148.reuse, R162, R128 ;  /* 0x000000a29480723c */ /* 0x040fe20000041880 */
[----:B------:R-:W5:Y:S07]  /*dfe0*/  LDSM.16.MT88.4 R160, [R217+0x11000] ;  /* 0x01100000d9a0783b */ /* 0x000f6e0000004200 */
[C---:B------:R-:W-:Y:S07]  /*dff0*/  HMMA.16816.F32.BF16 R132, R148.reuse, R20, R132 ;  /* 0x000000149484723c */ /* 0x040fee0000041884 */
[----:B------:R-:W-:Y:S01]  /*e000*/  F2FP.BF16.PACK_AB R20, R177, R176 ;  /* 0x000000b0b114723e */ /* 0x000fe200000010ff */
[C---:B------:R-:W-:Y:S04]  /*e010*/  HMMA.16816.F32.BF16 R12, R148.reuse, R22, R12 ;  /* 0x00000016940c723c */ /* 0x040fe8000004180c */
[----:B----4-:R-:W-:Y:S01]  /*e020*/  F2FP.BF16.PACK_AB R21, R179, R178 ;  /* 0x000000b2b315723e */ /* 0x010fe200000010ff */
[----:B------:R-:W-:Y:S02]  /*e030*/  FADD.FTZ R177, R177, R196 ;  /* 0x000000c4b1b17221 */ /* 0x000fe40000010000 */
[----:B-1----:R-:W-:Y:S01]  /*e040*/  F2FP.BF16.PACK_AB R22, R181, R180 ;  /* 0x000000b4b516723e */ /* 0x002fe200000010ff */
[C---:B------:R-:W-:Y:S04]  /*e050*/  HMMA.16816.F32.BF16 R136, R148.reuse, R168, R136 ;  /* 0x000000a89488723c */ /* 0x040fe80000041888 */
[----:B--2---:R-:W-:Y:S01]  /*e060*/  F2FP.BF16.PACK_AB R23, R183, R182 ;  /* 0x000000b6b717723e */ /* 0x004fe200000010ff */
[----:B------:R-:W-:Y:S02]  /*e070*/  FADD.FTZ R179, R179, R198 ;  /* 0x000000c6b3b37221 */ /* 0x000fe40000010000 */
[----:B------:R-:W-:Y:S01]  /*e080*/  FADD.FTZ R177, R180, R177 ;  /* 0x000000b1b4b17221 */ /* 0x000fe20000010000 */
[C---:B------:R-:W-:Y:S01]  /*e090*/  HMMA.16816.F32.BF16 R140, R148.reuse, R170, R140 ;  /* 0x000000aa948c723c */ /* 0x040fe2000004188c */
[----:B------:R-:W-:Y:S03]  /*e0a0*/  LDSM.16.MT88.4 R168, [R217+0x13000] ;  /* 0x01300000d9a8783b */ /* 0x000fe60000004200 */
[----:B------:R-:W-:Y:S02]  /*e0b0*/  FADD.FTZ R179, R182, R179 ;  /* 0x000000b3b6b37221 */ /* 0x000fe40000010000 */
[----:B------:R-:W-:Y:S02]  /*e0c0*/  FADD.FTZ R181, R181, R177 ;  /* 0x000000b1b5b57221 */ /* 0x000fe40000010000 */
[C---:B---3--:R-:W-:Y:S04]  /*e0d0*/  HMMA.16816.F32.BF16 R16, R148.reuse, R152, R16 ;  /* 0x000000989410723c */ /* 0x048fe80000041810 */
[----:B------:R-:W-:Y:S04]  /*e0e0*/  FADD.FTZ R183, R183, R179 ;  /* 0x000000b3b7b77221 */ /* 0x000fe80000010000 */
[----:B------:R-:W-:Y:S01]  /*e0f0*/  HMMA.16816.F32.BF16 R144, R148, R154, R144 ;  /* 0x0000009a9490723c */ /* 0x000fe20000041890 */
[----:B------:R-:W1:Y:S07]  /*e100*/  LDSM.16.MT88.4 R148, [R216+0x11000] ;  /* 0x01100000d894783b */ /* 0x000e6e0000004200 */
[C---:B-----5:R-:W-:Y:S01]  /*e110*/  HMMA.16816.F32.BF16 R4, R20.reuse, R156, R4 ;  /* 0x0000009c1404723c */ /* 0x060fe20000041804 */
[----:B------:R-:W2:Y:S07]  /*e120*/  LDSM.16.MT88.4 R152, [R220+0x13000] ;  /* 0x01300000dc98783b */ /* 0x000eae0000004200 */
[C---:B------:R-:W-:Y:S01]  /*e130*/  HMMA.16816.F32.BF16 R8, R20.reuse, R158, R8 ;  /* 0x0000009e1408723c */ /* 0x040fe20000041808 */
[----:B------:R-:W3:Y:S07]  /*e140*/  LDSM.16.MT88.4 R156, [R218+0x13000] ;  /* 0x01300000da9c783b */ /* 0x000eee0000004200 */
[C---:B------:R-:W-:Y:S08]  /*e150*/  HMMA.16816.F32.BF16 R36, R20.reuse, R24, R36 ;  /* 0x000000181424723c */ /* 0x040ff00000041824 */
[C---:B------:R-:W-:Y:S01]  /*e160*/  HMMA.16816.F32.BF16 R40, R20.reuse, R26, R40 ;  /* 0x0000001a1428723c */ /* 0x040fe20000041828 */
[----:B------:R-:W4:Y:S07]  /*e170*/  LDSM.16.MT88.4 R24, [R216+0x13000] ;  /* 0x01300000d818783b */ /* 0x000f2e0000004200 */
[C---:B------:R-:W-:Y:S08]  /*e180*/  HMMA.16816.F32.BF16 R44, R20.reuse, R160, R44 ;  /* 0x000000a0142c723c */ /* 0x040ff0000004182c */
[C---:B------:R-:W-:Y:S01]  /*e190*/  HMMA.16816.F32.BF16 R48, R20.reuse, R162, R48 ;  /* 0x000000a21430723c */ /* 0x040fe20000041830 */
[----:B------:R-:W5:Y:S07]  /*e1a0*/  LDSM.16.MT88.4 R160, [R218+0x15000] ;  /* 0x01500000daa0783b */ /* 0x000f6e0000004200 */
[C---:B-1----:R-:W-:Y:S08]  /*e1b0*/  HMMA.16816.F32.BF16 R52, R20.reuse, R148, R52 ;  /* 0x000000941434723c */ /* 0x042ff00000041834 */
[C---:B------:R-:W-:Y:S01]  /*e1c0*/  HMMA.16816.F32.BF16 R56, R20.reuse, R150, R56 ;  /* 0x000000961438723c */ /* 0x040fe20000041838 */
[----:B------:R-:W1:Y:S07]  /*e1d0*/  LDSM.16.MT88.4 R148, [R217+0x15000] ;  /* 0x01500000d994783b */ /* 0x000e6e0000004200 */
[C---:B--2---:R-:W-:Y:S08]  /*e1e0*/  HMMA.16816.F32.BF16 R60, R20.reuse, R152, R60 ;  /* 0x00000098143c723c */ /* 0x044ff0000004183c */
[C---:B------:R-:W-:Y:S01]  /*e1f0*/  HMMA.16816.F32.BF16 R64, R20.reuse, R154, R64 ;  /* 0x0000009a1440723c */ /* 0x040fe20000041840 */
[----:B------:R-:W2:Y:S07]  /*e200*/  LDSM.16.MT88.4 R152, [R216+0x15000] ;  /* 0x01500000d898783b */ /* 0x000eae0000004200 */
[C---:B---3--:R-:W-:Y:S08]  /*e210*/  HMMA.16816.F32.BF16 R68, R20.reuse, R156, R68 ;  /* 0x0000009c1444723c */ /* 0x048ff00000041844 */
[C---:B------:R-:W-:Y:S01]  /*e220*/  HMMA.16816.F32.BF16 R72, R20.reuse, R158, R72 ;  /* 0x0000009e1448723c */ /* 0x040fe20000041848 */
[----:B------:R-:W-:Y:S07]  /*e230*/  LDSM.16.MT88.4 R156, [R218+0x17000] ;  /* 0x01700000da9c783b */ /* 0x000fee0000004200 */
[C---:B------:R-:W-:Y:S08]  /*e240*/  HMMA.16816.F32.BF16 R76, R20.reuse, R168, R76 ;  /* 0x000000a8144c723c */ /* 0x040ff0000004184c */
[C---:B------:R-:W-:Y:S01]  /*e250*/  HMMA.16816.F32.BF16 R80, R20.reuse, R170, R80 ;  /* 0x000000aa1450723c */ /* 0x040fe20000041850 */
[----:B------:R-:W-:Y:S07]  /*e260*/  LDSM.16.MT88.4 R168, [R216+0x11800] ;  /* 0x01180000d8a8783b */ /* 0x000fee0000004200 */
[C---:B----4-:R-:W-:Y:S08]  /*e270*/  HMMA.16816.F32.BF16 R84, R20.reuse, R24, R84 ;  /* 0x000000181454723c */ /* 0x050ff00000041854 */
[C---:B------:R-:W-:Y:S01]  /*e280*/  HMMA.16816.F32.BF16 R88, R20.reuse, R26, R88 ;  /* 0x0000001a1458723c */ /* 0x040fe20000041858 */
[----:B------:R-:W3:Y:S07]  /*e290*/  LDSM.16.MT88.4 R24, [R220+0x17000] ;  /* 0x01700000dc18783b */ /* 0x000eee0000004200 */
[C---:B------:R-:W-:Y:S07]  /*e2a0*/  HMMA.16816.F32.BF16 R92, R20.reuse, R172, R92 ;  /* 0x000000ac145c723c */ /* 0x040fee000004185c */
[--C-:B------:R-:W-:Y:S01]  /*e2b0*/  FFMA.FTZ R172, R28, c[0x0][0x23c], -R190.reuse ;  /* 0x00008f001cac7a23 */ /* 0x100fe200000108be */
[C---:B------:R-:W-:Y:S04]  /*e2c0*/  HMMA.16816.F32.BF16 R96, R20.reuse, R174, R96 ;  /* 0x000000ae1460723c */ /* 0x040fe80000041860 */
[--C-:B------:R-:W-:Y:S01]  /*e2d0*/  FFMA.FTZ R173, R29, c[0x0][0x23c], -R190.reuse ;  /* 0x00008f001dad7a23 */ /* 0x100fe200000108be */
[----:B------:R-:W4:Y:S01]  /*e2e0*/  MUFU.EX2 R172, R172 ;  /* 0x000000ac00ac7308 */ /* 0x000f220000000800 */
[----:B------:R-:W-:Y:S02]  /*e2f0*/  FFMA.FTZ R190, R33, c[0x0][0x23c], -R190 ;  /* 0x00008f0021be7a23 */ /* 0x000fe400000108be */
[C---:B-----5:R-:W-:Y:S04]  /*e300*/  HMMA.16816.F32.BF16 R100, R20.reuse, R160, R100 ;  /* 0x000000a01464723c */ /* 0x060fe80000041864 */
[--C-:B------:R-:W-:Y:S02]  /*e310*/  FFMA.FTZ R174, R30, c[0x0][0x23c], -R189.reuse ;  /* 0x00008f001eae7a23 */ /* 0x100fe400000108bd */
[--C-:B------:R-:W-:Y:S01]  /*e320*/  FFMA.FTZ R175, R31, c[0x0][0x23c], -R189.reuse ;  /* 0x00008f001faf7a23 */ /* 0x100fe200000108bd */
[----:B------:R-:W5:Y:S01]  /*e330*/  MUFU.EX2 R173, R173 ;  /* 0x000000ad00ad7308 */ /* 0x000f620000000800 */
[C---:B------:R-:W-:Y:S01]  /*e340*/  HMMA.16816.F32.BF16 R104, R20.reuse, R162, R104 ;  /* 0x000000a21468723c */ /* 0x040fe20000041868 */
[----:B------:R-:W3:Y:S03]  /*e350*/  LDSM.16.MT88.4 R28, [R217+0x17000] ;  /* 0x01700000d91c783b */ /* 0x000ee60000004200 */
[----:B------:R-:W-:Y:S04]  /*e360*/  FFMA.FTZ R189, R35, c[0x0][0x23c], -R189 ;  /* 0x00008f0023bd7a23 */ /* 0x000fe800000108bd */
[C---:B-1----:R-:W-:Y:S01]  /*e370*/  HMMA.16816.F32.BF16 R108, R20.reuse, R148, R108 ;  /* 0x00000094146c723c */ /* 0x042fe2000004186c */
[----:B------:R-:W-:Y:S01]  /*e380*/  LDSM.16.MT88.4 R32, [R218+0x11800] ;  /* 0x01180000da20783b */ /* 0x000fe20000004200 */
[----:B------:R-:W1:Y:S02]  /*e390*/  MUFU.EX2 R174, R174 ;  /* 0x000000ae00ae7308 */ /* 0x000e640000000800 */
[----:B----4-:R-:W-:Y:S04]  /*e3a0*/  FADD.FTZ R181, R172, R181 ;  /* 0x000000b5acb57221 */ /* 0x010fe80000010000 */
[C---:B------:R-:W-:Y:S01]  /*e3b0*/  HMMA.16816.F32.BF16 R112, R20.reuse, R150, R112 ;  /* 0x000000961470723c */ /* 0x040fe20000041870 */
[----:B------:R-:W4:Y:S03]  /*e3c0*/  LDSM.16.MT88.4 R148, [R216+0x17000] ;  /* 0x01700000d894783b */ /* 0x000f260000004200 */
[----:B------:R-:W3:Y:S01]  /*e3d0*/  MUFU.EX2 R175, R175 ;  /* 0x000000af00af7308 */ /* 0x000ee20000000800 */
[----:B-----5:R-:W-:Y:S03]  /*e3e0*/  FADD.FTZ R181, R173, R181 ;  /* 0x000000b5adb57221 */ /* 0x020fe60000010000 */
[C---:B--2---:R-:W-:Y:S04]  /*e3f0*/  HMMA.16816.F32.BF16 R116, R20.reuse, R152, R116 ;  /* 0x000000981474723c */ /* 0x044fe80000041874 */
[----:B------:R-:W-:Y:S02]  /*e400*/  FADD.FTZ R181, R199, R181 ;  /* 0x000000b5c7b57221 */ /* 0x000fe40000010000 */
[----:B------:R-:W2:Y:S02]  /*e410*/  MUFU.EX2 R190, R190 ;  /* 0x000000be00be7308 */ /* 0x000ea40000000800 */
[C---:B------:R-:W-:Y:S01]  /*e420*/  HMMA.16816.F32.BF16 R120, R20.reuse, R154, R120 ;  /* 0x0000009a1478723c */ /* 0x040fe20000041878 */
[----:B------:R-:W-:Y:S03]  /*e430*/  LDSM.16.MT88.4 R152, [R217+0x11800] ;  /* 0x01180000d998783b */ /* 0x000fe60000004200 */
[----:B-1----:R-:W-:Y:S04]  /*e440*/  FADD.FTZ R183, R174, R183 ;  /* 0x000000b7aeb77221 */ /* 0x002fe80000010000 */
[C---:B---3--:R-:W-:Y:S01]  /*e450*/  HMMA.16816.F32.BF16 R124, R20.reuse, R24, R124 ;  /* 0x00000018147c723c */ /* 0x048fe2000004187c */
[----:B------:R-:W1:Y:S03]  /*e460*/  MUFU.EX2 R189, R189 ;  /* 0x000000bd00bd7308 */ /* 0x000e660000000800 */
[----:B------:R-:W-:Y:S04]  /*e470*/  FADD.FTZ R183, R175, R183 ;  /* 0x000000b7afb77221 */ /* 0x000fe80000010000 */
[C---:B------:R-:W-:Y:S01]  /*e480*/  HMMA.16816.F32.BF16 R128, R20.reuse, R26, R128 ;  /* 0x0000001a1480723c */ /* 0x040fe20000041880 */
[----:B------:R-:W3:Y:S03]  /*e490*/  LDSM.16.MT88.4 R24, [R220+0x11800] ;  /* 0x01180000dc18783b */ /* 0x000ee60000004200 */
[----:B------:R-:W-:Y:S02]  /*e4a0*/  FADD.FTZ R183, R243, R183 ;  /* 0x000000b7f3b77221 */ /* 0x000fe40000010000 */
[C---:B--2---:R-:W-:Y:S02]  /*e4b0*/  FADD.FTZ R242, R190.reuse, R181 ;  /* 0x000000b5bef27221 */ /* 0x044fe40000010000 */
[C---:B------:R-:W-:Y:S08]  /*e4c0*/  HMMA.16816.F32.BF16 R132, R20.reuse, R156, R132 ;  /* 0x0000009c1484723c */ /* 0x040ff00000041884 */
[C---:B------:R-:W-:Y:S04]  /*e4d0*/  HMMA.16816.F32.BF16 R12, R20.reuse, R158, R12 ;  /* 0x0000009e140c723c */ /* 0x040fe8000004180c */
[----:B-1----:R-:W-:Y:S04]  /*e4e0*/  FADD.FTZ R241, R189, R183 ;  /* 0x000000b7bdf17221 */ /* 0x002fe80000010000 */
[C---:B------:R-:W-:Y:S08]  /*e4f0*/  HMMA.16816.F32.BF16 R136, R20.reuse, R28, R136 ;  /* 0x0000001c1488723c */ /* 0x040ff00000041888 */
[C---:B------:R-:W-:Y:S01]  /*e500*/  HMMA.16816.F32.BF16 R140, R20.reuse, R30, R140 ;  /* 0x0000001e148c723c */ /* 0x040fe2000004188c */
[----:B------:R-:W1:Y:S07]  /*e510*/  LDSM.16.MT88.4 R28, [R220+0x13800] ;  /* 0x01380000dc1c783b */ /* 0x000e6e0000004200 */
[C---:B----4-:R-:W-:Y:S08]  /*e520*/  HMMA.16816.F32.BF16 R16, R20.reuse, R148, R16 ;  /* 0x000000941410723c */ /* 0x050ff00000041810 */
[----:B------:R-:W-:Y:S01]  /*e530*/  HMMA.16816.F32.BF16 R144, R20, R150, R144 ;  /* 0x000000961490723c */ /* 0x000fe20000041890 */
[----:B------:R-:W2:Y:S06]  /*e540*/  LDSM.16.MT88.4 R148, [R218+0x13800] ;  /* 0x01380000da94783b */ /* 0x000eac0000004200 */
[----:B------:R-:W-:Y:S02]  /*e550*/  F2FP.BF16.PACK_AB R20, R173, R172 ;  /* 0x000000acad14723e */ /* 0x000fe400000010ff */
[----:B------:R-:W-:Y:S03]  /*e560*/  F2FP.BF16.PACK_AB R21, R175, R174 ;  /* 0x000000aeaf15723e */ /* 0x000fe600000010ff */
[----:B------:R-:W-:Y:S02]  /*e570*/  F2FP.BF16.PACK_AB R22, R190, R199 ;  /* 0x000000c7be16723e */ /* 0x000fe400000010ff */
[----:B------:R-:W-:Y:S07]  /*e580*/  F2FP.BF16.PACK_AB R23, R189, R243 ;  /* 0x000000f3bd17723e */ /* 0x000fee00000010ff */
[C---:B---3--:R-:W-:Y:S01]  /*e590*/  HMMA.16816.F32.BF16 R160, R20.reuse, R24, R4 ;  /* 0x0000001814a0723c */ /* 0x048fe20000041804 */
[----:B------:R-:W3:Y:S07]  /*e5a0*/  LDSM.16.MT88.4 R4, [R217+0x13800] ;  /* 0x01380000d904783b */ /* 0x000eee0000004200 */
[C---:B------:R-:W-:Y:S01]  /*e5b0*/  HMMA.16816.F32.BF16 R156, R20.reuse, R26, R8 ;  /* 0x0000001a149c723c */ /* 0x040fe20000041808 */
[----:B------:R-:W4:Y:S07]  /*e5c0*/  LDSM.16.MT88.4 R8, [R216+0x13800] ;  /* 0x01380000d808783b */ /* 0x000f2e0000004200 */
[C---:B------:R-:W-:Y:S01]  /*e5d0*/  HMMA.16816.F32.BF16 R36, R20.reuse, R32, R36 ;  /* 0x000000201424723c */ /* 0x040fe20000041824 */
[----:B------:R-:W5:Y:S07]  /*e5e0*/  LDSM.16.MT88.4 R24, [R220+0x15800] ;  /* 0x01580000dc18783b */ /* 0x000f6e0000004200 */
[C---:B------:R-:W-:Y:S01]  /*e5f0*/  HMMA.16816.F32.BF16 R40, R20.reuse, R34, R40 ;  /* 0x000000221428723c */ /* 0x040fe20000041828 */
[----:B------:R-:W-:Y:S07]  /*e600*/  LDSM.16.MT88.4 R32, [R217+0x15800] ;  /* 0x01580000d920783b */ /* 0x000fee0000004200 */
[C---:B------:R-:W-:Y:S08]  /*e610*/  HMMA.16816.F32.BF16 R44, R20.reuse, R152, R44 ;  /* 0x00000098142c723c */ /* 0x040ff0000004182c */
[C---:B------:R-:W-:Y:S01]  /*e620*/  HMMA.16816.F32.BF16 R48, R20.reuse, R154, R48 ;  /* 0x0000009a1430723c */ /* 0x040fe20000041830 */
[----:B------:R-:W-:Y:S07]  /*e630*/  LDSM.16.MT88.4 R152, [R216+0x15800] ;  /* 0x01580000d898783b */ /* 0x000fee0000004200 */
[C---:B------:R-:W-:Y:S08]  /*e640*/  HMMA.16816.F32.BF16 R52, R20.reuse, R168, R52 ;  /* 0x000000a81434723c */ /* 0x040ff00000041834 */
[C---:B------:R-:W-:Y:S01]  /*e650*/  HMMA.16816.F32.BF16 R56, R20.reuse, R170, R56 ;  /* 0x000000aa1438723c */ /* 0x040fe20000041838 */
[----:B------:R-:W-:Y:S07]  /*e660*/  LDSM.16.MT88.4 R168, [R220+0x17800] ;  /* 0x01780000dca8783b */ /* 0x000fee0000004200 */
        /* <DEDUP_REMOVED lines=12> */
[C---:B-----5:R-:W-:Y:S08]  /*e730*/  HMMA.16816.F32.BF16 R92, R20.reuse, R24, R92 ;  /* 0x00000018145c723c */ /* 0x060ff0000004185c */
[C---:B------:R-:W-:Y:S08]  /*e740*/  HMMA.16816.F32.BF16 R96, R20.reuse, R26, R96 ;  /* 0x0000001a1460723c */ /* 0x040ff00000041860 */
[C---:B-1----:R-:W-:Y:S08]  /*e750*/  HMMA.16816.F32.BF16 R100, R20.reuse, R28, R100 ;  /* 0x0000001c1464723c */ /* 0x042ff00000041864 */
[C---:B------:R-:W-:Y:S08]  /*e760*/  HMMA.16816.F32.BF16 R104, R20.reuse, R30, R104 ;  /* 0x0000001e1468723c */ /* 0x040ff00000041868 */
[C---:B------:R-:W-:Y:S08]  /*e770*/  HMMA.16816.F32.BF16 R108, R20.reuse, R32, R108 ;  /* 0x00000020146c723c */ /* 0x040ff0000004186c */
[C---:B------:R-:W-:Y:S08]  /*e780*/  HMMA.16816.F32.BF16 R112, R20.reuse, R34, R112 ;  /* 0x000000221470723c */ /* 0x040ff00000041870 */
[C---:B------:R-:W-:Y:S08]  /*e790*/  HMMA.16816.F32.BF16 R116, R20.reuse, R152, R116 ;  /* 0x000000981474723c */ /* 0x040ff00000041874 */
[C---:B------:R-:W-:Y:S08]  /*e7a0*/  HMMA.16816.F32.BF16 R120, R20.reuse, R154, R120 ;  /* 0x0000009a1478723c */ /* 0x040ff00000041878 */
[C---:B------:R-:W-:Y:S08]  /*e7b0*/  HMMA.16816.F32.BF16 R124, R20.reuse, R168, R124 ;  /* 0x000000a8147c723c */ /* 0x040ff0000004187c */
[C---:B------:R-:W-:Y:S08]  /*e7c0*/  HMMA.16816.F32.BF16 R128, R20.reuse, R170, R128 ;  /* 0x000000aa1480723c */ /* 0x040ff00000041880 */
[C---:B--2---:R-:W-:Y:S08]  /*e7d0*/  HMMA.16816.F32.BF16 R132, R20.reuse, R148, R132 ;  /* 0x000000941484723c */ /* 0x044ff00000041884 */
[C---:B------:R-:W-:Y:S08]  /*e7e0*/  HMMA.16816.F32.BF16 R152, R20.reuse, R150, R12 ;  /* 0x000000961498723c */ /* 0x040ff0000004180c */
[C---:B---3--:R-:W-:Y:S08]  /*e7f0*/  HMMA.16816.F32.BF16 R136, R20.reuse, R4, R136 ;  /* 0x000000041488723c */ /* 0x048ff00000041888 */
[C---:B------:R-:W-:Y:S08]  /*e800*/  HMMA.16816.F32.BF16 R140, R20.reuse, R6, R140 ;  /* 0x00000006148c723c */ /* 0x040ff0000004188c */
[C---:B----4-:R-:W-:Y:S08]  /*e810*/  HMMA.16816.F32.BF16 R148, R20.reuse, R8, R16 ;  /* 0x000000081494723c */ /* 0x050ff00000041810 */
[----:B------:R-:W-:Y:S01]  /*e820*/  HMMA.16816.F32.BF16 R144, R20, R10, R144 ;  /* 0x0000000a1490723c */ /* 0x000fe20000041890 */
[----:B------:R-:W-:-:S07]  /*e830*/  @P0 BRA `(.L_x_68) ;  /* 0xffffc8a000000947 */ /* 0x000fce000383ffff */
.L_x_67:
[----:B------:R-:W1:Y:S01]  /*e840*/  SHFL.BFLY PT, R2, R242, 0x2, 0x1f ;  /* 0x0c401f00f2027f89 */ /* 0x000e6200000e0000 */
[----:B------:R-:W-:Y:S01]  /*e850*/  MOV R4, 0x3f800000 ;  /* 0x3f80000000047802 */ /* 0x000fe20000000f00 */
[----:B------:R-:W2:Y:S01]  /*e860*/  S2UR UR6, SR_CTAID.Y ;  /* 0x00000000000679c3 */ /* 0x000ea20000002600 */
[----:B------:R-:W-:Y:S01]  /*e870*/  MOV R5, 0x3f800000 ;  /* 0x3f80000000057802 */ /* 0x000fe20000000f00 */
[----:B------:R-:W3:Y:S01]  /*e880*/  SHFL.BFLY PT, R0, R241, 0x2, 0x1f ;  /* 0x0c401f00f1007f89 */ /* 0x000ee200000e0000 */
[----:B------:R-:W-:Y:S01]  /*e890*/  UISETP.NE.AND UP0, UPT, UR10, -0x1, UPT ;  /* 0xffffffff0a00788c */ /* 0x000fe2000bf05270 */
[----:B------:R-:W-:Y:S01]  /*e8a0*/  BSSY B0, `(.L_x_71) ;  /* 0x0000190000007945 */ /* 0x000fe20003800000 */
[----:B------:R-:W-:Y:S01]  /*e8b0*/  ULDC.64 UR4, c[0x0][0x1e8] ;  /* 0x00007a0000047ab9 */ /* 0x000fe20000000a00 */
[----:B------:R-:W4:Y:S01]  /*e8c0*/  S2R R6, SR_TID.X ;  /* 0x0000000000067919 */ /* 0x000f220000002100 */
[----:B------:R-:W-:Y:S01]  /*e8d0*/  ULDC UR8, c[0x0][0x214] ;  /* 0x0000850000087ab9 */ /* 0x000fe20000000800 */
[----:B------:R-:W5:Y:S01]  /*e8e0*/  S2UR UR9, SR_CTAID.X ;  /* 0x00000000000979c3 */ /* 0x000f620000002500 */
[----:B------:R-:W-:-:S02]  /*e8f0*/  UMOV UR24, URZ ;  /* 0x0000003f00187c82 */ /* 0x000fc40008000000 */
        /* <DEDUP_REMOVED lines=9> */
[----:B------:R-:W-:Y:S01]  /*e990*/  @!UP0 UIMAD UR14, UR14, UR4, URZ ;  /* 0x000000040e0e82a4 */ /* 0x000fe2000f8e023f */
[----:B----4-:R-:W-:Y:S02]  /*e9a0*/  SHF.R.S32.HI R7, RZ, 0x1f, R6 ;  /* 0x0000001fff077819 */ /* 0x010fe40000011406 */
[----:B------:R-:W2:Y:S01]  /*e9b0*/  SHFL.BFLY PT, R0, R241, 0x1, 0x1f ;  /* 0x0c201f00f1007f89 */ /* 0x000ea200000e0000 */
[----:B------:R-:W-:Y:S01]  /*e9c0*/  @!UP0 UIMAD.WIDE.U32 UR22, UR6, UR4, URZ ;  /* 0x00000004061682a5 */ /* 0x000fe2000f8e003f */
[----:B------:R-:W-:Y:S02]  /*e9d0*/  LEA.HI R8, R7, R6, RZ, 0x2 ;  /* 0x0000000607087211 */ /* 0x000fe400078f10ff */
[----:B------:R-:W-:Y:S02]  /*e9e0*/  ULDC.U8 UR4, c[0x0][0x329] ;  /* 0x0000ca4000047ab9 */ /* 0x000fe40000000000 */
[----:B------:R-:W-:Y:S01]  /*e9f0*/  UISETP.NE.AND UP1, UPT, UR4, URZ, UPT ;  /* 0x0000003f0400728c */ /* 0x000fe2000bf25270 */
[--C-:B------:R-:W-:Y:S01]  /*ea00*/  SHF.R.S32.HI R10, RZ, 0x2, R8.reuse ;  /* 0x00000002ff0a7819 */ /* 0x100fe20000011408 */
[----:B------:R-:W-:Y:S01]  /*ea10*/  @!UP0 UIMAD UR14, UR6, UR5, UR14 ;  /* 0x00000005060e82a4 */ /* 0x000fe2000f8e020e */
[----:B------:R-:W-:Y:S01]  /*ea20*/  SHF.R.S32.HI R9, RZ, 0x1f, R8 ;  /* 0x0000001fff097819 */ /* 0x000fe20000011408 */
[----:B------:R-:W-:Y:S01]  /*ea30*/  @!UP0 UMOV UR18, UR22 ;  /* 0x0000001600128c82 */ /* 0x000fe20008000000 */
[----:B------:R-:W-:Y:S01]  /*ea40*/  LOP3.LUT R8, R8, 0x3ffffffc, RZ, 0xc0, !PT ;  /* 0x3ffffffc08087812 */ /* 0x000fe200078ec0ff */
[----:B------:R-:W-:Y:S01]  /*ea50*/  ULDC.U8 UR5, c[0x0][0x328] ;  /* 0x0000ca0000057ab9 */ /* 0x000fe20000000000 */
[----:B------:R-:W-:Y:S01]  /*ea60*/  LEA.HI R9, R9, R10, RZ, 0x3 ;  /* 0x0000000a09097211 */ /* 0x000fe200078f18ff */
[----:B------:R-:W-:Y:S01]  /*ea70*/  UISETP.NE.AND UP2, UPT, UR5, URZ, UPT ;  /* 0x0000003f0500728c */ /* 0x000fe2000bf45270 */
[----:B------:R-:W-:Y:S01]  /*ea80*/  IADD3 R8, -R8, R6, RZ ;  /* 0x0000000608087210 */ /* 0x000fe20007ffe1ff */
[----:B------:R-:W-:Y:S01]  /*ea90*/  @!UP0 UIADD3 UR7, UR23, UR14, URZ ;  /* 0x0000000e17078290 */ /* 0x000fe2000fffe03f */
[----:B------:R-:W-:Y:S01]  /*eaa0*/  LOP3.LUT R9, R9, 0xfffffff8, RZ, 0xc0, !PT ;  /* 0xfffffff809097812 */ /* 0x000fe200078ec0ff */
[----:B------:R-:W-:Y:S01]  /*eab0*/  UISETP.NE.OR UP3, UPT, UR4, URZ, !UP2 ;  /* 0x0000003f0400728c */ /* 0x000fe2000d765670 */
[----:B-1----:R-:W-:-:S02]  /*eac0*/  FADD.FTZ R2, R242, R2 ;  /* 0x00000002f2027221 */ /* 0x002fc40000010000 */
[----:B------:R-:W-:Y:S01]  /*ead0*/  IADD3 R9, R10, -R9, RZ ;  /* 0x800000090a097210 */ /* 0x000fe20007ffe0ff */
[----:B------:R-:W-:Y:S01]  /*eae0*/  @UP1 ULDC UR13, c[0x0][0x210] ;  /* 0x00008400000d1ab9 */ /* 0x000fe20000000800 */
[----:B------:R-:W-:Y:S01]  /*eaf0*/  LEA.HI R10, R7, R6, RZ, 0x5 ;  /* 0x00000006070a7211 */ /* 0x000fe200078f28ff */
[----:B--2---:R-:W-:Y:S01]  /*eb00*/  FADD.FTZ R0, R241, R0 ;  /* 0x00000000f1007221 */ /* 0x004fe20000010000 */
[----:B------:R-:W-:Y:S01]  /*eb10*/  FSETP.NE.FTZ.AND P4, PT, R2, RZ, PT ;  /* 0x000000ff0200720b */ /* 0x000fe20003f95000 */
[----:B------:R-:W-:Y:S01]  /*eb20*/  ULDC UR5, c[0x0][0x234] ;  /* 0x00008d0000057ab9 */ /* 0x000fe20000000800 */
[C---:B------:R-:W-:Y:S01]  /*eb30*/  SHF.L.U32 R12, R9.reuse, 0x6, RZ ;  /* 0x00000006090c7819 */ /* 0x040fe200000006ff */
[----:B------:R-:W-:Y:S01]  /*eb40*/  @UP1 UIMAD UR13, UR13, UR8, URZ ;  /* 0x000000080d0d12a4 */ /* 0x000fe2000f8e023f */
[----:B------:R-:W-:Y:S01]  /*eb50*/  FSETP.NE.FTZ.AND P3, PT, R0, RZ, PT ;  /* 0x000000ff0000720b */ /* 0x000fe20003f75000 */
[----:B------:R-:W-:Y:S01]  /*eb60*/  @!UP1 USEL UR13, UR8, UR5, !UP2 ;  /* 0x00000005080d9287 */ /* 0x000fe2000d000000 */
[----:B------:R-:W-:Y:S01]  /*eb70*/  SHF.R.S32.HI R11, RZ, 0x5, R10 ;  /* 0x00000005ff0b7819 */ /* 0x000fe2000001140a */
[----:B------:R-:W-:Y:S01]  /*eb80*/  ULDC UR4, c[0x0][0x1c0] ;  /* 0x0000700000047ab9 */ /* 0x000fe20000000800 */
[----:B------:R-:W-:Y:S01]  /*eb90*/  LOP3.LUT R12, R12, 0x1c0, RZ, 0xc0, !PT ;  /* 0x000001c00c0c7812 */ /* 0x000fe200078ec0ff */
[----:B------:R-:W-:Y:S01]  /*eba0*/  @UP1 UMOV UR19, 0x1 ;  /* 0x0000000100131882 */ /* 0x000fe20000000000 */
[----:B------:R-:W-:Y:S01]  /*ebb0*/  LOP3.LUT R13, R9, 0x1, RZ, 0xc0, !PT ;  /* 0x00000001090d7812 */ /* 0x000fe200078ec0ff */
[----:B------:R-:W-:Y:S01]  /*ebc0*/  @!UP1 UIMAD UR19, UR13, UR4, URZ ;  /* 0x000000040d1392a4 */ /* 0x000fe2000f8e023f */
[----:B------:R-:W-:Y:S01]  /*ebd0*/  LEA R8, R11, R8, 0x9 ;  /* 0x000000080b087211 */ /* 0x000fe200078e48ff */
[----:B------:R-:W1:Y:S01]  /*ebe0*/  @P4 MUFU.RCP R4, R2 ;  /* 0x0000000200044308 */ /* 0x000e620000001000 */
[----:B------:R-:W-:Y:S01]  /*ebf0*/  LEA.HI R12, R12, R12, RZ, 0x1d ;  /* 0x0000000c0c0c7211 */ /* 0x000fe200078fe8ff */
[----:B------:R-:W-:Y:S01]  /*ec00*/  @!UP3 UIMAD UR21, UR6, UR8, URZ ;  /* 0x000000080615b2a4 */ /* 0x000fe2000f8e023f */
[----:B------:R-:W-:Y:S01]  /*ec10*/  ISETP.NE.U32.AND P0, PT, R13, 0x1, PT ;  /* 0x000000010d00780c */ /* 0x000fe20003f05070 */
[----:B------:R-:W-:Y:S01]  /*ec20*/  @UP1 ULDC UR20, c[0x0][0x210] ;  /* 0x0000840000141ab9 */ /* 0x000fe20000000800 */
[----:B------:R-:W-:Y:S01]  /*ec30*/  LEA R8, R8, R12, 0x1 ;  /* 0x0000000c08087211 */ /* 0x000fe200078e08ff */
[----:B------:R-:W-:Y:S01]  /*ec40*/  UIMAD UR4, UR6, UR19, URZ ;  /* 0x00000013060472a4 */ /* 0x000fe2000f8e023f */
[----:B------:R-:W-:Y:S01]  /*ec50*/  R2P PR, R9, 0x6 ;  /* 0x0000000609007804 */ /* 0x000fe20000000000 */
[----:B------:R-:W2:Y:S01]  /*ec60*/  @P3 MUFU.RCP R5, R0 ;  /* 0x0000000000053308 */ /* 0x000ea20000001000 */
[----:B------:R-:W-:Y:S01]  /*ec70*/  SHF.L.U32 R8, R8, 0x1, RZ ;  /* 0x0000000108087819 */ /* 0x000fe200000006ff */
[----:B------:R-:W-:Y:S01]  /*ec80*/  @!UP1 UMOV UR20, 0x1 ;  /* 0x0000000100149882 */ /* 0x000fe20000000000 */
[----:B------:R-:W-:Y:S01]  /*ec90*/  MOV R9, 0x20 ;  /* 0x0000002000097802 */ /* 0x000fe20000000f00 */
[----:B------:R-:W-:Y:S01]  /*eca0*/  @!UP3 USEL UR21, UR21, UR10, !UP0 ;  /* 0x0000000a1515b287 */ /* 0x000fe2000c000000 */
[----:B------:R-:W-:Y:S01]  /*ecb0*/  IADD3 R12, R8, -0x10, RZ ;  /* 0xfffffff0080c7810 */ /* 0x000fe20007ffe0ff */
[----:B-----5:R-:W-:Y:S01]  /*ecc0*/  UIMAD UR5, UR9, UR20, URZ ;  /* 0x00000014090572a4 */ /* 0x020fe2000f8e023f */
[----:B------:R-:W-:Y:S01]  /*ecd0*/  SEL R9, R9, 0xffffffe0, !P1 ;  /* 0xffffffe009097807 */ /* 0x000fe20004800000 */
[----:B-1----:R-:W-:Y:S01]  /*ece0*/  FMUL.FTZ R160, R4, R160 ;  /* 0x000000a004a07220 */ /* 0x002fe20000410000 */
[----:B------:R-:W-:Y:S01]  /*ecf0*/  @P0 IADD3 R12, R8, 0x10, RZ ;  /* 0x00000010080c0810 */ /* 0x000fe20007ffe0ff */
[----:B------:R-:W-:Y:S01]  /*ed00*/  FMUL.FTZ R161, R4, R161 ;  /* 0x000000a104a17220 */ /* 0x000fe20000410000 */
[----:B------:R-:W-:Y:S01]  /*ed10*/  IADD3 R13, R8, R9, RZ ;  /* 0x00000009080d7210 */ /* 0x000fe20007ffe0ff */
[C---:B------:R-:W-:Y:S01]  /*ed20*/  FMUL.FTZ R156, R4.reuse, R156 ;  /* 0x0000009c049c7220 */ /* 0x040fe20000410000 */
[----:B------:R-:W-:Y:S01]  /*ed30*/  IADD3 R9, R9, R12, RZ ;  /* 0x0000000c09097210 */ /* 0x000fe20007ffe0ff */
[C---:B------:R-:W-:Y:S01]  /*ed40*/  FMUL.FTZ R157, R4.reuse, R157 ;  /* 0x0000009d049d7220 */ /* 0x040fe20000410000 */
[----:B------:R-:W-:Y:S01]  /*ed50*/  F2FP.BF16.PACK_AB R160, R161, R160 ;  /* 0x000000a0a1a0723e */ /* 0x000fe200000010ff */
[C---:B------:R-:W-:Y:S01]  /*ed60*/  FMUL.FTZ R36, R4.reuse, R36 ;  /* 0x0000002404247220 */ /* 0x040fe20000410000 */
[----:B------:R-:W1:Y:S01]  /*ed70*/  @P4 MUFU.LG2 R2, R2 ;  /* 0x0000000200024308 */ /* 0x000e620000000c00 */
[C---:B------:R-:W-:Y:S01]  /*ed80*/  FMUL.FTZ R37, R4.reuse, R37 ;  /* 0x0000002504257220 */ /* 0x040fe20000410000 */
[----:B------:R-:W-:Y:S01]  /*ed90*/  F2FP.BF16.PACK_AB R156, R157, R156 ;  /* 0x0000009c9d9c723e */ /* 0x000fe200000010ff */
[C---:B------:R-:W-:Y:S01]  /*eda0*/  FMUL.FTZ R40, R4.reuse, R40 ;  /* 0x0000002804287220 */ /* 0x040fe20000410000 */
[----:B------:R-:W-:Y:S01]  /*edb0*/  STS [R8], R160 ;  /* 0x000000a008007388 */ /* 0x000fe20000000800 */
[C---:B------:R-:W-:Y:S01]  /*edc0*/  FMUL.FTZ R41, R4.reuse, R41 ;  /* 0x0000002904297220 */ /* 0x040fe20000410000 */
[----:B------:R-:W-:Y:S01]  /*edd0*/  F2FP.BF16.PACK_AB R36, R37, R36 ;  /* 0x000000242524723e */ /* 0x000fe200000010ff */
[C---:B------:R-:W-:Y:S01]  /*ede0*/  FMUL.FTZ R44, R4.reuse, R44 ;  /* 0x0000002c042c7220 */ /* 0x040fe20000410000 */
[----:B------:R-:W-:Y:S01]  /*edf0*/  USEL UR4, UR4, URZ, UP3 ;  /* 0x0000003f04047287 */ /* 0x000fe20009800000 */
[C---:B------:R-:W-:Y:S01]  /*ee00*/  FMUL.FTZ R45, R4.reuse, R45 ;  /* 0x0000002d042d7220 */ /* 0x040fe20000410000 */
[----:B------:R-:W-:Y:S01]  /*ee10*/  F2FP.BF16.PACK_AB R40, R41, R40 ;  /* 0x000000282928723e */ /* 0x000fe200000010ff */
[C---:B------:R-:W-:Y:S01]  /*ee20*/  FMUL.FTZ R48, R4.reuse, R48 ;  /* 0x0000003004307220 */ /* 0x040fe20000410000 */
[----:B------:R-:W-:Y:S01]  /*ee30*/  USHF.L.U32 UR5, UR5, 0x6, URZ ;  /* 0x0000000605057899 */ /* 0x000fe2000800063f */
[C---:B------:R-:W-:Y:S01]  /*ee40*/  FMUL.FTZ R49, R4.reuse, R49 ;  /* 0x0000003104317220 */ /* 0x040fe20000410000 */
[----:B------:R-:W-:Y:S01]  /*ee50*/  F2FP.BF16.PACK_AB R44, R45, R44 ;  /* 0x0000002c2d2c723e */ /* 0x000fe200000010ff */
[C---:B------:R-:W-:Y:S01]  /*ee60*/  FMUL.FTZ R52, R4.reuse, R52 ;  /* 0x0000003404347220 */ /* 0x040fe20000410000 */
[----:B------:R-:W-:Y:S01]  /*ee70*/  UIMAD UR13, UR11, UR13, UR4 ;  /* 0x0000000d0b0d72a4 */ /* 0x000fe2000f8e0204 */
[C---:B------:R-:W-:Y:S01]  /*ee80*/  FMUL.FTZ R53, R4.reuse, R53 ;  /* 0x0000003504357220 */ /* 0x040fe20000410000 */
[----:B------:R-:W-:Y:S01]  /*ee90*/  F2FP.BF16.PACK_AB R48, R49, R48 ;  /* 0x000000303130723e */ /* 0x000fe200000010ff */
[C---:B------:R-:W-:Y:S01]  /*eea0*/  FMUL.FTZ R56, R4.reuse, R56 ;  /* 0x0000003804387220 */ /* 0x040fe20000410000 */
[----:B------:R-:W-:Y:S01]  /*eeb0*/  @!UP3 UMOV UR24, UR21 ;  /* 0x000000150018bc82 */ /* 0x000fe20008000000 */
[C---:B------:R-:W-:Y:S01]  /*eec0*/  FMUL.FTZ R57, R4.reuse, R57 ;  /* 0x0000003904397220 */ /* 0x040fe20000410000 */
[----:B------:R-:W-:Y:S01]  /*eed0*/  F2FP.BF16.PACK_AB R52, R53, R52 ;  /* 0x000000343534723e */ /* 0x000fe200000010ff */
[C---:B------:R-:W-:Y:S01]  /*eee0*/  FMUL.FTZ R60, R4.reuse, R60 ;  /* 0x0000003c043c7220 */ /* 0x040fe20000410000 */
[----:B------:R-:W-:Y:S01]  /*eef0*/  USHF.R.S32.HI UR4, URZ, 0x1f, UR5 ;  /* 0x0000001f3f047899 */ /* 0x000fe20008011405 */
[C---:B------:R-:W-:Y:S01]  /*ef00*/  FMUL.FTZ R61, R4.reuse, R61 ;  /* 0x0000003d043d7220 */ /* 0x040fe20000410000 */
[----:B------:R-:W-:Y:S01]  /*ef10*/  F2FP.BF16.PACK_AB R56, R57, R56 ;  /* 0x000000383938723e */ /* 0x000fe200000010ff */
[C---:B------:R-:W-:Y:S01]  /*ef20*/  FMUL.FTZ R64, R4.reuse, R64 ;  /* 0x0000004004407220 */ /* 0x040fe20000410000 */
[----:B------:R-:W-:Y:S01]  /*ef30*/  @!UP3 USHF.R.S32.HI UR25, URZ, 0x1f, UR21 ;  /* 0x0000001f3f19b899 */ /* 0x000fe20008011415 */
[C---:B------:R-:W-:Y:S01]  /*ef40*/  FMUL.FTZ R65, R4.reuse, R65 ;  /* 0x0000004104417220 */ /* 0x040fe20000410000 */
[----:B------:R-:W-:Y:S01]  /*ef50*/  F2FP.BF16.PACK_AB R60, R61, R60 ;  /* 0x0000003c3d3c723e */ /* 0x000fe200000010ff */
[C---:B------:R-:W-:Y:S01]  /*ef60*/  FMUL.FTZ R68, R4.reuse, R68 ;  /* 0x0000004404447220 */ /* 0x040fe20000410000 */
[----:B------:R-:W-:Y:S01]  /*ef70*/  USHF.R.S32.HI UR6, URZ, 0x1f, UR13 ;  /* 0x0000001f3f067899 */ /* 0x000fe2000801140d */
[C---:B------:R-:W-:Y:S01]  /*ef80*/  FMUL.FTZ R69, R4.reuse, R69 ;  /* 0x0000004504457220 */ /* 0x040fe20000410000 */
[----:B------:R-:W-:Y:S01]  /*ef90*/  F2FP.BF16.PACK_AB R64, R65, R64 ;  /* 0x000000404140723e */ /* 0x000fe200000010ff */
[C---:B------:R-:W-:Y:S01]  /*efa0*/  FMUL.FTZ R72, R4.reuse, R72 ;  /* 0x0000004804487220 */ /* 0x040fe20000410000 */
[----:B------:R-:W-:Y:S01]  /*efb0*/  UIADD3 UR5, UP2, UP1, UR5, UR24, UR13 ;  /* 0x0000001805057290 */ /* 0x000fe2000f95e00d */
[C---:B------:R-:W-:Y:S01]  /*efc0*/  FMUL.FTZ R73, R4.reuse, R73 ;  /* 0x0000004904497220 */ /* 0x040fe20000410000 */
[----:B------:R-:W-:Y:S01]  /*efd0*/  F2FP.BF16.PACK_AB R68, R69, R68 ;  /* 0x000000444544723e */ /* 0x000fe200000010ff */
[C---:B------:R-:W-:Y:S01]  /*efe0*/  FMUL.FTZ R76, R4.reuse, R76 ;  /* 0x0000004c044c7220 */ /* 0x040fe20000410000 */
[----:B------:R-:W-:Y:S01]  /*eff0*/  UIADD3.X UR4, UR4, UR25, UR6, UP2, UP1 ;  /* 0x0000001904047290 */ /* 0x000fe200097e2406 */
        /* <DEDUP_REMOVED lines=57> */
[----:B------:R-:W-:Y:S01]  /*f390*/  FMUL.FTZ R4, R4, R145 ;  /* 0x0000009104047220 */ /* 0x000fe20000410000 */
[----:B------:R-:W-:Y:S01]  /*f3a0*/  F2FP.BF16.PACK_AB R148, R149, R148 ;  /* 0x000000949594723e */ /* 0x000fe200000010ff */
[C---:B--2---:R-:W-:Y:S02]  /*f3b0*/  FMUL.FTZ R163, R5.reuse, R163 ;  /* 0x000000a305a37220 */ /* 0x044fe40000410000 */
[C---:B------:R-:W-:Y:S01]  /*f3c0*/  FMUL.FTZ R162, R5.reuse, R162 ;  /* 0x000000a205a27220 */ /* 0x040fe20000410000 */
[----:B------:R-:W-:Y:S01]  /*f3d0*/  F2FP.BF16.PACK_AB R144, R4, R144 ;  /* 0x000000900490723e */ /* 0x000fe200000010ff */
[C---:B------:R-:W-:Y:S01]  /*f3e0*/  FMUL.FTZ R159, R5.reuse, R159 ;  /* 0x0000009f059f7220 */ /* 0x040fe20000410000 */
[----:B------:R-:W-:Y:S01]  /*f3f0*/  MOV R4, 0x40 ;  /* 0x0000004000047802 */ /* 0x000fe20000000f00 */
[----:B------:R-:W-:Y:S01]  /*f400*/  FMUL.FTZ R158, R5, R158 ;  /* 0x0000009e059e7220 */ /* 0x000fe20000410000 */
[----:B------:R-:W-:Y:S01]  /*f410*/  F2FP.BF16.PACK_AB R162, R163, R162 ;  /* 0x000000a2a3a2723e */ /* 0x000fe200000010ff */
[C---:B------:R-:W-:Y:S01]  /*f420*/  FMUL.FTZ R39, R5.reuse, R39 ;  /* 0x0000002705277220 */ /* 0x040fe20000410000 */
[----:B------:R-:W-:Y:S01]  /*f430*/  SEL R4, R4, 0xffffffc0, !P2 ;  /* 0xffffffc004047807 */ /* 0x000fe20005000000 */
[----:B------:R-:W-:Y:S01]  /*f440*/  FMUL.FTZ R38, R5, R38 ;  /* 0x0000002605267220 */ /* 0x000fe20000410000 */
[----:B------:R-:W-:Y:S01]  /*f450*/  F2FP.BF16.PACK_AB R158, R159, R158 ;  /* 0x0000009e9f9e723e */ /* 0x000fe200000010ff */
[C---:B------:R-:W-:Y:S01]  /*f460*/  FMUL.FTZ R43, R5.reuse, R43 ;  /* 0x0000002b052b7220 */ /* 0x040fe20000410000 */
[----:B------:R-:W-:Y:S01]  /*f470*/  IADD3 R14, R8, R4, RZ ;  /* 0x00000004080e7210 */ /* 0x000fe20007ffe0ff */
[----:B------:R-:W-:Y:S01]  /*f480*/  FMUL.FTZ R42, R5, R42 ;  /* 0x0000002a052a7220 */ /* 0x000fe20000410000 */
[----:B------:R-:W-:Y:S01]  /*f490*/  F2FP.BF16.PACK_AB R38, R39, R38 ;  /* 0x000000262726723e */ /* 0x000fe200000010ff */
[C---:B------:R-:W-:Y:S01]  /*f4a0*/  FMUL.FTZ R47, R5.reuse, R47 ;  /* 0x0000002f052f7220 */ /* 0x040fe20000410000 */
[----:B------:R-:W-:Y:S01]  /*f4b0*/  STS [R8+0x400], R162 ;  /* 0x000400a208007388 */ /* 0x000fe20000000800 */
[----:B------:R-:W-:Y:S01]  /*f4c0*/  FMUL.FTZ R46, R5, R46 ;  /* 0x0000002e052e7220 */ /* 0x000fe20000410000 */
[----:B------:R-:W-:Y:S01]  /*f4d0*/  F2FP.BF16.PACK_AB R42, R43, R42 ;  /* 0x0000002a2b2a723e */ /* 0x000fe200000010ff */
[C---:B------:R-:W-:Y:S01]  /*f4e0*/  FMUL.FTZ R51, R5.reuse, R51 ;  /* 0x0000003305337220 */ /* 0x040fe20000410000 */
[----:B------:R-:W-:Y:S01]  /*f4f0*/  IADD3 R15, R4, R12, RZ ;  /* 0x0000000c040f7210 */ /* 0x000fe20007ffe0ff */
[----:B------:R-:W-:Y:S01]  /*f500*/  FMUL.FTZ R50, R5, R50 ;  /* 0x0000003205327220 */ /* 0x000fe20000410000 */
[----:B------:R-:W-:Y:S01]  /*f510*/  F2FP.BF16.PACK_AB R46, R47, R46 ;  /* 0x0000002e2f2e723e */ /* 0x000fe200000010ff */
[C---:B------:R-:W-:Y:S01]  /*f520*/  FMUL.FTZ R55, R5.reuse, R55 ;  /* 0x0000003705377220 */ /* 0x040fe20000410000 */
[----:B------:R-:W-:Y:S01]  /*f530*/  STS [R12], R156 ;  /* 0x0000009c0c007388 */ /* 0x000fe20000000800 */
[----:B------:R-:W-:Y:S01]  /*f540*/  FMUL.FTZ R54, R5, R54 ;  /* 0x0000003605367220 */ /* 0x000fe20000410000 */
[----:B------:R-:W-:Y:S01]  /*f550*/  F2FP.BF16.PACK_AB R50, R51, R50 ;  /* 0x000000323332723e */ /* 0x000fe200000010ff */
[C---:B------:R-:W-:Y:S01]  /*f560*/  FMUL.FTZ R59, R5.reuse, R59 ;  /* 0x0000003b053b7220 */ /* 0x040fe20000410000 */
[----:B------:R-:W-:Y:S01]  /*f570*/  STS [R12+0x400], R158 ;  /* 0x0004009e0c007388 */ /* 0x000fe20000000800 */
[----:B------:R-:W-:Y:S01]  /*f580*/  FMUL.FTZ R58, R5, R58 ;  /* 0x0000003a053a7220 */ /* 0x000fe20000410000 */
[----:B------:R-:W-:Y:S01]  /*f590*/  F2FP.BF16.PACK_AB R54, R55, R54 ;  /* 0x000000363736723e */ /* 0x000fe200000010ff */
[----:B------:R-:W-:Y:S01]  /*f5a0*/  FMUL.FTZ R63, R5, R63 ;  /* 0x0000003f053f7220 */ /* 0x000fe20000410000 */
[----:B------:R-:W-:Y:S01]  /*f5b0*/  IADD3 R16, R13, R4, RZ ;  /* 0x000000040d107210 */ /* 0x000fe20007ffe0ff */
[----:B------:R-:W-:Y:S01]  /*f5c0*/  FMUL.FTZ R62, R5, R62 ;  /* 0x0000003e053e7220 */ /* 0x000fe20000410000 */
[----:B------:R-:W-:Y:S01]  /*f5d0*/  F2FP.BF16.PACK_AB R58, R59, R58 ;  /* 0x0000003a3b3a723e */ /* 0x000fe200000010ff */
[C---:B------:R-:W-:Y:S01]  /*f5e0*/  FMUL.FTZ R67, R5.reuse, R67 ;  /* 0x0000004305437220 */ /* 0x040fe20000410000 */
[----:B------:R-:W-:Y:S01]  /*f5f0*/  STS [R13], R36 ;  /* 0x000000240d007388 */ /* 0x000fe20000000800 */
[----:B------:R-:W-:Y:S01]  /*f600*/  FMUL.FTZ R66, R5, R66 ;  /* 0x0000004205427220 */ /* 0x000fe20000410000 */
[----:B------:R-:W-:Y:S01]  /*f610*/  IADD3 R17, R9, R4, RZ ;  /* 0x0000000409117210 */ /* 0x000fe20007ffe0ff */
[C---:B------:R-:W-:Y:S01]  /*f620*/  FMUL.FTZ R71, R5.reuse, R71 ;  /* 0x0000004705477220 */ /* 0x040fe20000410000 */
[----:B------:R-:W-:Y:S01]  /*f630*/  STS [R13+0x400], R38 ;  /* 0x000400260d007388 */ /* 0x000fe20000000800 */
        /* <DEDUP_REMOVED lines=86> */
[----:B-1----:R-:W-:Y:S01]  /*fba0*/  @P4 FMUL.FTZ R2, R2, 0.69314718246459960938 ;  /* 0x3f31721802024820 */ /* 0x002fe20000410000 */
[----:B------:R-:W-:Y:S01]  /*fbb0*/  STS [R15+0x2400], R82 ;  /* 0x002400520f007388 */ /* 0x000fe20000000800 */
[----:B------:R-:W-:-:S02]  /*fbc0*/  F2FP.BF16.PACK_AB R150, R151, R150 ;  /* 0x000000969796723e */ /* 0x000fc400000010ff */
[----:B------:R-:W-:Y:S01]  /*fbd0*/  F2FP.BF16.PACK_AB R5, R147, R5 ;  /* 0x000000059305723e */ /* 0x000fe200000010ff */
        /* <DEDUP_REMOVED lines=28> */
[----:B------:R-:W-:Y:S04]  /*fda0*/  STS [R14+0x6000], R136 ;  /* 0x006000880e007388 */ /* 0x000fe80000000800 */
[----:B------:R-:W-:Y:S04]  /*fdb0*/  STS [R14+0x6400], R138 ;  /* 0x0064008a0e007388 */ /* 0x000fe80000000800 */
[----:B------:R-:W-:Y:S04]  /*fdc0*/  STS [R15+0x6000], R140 ;  /* 0x0060008c0f007388 */ /* 0x000fe80000000800 */
[----:B------:R-:W-:Y:S04]  /*fdd0*/  STS [R15+0x6400], R142 ;  /* 0x0064008e0f007388 */ /* 0x000fe80000000800 */
[----:B------:R-:W-:Y:S04]  /*fde0*/  STS [R16+0x6000], R148 ;  /* 0x0060009410007388 */ /* 0x000fe80000000800 */
[----:B------:R-:W-:Y:S01]  /*fdf0*/  STS [R16+0x6400], R150 ;  /* 0x0064009610007388 */ /* 0x000fe20000000800 */
[----:B-1----:R-:W-:-:S02]  /*fe00*/  LOP3.LUT R9, R10, 0xffffffe0, RZ, 0xc0, !PT ;  /* 0xffffffe00a097812 */ /* 0x002fc400078ec0ff */
[----:B------:R-:W-:Y:S01]  /*fe10*/  SHF.R.S32.HI R10, RZ, 0x1f, R11 ;  /* 0x0000001fff0a7819 */ /* 0x000fe2000001140b */
[----:B------:R-:W-:Y:S01]  /*fe20*/  STS [R17+0x6000], R144 ;  /* 0x0060009011007388 */ /* 0x000fe20000000800 */
[----:B------:R-:W-:Y:S02]  /*fe30*/  IADD3 R9, -R9, R6, RZ ;  /* 0x0000000609097210 */ /* 0x000fe40007ffe1ff */
[----:B------:R-:W-:Y:S01]  /*fe40*/  LEA.HI R10, R10, R11, RZ, 0x2 ;  /* 0x0000000b0a0a7211 */ /* 0x000fe200078f10ff */
[----:B------:R1:W-:Y:S04]  /*fe50*/  STS [R17+0x6400], R5 ;  /* 0x0064000511007388 */ /* 0x0003e80000000800 */
[----:B------:R-:W-:Y:S01]  /*fe60*/  BAR.SYNC.DEFER_BLOCKING 0x0 ;  /* 0x0000000000007b1d */ /* 0x000fe20000010000 */
[----:B------:R-:W-:-:S02]  /*fe70*/  LOP3.LUT P0, RZ, R9, 0x3, RZ, 0xc0, !PT ;  /* 0x0000000309ff7812 */ /* 0x000fc4000780c0ff */
[----:B------:R-:W-:-:S03]  /*fe80*/  LOP3.LUT R10, R10, 0xffffffc, RZ, 0xc0, !PT ;  /* 0x0ffffffc0a0a7812 */ /* 0x000fc600078ec0ff */
[----:B------:R-:W1:Y:S01]  /*fe90*/  S2R R4, SR_TID.X ;  /* 0x0000000000047919 */ /* 0x000e620000002100 */
[----:B------:R-:W-:Y:S02]  /*fea0*/  IADD3 R11, R11, -R10, RZ ;  /* 0x8000000a0b0b7210 */ /* 0x000fe40007ffe0ff */
[----:B------:R-:W-:Y:S01]  /*feb0*/  MOV R10, 0x7f800000 ;  /* 0x7f800000000a7802 */ /* 0x000fe20000000f00 */
[----:B------:R2:W3:Y:S04]  /*fec0*/  LDS.128 R68, [R227] ;  /* 0x00000000e3447984 */ /* 0x0004e80000000c00 */
[----:B------:R2:W4:Y:S01]  /*fed0*/  LDS.128 R64, [R227+0x800] ;  /* 0x00080000e3407984 */ /* 0x0005220000000c00 */
[----:B-1----:R-:W-:-:S03]  /*fee0*/  SHF.R.S32.HI R5, RZ, 0x1f, R4 ;  /* 0x0000001fff057819 */ /* 0x002fc60000011404 */
[----:B------:R2:W1:Y:S01]  /*fef0*/  LDS.128 R60, [R227+0x1000] ;  /* 0x00100000e33c7984 */ /* 0x0004620000000c00 */
[----:B------:R-:W-:-:S03]  /*ff00*/  LEA.HI R8, R5, R4, RZ, 0x5 ;  /* 0x0000000405087211 */ /* 0x000fc600078f28ff */
[----:B------:R2:W1:Y:S01]  /*ff10*/  LDS.128 R56, [R227+0x1800] ;  /* 0x00180000e3387984 */ /* 0x0004620000000c00 */
[----:B------:R-:W-:-:S03]  /*ff20*/  LOP3.LUT R8, R8, 0xffffffe0, RZ, 0xc0, !PT ;  /* 0xffffffe008087812 */ /* 0x000fc600078ec0ff */
[----:B------:R2:W1:Y:S01]  /*ff30*/  LDS.128 R52, [R227+0x2000] ;  /* 0x00200000e3347984 */ /* 0x0004620000000c00 */
[----:B------:R-:W-:-:S03]  /*ff40*/  IADD3 R9, -R8, R4, RZ ;  /* 0x0000000408097210 */ /* 0x000fc60007ffe1ff */
[----:B------:R2:W1:Y:S01]  /*ff50*/  LDS.128 R48, [R227+0x2800] ;  /* 0x00280000e3307984 */ /* 0x0004620000000c00 */
[----:B------:R5:W5:Y:S03]  /*ff60*/  @P3 MUFU.LG2 R8, R0 ;  /* 0x0000000000083308 */ /* 0x000b660000000c00 */
[----:B------:R2:W1:Y:S04]  /*ff70*/  LDS.128 R44, [R227+0x3000] ;  /* 0x00300000e32c7984 */ /* 0x0004680000000c00 */
[----:B------:R2:W1:Y:S04]  /*ff80*/  LDS.128 R40, [R227+0x3800] ;  /* 0x00380000e3287984 */ /* 0x0004680000000c00 */
[----:B------:R2:W1:Y:S04]  /*ff90*/  LDS.128 R36, [R227+0x4000] ;  /* 0x00400000e3247984 */ /* 0x0004680000000c00 */
[----:B------:R2:W1:Y:S01]  /*ffa0*/  LDS.128 R32, [R227+0x4800] ;  /* 0x00480000e3207984 */ /* 0x0004620000000c00 */
[----:B-----5:R-:W-:Y:S01]  /*ffb0*/  SHF.R.S32.HI R0, RZ, 0x1f, R9 ;  /* 0x0000001fff007819 */ /* 0x020fe20000011409 */
[----:B------:R-:W-:-:S02]  /*ffc0*/  @P3 FMUL.FTZ R8, R8, 0.69314718246459960938 ;  /* 0x3f31721808083820 */ /* 0x000fc40000410000 */
[----:B------:R2:W1:Y:S01]  /*ffd0*/  LDS.128 R28, [R227+0x5000] ;  /* 0x00500000e31c7984 */ /* 0x0004620000000c00 */
[----:B------:R-:W-:Y:S01]  /*ffe0*/  LEA.HI R0, R0, R9, RZ, 0x2 ;  /* 0x0000000900007211 */ /* 0x000fe200078f10ff */
[----:B------:R-:W-:Y:S01]  /*fff0*/  @P3 FFMA.FTZ R10, R3, c[0x0][0x238], R8 ;  /* 0x00008e00030a3a23 */ /* 0x000fe20000010008 */
[----:B------:R-:W-:Y:S01]  /*10000*/  MOV R9, 0x7f800000 ;  /* 0x7f80000000097802 */ /* 0x000fe20000000f00 */
[----:B------:R2:W1:Y:S01]  /*10010*/  LDS.128 R24, [R227+0x5800] ;  /* 0x00580000e3187984 */ /* 0x0004620000000c00 */
[----:B------:R-:W-:Y:S01]  /*10020*/  SHF.R.S32.HI R0, RZ, 0x2, R0 ;  /* 0x00000002ff007819 */ /* 0x000fe20000011400 */
[----:B------:R-:W-:Y:S02]  /*10030*/  @P4 FFMA.FTZ R9, R164, c[0x0][0x238], R2 ;  /* 0x00008e00a4094a23 */ /* 0x000fe40000010002 */
[----:B------:R2:W1:Y:S01]  /*10040*/  LDS.128 R20, [R227+0x6000] ;  /* 0x00600000e3147984 */ /* 0x0004620000000c00 */
[----:B------:R-:W-:-:S03]  /*10050*/  LEA R0, R11, R0, 0x4 ;  /* 0x000000000b007211 */ /* 0x000fc600078e20ff */
        /* <DEDUP_REMOVED lines=10> */
[C---:B------:R-:W-:Y:S02]  /*10100*/  @!P3 IADD3 R2, P1, R0.reuse, UR5, RZ ;  /* 0x000000050002bc10 */ /* 0x040fe4000ff3e0ff */
[C---:B------:R-:W-:Y:S02]  /*10110*/  @!P2 IADD3 R8, P0, R3.reuse, UR5, RZ ;  /* 0x000000050308ac10 */ /* 0x040fe4000ff1e0ff */
        /* <DEDUP_REMOVED lines=8> */
.L_x_72:
[----:B---34-:R-:W-:Y:S05]  /*101a0*/  BSYNC B0 ;  /* 0x0000000000007941 */ /* 0x018fea0003800000 */
.L_x_71:
[----:B------:R-:W3:Y:S01]  /*101b0*/  S2R R0, SR_CTAID.Z ;  /* 0x0000000000007919 */ /* 0x000ee20000002700 */
[----:B------:R-:W-:Y:S01]  /*101c0*/  LEA.HI R6, R7, R6, RZ, 0x3 ;  /* 0x0000000607067211 */ /* 0x000fe200078f18ff */
[----:B------:R-:W-:Y:S01]  /*101d0*/  UIMAD UR9, UR9, -0x40, UR15 ;  /* 0xffffffc0090978a4 */ /* 0x000fe2000f8e020f */
[----:B------:R-:W-:Y:S01]  /*101e0*/  SHF.R.S32.HI R2, RZ, 0x1f, R236 ;  /* 0x0000001fff027819 */ /* 0x000fe200000114ec */
[----:B------:R-:W-:Y:S01]  /*101f0*/  USHF.R.S32.HI UR6, URZ, 0x1f, UR11 ;  /* 0x0000001f3f067899 */ /* 0x000fe2000801140b */
[----:B------:R-:W-:Y:S01]  /*10200*/  IADD3 R10, P0, R236, UR18, RZ ;  /* 0x00000012ec0a7c10 */ /* 0x000fe2000ff1e0ff */
[----:B------:R-:W-:Y:S01]  /*10210*/  ULDC.64 UR4, c[0x0][0x1f0] ;  /* 0x00007c0000047ab9 */ /* 0x000fe20000000a00 */
[----:B------:R-:W-:Y:S01]  /*10220*/  SHF.R.S32.HI R3, RZ, 0x3, R6 ;  /* 0x00000003ff037819 */ /* 0x000fe20000011406 */
[----:B------:R-:W-:Y:S01]  /*10230*/  UIMAD UR4, UR6, UR4, URZ ;  /* 0x00000004060472a4 */ /* 0x000fe2000f8e023f */
[----:B------:R-:W-:Y:S01]  /*10240*/  IADD3.X R11, R2, UR7, RZ, P0, !PT ;  /* 0x00000007020b7c10 */ /* 0x000fe200087fe4ff */
[----:B------:R-:W-:Y:S01]  /*10250*/  IMAD.U32 R2, RZ, RZ, UR12 ;  /* 0x0000000cff027e24 */ /* 0x000fe2000f8e00ff */
[----:B------:R-:W-:Y:S01]  /*10260*/  ISETP.GE.AND P0, PT, R3, UR9, PT ;  /* 0x0000000903007c0c */ /* 0x000fe2000bf06270 */
[----:B------:R-:W-:Y:S01]  /*10270*/  UIMAD UR4, UR11, UR5, UR4 ;  /* 0x000000050b0472a4 */ /* 0x000fe2000f8e0204 */
[----:B------:R-:W-:Y:S01]  /*10280*/  LEA.HI R4, R5, R4, RZ, 0x3 ;  /* 0x0000000405047211 */ /* 0x000fe200078f18ff */
[----:B------:R-:W-:Y:S03]  /*10290*/  BSSY B0, `(.L_x_73) ;  /* 0x0000016000007945 */ /* 0x000fe60003800000 */
[----:B------:R-:W-:-:S04]  /*102a0*/  SHF.R.S32.HI R8, RZ, 0x3, R4 ;  /* 0x00000003ff087819 */ /* 0x000fc80000011404 */
[----:B------:R-:W-:Y:S01]  /*102b0*/  SHF.R.S32.HI R9, RZ, 0x1f, R8 ;  /* 0x0000001fff097819 */ /* 0x000fe20000011408 */
[----:B---3--:R-:W-:-:S04]  /*102c0*/  IMAD.WIDE.U32 R4, R0, c[0x0][0x1f0], R10 ;  /* 0x00007c0000047a25 */ /* 0x008fc800078e000a */
[----:B------:R-:W-:Y:S01]  /*102d0*/  IMAD.WIDE R8, R2, 0x40, R8 ;  /* 0x0000004002087825 */ /* 0x000fe200078e0208 */
[----:B------:R-:W-:Y:S01]  /*102e0*/  IADD3 R11, R5, UR4, RZ ;  /* 0x00000004050b7c10 */ /* 0x000fe2000fffe0ff */
[----:B------:R-:W-:Y:S05]  /*102f0*/  @P0 BRA `(.L_x_74) ;  /* 0x000000f000000947 */ /* 0x000fea0003800000 */
[----:B------:R-:W-:Y:S01]  /*10300*/  IMAD R0, R9, c[0x0][0x1e8], RZ ;  /* 0x00007a0009007a24 */ /* 0x000fe200078e02ff */
[----:B------:R-:W-:Y:S01]  /*10310*/  ISETP.GE.AND P4, PT, R236, c[0x0][0x220], PT ;  /* 0x00008800ec007a0c */ /* 0x000fe20003f86270 */
[----:B------:R-:W-:Y:S01]  /*10320*/  IMAD.MOV.U32 R10, RZ, RZ, R4 ;  /* 0x000000ffff0a7224 */ /* 0x000fe200078e0004 */
[----:B------:R-:W-:Y:S01]  /*10330*/  ISETP.GE.AND P3, PT, R230, c[0x0][0x220], PT ;  /* 0x00008800e6007a0c */ /* 0x000fe20003f66270 */
[C---:B------:R-:W-:Y:S01]  /*10340*/  IMAD R0, R8.reuse, c[0x0][0x1ec], R0 ;  /* 0x00007b0008007a24 */ /* 0x040fe200078e0200 */
[----:B------:R-:W-:Y:S01]  /*10350*/  ISETP.GE.AND P2, PT, R229, c[0x0][0x220], PT ;  /* 0x00008800e5007a0c */ /* 0x000fe20003f46270 */
[----:B------:R-:W-:Y:S01]  /*10360*/  IMAD.WIDE.U32 R2, R8, c[0x0][0x1e8], R10 ;  /* 0x00007a0008027a25 */ /* 0x000fe200078e000a */
[----:B------:R-:W-:-:S03]  /*10370*/  ISETP.GE.AND P1, PT, R228, c[0x0][0x220], PT ;  /* 0x00008800e4007a0c */ /* 0x000fc60003f26270 */
[----:B------:R-:W-:Y:S01]  /*10380*/  IMAD.IADD R0, R3, 0x1, R0 ;  /* 0x0000000103007824 */ /* 0x000fe200078e0200 */
[----:B------:R-:W-:-:S04]  /*10390*/  LEA R76, P0, R2, c[0x0][0x1d0], 0x1 ;  /* 0x00007400024c7a11 */ /* 0x000fc800078008ff */
[----:B------:R-:W-:-:S05]  /*103a0*/  LEA.HI.X R77, R2, c[0x0][0x1d4], R0, 0x1, P0 ;  /* 0x00007500024d7a11 */ /* 0x000fca00000f0c00 */
[----:B------:R3:W-:Y:S04]  /*103b0*/  @!P4 STG.E.128 [R76.64], R68 ;  /* 0x000000444c00c986 */ /* 0x0007e8000c101d10 */
[----:B-1----:R3:W-:Y:S04]  /*103c0*/  @!P3 STG.E.128 [R76.64+0x80], R52 ;  /* 0x000080344c00b986 */ /* 0x0027e8000c101d10 */
[----:B------:R3:W-:Y:S04]  /*103d0*/  @!P2 STG.E.128 [R76.64+0x100], R36 ;  /* 0x000100244c00a986 */ /* 0x0007e8000c101d10 */
[----:B------:R3:W-:Y:S02]  /*103e0*/  @!P1 STG.E.128 [R76.64+0x180], R20 ;  /* 0x000180144c009986 */ /* 0x0007e4000c101d10 */
.L_x_74:
[----:B------:R-:W-:Y:S05]  /*103f0*/  BSYNC B0 ;  /* 0x0000000000007941 */ /* 0x000fea0003800000 */
.L_x_73:
[----:B------:R-:W-:Y:S01]  /*10400*/  LEA.HI.SX32 R0, R6, 0x10, 0x1d ;  /* 0x0000001006007811 */ /* 0x000fe200078feaff */
[----:B------:R-:W-:Y:S03]  /*10410*/  BSSY B0, `(.L_x_75) ;  /* 0x0000015000007945 */ /* 0x000fe60003800000 */
[----:B------:R-:W-:-:S13]  /*10420*/  ISETP.GE.AND P0, PT, R0, UR9, PT ;  /* 0x0000000900007c0c */ /* 0x000fda000bf06270 */
[----:B------:R-:W-:Y:S05]  /*10430*/  @P0 BRA `(.L_x_76) ;  /* 0x0000012000000947 */ /* 0x000fea0003800000 */
[----:B------:R-:W-:Y:S01]  /*10440*/  IADD3 R2, P0, R8, 0x10, RZ ;  /* 0x0000001008027810 */ /* 0x000fe20007f1e0ff */
[----:B-1-3--:R-:W-:Y:S01]  /*10450*/  IMAD.MOV.U32 R20, RZ, RZ, R4 ;  /* 0x000000ffff147224 */ /* 0x00afe200078e0004 */
        /* <DEDUP_REMOVED lines=9> */
[----:B------:R-:W-:-:S03]  /*104f0*/  LEA R2, P4, R20, c[0x0][0x1d0], 0x1 ;  /* 0x0000740014027a11 */ /* 0x000fc600078808ff */
[----:B------:R-:W-:-:S05]  /*10500*/  IMAD.IADD R0, R21, 0x1, R0 ;  /* 0x0000000115007824 */ /* 0x000fca00078e0200 */
[----:B------:R-:W-:-:S05]  /*10510*/  LEA.HI.X R3, R20, c[0x0][0x1d4], R0, 0x1, P4 ;  /* 0x0000750014037a11 */ /* 0x000fca00020f0c00 */
[----:B------:R1:W-:Y:S04]  /*10520*/  @!P3 STG.E.128 [R2.64], R64 ;  /* 0x000000400200b986 */ /* 0x0003e8000c101d10 */
[----:B------:R1:W-:Y:S04]  /*10530*/  @!P2 STG.E.128 [R2.64+0x80], R48 ;  /* 0x000080300200a986 */ /* 0x0003e8000c101d10 */
[----:B------:R1:W-:Y:S04]  /*10540*/  @!P1 STG.E.128 [R2.64+0x100], R32 ;  /* 0x0001002002009986 */ /* 0x0003e8000c101d10 */
[----:B------:R1:W-:Y:S02]  /*10550*/  @!P0 STG.E.128 [R2.64+0x180], R16 ;  /* 0x0001801002008986 */ /* 0x0003e4000c101d10 */
.L_x_76:
[----:B------:R-:W-:Y:S05]  /*10560*/  BSYNC B0 ;  /* 0x0000000000007941 */ /* 0x000fea0003800000 */
.L_x_75:
[----:B------:R-:W-:Y:S01]  /*10570*/  LEA.HI.SX32 R0, R6, 0x20, 0x1d ;  /* 0x0000002006007811 */ /* 0x000fe200078feaff */
[----:B------:R-:W-:Y:S03]  /*10580*/  BSSY B0, `(.L_x_77) ;  /* 0x0000015000007945 */ /* 0x000fe60003800000 */
[----:B------:R-:W-:-:S13]  /*10590*/  ISETP.GE.AND P0, PT, R0, UR9, PT ;  /* 0x0000000900007c0c */ /* 0x000fda000bf06270 */
[----:B------:R-:W-:Y:S05]  /*105a0*/  @P0 BRA `(.L_x_78) ;  /* 0x0000012000000947 */ /* 0x000fea0003800000 */
[----:B-1----:R-:W-:Y:S01]  /*105b0*/  IADD3 R2, P0, R8, 0x20, RZ ;  /* 0x0000002008027810 */ /* 0x002fe20007f1e0ff */
        /* <DEDUP_REMOVED lines=17> */
.L_x_78:
[----:B------:R-:W-:Y:S05]  /*106d0*/  BSYNC B0 ;  /* 0x0000000000007941 */ /* 0x000fea0003800000 */
.L_x_77:
[----:B------:R-:W-:-:S04]  /*106e0*/  LEA.HI.SX32 R6, R6, 0x30, 0x1d ;  /* 0x0000003006067811 */ /* 0x000fc800078feaff */
[----:B------:R-:W-:-:S13]  /*106f0*/  ISETP.GE.AND P0, PT, R6, UR9, PT ;  /* 0x0000000906007c0c */ /* 0x000fda000bf06270 */
[----:B------:R-:W-:Y:S05]  /*10700*/  @P0 EXIT ;  /* 0x000000000000094d */ /* 0x000fea0003800000 */
[----:B------:R-:W-:Y:S01]  /*10710*/  IADD3 R0, P0, R8, 0x30, RZ ;  /* 0x0000003008007810 */ /* 0x000fe20007f1e0ff */
[----:B-1----:R-:W-:Y:S01]  /*10720*/  IMAD.MOV.U32 R2, RZ, RZ, R4 ;  /* 0x000000ffff027224 */ /* 0x002fe200078e0004 */
[----:B------:R-:W-:Y:S01]  /*10730*/  ISETP.GE.AND P2, PT, R236, c[0x0][0x220], PT ;  /* 0x00008800ec007a0c */ /* 0x000fe20003f46270 */
[----:B------:R-:W-:Y:S01]  /*10740*/  IMAD.MOV.U32 R3, RZ, RZ, R11 ;  /* 0x000000ffff037224 */ /* 0x000fe200078e000b */
[----:B------:R-:W-:Y:S01]  /*10750*/  ISETP.GE.AND P1, PT, R230, c[0x0][0x220], PT ;  /* 0x00008800e6007a0c */ /* 0x000fe20003f26270 */
[----:B------:R-:W-:Y:S01]  /*10760*/  IMAD.X R8, RZ, RZ, R9, P0 ;  /* 0x000000ffff087224 */ /* 0x000fe200000e0609 */
[----:B------:R-:W-:Y:S01]  /*10770*/  ISETP.GE.AND P0, PT, R229, c[0x0][0x220], PT ;  /* 0x00008800e5007a0c */ /* 0x000fe20003f06270 */
[----:B------:R-:W-:-:S04]  /*10780*/  IMAD.WIDE.U32 R2, R0, c[0x0][0x1e8], R2 ;  /* 0x00007a0000027a25 */ /* 0x000fc800078e0002 */
[----:B------:R-:W-:Y:S01]  /*10790*/  IMAD R8, R8, c[0x0][0x1e8], RZ ;  /* 0x00007a0008087a24 */ /* 0x000fe200078e02ff */
[----:B------:R-:W-:-:S03]  /*107a0*/  LEA R4, P3, R2, c[0x0][0x1d0], 0x1 ;  /* 0x0000740002047a11 */ /* 0x000fc600078608ff */
[----:B------:R-:W-:-:S04]  /*107b0*/  IMAD R8, R0, c[0x0][0x1ec], R8 ;  /* 0x00007b0000087a24 */ /* 0x000fc800078e0208 */
[----:B------:R-:W-:-:S05]  /*107c0*/  IMAD.IADD R8, R3, 0x1, R8 ;  /* 0x0000000103087824 */ /* 0x000fca00078e0208 */
[----:B------:R-:W-:-:S05]  /*107d0*/  LEA.HI.X R5, R2, c[0x0][0x1d4], R8, 0x1, P3 ;  /* 0x0000750002057a11 */ /* 0x000fca00018f0c08 */
[----:B------:R1:W-:Y:S01]  /*107e0*/  @!P0 STG.E.128 [R4.64+0x100], R24 ;  /* 0x0001001804008986 */ /* 0x0003e2000c101d10 */
[----:B------:R-:W-:-:S03]  /*107f0*/  ISETP.GE.AND P0, PT, R228, c[0x0][0x220], PT ;  /* 0x00008800e4007a0c */ /* 0x000fc60003f06270 */
[----:B------:R1:W-:Y:S04]  /*10800*/  @!P2 STG.E.128 [R4.64], R56 ;  /* 0x000000380400a986 */ /* 0x0003e8000c101d10 */
[----:B------:R1:W-:Y:S06]  /*10810*/  @!P1 STG.E.128 [R4.64+0x80], R40 ;  /* 0x0000802804009986 */ /* 0x0003ec000c101d10 */
[----:B------:R-:W-:Y:S05]  /*10820*/  @P0 EXIT ;  /* 0x000000000000094d */ /* 0x000fea0003800000 */
[----:B------:R-:W-:Y:S01]  /*10830*/  STG.E.128 [R4.64+0x180], R72 ;  /* 0x0001804804007986 */ /* 0x000fe2000c101d10 */
[----:B------:R-:W-:Y:S05]  /*10840*/  EXIT ;  /* 0x000000000000794d */ /* 0x000fea0003800000 */
.L_x_32:
[----:B-1----:R-:W-:Y:S01]  /*10850*/  UISETP.NE.AND UP4, UPT, UR10, -0x1, UPT ;  /* 0xffffffff0a00788c */ /* 0x002fe2000bf85270 */
[----:B------:R-:W-:Y:S01]  /*10860*/  SHF.R.S32.HI R14, RZ, 0x1f, R6 ;  /* 0x0000001fff0e7819 */ /* 0x000fe20000011406 */
[----:B------:R-:W-:Y:S01]  /*10870*/  ULDC.U8 UR20, c[0x0][0x329] ;  /* 0x0000ca4000147ab9 */ /* 0x000fe20000000000 */
[----:B------:R-:W1:Y:S01]  /*10880*/  S2R R12, SR_CTAID.Z ;  /* 0x00000000000c7919 */ /* 0x000e620000002700 */
[----:B------:R-:W-:Y:S01]  /*10890*/  UISETP.NE.AND UP1, UPT, UR20, URZ, UPT ;  /* 0x0000003f1400728c */ /* 0x000fe2000bf25270 */
[----:B------:R-:W-:Y:S01]  /*108a0*/  LEA.HI R14, R14, R6, RZ, 0x3 ;  /* 0x000000060e0e7211 */ /* 0x000fe200078f18ff */
[----:B------:R-:W-:Y:S01]  /*108b0*/  ULDC.64 UR4, c[0x0][0x1e0] ;  /* 0x0000780000047ab9 */ /* 0x000fe20000000a00 */
[----:B------:R-:W-:Y:S01]  /*108c0*/  IMAD.U32 R16, RZ, RZ, UR12 ;  /* 0x0000000cff107e24 */ /* 0x000fe2000f8e00ff */
[----:B------:R-:W-:Y:S01]  /*108d0*/  ULDC.64 UR6, c[0x0][0x1e8] ;  /* 0x00007a0000067ab9 */ /* 0x000fe20000000a00 */
[----:B------:R-:W-:Y:S01]  /*108e0*/  LOP3.LUT R8, R14, 0xfffffff8, RZ, 0xc0, !PT ;  /* 0xfffffff80e087812 */ /* 0x000fe200078ec0ff */
[----:B------:R-:W-:Y:S01]  /*108f0*/  ULDC.U8 UR21, c[0x0][0x328] ;  /* 0x0000ca0000157ab9 */ /* 0x000fe20000000000 */
[----:B------:R-:W-:Y:S01]  /*10900*/  SHF.R.S32.HI R14, RZ, 0x3, R14 ;  /* 0x00000003ff0e7819 */ /* 0x000fe2000001140e */
[----:B------:R-:W-:Y:S01]  /*10910*/  @!UP4 USHF.R.S32.HI UR22, URZ, 0x1f, UR19 ;  /* 0x0000001f3f16c899 */ /* 0x000fe20008011413 */
[----:B------:R-:W-:Y:S01]  /*10920*/  BSSY B0, `(.L_x_79) ;  /* 0x0000043000007945 */ /* 0x000fe20003800000 */
[----:B------:R-:W-:Y:S01]  /*10930*/  USHF.R.S32.HI UR18, URZ, 0x1f, UR11 ;  /* 0x0000001f3f127899 */ /* 0x000fe2000801140b */
[----:B------:R-:W-:Y:S01]  /*10940*/  IMAD.IADD R8, R6, 0x1, -R8 ;  /* 0x0000000106087824 */ /* 0x000fe200078e0a08 */
[----:B------:R-:W-:Y:S01]  /*10950*/  @!UP4 UIMAD UR22, UR22, UR4, URZ ;  /* 0x000000041616c2a4 */ /* 0x000fe2000f8e023f */
[----:B------:R-:W-:Y:S01]  /*10960*/  SHF.R.S32.HI R15, RZ, 0x1f, R14 ;  /* 0x0000001fff0f7819 */ /* 0x000fe2000001140e */
[----:B------:R-:W-:Y:S01]  /*10970*/  @UP4 UIMAD.WIDE.U32 UR8, UR10, UR6, URZ ;  /* 0x000000060a0842a5 */ /* 0x000fe2000f8e003f */
[----:B------:R-:W-:Y:S01]  /*10980*/  IMAD.SHL.U32 R7, R8, 0x8, RZ ;  /* 0x0000000808077824 */ /* 0x000fe200078e00ff */
[----:B------:R-:W-:-:S02]  /*10990*/  UISETP.NE.AND UP3, UPT, UR21, URZ, UPT ;  /* 0x0000003f1500728c */ /* 0x000fc4000bf65270 */
[----:B------:R-:W-:Y:S01]  /*109a0*/  @!UP4 UIMAD.WIDE.U32 UR24, UR19, UR4, URZ ;  /* 0x000000041318c2a5 */ /* 0x000fe2000f8e003f */
[----:B------:R-:W-:Y:S01]  /*109b0*/  IMAD.WIDE R16, R16, 0x40, R14 ;  /* 0x0000004010107825 */ /* 0x000fe200078e020e */
[----:B------:R-:W-:Y:S01]  /*109c0*/  @!UP4 UIMAD UR22, UR19, UR5, UR22 ;  /* 0x000000051316c2a4 */ /* 0x000fe2000f8e0216 */
[C---:B------:R-:W-:Y:S01]  /*109d0*/  IADD3 R6, R7.reuse, 0x40, RZ ;  /* 0x0000004007067810 */ /* 0x040fe20007ffe0ff */
[----:B------:R-:W-:Y:S01]  /*109e0*/  UISETP.NE.OR UP2, UPT, UR20, URZ, !UP3 ;  /* 0x0000003f1400728c */ /* 0x000fe2000df45670 */
[C---:B------:R-:W-:Y:S01]  /*109f0*/  IADD3 R5, R7.reuse, 0x80, RZ ;  /* 0x0000008007057810 */ /* 0x040fe20007ffe0ff */
[----:B------:R-:W-:Y:S01]  /*10a00*/  ULDC.64 UR4, c[0x0][0x1f0] ;  /* 0x00007c0000047ab9 */ /* 0x000fe20000000a00 */
[----:B------:R-:W-:Y:S01]  /*10a10*/  IADD3 R4, R7, 0xc0, RZ ;  /* 0x000000c007047810 */ /* 0x000fe20007ffe0ff */
[----:B------:R-:W-:Y:S02]  /*10a20*/  UIMAD UR4, UR18, UR4, URZ ;  /* 0x00000004120472a4 */ /* 0x000fe4000f8e023f */
[----:B------:R-:W-:-:S02]  /*10a30*/  @UP4 UIMAD UR7, UR10, UR7, UR9 ;  /* 0x000000070a0742a4 */ /* 0x000fc4000f8e0209 */
        /* <DEDUP_REMOVED lines=45> */
[----:B------:R1:W-:Y:S04]  /*10d10*/  @!P3 STG.E.128 [R18.64], RZ ;  /* 0x000000ff1200b986 */ /* 0x0003e8000c101d10 */
[----:B------:R1:W-:Y:S04]  /*10d20*/  @!P2 STG.E.128 [R18.64+0x80], RZ ;  /* 0x000080ff1200a986 */ /* 0x0003e8000c101d10 */
[----:B------:R1:W-:Y:S04]  /*10d30*/  @!P1 STG.E.128 [R18.64+0x100], RZ ;  /* 0x000100ff12009986 */ /* 0x0003e8000c101d10 */
[----:B------:R1:W-:Y:S02]  /*10d40*/  @!P0 STG.E.128 [R18.64+0x180], RZ ;  /* 0x000180ff12008986 */ /* 0x0003e4000c101d10 */
.L_x_80:
[----:B------:R-:W-:Y:S05]  /*10d50*/  BSYNC B0 ;  /* 0x0000000000007941 */ /* 0x000fea0003800000 */
.L_x_79:
        /* <DEDUP_REMOVED lines=13> */
[----:B------:R-:W-:Y:S01]  /*10e30*/  IMAD R0, R0, c[0x0][0x1e8], RZ ;  /* 0x00007a0000007a24 */ /* 0x000fe200078e02ff */
[----:B------:R-:W-:-:S03]  /*10e40*/  LEA R20, P4, R18, c[0x0][0x1d0], 0x1 ;  /* 0x0000740012147a11 */ /* 0x000fc600078808ff */
[----:B------:R-:W-:-:S04]  /*10e50*/  IMAD R0, R2, c[0x0][0x1ec], R0 ;  /* 0x00007b0002007a24 */ /* 0x000fc800078e0200 */
[----:B------:R-:W-:-:S05]  /*10e60*/  IMAD.IADD R0, R19, 0x1, R0 ;  /* 0x0000000113007824 */ /* 0x000fca00078e0200 */
[----:B------:R-:W-:-:S05]  /*10e70*/  LEA.HI.X R21, R18, c[0x0][0x1d4], R0, 0x1, P4 ;  /* 0x0000750012157a11 */ /* 0x000fca00020f0c00 */
[----:B------:R1:W-:Y:S04]  /*10e80*/  @!P3 STG.E.128 [R20.64], RZ ;  /* 0x000000ff1400b986 */ /* 0x0003e8000c101d10 */
[----:B------:R1:W-:Y:S04]  /*10e90*/  @!P2 STG.E.128 [R20.64+0x80], RZ ;  /* 0x000080ff1400a986 */ /* 0x0003e8000c101d10 */
[----:B------:R1:W-:Y:S04]  /*10ea0*/  @!P1 STG.E.128 [R20.64+0x100], RZ ;  /* 0x000100ff14009986 */ /* 0x0003e8000c101d10 */
[----:B------:R1:W-:Y:S02]  /*10eb0*/  @!P0 STG.E.128 [R20.64+0x180], RZ ;  /* 0x000180ff14008986 */ /* 0x0003e4000c101d10 */
.L_x_82:
[----:B------:R-:W-:Y:S05]  /*10ec0*/  BSYNC B0 ;  /* 0x0000000000007941 */ /* 0x000fea0003800000 */
.L_x_81:
        /* <DEDUP_REMOVED lines=22> */
.L_x_84:
[----:B------:R-:W-:Y:S05]  /*11030*/  BSYNC B0 ;  /* 0x0000000000007941 */ /* 0x000fea0003800000 */
.L_x_83:
[----:B------:R-:W-:Y:S01]  /*11040*/  IADD3 R0, R14, 0x30, RZ ;  /* 0x000000300e007810 */ /* 0x000fe20007ffe0ff */
[----:B------:R-:W-:Y:S03]  /*11050*/  BSSY B0, `(.L_x_85) ;  /* 0x0000014000007945 */ /* 0x000fe60003800000 */
[----:B------:R-:W-:-:S13]  /*11060*/  ISETP.GE.AND P0, PT, R0, UR15, PT ;  /* 0x0000000f00007c0c */ /* 0x000fda000bf06270 */
        /* <DEDUP_REMOVED lines=18> */
.L_x_86:
[----:B------:R-:W-:Y:S05]  /*11190*/  BSYNC B0 ;  /* 0x0000000000007941 */ /* 0x000fea0003800000 */
.L_x_85:
[----:B------:R-:W-:-:S04]  /*111a0*/  ISETP.NE.AND P6, PT, R8, RZ, PT ;  /* 0x000000ff0800720c */ /* 0x000fc80003fc5270 */
[----:B------:R-:W-:Y:S02]  /*111b0*/  ISETP.GE.OR P5, PT, R14, UR15, P6 ;  /* 0x0000000f0e007c0c */ /* 0x000fe4000b7a6670 */
[----:B------:R-:W-:Y:S02]  /*111c0*/  ISETP.GE.OR P4, PT, R3, UR15, P6 ;  /* 0x0000000f03007c0c */ /* 0x000fe4000b786670 */
[----:B------:R-:W-:Y:S02]  /*111d0*/  ISETP.GE.OR P3, PT, R2, UR15, P6 ;  /* 0x0000000f02007c0c */ /* 0x000fe4000b766670 */
[----:B------:R-:W-:-:S07]  /*111e0*/  ISETP.GE.OR P6, PT, R0, UR15, P6 ;  /* 0x0000000f00007c0c */ /* 0x000fce000b7c6670 */
[----:B------:R-:W-:Y:S02]  /*111f0*/  @!P5 IMAD R7, R14, UR21, RZ ;  /* 0x000000150e07dc24 */ /* 0x000fe4000f8e02ff */
[----:B------:R-:W-:Y:S02]  /*11200*/  @!P4 IMAD R8, R3, UR21, RZ ;  /* 0x000000150308cc24 */ /* 0x000fe4000f8e02ff */
[----:B--2---:R-:W-:Y:S01]  /*11210*/  @!P3 IMAD R4, R2, UR21, RZ ;  /* 0x000000150204bc24 */ /* 0x004fe2000f8e02ff */
        /* <DEDUP_REMOVED lines=19> */
[----:B------:R-:W-:-:S05]  /*11350*/  IMAD R0, R0, UR21, RZ ;  /* 0x0000001500007c24 */ /* 0x000fca000f8e02ff */
[----:B--2---:R-:W-:-:S04]  /*11360*/  IADD3 R2, P0, R0, UR13, RZ ;  /* 0x0000000d00027c10 */ /* 0x004fc8000ff1e0ff */
[----:B------:R-:W-:Y:S02]  /*11370*/  LEA.HI.X.SX32 R0, R0, UR6, 0x1, P0 ;  /* 0x0000000600007c11 */ /* 0x000fe400080f0eff */
[----:B------:R-:W-:-:S04]  /*11380*/  LEA R4, P0, R2, c[0x0][0x200], 0x2 ;  /* 0x0000800002047a11 */ /* 0x000fc800078010ff */
[----:B------:R-:W-:Y:S01]  /*11390*/  LEA.HI.X R5, R2, c[0x0][0x204], R0, 0x2, P0 ;  /* 0x0000810002057a11 */ /* 0x000fe200000f1400 */
[----:B------:R-:W-:-:S05]  /*113a0*/  IMAD.MOV.U32 R0, RZ, RZ, 0x7f800000 ;  /* 0x7f800000ff007424 */ /* 0x000fca00078e00ff */
[----:B------:R-:W-:Y:S01]  /*113b0*/  STG.E [R4.64], R0 ;  /* 0x0000000004007986 */ /* 0x000fe2000c101910 */
[----:B------:R-:W-:Y:S05]  /*113c0*/  EXIT ;  /* 0x000000000000794d */ /* 0x000fea0003800000 */
.L_x_87:
        /* <DEDUP_REMOVED lines=11> */
.L_x_1072:


//--------------------- .text._ZN5flash16flash_fwd_kernelI23Flash_fwd_kernel_traitsILi256ELi64ELi64ELi4ELb0ELb0EN7cutlass10bfloat16_tE19Flash_kernel_traitsILi256ELi64ELi64ELi4ES3_EELb0ELb1ELb0ELb1ELb0ELb0ELb0ELb0EEEvNS_16Flash_fwd_paramsE --------------------------
	.section	.text._ZN5flash16flash_fwd_kernelI23Flash_fwd_kernel_traitsILi256ELi64ELi64ELi4ELb0ELb0EN7cutlass10bfloat16_tE19Flash_kernel_traitsILi256ELi64ELi64ELi4ES3_EELb0ELb1ELb0ELb1ELb0ELb0ELb0ELb0EEEvNS_16Flash_fwd_paramsE,"ax",@progbits
	.sectioninfo	@"SHI_REGISTERS=255"
	.align	128
        .global         _ZN5flash16flash_fwd_kernelI23Flash_fwd_kernel_traitsILi256ELi64ELi64ELi4ELb0ELb0EN7cutlass10bfloat16_tE19Flash_kernel_traitsILi256ELi64ELi64ELi4ES3_EELb0ELb1ELb0ELb1ELb0ELb0ELb0ELb0EEEvNS_16Flash_fwd_paramsE
        .type           _ZN5flash16flash_fwd_kernelI23Flash_fwd_kernel_traitsILi256ELi64ELi64ELi4ELb0ELb0EN7cutlass10bfloat16_tE19Flash_kernel_traitsILi256ELi64ELi64ELi4ES3_EELb0ELb1ELb0ELb1ELb0ELb0ELb0ELb0EEEvNS_16Flash_fwd_paramsE,@function
        .size           _ZN5flash16flash_fwd_kernelI23Flash_fwd_kernel_traitsILi256ELi64ELi64ELi4ELb0ELb0EN7cutlass10bfloat16_tE19Flash_kernel_traitsILi256ELi64ELi64ELi4ES3_EELb0ELb1ELb0ELb1ELb0ELb0ELb0ELb0EEEvNS_16Flash_fwd_paramsE,(.L_x_1073 - _ZN5flash16flash_fwd_kernelI23Flash_fwd_kernel_traitsILi256ELi64ELi64ELi4ELb0ELb0EN7cutlass10bfloat16_tE19Flash_kernel_traitsILi256ELi64ELi64ELi4ES3_EELb0ELb1ELb0ELb1ELb0ELb0ELb0ELb0EEEvNS_16Flash_fwd_paramsE)
        .other          _ZN5flash16flash_fwd_kernelI23Flash_fwd_kernel_traitsILi256ELi64ELi64ELi4ELb0ELb0EN7cutlass10bfloat16_tE19Flash_kernel_traitsILi256ELi64ELi64ELi4ES3_EELb0ELb1ELb0ELb1ELb0ELb0ELb0ELb0EEEvNS_16Flash_fwd_paramsE,@"STO_CUDA_ENTRY STV_DEFAULT"
_ZN5flash16flash_fwd_kernelI23Flash_fwd_kernel_traitsILi256ELi64ELi64ELi4ELb0ELb0EN7cutlass10bfloat16_tE19Flash_kernel_traitsILi256ELi64ELi64ELi4ES3_EELb0ELb1ELb0ELb1ELb0ELb0ELb0ELb0EEEvNS_16Flash_fwd_paramsE:
.text._ZN5flash16flash_fwd_kernelI23Flash_fwd_kernel_traitsILi256ELi64ELi64ELi4ELb0ELb0EN7cutlass10bfloat16_tE19Flash_kernel_traitsILi256ELi64ELi64ELi4ES3_EELb0ELb1ELb0ELb1ELb0ELb0ELb0ELb0EEEvNS_16Flash_fwd_paramsE:
        /* <DEDUP_REMOVED lines=48> */
[----:B--234-:R-:W-:Y:S05]  /*0300*/  @!P0 BRA `(.L_x_88) ;  /* 0x0000007000008947 */ /* 0x01cfea0003800000 */
[----:B-1----:R-:W-:-:S13]  /*0310*/  PLOP3.LUT P0, PT, PT, PT, UP3, 0x80, 0x0 ;  /* 0x000000000000781c */ /* 0x002fda0003f0f038 */
[----:B------:R-:W2:Y:S04]  /*0320*/  @P0 LDG.E R0, [R6.64+0x4] ;  /* 0x0000041406000981 */ /* 0x000ea8000c1e1900 */
[----:B------:R-:W3:Y:S01]  /*0330*/  @!P0 LDG.E R6, [R6.64] ;  /* 0x0000001406068981 */ /* 0x000ee2000c1e1900 */
[----:B--2---:R-:W1:Y:S02]  /*0340*/  @P0 R2UR UR6, R0 ;  /* 0x00000000000603c2 */ /* 0x004e6400000e0000 */
[----:B-1----:R-:W-:-:S11]  /*0350*/  @UP3 UIADD3 UR6, UR6, -UR8, URZ ;  /* 0x8000000806063290 */ /* 0x002fd6000fffe03f */
[----:B---3--:R1:W2:Y:S02]  /*0360*/  @!P0 R2UR UR6, R6 ;  /* 0x00000000060683c2 */ /* 0x0082a400000e0000 */
[----:B-12---:R-:W-:Y:S05]  /*0370*/  BRA `(.L_x_89) ;  /* 0x0000001000007947 */ /* 0x006fea0003800000 */
.L_x_88:
[----:B-1----:R-:W-:Y:S02]  /*0380*/  ULDC UR6, c[0x0][0x218] ;  /* 0x0000860000067ab9 */ /* 0x002fe40000000800 */
.L_x_89:
        /* <DEDUP_REMOVED lines=41> */
[----:B------:R-:W-:Y:S01]  /*0620*/  PLOP3.LUT P0, PT, PT, PT, UP0, 0x80, 0x0 ;  /* 0x000000000000781c */ /* 0x000fe20003f0f008 */
[----:B------:R-:W-:Y:S02]  /*0630*/  USHF.R.S32.HI UR25, URZ, 0x1f, UR26 ;  /* 0x0000001f3f197899 */ /* 0x000fe4000801141a */
[----:B------:R-:W-:-:S02]  /*0640*/  @UP1 UIMAD.WIDE.U32 UR12, UR15, UR4, URZ ;  /* 0x000000040f0c12a5 */ /* 0x000fc4000f8e003f */
[----:B------:R-:W-:Y:S02]  /*0650*/  @!UP1 USHF.R.S32.HI UR11, URZ, 0x1f, UR24 ;  /* 0x0000001f3f0b9899 */ /* 0x000fe40008011418 */
[----:B------:R-:W-:Y:S02]  /*0660*/  @UP1 UIMAD UR22, UR15, UR5, UR13 ;  /* 0x000000050f1612a4 */ /* 0x000fe4000f8e020d */
[----:B------:R-:W-:Y:S02]  /*0670*/  @UP0 UIADD3 UR13, UR23, UR8, URZ ;  /* 0x00000008170d0290 */ /* 0x000fe4000fffe03f */
[----:B------:R-:W-:Y:S02]  /*0680*/  ULDC.64 UR4, c[0x0][0x198] ;  /* 0x0000660000047ab9 */ /* 0x000fe40000000a00 */
[----:B------:R-:W-:Y:S02]  /*0690*/  @!UP1 UIMAD UR11, UR11, UR6, URZ ;  /* 0x000000060b0b92a4 */ /* 0x000fe4000f8e023f */
[----:B------:R-:W-:-:S02]  /*06a0*/  @UP0 UIMAD.WIDE.U32 UR28, UR13, UR4, URZ ;  /* 0x000000040d1c02a5 */ /* 0x000fc4000f8e003f */
[----:B------:R-:W-:Y:S02]  /*06b0*/  @!UP1 UIMAD.WIDE.U32 UR30, UR24, UR6, URZ ;  /* 0x00000006181e92a5 */ /* 0x000fe4000f8e003f */
[----:B------:R-:W-:Y:S02]  /*06c0*/  @!UP1 UIMAD UR7, UR24, UR7, UR11 ;  /* 0x00000007180792a4 */ /* 0x000fe4000f8e020b */
[----:B------:R-:W-:Y:S02]  /*06d0*/  @UP1 UMOV UR6, UR12 ;  /* 0x0000000c00061c82 */ /* 0x000fe40008000000 */
[----:B------:R-:W-:Y:S02]  /*06e0*/  @UP0 UIMAD UR11, UR13, UR5, UR29 ;  /* 0x000000050d0b02a4 */ /* 0x000fe4000f8e021d */
[----:B------:R-:W-:Y:S02]  /*06f0*/  @!UP1 UIADD3 UR22, UR31, UR7, URZ ;  /* 0x000000071f169290 */ /* 0x000fe4000fffe03f */
[----:B------:R-:W-:-:S02]  /*0700*/  @!UP1 UMOV UR6, UR30 ;  /* 0x0000001e00069c82 */ /* 0x000fc40008000000 */
[----:B------:R-:W-:Y:S01]  /*0710*/  @UP0 UMOV UR12, UR28 ;  /* 0x0000001c000c0c82 */ /* 0x000fe20008000000 */
[----:B------:R-:W-:Y:S05]  /*0720*/  @P0 BRA `(.L_x_91) ;  /* 0x000000c000000947 */ /* 0x000fea0003800000 */
[----:B------:R-:W-:Y:S02]  /*0730*/  USHF.R.S32.HI UR11, URZ, 0x1f, UR23 ;  /* 0x0000001f3f0b7899 */ /* 0x000fe40008011417 */
[----:B------:R-:W-:Y:S02]  /*0740*/  ULDC.64 UR4, c[0x0][0x198] ;  /* 0x0000660000047ab9 */ /* 0x000fe40000000a00 */
[----:B------:R-:W-:Y:S02]  /*0750*/  UIMAD UR11, UR11, UR4, URZ ;  /* 0x000000040b0b72a4 */ /* 0x000fe4000f8e023f */
[----:B------:R-:W-:Y:S02]  /*0760*/  UIMAD.WIDE.U32 UR12, UR23, UR4, URZ ;  /* 0x00000004170c72a5 */ /* 0x000fe4000f8e003f */
[----:B------:R-:W-:Y:S02]  /*0770*/  UIMAD UR11, UR23, UR5, UR11 ;  /* 0x00000005170b72a4 */ /* 0x000fe4000f8e020b */
[----:B------:R-:W-:-:S02]  /*0780*/  USHF.R.S32.HI UR7, URZ, 0x1f, UR24 ;  /* 0x0000001f3f077899 */ /* 0x000fc40008011418 */
[----:B------:R-:W-:Y:S02]  /*0790*/  ULDC.64 UR4, c[0x0][0x180] ;  /* 0x0000600000047ab9 */ /* 0x000fe40000000a00 */
[----:B------:R-:W-:Y:S02]  /*07a0*/  UIADD3 UR13, UR13, UR11, URZ ;  /* 0x0000000b0d0d7290 */ /* 0x000fe4000fffe03f */
[----:B------:R-:W-:Y:S02]  /*07b0*/  UIMAD UR7, UR7, UR4, URZ ;  /* 0x00000004070772a4 */ /* 0x000fe4000f8e023f */
[----:B------:R-:W-:Y:S02]  /*07c0*/  UIMAD.WIDE.U32 UR12, UR24, UR4, UR12 ;  /* 0x00000004180c72a5 */ /* 0x000fe4000f8e000c */
[----:B------:R-:W-:-:S04]  /*07d0*/  UIMAD UR5, UR24, UR5, UR7 ;  /* 0x00000005180572a4 */ /* 0x000fc8000f8e0207 */
[----:B------:R-:W-:Y:S02]  /*07e0*/  UIADD3 UR11, UR13, UR5, URZ ;  /* 0x000000050d0b7290 */ /* 0x000fe4000fffe03f */
.L_x_91:
        /* <DEDUP_REMOVED lines=13> */
[----:B------:R-:W-:-:S07]  /*08c0*/  UIMAD.WIDE.U32 UR28, UR29, UR4, UR28 ;  /* 0x000000041d1c72a5 */ /* 0x000fce000f8e001c */
[----:B------:R-:W-:Y:S02]  /*08d0*/  UMOV UR13, UR29 ;  /* 0x0000001d000d7c82 */ /* 0x000fe40008000000 */
[----:B--2---:R-:W-:Y:S02]  /*08e0*/  UIMAD.WIDE.U32 UR28, UR13, UR5, URZ ;  /* 0x000000050d1c72a5 */ /* 0x004fe4000f8e003f */
[----:B------:R-:W-:-:S05]  /*08f0*/  @UP0 UIADD3 UR13, UR23, UR8, URZ ;  /* 0x00000008170d0290 */ /* 0x000fca000fffe03f */
[----:B------:R-:W-:Y:S02]  /*0900*/  UMOV UR27, UR29 ;  /* 0x0000001d001b7c82 */ /* 0x000fe40008000000 */
        /* <DEDUP_REMOVED lines=11> */
[----:B------:R-:W-:Y:S02]  /*09c0*/  ULDC.64 UR4, c[0x0][0x1a0] ;  /* 0x0000680000047ab9 */ /* 0x000fe40000000a00 */
[----:B------:R-:W-:Y:S02]  /*09d0*/  @UP0 UIMAD.WIDE.U32 UR28, UR13, UR4, URZ ;  /* 0x000000040d1c02a5 */ /* 0x000fe4000f8e003f */
[----:B------:R-:W-:-:S02]  /*09e0*/  UMOV UR8, UR27 ;  /* 0x0000001b00087c82 */ /* 0x000fc40008000000 */
[----:B------:R-:W-:Y:S02]  /*09f0*/  @!UP1 UIADD3 UR8, -UR8, URZ, URZ ;  /* 0x0000003f08089290 */ /* 0x000fe4000fffe13f */
[----:B------:R-:W-:Y:S02]  /*0a00*/  @UP0 UIMAD UR13, UR13, UR5, UR29 ;  /* 0x000000050d0d02a4 */ /* 0x000fe4000f8e021d */
[----:B------:R-:W-:Y:S02]  /*0a10*/  @!UP2 ULOP3.LUT UR8, URZ, UR7, URZ, 0x33, !UPT ;  /* 0x000000073f08a292 */ /* 0x000fe4000f8e333f */
[----:B------:R-:W-:Y:S02]  /*0a20*/  @UP0 UMOV UR14, UR28 ;  /* 0x0000001c000e0c82 */ /* 0x000fe40008000000 */
        /* <DEDUP_REMOVED lines=15> */
.L_x_92:
[----:B------:R-:W-:Y:S01]  /*0b20*/  SHF.R.S32.HI R7, RZ, 0x1f, R6 ;  /* 0x0000001fff077819 */ /* 0x000fe20000011406 */
[----:B------:R-:W1:Y:S01]  /*0b30*/  S2R R16, SR_CTAID.Z ;  /* 0x0000000000107919 */ /* 0x000e620000002700 */
[----:B------:R-:W-:Y:S01]  /*0b40*/  ULDC.64 UR4, c[0x0][0x1b8] ;  /* 0x00006e0000047ab9 */ /* 0x000fe20000000a00 */
[----:B------:R-:W-:Y:S01]  /*0b50*/  IMAD.U32 R166, RZ, RZ, UR8 ;  /* 0x00000008ffa67e24 */ /* 0x000fe2000f8e00ff */
[CC--:B------:R-:W-:Y:S01]  /*0b60*/  LEA.HI R10, R7.reuse, R6.reuse, RZ, 0x4 ;  /* 0x00000006070a7211 */ /* 0x0c0fe200078f20ff */
[----:B------:R-:W-:Y:S01]  /*0b70*/  UIMAD UR4, UR27, UR4, URZ ;  /* 0x000000041b0472a4 */ /* 0x000fe2000f8e023f */
[----:B------:R-:W-:Y:S01]  /*0b80*/  LEA.HI R14, R7, R6, RZ, 0x3 ;  /* 0x00000006070e7211 */ /* 0x000fe200078f18ff */
[----:B------:R-:W-:Y:S01]  /*0b90*/  IMAD.U32 R232, RZ, RZ, UR8 ;  /* 0x00000008ffe87e24 */ /* 0x000fe2000f8e00ff */
[----:B------:R-:W-:Y:S01]  /*0ba0*/  SHF.R.S32.HI R0, RZ, 0x4, R10 ;  /* 0x00000004ff007819 */ /* 0x000fe2000001140a */
[----:B------:R-:W-:Y:S01]  /*0bb0*/  UIMAD UR23, UR8, UR5, UR4 ;  /* 0x00000005081772a4 */ /* 0x000fe2000f8e0204 */
[----:B------:R-:W-:Y:S01]  /*0bc0*/  LOP3.LUT R3, R14, 0xfffffff8, RZ, 0xc0, !PT ;  /* 0xfffffff80e037812 */ /* 0x000fe200078ec0ff */
[----:B------:R-:W-:Y:S01]  /*0bd0*/  IMAD.U32 R18, RZ, RZ, UR16 ;  /* 0x00000010ff127e24 */ /* 0x000fe2000f8e00ff */
[----:B------:R-:W-:Y:S01]  /*0be0*/  LEA.HI R225, R10, R0, RZ, 0x1 ;  /* 0x000000000ae17211 */ /* 0x000fe200078f08ff */
[----:B------:R-:W-:Y:S01]  /*0bf0*/  ULDC.64 UR4, c[0x0][0x1a8] ;  /* 0x00006a0000047ab9 */ /* 0x000fe20000000a00 */
[----:B------:R-:W-:Y:S01]  /*0c00*/  SHF.R.S32.HI R14, RZ, 0x3, R14 ;  /* 0x00000003ff0e7819 */ /* 0x000fe2000001140e */
[----:B------:R-:W-:Y:S01]  /*0c10*/  IMAD.IADD R3, R6, 0x1, -R3 ;  /* 0x0000000106037824 */ /* 0x000fe200078e0a03 */
[----:B------:R-:W-:Y:S01]  /*0c20*/  LOP3.LUT R10, R10, 0xfffffff0, RZ, 0xc0, !PT ;  /* 0xfffffff00a0a7812 */ /* 0x000fe200078ec0ff */
[----:B------:R-:W-:Y:S01]  /*0c30*/  UIMAD UR4, UR25, UR4, URZ ;  /* 0x00000004190472a4 */ /* 0x000fe2000f8e023f */
        /* <DEDUP_REMOVED lines=11> */
[----:B------:R-:W-:Y:S01]  /*0cf0*/  UIMAD UR4, UR26, UR5, UR4 ;  /* 0x000000051a0472a4 */ /* 0x000fe2000f8e0204 */
[----:B------:R-:W-:Y:S01]  /*0d00*/  SHF.R.U32.HI R228, RZ, 0x3, R228 ;  /* 0x00000003ffe47819 */ /* 0x000fe200000116e4 */
[----:B------:R-:W-:Y:S01]  /*0d10*/  BSSY B0, `(.L_x_93) ;  /* 0x000005d000007945 */ /* 0x000fe20003800000 */
[----:B------:R-:W-:Y:S01]  /*0d20*/  LEA.HI R0, R0, R10, RZ, 0x3 ;  /* 0x0000000a00007211 */ /* 0x000fe200078f18ff */
[----:B------:R-:W-:Y:S01]  /*0d30*/  IMAD.WIDE R18, R18, 0x40, R14 ;  /* 0x0000004012127825 */ /* 0x000fe200078e020e */
[----:B------:R-:W-:-:S02]  /*0d40*/  SHF.R.S32.HI R237, RZ, 0x1f, R236 ;  /* 0x0000001fffed7819 */ /* 0x000fc400000114ec */
        /* <DEDUP_REMOVED lines=18> */
[----:B------:R-:W-:Y:S01]  /*0e70*/  UIADD3 UR6, -UR17, UR19, URZ ;  /* 0x0000001311067290 */ /* 0x000fe2000fffe13f */
[----:B------:R-:W-:Y:S01]  /*0e80*/  IMAD.WIDE.U32 R8, R14, c[0x0][0x1a0], R236 ;  /* 0x000068000e087a25 */ /* 0x000fe200078e00ec */
[----:B------:R-:W-:-:S02]  /*0e90*/  LEA.HI R7, R7, R6, RZ, 0x5 ;  /* 0x0000000607077211 */ /* 0x000fc400078f28ff */
[----:B------:R-:W-:Y:S01]  /*0ea0*/  IADD3 R13, R17, UR4, RZ ;  /* 0x00000004110d7c10 */ /* 0x000fe2000fffe0ff */
[----:B------:R-:W-:Y:S01]  /*0eb0*/  IMAD R2, R14, c[0x0][0x1a4], R2 ;  /* 0x000069000e027a24 */ /* 0x000fe200078e0202 */
[----:B------:R-:W-:Y:S01]  /*0ec0*/  IADD3 R8, P0, R8, UR14, RZ ;  /* 0x0000000e08087c10 */ /* 0x000fe2000ff1e0ff */
[----:B------:R-:W-:Y:S01]  /*0ed0*/  IMAD.SHL.U32 R4, R4, 0x40, RZ ;  /* 0x0000004004047824 */ /* 0x000fe200078e00ff */
[----:B------:R-:W-:Y:S01]  /*0ee0*/  IADD3 R231, R236, 0x40, RZ ;  /* 0x00000040ece77810 */ /* 0x000fe20007ffe0ff */
[----:B------:R-:W-:Y:S01]  /*0ef0*/  IMAD.SHL.U32 R5, R225, 0x8, RZ ;  /* 0x00000008e1057824 */ /* 0x000fe200078e00ff */
[----:B------:R-:W-:Y:S01]  /*0f00*/  IADD3.X R9, R9, UR13, R2, P0, !PT ;  /* 0x0000000d09097c10 */ /* 0x000fe200087fe402 */
[----:B------:R-:W-:Y:S01]  /*0f10*/  IMAD.SHL.U32 R0, R0, 0x40, RZ ;  /* 0x0000004000007824 */ /* 0x000fe200078e00ff */
[----:B------:R-:W-:Y:S01]  /*0f20*/  LOP3.LUT R4, R4, 0x1c0, RZ, 0xc0, !PT ;  /* 0x000001c004047812 */ /* 0x000fe200078ec0ff */
[----:B------:R-:W-:Y:S01]  /*0f30*/  IMAD.WIDE.U32 R232, R232, c[0x0][0x1b0], R10 ;  /* 0x00006c00e8e87a25 */ /* 0x000fe200078e000a */
[----:B------:R-:W-:-:S02]  /*0f40*/  ISETP.GE.AND P0, PT, R14, UR6, PT ;  /* 0x000000060e007c0c */ /* 0x000fc4000bf06270 */
[----:B------:R-:W-:Y:S01]  /*0f50*/  LOP3.LUT R5, R4, 0x8, R5, 0xf8, !PT ;  /* 0x0000000804057812 */ /* 0x000fe200078ef805 */
[----:B------:R-:W-:Y:S01]  /*0f60*/  IMAD.WIDE.U32 R166, R166, c[0x0][0x1b8], R8 ;  /* 0x00006e00a6a67a25 */ /* 0x000fe200078e0008 */
[----:B------:R-:W-:Y:S02]  /*0f70*/  SHF.R.U32.HI R4, RZ, 0x3, R4 ;  /* 0x00000003ff047819 */ /* 0x000fe40000011604 */
[----:B------:R-:W-:Y:S01]  /*0f80*/  LOP3.LUT R11, R7, 0xffffffe0, RZ, 0xc0, !PT ;  /* 0xffffffe0070b7812 */ /* 0x000fe200078ec0ff */
[----:B------:R-:W-:Y:S01]  /*0f90*/  IMAD.MOV.U32 R2, RZ, RZ, 0x10 ;  /* 0x00000010ff027424 */ /* 0x000fe200078e00ff */
[----:B------:R-:W-:Y:S01]  /*0fa0*/  IADD3 R29, R167, UR23, RZ ;  /* 0x00000017a71d7c10 */ /* 0x000fe2000fffe0ff */
[----:B------:R-:W-:Y:S01]  /*0fb0*/  IMAD.SHL.U32 R228, R228, 0x2, RZ ;  /* 0x00000002e4e47824 */ /* 0x000fe200078e00ff */
[----:B------:R-:W-:Y:S01]  /*0fc0*/  LOP3.LUT R4, R5, R4, RZ, 0x3c, !PT ;  /* 0x0000000405047212 */ /* 0x000fe200078e3cff */
[----:B------:R-:W-:Y:S01]  /*0fd0*/  IMAD.IADD R11, R6, 0x1, -R11 ;  /* 0x00000001060b7824 */ /* 0x000fe200078e0a0b */
[----:B------:R-:W-:Y:S01]  /*0fe0*/  SHF.R.S32.HI R7, RZ, 0x5, R7 ;  /* 0x00000005ff077819 */ /* 0x000fe20000011407 */
[----:B------:R1:W-:Y:S01]  /*0ff0*/  STL [R1+0xc], R29 ;  /* 0x00000c1d01007387 */ /* 0x0003e20000100800 */
[----:B------:R-:W-:Y:S01]  /*1000*/  LOP3.LUT R4, R4, 0xfffffe00, R0, 0xf8, !PT ;  /* 0xfffffe0004047812 */ /* 0x000fe200078ef800 */
[----:B------:R-:W-:Y:S01]  /*1010*/  IMAD.MOV.U32 R0, RZ, RZ, 0x20 ;  /* 0x00000020ff007424 */ /* 0x000fe200078e00ff */
[----:B------:R-:W-:-:S02]  /*1020*/  IADD3 R230, R236, 0x80, RZ ;  /* 0x00000080ece67810 */ /* 0x000fc40007ffe0ff */
[----:B------:R-:W-:Y:S02]  /*1030*/  IADD3 R229, R236, 0xc0, RZ ;  /* 0x000000c0ece57810 */ /* 0x000fe40007ffe0ff */
[----:B------:R-:W-:Y:S02]  /*1040*/  SEL R2, R2, 0xfffffff0, !P1 ;  /* 0xfffffff002027807 */ /* 0x000fe40004800000 */
[----:B------:R-:W-:Y:S02]  /*1050*/  SEL R0, R0, 0xffffffe0, !P2 ;  /* 0xffffffe000007807 */ /* 0x000fe40005000000 */
[----:B------:R-:W-:Y:S01]  /*1060*/  IADD3 R235, R233, UR22, RZ ;  /* 0x00000016e9eb7c10 */ /* 0x000fe2000fffe0ff */
[----:B------:R-:W-:Y:S05]  /*1070*/  @P0 BRA `(.L_x_94) ;  /* 0x0000026000000947 */ /* 0x000fea0003800000 */
[----:B------:R-:W-:Y:S01]  /*1080*/  ISETP.GE.AND P6, PT, R236, c[0x0][0x220], PT ;  /* 0x00008800ec007a0c */ /* 0x000fe20003fc6270 */
[----:B------:R-:W-:Y:S01]  /*1090*/  IMAD R5, R19, c[0x0][0x190], RZ ;  /* 0x0000640013057a24 */ /* 0x000fe200078e02ff */
[----:B------:R-:W-:Y:S01]  /*10a0*/  ISETP.GE.AND P5, PT, R231, c[0x0][0x220], PT ;  /* 0x00008800e7007a0c */ /* 0x000fe20003fa6270 */
[----:B------:R-:W-:Y:S01]  /*10b0*/  IMAD.MOV.U32 R12, RZ, RZ, R16 ;  /* 0x000000ffff0c7224 */ /* 0x000fe200078e0010 */
[----:B------:R-:W-:Y:S01]  /*10c0*/  ISETP.GE.AND P4, PT, R230, c[0x0][0x220], PT ;  /* 0x00008800e6007a0c */ /* 0x000fe20003f86270 */
[C---:B------:R-:W-:Y:S01]  /*10d0*/  IMAD R5, R18.reuse, c[0x0][0x194], R5 ;  /* 0x0000650012057a24 */ /* 0x040fe200078e0205 */
        /* <DEDUP_REMOVED lines=32> */
.L_x_94:
[----:B------:R-:W-:Y:S05]  /*12e0*/  BSYNC B0 ;  /* 0x0000000000007941 */ /* 0x000fea0003800000 */
.L_x_93:
[----:B------:R-:W-:Y:S01]  /*12f0*/  IADD3 R10, R14, 0x10, RZ ;  /* 0x000000100e0a7810 */ /* 0x000fe20007ffe0ff */
[----:B------:R-:W-:Y:S03]  /*1300*/  BSSY B0, `(.L_x_95) ;  /* 0x000002c000007945 */ /* 0x000fe60003800000 */
[----:B------:R-:W-:-:S13]  /*1310*/  ISETP.GE.AND P0, PT, R10, UR6, PT ;  /* 0x000000060a007c0c */ /* 0x000fda000bf06270 */
[----:B------:R-:W-:Y:S05]  /*1320*/  @P0 BRA `(.L_x_96) ;  /* 0x0000029000000947 */ /* 0x000fea0003800000 */
[----:B------:R-:W-:Y:S01]  /*1330*/  IADD3 R8, P0, R18, 0x10, RZ ;  /* 0x0000001012087810 */ /* 0x000fe20007f1e0ff */
[----:B--2---:R-:W-:Y:S01]  /*1340*/  IMAD.MOV.U32 R20, RZ, RZ, R16 ;  /* 0x000000ffff147224 */ /* 0x004fe200078e0010 */
        /* <DEDUP_REMOVED lines=39> */
.L_x_96:
[----:B------:R-:W-:Y:S05]  /*15c0*/  BSYNC B0 ;  /* 0x0000000000007941 */ /* 0x000fea0003800000 */
.L_x_95:
[----:B--2---:R-:W-:Y:S01]  /*15d0*/  IADD3 R9, R14, 0x20, RZ ;  /* 0x000000200e097810 */ /* 0x004fe20007ffe0ff */
        /* <DEDUP_REMOVED lines=44> */
.L_x_98:
[----:B------:R-:W-:Y:S05]  /*18a0*/  BSYNC B0 ;  /* 0x0000000000007941 */ /* 0x000fea0003800000 */
.L_x_97:
        /* <DEDUP_REMOVED lines=48> */
.L_x_100:
[----:B------:R-:W-:Y:S05]  /*1bb0*/  BSYNC B0 ;  /* 0x0000000000007941 */ /* 0x000fea0003800000 */
.L_x_99:
[----:B------:R-:W-:Y:S01]  /*1bc0*/  UIADD3 UR30, UR9, -0x1, URZ ;  /* 0xffffffff091e7890 */ /* 0x000fe2000fffe03f */
[----:B------:R-:W-:Y:S01]  /*1bd0*/  MOV R234, R232 ;  /* 0x000000e800ea7202 */ /* 0x000fe20000000f00 */
[----:B------:R-:W-:Y:S01]  /*1be0*/  IMAD.U32 R5, RZ, RZ, UR33 ;  /* 0x00000021ff057e24 */ /* 0x000fe2000f8e00ff */
[----:B------:R-:W-:Y:S01]  /*1bf0*/  BSSY B0, `(.L_x_101) ;  /* 0x000002a000007945 */ /* 0x000fe20003800000 */
[----:B------:R-:W-:Y:S02]  /*1c00*/  UIMAD UR29, UR30, -0x40, UR18 ;  /* 0xffffffc01e1d78a4 */ /* 0x000fe4000f8e0212 */
[----:B------:R-:W-:Y:S01]  /*1c10*/  USHF.R.S32.HI UR34, URZ, 0x1f, UR30 ;  /* 0x0000001f3f227899 */ /* 0x000fe2000801141e */
[----:B---3--:R-:W-:Y:S01]  /*1c20*/  IMAD.WIDE.U32 R18, R5, UR30, R234 ;  /* 0x0000001e05127c25 */ /* 0x008fe2000f8e00ea */
        /* <DEDUP_REMOVED lines=9> */
[C---:B--2---:R-:W-:Y:S01]  /*1cc0*/  @!P5 LEA R22, P6, R18.reuse, c[0x0][0x168], 0x1 ;  /* 0x00005a001216da11 */ /* 0x044fe200078c08ff */
        /* <DEDUP_REMOVED lines=28> */
.L_x_102:
[----:B------:R-:W-:Y:S05]  /*1e90*/  BSYNC B0 ;  /* 0x0000000000007941 */ /* 0x000fea0003800000 */
.L_x_101:
        /* <DEDUP_REMOVED lines=9> */
[----:B--2---:R-:W-:-:S04]  /*1f30*/  IADD3 R13, P0, R18, UR27, RZ ;  /* 0x0000001b120d7c10 */ /* 0x004fc8000ff1e0ff */
        /* <DEDUP_REMOVED lines=31> */
.L_x_104:
[----:B------:R-:W-:Y:S05]  /*2130*/  BSYNC B0 ;  /* 0x0000000000007941 */ /* 0x000fea0003800000 */
.L_x_103:
[----:B------:R-:W-:Y:S01]  /*2140*/  ISETP.GE.AND P0, PT, R9, UR29, PT ;  /* 0x0000001d09007c0c */ /* 0x000fe2000bf06270 */
[----:B------:R-:W-:-:S12]  /*2150*/  BSSY B0, `(.L_x_105) ;  /* 0x0000027000007945 */ /* 0x000fd80003800000 */
[----:B------:R-:W-:Y:S05]  /*2160*/  @P0 BRA `(.L_x_106) ;  /* 0x0000025000000947 */ /* 0x000fea0003800000 */
[----:B------:R-:W-:Y:S01]  /*2170*/  ISETP.GE.AND P5, PT, R236, c[0x0][0x220], PT ;  /* 0x00008800ec007a0c */ /* 0x000fe20003fa6270 */
[----:B--2---:R-:W-:Y:S01]  /*2180*/  IMAD.MOV.U32 R12, RZ, RZ, c[0x0][0x198] ;  /* 0x00006600ff0c7624 */ /* 0x004fe200078e00ff */
        /* <DEDUP_REMOVED lines=35> */
.L_x_106:
[----:B------:R-:W-:Y:S05]  /*23c0*/  BSYNC B0 ;  /* 0x0000000000007941 */ /* 0x000fea0003800000 */
.L_x_105:
[----:B------:R-:W-:Y:S01]  /*23d0*/  ISETP.GE.AND P0, PT, R8, UR29, PT ;  /* 0x0000001d08007c0c */ /* 0x000fe2000bf06270 */
[----:B------:R-:W-:-:S12]  /*23e0*/  BSSY B0, `(.L_x_107) ;  /* 0x0000029000007945 */ /* 0x000fd80003800000 */
[----:B------:R-:W-:Y:S05]  /*23f0*/  @P0 BRA `(.L_x_108) ;  /* 0x0000027000000947 */ /* 0x000fea0003800000 */
[----:B------:R-:W-:Y:S01]  /*2400*/  ISETP.GE.AND P5, PT, R236, c[0x0][0x220], PT ;  /* 0x00008800ec007a0c */ /* 0x000fe20003fa6270 */
[----:B--23--:R-:W-:Y:S01]  /*2410*/  IMAD.MOV.U32 R12, RZ, RZ, c[0x0][0x198] ;  /* 0x00006600ff0c7624 */ /* 0x00cfe200078e00ff */
        /* <DEDUP_REMOVED lines=37> */
.L_x_108:
[----:B------:R-:W-:Y:S05]  /*2670*/  BSYNC B0 ;  /* 0x0000000000007941 */ /* 0x000fea0003800000 */
.L_x_107:
[----:B------:R-:W-:Y:S01]  /*2680*/  ULDC.64 UR4, c[0x0][0x318] ;  /* 0x0000c60000047ab9 */ /* 0x000fe20000000a00 */
[----:B------:R-:W0:Y:S01]  /*2690*/  LDGDEPBAR ;  /* 0x00000000000079af */ /* 0x000e220000000000 */
[----:B------:R-:W-:Y:S01]  /*26a0*/  UISETP.NE.U32.AND UP1, UPT, URZ, UR4, UPT ;  /* 0x000000043f00728c */ /* 0x000fe2000bf25070 */
[----:B------:R-:W-:Y:S02]  /*26b0*/  IMAD.MOV.U32 R198, RZ, RZ, R28 ;  /* 0x000000ffffc67224 */ /* 0x000fe400078e001c */
[----:B------:R-:W-:Y:S01]  /*26c0*/  IMAD.MOV.U32 R199, RZ, RZ, R29 ;  /* 0x000000ffffc77224 */ /* 0x000fe200078e001d */
[----:B------:R-:W-:-:S03]  /*26d0*/  UISETP.NE.AND.EX UP1, UPT, URZ, UR5, UPT, UP1 ;  /* 0x000000053f00728c */ /* 0x000fc6000bf25310 */
[----:B------:R-:W-:-:S03]  /*26e0*/  ULDC.64 UR4, c[0x0][0x320] ;  /* 0x0000c80000047ab9 */ /* 0x000fc60000000a00 */
[----:B------:R-:W-:-:S05]  /*26f0*/  PLOP3.LUT P0, PT, PT, PT, UP1, 0x80, 0x0 ;  /* 0x000000000000781c */ /* 0x000fca0003f0f018 */
[----:B------:R-:W-:Y:S02]  /*2700*/  @UP1 USHF.R.S32.HI UR6, URZ, 0x1f, UR24 ;  /* 0x0000001f3f061899 */ /* 0x000fe40008011418 */
[----:B------:R-:W-:Y:S02]  /*2710*/  @UP1 UMOV UR36, UR26 ;  /* 0x0000001a00241c82 */ /* 0x000fe40008000000 */
[----:B------:R-:W-:Y:S02]  /*2720*/  @UP1 UIMAD UR6, UR6, UR4, URZ ;  /* 0x00000004060612a4 */ /* 0x000fe4000f8e023f */
[----:B------:R-:W-:Y:S02]  /*2730*/  @UP1 UMOV UR37, UR25 ;  /* 0x0000001900251c82 */ /* 0x000fe40008000000 */
[----:B------:R-:W-:Y:S01]  /*2740*/  @UP1 UIMAD.WIDE.U32 UR36, UR24, UR4, UR36 ;  /* 0x00000004182412a5 */ /* 0x000fe2000f8e0024 */
[----:B------:R-:W-:-:S04]  /*2750*/  DEPBAR.LE SB0, 0x0 ;  /* 0x000080000000791a */ /* 0x000fc80000000000 */
[----:B------:R-:W-:Y:S02]  /*2760*/  @UP1 UIMAD UR5, UR24, UR5, UR6 ;  /* 0x00000005180512a4 */ /* 0x000fe4000f8e0206 */
[----:B------:R-:W-:Y:S02]  /*2770*/  ULDC UR4, c[0x0][0x318] ;  /* 0x0000c60000047ab9 */ /* 0x000fe40000000800 */
[----:B------:R-:W-:Y:S02]  /*2780*/  @UP1 ULEA UR6, UP0, UR36, UR4, 0x2 ;  /* 0x0000000424061291 */ /* 0x000fe4000f80103f */
[----:B------:R-:W-:Y:S02]  /*2790*/  @UP1 UIADD3 UR5, UR37, UR5, URZ ;  /* 0x0000000525051290 */ /* 0x000fe4000fffe03f */
[----:B------:R-:W-:Y:S02]  /*27a0*/  ULDC UR4, c[0x0][0x31c] ;  /* 0x0000c70000047ab9 */ /* 0x000fe40000000800 */
[----:B------:R-:W-:Y:S01]  /*27b0*/  @UP1 ULEA.HI.X UR7, UR36, UR4, UR5, 0x2, UP0 ;  /* 0x0000000424071291 */ /* 0x000fe200080f1405 */
[----:B--23--:R-:W-:-:S05]  /*27c0*/  IMAD.U32 R12, RZ, RZ, UR6 ;  /* 0x00000006ff0c7e24 */ /* 0x00cfca000f8e00ff */
[----:B------:R-:W-:Y:S01]  /*27d0*/  MOV R13, UR7 ;  /* 0x00000007000d7c02 */ /* 0x000fe20008000f00 */
[----:B------:R-:W-:-:S05]  /*27e0*/  ULDC.64 UR6, c[0x0][0x1a0] ;  /* 0x0000680000067ab9 */ /* 0x000fca0000000a00 */
[----:B------:R2:W3:Y:S04]  /*27f0*/  @P0 LDG.E R13, [R12.64] ;  /* 0x000000140c0d0981 */ /* 0x0004e8000c1e1900 */
[----:B------:R-:W-:Y:S01]  /*2800*/  BAR.SYNC.DEFER_BLOCKING 0x0 ;  /* 0x0000000000007b1d */ /* 0x000fe20000010000 */
[----:B------:R-:W-:Y:S01]  /*2810*/  ISETP.GE.AND P1, PT, R14, UR29, PT ;  /* 0x0000001d0e007c0c */ /* 0x000fe2000bf26270 */
[----:B------:R-:W-:Y:S01]  /*2820*/  USHF.L.U64.HI UR31, UR6, UR31, UR7 ;  /* 0x0000001f061f7299 */ /* 0x000fe20008010207 */
[----:B------:R-:W-:Y:S01]  /*2830*/  MOV R198, R166 ;  /* 0x000000a600c67202 */ /* 0x000fe20000000f00 */
[----:B------:R-:W-:Y:S01]  /*2840*/  USHF.L.U32 UR5, UR6, 0x6, URZ ;  /* 0x0000000606057899 */ /* 0x000fe2000800063f */
[----:B------:R-:W-:Y:S01]  /*2850*/  IMAD.SHL.U32 R227, R6, 0x2, RZ ;  /* 0x0000000206e37824 */ /* 0x000fe200078e00ff */
[----:B------:R-:W-:Y:S01]  /*2860*/  UIMAD UR4, UR31, UR30, URZ ;  /* 0x0000001e1f0472a4 */ /* 0x000fe2000f8e023f */
[----:B------:R-:W-:Y:S01]  /*2870*/  BSSY B0, `(.L_x_109) ;  /* 0x0000035000007945 */ /* 0x000fe20003800000 */
[----:B------:R4:W-:Y:S02]  /*2880*/  STL.64 [R1+0x8], R198 ;  /* 0x000008c601007387 */ /* 0x0009e40000100a00 */
[----:B------:R-:W-:Y:S01]  /*2890*/  UIMAD UR34, UR34, UR5, UR4 ;  /* 0x00000005222272a4 */ /* 0x000fe2000f8e0204 */
[----:B------:R-:W-:-:S02]  /*28a0*/  LOP3.LUT R227, R227, 0x6, RZ, 0xc0, !PT ;  /* 0x00000006e3e37812 */ /* 0x000fc400078ec0ff */
[----:B------:R-:W-:Y:S01]  /*28b0*/  UMOV UR4, URZ ;  /* 0x0000003f00047c82 */ /* 0x000fe20008000000 */
[----:B--2---:R-:W3:Y:S01]  /*28c0*/  @P0 MUFU.RCP R12, c[0x0][0x238] ;  /* 0x00008e00000c0b08 */ /* 0x004ee20000001000 */
[----:B------:R4:W-:Y:S04]  /*28d0*/  @P1 STS.128 [R228+0x10000], RZ ;  /* 0x010000ffe4001388 */ /* 0x0009e80000000c00 */
[----:B------:R4:W-:Y:S04]  /*28e0*/  @P1 STS.128 [R228+0x12000], RZ ;  /* 0x012000ffe4001388 */ /* 0x0009e80000000c00 */
[----:B------:R4:W-:Y:S04]  /*28f0*/  @P1 STS.128 [R228+0x14000], RZ ;  /* 0x014000ffe4001388 */ /* 0x0009e80000000c00 */
[----:B------:R4:W-:Y:S01]  /*2900*/  @P1 STS.128 [R228+0x16000], RZ ;  /* 0x016000ffe4001388 */ /* 0x0009e20000000c00 */
[----:B---3--:R-:W-:Y:S01]  /*2910*/  @P0 FMUL.FTZ R12, R13, R12 ;  /* 0x0000000c0d0c0220 */ /* 0x008fe20000410000 */
[----:B------:R-:W-:-:S03]  /*2920*/  SHF.R.S32.HI R13, RZ, 0x1f, R11 ;  /* 0x0000001fff0d7819 */ /* 0x000fc6000001140b */
[----:B------:R2:W3:Y:S01]  /*2930*/  @P0 R2UR UR24, R12 ;  /* 0x000000000c1803c2 */ /* 0x0004e200000e0000 */
[----:B------:R-:W-:-:S04]  /*2940*/  LEA.HI R11, R13, R11, RZ, 0x2 ;  /* 0x0000000b0d0b7211 */ /* 0x000fc800078f10ff */
[----:B------:R-:W-:Y:S01]  /*2950*/  SHF.R.S32.HI R6, RZ, 0x2, R11 ;  /* 0x00000002ff067819 */ /* 0x000fe2000001140b */
[----:B--2---:R-:W-:Y:S01]  /*2960*/  IMAD.U32 R12, RZ, RZ, UR30 ;  /* 0x0000001eff0c7e24 */ /* 0x004fe2000f8e00ff */
[----:B---3--:R-:W-:-:S03]  /*2970*/  @UP1 UMOV UR4, UR24 ;  /* 0x0000001800041c82 */ /* 0x008fc60008000000 */
[----:B------:R-:W-:-:S05]  /*2980*/  IMAD.WIDE.U32 R12, R12, UR5, R198 ;  /* 0x000000050c0c7c25 */ /* 0x000fca000f8e00c6 */
[----:B------:R-:W-:Y:S01]  /*2990*/  IADD3 R17, R13, UR34, RZ ;  /* 0x000000220d117c10 */ /* 0x000fe2000fffe0ff */
[----:B------:R-:W-:Y:S05]  /*29a0*/  @P1 BRA `(.L_x_110) ;  /* 0x0000021000001947 */ /* 0x000fea0003800000 */
[----:B----4-:R-:W-:Y:S02]  /*29b0*/  ISETP.GE.AND P5, PT, R236, c[0x0][0x220], PT ;  /* 0x00008800ec007a0c */ /* 0x010fe40003fa6270 */
[----:B------:R-:W-:Y:S02]  /*29c0*/  ISETP.GE.AND P4, PT, R231, c[0x0][0x220], PT ;  /* 0x00008800e7007a0c */ /* 0x000fe40003f86270 */
        /* <DEDUP_REMOVED lines=31> */
.L_x_110:
[----:B----4-:R-:W-:Y:S05]  /*2bc0*/  BSYNC B0 ;  /* 0x0000000000007941 */ /* 0x010fea0003800000 */
.L_x_109:
        /* <DEDUP_REMOVED lines=45> */
.L_x_112:
[----:B------:R-:W-:Y:S05]  /*2ea0*/  BSYNC B0 ;  /* 0x0000000000007941 */ /* 0x000fea0003800000 */
.L_x_111:
        /* <DEDUP_REMOVED lines=44> */
.L_x_114:
[----:B------:R-:W-:Y:S05]  /*3170*/  BSYNC B0 ;  /* 0x0000000000007941 */ /* 0x000fea0003800000 */
.L_x_113:
        /* <DEDUP_REMOVED lines=46> */
.L_x_116:
[----:B------:R-:W-:Y:S05]  /*3460*/  BSYNC B0 ;  /* 0x0000000000007941 */ /* 0x000fea0003800000 */
.L_x_115:
[C---:B------:R-:W-:Y:S01]  /*3470*/  IMAD.SHL.U32 R8, R3.reuse, 0x40, RZ ;  /* 0x0000004003087824 */ /* 0x040fe200078e00ff */
[----:B------:R-:W-:Y:S01]  /*3480*/  R2P PR, R3, 0x6 ;  /* 0x0000000603007804 */ /* 0x000fe20000000000 */
[----:B------:R-:W-:Y:S01]  /*3490*/  IMAD.SHL.U32 R14, R14, 0x8, RZ ;  /* 0x000000080e0e7824 */ /* 0x000fe200078e00ff */
[----:B------:R-:W0:Y:S01]  /*34a0*/  LDGDEPBAR ;  /* 0x00000000000079af */ /* 0x000e220000000000 */
[C---:B------:R-:W-:Y:S01]  /*34b0*/  IMAD R226, R7.reuse, 0x400, R4 ;  /* 0x0000040007e27824 */ /* 0x040fe200078e0204 */
[----:B------:R-:W-:Y:S01]  /*34c0*/  LOP3.LUT R8, R8, 0x1c0, RZ, 0xc0, !PT ;  /* 0x000001c008087812 */ /* 0x000fe200078ec0ff */
[----:B------:R-:W-:Y:S01]  /*34d0*/  UISETP.GE.AND UP0, UPT, UR9, 0x2, UPT ;  /* 0x000000020900788c */ /* 0x000fe2000bf06270 */
[----:B------:R-:W-:Y:S01]  /*34e0*/  LEA R7, R7, UR17, 0x4 ;  /* 0x0000001107077c11 */ /* 0x000fe2000f8e20ff */
[----:B------:R-:W-:Y:S01]  /*34f0*/  IMAD.SHL.U32 R226, R226, 0x2, RZ ;  /* 0x00000002e2e27824 */ /* 0x000fe200078e00ff */
[----:B------:R-:W-:Y:S02]  /*3500*/  LOP3.LUT R14, R8, 0x8, R14, 0xf8, !PT ;  /* 0x00000008080e7812 */ /* 0x000fe400078ef80e */
        /* <DEDUP_REMOVED lines=9> */
[----:B------:R-:W-:Y:S03]  /*35a0*/  LDSM.16.M88.4 R40, [R222] ;  /* 0x00000000de28783b */ /* 0x000fe60000000200 */
[----:B------:R-:W-:Y:S01]  /*35b0*/  IMAD.SHL.U32 R225, R225, 0x2, RZ ;  /* 0x00000002e1e17824 */ /* 0x000fe200078e00ff */
[----:B------:R-:W-:Y:S04]  /*35c0*/  LDSM.16.M88.4 R76, [R224+0x2000] ;  /* 0x00200000e04c783b */ /* 0x000fe80000000200 */
[----:B------:R-:W5:Y:S01]  /*35d0*/  LDSM.16.M88.4 R24, [R225+0x8000] ;  /* 0x00800000e118783b */ /* 0x000f620000000200 */
[----:B------:R-:W-:-:S02]  /*35e0*/  IADD3 R3, R225, 0x8000, RZ ;  /* 0x00008000e1037810 */ /* 0x000fc40007ffe0ff */
[----:B------:R-:W-:Y:S01]  /*35f0*/  IADD3 R223, R225, 0x8020, RZ ;  /* 0x00008020e1df7810 */ /* 0x000fe20007ffe0ff */
[----:B-12-4-:R-:W1:Y:S01]  /*3600*/  LDSM.16.M88.4 R16, [R225+0x8800] ;  /* 0x00880000e110783b */ /* 0x016e620000000200 */
[----:B------:R-:W-:Y:S01]  /*3610*/  @P1 IADD3 R223, R3, -0x20, RZ ;  /* 0xffffffe003df1810 */ /* 0x000fe20007ffe0ff */
[----:B------:R-:W-:Y:S02]  /*3620*/  IMAD.MOV.U32 R3, RZ, RZ, 0x40 ;  /* 0x00000040ff037424 */ /* 0x000fe400078e00ff */
[----:B------:R-:W2:Y:S01]  /*3630*/  LDSM.16.M88.4 R60, [R225+0x9000] ;  /* 0x00900000e13c783b */ /* 0x000ea20000000200 */
[----:B------:R-:W-:Y:S02]  /*3640*/  IADD3 R215, R223, 0x800, RZ ;  /* 0x00000800dfd77810 */ /* 0x000fe40007ffe0ff */
[----:B------:R-:W-:Y:S01]  /*3650*/  SEL R3, R3, 0xffffffc0, !P2 ;  /* 0xffffffc003037807 */ /* 0x000fe20005000000 */
[----:B------:R-:W4:Y:S01]  /*3660*/  LDSM.16.M88.4 R12, [R225+0x9800] ;  /* 0x00980000e10c783b */ /* 0x000f220000000200 */
[----:B------:R-:W-:-:S02]  /*3670*/  IADD3 R214, R223, 0x1000, RZ ;  /* 0x00001000dfd67810 */ /* 0x000fc40007ffe0ff */
[----:B------:R-:W-:Y:S01]  /*3680*/  IADD3 R213, R223, 0x1800, RZ ;  /* 0x00001800dfd57810 */ /* 0x000fe20007ffe0ff */
[----:B------:R-:W3:Y:S01]  /*3690*/  LDSM.16.M88.4 R44, [R223] ;  /* 0x00000000df2c783b */ /* 0x000ee20000000200 */
[----:B------:R-:W-:Y:S01]  /*36a0*/  IMAD.IADD R219, R225, 0x1, R3 ;  /* 0x00000001e1db7824 */ /* 0x000fe200078e0203 */
[----:B------:R-:W-:Y:S01]  /*36b0*/  IADD3 R211, R223, 0x2000, RZ ;  /* 0x00002000dfd37810 */ /* 0x000fe20007ffe0ff */
[----:B------:R-:W-:Y:S01]  /*36c0*/  IMAD.IADD R212, R3, 0x1, R223 ;  /* 0x0000000103d47824 */ /* 0x000fe200078e02df */
[----:B------:R-:W2:Y:S01]  /*36d0*/  LDSM.16.M88.4 R32, [R223+0x800] ;  /* 0x00080000df20783b */ /* 0x000ea20000000200 */
[C---:B------:R-:W-:Y:S02]  /*36e0*/  IADD3 R210, R223.reuse, 0x2800, RZ ;  /* 0x00002800dfd27810 */ /* 0x040fe40007ffe0ff */
[C---:B------:R-:W-:Y:S01]  /*36f0*/  IADD3 R209, R223.reuse, 0x3000, RZ ;  /* 0x00003000dfd17810 */ /* 0x040fe20007ffe0ff */
[----:B------:R-:W2:Y:S01]  /*3700*/  LDSM.16.M88.4 R68, [R223+0x1000] ;  /* 0x00100000df44783b */ /* 0x000ea20000000200 */
[----:B------:R-:W-:-:S02]  /*3710*/  IADD3 R208, R223, 0x3800, RZ ;  /* 0x00003800dfd07810 */ /* 0x000fc40007ffe0ff */
[C---:B------:R-:W-:Y:S01]  /*3720*/  IADD3 R207, R223.reuse, 0x4000, RZ ;  /* 0x00004000dfcf7810 */ /* 0x040fe20007ffe0ff */
[----:B------:R-:W2:Y:S01]  /*3730*/  LDSM.16.M88.4 R48, [R223+0x1800] ;  /* 0x00180000df30783b */ /* 0x000ea20000000200 */
[C---:B------:R-:W-:Y:S02]  /*3740*/  IADD3 R206, R223.reuse, 0x4800, RZ ;  /* 0x00004800dfce7810 */ /* 0x040fe40007ffe0ff */
[C---:B------:R-:W-:Y:S01]  /*3750*/  IADD3 R205, R223.reuse, 0x5000, RZ ;  /* 0x00005000dfcd7810 */ /* 0x040fe20007ffe0ff */
[----:B------:R-:W2:Y:S01]  /*3760*/  LDSM.16.M88.4 R8, [R219+0x8000] ;  /* 0x00800000db08783b */ /* 0x000ea20000000200 */
[C---:B------:R-:W-:Y:S02]  /*3770*/  IADD3 R204, R223.reuse, 0x5800, RZ ;  /* 0x00005800dfcc7810 */ /* 0x040fe40007ffe0ff */
[C---:B------:R-:W-:Y:S01]  /*3780*/  IADD3 R203, R223.reuse, 0x6000, RZ ;  /* 0x00006000dfcb7810 */ /* 0x040fe20007ffe0ff */
[----:B------:R-:W-:Y:S01]  /*3790*/  LDSM.16.M88.4 R72, [R212] ;  /* 0x00000000d448783b */ /* 0x000fe20000000200 */
[----:B------:R-:W-:-:S02]  /*37a0*/  IADD3 R202, R223, 0x6800, RZ ;  /* 0x00006800dfca7810 */ /* 0x000fc40007ffe0ff */
[C---:B------:R-:W-:Y:S01]  /*37b0*/  IADD3 R201, R223.reuse, 0x7000, RZ ;  /* 0x00007000dfc97810 */ /* 0x040fe20007ffe0ff */
[----:B-----5:R-:W-:Y:S01]  /*37c0*/  HMMA.16816.F32.BF16 R28, R52, R24, RZ ;  /* 0x00000018341c723c */ /* 0x020fe200000418ff */
[----:B------:R-:W-:-:S07]  /*37d0*/  IADD3 R200, R223, 0x7800, RZ ;  /* 0x00007800dfc87810 */ /* 0x000fce0007ffe0ff */
[C---:B-1----:R-:W-:Y:S08]  /*37e0*/  HMMA.16816.F32.BF16 R20, R52.reuse, R16, RZ ;  /* 0x000000103414723c */ /* 0x042ff000000418ff */
[C---:B------:R-:W-:Y:S08]  /*37f0*/  HMMA.16816.F32.BF16 R24, R52.reuse, R26, RZ ;  /* 0x0000001a3418723c */ /* 0x040ff000000418ff */
[C---:B------:R-:W-:Y:S08]  /*3800*/  HMMA.16816.F32.BF16 R16, R52.reuse, R18, RZ ;  /* 0x000000123410723c */ /* 0x040ff000000418ff */
[C---:B--2---:R-:W-:Y:S08]  /*3810*/  HMMA.16816.F32.BF16 R64, R52.reuse, R60, RZ ;  /* 0x0000003c3440723c */ /* 0x044ff000000418ff */
[C---:B------:R-:W-:Y:S08]  /*3820*/  HMMA.16816.F32.BF16 R60, R52.reuse, R62, RZ ;  /* 0x0000003e343c723c */ /* 0x040ff000000418ff */
[C---:B----4-:R-:W-:Y:S08]  /*3830*/  HMMA.16816.F32.BF16 R56, R52.reuse, R12, RZ ;  /* 0x0000000c3438723c */ /* 0x050ff000000418ff */
[----:B------:R-:W-:Y:S01]  /*3840*/  HMMA.16816.F32.BF16 R52, R52, R14, RZ ;  /* 0x0000000e3434723c */ /* 0x000fe200000418ff */
[----:B------:R-:W1:Y:S07]  /*3850*/  LDSM.16.M88.4 R12, [R219+0x8800] ;  /* 0x00880000db0c783b */ /* 0x000e6e0000000200 */
[C---:B---3--:R-:W-:Y:S08]  /*3860*/  HMMA.16816.F32.BF16 R28, R36.reuse, R44, R28 ;  /* 0x0000002c241c723c */ /* 0x048ff0000004181c */
[C---:B------:R-:W-:Y:S01]  /*3870*/  HMMA.16816.F32.BF16 R24, R36.reuse, R46, R24 ;  /* 0x0000002e2418723c */ /* 0x040fe20000041818 */
[----:B------:R-:W-:Y:S07]  /*3880*/  LDSM.16.M88.4 R44, [R219+0x9800] ;  /* 0x00980000db2c783b */ /* 0x000fee0000000200 */
[C---:B------:R-:W-:Y:S08]  /*3890*/  HMMA.16816.F32.BF16 R20, R36.reuse, R32, R20 ;  /* 0x000000202414723c */ /* 0x040ff00000041814 */
[C---:B------:R-:W-:Y:S01]  /*38a0*/  HMMA.16816.F32.BF16 R16, R36.reuse, R34, R16 ;  /* 0x000000222410723c */ /* 0x040fe20000041810 */
[----:B------:R-:W2:Y:S07]  /*38b0*/  LDSM.16.M88.4 R32, [R219+0x9000] ;  /* 0x00900000db20783b */ /* 0x000eae0000000200 */
[C---:B------:R-:W-:Y:S08]  /*38c0*/  HMMA.16816.F32.BF16 R64, R36.reuse, R68, R64 ;  /* 0x000000442440723c */ /* 0x040ff00000041840 */
[C---:B------:R-:W-:Y:S01]  /*38d0*/  HMMA.16816.F32.BF16 R60, R36.reuse, R70, R60 ;  /* 0x00000046243c723c */ /* 0x040fe2000004183c */
[----:B------:R-:W-:Y:S07]  /*38e0*/  LDSM.16.M88.4 R68, [R212+0x800] ;  /* 0x00080000d444783b */ /* 0x000fee0000000200 */
[C---:B------:R-:W-:Y:S08]  /*38f0*/  HMMA.16816.F32.BF16 R56, R36.reuse, R48, R56 ;  /* 0x000000302438723c */ /* 0x040ff00000041838 */
[----:B------:R-:W-:Y:S01]  /*3900*/  HMMA.16816.F32.BF16 R52, R36, R50, R52 ;  /* 0x000000322434723c */ /* 0x000fe20000041834 */
[----:B------:R-:W-:Y:S04]  /*3910*/  LDSM.16.M88.4 R36, [R212+0x1000] ;  /* 0x00100000d424783b */ /* 0x000fe80000000200 */
[----:B------:R-:W-:Y:S03]  /*3920*/  LDSM.16.M88.4 R48, [R225+0xa000] ;  /* 0x00a00000e130783b */ /* 0x000fe60000000200 */
[C---:B------:R-:W-:Y:S08]  /*3930*/  HMMA.16816.F32.BF16 R28, R40.reuse, R8, R28 ;  /* 0x00000008281c723c */ /* 0x040ff0000004181c */
[C---:B------:R-:W-:Y:S01]  /*3940*/  HMMA.16816.F32.BF16 R24, R40.reuse, R10, R24 ;  /* 0x0000000a2818723c */ /* 0x040fe20000041818 */
[----:B------:R-:W3:Y:S07]  /*3950*/  LDSM.16.M88.4 R8, [R221] ;  /* 0x00000000dd08783b */ /* 0x000eee0000000200 */
[C---:B-1----:R-:W-:Y:S08]  /*3960*/  HMMA.16816.F32.BF16 R20, R40.reuse, R12, R20 ;  /* 0x0000000c2814723c */ /* 0x042ff00000041814 */
[C---:B------:R-:W-:Y:S01]  /*3970*/  HMMA.16816.F32.BF16 R16, R40.reuse, R14, R16 ;  /* 0x0000000e2810723c */ /* 0x040fe20000041810 */
[----:B------:R-:W1:Y:S07]  /*3980*/  LDSM.16.M88.4 R12, [R212+0x1800] ;  /* 0x00180000d40c783b */ /* 0x000e6e0000000200 */
[C---:B--2---:R-:W-:Y:S08]  /*3990*/  HMMA.16816.F32.BF16 R64, R40.reuse, R32, R64 ;  /* 0x000000202840723c */ /* 0x044ff00000041840 */
[C---:B------:R-:W-:Y:S01]  /*39a0*/  HMMA.16816.F32.BF16 R60, R40.reuse, R34, R60 ;  /* 0x00000022283c723c */ /* 0x040fe2000004183c */
[----:B------:R-:W2:Y:S07]  /*39b0*/  LDSM.16.M88.4 R32, [R226+0x2000] ;  /* 0x00200000e220783b */ /* 0x000eae0000000200 */
[C---:B------:R-:W-:Y:S08]  /*39c0*/  HMMA.16816.F32.BF16 R56, R40.reuse, R44, R56 ;  /* 0x0000002c2838723c */ /* 0x040ff00000041838 */
[----:B------:R-:W-:Y:S01]  /*39d0*/  HMMA.16816.F32.BF16 R52, R40, R46, R52 ;  /* 0x0000002e2834723c */ /* 0x000fe20000041834 */
[----:B------:R-:W4:Y:S04]  /*39e0*/  LDSM.16.M88.4 R44, [R225+0xa800] ;  /* 0x00a80000e12c783b */ /* 0x000f280000000200 */
[----:B------:R-:W5:Y:S03]  /*39f0*/  LDSM.16.M88.4 R40, [R225+0xb000] ;  /* 0x00b00000e128783b */ /* 0x000f660000000200 */
[C---:B---3--:R-:W-:Y:S08]  /*3a00*/  HMMA.16816.F32.BF16 R64, R8.reuse, R36, R64 ;  /* 0x000000240840723c */ /* 0x048ff00000041840 */
[C---:B------:R-:W-:Y:S01]  /*3a10*/  HMMA.16816.F32.BF16 R60, R8.reuse, R38, R60 ;  /* 0x00000026083c723c */ /* 0x040fe2000004183c */
[----:B------:R-:W3:Y:S07]  /*3a20*/  LDSM.16.M88.4 R36, [R225+0xb800] ;  /* 0x00b80000e124783b */ /* 0x000eee0000000200 */
        /* <DEDUP_REMOVED lines=9> */
[----:B------:R-:W1:Y:S03]  /*3ac0*/  LDSM.16.M88.4 R8, [R223+0x2800] ;  /* 0x00280000df08783b */ /* 0x000e660000000200 */
[C---:B--2---:R-:W-:Y:S08]  /*3ad0*/  HMMA.16816.F32.BF16 R28, R32.reuse, R48, R28 ;  /* 0x00000030201c723c */ /* 0x044ff0000004181c */
[C---:B------:R-:W-:Y:S01]  /*3ae0*/  HMMA.16816.F32.BF16 R24, R32.reuse, R50, R24 ;  /* 0x000000322018723c */ /* 0x040fe20000041818 */
[----:B------:R-:W-:Y:S07]  /*3af0*/  LDSM.16.M88.4 R48, [R222+0x2000] ;  /* 0x00200000de30783b */ /* 0x000fee0000000200 */
[C---:B----4-:R-:W-:Y:S08]  /*3b00*/  HMMA.16816.F32.BF16 R20, R32.reuse, R44, R20 ;  /* 0x0000002c2014723c */ /* 0x050ff00000041814 */
[C---:B------:R-:W-:Y:S01]  /*3b10*/  HMMA.16816.F32.BF16 R16, R32.reuse, R46, R16 ;  /* 0x0000002e2010723c */ /* 0x040fe20000041810 */
[----:B------:R-:W2:Y:S07]  /*3b20*/  LDSM.16.M88.4 R44, [R219+0xa000] ;  /* 0x00a00000db2c783b */ /* 0x000eae0000000200 */
[C---:B-----5:R-:W-:Y:S08]  /*3b30*/  HMMA.16816.F32.BF16 R64, R32.reuse, R40, R64 ;  /* 0x000000282040723c */ /* 0x060ff00000041840 */
[C---:B------:R-:W-:Y:S01]  /*3b40*/  HMMA.16816.F32.BF16 R60, R32.reuse, R42, R60 ;  /* 0x0000002a203c723c */ /* 0x040fe2000004183c */
[----:B------:R-:W4:Y:S07]  /*3b50*/  LDSM.16.M88.4 R40, [R219+0xa800] ;  /* 0x00a80000db28783b */ /* 0x000f2e0000000200 */
[C---:B---3--:R-:W-:Y:S08]  /*3b60*/  HMMA.16816.F32.BF16 R56, R32.reuse, R36, R56 ;  /* 0x000000242038723c */ /* 0x048ff00000041838 */
[----:B------:R-:W-:Y:S01]  /*3b70*/  HMMA.16816.F32.BF16 R52, R32, R38, R52 ;  /* 0x000000262034723c */ /* 0x000fe20000041834 */
[----:B------:R-:W3:Y:S04]  /*3b80*/  LDSM.16.M88.4 R36, [R219+0xb000] ;  /* 0x00b00000db24783b */ /* 0x000ee80000000200 */
[----:B------:R-:W5:Y:S03]  /*3b90*/  LDSM.16.M88.4 R32, [R219+0xb800] ;  /* 0x00b80000db20783b */ /* 0x000f660000000200 */
[C---:B-1----:R-:W-:Y:S08]  /*3ba0*/  HMMA.16816.F32.BF16 R28, R76.reuse, R12, R28 ;  /* 0x0000000c4c1c723c */ /* 0x042ff0000004181c */
[C---:B------:R-:W-:Y:S01]  /*3bb0*/  HMMA.16816.F32.BF16 R24, R76.reuse, R14, R24 ;  /* 0x0000000e4c18723c */ /* 0x040fe20000041818 */
[----:B------:R-:W-:Y:S07]  /*3bc0*/  LDSM.16.M88.4 R12, [R221+0x2000] ;  /* 0x00200000dd0c783b */ /* 0x000fee0000000200 */
[C---:B------:R-:W-:Y:S08]  /*3bd0*/  HMMA.16816.F32.BF16 R20, R76.reuse, R8, R20 ;  /* 0x000000084c14723c */ /* 0x040ff00000041814 */
[C---:B------:R-:W-:Y:S01]  /*3be0*/  HMMA.16816.F32.BF16 R16, R76.reuse, R10, R16 ;  /* 0x0000000a4c10723c */ /* 0x040fe20000041810 */
[----:B------:R-:W1:Y:S07]  /*3bf0*/  LDSM.16.M88.4 R8, [R212+0x2000] ;  /* 0x00200000d408783b */ /* 0x000e6e0000000200 */
[C---:B------:R-:W-:Y:S08]  /*3c00*/  HMMA.16816.F32.BF16 R56, R76.reuse, R68, R56 ;  /* 0x000000444c38723c */ /* 0x040ff00000041838 */
[C---:B------:R-:W-:Y:S08]  /*3c10*/  HMMA.16816.F32.BF16 R64, R76.reuse, R72, R64 ;  /* 0x000000484c40723c */ /* 0x040ff00000041840 */
[C---:B------:R-:W-:Y:S08]  /*3c20*/  HMMA.16816.F32.BF16 R60, R76.reuse, R74, R60 ;  /* 0x0000004a4c3c723c */ /* 0x040ff0000004183c */
[----:B------:R-:W-:Y:S01]  /*3c30*/  HMMA.16816.F32.BF16 R68, R76, R70, R52 ;  /* 0x000000464c44723c */ /* 0x000fe20000041834 */
[----:B------:R-:W1:Y:S07]  /*3c40*/  LDSM.16.M88.4 R52, [R212+0x2800] ;  /* 0x00280000d434783b */ /* 0x000e6e0000000200 */
        /* <DEDUP_REMOVED lines=8> */
[----:B------:R-:W-:Y:S07]  /*3cd0*/  LDSM.16.M88.4 R36, [R226+0x4000] ;  /* 0x00400000e224783b */ /* 0x000fee0000000200 */
[C---:B-----5:R-:W-:Y:S08]  /*3ce0*/  HMMA.16816.F32.BF16 R56, R48.reuse, R32, R56 ;  /* 0x000000203038723c */ /* 0x060ff00000041838 */
        /* <DEDUP_REMOVED lines=9> */
[C---:B--2---:R-:W-:Y:S08]  /*3d80*/  HMMA.16816.F32.BF16 R64, R12.reuse, R44, R64 ;  /* 0x0000002c0c40723c */ /* 0x044ff00000041840 */
[C---:B------:R-:W-:Y:S01]  /*3d90*/  HMMA.16816.F32.BF16 R72, R12.reuse, R46, R60 ;  /* 0x0000002e0c48723c */ /* 0x040fe2000004183c */
[----:B------:R-:W-:Y:S04]  /*3da0*/  LDSM.16.M88.4 R60, [R224+0x4000] ;  /* 0x00400000e03c783b */ /* 0x000fe80000000200 */
[----:B------:R-:W2:Y:S03]  /*3db0*/  LDSM.16.M88.4 R44, [R223+0x4000] ;  /* 0x00400000df2c783b */ /* 0x000ea60000000200 */
[C---:B----4-:R-:W-:Y:S08]  /*3dc0*/  HMMA.16816.F32.BF16 R56, R12.reuse, R40, R56 ;  /* 0x000000280c38723c */ /* 0x050ff00000041838 */
[----:B------:R-:W-:Y:S01]  /*3dd0*/  HMMA.16816.F32.BF16 R68, R12, R42, R68 ;  /* 0x0000002a0c44723c */ /* 0x000fe20000041844 */
[----:B------:R-:W4:Y:S04]  /*3de0*/  LDSM.16.M88.4 R12, [R223+0x4800] ;  /* 0x00480000df0c783b */ /* 0x000f280000000200 */
[----:B------:R-:W-:Y:S03]  /*3df0*/  LDSM.16.M88.4 R40, [R222+0x4000] ;  /* 0x00400000de28783b */ /* 0x000fe60000000200 */
[C---:B---3--:R-:W-:Y:S08]  /*3e00*/  HMMA.16816.F32.BF16 R28, R36.reuse, R32, R28 ;  /* 0x00000020241c723c */ /* 0x048ff0000004181c */
[C---:B------:R-:W-:Y:S01]  /*3e10*/  HMMA.16816.F32.BF16 R24, R36.reuse, R34, R24 ;  /* 0x000000222418723c */ /* 0x040fe20000041818 */
[----:B------:R-:W3:Y:S07]  /*3e20*/  LDSM.16.M88.4 R32, [R223+0x5000] ;  /* 0x00500000df20783b */ /* 0x000eee0000000200 */
[C---:B-1----:R-:W-:Y:S08]  /*3e30*/  HMMA.16816.F32.BF16 R20, R36.reuse, R8, R20 ;  /* 0x000000082414723c */ /* 0x042ff00000041814 */
[C---:B------:R-:W-:Y:S01]  /*3e40*/  HMMA.16816.F32.BF16 R16, R36.reuse, R10, R16 ;  /* 0x0000000a2410723c */ /* 0x040fe20000041810 */
[----:B------:R-:W1:Y:S07]  /*3e50*/  LDSM.16.M88.4 R8, [R223+0x5800] ;  /* 0x00580000df08783b */ /* 0x000e6e0000000200 */
[C---:B-----5:R-:W-:Y:S08]  /*3e60*/  HMMA.16816.F32.BF16 R64, R36.reuse, R52, R64 ;  /* 0x000000342440723c */ /* 0x060ff00000041840 */
[C---:B------:R-:W-:Y:S01]  /*3e70*/  HMMA.16816.F32.BF16 R72, R36.reuse, R54, R72 ;  /* 0x000000362448723c */ /* 0x040fe20000041848 */
[----:B------:R-:W-:Y:S07]  /*3e80*/  LDSM.16.M88.4 R52, [R221+0x4000] ;  /* 0x00400000dd34783b */ /* 0x000fee0000000200 */
[C---:B------:R-:W-:Y:S08]  /*3e90*/  HMMA.16816.F32.BF16 R56, R36.reuse, R48, R56 ;  /* 0x000000302438723c */ /* 0x040ff00000041838 */
[----:B------:R-:W-:Y:S01]  /*3ea0*/  HMMA.16816.F32.BF16 R68, R36, R50, R68 ;  /* 0x000000322444723c */ /* 0x000fe20000041844 */
[----:B------:R-:W5:Y:S04]  /*3eb0*/  LDSM.16.M88.4 R36, [R219+0xc000] ;  /* 0x00c00000db24783b */ /* 0x000f680000000200 */
[----:B------:R-:W-:Y:S03]  /*3ec0*/  LDSM.16.M88.4 R48, [R219+0xd000] ;  /* 0x00d00000db30783b */ /* 0x000fe60000000200 */
        /* <DEDUP_REMOVED lines=9> */
[C---:B-1----:R-:W-:Y:S08]  /*3f60*/  HMMA.16816.F32.BF16 R56, R60.reuse, R8, R56 ;  /* 0x000000083c38723c */ /* 0x042ff00000041838 */
[----:B------:R-:W-:Y:S01]  /*3f70*/  HMMA.16816.F32.BF16 R68, R60, R10, R68 ;  /* 0x0000000a3c44723c */ /* 0x000fe20000041844 */
[----:B------:R-:W1:Y:S04]  /*3f80*/  LDSM.16.M88.4 R8, [R212+0x4800] ;  /* 0x00480000d408783b */ /* 0x000e680000000200 */
[----:B------:R-:W-:Y:S03]  /*3f90*/  LDSM.16.M88.4 R60, [R225+0xf000] ;  /* 0x00f00000e13c783b */ /* 0x000fe60000000200 */
[C---:B-----5:R-:W-:Y:S08]  /*3fa0*/  HMMA.16816.F32.BF16 R28, R40.reuse, R36, R28 ;  /* 0x00000024281c723c */ /* 0x060ff0000004181c */
[C---:B------:R-:W-:Y:S01]  /*3fb0*/  HMMA.16816.F32.BF16 R24, R40.reuse, R38, R24 ;  /* 0x000000262818723c */ /* 0x040fe20000041818 */
[----:B------:R-:W5:Y:S07]  /*3fc0*/  LDSM.16.M88.4 R36, [R212+0x5000] ;  /* 0x00500000d424783b */ /* 0x000f6e0000000200 */
[C---:B--2---:R-:W-:Y:S08]  /*3fd0*/  HMMA.16816.F32.BF16 R20, R40.reuse, R44, R20 ;  /* 0x0000002c2814723c */ /* 0x044ff00000041814 */
[C---:B------:R-:W-:Y:S01]  /*3fe0*/  HMMA.16816.F32.BF16 R16, R40.reuse, R46, R16 ;  /* 0x0000002e2810723c */ /* 0x040fe20000041810 */
[----:B------:R-:W2:Y:S07]  /*3ff0*/  LDSM.16.M88.4 R44, [R212+0x5800] ;  /* 0x00580000d42c783b */ /* 0x000eae0000000200 */
[C---:B------:R-:W-:Y:S08]  /*4000*/  HMMA.16816.F32.BF16 R64, R40.reuse, R48, R64 ;  /* 0x000000302840723c */ /* 0x040ff00000041840 */
[C---:B------:R-:W-:Y:S01]  /*4010*/  HMMA.16816.F32.BF16 R72, R40.reuse, R50, R72 ;  /* 0x000000322848723c */ /* 0x040fe20000041848 */
[----:B------:R-:W-:Y:S07]  /*4020*/  LDSM.16.M88.4 R48, [R225+0xe800] ;  /* 0x00e80000e130783b */ /* 0x000fee0000000200 */
[C---:B----4-:R-:W-:Y:S08]  /*4030*/  HMMA.16816.F32.BF16 R56, R40.reuse, R12, R56 ;  /* 0x0000000c2838723c */ /* 0x050ff00000041838 */
[----:B------:R-:W-:Y:S01]  /*4040*/  HMMA.16816.F32.BF16 R68, R40, R14, R68 ;  /* 0x0000000e2844723c */ /* 0x000fe20000041844 */
[----:B------:R-:W-:Y:S04]  /*4050*/  LDSM.16.M88.4 R40, [R226+0x6000] ;  /* 0x00600000e228783b */ /* 0x000fe80000000200 */
[----:B------:R-:W4:Y:S03]  /*4060*/  LDSM.16.M88.4 R12, [R225+0xe000] ;  /* 0x00e00000e10c783b */ /* 0x000f260000000200 */
[C---:B---3--:R-:W-:Y:S08]  /*4070*/  HMMA.16816.F32.BF16 R28, R52.reuse, R32, R28 ;  /* 0x00000020341c723c */ /* 0x048ff0000004181c */
[C---:B------:R-:W-:Y:S01]  /*4080*/  HMMA.16816.F32.BF16 R24, R52.reuse, R34, R24 ;  /* 0x000000223418723c */ /* 0x040fe20000041818 */
[----:B------:R-:W3:Y:S07]  /*4090*/  LDSM.16.M88.4 R32, [R225+0xf800] ;  /* 0x00f80000e120783b */ /* 0x000eee0000000200 */
[C---:B-1----:R-:W-:Y:S08]  /*40a0*/  HMMA.16816.F32.BF16 R20, R52.reuse, R8, R20 ;  /* 0x000000083414723c */ /* 0x042ff00000041814 */
[C---:B------:R-:W-:Y:S01]  /*40b0*/  HMMA.16816.F32.BF16 R16, R52.reuse, R10, R16 ;  /* 0x0000000a3410723c */ /* 0x040fe20000041810 */
[----:B------:R-:W-:Y:S07]  /*40c0*/  LDSM.16.M88.4 R8, [R223+0x6000] ;  /* 0x00600000df08783b */ /* 0x000fee0000000200 */
[C---:B-----5:R-:W-:Y:S08]  /*40d0*/  HMMA.16816.F32.BF16 R64, R52.reuse, R36, R64 ;  /* 0x000000243440723c */ /* 0x060ff00000041840 */
[C---:B------:R-:W-:Y:S01]  /*40e0*/  HMMA.16816.F32.BF16 R72, R52.reuse, R38, R72 ;  /* 0x000000263448723c */ /* 0x040fe20000041848 */
[----:B------:R-:W1:Y:S07]  /*40f0*/  LDSM.16.M88.4 R36, [R224+0x6000] ;  /* 0x00600000e024783b */ /* 0x000e6e0000000200 */
[C---:B--2---:R-:W-:Y:S08]  /*4100*/  HMMA.16816.F32.BF16 R56, R52.reuse, R44, R56 ;  /* 0x0000002c3438723c */ /* 0x044ff00000041838 */
[----:B------:R-:W-:Y:S01]  /*4110*/  HMMA.16816.F32.BF16 R68, R52, R46, R68 ;  /* 0x0000002e3444723c */ /* 0x000fe20000041844 */
[----:B------:R-:W-:Y:S04]  /*4120*/  LDSM.16.M88.4 R44, [R223+0x7000] ;  /* 0x00700000df2c783b */ /* 0x000fe80000000200 */
[----:B------:R-:W-:Y:S03]  /*4130*/  LDSM.16.M88.4 R52, [R219+0xe800] ;  /* 0x00e80000db34783b */ /* 0x000fe60000000200 */
[C---:B----4-:R-:W-:Y:S08]  /*4140*/  HMMA.16816.F32.BF16 R28, R40.reuse, R12, R28 ;  /* 0x0000000c281c723c */ /* 0x050ff0000004181c */
[C---:B------:R-:W-:Y:S01]  /*4150*/  HMMA.16816.F32.BF16 R24, R40.reuse, R14, R24 ;  /* 0x0000000e2818723c */ /* 0x040fe20000041818 */
[----:B------:R-:W2:Y:S07]  /*4160*/  LDSM.16.M88.4 R12, [R223+0x6800] ;  /* 0x00680000df0c783b */ /* 0x000eae0000000200 */
[C---:B------:R-:W-:Y:S08]  /*4170*/  HMMA.16816.F32.BF16 R20, R40.reuse, R48, R20 ;  /* 0x000000302814723c */ /* 0x040ff00000041814 */
[C---:B------:R-:W-:Y:S01]  /*4180*/  HMMA.16816.F32.BF16 R16, R40.reuse, R50, R16 ;  /* 0x000000322810723c */ /* 0x040fe20000041810 */
[----:B------:R-:W-:Y:S07]  /*4190*/  LDSM.16.M88.4 R48, [R223+0x7800] ;  /* 0x00780000df30783b */ /* 0x000fee0000000200 */
[C---:B------:R-:W-:Y:S08]  /*41a0*/  HMMA.16816.F32.BF16 R64, R40.reuse, R60, R64 ;  /* 0x0000003c2840723c */ /* 0x040ff00000041840 */
[C---:B------:R-:W-:Y:S01]  /*41b0*/  HMMA.16816.F32.BF16 R72, R40.reuse, R62, R72 ;  /* 0x0000003e2848723c */ /* 0x040fe20000041848 */
[----:B------:R-:W-:Y:S07]  /*41c0*/  LDSM.16.M88.4 R60, [R212+0x6000] ;  /* 0x00600000d43c783b */ /* 0x000fee0000000200 */
[C---:B---3--:R-:W-:Y:S08]  /*41d0*/  HMMA.16816.F32.BF16 R56, R40.reuse, R32, R56 ;  /* 0x000000202838723c */ /* 0x048ff00000041838 */
[----:B------:R-:W-:Y:S01]  /*41e0*/  HMMA.16816.F32.BF16 R68, R40, R34, R68 ;  /* 0x000000222844723c */ /* 0x000fe20000041844 */
[----:B------:R-:W-:Y:S04]  /*41f0*/  LDSM.16.M88.4 R32, [R222+0x6000] ;  /* 0x00600000de20783b */ /* 0x000fe80000000200 */
[----:B------:R-:W3:Y:S03]  /*4200*/  LDSM.16.M88.4 R40, [R219+0xe000] ;  /* 0x00e00000db28783b */ /* 0x000ee60000000200 */
[C---:B-1----:R-:W-:Y:S08]  /*4210*/  HMMA.16816.F32.BF16 R28, R36.reuse, R8, R28 ;  /* 0x00000008241c723c */ /* 0x042ff0000004181c */
[C---:B------:R-:W-:Y:S01]  /*4220*/  HMMA.16816.F32.BF16 R24, R36.reuse, R10, R24 ;  /* 0x0000000a2418723c */ /* 0x040fe20000041818 */
[----:B------:R-:W1:Y:S07]  /*4230*/  LDSM.16.M88.4 R8, [R219+0xf000] ;  /* 0x00f00000db08783b */ /* 0x000e6e0000000200 */
[C---:B--2---:R-:W-:Y:S01]  /*4240*/  HMMA.16816.F32.BF16 R76, R36.reuse, R12, R20 ;  /* 0x0000000c244c723c */ /* 0x044fe20000041814 */
[----:B------:R-:W2:Y:S07]  /*4250*/  LDSM.16.M88.4 R20, [R221+0x6000] ;  /* 0x00600000dd14783b */ /* 0x000eae0000000200 */
[C---:B------:R-:W-:Y:S01]  /*4260*/  HMMA.16816.F32.BF16 R16, R36.reuse, R14, R16 ;  /* 0x0000000e2410723c */ /* 0x040fe20000041810 */
[----:B------:R-:W4:Y:S07]  /*4270*/  LDSM.16.M88.4 R12, [R212+0x6800] ;  /* 0x00680000d40c783b */ /* 0x000f2e0000000200 */
[----:B------:R-:W-:Y:S08]  /*4280*/  HMMA.16816.F32.BF16 R64, R36, R44, R64 ;  /* 0x0000002c2440723c */ /* 0x000ff00000041840 */
[C---:B---3--:R-:W-:Y:S07]  /*4290*/  HMMA.16816.F32.BF16 R28, R32.reuse, R40, R28 ;  /* 0x00000028201c723c */ /* 0x048fee000004181c */
[----:B------:R-:W-:Y:S01]  /*42a0*/  IMAD.U32 R40, RZ, RZ, UR30 ;  /* 0x0000001eff287e24 */ /* 0x000fe2000f8e00ff */
[----:B------:R-:W-:Y:S03]  /*42b0*/  HMMA.16816.F32.BF16 R24, R32, R42, R24 ;  /* 0x0000002a2018723c */ /* 0x000fe60000041818 */
[----:B------:R-:W-:-:S04]  /*42c0*/  IMAD R40, R40, 0x40, R227 ;  /* 0x0000004028287824 */ /* 0x000fc800078e02e3 */
[----:B------:R-:W-:Y:S01]  /*42d0*/  I2F R3, R40 ;  /* 0x0000002800037306 */ /* 0x000fe20000201400 */
[----:B------:R-:W-:Y:S01]  /*42e0*/  HMMA.16816.F32.BF16 R76, R32, R52, R76 ;  /* 0x00000034204c723c */ /* 0x000fe2000004184c */
[C---:B------:R-:W-:Y:S02]  /*42f0*/  IADD3 R42, R40.reuse, 0x8, RZ ;  /* 0x00000008282a7810 */ /* 0x040fe40007ffe0ff */
[C---:B------:R-:W-:Y:S02]  /*4300*/  IADD3 R43, R40.reuse, 0x9, RZ ;  /* 0x00000009282b7810 */ /* 0x040fe40007ffe0ff */
[C---:B------:R-:W-:Y:S02]  /*4310*/  IADD3 R44, R40.reuse, 0x10, RZ ;  /* 0x00000010282c7810 */ /* 0x040fe40007ffe0ff */
[----:B------:R-:W-:Y:S01]  /*4320*/  I2F R41, R42 ;  /* 0x0000002a00297306 */ /* 0x000fe20000201400 */
[----:B------:R-:W-:Y:S08]  /*4330*/  HMMA.16816.F32.BF16 R72, R36, R46, R72 ;  /* 0x0000002e2448723c */ /* 0x000ff00000041848 */
[----:B-1----:R-:W-:Y:S07]  /*4340*/  HMMA.16816.F32.BF16 R64, R32, R8, R64 ;  /* 0x000000082040723c */ /* 0x002fee0000041840 */
[----:B------:R-:W-:Y:S01]  /*4350*/  IMAD.U32 R9, RZ, RZ, UR18 ;  /* 0x00000012ff097e24 */ /* 0x000fe2000f8e00ff */
[----:B--2---:R-:W-:Y:S01]  /*4360*/  HMMA.16816.F32.BF16 R28, R20, R60, R28 ;  /* 0x0000003c141c723c */ /* 0x004fe2000004181c */
[----:B------:R-:W-:-:S03]  /*4370*/  IADD3 R8, R40, 0x1, RZ ;  /* 0x0000000128087810 */ /* 0x000fc60007ffe0ff */
[----:B------:R-:W-:Y:S01]  /*4380*/  IADD3 R7, R9, -UR19, R7 ;  /* 0x8000001309077c10 */ /* 0x000fe2000fffe007 */
[----:B------:R-:W1:Y:S03]  /*4390*/  I2F R6, R8 ;  /* 0x0000000800067306 */ /* 0x000e660000201400 */
[----:B------:R-:W-:Y:S01]  /*43a0*/  HMMA.16816.F32.BF16 R16, R32, R54, R16 ;  /* 0x000000362010723c */ /* 0x000fe20000041810 */
[----:B------:R-:W-:-:S04]  /*43b0*/  IADD3 R238, R7, c[0x0][0x2e8], RZ ;  /* 0x0000ba0007ee7a10 */ /* 0x000fc80007ffe0ff */
[C---:B------:R-:W-:Y:S01]  /*43c0*/  IADD3 R165, R238.reuse, 0x8, RZ ;  /* 0x00000008eea57810 */ /* 0x040fe20007ffe0ff */
[----:B------:R-:W2:Y:S01]  /*43d0*/  I2F R7, R43 ;  /* 0x0000002b00077306 */ /* 0x000ea20000201400 */
[----:B------:R-:W-:Y:S01]  /*43e0*/  IMNMX R238, R238, UR18, PT ;  /* 0x00000012eeee7c17 */ /* 0x000fe2000b800200 */
[----:B------:R-:W-:Y:S01]  /*43f0*/  HMMA.16816.F32.BF16 R24, R20, R62, R24 ;  /* 0x0000003e1418723c */ /* 0x000fe20000041818 */
[----:B------:R-:W-:Y:S02]  /*4400*/  IMNMX R165, R165, UR18, PT ;  /* 0x00000012a5a57c17 */ /* 0x000fe4000b800200 */
[CC--:B------:R-:W-:Y:S02]  /*4410*/  ISETP.GE.AND P6, PT, R8.reuse, R238.reuse, PT ;  /* 0x000000ee0800720c */ /* 0x0c0fe40003fc6270 */
[-C--:B------:R-:W-:Y:S02]  /*4420*/  ISETP.GE.AND P3, PT, R8, R165.reuse, PT ;  /* 0x000000a50800720c */ /* 0x080fe40003f66270 */
[----:B------:R-:W-:Y:S01]  /*4430*/  ISETP.GE.AND P1, PT, R42, R165, PT ;  /* 0x000000a52a00720c */ /* 0x000fe20003f26270 */
[----:B------:R-:W-:Y:S01]  /*4440*/  HMMA.16816.F32.BF16 R56, R36, R48, R56 ;  /* 0x000000302438723c */ /* 0x000fe20000041838 */
[C---:B-1----:R-:W-:Y:S01]  /*4450*/  FFMA.FTZ R31, R6.reuse, UR4, R31 ;  /* 0x00000004061f7c23 */ /* 0x042fe2000801001f */
[-C--:B------:R-:W-:Y:S01]  /*4460*/  ISETP.GE.AND P0, PT, R43, R238.reuse, PT ;  /* 0x000000ee2b00720c */ /* 0x080fe20003f06270 */
[----:B------:R-:W-:Y:S01]  /*4470*/  FFMA.FTZ R29, R6, UR4, R29 ;  /* 0x00000004061d7c23 */ /* 0x000fe2000801001d */
[----:B------:R-:W-:Y:S01]  /*4480*/  ISETP.GE.AND P4, PT, R42, R238, PT ;  /* 0x000000ee2a00720c */ /* 0x000fe20003f86270 */
[----:B------:R-:W-:Y:S01]  /*4490*/  FFMA.FTZ R28, R3, UR4, R28 ;  /* 0x00000004031c7c23 */ /* 0x000fe2000801001c */
[----:B------:R-:W-:-:S02]  /*44a0*/  IADD3 R6, R40, 0x18, RZ ;  /* 0x0000001828067810 */ /* 0x000fc40007ffe0ff */
[----:B------:R-:W-:Y:S01]  /*44b0*/  HMMA.16816.F32.BF16 R68, R36, R50, R68 ;  /* 0x000000322444723c */ /* 0x000fe20000041844 */
[----:B------:R-:W1:Y:S01]  /*44c0*/  LDSM.16.M88.4 R36, [R219+0xf800] ;  /* 0x00f80000db24783b */ /* 0x000e620000000200 */
[-C--:B------:R-:W-:Y:S01]  /*44d0*/  ISETP.GE.AND P5, PT, R43, R165.reuse, PT ;  /* 0x000000a52b00720c */ /* 0x080fe20003fa6270 */
[----:B------:R-:W-:Y:S01]  /*44e0*/  I2F R42, R6 ;  /* 0x00000006002a7306 */ /* 0x000fe20000201400 */
[C---:B------:R-:W-:Y:S02]  /*44f0*/  ISETP.GE.AND P2, PT, R44.reuse, R238, PT ;  /* 0x000000ee2c00720c */ /* 0x040fe40003f46270 */
[----:B------:R-:W-:Y:S02]  /*4500*/  FSEL R29, R29, -INF , !P6 ;  /* 0xff8000001d1d7808 */ /* 0x000fe40007000000 */
[----:B----4-:R-:W-:Y:S01]  /*4510*/  HMMA.16816.F32.BF16 R76, R20, R12, R76 ;  /* 0x0000000c144c723c */ /* 0x010fe2000004184c */
[----:B------:R-:W-:Y:S01]  /*4520*/  FFMA.FTZ R24, R41, UR4, R24 ;  /* 0x0000000429187c23 */ /* 0x000fe20008010018 */
[----:B------:R-:W-:Y:S01]  /*4530*/  ISETP.GE.AND P6, PT, R44, R165, PT ;  /* 0x000000a52c00720c */ /* 0x000fe20003fc6270 */
[----:B------:R3:W4:Y:S01]  /*4540*/  I2F R12, R44 ;  /* 0x0000002c000c7306 */ /* 0x0007220000201400 */
[----:B--2---:R-:W-:-:S03]  /*4550*/  FFMA.FTZ R27, R7, UR4, R27 ;  /* 0x00000004071b7c23 */ /* 0x004fc6000801001b */
[C---:B------:R-:W-:Y:S01]  /*4560*/  IADD3 R13, R40.reuse, 0x11, RZ ;  /* 0x00000011280d7810 */ /* 0x040fe20007ffe0ff */
[----:B------:R-:W-:Y:S01]  /*4570*/  HMMA.16816.F32.BF16 R72, R32, R10, R72 ;  /* 0x0000000a2048723c */ /* 0x000fe20000041848 */
[----:B------:R-:W2:Y:S01]  /*4580*/  LDSM.16.M88.4 R8, [R212+0x7000] ;  /* 0x00700000d408783b */ /* 0x000ea20000000200 */
[----:B------:R-:W-:Y:S01]  /*4590*/  FSEL R27, R27, -INF , !P5 ;  /* 0xff8000001b1b7808 */ /* 0x000fe20006800000 */
[----:B------:R5:W1:Y:S05]  /*45a0*/  I2F R43, R13 ;  /* 0x0000000d002b7306 */ /* 0x000a6a0000201400 */
[----:B------:R-:W-:Y:S01]  /*45b0*/  HMMA.16816.F32.BF16 R16, R20, R14, R16 ;  /* 0x0000000e1410723c */ /* 0x000fe20000041810 */
[----:B---3--:R-:W-:-:S06]  /*45c0*/  IADD3 R44, R40, 0x21, RZ ;  /* 0x00000021282c7810 */ /* 0x008fcc0007ffe0ff */
[----:B------:R-:W-:Y:S01]  /*45d0*/  FFMA.FTZ R14, R41, UR4, R26 ;  /* 0x00000004290e7c23 */ /* 0x000fe2000801001a */
[----:B------:R-:W-:Y:S01]  /*45e0*/  FSEL R26, R31, -INF , !P3 ;  /* 0xff8000001f1a7808 */ /* 0x000fe20005800000 */
[----:B------:R-:W-:Y:S01]  /*45f0*/  FFMA.FTZ R31, R7, UR4, R25 ;  /* 0x00000004071f7c23 */ /* 0x000fe20008010019 */
[----:B------:R-:W-:Y:S01]  /*4600*/  FSEL R41, R24, -INF , !P4 ;  /* 0xff80000018297808 */ /* 0x000fe20006000000 */
[----:B----4-:R-:W-:Y:S01]  /*4610*/  FFMA.FTZ R78, R12, UR4, R78 ;  /* 0x000000040c4e7c23 */ /* 0x010fe2000801004e */
[----:B------:R-:W-:Y:S02]  /*4620*/  FSEL R25, R14, -INF , !P1 ;  /* 0xff8000000e197808 */ /* 0x000fe40004800000 */
[----:B------:R-:W-:Y:S02]  /*4630*/  FSEL R31, R31, -INF , !P0 ;  /* 0xff8000001f1f7808 */ /* 0x000fe40004000000 */
[CC--:B------:R-:W-:Y:S01]  /*4640*/  ISETP.GE.AND P1, PT, R6.reuse, R238.reuse, PT ;  /* 0x000000ee0600720c */ /* 0x0c0fe20003f26270 */
[----:B-1----:R-:W-:Y:S01]  /*4650*/  HMMA.16816.F32.BF16 R56, R32, R36, R56 ;  /* 0x000000242038723c */ /* 0x002fe20000041838 */
[----:B------:R-:W-:Y:S01]  /*4660*/  ISETP.GE.AND P0, PT, R6, R165, PT ;  /* 0x000000a50600720c */ /* 0x000fe20003f06270 */
[----:B------:R-:W-:Y:S01]  /*4670*/  FFMA.FTZ R6, R12, UR4, R76 ;  /* 0x000000040c067c23 */ /* 0x000fe2000801004c */
[----:B------:R-:W-:-:S02]  /*4680*/  ISETP.GE.AND P3, PT, R13, R238, PT ;  /* 0x000000ee0d00720c */ /* 0x000fc40003f66270 */
[----:B------:R-:W-:Y:S02]  /*4690*/  ISETP.GE.AND P4, PT, R13, R165, PT ;  /* 0x000000a50d00720c */ /* 0x000fe40003f86270 */
[----:B-----5:R-:W1:Y:S01]  /*46a0*/  LDSM.16.M88.4 R12, [R212+0x7800] ;  /* 0x00780000d40c783b */ /* 0x020e620000000200 */
[----:B------:R-:W-:Y:S01]  /*46b0*/  IADD3 R7, R40, 0x19, RZ ;  /* 0x0000001928077810 */ /* 0x000fe20007ffe0ff */
[----:B------:R-:W-:Y:S01]  /*46c0*/  HMMA.16816.F32.BF16 R68, R32, R38, R68 ;  /* 0x000000262044723c */ /* 0x000fe20000041844 */
[----:B------:R-:W-:Y:S01]  /*46d0*/  FSEL R6, R6, -INF , !P2 ;  /* 0xff80000006067808 */ /* 0x000fe20005000000 */
[----:B------:R-:W-:Y:S01]  /*46e0*/  I2F R32, R44 ;  /* 0x0000002c00207306 */ /* 0x000fe20000201400 */
[----:B------:R-:W-:Y:S01]  /*46f0*/  ISETP.GE.AND P5, PT, R7, R238, PT ;  /* 0x000000ee0700720c */ /* 0x000fe20003fa6270 */
[----:B------:R-:W-:-:S04]  /*4700*/  DEPBAR.LE SB0, 0x0 ;  /* 0x000080000000791a */ /* 0x000fc80000000000 */
[----:B--2---:R-:W-:Y:S01]  /*4710*/  HMMA.16816.F32.BF16 R64, R20, R8, R64 ;  /* 0x000000081440723c */ /* 0x004fe20000041840 */
[----:B------:R-:W-:Y:S01]  /*4720*/  ISETP.GE.AND P2, PT, R7, R165, PT ;  /* 0x000000a50700720c */ /* 0x000fe20003f46270 */
[----:B------:R2:W3:Y:S01]  /*4730*/  I2F R36, R7 ;  /* 0x0000000700247306 */ /* 0x0004e20000201400 */
[----:B------:R-:W-:-:S04]  /*4740*/  IADD3 R24, R40, 0x20, RZ ;  /* 0x0000002028187810 */ /* 0x000fc80007ffe0ff */
[----:B------:R-:W-:Y:S01]  /*4750*/  FSEL R8, R78, -INF , !P6 ;  /* 0xff8000004e087808 */ /* 0x000fe20007000000 */
[----:B------:R-:W-:Y:S01]  /*4760*/  HMMA.16816.F32.BF16 R72, R20, R10, R72 ;  /* 0x0000000a1448723c */ /* 0x000fe20000041848 */
[----:B------:R-:W-:Y:S01]  /*4770*/  ISETP.GE.AND P6, PT, R24, R238, PT ;  /* 0x000000ee1800720c */ /* 0x000fe20003fc6270 */
[----:B------:R4:W5:Y:S01]  /*4780*/  I2F R37, R24 ;  /* 0x0000001800257306 */ /* 0x0009620000201400 */
[----:B------:R-:W-:-:S04]  /*4790*/  FFMA.FTZ R9, R43, UR4, R79 ;  /* 0x000000042b097c23 */ /* 0x000fc8000801004f */
[----:B------:R-:W-:Y:S01]  /*47a0*/  FFMA.FTZ R10, R42, UR4, R18 ;  /* 0x000000042a0a7c23 */ /* 0x000fe20008010012 */
[----:B------:R-:W-:Y:S01]  /*47b0*/  FSEL R9, R9, -INF , !P4 ;  /* 0xff80000009097808 */ /* 0x000fe20006000000 */
[----:B--2---:R-:W-:Y:S01]  /*47c0*/  FFMA.FTZ R7, R43, UR4, R77 ;  /* 0x000000042b077c23 */ /* 0x004fe2000801004d */
[-C--:B------:R-:W-:Y:S01]  /*47d0*/  ISETP.GE.AND P4, PT, R44, R238.reuse, PT ;  /* 0x000000ee2c00720c */ /* 0x080fe20003f86270 */
[----:B---3--:R-:W-:Y:S01]  /*47e0*/  FFMA.FTZ R11, R36, UR4, R17 ;  /* 0x00000004240b7c23 */ /* 0x008fe20008010011 */
[----:B------:R-:W-:Y:S01]  /*47f0*/  FSEL R10, R10, -INF , !P0 ;  /* 0xff8000000a0a7808 */ /* 0x000fe20004000000 */
[----:B------:R-:W-:Y:S01]  /*4800*/  FFMA.FTZ R36, R36, UR4, R19 ;  /* 0x0000000424247c23 */ /* 0x000fe20008010013 */
[----:B------:R-:W-:Y:S02]  /*4810*/  FSEL R7, R7, -INF , !P3 ;  /* 0xff80000007077808 */ /* 0x000fe40005800000 */
[----:B------:R-:W-:Y:S01]  /*4820*/  FFMA.FTZ R67, R32, UR4, R67 ;  /* 0x0000000420437c23 */ /* 0x000fe20008010043 */
[-C--:B------:R-:W-:Y:S01]  /*4830*/  ISETP.GE.AND P3, PT, R24, R165.reuse, PT ;  /* 0x000000a51800720c */ /* 0x080fe20003f66270 */
[----:B----4-:R-:W-:Y:S01]  /*4840*/  FFMA.FTZ R24, R42, UR4, R16 ;  /* 0x000000042a187c23 */ /* 0x010fe20008010010 */
[C---:B------:R-:W-:Y:S01]  /*4850*/  IADD3 R16, R40.reuse, 0x28, RZ ;  /* 0x0000002828107810 */ /* 0x040fe20007ffe0ff */
[----:B-----5:R-:W-:Y:S01]  /*4860*/  FFMA.FTZ R64, R37, UR4, R64 ;  /* 0x0000000425407c23 */ /* 0x020fe20008010040 */
[----:B------:R-:W-:Y:S01]  /*4870*/  IADD3 R19, R40, 0x29, RZ ;  /* 0x0000002928137810 */ /* 0x000fe20007ffe0ff */
[----:B-1----:R-:W-:Y:S01]  /*4880*/  HMMA.16816.F32.BF16 R56, R20, R12, R56 ;  /* 0x0000000c1438723c */ /* 0x002fe20000041838 */
[----:B------:R1:W2:Y:S01]  /*4890*/  I2F R18, R16 ;  /* 0x0000001000127306 */ /* 0x0002a20000201400 */
[----:B------:R-:W-:Y:S01]  /*48a0*/  FSEL R11, R11, -INF , !P5 ;  /* 0xff8000000b0b7808 */ /* 0x000fe20006800000 */
[----:B------:R-:W-:Y:S01]  /*48b0*/  FFMA.FTZ R66, R37, UR4, R66 ;  /* 0x0000000425427c23 */ /* 0x000fe20008010042 */
[----:B------:R-:W-:Y:S01]  /*48c0*/  ISETP.GE.AND P0, PT, R16, R238, PT ;  /* 0x000000ee1000720c */ /* 0x000fe20003f06270 */
[----:B------:R-:W-:Y:S01]  /*48d0*/  FFMA.FTZ R65, R32, UR4, R65 ;  /* 0x0000000420417c23 */ /* 0x000fe20008010041 */
[----:B------:R-:W-:-:S02]  /*48e0*/  ISETP.GE.AND P5, PT, R16, R165, PT ;  /* 0x000000a51000720c */ /* 0x000fc40003fa6270 */
[----:B------:R-:W-:Y:S01]  /*48f0*/  IADD3 R13, R40, 0x31, RZ ;  /* 0x00000031280d7810 */ /* 0x000fe20007ffe0ff */
[----:B------:R-:W3:Y:S01]  /*4900*/  I2F R17, R19 ;  /* 0x0000001300117306 */ /* 0x000ee20000201400 */
[----:B------:R-:W-:Y:S01]  /*4910*/  HMMA.16816.F32.BF16 R68, R20, R14, R68 ;  /* 0x0000000e1444723c */ /* 0x000fe20000041844 */
[----:B------:R-:W-:Y:S02]  /*4920*/  FSEL R182, R64, -INF , !P6 ;  /* 0xff80000040b67808 */ /* 0x000fe40007000000 */
[CC--:B------:R-:W-:Y:S02]  /*4930*/  ISETP.GE.AND P6, PT, R19.reuse, R165.reuse, PT ;  /* 0x000000a51300720c */ /* 0x0c0fe40003fc6270 */
[----:B------:R-:W-:Y:S02]  /*4940*/  FSEL R24, R24, -INF , !P1 ;  /* 0xff80000018187808 */ /* 0x000fe40004800000 */
[----:B------:R-:W4:Y:S01]  /*4950*/  I2F R14, R13 ;  /* 0x0000000d000e7306 */ /* 0x000f220000201400 */
[----:B-1----:R-:W-:Y:S01]  /*4960*/  FSEL R16, R36, -INF , !P2 ;  /* 0xff80000024107808 */ /* 0x002fe20005000000 */
[C---:B--2---:R-:W-:Y:S01]  /*4970*/  FFMA.FTZ R72, R18.reuse, UR4, R72 ;  /* 0x0000000412487c23 */ /* 0x044fe20008010048 */
[----:B------:R-:W-:Y:S01]  /*4980*/  ISETP.GE.AND P2, PT, R19, R238, PT ;  /* 0x000000ee1300720c */ /* 0x000fe20003f46270 */
[----:B------:R-:W-:Y:S01]  /*4990*/  FFMA.FTZ R74, R18, UR4, R74 ;  /* 0x00000004124a7c23 */ /* 0x000fe2000801004a */
[----:B------:R-:W-:-:S02]  /*49a0*/  ISETP.GE.AND P1, PT, R44, R165, PT ;  /* 0x000000a52c00720c */ /* 0x000fc40003f26270 */
[C---:B------:R-:W-:Y:S01]  /*49b0*/  IADD3 R15, R40.reuse, 0x38, RZ ;  /* 0x00000038280f7810 */ /* 0x040fe20007ffe0ff */
[C---:B---3--:R-:W-:Y:S01]  /*49c0*/  FFMA.FTZ R73, R17.reuse, UR4, R73 ;  /* 0x0000000411497c23 */ /* 0x048fe20008010049 */
[C---:B------:R-:W-:Y:S01]  /*49d0*/  IADD3 R19, R40.reuse, 0x30, RZ ;  /* 0x0000003028137810 */ /* 0x040fe20007ffe0ff */
[----:B------:R-:W-:Y:S01]  /*49e0*/  FFMA.FTZ R75, R17, UR4, R75 ;  /* 0x00000004114b7c23 */ /* 0x000fe2000801004b */
[----:B------:R-:W-:Y:S02]  /*49f0*/  IADD3 R17, R40, 0x39, RZ ;  /* 0x0000003928117810 */ /* 0x000fe40007ffe0ff */
[----:B------:R-:W1:Y:S01]  /*4a00*/  I2F R12, R19 ;  /* 0x00000013000c7306 */ /* 0x000e620000201400 */
[----:B------:R-:W-:Y:S02]  /*4a10*/  FSEL R191, R67, -INF , !P1 ;  /* 0xff80000043bf7808 */ /* 0x000fe40004800000 */
[----:B------:R-:W-:Y:S01]  /*4a20*/  FSEL R184, R72, -INF , !P0 ;  /* 0xff80000048b87808 */ /* 0x000fe20004000000 */
[C---:B----4-:R-:W-:Y:S01]  /*4a30*/  FFMA.FTZ R59, R14.reuse, UR4, R59 ;  /* 0x000000040e3b7c23 */ /* 0x050fe2000801003b */
[C---:B------:R-:W-:Y:S01]  /*4a40*/  ISETP.GE.AND P1, PT, R13.reuse, R238, PT ;  /* 0x000000ee0d00720c */ /* 0x040fe20003f26270 */
[----:B------:R-:W-:Y:S01]  /*4a50*/  FFMA.FTZ R57, R14, UR4, R57 ;  /* 0x000000040e397c23 */ /* 0x000fe20008010039 */
[----:B------:R-:W-:-:S02]  /*4a60*/  ISETP.GE.AND P0, PT, R13, R165, PT ;  /* 0x000000a50d00720c */ /* 0x000fc40003f06270 */
[----:B------:R-:W-:Y:S01]  /*4a70*/  FSEL R192, R74, -INF , !P5 ;  /* 0xff8000004ac07808 */ /* 0x000fe20006800000 */
[----:B------:R-:W2:Y:S01]  /*4a80*/  I2F R13, R15 ;  /* 0x0000000f000d7306 */ /* 0x000ea20000201400 */
[----:B------:R-:W-:Y:S02]  /*4a90*/  FSEL R185, R73, -INF , !P2 ;  /* 0xff80000049b97808 */ /* 0x000fe40005000000 */
[C---:B------:R-:W-:Y:S02]  /*4aa0*/  ISETP.GE.AND P5, PT, R15.reuse, R238, PT ;  /* 0x000000ee0f00720c */ /* 0x040fe40003fa6270 */
[----:B------:R-:W-:Y:S01]  /*4ab0*/  ISETP.GE.AND P2, PT, R15, R165, PT ;  /* 0x000000a50f00720c */ /* 0x000fe20003f46270 */
[C---:B-1----:R-:W-:Y:S01]  /*4ac0*/  FFMA.FTZ R56, R12.reuse, UR4, R56 ;  /* 0x000000040c387c23 */ /* 0x042fe20008010038 */
[----:B------:R-:W-:Y:S01]  /*4ad0*/  FSEL R190, R59, -INF , !P0 ;  /* 0xff8000003bbe7808 */ /* 0x000fe20004000000 */
[----:B------:R-:W1:Y:S01]  /*4ae0*/  I2F R15, R17 ;  /* 0x00000011000f7306 */ /* 0x000e620000201400 */
[----:B------:R-:W-:Y:S01]  /*4af0*/  PLOP3.LUT P0, PT, PT, PT, UP0, 0x80, 0x0 ;  /* 0x000000000000781c */ /* 0x000fe20003f0f008 */
[----:B------:R-:W-:Y:S01]  /*4b00*/  FFMA.FTZ R32, R12, UR4, R58 ;  /* 0x000000040c207c23 */ /* 0x000fe2000801003a */
[----:B------:R-:W-:Y:S01]  /*4b10*/  FSEL R189, R66, -INF , !P3 ;  /* 0xff80000042bd7808 */ /* 0x000fe20005800000 */
[----:B------:R-:W-:Y:S01]  /*4b20*/  FFMA.FTZ R12, R3, UR4, R30 ;  /* 0x00000004030c7c23 */ /* 0x000fe2000801001e */
[----:B------:R-:W-:-:S02]  /*4b30*/  FSEL R183, R65, -INF , !P4 ;  /* 0xff80000041b77808 */ /* 0x000fc40006000000 */
[-C--:B------:R-:W-:Y:S01]  /*4b40*/  ISETP.GE.AND P3, PT, R19, R238.reuse, PT ;  /* 0x000000ee1300720c */ /* 0x080fe20003f66270 */
[----:B--2---:R-:W-:Y:S01]  /*4b50*/  FFMA.FTZ R35, R13, UR4, R68 ;  /* 0x000000040d237c23 */ /* 0x004fe20008010044 */
[----:B------:R-:W-:Y:S01]  /*4b60*/  ISETP.GE.AND P4, PT, R19, R165, PT ;  /* 0x000000a51300720c */ /* 0x000fe20003f86270 */
[----:B------:R-:W-:Y:S01]  /*4b70*/  FFMA.FTZ R70, R13, UR4, R70 ;  /* 0x000000040d467c23 */ /* 0x000fe20008010046 */
[----:B------:R-:W-:Y:S02]  /*4b80*/  FSEL R193, R75, -INF , !P6 ;  /* 0xff8000004bc17808 */ /* 0x000fe40007000000 */
[----:B------:R-:W-:Y:S02]  /*4b90*/  FSEL R195, R56, -INF , !P3 ;  /* 0xff80000038c37808 */ /* 0x000fe40005800000 */
[----:B------:R-:W-:Y:S01]  /*4ba0*/  FSEL R32, R32, -INF , !P4 ;  /* 0xff80000020207808 */ /* 0x000fe20006000000 */
[----:B-1----:R-:W-:Y:S01]  /*4bb0*/  FFMA.FTZ R33, R15, UR4, R69 ;  /* 0x000000040f217c23 */ /* 0x002fe20008010045 */
[----:B------:R-:W-:Y:S01]  /*4bc0*/  FSEL R194, R57, -INF , !P1 ;  /* 0xff80000039c27808 */ /* 0x000fe20004800000 */
[----:B------:R-:W-:Y:S01]  /*4bd0*/  FFMA.FTZ R71, R15, UR4, R71 ;  /* 0x000000040f477c23 */ /* 0x000fe20008010047 */
[----:B------:R-:W-:Y:S01]  /*4be0*/  BAR.SYNC.DEFER_BLOCKING 0x0 ;  /* 0x0000000000007b1d */ /* 0x000fe20000010000 */
[----:B------:R-:W-:-:S02]  /*4bf0*/  ISETP.GE.AND P6, PT, R40, R238, PT ;  /* 0x000000ee2800720c */ /* 0x000fc40003fc6270 */
[-C--:B------:R-:W-:Y:S02]  /*4c00*/  ISETP.GE.AND P3, PT, R40, R165.reuse, PT ;  /* 0x000000a52800720c */ /* 0x080fe40003f66270 */
[C---:B------:R-:W-:Y:S02]  /*4c10*/  ISETP.GE.AND P4, PT, R17.reuse, R238, PT ;  /* 0x000000ee1100720c */ /* 0x040fe40003f86270 */
[----:B------:R-:W-:Y:S02]  /*4c20*/  ISETP.GE.AND P1, PT, R17, R165, PT ;  /* 0x000000a51100720c */ /* 0x000fe40003f26270 */
[----:B------:R-:W-:Y:S02]  /*4c30*/  FSEL R35, R35, -INF , !P5 ;  /* 0xff80000023237808 */ /* 0x000fe40006800000 */
[----:B------:R-:W-:Y:S02]  /*4c40*/  FSEL R187, R70, -INF , !P2 ;  /* 0xff80000046bb7808 */ /* 0x000fe40005000000 */
[----:B------:R-:W-:-:S02]  /*4c50*/  FSEL R28, R28, -INF , !P6 ;  /* 0xff8000001c1c7808 */ /* 0x000fc40007000000 */
[----:B------:R-:W-:Y:S02]  /*4c60*/  FSEL R12, R12, -INF , !P3 ;  /* 0xff8000000c0c7808 */ /* 0x000fe40005800000 */
[----:B------:R-:W-:Y:S02]  /*4c70*/  FSEL R33, R33, -INF , !P4 ;  /* 0xff80000021217808 */ /* 0x000fe40006000000 */
        /* <DEDUP_REMOVED lines=10> */
[----:B------:R-:W-:-:S02]  /*4d20*/  ISETP.GE.AND P3, PT, R229, c[0x0][0x220], PT ;  /* 0x00008800e5007a0c */ /* 0x000fc40003f66270 */
        /* <DEDUP_REMOVED lines=21> */
[----:B------:R-:W-:-:S03]  /*4e80*/  IADD3.X R5, R5, UR28, RZ, P2, !PT ;  /* 0x0000001c05057c10 */ /* 0x000fc600097fe4ff */
        /* <DEDUP_REMOVED lines=26> */
[----:B------:R1:W-:Y:S01]  /*5030*/  @P4 STS.128 [R228+0xc800], RZ ;  /* 0x00c800ffe4004388 */ /* 0x0003e20000000c00 */
[----:B------:R-:W-:-:S03]  /*5040*/  IADD3 R13, P1, R3, UR27, RZ ;  /* 0x0000001b030d7c10 */ /* 0x000fc6000ff3e0ff */
[----:B------:R-:W-:Y:S01]  /*5050*/  @!PT LDS RZ, [RZ] ;  /* 0x00000000fffff984 */ /* 0x000fe20000000800 */
[----:B------:R-:W-:Y:S01]  /*5060*/  @!PT LDS RZ, [RZ] ;  /* 0x00000000fffff984 */ /* 0x000fe20000000800 */
[----:B------:R-:W-:Y:S01]  /*5070*/  @!PT LDS RZ, [RZ] ;  /* 0x00000000fffff984 */ /* 0x000fe20000000800 */
[----:B------:R5:W-:Y:S04]  /*5080*/  @!P4 LDGSTS.E.BYPASS.LTC128B.128 [R228+0xc800], [R18.64+0x100] ;  /* 0x0c80010012e4cfae */ /* 0x000be8000b901d54 */
[----:B------:R1:W-:Y:S01]  /*5090*/  @P3 STS.128 [R228+0xe800], RZ ;  /* 0x00e800ffe4003388 */ /* 0x0003e20000000c00 */
[----:B---3--:R-:W-:-:S04]  /*50a0*/  @!P3 LEA R14, P2, R3, c[0x0][0x168], 0x1 ;  /* 0x00005a00030eba11 */ /* 0x008fc800078408ff */
[----:B------:R-:W-:Y:S02]  /*50b0*/  @!P3 LEA.HI.X R15, R3, c[0x0][0x16c], R5, 0x1, P2 ;  /* 0x00005b00030fba11 */ /* 0x000fe400010f0c05 */
[----:B------:R-:W-:Y:S02]  /*50c0*/  @!P6 LEA R22, P2, R13, c[0x0][0x168], 0x1 ;  /* 0x00005a000d16ea11 */ /* 0x000fe400078408ff */
[----:B------:R-:W-:Y:S01]  /*50d0*/  IADD3.X R5, R5, UR28, RZ, P1, !PT ;  /* 0x0000001c05057c10 */ /* 0x000fe20008ffe4ff */
[----:B------:R-:W-:Y:S01]  /*50e0*/  @!PT LDS RZ, [RZ] ;  /* 0x00000000fffff984 */ /* 0x000fe20000000800 */
[----:B------:R-:W-:Y:S01]  /*50f0*/  @!PT LDS RZ, [RZ] ;  /* 0x00000000fffff984 */ /* 0x000fe20000000800 */
[----:B------:R-:W-:Y:S01]  /*5100*/  @!PT LDS RZ, [RZ] ;  /* 0x00000000fffff984 */ /* 0x000fe20000000800 */
[----:B------:R3:W-:Y:S01]  /*5110*/  @!P3 LDGSTS.E.BYPASS.LTC128B.128 [R228+0xe800], [R14.64+0x180] ;  /* 0x0e8001800ee4bfae */ /* 0x0007e2000b901d54 */
[C---:B----4-:R-:W-:Y:S02]  /*5120*/  @!P5 LEA R20, P1, R13.reuse, c[0x0][0x168], 0x1 ;  /* 0x00005a000d14da11 */ /* 0x050fe400078208ff */
[C-C-:B------:R-:W-:Y:S01]  /*5130*/  @!P6 LEA.HI.X R23, R13.reuse, c[0x0][0x16c], R5.reuse, 0x1, P2 ;  /* 0x00005b000d17ea11 */ /* 0x140fe200010f0c05 */
[----:B------:R1:W-:Y:S01]  /*5140*/  @P6 STS.128 [R228+0x9000], RZ ;  /* 0x009000ffe4006388 */ /* 0x0003e20000000c00 */
[----:B------:R-:W-:-:S02]  /*5150*/  @!P5 LEA.HI.X R21, R13, c[0x0][0x16c], R5, 0x1, P1 ;  /* 0x00005b000d15da11 */ /* 0x000fc400008f0c05 */
[C---:B-----5:R-:W-:Y:S01]  /*5160*/  @!P4 LEA R18, P2, R13.reuse, c[0x0][0x168], 0x1 ;  /* 0x00005a000d12ca11 */ /* 0x060fe200078408ff */
[----:B------:R-:W-:Y:S01]  /*5170*/  @!PT LDS RZ, [RZ] ;  /* 0x00000000fffff984 */ /* 0x000fe20000000800 */
[----:B------:R-:W-:Y:S01]  /*5180*/  @!PT LDS RZ, [RZ] ;  /* 0x00000000fffff984 */ /* 0x000fe20000000800 */
[----:B------:R-:W-:Y:S01]  /*5190*/  @!PT LDS RZ, [RZ] ;  /* 0x00000000fffff984 */ /* 0x000fe20000000800 */
[----:B------:R4:W-:Y:S03]  /*51a0*/  @!P6 LDGSTS.E.BYPASS.LTC128B.128 [R228+0x9000], [R22.64] ;  /* 0x0900000016e4efae */ /* 0x0009e6000b901d54 */
[C---:B------:R-:W-:Y:S01]  /*51b0*/  @!P4 LEA.HI.X R19, R13.reuse, c[0x0][0x16c], R5, 0x1, P2 ;  /* 0x00005b000d13ca11 */ /* 0x040fe200010f0c05 */
[----:B------:R1:W-:Y:S01]  /*51c0*/  @P5 STS.128 [R228+0xb000], RZ ;  /* 0x00b000ffe4005388 */ /* 0x0003e20000000c00 */
[----:B------:R-:W-:-:S03]  /*51d0*/  IADD3 R3, P2, R13, UR27, RZ ;  /* 0x0000001b0d037c10 */ /* 0x000fc6000ff5e0ff */
        /* <DEDUP_REMOVED lines=9> */
[----:B---3--:R-:W-:-:S03]  /*5270*/  @!P3 LEA R14, P1, R13, c[0x0][0x168], 0x1 ;  /* 0x00005a000d0eba11 */ /* 0x008fc600078208ff */
[----:B------:R1:W-:Y:S01]  /*5280*/  @P3 STS.128 [R228+0xf000], RZ ;  /* 0x00f000ffe4003388 */ /* 0x0003e20000000c00 */
[----:B------:R-:W-:Y:S02]  /*5290*/  @!P3 LEA.HI.X R15, R13, c[0x0][0x16c], R5, 0x1, P1 ;  /* 0x00005b000d0fba11 */ /* 0x000fe400008f0c05 */
[----:B------:R-:W-:Y:S02]  /*52a0*/  IADD3.X R5, R5, UR28, RZ, P2, !PT ;  /* 0x0000001c05057c10 */ /* 0x000fe400097fe4ff */
[C---:B----4-:R-:W-:Y:S01]  /*52b0*/  @!P6 LEA R22, P1, R3.reuse, c[0x0][0x168], 0x1 ;  /* 0x00005a000316ea11 */ /* 0x050fe200078208ff */
[----:B------:R-:W-:Y:S01]  /*52c0*/  @!PT LDS RZ, [RZ] ;  /* 0x00000000fffff984 */ /* 0x000fe20000000800 */
[----:B------:R-:W-:Y:S01]  /*52d0*/  @!PT LDS RZ, [RZ] ;  /* 0x00000000fffff984 */ /* 0x000fe20000000800 */
[----:B------:R-:W-:Y:S01]  /*52e0*/  @!PT LDS RZ, [RZ] ;  /* 0x00000000fffff984 */ /* 0x000fe20000000800 */
[----:B------:R1:W-:Y:S01]  /*52f0*/  @!P3 LDGSTS.E.BYPASS.LTC128B.128 [R228+0xf000], [R14.64+0x180] ;  /* 0x0f0001800ee4bfae */ /* 0x0003e2000b901d54 */
[C---:B--2---:R-:W-:Y:S02]  /*5300*/  @!P5 LEA R36, P2, R3.reuse, c[0x0][0x168], 0x1 ;  /* 0x00005a000324da11 */ /* 0x044fe400078408ff */
        /* <DEDUP_REMOVED lines=27> */
.L_x_119:
[----:B------:R-:W-:Y:S05]  /*54c0*/  BSYNC B0 ;  /* 0x0000000000007941 */ /* 0x000fea0003800000 */
.L_x_118:
[----:B------:R-:W0:Y:S02]  /*54d0*/  LDGDEPBAR ;  /* 0x00000000000079af */ /* 0x000e240000000000 */
.L_x_117:
[----:B-1----:R-:W-:Y:S02]  /*54e0*/  FMNMX.FTZ R14, R28, R29, !PT ;  /* 0x0000001d1c0e7209 */ /* 0x002fe40007810000 */
        /* <DEDUP_REMOVED lines=44> */
[----:B------:R-:W-:Y:S04]  /*57b0*/  LDSM.16.MT88.4 R80, [R217+0x12000] ;  /* 0x01200000d950783b */ /* 0x000fe80000004200 */
[----:B------:R-:W-:Y:S04]  /*57c0*/  LDSM.16.MT88.4 R88, [R216+0x12000] ;  /* 0x01200000d858783b */ /* 0x000fe80000004200 */
[----:B------:R-:W-:Y:S04]  /*57d0*/  LDSM.16.MT88.4 R96, [R220+0x14000] ;  /* 0x01400000dc60783b */ /* 0x000fe80000004200 */
[----:B------:R-:W-:Y:S01]  /*57e0*/  LDSM.16.MT88.4 R104, [R218+0x14000] ;  /* 0x01400000da68783b */ /* 0x000fe20000004200 */
[----:B-1----:R-:W-:-:S03]  /*57f0*/  FMNMX.FTZ R164, R13, R164, !PT ;  /* 0x000000a40da47209 */ /* 0x002fc60007810000 */
[----:B------:R-:W-:Y:S01]  /*5800*/  LDSM.16.MT88.4 R112, [R217+0x14000] ;  /* 0x01400000d970783b */ /* 0x000fe20000004200 */
[C---:B------:R-:W-:Y:S01]  /*5810*/  FSETP.NEU.FTZ.AND P1, PT, R164.reuse, -INF , PT ;  /* 0xff800000a400780b */ /* 0x040fe20003f3d000 */
[----:B------:R-:W-:Y:S01]  /*5820*/  FMUL.FTZ R34, R164, c[0x0][0x23c] ;  /* 0x00008f00a4227a20 */ /* 0x000fe20000410000 */
[----:B--2---:R-:W-:Y:S01]  /*5830*/  FMNMX.FTZ R3, R5, R3, !PT ;  /* 0x0000000305037209 */ /* 0x004fe20007810000 */
[----:B------:R-:W-:Y:S03]  /*5840*/  LDSM.16.MT88.4 R120, [R216+0x14000] ;  /* 0x01400000d878783b */ /* 0x000fe60000004200 */
[----:B------:R-:W-:Y:S01]  /*5850*/  FSEL R34, R34, RZ, P1 ;  /* 0x000000ff22227208 */ /* 0x000fe20000800000 */
[C---:B------:R-:W-:Y:S01]  /*5860*/  FMUL.FTZ R188, R3.reuse, c[0x0][0x23c] ;  /* 0x00008f0003bc7a20 */ /* 0x040fe20000410000 */
[----:B------:R-:W-:Y:S01]  /*5870*/  FSETP.NEU.FTZ.AND P1, PT, R3, -INF , PT ;  /* 0xff8000000300780b */ /* 0x000fe20003f3d000 */
[----:B------:R-:W-:Y:S02]  /*5880*/  LDSM.16.MT88.4 R128, [R220+0x16000] ;  /* 0x01600000dc80783b */ /* 0x000fe40000004200 */
[--C-:B------:R-:W-:Y:S01]  /*5890*/  FFMA.FTZ R176, R41, c[0x0][0x23c], -R34.reuse ;  /* 0x00008f0029b07a23 */ /* 0x100fe20000010822 */
[----:B------:R-:W-:Y:S01]  /*58a0*/  FSEL R188, R188, RZ, P1 ;  /* 0x000000ffbcbc7208 */ /* 0x000fe20000800000 */
[----:B------:R-:W1:Y:S01]  /*58b0*/  LDSM.16.MT88.4 R40, [R218+0x10000] ;  /* 0x01000000da28783b */ /* 0x000e620000004200 */
[----:B------:R-:W-:-:S02]  /*58c0*/  FFMA.FTZ R178, R28, c[0x0][0x23c], -R34 ;  /* 0x00008f001cb27a23 */ /* 0x000fc40000010822 */
[--C-:B------:R-:W-:Y:S01]  /*58d0*/  FFMA.FTZ R177, R29, c[0x0][0x23c], -R34.reuse ;  /* 0x00008f001db17a23 */ /* 0x100fe20000010822 */
[----:B------:R-:W2:Y:S01]  /*58e0*/  LDSM.16.MT88.4 R136, [R218+0x16000] ;  /* 0x01600000da88783b */ /* 0x000ea20000004200 */
[----:B------:R-:W-:Y:S01]  /*58f0*/  FFMA.FTZ R172, R31, c[0x0][0x23c], -R34 ;  /* 0x00008f001fac7a23 */ /* 0x000fe20000010822 */
[----:B------:R-:W-:Y:S01]  /*5900*/  MUFU.EX2 R176, R176 ;  /* 0x000000b000b07308 */ /* 0x000fe20000000800 */
[--C-:B------:R-:W-:Y:S01]  /*5910*/  FFMA.FTZ R179, R12, c[0x0][0x23c], -R188.reuse ;  /* 0x00008f000cb37a23 */ /* 0x100fe200000108bc */
[----:B------:R-:W3:Y:S01]  /*5920*/  LDSM.16.MT88.4 R152, [R217+0x16000] ;  /* 0x01600000d998783b */ /* 0x000ee20000004200 */
[--C-:B------:R-:W-:Y:S02]  /*5930*/  FFMA.FTZ R181, R26, c[0x0][0x23c], -R188.reuse ;  /* 0x00008f001ab57a23 */ /* 0x100fe400000108bc */
[--C-:B------:R-:W-:Y:S01]  /*5940*/  FFMA.FTZ R180, R25, c[0x0][0x23c], -R188.reuse ;  /* 0x00008f0019b47a23 */ /* 0x100fe200000108bc */
[----:B------:R-:W-:Y:S01]  /*5950*/  LDSM.16.MT88.4 R12, [R220+0x10800] ;  /* 0x01080000dc0c783b */ /* 0x000fe20000004200 */
[----:B------:R-:W-:Y:S01]  /*5960*/  FFMA.FTZ R173, R27, c[0x0][0x23c], -R188 ;  /* 0x00008f001bad7a23 */ /* 0x000fe200000108bc */
[----:B------:R-:W-:Y:S01]  /*5970*/  MUFU.EX2 R178, R178 ;  /* 0x000000b200b27308 */ /* 0x000fe20000000800 */
[--C-:B------:R-:W-:Y:S01]  /*5980*/  FFMA.FTZ R175, R6, c[0x0][0x23c], -R34.reuse ;  /* 0x00008f0006af7a23 */ /* 0x100fe20000010822 */
[----:B------:R-:W-:Y:S01]  /*5990*/  LDSM.16.MT88.4 R20, [R220+0x12800] ;  /* 0x01280000dc14783b */ /* 0x000fe20000004200 */
[----:B------:R-:W-:-:S02]  /*59a0*/  FFMA.FTZ R171, R7, c[0x0][0x23c], -R34 ;  /* 0x00008f0007ab7a23 */ /* 0x000fc40000010822 */
[----:B------:R-:W-:Y:S01]  /*59b0*/  FFMA.FTZ R2, R11, c[0x0][0x23c], -R34 ;  /* 0x00008f000b027a23 */ /* 0x000fe20000010822 */
[----:B------:R-:W4:Y:S01]  /*59c0*/  LDSM.16.MT88.4 R4, [R216+0x16000] ;  /* 0x01600000d804783b */ /* 0x000f220000004200 */
[--C-:B------:R-:W-:Y:S01]  /*59d0*/  FFMA.FTZ R174, R8, c[0x0][0x23c], -R188.reuse ;  /* 0x00008f0008ae7a23 */ /* 0x100fe200000108bc */
[----:B------:R-:W5:Y:S01]  /*59e0*/  MUFU.EX2 R177, R177 ;  /* 0x000000b100b17308 */ /* 0x000f620000000800 */
[--C-:B------:R-:W-:Y:S01]  /*59f0*/  FFMA.FTZ R169, R9, c[0x0][0x23c], -R188.reuse ;  /* 0x00008f0009a97a23 */ /* 0x100fe200000108bc */
[----:B------:R-:W-:Y:S01]  /*5a00*/  LDSM.16.MT88.4 R28, [R216+0x12800] ;  /* 0x01280000d81c783b */ /* 0x000fe20000004200 */
[----:B------:R-:W-:Y:S02]  /*5a10*/  FFMA.FTZ R168, R10, c[0x0][0x23c], -R188 ;  /* 0x00008f000aa87a23 */ /* 0x000fe400000108bc */
[----:B------:R-:W-:Y:S01]  /*5a20*/  FFMA.FTZ R170, R24, c[0x0][0x23c], -R34 ;  /* 0x00008f0018aa7a23 */ /* 0x000fe20000010822 */
[----:B------:R-:W1:Y:S01]  /*5a30*/  LDSM.16.MT88.4 R8, [R218+0x10800] ;  /* 0x01080000da08783b */ /* 0x000e620000004200 */
[----:B------:R-:W-:Y:S01]  /*5a40*/  FFMA.FTZ R0, R16, c[0x0][0x23c], -R188 ;  /* 0x00008f0010007a23 */ /* 0x000fe200000108bc */
[----:B------:R-:W2:Y:S01]  /*5a50*/  MUFU.EX2 R172, R172 ;  /* 0x000000ac00ac7308 */ /* 0x000ea20000000800 */
[--C-:B------:R-:W-:Y:S01]  /*5a60*/  FFMA.FTZ R182, R182, c[0x0][0x23c], -R34.reuse ;  /* 0x00008f00b6b67a23 */ /* 0x100fe20000010822 */
[----:B------:R-:W1:Y:S01]  /*5a70*/  LDSM.16.MT88.4 R16, [R216+0x10800] ;  /* 0x01080000d810783b */ /* 0x000e620000004200 */
[----:B------:R-:W-:-:S02]  /*5a80*/  FFMA.FTZ R183, R183, c[0x0][0x23c], -R34 ;  /* 0x00008f00b7b77a23 */ /* 0x000fc40000010822 */
[--C-:B------:R-:W-:Y:S01]  /*5a90*/  FFMA.FTZ R184, R184, c[0x0][0x23c], -R34.reuse ;  /* 0x00008f00b8b87a23 */ /* 0x100fe20000010822 */
[----:B------:R-:W1:Y:S01]  /*5aa0*/  LDSM.16.MT88.4 R24, [R217+0x10800] ;  /* 0x01080000d918783b */ /* 0x000e620000004200 */
[----:B------:R-:W-:Y:S01]  /*5ab0*/  FFMA.FTZ R185, R185, c[0x0][0x23c], -R34 ;  /* 0x00008f00b9b97a23 */ /* 0x000fe20000010822 */
[----:B------:R-:W-:Y:S01]  /*5ac0*/  MUFU.EX2 R179, R179 ;  /* 0x000000b300b37308 */ /* 0x000fe20000000800 */
[----:B-----5:R-:W-:Y:S01]  /*5ad0*/  F2FP.BF16.PACK_AB R144, R177, R178 ;  /* 0x000000b2b190723e */ /* 0x020fe200000010ff */
[--C-:B------:R-:W-:Y:S02]  /*5ae0*/  FFMA.FTZ R189, R189, c[0x0][0x23c], -R188.reuse ;  /* 0x00008f00bdbd7a23 */ /* 0x100fe400000108bc */
[--C-:B------:R-:W-:Y:S02]  /*5af0*/  FFMA.FTZ R191, R191, c[0x0][0x23c], -R188.reuse ;  /* 0x00008f00bfbf7a23 */ /* 0x100fe400000108bc */
[--C-:B------:R-:W-:Y:S02]  /*5b00*/  FFMA.FTZ R192, R192, c[0x0][0x23c], -R188.reuse ;  /* 0x00008f00c0c07a23 */ /* 0x100fe400000108bc */
[----:B------:R-:W5:Y:S01]  /*5b10*/  MUFU.EX2 R181, R181 ;  /* 0x000000b500b57308 */ /* 0x000f620000000800 */
[----:B--2---:R-:W-:Y:S01]  /*5b20*/  F2FP.BF16.PACK_AB R146, R172, R176 ;  /* 0x000000b0ac92723e */ /* 0x004fe200000010ff */
[----:B------:R-:W-:-:S02]  /*5b30*/  FFMA.FTZ R193, R193, c[0x0][0x23c], -R188 ;  /* 0x00008f00c1c17a23 */ /* 0x000fc400000108bc */
[--C-:B------:R-:W-:Y:S02]  /*5b40*/  FFMA.FTZ R195, R195, c[0x0][0x23c], -R34.reuse ;  /* 0x00008f00c3c37a23 */ /* 0x100fe40000010822 */
[--C-:B------:R-:W-:Y:S02]  /*5b50*/  FFMA.FTZ R194, R194, c[0x0][0x23c], -R34.reuse ;  /* 0x00008f00c2c27a23 */ /* 0x100fe40000010822 */
[----:B------:R-:W-:Y:S01]  /*5b60*/  MUFU.EX2 R180, R180 ;  /* 0x000000b400b47308 */ /* 0x000fe20000000800 */
[--C-:B------:R-:W-:Y:S02]  /*5b70*/  FFMA.FTZ R196, R35, c[0x0][0x23c], -R34.reuse ;  /* 0x00008f0023c47a23 */ /* 0x100fe40000010822 */
[----:B------:R-:W-:Y:S02]  /*5b80*/  FFMA.FTZ R243, R33, c[0x0][0x23c], -R34 ;  /* 0x00008f0021f37a23 */ /* 0x000fe40000010822 */
[--C-:B------:R-:W-:Y:S02]  /*5b90*/  FFMA.FTZ R197, R32, c[0x0][0x23c], -R188.reuse ;  /* 0x00008f0020c57a23 */ /* 0x100fe400000108bc */
[--C-:B------:R-:W-:Y:S01]  /*5ba0*/  FFMA.FTZ R190, R190, c[0x0][0x23c], -R188.reuse ;  /* 0x00008f00bebe7a23 */ /* 0x100fe200000108bc */
[----:B------:R-:W2:Y:S01]  /*5bb0*/  MUFU.EX2 R173, R173 ;  /* 0x000000ad00ad7308 */ /* 0x000ea20000000800 */
[----:B-----5:R-:W-:Y:S01]  /*5bc0*/  F2FP.BF16.PACK_AB R145, R181, R179 ;  /* 0x000000b3b591723e */ /* 0x020fe200000010ff */
[--C-:B------:R-:W-:Y:S01]  /*5bd0*/  FFMA.FTZ R187, R187, c[0x0][0x23c], -R188.reuse ;  /* 0x00008f00bbbb7a23 */ /* 0x100fe200000108bc */
[----:B------:R-:W-:Y:S01]  /*5be0*/  LDSM.16.MT88.4 R32, [R220+0x11800] ;  /* 0x01180000dc20783b */ /* 0x000fe20000004200 */
[----:B------:R-:W-:-:S02]  /*5bf0*/  FFMA.FTZ R242, R186, c[0x0][0x23c], -R188 ;  /* 0x00008f00baf27a23 */ /* 0x000fc400000108bc */
[----:B------:R-:W-:Y:S02]  /*5c00*/  FADD.FTZ R177, R178, R177 ;  /* 0x000000b1b2b17221 */ /* 0x000fe40000010000 */
[----:B------:R-:W-:Y:S01]  /*5c10*/  MUFU.EX2 R175, R175 ;  /* 0x000000af00af7308 */ /* 0x000fe20000000800 */
[----:B------:R-:W-:Y:S02]  /*5c20*/  FADD.FTZ R179, R179, R181 ;  /* 0x000000b5b3b37221 */ /* 0x000fe40000010000 */
[----:B------:R-:W-:-:S04]  /*5c30*/  FADD.FTZ R176, R176, R177 ;  /* 0x000000b1b0b07221 */ /* 0x000fc80000010000 */
[----:B------:R-:W-:Y:S01]  /*5c40*/  FADD.FTZ R176, R172, R176 ;  /* 0x000000b0acb07221 */ /* 0x000fe20000010000 */
[----:B--2---:R-:W-:Y:S01]  /*5c50*/  F2FP.BF16.PACK_AB R147, R173, R180 ;  /* 0x000000b4ad93723e */ /* 0x004fe200000010ff */
[----:B------:R-:W2:Y:S01]  /*5c60*/  MUFU.EX2 R171, R171 ;  /* 0x000000ab00ab7308 */ /* 0x000ea20000000800 */
[----:B------:R-:W-:-:S04]  /*5c70*/  FADD.FTZ R180, R180, R179 ;  /* 0x000000b3b4b47221 */ /* 0x000fc80000010000 */
[----:B------:R-:W-:Y:S01]  /*5c80*/  FADD.FTZ R180, R173, R180 ;  /* 0x000000b4adb47221 */ /* 0x000fe20000010000 */
[C---:B------:R-:W-:Y:S02]  /*5c90*/  HMMA.16816.F32.BF16 R160, R144.reuse, R156, RZ ;  /* 0x0000009c90a0723c */ /* 0x040fe400000418ff */
[----:B------:R-:W-:Y:S06]  /*5ca0*/  MUFU.EX2 R170, R170 ;  /* 0x000000aa00aa7308 */ /* 0x000fec0000000800 */
[C---:B-1----:R-:W-:Y:S02]  /*5cb0*/  HMMA.16816.F32.BF16 R36, R144.reuse, R40, RZ ;  /* 0x000000289024723c */ /* 0x042fe400000418ff */
        /* <DEDUP_REMOVED lines=26> */
[----:B------:R-:W1:Y:S06]  /*5e60*/  MUFU.EX2 R195, R195 ;  /* 0x000000c300c37308 */ /* 0x000e6c0000000800 */
[C---:B------:R-:W-:Y:S02]  /*5e70*/  HMMA.16816.F32.BF16 R132, R144.reuse, R136, RZ ;  /* 0x000000889084723c */ /* 0x040fe400000418ff */
[----:B------:R-:W-:Y:S06]  /*5e80*/  MUFU.EX2 R194, R194 ;  /* 0x000000c200c27308 */ /* 0x000fec0000000800 */
[C---:B---3--:R-:W-:Y:S02]  /*5e90*/  HMMA.16816.F32.BF16 R140, R144.reuse, R152, RZ ;  /* 0x00000098908c723c */ /* 0x048fe400000418ff */
[----:B------:R-:W-:Y:S06]  /*5ea0*/  MUFU.EX2 R196, R196 ;  /* 0x000000c400c47308 */ /* 0x000fec0000000800 */
[C---:B------:R-:W-:Y:S02]  /*5eb0*/  HMMA.16816.F32.BF16 R48, R144.reuse, R50, RZ ;  /* 0x000000329030723c */ /* 0x040fe400000418ff */
[----:B------:R-:W-:Y:S06]  /*5ec0*/  MUFU.EX2 R243, R243 ;  /* 0x000000f300f37308 */ /* 0x000fec0000000800 */
[C---:B------:R-:W-:Y:S02]  /*5ed0*/  HMMA.16816.F32.BF16 R56, R144.reuse, R58, RZ ;  /* 0x0000003a9038723c */ /* 0x040fe400000418ff */
[----:B------:R-:W3:Y:S06]  /*5ee0*/  MUFU.EX2 R197, R197 ;  /* 0x000000c500c57308 */ /* 0x000eec0000000800 */
        /* <DEDUP_REMOVED lines=14> */
[C---:B----4-:R-:W-:Y:S07]  /*5fd0*/  HMMA.16816.F32.BF16 R148, R144.reuse, R4, RZ ;  /* 0x000000049094723c */ /* 0x050fee00000418ff */
[----:B--2---:R-:W-:Y:S01]  /*5fe0*/  F2FP.BF16.PACK_AB R4, R171, R175 ;  /* 0x000000afab04723e */ /* 0x004fe200000010ff */
[----:B------:R-:W-:Y:S01]  /*5ff0*/  HMMA.16816.F32.BF16 R144, R144, R6, RZ ;  /* 0x000000069090723c */ /* 0x000fe200000418ff */
[----:B-1----:R-:W-:Y:S01]  /*6000*/  F2FP.BF16.PACK_AB R5, R169, R174 ;  /* 0x000000aea905723e */ /* 0x002fe200000010ff */
[----:B------:R-:W-:-:S02]  /*6010*/  FADD.FTZ R175, R175, R176 ;  /* 0x000000b0afaf7221 */ /* 0x000fc40000010000 */
[----:B------:R-:W-:Y:S02]  /*6020*/  FADD.FTZ R174, R174, R180 ;  /* 0x000000b4aeae7221 */ /* 0x000fe40000010000 */
[----:B------:R-:W-:Y:S01]  /*6030*/  FADD.FTZ R175, R171, R175 ;  /* 0x000000afabaf7221 */ /* 0x000fe20000010000 */
[----:B------:R-:W-:Y:S01]  /*6040*/  F2FP.BF16.PACK_AB R6, R2, R170 ;  /* 0x000000aa0206723e */ /* 0x000fe200000010ff */
[----:B------:R-:W-:Y:S01]  /*6050*/  FADD.FTZ R174, R169, R174 ;  /* 0x000000aea9ae7221 */ /* 0x000fe20000010000 */
[----:B-----5:R-:W-:Y:S01]  /*6060*/  F2FP.BF16.PACK_AB R7, R0, R168 ;  /* 0x000000a80007723e */ /* 0x020fe200000010ff */
[----:B------:R-:W-:Y:S02]  /*6070*/  FADD.FTZ R170, R170, R175 ;  /* 0x000000afaaaa7221 */ /* 0x000fe40000010000 */
[----:B------:R-:W-:Y:S02]  /*6080*/  FADD.FTZ R168, R168, R174 ;  /* 0x000000aea8a87221 */ /* 0x000fe40000010000 */
[----:B------:R-:W-:-:S02]  /*6090*/  FADD.FTZ R170, R2, R170 ;  /* 0x000000aa02aa7221 */ /* 0x000fc40000010000 */
[----:B------:R-:W-:Y:S01]  /*60a0*/  HMMA.16816.F32.BF16 R160, R4, R12, R160 ;  /* 0x0000000c04a0723c */ /* 0x000fe200000418a0 */
[----:B------:R-:W-:-:S07]  /*60b0*/  FADD.FTZ R168, R0, R168 ;  /* 0x000000a800a87221 */ /* 0x000fce0000010000 */
[C---:B------:R-:W-:Y:S01]  /*60c0*/  HMMA.16816.F32.BF16 R156, R4.reuse, R14, R156 ;  /* 0x0000000e049c723c */ /* 0x040fe2000004189c */
[----:B------:R-:W1:Y:S07]  /*60d0*/  LDSM.16.MT88.4 R12, [R218+0x12800] ;  /* 0x01280000da0c783b */ /* 0x000e6e0000004200 */
[C---:B------:R-:W-:Y:S08]  /*60e0*/  HMMA.16816.F32.BF16 R36, R4.reuse, R8, R36 ;  /* 0x000000080424723c */ /* 0x040ff00000041824 */
[C---:B------:R-:W-:Y:S01]  /*60f0*/  HMMA.16816.F32.BF16 R40, R4.reuse, R10, R40 ;  /* 0x0000000a0428723c */ /* 0x040fe20000041828 */
[----:B------:R-:W2:Y:S07]  /*6100*/  LDSM.16.MT88.4 R8, [R217+0x12800] ;  /* 0x01280000d908783b */ /* 0x000eae0000004200 */
[C---:B------:R-:W-:Y:S08]  /*6110*/  HMMA.16816.F32.BF16 R52, R4.reuse, R16, R52 ;  /* 0x000000100434723c */ /* 0x040ff00000041834 */
[C---:B------:R-:W-:Y:S01]  /*6120*/  HMMA.16816.F32.BF16 R56, R4.reuse, R18, R56 ;  /* 0x000000120438723c */ /* 0x040fe20000041838 */
[----:B------:R-:W-:Y:S07]  /*6130*/  LDSM.16.MT88.4 R16, [R220+0x14800] ;  /* 0x01480000dc10783b */ /* 0x000fee0000004200 */
[C---:B------:R-:W-:Y:S08]  /*6140*/  HMMA.16816.F32.BF16 R44, R4.reuse, R24, R44 ;  /* 0x00000018042c723c */ /* 0x040ff0000004182c */
[C---:B-1----:R-:W-:Y:S08]  /*6150*/  HMMA.16816.F32.BF16 R68, R4.reuse, R12, R68 ;  /* 0x0000000c0444723c */ /* 0x042ff00000041844 */
[C---:B------:R-:W-:Y:S01]  /*6160*/  HMMA.16816.F32.BF16 R72, R4.reuse, R14, R72 ;  /* 0x0000000e0448723c */ /* 0x040fe20000041848 */
[----:B------:R-:W1:Y:S07]  /*6170*/  LDSM.16.MT88.4 R12, [R217+0x14800] ;  /* 0x01480000d90c783b */ /* 0x000e6e0000004200 */
[C---:B--2---:R-:W-:Y:S08]  /*6180*/  HMMA.16816.F32.BF16 R76, R4.reuse, R8, R76 ;  /* 0x00000008044c723c */ /* 0x044ff0000004184c */
[C---:B------:R-:W-:Y:S01]  /*6190*/  HMMA.16816.F32.BF16 R80, R4.reuse, R10, R80 ;  /* 0x0000000a0450723c */ /* 0x040fe20000041850 */
[----:B------:R-:W2:Y:S07]  /*61a0*/  LDSM.16.MT88.4 R8, [R216+0x14800] ;  /* 0x01480000d808783b */ /* 0x000eae0000004200 */
        /* <DEDUP_REMOVED lines=26> */
[C---:B------:R-:W-:Y:S08]  /*6350*/  HMMA.16816.F32.BF16 R124, R4.reuse, R20, R124 ;  /* 0x00000014047c723c */ /* 0x040ff0000004187c */
[C---:B------:R-:W-:Y:S01]  /*6360*/  HMMA.16816.F32.BF16 R128, R4.reuse, R22, R128 ;  /* 0x000000160480723c */ /* 0x040fe20000041880 */
[----:B------:R-:W5:Y:S07]  /*6370*/  LDSM.16.MT88.4 R20, [R218+0x11000] ;  /* 0x01100000da14783b */ /* 0x000f6e0000004200 */
        /* <DEDUP_REMOVED lines=13> */
[C---:B-1----:R-:W-:Y:S01]  /*6450*/  HMMA.16816.F32.BF16 R60, R4.reuse, R12, R60 ;  /* 0x0000000c043c723c */ /* 0x042fe2000004183c */
[----:B------:R-:W-:Y:S02]  /*6460*/  FADD.FTZ R184, R185, R184 ;  /* 0x000000b8b9b87221 */ /* 0x000fe40000010000 */
[----:B------:R-:W-:Y:S02]  /*6470*/  FADD.FTZ R192, R193, R192 ;  /* 0x000000c0c1c07221 */ /* 0x000fe40000010000 */
[----:B------:R-:W-:Y:S02]  /*6480*/  FADD.FTZ R184, R195, R184 ;  /* 0x000000b8c3b87221 */ /* 0x000fe40000010000 */
[----:B---3--:R-:W-:Y:S01]  /*6490*/  FADD.FTZ R192, R197, R192 ;  /* 0x000000c0c5c07221 */ /* 0x008fe20000010000 */
[----:B------:R-:W-:Y:S01]  /*64a0*/  HMMA.16816.F32.BF16 R64, R4, R14, R64 ;  /* 0x0000000e0440723c */ /* 0x000fe20000041840 */
[----:B------:R-:W1:Y:S01]  /*64b0*/  LDSM.16.MT88.4 R12, [R217+0x15000] ;  /* 0x01500000d90c783b */ /* 0x000e620000004200 */
[----:B------:R-:W-:-:S02]  /*64c0*/  FADD.FTZ R184, R194, R184 ;  /* 0x000000b8c2b87221 */ /* 0x000fc40000010000 */
[----:B------:R-:W-:Y:S02]  /*64d0*/  FADD.FTZ R192, R190, R192 ;  /* 0x000000c0bec07221 */ /* 0x000fe40000010000 */
[----:B------:R-:W-:Y:S02]  /*64e0*/  FADD.FTZ R184, R196, R184 ;  /* 0x000000b8c4b87221 */ /* 0x000fe40000010000 */
[----:B--2---:R-:W-:Y:S01]  /*64f0*/  HMMA.16816.F32.BF16 R68, R4, R8, R68 ;  /* 0x000000080444723c */ /* 0x004fe20000041844 */
[----:B------:R-:W-:-:S07]  /*6500*/  FADD.FTZ R192, R187, R192 ;  /* 0x000000c0bbc07221 */ /* 0x000fce0000010000 */
[C---:B------:R-:W-:Y:S01]  /*6510*/  HMMA.16816.F32.BF16 R72, R4.reuse, R10, R72 ;  /* 0x0000000a0448723c */ /* 0x040fe20000041848 */
[----:B------:R-:W2:Y:S07]  /*6520*/  LDSM.16.MT88.4 R8, [R216+0x15000] ;  /* 0x01500000d808783b */ /* 0x000eae0000004200 */
[C---:B-----5:R-:W-:Y:S08]  /*6530*/  HMMA.16816.F32.BF16 R36, R4.reuse, R20, R36 ;  /* 0x000000140424723c */ /* 0x060ff00000041824 */
        /* <DEDUP_REMOVED lines=224> */
[----:B-1----:R-:W3:Y:S04]  /*7340*/  LDSM.16.M88.4 R24, [R225+0x8000] ;  /* 0x00800000e118783b */ /* 0x002ee80000000200 */
[----:B-----5:R-:W4:Y:S04]  /*7350*/  LDSM.16.M88.4 R16, [R225+0x8800] ;  /* 0x00880000e110783b */ /* 0x020f280000000200 */
[----:B------:R-:W1:Y:S04]  /*7360*/  LDSM.16.M88.4 R176, [R225+0x9000] ;  /* 0x00900000e1b0783b */ /* 0x000e680000000200 */
[----:B--2---:R-:W2:Y:S04]  /*7370*/  LDSM.16.M88.4 R28, [R225+0x9800] ;  /* 0x00980000e11c783b */ /* 0x004ea80000000200 */
[----:B------:R-:W-:Y:S04]  /*7380*/  LDSM.16.M88.4 R12, [R224] ;  /* 0x00000000e00c783b */ /* 0x000fe80000000200 */
[----:B------:R-:W5:Y:S04]  /*7390*/  LDSM.16.M88.4 R8, [R223] ;  /* 0x00000000df08783b */ /* 0x000f680000000200 */
[----:B------:R-:W1:Y:S04]  /*73a0*/  LDSM.16.M88.4 R192, [R215] ;  /* 0x00000000d7c0783b */ /* 0x000e680000000200 */
[----:B------:R-:W2:Y:S04]  /*73b0*/  LDSM.16.M88.4 R188, [R214] ;  /* 0x00000000d6bc783b */ /* 0x000ea80000000200 */
[----:B------:R-:W2:Y:S04]  /*73c0*/  LDSM.16.M88.4 R32, [R213] ;  /* 0x00000000d520783b */ /* 0x000ea80000000200 */
[----:B------:R-:W-:Y:S01]  /*73d0*/  LDSM.16.M88.4 R184, [R219+0x8000] ;  /* 0x00800000dbb8783b */ /* 0x000fe20000000200 */
[C---:B---3--:R-:W-:Y:S03]  /*73e0*/  HMMA.16816.F32.BF16 R4, R168.reuse, R24, RZ ;  /* 0x00000018a804723c */ /* 0x048fe600000418ff */
[----:B------:R-:W-:Y:S04]  /*73f0*/  LDSM.16.M88.4 R196, [R219+0x9000] ;  /* 0x00900000dbc4783b */ /* 0x000fe80000000200 */
[----:B------:R-:W-:Y:S01]  /*7400*/  LDSM.16.M88.4 R244, [R202] ;  /* 0x00000000caf4783b */ /* 0x000fe20000000200 */
[C---:B------:R-:W-:Y:S03]  /*7410*/  HMMA.16816.F32.BF16 R24, R168.reuse, R26, RZ ;  /* 0x0000001aa818723c */ /* 0x040fe600000418ff */
[----:B------:R-:W0:Y:S05]  /*7420*/  LDGDEPBAR ;  /* 0x00000000000079af */ /* 0x000e2a0000000000 */
[C---:B----4-:R-:W-:Y:S08]  /*7430*/  HMMA.16816.F32.BF16 R20, R168.reuse, R16, RZ ;  /* 0x00000010a814723c */ /* 0x050ff000000418ff */
[C---:B-1----:R-:W-:Y:S08]  /*7440*/  HMMA.16816.F32.BF16 R180, R168.reuse, R176, RZ ;  /* 0x000000b0a8b4723c */ /* 0x042ff000000418ff */
[C---:B------:R-:W-:Y:S08]  /*7450*/  HMMA.16816.F32.BF16 R16, R168.reuse, R18, RZ ;  /* 0x00000012a810723c */ /* 0x040ff000000418ff */
[C---:B------:R-:W-:Y:S08]  /*7460*/  HMMA.16816.F32.BF16 R176, R168.reuse, R178, RZ ;  /* 0x000000b2a8b0723c */ /* 0x040ff000000418ff */
[C---:B--2---:R-:W-:Y:S08]  /*7470*/  HMMA.16816.F32.BF16 R172, R168.reuse, R28, RZ ;  /* 0x0000001ca8ac723c */ /* 0x044ff000000418ff */
[----:B------:R-:W-:Y:S01]  /*7480*/  HMMA.16816.F32.BF16 R168, R168, R30, RZ ;  /* 0x0000001ea8a8723c */ /* 0x000fe200000418ff */
[----:B------:R-:W-:Y:S07]  /*7490*/  LDSM.16.M88.4 R28, [R219+0x8800] ;  /* 0x00880000db1c783b */ /* 0x000fee0000000200 */
[C---:B-----5:R-:W-:Y:S08]  /*74a0*/  HMMA.16816.F32.BF16 R4, R12.reuse, R8, R4 ;  /* 0x000000080c04723c */ /* 0x060ff00000041804 */
[C---:B------:R-:W-:Y:S01]  /*74b0*/  HMMA.16816.F32.BF16 R24, R12.reuse, R10, R24 ;  /* 0x0000000a0c18723c */ /* 0x040fe20000041818 */
[----:B------:R-:W1:Y:S07]  /*74c0*/  LDSM.16.M88.4 R8, [R222] ;  /* 0x00000000de08783b */ /* 0x000e6e0000000200 */
[C---:B------:R-:W-:Y:S08]  /*74d0*/  HMMA.16816.F32.BF16 R20, R12.reuse, R192, R20 ;  /* 0x000000c00c14723c */ /* 0x040ff00000041814 */
[C---:B------:R-:W-:Y:S01]  /*74e0*/  HMMA.16816.F32.BF16 R16, R12.reuse, R194, R16 ;  /* 0x000000c20c10723c */ /* 0x040fe20000041810 */
[----:B------:R-:W-:Y:S07]  /*74f0*/  LDSM.16.M88.4 R192, [R212+0x800] ;  /* 0x00080000d4c0783b */ /* 0x000fee0000000200 */
[C---:B------:R-:W-:Y:S08]  /*7500*/  HMMA.16816.F32.BF16 R180, R12.reuse, R188, R180 ;  /* 0x000000bc0cb4723c */ /* 0x040ff000000418b4 */
[C---:B------:R-:W-:Y:S01]  /*7510*/  HMMA.16816.F32.BF16 R176, R12.reuse, R190, R176 ;  /* 0x000000be0cb0723c */ /* 0x040fe200000418b0 */
[----:B------:R-:W2:Y:S07]  /*7520*/  LDSM.16.M88.4 R188, [R219+0x9800] ;  /* 0x00980000dbbc783b */ /* 0x000eae0000000200 */
[C---:B------:R-:W-:Y:S08]  /*7530*/  HMMA.16816.F32.BF16 R172, R12.reuse, R32, R172 ;  /* 0x000000200cac723c */ /* 0x040ff000000418ac */
[----:B------:R-:W-:Y:S01]  /*7540*/  HMMA.16816.F32.BF16 R168, R12, R34, R168 ;  /* 0x000000220ca8723c */ /* 0x000fe200000418a8 */
[----:B------:R-:W-:Y:S04]  /*7550*/  LDSM.16.M88.4 R12, [R221] ;  /* 0x00000000dd0c783b */ /* 0x000fe80000000200 */
[----:B------:R-:W3:Y:S03]  /*7560*/  LDSM.16.M88.4 R32, [R212] ;  /* 0x00000000d420783b */ /* 0x000ee60000000200 */
[C---:B-1----:R-:W-:Y:S08]  /*7570*/  HMMA.16816.F32.BF16 R4, R8.reuse, R184, R4 ;  /* 0x000000b80804723c */ /* 0x042ff00000041804 */
[C---:B------:R-:W-:Y:S01]  /*7580*/  HMMA.16816.F32.BF16 R24, R8.reuse, R186, R24 ;  /* 0x000000ba0818723c */ /* 0x040fe20000041818 */
[----:B------:R-:W1:Y:S07]  /*7590*/  LDSM.16.M88.4 R184, [R212+0x1000] ;  /* 0x00100000d4b8783b */ /* 0x000e6e0000000200 */
[C---:B------:R-:W-:Y:S08]  /*75a0*/  HMMA.16816.F32.BF16 R20, R8.reuse, R28, R20 ;  /* 0x0000001c0814723c */ /* 0x040ff00000041814 */
[C---:B------:R-:W-:Y:S01]  /*75b0*/  HMMA.16816.F32.BF16 R16, R8.reuse, R30, R16 ;  /* 0x0000001e0810723c */ /* 0x040fe20000041810 */
[----:B------:R-:W4:Y:S07]  /*75c0*/  LDSM.16.M88.4 R28, [R212+0x1800] ;  /* 0x00180000d41c783b */ /* 0x000f2e0000000200 */
[C---:B------:R-:W-:Y:S08]  /*75d0*/  HMMA.16816.F32.BF16 R180, R8.reuse, R196, R180 ;  /* 0x000000c408b4723c */ /* 0x040ff000000418b4 */
[C---:B------:R-:W-:Y:S01]  /*75e0*/  HMMA.16816.F32.BF16 R176, R8.reuse, R198, R176 ;  /* 0x000000c608b0723c */ /* 0x040fe200000418b0 */
[----:B------:R-:W-:Y:S07]  /*75f0*/  LDSM.16.M88.4 R196, [R212+0x3000] ;  /* 0x00300000d4c4783b */ /* 0x000fee0000000200 */
[C---:B--2---:R-:W-:Y:S08]  /*7600*/  HMMA.16816.F32.BF16 R172, R8.reuse, R188, R172 ;  /* 0x000000bc08ac723c */ /* 0x044ff000000418ac */
[----:B------:R-:W-:Y:S01]  /*7610*/  HMMA.16816.F32.BF16 R168, R8, R190, R168 ;  /* 0x000000be08a8723c */ /* 0x000fe200000418a8 */
[----:B------:R-:W-:Y:S04]  /*7620*/  LDSM.16.M88.4 R8, [R226+0x2000] ;  /* 0x00200000e208783b */ /* 0x000fe80000000200 */
[----:B------:R-:W2:Y:S03]  /*7630*/  LDSM.16.M88.4 R188, [R225+0xa000] ;  /* 0x00a00000e1bc783b */ /* 0x000ea60000000200 */
[C---:B---3--:R-:W-:Y:S08]  /*7640*/  HMMA.16816.F32.BF16 R4, R12.reuse, R32, R4 ;  /* 0x000000200c04723c */ /* 0x048ff00000041804 */
[C---:B------:R-:W-:Y:S01]  /*7650*/  HMMA.16816.F32.BF16 R24, R12.reuse, R34, R24 ;  /* 0x000000220c18723c */ /* 0x040fe20000041818 */
[----:B------:R-:W3:Y:S07]  /*7660*/  LDSM.16.M88.4 R32, [R225+0xa800] ;  /* 0x00a80000e120783b */ /* 0x000eee0000000200 */
[C---:B------:R-:W-:Y:S08]  /*7670*/  HMMA.16816.F32.BF16 R20, R12.reuse, R192, R20 ;  /* 0x000000c00c14723c */ /* 0x040ff00000041814 */
[C---:B------:R-:W-:Y:S01]  /*7680*/  HMMA.16816.F32.BF16 R16, R12.reuse, R194, R16 ;  /* 0x000000c20c10723c */ /* 0x040fe20000041810 */
[----:B------:R-:W-:Y:S07]  /*7690*/  LDSM.16.M88.4 R192, [R211] ;  /* 0x00000000d3c0783b */ /* 0x000fee0000000200 */
[C---:B-1----:R-:W-:Y:S08]  /*76a0*/  HMMA.16816.F32.BF16 R180, R12.reuse, R184, R180 ;  /* 0x000000b80cb4723c */ /* 0x042ff000000418b4 */
[C---:B------:R-:W-:Y:S01]  /*76b0*/  HMMA.16816.F32.BF16 R176, R12.reuse, R186, R176 ;  /* 0x000000ba0cb0723c */ /* 0x040fe200000418b0 */
[----:B------:R-:W1:Y:S07]  /*76c0*/  LDSM.16.M88.4 R184, [R225+0xb000] ;  /* 0x00b00000e1b8783b */ /* 0x000e6e0000000200 */
[C---:B----4-:R-:W-:Y:S08]  /*76d0*/  HMMA.16816.F32.BF16 R172, R12.reuse, R28, R172 ;  /* 0x0000001c0cac723c */ /* 0x050ff000000418ac */
[----:B------:R-:W-:Y:S01]  /*76e0*/  HMMA.16816.F32.BF16 R168, R12, R30, R168 ;  /* 0x0000001e0ca8723c */ /* 0x000fe200000418a8 */
[----:B------:R-:W4:Y:S04]  /*76f0*/  LDSM.16.M88.4 R28, [R225+0xb800] ;  /* 0x00b80000e11c783b */ /* 0x000f280000000200 */
[----:B------:R-:W5:Y:S03]  /*7700*/  LDSM.16.M88.4 R12, [R224+0x2000] ;  /* 0x00200000e00c783b */ /* 0x000f660000000200 */
[C---:B--2---:R-:W-:Y:S08]  /*7710*/  HMMA.16816.F32.BF16 R4, R8.reuse, R188, R4 ;  /* 0x000000bc0804723c */ /* 0x044ff00000041804 */
[C---:B------:R-:W-:Y:S01]  /*7720*/  HMMA.16816.F32.BF16 R24, R8.reuse, R190, R24 ;  /* 0x000000be0818723c */ /* 0x040fe20000041818 */
[----:B------:R-:W2:Y:S07]  /*7730*/  LDSM.16.M88.4 R188, [R210] ;  /* 0x00000000d2bc783b */ /* 0x000eae0000000200 */
[C---:B---3--:R-:W-:Y:S08]  /*7740*/  HMMA.16816.F32.BF16 R20, R8.reuse, R32, R20 ;  /* 0x000000200814723c */ /* 0x048ff00000041814 */
[C---:B------:R-:W-:Y:S01]  /*7750*/  HMMA.16816.F32.BF16 R16, R8.reuse, R34, R16 ;  /* 0x000000220810723c */ /* 0x040fe20000041810 */
[----:B------:R-:W3:Y:S07]  /*7760*/  LDSM.16.M88.4 R32, [R209] ;  /* 0x00000000d120783b */ /* 0x000eee0000000200 */
[C---:B-1----:R-:W-:Y:S08]  /*7770*/  HMMA.16816.F32.BF16 R180, R8.reuse, R184, R180 ;  /* 0x000000b808b4723c */ /* 0x042ff000000418b4 */
[C---:B------:R-:W-:Y:S01]  /*7780*/  HMMA.16816.F32.BF16 R176, R8.reuse, R186, R176 ;  /* 0x000000ba08b0723c */ /* 0x040fe200000418b0 */
[----:B------:R-:W1:Y:S07]  /*7790*/  LDSM.16.M88.4 R184, [R208] ;  /* 0x00000000d0b8783b */ /* 0x000e6e0000000200 */
[C---:B----4-:R-:W-:Y:S08]  /*77a0*/  HMMA.16816.F32.BF16 R172, R8.reuse, R28, R172 ;  /* 0x0000001c08ac723c */ /* 0x050ff000000418ac */
[----:B------:R-:W-:Y:S01]  /*77b0*/  HMMA.16816.F32.BF16 R168, R8, R30, R168 ;  /* 0x0000001e08a8723c */ /* 0x000fe200000418a8 */
[----:B------:R-:W-:Y:S04]  /*77c0*/  LDSM.16.M88.4 R28, [R222+0x2000] ;  /* 0x00200000de1c783b */ /* 0x000fe80000000200 */
[----:B------:R-:W4:Y:S03]  /*77d0*/  LDSM.16.M88.4 R8, [R219+0xa000] ;  /* 0x00a00000db08783b */ /* 0x000f260000000200 */
[C---:B-----5:R-:W-:Y:S08]  /*77e0*/  HMMA.16816.F32.BF16 R4, R12.reuse, R192, R4 ;  /* 0x000000c00c04723c */ /* 0x060ff00000041804 */
[C---:B------:R-:W-:Y:S01]  /*77f0*/  HMMA.16816.F32.BF16 R24, R12.reuse, R194, R24 ;  /* 0x000000c20c18723c */ /* 0x040fe20000041818 */
[----:B------:R-:W5:Y:S07]  /*7800*/  LDSM.16.M88.4 R192, [R219+0xa800] ;  /* 0x00a80000dbc0783b */ /* 0x000f6e0000000200 */
[C---:B--2---:R-:W-:Y:S08]  /*7810*/  HMMA.16816.F32.BF16 R20, R12.reuse, R188, R20 ;  /* 0x000000bc0c14723c */ /* 0x044ff00000041814 */
[C---:B------:R-:W-:Y:S01]  /*7820*/  HMMA.16816.F32.BF16 R16, R12.reuse, R190, R16 ;  /* 0x000000be0c10723c */ /* 0x040fe20000041810 */
[----:B------:R-:W2:Y:S07]  /*7830*/  LDSM.16.M88.4 R188, [R219+0xb000] ;  /* 0x00b00000dbbc783b */ /* 0x000eae0000000200 */
[C---:B---3--:R-:W-:Y:S08]  /*7840*/  HMMA.16816.F32.BF16 R180, R12.reuse, R32, R180 ;  /* 0x000000200cb4723c */ /* 0x048ff000000418b4 */
[C---:B------:R-:W-:Y:S01]  /*7850*/  HMMA.16816.F32.BF16 R176, R12.reuse, R34, R176 ;  /* 0x000000220cb0723c */ /* 0x040fe200000418b0 */
[----:B------:R-:W3:Y:S07]  /*7860*/  LDSM.16.M88.4 R32, [R219+0xb800] ;  /* 0x00b80000db20783b */ /* 0x000eee0000000200 */
[C---:B-1----:R-:W-:Y:S08]  /*7870*/  HMMA.16816.F32.BF16 R172, R12.reuse, R184, R172 ;  /* 0x000000b80cac723c */ /* 0x042ff000000418ac */
[----:B------:R-:W-:Y:S01]  /*7880*/  HMMA.16816.F32.BF16 R168, R12, R186, R168 ;  /* 0x000000ba0ca8723c */ /* 0x000fe200000418a8 */
[----:B------:R-:W-:Y:S04]  /*7890*/  LDSM.16.M88.4 R184, [R212+0x2000] ;  /* 0x00200000d4b8783b */ /* 0x000fe80000000200 */
[----:B------:R-:W-:Y:S03]  /*78a0*/  LDSM.16.M88.4 R12, [R212+0x2800] ;  /* 0x00280000d40c783b */ /* 0x000fe60000000200 */
[C---:B----4-:R-:W-:Y:S08]  /*78b0*/  HMMA.16816.F32.BF16 R4, R28.reuse, R8, R4 ;  /* 0x000000081c04723c */ /* 0x050ff00000041804 */
[C---:B------:R-:W-:Y:S01]  /*78c0*/  HMMA.16816.F32.BF16 R24, R28.reuse, R10, R24 ;  /* 0x0000000a1c18723c */ /* 0x040fe20000041818 */
[----:B------:R-:W1:Y:S07]  /*78d0*/  LDSM.16.M88.4 R8, [R221+0x2000] ;  /* 0x00200000dd08783b */ /* 0x000e6e0000000200 */
[C---:B-----5:R-:W-:Y:S08]  /*78e0*/  HMMA.16816.F32.BF16 R20, R28.reuse, R192, R20 ;  /* 0x000000c01c14723c */ /* 0x060ff00000041814 */
[C---:B------:R-:W-:Y:S01]  /*78f0*/  HMMA.16816.F32.BF16 R16, R28.reuse, R194, R16 ;  /* 0x000000c21c10723c */ /* 0x040fe20000041810 */
[----:B------:R-:W-:Y:S07]  /*7900*/  LDSM.16.M88.4 R192, [R225+0xd800] ;  /* 0x00d80000e1c0783b */ /* 0x000fee0000000200 */
[C---:B--2---:R-:W-:Y:S08]  /*7910*/  HMMA.16816.F32.BF16 R180, R28.reuse, R188, R180 ;  /* 0x000000bc1cb4723c */ /* 0x044ff000000418b4 */
[C---:B------:R-:W-:Y:S01]  /*7920*/  HMMA.16816.F32.BF16 R176, R28.reuse, R190, R176 ;  /* 0x000000be1cb0723c */ /* 0x040fe200000418b0 */
[----:B------:R-:W2:Y:S07]  /*7930*/  LDSM.16.M88.4 R188, [R212+0x3800] ;  /* 0x00380000d4bc783b */ /* 0x000eae0000000200 */
[C---:B---3--:R-:W-:Y:S08]  /*7940*/  HMMA.16816.F32.BF16 R172, R28.reuse, R32, R172 ;  /* 0x000000201cac723c */ /* 0x048ff000000418ac */
[----:B------:R-:W-:Y:S01]  /*7950*/  HMMA.16816.F32.BF16 R168, R28, R34, R168 ;  /* 0x000000221ca8723c */ /* 0x000fe200000418a8 */
[----:B------:R-:W-:Y:S04]  /*7960*/  LDSM.16.M88.4 R32, [R226+0x4000] ;  /* 0x00400000e220783b */ /* 0x000fe80000000200 */
[----:B------:R-:W3:Y:S03]  /*7970*/  LDSM.16.M88.4 R28, [R225+0xc000] ;  /* 0x00c00000e11c783b */ /* 0x000ee60000000200 */
        /* <DEDUP_REMOVED lines=12> */
[----:B------:R-:W-:Y:S03]  /*7a40*/  LDSM.16.M88.4 R188, [R207] ;  /* 0x00000000cfbc783b */ /* 0x000fe60000000200 */
[C---:B---3--:R-:W-:Y:S08]  /*7a50*/  HMMA.16816.F32.BF16 R4, R32.reuse, R28, R4 ;  /* 0x0000001c2004723c */ /* 0x048ff00000041804 */
[C---:B------:R-:W-:Y:S01]  /*7a60*/  HMMA.16816.F32.BF16 R24, R32.reuse, R30, R24 ;  /* 0x0000001e2018723c */ /* 0x040fe20000041818 */
[----:B------:R-:W2:Y:S07]  /*7a70*/  LDSM.16.M88.4 R28, [R206] ;  /* 0x00000000ce1c783b */ /* 0x000eae0000000200 */
[C---:B-1----:R-:W-:Y:S08]  /*7a80*/  HMMA.16816.F32.BF16 R20, R32.reuse, R184, R20 ;  /* 0x000000b82014723c */ /* 0x042ff00000041814 */
[C---:B------:R-:W-:Y:S01]  /*7a90*/  HMMA.16816.F32.BF16 R16, R32.reuse, R186, R16 ;  /* 0x000000ba2010723c */ /* 0x040fe20000041810 */
[----:B------:R-:W1:Y:S07]  /*7aa0*/  LDSM.16.M88.4 R184, [R205] ;  /* 0x00000000cdb8783b */ /* 0x000e6e0000000200 */
[C---:B----4-:R-:W-:Y:S08]  /*7ab0*/  HMMA.16816.F32.BF16 R180, R32.reuse, R12, R180 ;  /* 0x0000000c20b4723c */ /* 0x050ff000000418b4 */
[C---:B------:R-:W-:Y:S01]  /*7ac0*/  HMMA.16816.F32.BF16 R176, R32.reuse, R14, R176 ;  /* 0x0000000e20b0723c */ /* 0x040fe200000418b0 */
[----:B------:R-:W3:Y:S07]  /*7ad0*/  LDSM.16.M88.4 R12, [R204] ;  /* 0x00000000cc0c783b */ /* 0x000eee0000000200 */
[C---:B------:R-:W-:Y:S08]  /*7ae0*/  HMMA.16816.F32.BF16 R172, R32.reuse, R192, R172 ;  /* 0x000000c020ac723c */ /* 0x040ff000000418ac */
[----:B------:R-:W-:Y:S01]  /*7af0*/  HMMA.16816.F32.BF16 R168, R32, R194, R168 ;  /* 0x000000c220a8723c */ /* 0x000fe200000418a8 */
[----:B------:R-:W4:Y:S04]  /*7b00*/  LDSM.16.M88.4 R32, [R222+0x4000] ;  /* 0x00400000de20783b */ /* 0x000f280000000200 */
[----:B------:R-:W5:Y:S03]  /*7b10*/  LDSM.16.M88.4 R192, [R219+0xc800] ;  /* 0x00c80000dbc0783b */ /* 0x000f660000000200 */
[C---:B--2---:R-:W-:Y:S08]  /*7b20*/  HMMA.16816.F32.BF16 R20, R8.reuse, R28, R20 ;  /* 0x0000001c0814723c */ /* 0x044ff00000041814 */
[C---:B------:R-:W-:Y:S01]  /*7b30*/  HMMA.16816.F32.BF16 R16, R8.reuse, R30, R16 ;  /* 0x0000001e0810723c */ /* 0x040fe20000041810 */
[----:B------:R-:W2:Y:S07]  /*7b40*/  LDSM.16.M88.4 R28, [R219+0xd000] ;  /* 0x00d00000db1c783b */ /* 0x000eae0000000200 */
[C---:B------:R-:W-:Y:S08]  /*7b50*/  HMMA.16816.F32.BF16 R4, R8.reuse, R188, R4 ;  /* 0x000000bc0804723c */ /* 0x040ff00000041804 */
[C---:B------:R-:W-:Y:S01]  /*7b60*/  HMMA.16816.F32.BF16 R24, R8.reuse, R190, R24 ;  /* 0x000000be0818723c */ /* 0x040fe20000041818 */
[----:B------:R-:W2:Y:S07]  /*7b70*/  LDSM.16.M88.4 R188, [R219+0xd800] ;  /* 0x00d80000dbbc783b */ /* 0x000eae0000000200 */
[C---:B-1----:R-:W-:Y:S08]  /*7b80*/  HMMA.16816.F32.BF16 R180, R8.reuse, R184, R180 ;  /* 0x000000b808b4723c */ /* 0x042ff000000418b4 */
[C---:B------:R-:W-:Y:S01]  /*7b90*/  HMMA.16816.F32.BF16 R176, R8.reuse, R186, R176 ;  /* 0x000000ba08b0723c */ /* 0x040fe200000418b0 */
[----:B------:R-:W-:Y:S07]  /*7ba0*/  LDSM.16.M88.4 R184, [R212+0x4800] ;  /* 0x00480000d4b8783b */ /* 0x000fee0000000200 */
[C---:B---3--:R-:W-:Y:S08]  /*7bb0*/  HMMA.16816.F32.BF16 R172, R8.reuse, R12, R172 ;  /* 0x0000000c08ac723c */ /* 0x048ff000000418ac */
[----:B------:R-:W-:Y:S01]  /*7bc0*/  HMMA.16816.F32.BF16 R168, R8, R14, R168 ;  /* 0x0000000e08a8723c */ /* 0x000fe200000418a8 */
[----:B------:R-:W-:Y:S04]  /*7bd0*/  LDSM.16.M88.4 R8, [R221+0x4000] ;  /* 0x00400000dd08783b */ /* 0x000fe80000000200 */
[----:B------:R-:W1:Y:S03]  /*7be0*/  LDSM.16.M88.4 R12, [R212+0x4000] ;  /* 0x00400000d40c783b */ /* 0x000e660000000200 */
[C---:B----4-:R-:W-:Y:S08]  /*7bf0*/  HMMA.16816.F32.BF16 R4, R32.reuse, R196, R4 ;  /* 0x000000c42004723c */ /* 0x050ff00000041804 */
[C---:B------:R-:W-:Y:S01]  /*7c00*/  HMMA.16816.F32.BF16 R24, R32.reuse, R198, R24 ;  /* 0x000000c62018723c */ /* 0x040fe20000041818 */
[----:B------:R-:W-:Y:S07]  /*7c10*/  LDSM.16.M88.4 R196, [R219+0xe000] ;  /* 0x00e00000dbc4783b */ /* 0x000fee0000000200 */
[C---:B-----5:R-:W-:Y:S08]  /*7c20*/  HMMA.16816.F32.BF16 R20, R32.reuse, R192, R20 ;  /* 0x000000c02014723c */ /* 0x060ff00000041814 */
        /* <DEDUP_REMOVED lines=12> */
[C---:B------:R-:W-:Y:S08]  /*7cf0*/  HMMA.16816.F32.BF16 R20, R8.reuse, R184, R20 ;  /* 0x000000b80814723c */ /* 0x040ff00000041814 */
[C---:B------:R-:W-:Y:S01]  /*7d00*/  HMMA.16816.F32.BF16 R16, R8.reuse, R186, R16 ;  /* 0x000000ba0810723c */ /* 0x040fe20000041810 */
[----:B------:R-:W4:Y:S07]  /*7d10*/  LDSM.16.M88.4 R184, [R225+0xf000] ;  /* 0x00f00000e1b8783b */ /* 0x000f2e0000000200 */
[C---:B---3--:R-:W-:Y:S08]  /*7d20*/  HMMA.16816.F32.BF16 R180, R8.reuse, R192, R180 ;  /* 0x000000c008b4723c */ /* 0x048ff000000418b4 */
[C---:B------:R-:W-:Y:S01]  /*7d30*/  HMMA.16816.F32.BF16 R176, R8.reuse, R194, R176 ;  /* 0x000000c208b0723c */ /* 0x040fe200000418b0 */
[----:B------:R-:W-:Y:S07]  /*7d40*/  LDSM.16.M88.4 R192, [R224+0x6000] ;  /* 0x00600000e0c0783b */ /* 0x000fee0000000200 */
[C---:B--2---:R-:W-:Y:S08]  /*7d50*/  HMMA.16816.F32.BF16 R172, R8.reuse, R28, R172 ;  /* 0x0000001c08ac723c */ /* 0x044ff000000418ac */
[----:B------:R-:W-:Y:S01]  /*7d60*/  HMMA.16816.F32.BF16 R168, R8, R30, R168 ;  /* 0x0000001e08a8723c */ /* 0x000fe200000418a8 */
[----:B------:R-:W2:Y:S04]  /*7d70*/  LDSM.16.M88.4 R8, [R203] ;  /* 0x00000000cb08783b */ /* 0x000ea80000000200 */
[----:B------:R-:W3:Y:S03]  /*7d80*/  LDSM.16.M88.4 R28, [R225+0xf800] ;  /* 0x00f80000e11c783b */ /* 0x000ee60000000200 */
[C---:B-1----:R-:W-:Y:S08]  /*7d90*/  HMMA.16816.F32.BF16 R4, R12.reuse, R188, R4 ;  /* 0x000000bc0c04723c */ /* 0x042ff00000041804 */
[C---:B------:R-:W-:Y:S01]  /*7da0*/  HMMA.16816.F32.BF16 R24, R12.reuse, R190, R24 ;  /* 0x000000be0c18723c */ /* 0x040fe20000041818 */
[----:B------:R-:W-:Y:S07]  /*7db0*/  LDSM.16.M88.4 R188, [R201] ;  /* 0x00000000c9bc783b */ /* 0x000fee0000000200 */
[C---:B------:R-:W-:Y:S08]  /*7dc0*/  HMMA.16816.F32.BF16 R20, R12.reuse, R32, R20 ;  /* 0x000000200c14723c */ /* 0x040ff00000041814 */
[C---:B------:R-:W-:Y:S01]  /*7dd0*/  HMMA.16816.F32.BF16 R16, R12.reuse, R34, R16 ;  /* 0x000000220c10723c */ /* 0x040fe20000041810 */
[----:B------:R-:W1:Y:S07]  /*7de0*/  LDSM.16.M88.4 R32, [R222+0x6000] ;  /* 0x00600000de20783b */ /* 0x000e6e0000000200 */
[C---:B----4-:R-:W-:Y:S08]  /*7df0*/  HMMA.16816.F32.BF16 R180, R12.reuse, R184, R180 ;  /* 0x000000b80cb4723c */ /* 0x050ff000000418b4 */
[----:B------:R-:W-:Y:S01]  /*7e00*/  HMMA.16816.F32.BF16 R176, R12, R186, R176 ;  /* 0x000000ba0cb0723c */ /* 0x000fe200000418b0 */
[----:B------:R-:W4:Y:S07]  /*7e10*/  LDSM.16.M88.4 R184, [R200] ;  /* 0x00000000c8b8783b */ /* 0x000f2e0000000200 */
[----:B--2---:R-:W-:Y:S08]  /*7e20*/  HMMA.16816.F32.BF16 R4, R192, R8, R4 ;  /* 0x00000008c004723c */ /* 0x004ff00000041804 */
[C---:B---3--:R-:W-:Y:S08]  /*7e30*/  HMMA.16816.F32.BF16 R172, R12.reuse, R28, R172 ;  /* 0x0000001c0cac723c */ /* 0x048ff000000418ac */
[----:B------:R-:W-:Y:S01]  /*7e40*/  HMMA.16816.F32.BF16 R168, R12, R30, R168 ;  /* 0x0000001e0ca8723c */ /* 0x000fe200000418a8 */
[----:B------:R-:W-:Y:S04]  /*7e50*/  LDSM.16.M88.4 R12, [R221+0x6000] ;  /* 0x00600000dd0c783b */ /* 0x000fe80000000200 */
[----:B------:R-:W-:Y:S03]  /*7e60*/  LDSM.16.M88.4 R28, [R219+0xe800] ;  /* 0x00e80000db1c783b */ /* 0x000fe60000000200 */
[----:B------:R-:W-:Y:S01]  /*7e70*/  HMMA.16816.F32.BF16 R24, R192, R10, R24 ;  /* 0x0000000ac018723c */ /* 0x000fe20000041818 */
[----:B------:R-:W2:Y:S07]  /*7e80*/  LDSM.16.M88.4 R8, [R212+0x6000] ;  /* 0x00600000d408783b */ /* 0x000eae0000000200 */
[----:B-1----:R-:W-:Y:S08]  /*7e90*/  HMMA.16816.F32.BF16 R4, R32, R196, R4 ;  /* 0x000000c42004723c */ /* 0x002ff00000041804 */
[C---:B------:R-:W-:Y:S08]  /*7ea0*/  HMMA.16816.F32.BF16 R20, R192.reuse, R244, R20 ;  /* 0x000000f4c014723c */ /* 0x040ff00000041814 */
[C---:B----4-:R-:W-:Y:S08]  /*7eb0*/  HMMA.16816.F32.BF16 R172, R192.reuse, R184, R172 ;  /* 0x000000b8c0ac723c */ /* 0x050ff000000418ac */
[----:B------:R-:W-:Y:S01]  /*7ec0*/  HMMA.16816.F32.BF16 R168, R192, R186, R168 ;  /* 0x000000bac0a8723c */ /* 0x000fe200000418a8 */
[----:B------:R-:W1:Y:S07]  /*7ed0*/  LDSM.16.M88.4 R184, [R212+0x6800] ;  /* 0x00680000d4b8783b */ /* 0x000e6e0000000200 */
[----:B------:R-:W-:Y:S08]  /*7ee0*/  HMMA.16816.F32.BF16 R24, R32, R198, R24 ;  /* 0x000000c62018723c */ /* 0x000ff00000041818 */
[----:B------:R-:W-:Y:S08]  /*7ef0*/  HMMA.16816.F32.BF16 R16, R192, R246, R16 ;  /* 0x000000f6c010723c */ /* 0x000ff00000041810 */
[----:B--2---:R-:W-:Y:S08]  /*7f00*/  HMMA.16816.F32.BF16 R4, R12, R8, R4 ;  /* 0x000000080c04723c */ /* 0x004ff00000041804 */
[C---:B------:R-:W-:Y:S08]  /*7f10*/  HMMA.16816.F32.BF16 R180, R192.reuse, R188, R180 ;  /* 0x000000bcc0b4723c */ /* 0x040ff000000418b4 */
[----:B------:R-:W-:Y:S01]  /*7f20*/  HMMA.16816.F32.BF16 R176, R192, R190, R176 ;  /* 0x000000bec0b0723c */ /* 0x000fe200000418b0 */
[----:B------:R-:W2:Y:S06]  /*7f30*/  LDSM.16.M88.4 R188, [R219+0xf000] ;  /* 0x00f00000dbbc783b */ /* 0x000eac0000000200 */
[C---:B------:R-:W-:Y:S01]  /*7f40*/  IADD3 R193, R0.reuse, 0x9, RZ ;  /* 0x0000000900c17810 */ /* 0x040fe20007ffe0ff */
[----:B------:R-:W-:Y:S01]  /*7f50*/  HMMA.16816.F32.BF16 R20, R32, R28, R20 ;  /* 0x0000001c2014723c */ /* 0x000fe20000041814 */
[----:B------:R-:W-:-:S06]  /*7f60*/  IADD3 R194, R0, 0x10, RZ ;  /* 0x0000001000c27810 */ /* 0x000fcc0007ffe0ff */
[C---:B------:R-:W-:Y:S01]  /*7f70*/  IADD3 R29, R0.reuse, 0x1, RZ ;  /* 0x00000001001d7810 */ /* 0x040fe20007ffe0ff */
[----:B------:R-:W-:Y:S01]  /*7f80*/  HMMA.16816.F32.BF16 R24, R12, R10, R24 ;  /* 0x0000000a0c18723c */ /* 0x000fe20000041818 */
[----:B------:R-:W-:Y:S01]  /*7f90*/  IADD3 R28, R0, 0x8, RZ ;  /* 0x00000008001c7810 */ /* 0x000fe20007ffe0ff */
[----:B------:R-:W3:Y:S01]  /*7fa0*/  LDSM.16.M88.4 R8, [R212+0x7000] ;  /* 0x00700000d408783b */ /* 0x000ee20000000200 */
[----:B------:R-:W4:Y:S01]  /*7fb0*/  I2F R2, R29 ;  /* 0x0000001d00027306 */ /* 0x000f220000201400 */
[CC--:B------:R-:W-:Y:S02]  /*7fc0*/  ISETP.GE.AND P0, PT, R29.reuse, R238.reuse, PT ;  /* 0x000000ee1d00720c */ /* 0x0c0fe40003f06270 */
[----:B------:R-:W-:Y:S02]  /*7fd0*/  ISETP.GE.AND P2, PT, R29, R165, PT ;  /* 0x000000a51d00720c */ /* 0x000fe40003f46270 */
[----:B------:R-:W-:Y:S01]  /*7fe0*/  HMMA.16816.F32.BF16 R16, R32, R30, R16 ;  /* 0x0000001e2010723c */ /* 0x000fe20000041810 */
[----:B------:R-:W-:-:S02]  /*7ff0*/  ISETP.GE.AND P1, PT, R28, R238, PT ;  /* 0x000000ee1c00720c */ /* 0x000fc40003f26270 */
[----:B------:R-:W5:Y:S05]  /*8000*/  I2F R192, R28 ;  /* 0x0000001c00c07306 */ /* 0x000f6a0000201400 */
[----:B-1----:R-:W-:Y:S01]  /*8010*/  HMMA.16816.F32.BF16 R20, R12, R184, R20 ;  /* 0x000000b80c14723c */ /* 0x002fe20000041814 */
[C---:B----4-:R-:W-:Y:S02]  /*8020*/  FFMA.FTZ R5, R2.reuse, UR4, R5 ;  /* 0x0000000402057c23 */ /* 0x050fe40008010005 */
[----:B------:R-:W1:Y:S01]  /*8030*/  I2F R184, R193 ;  /* 0x000000c100b87306 */ /* 0x000e620000201400 */
[----:B------:R-:W-:Y:S01]  /*8040*/  FFMA.FTZ R7, R2, UR4, R7 ;  /* 0x0000000402077c23 */ /* 0x000fe20008010007 */
[----:B------:R-:W-:-:S02]  /*8050*/  IADD3 R2, R0, 0x11, RZ ;  /* 0x0000001100027810 */ /* 0x000fc40007ffe0ff */
[----:B------:R-:W-:Y:S01]  /*8060*/  FSEL R5, R5, -INF , !P0 ;  /* 0xff80000005057808 */ /* 0x000fe20004000000 */
[----:B--2---:R-:W-:Y:S01]  /*8070*/  HMMA.16816.F32.BF16 R180, R32, R188, R180 ;  /* 0x000000bc20b4723c */ /* 0x004fe200000418b4 */
[----:B------:R-:W-:Y:S01]  /*8080*/  ISETP.GE.AND P0, PT, R28, R165, PT ;  /* 0x000000a51c00720c */ /* 0x000fe20003f06270 */
[C---:B-----5:R-:W-:Y:S01]  /*8090*/  FFMA.FTZ R24, R192.reuse, UR4, R24 ;  /* 0x00000004c0187c23 */ /* 0x060fe20008010018 */
[----:B------:R-:W2:Y:S01]  /*80a0*/  LDSM.16.M88.4 R28, [R219+0xf800] ;  /* 0x00f80000db1c783b */ /* 0x000ea20000000200 */
[----:B------:R-:W4:Y:S01]  /*80b0*/  I2F R185, R194 ;  /* 0x000000c200b97306 */ /* 0x000f220000201400 */
[----:B------:R-:W-:Y:S01]  /*80c0*/  FSEL R7, R7, -INF , !P2 ;  /* 0xff80000007077808 */ /* 0x000fe20005000000 */
[----:B------:R-:W-:Y:S01]  /*80d0*/  FFMA.FTZ R26, R192, UR4, R26 ;  /* 0x00000004c01a7c23 */ /* 0x000fe2000801001a */
[----:B------:R-:W-:Y:S01]  /*80e0*/  FSEL R188, R24, -INF , !P1 ;  /* 0xff80000018bc7808 */ /* 0x000fe20004800000 */
[----:B------:R-:W-:Y:S01]  /*80f0*/  HMMA.16816.F32.BF16 R16, R12, R186, R16 ;  /* 0x000000ba0c10723c */ /* 0x000fe20000041810 */
[----:B------:R-:W-:Y:S01]  /*8100*/  ISETP.GE.AND P2, PT, R193, R238, PT ;  /* 0x000000eec100720c */ /* 0x000fe20003f46270 */
[----:B-1----:R-:W-:-:S02]  /*8110*/  FFMA.FTZ R25, R184, UR4, R25 ;  /* 0x00000004b8197c23 */ /* 0x002fc40008010019 */
[----:B------:R-:W1:Y:S01]  /*8120*/  I2F R189, R2 ;  /* 0x0000000200bd7306 */ /* 0x000e620000201400 */
[----:B------:R-:W-:Y:S01]  /*8130*/  FFMA.FTZ R27, R184, UR4, R27 ;  /* 0x00000004b81b7c23 */ /* 0x000fe2000801001b */
[----:B------:R-:W-:Y:S02]  /*8140*/  ISETP.GE.AND P1, PT, R193, R165, PT ;  /* 0x000000a5c100720c */ /* 0x000fe40003f26270 */
[----:B------:R-:W-:Y:S01]  /*8150*/  HMMA.16816.F32.BF16 R176, R32, R190, R176 ;  /* 0x000000be20b0723c */ /* 0x000fe200000418b0 */
[----:B------:R-:W-:Y:S02]  /*8160*/  IADD3 R186, R0, 0x18, RZ ;  /* 0x0000001800ba7810 */ /* 0x000fe40007ffe0ff */
[----:B------:R-:W-:Y:S01]  /*8170*/  FSEL R187, R26, -INF , !P0 ;  /* 0xff8000001abb7808 */ /* 0x000fe20004000000 */
[----:B----4-:R-:W-:Y:S01]  /*8180*/  FFMA.FTZ R184, R185, UR4, R20 ;  /* 0x00000004b9b87c23 */ /* 0x010fe20008010014 */
[----:B------:R-:W-:Y:S01]  /*8190*/  FSEL R198, R25, -INF , !P2 ;  /* 0xff80000019c67808 */ /* 0x000fe20005000000 */
[----:B------:R-:W4:Y:S01]  /*81a0*/  I2F R190, R186 ;  /* 0x000000ba00be7306 */ /* 0x000f220000201400 */
[----:B------:R-:W-:Y:S01]  /*81b0*/  FSEL R197, R27, -INF , !P1 ;  /* 0xff8000001bc57808 */ /* 0x000fe20004800000 */
[----:B------:R-:W-:Y:S01]  /*81c0*/  FFMA.FTZ R185, R185, UR4, R22 ;  /* 0x00000004b9b97c23 */ /* 0x000fe20008010016 */
[----:B------:R-:W5:Y:S01]  /*81d0*/  LDSM.16.M88.4 R24, [R212+0x7800] ;  /* 0x00780000d418783b */ /* 0x000f620000000200 */
[----:B------:R-:W-:Y:S01]  /*81e0*/  ISETP.GE.AND P0, PT, R194, R238, PT ;  /* 0x000000eec200720c */ /* 0x000fe20003f06270 */
[----:B---3--:R-:W-:Y:S01]  /*81f0*/  HMMA.16816.F32.BF16 R180, R12, R8, R180 ;  /* 0x000000080cb4723c */ /* 0x008fe200000418b4 */
[----:B------:R-:W-:Y:S01]  /*8200*/  IADD3 R20, R0, 0x19, RZ ;  /* 0x0000001900147810 */ /* 0x000fe20007ffe0ff */
[----:B-1----:R-:W-:Y:S01]  /*8210*/  FFMA.FTZ R21, R189, UR4, R21 ;  /* 0x00000004bd157c23 */ /* 0x002fe20008010015 */
[----:B------:R-:W-:Y:S01]  /*8220*/  FSEL R184, R184, -INF , !P0 ;  /* 0xff800000b8b87808 */ /* 0x000fe20004000000 */
[----:B------:R-:W-:-:S04]  /*8230*/  DEPBAR.LE SB0, 0x0 ;  /* 0x000080000000791a */ /* 0x000fc80000000000 */
[CC--:B------:R-:W-:Y:S02]  /*8240*/  ISETP.GE.AND P1, PT, R2.reuse, R238.reuse, PT ;  /* 0x000000ee0200720c */ /* 0x0c0fe40003f26270 */
[-C--:B------:R-:W-:Y:S01]  /*8250*/  ISETP.GE.AND P0, PT, R2, R165.reuse, PT ;  /* 0x000000a50200720c */ /* 0x080fe20003f06270 */
[----:B----4-:R-:W-:Y:S01]  /*8260*/  FFMA.FTZ R16, R190, UR4, R16 ;  /* 0x00000004be107c23 */ /* 0x010fe20008010010 */
[----:B------:R-:W1:Y:S01]  /*8270*/  I2F R2, R20 ;  /* 0x0000001400027306 */ /* 0x000e620000201400 */
[----:B------:R-:W-:Y:S01]  /*8280*/  ISETP.GE.AND P2, PT, R194, R165, PT ;  /* 0x000000a5c200720c */ /* 0x000fe20003f46270 */
[----:B------:R-:W-:Y:S01]  /*8290*/  HMMA.16816.F32.BF16 R176, R12, R10, R176 ;  /* 0x0000000a0cb0723c */ /* 0x000fe200000418b0 */
[----:B------:R-:W-:Y:S01]  /*82a0*/  FSEL R22, R21, -INF , !P1 ;  /* 0xff80000015167808 */ /* 0x000fe20004800000 */
[----:B------:R-:W-:Y:S01]  /*82b0*/  FFMA.FTZ R18, R190, UR4, R18 ;  /* 0x00000004be127c23 */ /* 0x000fe20008010012 */
[----:B------:R-:W-:Y:S02]  /*82c0*/  FSEL R185, R185, -INF , !P2 ;  /* 0xff800000b9b97808 */ /* 0x000fe40005000000 */
[----:B------:R-:W-:-:S02]  /*82d0*/  ISETP.GE.AND P2, PT, R186, R238, PT ;  /* 0x000000eeba00720c */ /* 0x000fc40003f46270 */
[----:B------:R-:W-:Y:S01]  /*82e0*/  ISETP.GE.AND P1, PT, R186, R165, PT ;  /* 0x000000a5ba00720c */ /* 0x000fe20003f26270 */
[----:B------:R-:W-:Y:S01]  /*82f0*/  FFMA.FTZ R186, R189, UR4, R23 ;  /* 0x00000004bdba7c23 */ /* 0x000fe20008010017 */
[C---:B------:R-:W-:Y:S01]  /*8300*/  IADD3 R9, R0.reuse, 0x20, RZ ;  /* 0x0000002000097810 */ /* 0x040fe20007ffe0ff */
[C---:B--2---:R-:W-:Y:S01]  /*8310*/  HMMA.16816.F32.BF16 R172, R32.reuse, R28, R172 ;  /* 0x0000001c20ac723c */ /* 0x044fe200000418ac */
[----:B------:R-:W-:Y:S02]  /*8320*/  IADD3 R23, R0, 0x21, RZ ;  /* 0x0000002100177810 */ /* 0x000fe40007ffe0ff */
[----:B------:R-:W2:Y:S01]  /*8330*/  I2F R8, R9 ;  /* 0x0000000900087306 */ /* 0x000ea20000201400 */
[----:B------:R-:W-:Y:S01]  /*8340*/  FSEL R21, R16, -INF , !P2 ;  /* 0xff80000010157808 */ /* 0x000fe20005000000 */
[----:B-1----:R-:W-:Y:S01]  /*8350*/  FFMA.FTZ R17, R2, UR4, R17 ;  /* 0x0000000402117c23 */ /* 0x002fe20008010011 */
[----:B------:R-:W-:Y:S01]  /*8360*/  IADD3 R10, R0, 0x28, RZ ;  /* 0x00000028000a7810 */ /* 0x000fe20007ffe0ff */
[----:B------:R-:W-:Y:S01]  /*8370*/  FFMA.FTZ R19, R2, UR4, R19 ;  /* 0x0000000402137c23 */ /* 0x000fe20008010013 */
[----:B------:R-:W-:Y:S01]  /*8380*/  HMMA.16816.F32.BF16 R168, R32, R30, R168 ;  /* 0x0000001e20a8723c */ /* 0x000fe200000418a8 */
[----:B------:R-:W-:-:S02]  /*8390*/  FSEL R186, R186, -INF , !P0 ;  /* 0xff800000baba7808 */ /* 0x000fc40004000000 */
[----:B------:R-:W1:Y:S01]  /*83a0*/  I2F R16, R23 ;  /* 0x0000001700107306 */ /* 0x000e620000201400 */
[-C--:B------:R-:W-:Y:S02]  /*83b0*/  ISETP.GE.AND P0, PT, R20, R238.reuse, PT ;  /* 0x000000ee1400720c */ /* 0x080fe40003f06270 */
[----:B------:R-:W-:Y:S02]  /*83c0*/  IADD3 R11, R0, 0x29, RZ ;  /* 0x00000029000b7810 */ /* 0x000fe40007ffe0ff */
[-C--:B------:R-:W-:Y:S02]  /*83d0*/  ISETP.GE.AND P2, PT, R20, R165.reuse, PT ;  /* 0x000000a51400720c */ /* 0x080fe40003f46270 */
[----:B------:R-:W-:Y:S01]  /*83e0*/  FSEL R29, R18, -INF , !P1 ;  /* 0xff800000121d7808 */ /* 0x000fe20004800000 */
[----:B------:R-:W3:Y:S01]  /*83f0*/  I2F R2, R10 ;  /* 0x0000000a00027306 */ /* 0x000ee20000201400 */
[----:B------:R-:W-:Y:S01]  /*8400*/  FSEL R20, R17, -INF , !P0 ;  /* 0xff80000011147808 */ /* 0x000fe20004000000 */
[C---:B--2---:R-:W-:Y:S01]  /*8410*/  FFMA.FTZ R180, R8.reuse, UR4, R180 ;  /* 0x0000000408b47c23 */ /* 0x044fe200080100b4 */
[CC--:B------:R-:W-:Y:S01]  /*8420*/  ISETP.GE.AND P1, PT, R9.reuse, R238.reuse, PT ;  /* 0x000000ee0900720c */ /* 0x0c0fe20003f26270 */
[----:B------:R-:W-:Y:S01]  /*8430*/  FFMA.FTZ R182, R8, UR4, R182 ;  /* 0x0000000408b67c23 */ /* 0x000fe200080100b6 */
[----:B------:R-:W-:Y:S01]  /*8440*/  ISETP.GE.AND P0, PT, R9, R165, PT ;  /* 0x000000a50900720c */ /* 0x000fe20003f06270 */
[----:B-----5:R-:W-:Y:S01]  /*8450*/  HMMA.16816.F32.BF16 R172, R12, R24, R172 ;  /* 0x000000180cac723c */ /* 0x020fe200000418ac */
[----:B------:R-:W-:Y:S01]  /*8460*/  FSEL R28, R19, -INF , !P2 ;  /* 0xff800000131c7808 */ /* 0x000fe20005000000 */
[----:B------:R-:W2:Y:S01]  /*8470*/  I2F R9, R11 ;  /* 0x0000000b00097306 */ /* 0x000ea20000201400 */
[C---:B-1----:R-:W-:Y:S01]  /*8480*/  FFMA.FTZ R181, R16.reuse, UR4, R181 ;  /* 0x0000000410b57c23 */ /* 0x042fe200080100b5 */
[----:B------:R-:W-:Y:S01]  /*8490*/  ISETP.GE.AND P2, PT, R23, R238, PT ;  /* 0x000000ee1700720c */ /* 0x000fe20003f46270 */
[----:B------:R-:W-:Y:S01]  /*84a0*/  FFMA.FTZ R183, R16, UR4, R183 ;  /* 0x0000000410b77c23 */ /* 0x000fe200080100b7 */
[----:B------:R-:W-:-:S02]  /*84b0*/  FSEL R194, R180, -INF , !P1 ;  /* 0xff800000b4c27808 */ /* 0x000fc40004800000 */
[----:B------:R-:W-:Y:S01]  /*84c0*/  FSEL R192, R182, -INF , !P0 ;  /* 0xff800000b6c07808 */ /* 0x000fe20004000000 */
[----:B------:R-:W-:Y:S01]  /*84d0*/  HMMA.16816.F32.BF16 R168, R12, R26, R168 ;  /* 0x0000001a0ca8723c */ /* 0x000fe200000418a8 */
[C---:B---3--:R-:W-:Y:S01]  /*84e0*/  FFMA.FTZ R176, R2.reuse, UR4, R176 ;  /* 0x0000000402b07c23 */ /* 0x048fe200080100b0 */
[----:B------:R-:W-:Y:S01]  /*84f0*/  BAR.SYNC.DEFER_BLOCKING 0x0 ;  /* 0x0000000000007b1d */ /* 0x000fe20000010000 */
[-C--:B------:R-:W-:Y:S01]  /*8500*/  ISETP.GE.AND P1, PT, R23, R165.reuse, PT ;  /* 0x000000a51700720c */ /* 0x080fe20003f26270 */
[----:B------:R-:W-:Y:S01]  /*8510*/  FFMA.FTZ R178, R2, UR4, R178 ;  /* 0x0000000402b27c23 */ /* 0x000fe200080100b2 */
[C---:B------:R-:W-:Y:S02]  /*8520*/  ISETP.GE.AND P0, PT, R10.reuse, R238, PT ;  /* 0x000000ee0a00720c */ /* 0x040fe40003f06270 */
[----:B------:R-:W-:Y:S02]  /*8530*/  FSEL R195, R181, -INF , !P2 ;  /* 0xff800000b5c37808 */ /* 0x000fe40005000000 */
[----:B------:R-:W-:Y:S01]  /*8540*/  ISETP.GE.AND P2, PT, R10, R165, PT ;  /* 0x000000a50a00720c */ /* 0x000fe20003f46270 */
[C---:B--2---:R-:W-:Y:S01]  /*8550*/  FFMA.FTZ R177, R9.reuse, UR4, R177 ;  /* 0x0000000409b17c23 */ /* 0x044fe200080100b1 */
[C---:B------:R-:W-:Y:S01]  /*8560*/  IADD3 R8, R0.reuse, 0x30, RZ ;  /* 0x0000003000087810 */ /* 0x040fe20007ffe0ff */
[----:B------:R-:W-:Y:S01]  /*8570*/  FFMA.FTZ R179, R9, UR4, R179 ;  /* 0x0000000409b37c23 */ /* 0x000fe200080100b3 */
[----:B------:R-:W-:-:S02]  /*8580*/  IADD3 R10, R0, 0x31, RZ ;  /* 0x00000031000a7810 */ /* 0x000fc40007ffe0ff */
[----:B------:R-:W-:Y:S01]  /*8590*/  FSEL R189, R183, -INF , !P1 ;  /* 0xff800000b7bd7808 */ /* 0x000fe20004800000 */
[----:B------:R-:W1:Y:S01]  /*85a0*/  I2F R16, R8 ;  /* 0x0000000800107306 */ /* 0x000e620000201400 */
[----:B------:R-:W-:Y:S02]  /*85b0*/  FSEL R193, R176, -INF , !P0 ;  /* 0xff800000b0c17808 */ /* 0x000fe40004000000 */
[C---:B------:R-:W-:Y:S02]  /*85c0*/  ISETP.GE.AND P1, PT, R11.reuse, R238, PT ;  /* 0x000000ee0b00720c */ /* 0x040fe40003f26270 */
[----:B------:R-:W-:Y:S02]  /*85d0*/  ISETP.GE.AND P0, PT, R11, R165, PT ;  /* 0x000000a50b00720c */ /* 0x000fe40003f06270 */
[----:B------:R-:W-:Y:S01]  /*85e0*/  IADD3 R2, R0, 0x38, RZ ;  /* 0x0000003800027810 */ /* 0x000fe20007ffe0ff */
[----:B------:R-:W2:Y:S01]  /*85f0*/  I2F R11, R10 ;  /* 0x0000000a000b7306 */ /* 0x000ea20000201400 */
[----:B------:R-:W-:-:S02]  /*8600*/  FSEL R190, R178, -INF , !P2 ;  /* 0xff800000b2be7808 */ /* 0x000fc40005000000 */
[----:B------:R-:W-:Y:S02]  /*8610*/  FSEL R196, R177, -INF , !P1 ;  /* 0xff800000b1c47808 */ /* 0x000fe40004800000 */
[CC--:B------:R-:W-:Y:S02]  /*8620*/  ISETP.GE.AND P2, PT, R8.reuse, R238.reuse, PT ;  /* 0x000000ee0800720c */ /* 0x0c0fe40003f46270 */
[----:B------:R-:W-:Y:S01]  /*8630*/  ISETP.GE.AND P1, PT, R8, R165, PT ;  /* 0x000000a50800720c */ /* 0x000fe20003f26270 */
[----:B------:R-:W3:Y:S01]  /*8640*/  I2F R9, R2 ;  /* 0x0000000200097306 */ /* 0x000ee20000201400 */
[C---:B-1----:R-:W-:Y:S01]  /*8650*/  FFMA.FTZ R32, R16.reuse, UR4, R174 ;  /* 0x0000000410207c23 */ /* 0x042fe200080100ae */
[----:B------:R-:W-:Y:S01]  /*8660*/  FSEL R191, R179, -INF , !P0 ;  /* 0xff800000b3bf7808 */ /* 0x000fe20004000000 */
[----:B------:R-:W-:Y:S01]  /*8670*/  FFMA.FTZ R172, R16, UR4, R172 ;  /* 0x0000000410ac7c23 */ /* 0x000fe200080100ac */
[----:B------:R-:W-:Y:S02]  /*8680*/  ISETP.GE.AND P0, PT, R10, R238, PT ;  /* 0x000000ee0a00720c */ /* 0x000fe40003f06270 */
[----:B------:R-:W-:-:S02]  /*8690*/  FSEL R32, R32, -INF , !P1 ;  /* 0xff80000020207808 */ /* 0x000fc40004800000 */
[----:B------:R1:W4:Y:S01]  /*86a0*/  I2F R8, R0 ;  /* 0x0000000000087306 */ /* 0x0003220000201400 */
[C---:B--2---:R-:W-:Y:S01]  /*86b0*/  FFMA.FTZ R173, R11.reuse, UR4, R173 ;  /* 0x000000040bad7c23 */ /* 0x044fe200080100ad */
[----:B------:R-:W-:Y:S01]  /*86c0*/  ISETP.GE.AND P1, PT, R0, R238, PT ;  /* 0x000000ee0000720c */ /* 0x000fe20003f26270 */
[----:B------:R-:W-:Y:S01]  /*86d0*/  FFMA.FTZ R175, R11, UR4, R175 ;  /* 0x000000040baf7c23 */ /* 0x000fe200080100af */
[----:B------:R-:W-:Y:S02]  /*86e0*/  FSEL R181, R172, -INF , !P2 ;  /* 0xff800000acb57808 */ /* 0x000fe40005000000 */
[----:B------:R-:W-:Y:S02]  /*86f0*/  FSEL R180, R173, -INF , !P0 ;  /* 0xff800000adb47808 */ /* 0x000fe40004000000 */
[-C--:B------:R-:W-:Y:S01]  /*8700*/  ISETP.GE.AND P0, PT, R0, R165.reuse, PT ;  /* 0x000000a50000720c */ /* 0x080fe20003f06270 */
[C---:B---3--:R-:W-:Y:S01]  /*8710*/  FFMA.FTZ R35, R9.reuse, UR4, R168 ;  /* 0x0000000409237c23 */ /* 0x048fe200080100a8 */
[----:B------:R-:W-:Y:S01]  /*8720*/  ISETP.GE.AND P2, PT, R10, R165, PT ;  /* 0x000000a50a00720c */ /* 0x000fe20003f46270 */
[----:B------:R-:W-:-:S03]  /*8730*/  FFMA.FTZ R170, R9, UR4, R170 ;  /* 0x0000000409aa7c23 */ /* 0x000fc600080100aa */
[----:B------:R-:W-:Y:S02]  /*8740*/  FSEL R177, R175, -INF , !P2 ;  /* 0xff800000afb17808 */ /* 0x000fe40005000000 */
[----:B-1----:R-:W-:Y:S01]  /*8750*/  IADD3 R0, R0, 0x39, RZ ;  /* 0x0000003900007810 */ /* 0x002fe20007ffe0ff */
[----:B----4-:R-:W-:Y:S01]  /*8760*/  FFMA.FTZ R4, R8, UR4, R4 ;  /* 0x0000000408047c23 */ /* 0x010fe20008010004 */
[----:B------:R-:W-:Y:S01]  /*8770*/  ISETP.GE.AND P2, PT, R2, R238, PT ;  /* 0x000000ee0200720c */ /* 0x000fe20003f46270 */
[----:B------:R-:W-:Y:S01]  /*8780*/  FFMA.FTZ R8, R8, UR4, R6 ;  /* 0x0000000408087c23 */ /* 0x000fe20008010006 */
[----:B------:R-:W1:Y:S02]  /*8790*/  I2F R9, R0 ;  /* 0x0000000000097306 */ /* 0x000e640000201400 */
[----:B------:R-:W-:Y:S02]  /*87a0*/  FSEL R6, R4, -INF , !P1 ;  /* 0xff80000004067808 */ /* 0x000fe40004800000 */
[----:B------:R-:W-:-:S02]  /*87b0*/  FSEL R4, R8, -INF , !P0 ;  /* 0xff80000008047808 */ /* 0x000fc40004000000 */
[----:B------:R-:W-:Y:S02]  /*87c0*/  PLOP3.LUT P0, PT, PT, PT, UP0, 0x80, 0x0 ;  /* 0x000000000000781c */ /* 0x000fe40003f0f008 */
[----:B------:R-:W-:Y:S02]  /*87d0*/  FSEL R35, R35, -INF , !P2 ;  /* 0xff80000023237808 */ /* 0x000fe40005000000 */
[-C--:B------:R-:W-:Y:S02]  /*87e0*/  ISETP.GE.AND P2, PT, R2, R165.reuse, PT ;  /* 0x000000a50200720c */ /* 0x080fe40003f46270 */
[----:B------:R-:W-:Y:S02]  /*87f0*/  ISETP.GE.AND P1, PT, R0, R165, PT ;  /* 0x000000a50000720c */ /* 0x000fe40003f26270 */
[----:B------:R-:W-:Y:S01]  /*8800*/  FSEL R175, R170, -INF , !P2 ;  /* 0xff800000aaaf7808 */ /* 0x000fe20005000000 */
[C---:B-1----:R-:W-:Y:S01]  /*8810*/  FFMA.FTZ R33, R9.reuse, UR4, R169 ;  /* 0x0000000409217c23 */ /* 0x042fe200080100a9 */
[----:B------:R-:W-:Y:S01]  /*8820*/  ISETP.GE.AND P2, PT, R0, R238, PT ;  /* 0x000000ee0000720c */ /* 0x000fe20003f46270 */
[----:B------:R-:W-:-:S03]  /*8830*/  FFMA.FTZ R171, R9, UR4, R171 ;  /* 0x0000000409ab7c23 */ /* 0x000fc600080100ab */
[----:B------:R-:W-:Y:S02]  /*8840*/  FSEL R33, R33, -INF , !P2 ;  /* 0xff80000021217808 */ /* 0x000fe40005000000 */
[----:B------:R-:W-:Y:S01]  /*8850*/  FSEL R176, R171, -INF , !P1 ;  /* 0xff800000abb07808 */ /* 0x000fe20004800000 */
[----:B------:R-:W-:Y:S05]  /*8860*/  @!P0 BRA `(.L_x_121) ;  /* 0x0000086000008947 */ /* 0x000fea0003800000 */
[----:B------:R-:W-:Y:S01]  /*8870*/  UIADD3 UR18, UR9, -0x3, URZ ;  /* 0xfffffffd09127890 */ /* 0x000fe2000fffe03f */
[----:B------:R1:W-:Y:S01]  /*8880*/  @P6 STS.128 [R228+0x8000], RZ ;  /* 0x008000ffe4006388 */ /* 0x0003e20000000c00 */
[----:B------:R-:W-:Y:S01]  /*8890*/  ULDC.64 UR6, c[0x0][0x198] ;  /* 0x0000660000067ab9 */ /* 0x000fe20000000a00 */
[----:B------:R-:W-:Y:S01]  /*88a0*/  BSSY B0, `(.L_x_122) ;  /* 0x0000081000007945 */ /* 0x000fe20003800000 */
        /* <DEDUP_REMOVED lines=128> */
.L_x_123:
[----:B------:R-:W-:Y:S05]  /*90b0*/  BSYNC B0 ;  /* 0x0000000000007941 */ /* 0x000fea0003800000 */
.L_x_122:
[----:B------:R-:W0:Y:S02]  /*90c0*/  LDGDEPBAR ;  /* 0x00000000000079af */ /* 0x000e240000000000 */
.L_x_121:
        /* <DEDUP_REMOVED lines=42> */
[----:B-1----:R-:W-:Y:S02]  /*9370*/  FMNMX.FTZ R2, R9, R2, !PT ;  /* 0x0000000209027209 */ /* 0x002fe40007810000 */
[----:B--2---:R-:W-:-:S03]  /*9380*/  FMNMX.FTZ R0, R8, R0, !PT ;  /* 0x0000000008007209 */ /* 0x004fc60007810000 */
[C---:B------:R-:W-:Y:S01]  /*9390*/  FMUL.FTZ R34, R2.reuse, c[0x0][0x23c] ;  /* 0x00008f0002227a20 */ /* 0x040fe20000410000 */
[----:B------:R-:W-:Y:S01]  /*93a0*/  FSETP.NEU.FTZ.AND P2, PT, R2, -INF , PT ;  /* 0xff8000000200780b */ /* 0x000fe20003f5d000 */
[----:B------:R-:W1:Y:S01]  /*93b0*/  LDSM.16.MT88.4 R8, [R217+0x10000] ;  /* 0x01000000d908783b */ /* 0x000e620000004200 */
[C---:B------:R-:W-:Y:S01]  /*93c0*/  FSETP.NEU.FTZ.AND P1, PT, R0.reuse, -INF , PT ;  /* 0xff8000000000780b */ /* 0x040fe20003f3d000 */
[----:B------:R-:W-:Y:S01]  /*93d0*/  FMUL.FTZ R178, R0, c[0x0][0x23c] ;  /* 0x00008f0000b27a20 */ /* 0x000fe20000410000 */
[----:B------:R-:W-:-:S04]  /*93e0*/  FSEL R34, R34, RZ, P2 ;  /* 0x000000ff22227208 */ /* 0x000fc80001000000 */
[----:B------:R-:W-:Y:S01]  /*93f0*/  FSEL R178, R178, RZ, P1 ;  /* 0x000000ffb2b27208 */ /* 0x000fe20000800000 */
[--C-:B------:R-:W-:Y:S01]  /*9400*/  FFMA.FTZ R172, R5, c[0x0][0x23c], -R34.reuse ;  /* 0x00008f0005ac7a23 */ /* 0x100fe20000010822 */
[----:B------:R-:W-:Y:S01]  /*9410*/  FSEL R5, R0, RZ, P1 ;  /* 0x000000ff00057208 */ /* 0x000fe20000800000 */
[----:B------:R-:W-:Y:S02]  /*9420*/  FFMA.FTZ R173, R6, c[0x0][0x23c], -R34 ;  /* 0x00008f0006ad7a23 */ /* 0x000fe40000010822 */
[----:B------:R-:W-:Y:S01]  /*9430*/  FFMA.FTZ R169, R4, c[0x0][0x23c], -R178 ;  /* 0x00008f0004a97a23 */ /* 0x000fe200000108b2 */
[----:B------:R-:W-:Y:S01]  /*9440*/  FSEL R4, R2, RZ, P2 ;  /* 0x000000ff02047208 */ /* 0x000fe20001000000 */
[----:B------:R-:W-:Y:S01]  /*9450*/  FADD.FTZ R5, R3, -R5 ;  /* 0x8000000503057221 */ /* 0x000fe20000010000 */
[----:B------:R-:W-:Y:S01]  /*9460*/  MUFU.EX2 R172, R172 ;  /* 0x000000ac00ac7308 */ /* 0x000fe20000000800 */
[----:B------:R-:W-:Y:S02]  /*9470*/  FFMA.FTZ R171, R188, c[0x0][0x23c], -R34 ;  /* 0x00008f00bcab7a23 */ /* 0x000fe40000010822 */
[----:B------:R-:W-:-:S02]  /*9480*/  FADD.FTZ R4, R164, -R4 ;  /* 0x80000004a4047221 */ /* 0x000fc40000010000 */
[----:B------:R-:W-:Y:S02]  /*9490*/  FFMA.FTZ R170, R198, c[0x0][0x23c], -R34 ;  /* 0x00008f00c6aa7a23 */ /* 0x000fe40000010822 */
[--C-:B------:R-:W-:Y:S01]  /*94a0*/  FFMA.FTZ R168, R7, c[0x0][0x23c], -R178.reuse ;  /* 0x00008f0007a87a23 */ /* 0x100fe200000108b2 */
[----:B------:R-:W-:Y:S01]  /*94b0*/  MUFU.EX2 R173, R173 ;  /* 0x000000ad00ad7308 */ /* 0x000fe20000000800 */
[--C-:B------:R-:W-:Y:S02]  /*94c0*/  FFMA.FTZ R165, R187, c[0x0][0x23c], -R178.reuse ;  /* 0x00008f00bba57a23 */ /* 0x100fe400000108b2 */
        /* <DEDUP_REMOVED lines=8> */
[----:B------:R-:W2:Y:S01]  /*9550*/  MUFU.EX2 R170, R170 ;  /* 0x000000aa00aa7308 */ /* 0x000ea20000000800 */
[----:B------:R-:W-:Y:S01]  /*9560*/  LDSM.16.MT88.4 R20, [R216+0x16000] ;  /* 0x01600000d814783b */ /* 0x000fe20000004200 */
[--C-:B------:R-:W-:Y:S02]  /*9570*/  FFMA.FTZ R185, R185, c[0x0][0x23c], -R178.reuse ;  /* 0x00008f00b9b97a23 */ /* 0x100fe400000108b2 */
[--C-:B------:R-:W-:Y:S02]  /*9580*/  FFMA.FTZ R186, R186, c[0x0][0x23c], -R178.reuse ;  /* 0x00008f00baba7a23 */ /* 0x100fe400000108b2 */
[----:B------:R-:W-:-:S02]  /*9590*/  FFMA.FTZ R187, R29, c[0x0][0x23c], -R178 ;  /* 0x00008f001dbb7a23 */ /* 0x000fc400000108b2 */
[----:B------:R-:W-:Y:S01]  /*95a0*/  MUFU.EX2 R169, R169 ;  /* 0x000000a900a97308 */ /* 0x000fe20000000800 */
[----:B------:R-:W-:Y:S02]  /*95b0*/  FFMA.FTZ R188, R28, c[0x0][0x23c], -R178 ;  /* 0x00008f001cbc7a23 */ /* 0x000fe400000108b2 */
[----:B------:R-:W-:Y:S01]  /*95c0*/  LDSM.16.MT88.4 R28, [R220+0x14800] ;  /* 0x01480000dc1c783b */ /* 0x000fe20000004200 */
[--C-:B------:R-:W-:Y:S02]  /*95d0*/  FFMA.FTZ R194, R194, c[0x0][0x23c], -R34.reuse ;  /* 0x00008f00c2c27a23 */ /* 0x100fe40000010822 */
[--C-:B------:R-:W-:Y:S02]  /*95e0*/  FFMA.FTZ R195, R195, c[0x0][0x23c], -R34.reuse ;  /* 0x00008f00c3c37a23 */ /* 0x100fe40000010822 */
[----:B------:R-:W3:Y:S01]  /*95f0*/  MUFU.EX2 R168, R168 ;  /* 0x000000a800a87308 */ /* 0x000ee20000000800 */
[----:B--2---:R-:W-:Y:S01]  /*9600*/  F2FP.BF16.PACK_AB R6, R170, R171 ;  /* 0x000000abaa06723e */ /* 0x004fe200000010ff */
[----:B------:R-:W-:-:S02]  /*9610*/  FFMA.FTZ R193, R193, c[0x0][0x23c], -R34 ;  /* 0x00008f00c1c17a23 */ /* 0x000fc40000010822 */
[----:B------:R-:W-:Y:S02]  /*9620*/  FFMA.FTZ R196, R196, c[0x0][0x23c], -R34 ;  /* 0x00008f00c4c47a23 */ /* 0x000fe40000010822 */
[--C-:B------:R-:W-:Y:S02]  /*9630*/  FFMA.FTZ R192, R192, c[0x0][0x23c], -R178.reuse ;  /* 0x00008f00c0c07a23 */ /* 0x100fe400000108b2 */
[----:B------:R-:W-:Y:S01]  /*9640*/  MUFU.EX2 R165, R165 ;  /* 0x000000a500a57308 */ /* 0x000fe20000000800 */
[--C-:B------:R-:W-:Y:S02]  /*9650*/  FFMA.FTZ R189, R189, c[0x0][0x23c], -R178.reuse ;  /* 0x00008f00bdbd7a23 */ /* 0x100fe400000108b2 */
[--C-:B------:R-:W-:Y:S02]  /*9660*/  FFMA.FTZ R190, R190, c[0x0][0x23c], -R178.reuse ;  /* 0x00008f00bebe7a23 */ /* 0x100fe400000108b2 */
[----:B------:R-:W-:Y:S02]  /*9670*/  FFMA.FTZ R191, R191, c[0x0][0x23c], -R178 ;  /* 0x00008f00bfbf7a23 */ /* 0x000fe400000108b2 */
[--C-:B------:R-:W-:Y:S01]  /*9680*/  FFMA.FTZ R181, R181, c[0x0][0x23c], -R34.reuse ;  /* 0x00008f00b5b57a23 */ /* 0x100fe20000010822 */
[----:B------:R-:W2:Y:S01]  /*9690*/  MUFU.EX2 R164, R164 ;  /* 0x000000a400a47308 */ /* 0x000ea20000000800 */
[----:B---3--:R-:W-:Y:S01]  /*96a0*/  F2FP.BF16.PACK_AB R5, R168, R169 ;  /* 0x000000a9a805723e */ /* 0x008fe200000010ff */
[----:B------:R-:W-:-:S02]  /*96b0*/  FFMA.FTZ R180, R180, c[0x0][0x23c], -R34 ;  /* 0x00008f00b4b47a23 */ /* 0x000fc40000010822 */
[--C-:B------:R-:W-:Y:S02]  /*96c0*/  FFMA.FTZ R197, R35, c[0x0][0x23c], -R34.reuse ;  /* 0x00008f0023c57a23 */ /* 0x100fe40000010822 */
[----:B------:R-:W-:Y:S02]  /*96d0*/  FFMA.FTZ R198, R33, c[0x0][0x23c], -R34 ;  /* 0x00008f0021c67a23 */ /* 0x000fe40000010822 */
[----:B------:R3:W4:Y:S01]  /*96e0*/  MUFU.EX2 R174, R4 ;  /* 0x0000000400ae7308 */ /* 0x0007220000000800 */
[--C-:B------:R-:W-:Y:S02]  /*96f0*/  FFMA.FTZ R199, R32, c[0x0][0x23c], -R178.reuse ;  /* 0x00008f0020c77a23 */ /* 0x100fe400000108b2 */
[--C-:B------:R-:W-:Y:S01]  /*9700*/  FFMA.FTZ R177, R177, c[0x0][0x23c], -R178.reuse ;  /* 0x00008f00b1b17a23 */ /* 0x100fe200000108b2 */
[----:B------:R-:W-:Y:S01]  /*9710*/  LDSM.16.MT88.4 R32, [R220+0x11800] ;  /* 0x01180000dc20783b */ /* 0x000fe20000004200 */
[--C-:B------:R-:W-:Y:S02]  /*9720*/  FFMA.FTZ R175, R175, c[0x0][0x23c], -R178.reuse ;  /* 0x00008f00afaf7a23 */ /* 0x100fe400000108b2 */
[----:B------:R-:W-:Y:S01]  /*9730*/  FFMA.FTZ R176, R176, c[0x0][0x23c], -R178 ;  /* 0x00008f00b0b07a23 */ /* 0x000fe200000108b2 */
[----:B------:R-:W5:Y:S01]  /*9740*/  MUFU.EX2 R3, R3 ;  /* 0x0000000300037308 */ /* 0x000f620000000800 */
[----:B--2---:R-:W-:-:S02]  /*9750*/  F2FP.BF16.PACK_AB R7, R164, R165 ;  /* 0x000000a5a407723e */ /* 0x004fc400000010ff */
[----:B---3--:R-:W-:Y:S01]  /*9760*/  F2FP.BF16.PACK_AB R4, R172, R173 ;  /* 0x000000adac04723e */ /* 0x008fe200000010ff */
[----:B----4-:R-:W-:-:S04]  /*9770*/  FMUL.FTZ R160, R160, R174 ;  /* 0x000000aea0a07220 */ /* 0x010fc80000410000 */
[----:B------:R-:W2:Y:S01]  /*9780*/  MUFU.EX2 R179, R179 ;  /* 0x000000b300b37308 */ /* 0x000ea20000000800 */
[-C--:B------:R-:W-:Y:S02]  /*9790*/  FMUL.FTZ R161, R161, R174.reuse ;  /* 0x000000aea1a17220 */ /* 0x080fe40000410000 */
[-C--:B------:R-:W-:Y:S02]  /*97a0*/  FMUL.FTZ R156, R156, R174.reuse ;  /* 0x000000ae9c9c7220 */ /* 0x080fe40000410000 */
[----:B------:R-:W-:Y:S02]  /*97b0*/  FMUL.FTZ R157, R157, R174 ;  /* 0x000000ae9d9d7220 */ /* 0x000fe40000410000 */
[-C--:B-----5:R-:W-:Y:S01]  /*97c0*/  FMUL.FTZ R162, R162, R3.reuse ;  /* 0x00000003a2a27220 */ /* 0x0a0fe20000410000 */
[----:B------:R-:W3:Y:S01]  /*97d0*/  MUFU.EX2 R182, R182 ;  /* 0x000000b600b67308 */ /* 0x000ee20000000800 */
        /* <DEDUP_REMOVED lines=27> */
[----:B------:R-:W2:Y:S01]  /*9990*/  MUFU.EX2 R186, R186 ;  /* 0x000000ba00ba7308 */ /* 0x000ea20000000800 */
[----:B------:R-:W-:-:S02]  /*99a0*/  FMUL.FTZ R51, R51, R3 ;  /* 0x0000000333337220 */ /* 0x000fc40000410000 */
[-C--:B------:R-:W-:Y:S01]  /*99b0*/  FMUL.FTZ R52, R52, R174.reuse ;  /* 0x000000ae34347220 */ /* 0x080fe20000410000 */
[C---:B-1----:R-:W-:Y:S01]  /*99c0*/  HMMA.16816.F32.BF16 R44, R4.reuse, R8, R44 ;  /* 0x00000008042c723c */ /* 0x042fe2000004182c */
[-C--:B------:R-:W-:Y:S02]  /*99d0*/  FMUL.FTZ R53, R53, R174.reuse ;  /* 0x000000ae35357220 */ /* 0x080fe40000410000 */
        /* <DEDUP_REMOVED lines=10> */
[C---:B----4-:R-:W-:Y:S01]  /*9a80*/  HMMA.16816.F32.BF16 R52, R4.reuse, R16, R52 ;  /* 0x000000100434723c */ /* 0x050fe20000041834 */
[-C--:B------:R-:W-:Y:S02]  /*9a90*/  FMUL.FTZ R60, R60, R174.reuse ;  /* 0x000000ae3c3c7220 */ /* 0x080fe40000410000 */
[-C--:B------:R-:W-:Y:S02]  /*9aa0*/  FMUL.FTZ R61, R61, R174.reuse ;  /* 0x000000ae3d3d7220 */ /* 0x080fe40000410000 */
[-C--:B------:R-:W-:Y:S01]  /*9ab0*/  FMUL.FTZ R62, R62, R3.reuse ;  /* 0x000000033e3e7220 */ /* 0x080fe20000410000 */
[----:B------:R-:W4:Y:S01]  /*9ac0*/  MUFU.EX2 R194, R194 ;  /* 0x000000c200c27308 */ /* 0x000f220000000800 */
[----:B------:R-:W-:Y:S01]  /*9ad0*/  FMUL.FTZ R63, R63, R3 ;  /* 0x000000033f3f7220 */ /* 0x000fe20000410000 */
[----:B------:R-:W-:Y:S01]  /*9ae0*/  HMMA.16816.F32.BF16 R56, R4, R18, R56 ;  /* 0x000000120438723c */ /* 0x000fe20000041838 */
[----:B------:R-:W2:Y:S01]  /*9af0*/  LDSM.16.MT88.4 R16, [R217+0x12000] ;  /* 0x01200000d910783b */ /* 0x000ea20000004200 */
[----:B------:R-:W-:-:S02]  /*9b00*/  FMUL.FTZ R64, R64, R174 ;  /* 0x000000ae40407220 */ /* 0x000fc40000410000 */
[-C--:B------:R-:W-:Y:S02]  /*9b10*/  FMUL.FTZ R65, R65, R174.reuse ;  /* 0x000000ae41417220 */ /* 0x080fe40000410000 */
[-C--:B------:R-:W-:Y:S01]  /*9b20*/  FMUL.FTZ R66, R66, R3.reuse ;  /* 0x0000000342427220 */ /* 0x080fe20000410000 */
[----:B------:R-:W1:Y:S01]  /*9b30*/  MUFU.EX2 R195, R195 ;  /* 0x000000c300c37308 */ /* 0x000e620000000800 */
[-C--:B------:R-:W-:Y:S02]  /*9b40*/  FMUL.FTZ R67, R67, R3.reuse ;  /* 0x0000000343437220 */ /* 0x080fe40000410000 */
[-C--:B------:R-:W-:Y:S01]  /*9b50*/  FMUL.FTZ R68, R68, R174.reuse ;  /* 0x000000ae44447220 */ /* 0x080fe20000410000 */
[----:B-----5:R-:W-:Y:S01]  /*9b60*/  HMMA.16816.F32.BF16 R60, R4, R12, R60 ;  /* 0x0000000c043c723c */ /* 0x020fe2000004183c */
[----:B------:R-:W-:Y:S02]  /*9b70*/  FMUL.FTZ R69, R69, R174 ;  /* 0x000000ae45457220 */ /* 0x000fe40000410000 */
[-C--:B------:R-:W-:Y:S01]  /*9b80*/  FMUL.FTZ R70, R70, R3.reuse ;  /* 0x0000000346467220 */ /* 0x080fe20000410000 */
[----:B------:R-:W-:Y:S01]  /*9b90*/  MUFU.EX2 R193, R193 ;  /* 0x000000c100c17308 */ /* 0x000fe20000000800 */
[----:B------:R-:W-:-:S02]  /*9ba0*/  FMUL.FTZ R71, R71, R3 ;  /* 0x0000000347477220 */ /* 0x000fc40000410000 */
[-C--:B------:R-:W-:Y:S01]  /*9bb0*/  FMUL.FTZ R72, R72, R174.reuse ;  /* 0x000000ae48487220 */ /* 0x080fe20000410000 */
[C---:B------:R-:W-:Y:S01]  /*9bc0*/  HMMA.16816.F32.BF16 R64, R4.reuse, R14, R64 ;  /* 0x0000000e0440723c */ /* 0x040fe20000041840 */
[-C--:B------:R-:W-:Y:S01]  /*9bd0*/  FMUL.FTZ R73, R73, R174.reuse ;  /* 0x000000ae49497220 */ /* 0x080fe20000410000 */
[----:B------:R-:W5:Y:S01]  /*9be0*/  LDSM.16.MT88.4 R12, [R216+0x12000] ;  /* 0x01200000d80c783b */ /* 0x000f620000004200 */
[-C--:B------:R-:W-:Y:S01]  /*9bf0*/  FMUL.FTZ R74, R74, R3.reuse ;  /* 0x000000034a4a7220 */ /* 0x080fe20000410000 */
[----:B------:R-:W-:Y:S01]  /*9c00*/  MUFU.EX2 R196, R196 ;  /* 0x000000c400c47308 */ /* 0x000fe20000000800 */
[----:B------:R-:W-:Y:S02]  /*9c10*/  FMUL.FTZ R75, R75, R3 ;  /* 0x000000034b4b7220 */ /* 0x000fe40000410000 */
[-C--:B------:R-:W-:Y:S01]  /*9c20*/  FMUL.FTZ R76, R76, R174.reuse ;  /* 0x000000ae4c4c7220 */ /* 0x080fe20000410000 */
[----:B-1----:R-:W-:Y:S01]  /*9c30*/  HMMA.16816.F32.BF16 R68, R4, R8, R68 ;  /* 0x000000080444723c */ /* 0x002fe20000041844 */
[----:B------:R-:W-:-:S02]  /*9c40*/  FMUL.FTZ R77, R77, R174 ;  /* 0x000000ae4d4d7220 */ /* 0x000fc40000410000 */
[-C--:B------:R-:W-:Y:S01]  /*9c50*/  FMUL.FTZ R78, R78, R3.reuse ;  /* 0x000000034e4e7220 */ /* 0x080fe20000410000 */
[----:B------:R-:W-:Y:S01]  /*9c60*/  MUFU.EX2 R192, R192 ;  /* 0x000000c000c07308 */ /* 0x000fe20000000800 */
[-C--:B------:R-:W-:Y:S02]  /*9c70*/  FMUL.FTZ R79, R79, R3.reuse ;  /* 0x000000034f4f7220 */ /* 0x080fe40000410000 */
[-C--:B------:R-:W-:Y:S01]  /*9c80*/  FMUL.FTZ R80, R80, R174.reuse ;  /* 0x000000ae50507220 */ /* 0x080fe20000410000 */
[----:B------:R-:W-:Y:S01]  /*9c90*/  HMMA.16816.F32.BF16 R72, R4, R10, R72 ;  /* 0x0000000a0448723c */ /* 0x000fe20000041848 */
[----:B------:R-:W-:Y:S01]  /*9ca0*/  FMUL.FTZ R81, R81, R174 ;  /* 0x000000ae51517220 */ /* 0x000fe20000410000 */
[----:B------:R-:W1:Y:S01]  /*9cb0*/  LDSM.16.MT88.4 R8, [R220+0x14000] ;  /* 0x01400000dc08783b */ /* 0x000e620000004200 */
        /* <DEDUP_REMOVED lines=20> */
[----:B------:R-:W5:Y:S01]  /*9e00*/  MUFU.EX2 R181, R181 ;  /* 0x000000b500b57308 */ /* 0x000f620000000800 */
[----:B------:R-:W-:-:S02]  /*9e10*/  FMUL.FTZ R95, R95, R3 ;  /* 0x000000035f5f7220 */ /* 0x000fc40000410000 */
[-C--:B------:R-:W-:Y:S02]  /*9e20*/  FMUL.FTZ R96, R96, R174.reuse ;  /* 0x000000ae60607220 */ /* 0x080fe40000410000 */
[-C--:B------:R-:W-:Y:S01]  /*9e30*/  FMUL.FTZ R97, R97, R174.reuse ;  /* 0x000000ae61617220 */ /* 0x080fe20000410000 */
[C---:B------:R-:W-:Y:S01]  /*9e40*/  HMMA.16816.F32.BF16 R88, R4.reuse, R14, R88 ;  /* 0x0000000e0458723c */ /* 0x040fe20000041858 */
[-C--:B------:R-:W-:Y:S01]  /*9e50*/  FMUL.FTZ R98, R98, R3.reuse ;  /* 0x0000000362627220 */ /* 0x080fe20000410000 */
[----:B------:R-:W3:Y:S01]  /*9e60*/  LDSM.16.MT88.4 R12, [R217+0x14000] ;  /* 0x01400000d90c783b */ /* 0x000ee20000004200 */
[-C--:B------:R-:W-:Y:S01]  /*9e70*/  FMUL.FTZ R99, R99, R3.reuse ;  /* 0x0000000363637220 */ /* 0x080fe20000410000 */
[----:B------:R-:W2:Y:S01]  /*9e80*/  MUFU.EX2 R180, R180 ;  /* 0x000000b400b47308 */ /* 0x000ea20000000800 */
[-C--:B------:R-:W-:Y:S02]  /*9e90*/  FMUL.FTZ R100, R100, R174.reuse ;  /* 0x000000ae64647220 */ /* 0x080fe40000410000 */
[----:B------:R-:W-:Y:S01]  /*9ea0*/  FMUL.FTZ R101, R101, R174 ;  /* 0x000000ae65657220 */ /* 0x000fe20000410000 */
[----:B-1----:R-:W-:Y:S01]  /*9eb0*/  HMMA.16816.F32.BF16 R92, R4, R8, R92 ;  /* 0x00000008045c723c */ /* 0x002fe2000004185c */
[----:B------:R-:W-:-:S02]  /*9ec0*/  FMUL.FTZ R102, R102, R3 ;  /* 0x0000000366667220 */ /* 0x000fc40000410000 */
[-C--:B------:R-:W-:Y:S01]  /*9ed0*/  FMUL.FTZ R103, R103, R3.reuse ;  /* 0x0000000367677220 */ /* 0x080fe20000410000 */
[----:B------:R-:W-:Y:S01]  /*9ee0*/  MUFU.EX2 R197, R197 ;  /* 0x000000c500c57308 */ /* 0x000fe20000000800 */
[-C--:B------:R-:W-:Y:S02]  /*9ef0*/  FMUL.FTZ R104, R104, R174.reuse ;  /* 0x000000ae68687220 */ /* 0x080fe40000410000 */
[-C--:B------:R-:W-:Y:S01]  /*9f00*/  FMUL.FTZ R105, R105, R174.reuse ;  /* 0x000000ae69697220 */ /* 0x080fe20000410000 */
[----:B------:R-:W-:Y:S01]  /*9f10*/  HMMA.16816.F32.BF16 R96, R4, R10, R96 ;  /* 0x0000000a0460723c */ /* 0x000fe20000041860 */
[----:B------:R-:W1:Y:S01]  /*9f20*/  LDSM.16.MT88.4 R8, [R216+0x14000] ;  /* 0x01400000d808783b */ /* 0x000e620000004200 */
[-C--:B------:R-:W-:Y:S02]  /*9f30*/  FMUL.FTZ R106, R106, R3.reuse ;  /* 0x000000036a6a7220 */ /* 0x080fe40000410000 */
[----:B------:R-:W-:Y:S01]  /*9f40*/  FMUL.FTZ R107, R107, R3 ;  /* 0x000000036b6b7220 */ /* 0x000fe20000410000 */
[----:B------:R-:W-:Y:S01]  /*9f50*/  MUFU.EX2 R198, R198 ;  /* 0x000000c600c67308 */ /* 0x000fe20000000800 */
[----:B------:R-:W-:-:S02]  /*9f60*/  FMUL.FTZ R108, R108, R174 ;  /* 0x000000ae6c6c7220 */ /* 0x000fc40000410000 */
[C---:B--2---:R-:W-:Y:S01]  /*9f70*/  HMMA.16816.F32.BF16 R100, R4.reuse, R16, R100 ;  /* 0x000000100464723c */ /* 0x044fe20000041864 */
[-C--:B------:R-:W-:Y:S02]  /*9f80*/  FMUL.FTZ R109, R109, R174.reuse ;  /* 0x000000ae6d6d7220 */ /* 0x080fe40000410000 */
[-C--:B------:R-:W-:Y:S02]  /*9f90*/  FMUL.FTZ R110, R110, R3.reuse ;  /* 0x000000036e6e7220 */ /* 0x080fe40000410000 */
[----:B------:R-:W-:Y:S01]  /*9fa0*/  FMUL.FTZ R111, R111, R3 ;  /* 0x000000036f6f7220 */ /* 0x000fe20000410000 */
[----:B------:R-:W2:Y:S01]  /*9fb0*/  MUFU.EX2 R199, R199 ;  /* 0x000000c700c77308 */ /* 0x000ea20000000800 */
[-C--:B------:R-:W-:Y:S01]  /*9fc0*/  FMUL.FTZ R112, R112, R174.reuse ;  /* 0x000000ae70707220 */ /* 0x080fe20000410000 */
        /* <DEDUP_REMOVED lines=8> */
[----:B---3--:R-:W-:Y:S01]  /*a050*/  HMMA.16816.F32.BF16 R108, R4, R12, R108 ;  /* 0x0000000c046c723c */ /* 0x008fe2000004186c */
[-C--:B------:R-:W-:Y:S02]  /*a060*/  FMUL.FTZ R118, R118, R3.reuse ;  /* 0x0000000376767220 */ /* 0x080fe40000410000 */
[----:B------:R-:W-:Y:S01]  /*a070*/  FMUL.FTZ R119, R119, R3 ;  /* 0x0000000377777220 */ /* 0x000fe20000410000 */
[----:B------:R-:W3:Y:S01]  /*a080*/  MUFU.EX2 R175, R175 ;  /* 0x000000af00af7308 */ /* 0x000ee20000000800 */
[----:B------:R-:W-:-:S02]  /*a090*/  FMUL.FTZ R120, R120, R174 ;  /* 0x000000ae78787220 */ /* 0x000fc40000410000 */
        /* <DEDUP_REMOVED lines=10> */
[-C--:B------:R-:W-:Y:S02]  /*a140*/  FMUL.FTZ R127, R127, R3.reuse ;  /* 0x000000037f7f7220 */ /* 0x080fe40000410000 */
[-C--:B------:R-:W-:Y:S02]  /*a150*/  FMUL.FTZ R128, R128, R174.reuse ;  /* 0x000000ae80807220 */ /* 0x080fe40000410000 */
[-C--:B------:R-:W-:Y:S01]  /*a160*/  FMUL.FTZ R129, R129, R174.reuse ;  /* 0x000000ae81817220 */ /* 0x080fe20000410000 */
[----:B------:R-:W-:Y:S01]  /*a170*/  HMMA.16816.F32.BF16 R120, R4, R10, R120 ;  /* 0x0000000a0478723c */ /* 0x000fe20000041878 */
[-C--:B------:R-:W-:Y:S01]  /*a180*/  FMUL.FTZ R130, R130, R3.reuse ;  /* 0x0000000382827220 */ /* 0x080fe20000410000 */
[----:B------:R-:W1:Y:S01]  /*a190*/  LDSM.16.MT88.4 R8, [R217+0x16000] ;  /* 0x01600000d908783b */ /* 0x000e620000004200 */
[----:B------:R-:W-:Y:S02]  /*a1a0*/  FMUL.FTZ R131, R131, R3 ;  /* 0x0000000383837220 */ /* 0x000fe40000410000 */
[----:B------:R-:W-:-:S02]  /*a1b0*/  FMUL.FTZ R132, R132, R174 ;  /* 0x000000ae84847220 */ /* 0x000fc40000410000 */
[-C--:B------:R-:W-:Y:S01]  /*a1c0*/  FMUL.FTZ R133, R133, R174.reuse ;  /* 0x000000ae85857220 */ /* 0x080fe20000410000 */
[C---:B--2---:R-:W-:Y:S01]  /*a1d0*/  HMMA.16816.F32.BF16 R124, R4.reuse, R16, R124 ;  /* 0x00000010047c723c */ /* 0x044fe2000004187c */
[-C--:B------:R-:W-:Y:S02]  /*a1e0*/  FMUL.FTZ R134, R134, R3.reuse ;  /* 0x0000000386867220 */ /* 0x080fe40000410000 */
[-C--:B------:R-:W-:Y:S02]  /*a1f0*/  FMUL.FTZ R135, R135, R3.reuse ;  /* 0x0000000387877220 */ /* 0x080fe40000410000 */
[-C--:B------:R-:W-:Y:S02]  /*a200*/  FMUL.FTZ R136, R136, R174.reuse ;  /* 0x000000ae88887220 */ /* 0x080fe40000410000 */
[----:B------:R-:W-:Y:S01]  /*a210*/  FMUL.FTZ R137, R137, R174 ;  /* 0x000000ae89897220 */ /* 0x000fe20000410000 */
[----:B------:R-:W-:Y:S01]  /*a220*/  HMMA.16816.F32.BF16 R128, R4, R18, R128 ;  /* 0x000000120480723c */ /* 0x000fe20000041880 */
[----:B------:R-:W2:Y:S01]  /*a230*/  LDSM.16.MT88.4 R16, [R220+0x10800] ;  /* 0x01080000dc10783b */ /* 0x000ea20000004200 */
        /* <DEDUP_REMOVED lines=24> */
[----:B------:R-:W-:Y:S02]  /*a3c0*/  FFMA.FTZ R173, R243, R174, R173 ;  /* 0x000000aef3ad7223 */ /* 0x000fe400000100ad */
[----:B------:R-:W-:-:S02]  /*a3d0*/  FFMA.FTZ R3, R242, R3, R169 ;  /* 0x00000003f2037223 */ /* 0x000fc400000100a9 */
[----:B------:R-:W-:Y:S01]  /*a3e0*/  FADD.FTZ R172, R172, R173 ;  /* 0x000000adacac7221 */ /* 0x000fe20000010000 */
[C---:B------:R-:W-:Y:S01]  /*a3f0*/  HMMA.16816.F32.BF16 R148, R4.reuse, R20, R148 ;  /* 0x000000140494723c */ /* 0x040fe20000041894 */
[----:B------:R-:W-:Y:S02]  /*a400*/  FADD.FTZ R3, R168, R3 ;  /* 0x00000003a8037221 */ /* 0x000fe40000010000 */
[----:B------:R-:W-:Y:S02]  /*a410*/  FADD.FTZ R172, R171, R172 ;  /* 0x000000acabac7221 */ /* 0x000fe40000010000 */
[----:B------:R-:W-:Y:S01]  /*a420*/  FADD.FTZ R165, R165, R3 ;  /* 0x00000003a5a57221 */ /* 0x000fe20000010000 */
[----:B------:R-:W-:Y:S01]  /*a430*/  MOV R3, R0 ;  /* 0x0000000000037202 */ /* 0x000fe20000000f00 */
[----:B------:R-:W-:Y:S01]  /*a440*/  FADD.FTZ R170, R170, R172 ;  /* 0x000000acaaaa7221 */ /* 0x000fe20000010000 */
[----:B------:R-:W-:Y:S01]  /*a450*/  HMMA.16816.F32.BF16 R144, R4, R22, R144 ;  /* 0x000000160490723c */ /* 0x000fe20000041890 */
[----:B------:R-:W1:Y:S01]  /*a460*/  LDSM.16.MT88.4 R20, [R220+0x12800] ;  /* 0x01280000dc14783b */ /* 0x000e620000004200 */
[----:B------:R-:W-:Y:S01]  /*a470*/  FADD.FTZ R165, R164, R165 ;  /* 0x000000a5a4a57221 */ /* 0x000fe20000010000 */
[----:B------:R-:W-:Y:S01]  /*a480*/  MOV R164, R2 ;  /* 0x0000000200a47202 */ /* 0x000fe20000000f00 */
[----:B------:R-:W-:Y:S01]  /*a490*/  FADD.FTZ R170, R179, R170 ;  /* 0x000000aab3aa7221 */ /* 0x000fe20000010000 */
[----:B------:R-:W-:-:S02]  /*a4a0*/  @P0 MOV R3, R0 ;  /* 0x0000000000030202 */ /* 0x000fc40000000f00 */
[C---:B------:R-:W-:Y:S01]  /*a4b0*/  F2FP.BF16.PACK_AB R4, R182.reuse, R179 ;  /* 0x000000b3b604723e */ /* 0x040fe200000010ff */
[----:B------:R-:W-:Y:S01]  /*a4c0*/  FADD.FTZ R182, R182, R170 ;  /* 0x000000aab6b67221 */ /* 0x000fe20000010000 */
[----:B------:R-:W-:Y:S01]  /*a4d0*/  F2FP.BF16.PACK_AB R5, R186, R185 ;  /* 0x000000b9ba05723e */ /* 0x000fe200000010ff */
[----:B------:R-:W-:Y:S01]  /*a4e0*/  FADD.FTZ R185, R185, R165 ;  /* 0x000000a5b9b97221 */ /* 0x000fe20000010000 */
[----:B------:R-:W-:Y:S01]  /*a4f0*/  F2FP.BF16.PACK_AB R6, R184, R183 ;  /* 0x000000b7b806723e */ /* 0x000fe200000010ff */
[----:B------:R-:W-:Y:S01]  /*a500*/  FADD.FTZ R182, R183, R182 ;  /* 0x000000b6b7b67221 */ /* 0x000fe20000010000 */
[----:B------:R-:W-:Y:S01]  /*a510*/  F2FP.BF16.PACK_AB R7, R188, R187 ;  /* 0x000000bbbc07723e */ /* 0x000fe200000010ff */
[----:B------:R-:W-:Y:S01]  /*a520*/  FADD.FTZ R185, R186, R185 ;  /* 0x000000b9bab97221 */ /* 0x000fe20000010000 */
[----:B------:R-:W-:Y:S01]  /*a530*/  @P0 MOV R164, R2 ;  /* 0x0000000200a40202 */ /* 0x000fe20000000f00 */
[----:B------:R-:W-:Y:S02]  /*a540*/  FADD.FTZ R184, R184, R182 ;  /* 0x000000b6b8b87221 */ /* 0x000fe40000010000 */
[----:B------:R-:W-:-:S02]  /*a550*/  FADD.FTZ R187, R187, R185 ;  /* 0x000000b9bbbb7221 */ /* 0x000fc40000010000 */
[----:B--2---:R-:W-:Y:S01]  /*a560*/  HMMA.16816.F32.BF16 R160, R4, R16, R160 ;  /* 0x0000001004a0723c */ /* 0x004fe200000418a0 */
[----:B----4-:R-:W-:Y:S02]  /*a570*/  FADD.FTZ R184, R194, R184 ;  /* 0x000000b8c2b87221 */ /* 0x010fe40000010000 */
[----:B------:R-:W-:-:S05]  /*a580*/  FADD.FTZ R187, R188, R187 ;  /* 0x000000bbbcbb7221 */ /* 0x000fca0000010000 */
[C---:B------:R-:W-:Y:S01]  /*a590*/  HMMA.16816.F32.BF16 R156, R4.reuse, R18, R156 ;  /* 0x00000012049c723c */ /* 0x040fe2000004189c */
[----:B------:R-:W2:Y:S07]  /*a5a0*/  LDSM.16.MT88.4 R16, [R218+0x12800] ;  /* 0x01280000da10783b */ /* 0x000eae0000004200 */
[C---:B---3--:R-:W-:Y:S08]  /*a5b0*/  HMMA.16816.F32.BF16 R44, R4.reuse, R12, R44 ;  /* 0x0000000c042c723c */ /* 0x048ff0000004182c */
[C---:B------:R-:W-:Y:S01]  /*a5c0*/  HMMA.16816.F32.BF16 R48, R4.reuse, R14, R48 ;  /* 0x0000000e0430723c */ /* 0x040fe20000041830 */
[----:B------:R-:W3:Y:S07]  /*a5d0*/  LDSM.16.MT88.4 R12, [R216+0x12800] ;  /* 0x01280000d80c783b */ /* 0x000eee0000004200 */
[C---:B-1----:R-:W-:Y:S08]  /*a5e0*/  HMMA.16816.F32.BF16 R36, R4.reuse, R8, R36 ;  /* 0x000000080424723c */ /* 0x042ff00000041824 */
[C---:B------:R-:W-:Y:S01]  /*a5f0*/  HMMA.16816.F32.BF16 R40, R4.reuse, R10, R40 ;  /* 0x0000000a0428723c */ /* 0x040fe20000041828 */
[----:B------:R-:W-:Y:S07]  /*a600*/  LDSM.16.MT88.4 R8, [R217+0x12800] ;  /* 0x01280000d908783b */ /* 0x000fee0000004200 */
[C---:B------:R-:W-:Y:S08]  /*a610*/  HMMA.16816.F32.BF16 R60, R4.reuse, R20, R60 ;  /* 0x00000014043c723c */ /* 0x040ff0000004183c */
[C---:B--2---:R-:W-:Y:S08]  /*a620*/  HMMA.16816.F32.BF16 R68, R4.reuse, R16, R68 ;  /* 0x000000100444723c */ /* 0x044ff00000041844 */
        /* <DEDUP_REMOVED lines=47> */
[C---:B---3--:R-:W-:Y:S01]  /*a920*/  HMMA.16816.F32.BF16 R36, R4.reuse, R12, R36 ;  /* 0x0000000c0424723c */ /* 0x048fe20000041824 */
[----:B-----5:R-:W-:Y:S02]  /*a930*/  FADD.FTZ R196, R181, R196 ;  /* 0x000000c4b5c47221 */ /* 0x020fe40000010000 */
[----:B------:R-:W-:Y:S02]  /*a940*/  FADD.FTZ R190, R191, R190 ;  /* 0x000000bebfbe7221 */ /* 0x000fe40000010000 */
[----:B------:R-:W-:Y:S02]  /*a950*/  FADD.FTZ R196, R180, R196 ;  /* 0x000000c4b4c47221 */ /* 0x000fe40000010000 */
[----:B------:R-:W-:Y:S01]  /*a960*/  FADD.FTZ R190, R199, R190 ;  /* 0x000000bec7be7221 */ /* 0x000fe20000010000 */
[----:B------:R-:W-:Y:S01]  /*a970*/  HMMA.16816.F32.BF16 R40, R4, R14, R40 ;  /* 0x0000000e0428723c */ /* 0x000fe20000041828 */
[----:B------:R-:W3:Y:S01]  /*a980*/  LDSM.16.MT88.4 R12, [R217+0x13000] ;  /* 0x01300000d90c783b */ /* 0x000ee20000004200 */
[----:B------:R-:W-:-:S02]  /*a990*/  FADD.FTZ R196, R197, R196 ;  /* 0x000000c4c5c47221 */ /* 0x000fc40000010000 */
[----:B------:R-:W-:Y:S02]  /*a9a0*/  FADD.FTZ R190, R177, R190 ;  /* 0x000000beb1be7221 */ /* 0x000fe40000010000 */
[----:B------:R-:W-:Y:S02]  /*a9b0*/  FADD.FTZ R243, R198, R196 ;  /* 0x000000c4c6f37221 */ /* 0x000fe40000010000 */
[----:B-1----:R-:W-:Y:S01]  /*a9c0*/  HMMA.16816.F32.BF16 R60, R4, R16, R60 ;  /* 0x00000010043c723c */ /* 0x002fe2000004183c */
[----:B------:R-:W-:-:S04]  /*a9d0*/  FADD.FTZ R190, R175, R190 ;  /* 0x000000beafbe7221 */ /* 0x000fc80000010000 */
[----:B------:R-:W-:-:S03]  /*a9e0*/  FADD.FTZ R242, R176, R190 ;  /* 0x000000beb0f27221 */ /* 0x000fc60000010000 */
        /* <DEDUP_REMOVED lines=44> */
[----:B------:R-:W-:-:S02]  /*acb0*/  F2FP.BF16.PACK_AB R4, R180, R181 ;  /* 0x000000b5b404723e */ /* 0x000fc400000010ff */
[----:B------:R-:W-:Y:S02]  /*acc0*/  F2FP.BF16.PACK_AB R5, R177, R199 ;  /* 0x000000c7b105723e */ /* 0x000fe400000010ff */
[----:B------:R-:W-:Y:S02]  /*acd0*/  F2FP.BF16.PACK_AB R6, R198, R197 ;  /* 0x000000c5c606723e */ /* 0x000fe400000010ff */
[----:B------:R-:W-:-:S07]  /*ace0*/  F2FP.BF16.PACK_AB R7, R176, R175 ;  /* 0x000000afb007723e */ /* 0x000fce00000010ff */
        /* <DEDUP_REMOVED lines=42> */
.L_x_120:
[----:B------:R-:W-:-:S12]  /*af90*/  UIADD3 UR9, UR30, -0x1, URZ ;  /* 0xffffffff1e097890 */ /* 0x000fd8000fffe03f */
.L_x_124:
[----:B------:R-:W-:-:S13]  /*afa0*/  ISETP.LE.AND P0, PT, RZ, UR9, PT ;  /* 0x00000009ff007c0c */ /* 0x000fda000bf03270 */
[----:B------:R-:W-:Y:S05]  /*afb0*/  @!P0 BRA `(.L_x_125) ;  /* 0x0000451000008947 */ /* 0x000fea0003800000 */
[----:B------:R-:W1:Y:S01]  /*afc0*/  S2R R4, SR_TID.X ;  /* 0x0000000000047919 */ /* 0x000e620000002100 */
[----:B------:R-:W-:Y:S02]  /*afd0*/  IMAD.U32 R8, RZ, RZ, UR8 ;  /* 0x00000008ff087e24 */ /* 0x000fe4000f8e00ff */
[----:B------:R-:W-:Y:S02]  /*afe0*/  IMAD.MOV.U32 R6, RZ, RZ, R236 ;  /* 0x000000ffff067224 */ /* 0x000fe400078e00ec */
[----:B------:R-:W-:Y:S02]  /*aff0*/  IMAD.MOV.U32 R7, RZ, RZ, R237 ;  /* 0x000000ffff077224 */ /* 0x000fe400078e00ed */
[----:B------:R-:W-:Y:S02]  /*b000*/  IMAD.U32 R0, RZ, RZ, UR8 ;  /* 0x00000008ff007e24 */ /* 0x000fe4000f8e00ff */
        /* <DEDUP_REMOVED lines=8> */
[----:B------:R-:W-:Y:S01]  /*b090*/  LEA R241, P1, R2, c[0x0][0x168], 0x1 ;  /* 0x00005a0002f17a11 */ /* 0x000fe200078208ff */
[----:B------:R-:W-:Y:S01]  /*b0a0*/  UMOV UR13, URZ ;  /* 0x0000003f000d7c82 */ /* 0x000fe20008000000 */
        /* <DEDUP_REMOVED lines=17> */
[----:B------:R-:W-:-:S03]  /*b1c0*/  IMAD.X R249, RZ, RZ, R247, P1 ;  /* 0x000000fffff97224 */ /* 0x000fc600008e06f7 */
[----:B-1----:R-:W2:Y:S01]  /*b1d0*/  LDL.LU.64 R10, [R1+0x8] ;  /* 0x00000800010a7983 */ /* 0x002ea20000300a00 */
[----:B------:R-:W-:Y:S02]  /*b1e0*/  ISETP.GE.AND P5, PT, R231, c[0x0][0x220], PT ;  /* 0x00008800e7007a0c */ /* 0x000fe40003fa6270 */
[----:B------:R-:W-:Y:S02]  /*b1f0*/  ISETP.GE.AND P4, PT, R230, c[0x0][0x220], PT ;  /* 0x00008800e6007a0c */ /* 0x000fe40003f86270 */
[----:B------:R-:W-:Y:S01]  /*b200*/  ISETP.GE.AND P3, PT, R229, c[0x0][0x220], PT ;  /* 0x00008800e5007a0c */ /* 0x000fe20003f66270 */
[----:B--2---:R-:W-:Y:S01]  /*b210*/  IMAD.MOV.U32 R245, RZ, RZ, R11 ;  /* 0x000000fffff57224 */ /* 0x004fe200078e000b */
[----:B------:R-:W-:Y:S05]  /*b220*/  BRA `(.L_x_126) ;  /* 0x000006b000007947 */ /* 0x000fea0003800000 */
.L_x_128:
        /* <DEDUP_REMOVED lines=107> */
.L_x_126:
[----:B------:R1:W-:Y:S01]  /*b8e0*/  STL.64 [R1+0x10], R36 ;  /* 0x0000102401007387 */ /* 0x0003e20000100a00 */
[----:B------:R-:W-:Y:S01]  /*b8f0*/  UIADD3 UR8, -UR13, UR9, URZ ;  /* 0x000000090d087290 */ /* 0x000fe2000fffe13f */
[----:B------:R-:W-:Y:S04]  /*b900*/  DEPBAR.LE SB0, 0x0 ;  /* 0x000080000000791a */ /* 0x000fe80000000000 */
[----:B------:R-:W-:Y:S01]  /*b910*/  BAR.SYNC.DEFER_BLOCKING 0x0 ;  /* 0x0000000000007b1d */ /* 0x000fe20000010000 */
[----:B------:R-:W-:Y:S01]  /*b920*/  USHF.R.S32.HI UR7, URZ, 0x1f, UR8 ;  /* 0x0000001f3f077899 */ /* 0x000fe20008011408 */
[----:B------:R-:W-:Y:S01]  /*b930*/  IMAD.U32 R3, RZ, RZ, UR8 ;  /* 0x00000008ff037e24 */ /* 0x000fe2000f8e00ff */
[----:B------:R-:W-:Y:S01]  /*b940*/  UIMAD UR6, UR31, UR8, URZ ;  /* 0x000000081f0672a4 */ /* 0x000fe2000f8e023f */
[----:B------:R-:W-:Y:S01]  /*b950*/  IMAD.U32 R6, RZ, RZ, UR8 ;  /* 0x00000008ff067e24 */ /* 0x000fe2000f8e00ff */
[----:B------:R-:W-:Y:S01]  /*b960*/  UIADD3 UR11, UR9, -0x1, URZ ;  /* 0xffffffff090b7890 */ /* 0x000fe2000fffe03f */
[----:B------:R-:W-:Y:S01]  /*b970*/  IMAD.WIDE.U32 R8, R3, UR5, R244 ;  /* 0x0000000503087c25 */ /* 0x000fe2000f8e00f4 */
[----:B------:R-:W-:Y:S02]  /*b980*/  UIMAD UR6, UR7, UR5, UR6 ;  /* 0x00000005070672a4 */ /* 0x000fe4000f8e0206 */
[----:B------:R-:W-:Y:S01]  /*b990*/  LEA R6, P0, R6, R246, 0x6 ;  /* 0x000000f606067211 */ /* 0x000fe200078030ff */
[----:B------:R-:W-:Y:S01]  /*b9a0*/  UIADD3 UR11, UR11, -UR13, URZ ;  /* 0x8000000d0b0b7290 */ /* 0x000fe2000fffe03f */
[----:B------:R-:W-:Y:S02]  /*b9b0*/  IADD3 R5, P1, R8, UR24, RZ ;  /* 0x0000001808057c10 */ /* 0x000fe4000ff3e0ff */
[----:B------:R-:W-:Y:S01]  /*b9c0*/  IADD3 R4, R9, UR6, RZ ;  /* 0x0000000609047c10 */ /* 0x000fe2000fffe0ff */
[----:B------:R-:W-:Y:S01]  /*b9d0*/  IMAD.WIDE.U32 R18, R6, c[0x0][0x1a0], RZ ;  /* 0x0000680006127a25 */ /* 0x000fe200078e00ff */
[----:B------:R-:W-:Y:S02]  /*b9e0*/  LEA.HI.X.SX32 R7, R3, R247, 0x6, P0 ;  /* 0x000000f703077211 */ /* 0x000fe400000f36ff */
[----:B------:R-:W-:Y:S02]  /*b9f0*/  @!P6 LEA R16, P2, R8, c[0x0][0x170], 0x1 ;  /* 0x00005c000810ea11 */ /* 0x000fe400078408ff */
[C---:B------:R-:W-:Y:S02]  /*ba00*/  @!P6 LEA R14, P0, R5.reuse, c[0x0][0x170], 0x1 ;  /* 0x00005c00050eea11 */ /* 0x040fe400078008ff */
[----:B------:R-:W-:Y:S02]  /*ba10*/  IADD3.X R3, R4, UR10, RZ, P1, !PT ;  /* 0x0000000a04037c10 */ /* 0x000fe40008ffe4ff */
[----:B------:R-:W-:Y:S01]  /*ba20*/  @!P6 LEA.HI.X R17, R8, c[0x0][0x174], R4, 0x1, P2 ;  /* 0x00005d000811ea11 */ /* 0x000fe200010f0c04 */
[----:B-1----:R-:W2:Y:S01]  /*ba30*/  LDL.64 R36, [R1] ;  /* 0x0000000001247983 */ /* 0x002ea20000100a00 */
        /* <DEDUP_REMOVED lines=18> */
[C---:B------:R-:W-:Y:S01]  /*bb60*/  @!P6 LEA R10, P0, R7.reuse, c[0x0][0x170], 0x1 ;  /* 0x00005c00070aea11 */ /* 0x040fe200078008ff */
        /* <DEDUP_REMOVED lines=106> */
[----:B---3--:R-:W3:Y:S04]  /*c210*/  LDSM.16.M88.4 R8, [R225+0x8000] ;  /* 0x00800000e108783b */ /* 0x008ee80000000200 */
[----:B-1----:R-:W4:Y:S04]  /*c220*/  LDSM.16.M88.4 R16, [R225+0x8800] ;  /* 0x00880000e110783b */ /* 0x002f280000000200 */
[----:B--2---:R-:W1:Y:S04]  /*c230*/  LDSM.16.M88.4 R24, [R225+0x9000] ;  /* 0x00900000e118783b */ /* 0x004e680000000200 */
[----:B------:R-:W0:Y:S04]  /*c240*/  LDGDEPBAR ;  /* 0x00000000000079af */ /* 0x000e280000000000 */
[----:B------:R-:W2:Y:S04]  /*c250*/  LDSM.16.M88.4 R164, [R225+0x9800] ;  /* 0x00980000e1a4783b */ /* 0x000ea80000000200 */
[----:B------:R-:W-:Y:S04]  /*c260*/  LDSM.16.M88.4 R168, [R224] ;  /* 0x00000000e0a8783b */ /* 0x000fe80000000200 */
[----:B------:R-:W1:Y:S04]  /*c270*/  LDSM.16.M88.4 R172, [R223] ;  /* 0x00000000dfac783b */ /* 0x000e680000000200 */
[----:B------:R-:W1:Y:S04]  /*c280*/  LDSM.16.M88.4 R176, [R215] ;  /* 0x00000000d7b0783b */ /* 0x000e680000000200 */
[----:B------:R-:W1:Y:S04]  /*c290*/  LDSM.16.M88.4 R180, [R214] ;  /* 0x00000000d6b4783b */ /* 0x000e680000000200 */
[----:B------:R-:W-:Y:S01]  /*c2a0*/  LDSM.16.M88.4 R184, [R222] ;  /* 0x00000000deb8783b */ /* 0x000fe20000000200 */
[C---:B---3--:R-:W-:Y:S03]  /*c2b0*/  HMMA.16816.F32.BF16 R4, R32.reuse, R8, RZ ;  /* 0x000000082004723c */ /* 0x048fe600000418ff */
[----:B------:R-:W-:Y:S04]  /*c2c0*/  LDSM.16.M88.4 R188, [R219+0x8000] ;  /* 0x00800000dbbc783b */ /* 0x000fe80000000200 */
[----:B------:R-:W-:Y:S01]  /*c2d0*/  LDSM.16.M88.4 R192, [R219+0x8800] ;  /* 0x00880000dbc0783b */ /* 0x000fe20000000200 */
[C---:B------:R-:W-:Y:S03]  /*c2e0*/  HMMA.16816.F32.BF16 R8, R32.reuse, R10, RZ ;  /* 0x0000000a2008723c */ /* 0x040fe600000418ff */
[----:B------:R-:W-:Y:S05]  /*c2f0*/  LDSM.16.M88.4 R196, [R219+0x9800] ;  /* 0x00980000dbc4783b */ /* 0x000fea0000000200 */
[C---:B----4-:R-:W-:Y:S08]  /*c300*/  HMMA.16816.F32.BF16 R12, R32.reuse, R16, RZ ;  /* 0x00000010200c723c */ /* 0x050ff000000418ff */
[C---:B------:R-:W-:Y:S08]  /*c310*/  HMMA.16816.F32.BF16 R16, R32.reuse, R18, RZ ;  /* 0x000000122010723c */ /* 0x040ff000000418ff */
[C---:B-1----:R-:W-:Y:S08]  /*c320*/  HMMA.16816.F32.BF16 R20, R32.reuse, R24, RZ ;  /* 0x000000182014723c */ /* 0x042ff000000418ff */
[C---:B------:R-:W-:Y:S08]  /*c330*/  HMMA.16816.F32.BF16 R24, R32.reuse, R26, RZ ;  /* 0x0000001a2018723c */ /* 0x040ff000000418ff */
[C---:B--2---:R-:W-:Y:S08]  /*c340*/  HMMA.16816.F32.BF16 R28, R32.reuse, R164, RZ ;  /* 0x000000a4201c723c */ /* 0x044ff000000418ff */
[----:B------:R-:W-:Y:S01]  /*c350*/  HMMA.16816.F32.BF16 R32, R32, R166, RZ ;  /* 0x000000a62020723c */ /* 0x000fe200000418ff */
[----:B------:R-:W1:Y:S07]  /*c360*/  LDSM.16.M88.4 R164, [R213] ;  /* 0x00000000d5a4783b */ /* 0x000e6e0000000200 */
[C---:B------:R-:W-:Y:S08]  /*c370*/  HMMA.16816.F32.BF16 R4, R168.reuse, R172, R4 ;  /* 0x000000aca804723c */ /* 0x040ff00000041804 */
        /* <DEDUP_REMOVED lines=10> */
[----:B------:R-:W-:Y:S04]  /*c420*/  LDSM.16.M88.4 R164, [R221] ;  /* 0x00000000dda4783b */ /* 0x000fe80000000200 */
[----:B------:R-:W1:Y:S03]  /*c430*/  LDSM.16.M88.4 R168, [R212] ;  /* 0x00000000d4a8783b */ /* 0x000e660000000200 */
[C---:B------:R-:W-:Y:S08]  /*c440*/  HMMA.16816.F32.BF16 R4, R184.reuse, R188, R4 ;  /* 0x000000bcb804723c */ /* 0x040ff00000041804 */
[C---:B------:R-:W-:Y:S01]  /*c450*/  HMMA.16816.F32.BF16 R8, R184.reuse, R190, R8 ;  /* 0x000000beb808723c */ /* 0x040fe20000041808 */
[----:B------:R-:W-:Y:S07]  /*c460*/  LDSM.16.M88.4 R188, [R226+0x2000] ;  /* 0x00200000e2bc783b */ /* 0x000fee0000000200 */
[C---:B------:R-:W-:Y:S08]  /*c470*/  HMMA.16816.F32.BF16 R12, R184.reuse, R192, R12 ;  /* 0x000000c0b80c723c */ /* 0x040ff0000004180c */
[C---:B------:R-:W-:Y:S01]  /*c480*/  HMMA.16816.F32.BF16 R16, R184.reuse, R194, R16 ;  /* 0x000000c2b810723c */ /* 0x040fe20000041810 */
[----:B------:R-:W-:Y:S07]  /*c490*/  LDSM.16.M88.4 R192, [R225+0xa000] ;  /* 0x00a00000e1c0783b */ /* 0x000fee0000000200 */
[C---:B--2---:R-:W-:Y:S08]  /*c4a0*/  HMMA.16816.F32.BF16 R20, R184.reuse, R172, R20 ;  /* 0x000000acb814723c */ /* 0x044ff00000041814 */
[C---:B------:R-:W-:Y:S01]  /*c4b0*/  HMMA.16816.F32.BF16 R24, R184.reuse, R174, R24 ;  /* 0x000000aeb818723c */ /* 0x040fe20000041818 */
[----:B------:R-:W2:Y:S07]  /*c4c0*/  LDSM.16.M88.4 R172, [R212+0x1000] ;  /* 0x00100000d4ac783b */ /* 0x000eae0000000200 */
        /* <DEDUP_REMOVED lines=9> */
[----:B------:R-:W-:Y:S07]  /*c560*/  LDSM.16.M88.4 R176, [R210] ;  /* 0x00000000d2b0783b */ /* 0x000fee0000000200 */
[C---:B--2---:R-:W-:Y:S08]  /*c570*/  HMMA.16816.F32.BF16 R20, R164.reuse, R172, R20 ;  /* 0x000000aca414723c */ /* 0x044ff00000041814 */
[C---:B------:R-:W-:Y:S01]  /*c580*/  HMMA.16816.F32.BF16 R24, R164.reuse, R174, R24 ;  /* 0x000000aea418723c */ /* 0x040fe20000041818 */
[----:B------:R-:W-:Y:S07]  /*c590*/  LDSM.16.M88.4 R172, [R211] ;  /* 0x00000000d3ac783b */ /* 0x000fee0000000200 */
[C---:B------:R-:W-:Y:S08]  /*c5a0*/  HMMA.16816.F32.BF16 R28, R164.reuse, R180, R28 ;  /* 0x000000b4a41c723c */ /* 0x040ff0000004181c */
[----:B------:R-:W-:Y:S01]  /*c5b0*/  HMMA.16816.F32.BF16 R32, R164, R182, R32 ;  /* 0x000000b6a420723c */ /* 0x000fe20000041820 */
[----:B------:R-:W2:Y:S04]  /*c5c0*/  LDSM.16.M88.4 R164, [R224+0x2000] ;  /* 0x00200000e0a4783b */ /* 0x000ea80000000200 */
[----:B------:R-:W4:Y:S03]  /*c5d0*/  LDSM.16.M88.4 R180, [R209] ;  /* 0x00000000d1b4783b */ /* 0x000f260000000200 */
[C---:B------:R-:W-:Y:S08]  /*c5e0*/  HMMA.16816.F32.BF16 R4, R188.reuse, R192, R4 ;  /* 0x000000c0bc04723c */ /* 0x040ff00000041804 */
[C---:B------:R-:W-:Y:S01]  /*c5f0*/  HMMA.16816.F32.BF16 R8, R188.reuse, R194, R8 ;  /* 0x000000c2bc08723c */ /* 0x040fe20000041808 */
[----:B------:R-:W2:Y:S07]  /*c600*/  LDSM.16.M88.4 R192, [R208] ;  /* 0x00000000d0c0783b */ /* 0x000eae0000000200 */
[C---:B---3--:R-:W-:Y:S08]  /*c610*/  HMMA.16816.F32.BF16 R12, R188.reuse, R184, R12 ;  /* 0x000000b8bc0c723c */ /* 0x048ff0000004180c */
[C---:B------:R-:W-:Y:S01]  /*c620*/  HMMA.16816.F32.BF16 R16, R188.reuse, R186, R16 ;  /* 0x000000babc10723c */ /* 0x040fe20000041810 */
[----:B------:R-:W-:Y:S07]  /*c630*/  LDSM.16.M88.4 R184, [R219+0xa000] ;  /* 0x00a00000dbb8783b */ /* 0x000fee0000000200 */
[C---:B-1----:R-:W-:Y:S08]  /*c640*/  HMMA.16816.F32.BF16 R20, R188.reuse, R168, R20 ;  /* 0x000000a8bc14723c */ /* 0x042ff00000041814 */
[C---:B------:R-:W-:Y:S01]  /*c650*/  HMMA.16816.F32.BF16 R24, R188.reuse, R170, R24 ;  /* 0x000000aabc18723c */ /* 0x040fe20000041818 */
[----:B------:R-:W1:Y:S07]  /*c660*/  LDSM.16.M88.4 R168, [R222+0x2000] ;  /* 0x00200000dea8783b */ /* 0x000e6e0000000200 */
[C---:B------:R-:W-:Y:S08]  /*c670*/  HMMA.16816.F32.BF16 R28, R188.reuse, R196, R28 ;  /* 0x000000c4bc1c723c */ /* 0x040ff0000004181c */
[----:B------:R-:W-:Y:S01]  /*c680*/  HMMA.16816.F32.BF16 R32, R188, R198, R32 ;  /* 0x000000c6bc20723c */ /* 0x000fe20000041820 */
[----:B------:R-:W-:Y:S04]  /*c690*/  LDSM.16.M88.4 R188, [R212+0x2000] ;  /* 0x00200000d4bc783b */ /* 0x000fe80000000200 */
[----:B------:R-:W-:Y:S03]  /*c6a0*/  LDSM.16.M88.4 R196, [R212+0x3800] ;  /* 0x00380000d4c4783b */ /* 0x000fe60000000200 */
[C---:B--2---:R-:W-:Y:S08]  /*c6b0*/  HMMA.16816.F32.BF16 R4, R164.reuse, R172, R4 ;  /* 0x000000aca404723c */ /* 0x044ff00000041804 */
[C---:B------:R-:W-:Y:S01]  /*c6c0*/  HMMA.16816.F32.BF16 R8, R164.reuse, R174, R8 ;  /* 0x000000aea408723c */ /* 0x040fe20000041808 */
[----:B------:R-:W2:Y:S07]  /*c6d0*/  LDSM.16.M88.4 R172, [R219+0xa800] ;  /* 0x00a80000dbac783b */ /* 0x000eae0000000200 */
[C---:B------:R-:W-:Y:S08]  /*c6e0*/  HMMA.16816.F32.BF16 R12, R164.reuse, R176, R12 ;  /* 0x000000b0a40c723c */ /* 0x040ff0000004180c */
[C---:B------:R-:W-:Y:S01]  /*c6f0*/  HMMA.16816.F32.BF16 R16, R164.reuse, R178, R16 ;  /* 0x000000b2a410723c */ /* 0x040fe20000041810 */
[----:B------:R-:W3:Y:S07]  /*c700*/  LDSM.16.M88.4 R176, [R219+0xb000] ;  /* 0x00b00000dbb0783b */ /* 0x000eee0000000200 */
[C---:B----4-:R-:W-:Y:S08]  /*c710*/  HMMA.16816.F32.BF16 R20, R164.reuse, R180, R20 ;  /* 0x000000b4a414723c */ /* 0x050ff00000041814 */
[C---:B------:R-:W-:Y:S01]  /*c720*/  HMMA.16816.F32.BF16 R24, R164.reuse, R182, R24 ;  /* 0x000000b6a418723c */ /* 0x040fe20000041818 */
[----:B------:R-:W-:Y:S07]  /*c730*/  LDSM.16.M88.4 R180, [R221+0x2000] ;  /* 0x00200000ddb4783b */ /* 0x000fee0000000200 */
[C---:B------:R-:W-:Y:S08]  /*c740*/  HMMA.16816.F32.BF16 R28, R164.reuse, R192, R28 ;  /* 0x000000c0a41c723c */ /* 0x040ff0000004181c */
[----:B------:R-:W-:Y:S01]  /*c750*/  HMMA.16816.F32.BF16 R32, R164, R194, R32 ;  /* 0x000000c2a420723c */ /* 0x000fe20000041820 */
[----:B------:R-:W4:Y:S04]  /*c760*/  LDSM.16.M88.4 R164, [R219+0xb800] ;  /* 0x00b80000dba4783b */ /* 0x000f280000000200 */
[----:B------:R-:W4:Y:S03]  /*c770*/  LDSM.16.M88.4 R192, [R212+0x2800] ;  /* 0x00280000d4c0783b */ /* 0x000f260000000200 */
[C---:B-1----:R-:W-:Y:S08]  /*c780*/  HMMA.16816.F32.BF16 R4, R168.reuse, R184, R4 ;  /* 0x000000b8a804723c */ /* 0x042ff00000041804 */
[C---:B------:R-:W-:Y:S01]  /*c790*/  HMMA.16816.F32.BF16 R8, R168.reuse, R186, R8 ;  /* 0x000000baa808723c */ /* 0x040fe20000041808 */
[----:B------:R-:W1:Y:S07]  /*c7a0*/  LDSM.16.M88.4 R184, [R212+0x3000] ;  /* 0x00300000d4b8783b */ /* 0x000e6e0000000200 */
[C---:B--2---:R-:W-:Y:S08]  /*c7b0*/  HMMA.16816.F32.BF16 R12, R168.reuse, R172, R12 ;  /* 0x000000aca80c723c */ /* 0x044ff0000004180c */
[C---:B------:R-:W-:Y:S01]  /*c7c0*/  HMMA.16816.F32.BF16 R16, R168.reuse, R174, R16 ;  /* 0x000000aea810723c */ /* 0x040fe20000041810 */
[----:B------:R-:W-:Y:S07]  /*c7d0*/  LDSM.16.M88.4 R172, [R225+0xc800] ;  /* 0x00c80000e1ac783b */ /* 0x000fee0000000200 */
[C---:B---3--:R-:W-:Y:S08]  /*c7e0*/  HMMA.16816.F32.BF16 R20, R168.reuse, R176, R20 ;  /* 0x000000b0a814723c */ /* 0x048ff00000041814 */
[C---:B------:R-:W-:Y:S01]  /*c7f0*/  HMMA.16816.F32.BF16 R24, R168.reuse, R178, R24 ;  /* 0x000000b2a818723c */ /* 0x040fe20000041818 */
[----:B------:R-:W-:Y:S07]  /*c800*/  LDSM.16.M88.4 R176, [R225+0xd000] ;  /* 0x00d00000e1b0783b */ /* 0x000fee0000000200 */
[C---:B----4-:R-:W-:Y:S08]  /*c810*/  HMMA.16816.F32.BF16 R28, R168.reuse, R164, R28 ;  /* 0x000000a4a81c723c */ /* 0x050ff0000004181c */
[----:B------:R-:W-:Y:S01]  /*c820*/  HMMA.16816.F32.BF16 R32, R168, R166, R32 ;  /* 0x000000a6a820723c */ /* 0x000fe20000041820 */
[----:B------:R-:W-:Y:S04]  /*c830*/  LDSM.16.M88.4 R164, [R226+0x4000] ;  /* 0x00400000e2a4783b */ /* 0x000fe80000000200 */
[----:B------:R-:W2:Y:S03]  /*c840*/  LDSM.16.M88.4 R168, [R225+0xc000] ;  /* 0x00c00000e1a8783b */ /* 0x000ea60000000200 */
[C---:B------:R-:W-:Y:S08]  /*c850*/  HMMA.16816.F32.BF16 R4, R180.reuse, R188, R4 ;  /* 0x000000bcb404723c */ /* 0x040ff00000041804 */
        /* <DEDUP_REMOVED lines=8> */
[C---:B------:R-:W-:Y:S08]  /*c8e0*/  HMMA.16816.F32.BF16 R28, R180.reuse, R196, R28 ;  /* 0x000000c4b41c723c */ /* 0x040ff0000004181c */
[----:B------:R-:W-:Y:S01]  /*c8f0*/  HMMA.16816.F32.BF16 R32, R180, R198, R32 ;  /* 0x000000c6b420723c */ /* 0x000fe20000041820 */
[----:B------:R-:W4:Y:S04]  /*c900*/  LDSM.16.M88.4 R180, [R206] ;  /* 0x00000000ceb4783b */ /* 0x000f280000000200 */
[----:B------:R-:W-:Y:S03]  /*c910*/  LDSM.16.M88.4 R196, [R219+0xc000] ;  /* 0x00c00000dbc4783b */ /* 0x000fe60000000200 */
[C---:B--2---:R-:W-:Y:S08]  /*c920*/  HMMA.16816.F32.BF16 R4, R164.reuse, R168, R4 ;  /* 0x000000a8a404723c */ /* 0x044ff00000041804 */
[C---:B------:R-:W-:Y:S01]  /*c930*/  HMMA.16816.F32.BF16 R8, R164.reuse, R170, R8 ;  /* 0x000000aaa408723c */ /* 0x040fe20000041808 */
[----:B------:R-:W2:Y:S07]  /*c940*/  LDSM.16.M88.4 R168, [R205] ;  /* 0x00000000cda8783b */ /* 0x000eae0000000200 */
[C---:B------:R-:W-:Y:S08]  /*c950*/  HMMA.16816.F32.BF16 R12, R164.reuse, R172, R12 ;  /* 0x000000aca40c723c */ /* 0x040ff0000004180c */
[C---:B------:R-:W-:Y:S01]  /*c960*/  HMMA.16816.F32.BF16 R16, R164.reuse, R174, R16 ;  /* 0x000000aea410723c */ /* 0x040fe20000041810 */
[----:B------:R-:W2:Y:S07]  /*c970*/  LDSM.16.M88.4 R172, [R204] ;  /* 0x00000000ccac783b */ /* 0x000eae0000000200 */
[C---:B------:R-:W-:Y:S08]  /*c980*/  HMMA.16816.F32.BF16 R20, R164.reuse, R176, R20 ;  /* 0x000000b0a414723c */ /* 0x040ff00000041814 */
[C---:B------:R-:W-:Y:S01]  /*c990*/  HMMA.16816.F32.BF16 R24, R164.reuse, R178, R24 ;  /* 0x000000b2a418723c */ /* 0x040fe20000041818 */
[----:B------:R-:W2:Y:S07]  /*c9a0*/  LDSM.16.M88.4 R176, [R222+0x4000] ;  /* 0x00400000deb0783b */ /* 0x000eae0000000200 */
[C---:B---3--:R-:W-:Y:S08]  /*c9b0*/  HMMA.16816.F32.BF16 R28, R164.reuse, R188, R28 ;  /* 0x000000bca41c723c */ /* 0x048ff0000004181c */
[----:B------:R-:W-:Y:S01]  /*c9c0*/  HMMA.16816.F32.BF16 R32, R164, R190, R32 ;  /* 0x000000bea420723c */ /* 0x000fe20000041820 */
[----:B------:R-:W3:Y:S04]  /*c9d0*/  LDSM.16.M88.4 R164, [R219+0xc800] ;  /* 0x00c80000dba4783b */ /* 0x000ee80000000200 */
[----:B------:R-:W3:Y:S03]  /*c9e0*/  LDSM.16.M88.4 R188, [R219+0xd000] ;  /* 0x00d00000dbbc783b */ /* 0x000ee60000000200 */
[C---:B-1----:R-:W-:Y:S08]  /*c9f0*/  HMMA.16816.F32.BF16 R4, R184.reuse, R192, R4 ;  /* 0x000000c0b804723c */ /* 0x042ff00000041804 */
[C---:B------:R-:W-:Y:S01]  /*ca00*/  HMMA.16816.F32.BF16 R8, R184.reuse, R194, R8 ;  /* 0x000000c2b808723c */ /* 0x040fe20000041808 */
[----:B------:R-:W1:Y:S07]  /*ca10*/  LDSM.16.M88.4 R192, [R219+0xd800] ;  /* 0x00d80000dbc0783b */ /* 0x000e6e0000000200 */
[C---:B----4-:R-:W-:Y:S08]  /*ca20*/  HMMA.16816.F32.BF16 R12, R184.reuse, R180, R12 ;  /* 0x000000b4b80c723c */ /* 0x050ff0000004180c */
[C---:B------:R-:W-:Y:S01]  /*ca30*/  HMMA.16816.F32.BF16 R16, R184.reuse, R182, R16 ;  /* 0x000000b6b810723c */ /* 0x040fe20000041810 */
[----:B------:R-:W-:Y:S07]  /*ca40*/  LDSM.16.M88.4 R180, [R212+0x4800] ;  /* 0x00480000d4b4783b */ /* 0x000fee0000000200 */
[C---:B--2---:R-:W-:Y:S08]  /*ca50*/  HMMA.16816.F32.BF16 R20, R184.reuse, R168, R20 ;  /* 0x000000a8b814723c */ /* 0x044ff00000041814 */
[C---:B------:R-:W-:Y:S01]  /*ca60*/  HMMA.16816.F32.BF16 R24, R184.reuse, R170, R24 ;  /* 0x000000aab818723c */ /* 0x040fe20000041818 */
[----:B------:R-:W-:Y:S07]  /*ca70*/  LDSM.16.M88.4 R168, [R221+0x4000] ;  /* 0x00400000dda8783b */ /* 0x000fee0000000200 */
[C---:B------:R-:W-:Y:S08]  /*ca80*/  HMMA.16816.F32.BF16 R28, R184.reuse, R172, R28 ;  /* 0x000000acb81c723c */ /* 0x040ff0000004181c */
[----:B------:R-:W-:Y:S01]  /*ca90*/  HMMA.16816.F32.BF16 R32, R184, R174, R32 ;  /* 0x000000aeb820723c */ /* 0x000fe20000041820 */
[----:B------:R-:W2:Y:S04]  /*caa0*/  LDSM.16.M88.4 R172, [R212+0x4000] ;  /* 0x00400000d4ac783b */ /* 0x000ea80000000200 */
[----:B------:R-:W4:Y:S03]  /*cab0*/  LDSM.16.M88.4 R184, [R212+0x5000] ;  /* 0x00500000d4b8783b */ /* 0x000f260000000200 */
[C---:B------:R-:W-:Y:S08]  /*cac0*/  HMMA.16816.F32.BF16 R4, R176.reuse, R196, R4 ;  /* 0x000000c4b004723c */ /* 0x040ff00000041804 */
[C---:B------:R-:W-:Y:S01]  /*cad0*/  HMMA.16816.F32.BF16 R8, R176.reuse, R198, R8 ;  /* 0x000000c6b008723c */ /* 0x040fe20000041808 */
[----:B------:R-:W-:Y:S07]  /*cae0*/  LDSM.16.M88.4 R196, [R225+0xe000] ;  /* 0x00e00000e1c4783b */ /* 0x000fee0000000200 */
[C---:B---3--:R-:W-:Y:S08]  /*caf0*/  HMMA.16816.F32.BF16 R12, R176.reuse, R164, R12 ;  /* 0x000000a4b00c723c */ /* 0x048ff0000004180c */
[C---:B------:R-:W-:Y:S01]  /*cb00*/  HMMA.16816.F32.BF16 R16, R176.reuse, R166, R16 ;  /* 0x000000a6b010723c */ /* 0x040fe20000041810 */
[----:B------:R-:W3:Y:S07]  /*cb10*/  LDSM.16.M88.4 R164, [R212+0x5800] ;  /* 0x00580000d4a4783b */ /* 0x000eee0000000200 */
[C---:B------:R-:W-:Y:S08]  /*cb20*/  HMMA.16816.F32.BF16 R20, R176.reuse, R188, R20 ;  /* 0x000000bcb014723c */ /* 0x040ff00000041814 */
[C---:B------:R-:W-:Y:S01]  /*cb30*/  HMMA.16816.F32.BF16 R24, R176.reuse, R190, R24 ;  /* 0x000000beb018723c */ /* 0x040fe20000041818 */
[----:B------:R-:W3:Y:S07]  /*cb40*/  LDSM.16.M88.4 R188, [R226+0x6000] ;  /* 0x00600000e2bc783b */ /* 0x000eee0000000200 */
[C---:B-1----:R-:W-:Y:S08]  /*cb50*/  HMMA.16816.F32.BF16 R28, R176.reuse, R192, R28 ;  /* 0x000000c0b01c723c */ /* 0x042ff0000004181c */
[----:B------:R-:W-:Y:S01]  /*cb60*/  HMMA.16816.F32.BF16 R32, R176, R194, R32 ;  /* 0x000000c2b020723c */ /* 0x000fe20000041820 */
[----:B------:R-:W1:Y:S04]  /*cb70*/  LDSM.16.M88.4 R176, [R225+0xe800] ;  /* 0x00e80000e1b0783b */ /* 0x000e680000000200 */
[----:B------:R-:W1:Y:S03]  /*cb80*/  LDSM.16.M88.4 R192, [R225+0xf000] ;  /* 0x00f00000e1c0783b */ /* 0x000e660000000200 */
[C---:B--2---:R-:W-:Y:S08]  /*cb90*/  HMMA.16816.F32.BF16 R4, R168.reuse, R172, R4 ;  /* 0x000000aca804723c */ /* 0x044ff00000041804 */
[C---:B------:R-:W-:Y:S01]  /*cba0*/  HMMA.16816.F32.BF16 R8, R168.reuse, R174, R8 ;  /* 0x000000aea808723c */ /* 0x040fe20000041808 */
[----:B------:R-:W2:Y:S07]  /*cbb0*/  LDSM.16.M88.4 R172, [R225+0xf800] ;  /* 0x00f80000e1ac783b */ /* 0x000eae0000000200 */
[C---:B------:R-:W-:Y:S08]  /*cbc0*/  HMMA.16816.F32.BF16 R12, R168.reuse, R180, R12 ;  /* 0x000000b4a80c723c */ /* 0x040ff0000004180c */
[C---:B------:R-:W-:Y:S01]  /*cbd0*/  HMMA.16816.F32.BF16 R16, R168.reuse, R182, R16 ;  /* 0x000000b6a810723c */ /* 0x040fe20000041810 */
[----:B------:R-:W-:Y:S07]  /*cbe0*/  LDSM.16.M88.4 R180, [R201] ;  /* 0x00000000c9b4783b */ /* 0x000fee0000000200 */
[C---:B----4-:R-:W-:Y:S08]  /*cbf0*/  HMMA.16816.F32.BF16 R20, R168.reuse, R184, R20 ;  /* 0x000000b8a814723c */ /* 0x050ff00000041814 */
[C---:B------:R-:W-:Y:S01]  /*cc00*/  HMMA.16816.F32.BF16 R24, R168.reuse, R186, R24 ;  /* 0x000000baa818723c */ /* 0x040fe20000041818 */
[----:B------:R-:W-:Y:S07]  /*cc10*/  LDSM.16.M88.4 R184, [R200] ;  /* 0x00000000c8b8783b */ /* 0x000fee0000000200 */
[C---:B---3--:R-:W-:Y:S08]  /*cc20*/  HMMA.16816.F32.BF16 R28, R168.reuse, R164, R28 ;  /* 0x000000a4a81c723c */ /* 0x048ff0000004181c */
[----:B------:R-:W-:Y:S01]  /*cc30*/  HMMA.16816.F32.BF16 R32, R168, R166, R32 ;  /* 0x000000a6a820723c */ /* 0x000fe20000041820 */
[----:B------:R-:W-:Y:S04]  /*cc40*/  LDSM.16.M88.4 R164, [R224+0x6000] ;  /* 0x00600000e0a4783b */ /* 0x000fe80000000200 */
[----:B------:R-:W3:Y:S03]  /*cc50*/  LDSM.16.M88.4 R168, [R203] ;  /* 0x00000000cba8783b */ /* 0x000ee60000000200 */
[C---:B------:R-:W-:Y:S08]  /*cc60*/  HMMA.16816.F32.BF16 R4, R188.reuse, R196, R4 ;  /* 0x000000c4bc04723c */ /* 0x040ff00000041804 */
[C---:B------:R-:W-:Y:S01]  /*cc70*/  HMMA.16816.F32.BF16 R8, R188.reuse, R198, R8 ;  /* 0x000000c6bc08723c */ /* 0x040fe20000041808 */
[----:B------:R-:W-:Y:S07]  /*cc80*/  LDSM.16.M88.4 R196, [R219+0xe000] ;  /* 0x00e00000dbc4783b */ /* 0x000fee0000000200 */
[C---:B-1----:R-:W-:Y:S08]  /*cc90*/  HMMA.16816.F32.BF16 R12, R188.reuse, R176, R12 ;  /* 0x000000b0bc0c723c */ /* 0x042ff0000004180c */
[C---:B------:R-:W-:Y:S01]  /*cca0*/  HMMA.16816.F32.BF16 R16, R188.reuse, R178, R16 ;  /* 0x000000b2bc10723c */ /* 0x040fe20000041810 */
[----:B------:R-:W1:Y:S07]  /*ccb0*/  LDSM.16.M88.4 R176, [R202] ;  /* 0x00000000cab0783b */ /* 0x000e6e0000000200 */
[C---:B------:R-:W-:Y:S08]  /*ccc0*/  HMMA.16816.F32.BF16 R20, R188.reuse, R192, R20 ;  /* 0x000000c0bc14723c */ /* 0x040ff00000041814 */
[C---:B------:R-:W-:Y:S01]  /*ccd0*/  HMMA.16816.F32.BF16 R24, R188.reuse, R194, R24 ;  /* 0x000000c2bc18723c */ /* 0x040fe20000041818 */
[----:B------:R-:W4:Y:S07]  /*cce0*/  LDSM.16.M88.4 R192, [R222+0x6000] ;  /* 0x00600000dec0783b */ /* 0x000f2e0000000200 */
[C---:B--2---:R-:W-:Y:S08]  /*ccf0*/  HMMA.16816.F32.BF16 R28, R188.reuse, R172, R28 ;  /* 0x000000acbc1c723c */ /* 0x044ff0000004181c */
[----:B------:R-:W-:Y:S01]  /*cd00*/  HMMA.16816.F32.BF16 R32, R188, R174, R32 ;  /* 0x000000aebc20723c */ /* 0x000fe20000041820 */
[----:B------:R-:W2:Y:S04]  /*cd10*/  LDSM.16.M88.4 R172, [R219+0xe800] ;  /* 0x00e80000dbac783b */ /* 0x000ea80000000200 */
[----:B------:R-:W-:Y:S03]  /*cd20*/  LDSM.16.M88.4 R188, [R212+0x7000] ;  /* 0x00700000d4bc783b */ /* 0x000fe60000000200 */
[C---:B---3--:R-:W-:Y:S08]  /*cd30*/  HMMA.16816.F32.BF16 R4, R164.reuse, R168, R4 ;  /* 0x000000a8a404723c */ /* 0x048ff00000041804 */
[C---:B------:R-:W-:Y:S01]  /*cd40*/  HMMA.16816.F32.BF16 R8, R164.reuse, R170, R8 ;  /* 0x000000aaa408723c */ /* 0x040fe20000041808 */
[----:B------:R-:W-:Y:S07]  /*cd50*/  LDSM.16.M88.4 R168, [R219+0xf800] ;  /* 0x00f80000dba8783b */ /* 0x000fee0000000200 */
        /* <DEDUP_REMOVED lines=8> */
[----:B------:R-:W1:Y:S04]  /*cde0*/  LDSM.16.M88.4 R164, [R219+0xf000] ;  /* 0x00f00000dba4783b */ /* 0x000e680000000200 */
[----:B------:R-:W3:Y:S03]  /*cdf0*/  LDSM.16.M88.4 R184, [R212+0x6800] ;  /* 0x00680000d4b8783b */ /* 0x000ee60000000200 */
[C---:B----4-:R-:W-:Y:S08]  /*ce00*/  HMMA.16816.F32.BF16 R4, R192.reuse, R196, R4 ;  /* 0x000000c4c004723c */ /* 0x050ff00000041804 */
[C---:B------:R-:W-:Y:S08]  /*ce10*/  HMMA.16816.F32.BF16 R8, R192.reuse, R198, R8 ;  /* 0x000000c6c008723c */ /* 0x040ff00000041808 */
[C---:B--2---:R-:W-:Y:S08]  /*ce20*/  HMMA.16816.F32.BF16 R12, R192.reuse, R172, R12 ;  /* 0x000000acc00c723c */ /* 0x044ff0000004180c */
[C---:B------:R-:W-:Y:S01]  /*ce30*/  HMMA.16816.F32.BF16 R16, R192.reuse, R174, R16 ;  /* 0x000000aec010723c */ /* 0x040fe20000041810 */
[----:B------:R-:W2:Y:S01]  /*ce40*/  LDSM.16.M88.4 R172, [R212+0x7800] ;  /* 0x00780000d4ac783b */ /* 0x000ea20000000200 */
[----:B------:R-:W-:Y:S04]  /*ce50*/  DEPBAR.LE SB0, 0x0 ;  /* 0x000080000000791a */ /* 0x000fe80000000000 */
[----:B------:R-:W-:Y:S02]  /*ce60*/  BAR.SYNC.DEFER_BLOCKING 0x0 ;  /* 0x0000000000007b1d */ /* 0x000fe40000010000 */
[C---:B-1----:R-:W-:Y:S07]  /*ce70*/  HMMA.16816.F32.BF16 R20, R192.reuse, R164, R20 ;  /* 0x000000a4c014723c */ /* 0x042fee0000041814 */
[----:B------:R-:W-:Y:S01]  /*ce80*/  IMAD.U32 R164, RZ, RZ, UR11 ;  /* 0x0000000bffa47e24 */ /* 0x000fe2000f8e00ff */
[C---:B------:R-:W-:Y:S01]  /*ce90*/  HMMA.16816.F32.BF16 R24, R192.reuse, R166, R24 ;  /* 0x000000a6c018723c */ /* 0x040fe20000041818 */
[----:B------:R-:W-:Y:S06]  /*cea0*/  IMAD.U32 R165, RZ, RZ, UR11 ;  /* 0x0000000bffa57e24 */ /* 0x000fec000f8e00ff */
[----:B------:R-:W-:Y:S01]  /*ceb0*/  IMAD.U32 R167, RZ, RZ, UR11 ;  /* 0x0000000bffa77e24 */ /* 0x000fe2000f8e00ff */
[C---:B------:R-:W-:Y:S01]  /*cec0*/  HMMA.16816.F32.BF16 R28, R192.reuse, R168, R28 ;  /* 0x000000a8c01c723c */ /* 0x040fe2000004181c */
[----:B------:R-:W-:Y:S06]  /*ced0*/  IMAD.U32 R166, RZ, RZ, UR11 ;  /* 0x0000000bffa67e24 */ /* 0x000fec000f8e00ff */
[----:B------:R-:W-:Y:S01]  /*cee0*/  IMAD.U32 R168, RZ, RZ, UR11 ;  /* 0x0000000bffa87e24 */ /* 0x000fe2000f8e00ff */
[----:B------:R-:W-:Y:S01]  /*cef0*/  HMMA.16816.F32.BF16 R32, R192, R170, R32 ;  /* 0x000000aac020723c */ /* 0x000fe20000041820 */
[----:B------:R-:W-:Y:S06]  /*cf00*/  IMAD.U32 R169, RZ, RZ, UR11 ;  /* 0x0000000bffa97e24 */ /* 0x000fec000f8e00ff */
[----:B------:R-:W-:Y:S01]  /*cf10*/  LEA R170, P0, R164, R246, 0x6 ;  /* 0x000000f6a4aa7211 */ /* 0x000fe200078030ff */
[C---:B------:R-:W-:Y:S05]  /*cf20*/  HMMA.16816.F32.BF16 R4, R176.reuse, R180, R4 ;  /* 0x000000b4b004723c */ /* 0x040fea0000041804 */
[----:B------:R-:W-:Y:S02]  /*cf30*/  LEA.HI.X.SX32 R171, R169, R247, 0x6, P0 ;  /* 0x000000f7a9ab7211 */ /* 0x000fe400000f36ff */
[----:B------:R-:W-:Y:S01]  /*cf40*/  LEA R180, P1, R167, R250, 0x6 ;  /* 0x000000faa7b47211 */ /* 0x000fe200078230ff */
[C---:B------:R-:W-:Y:S04]  /*cf50*/  HMMA.16816.F32.BF16 R8, R176.reuse, R182, R8 ;  /* 0x000000b6b008723c */ /* 0x040fe80000041808 */
[----:B------:R-:W-:Y:S03]  /*cf60*/  LEA.HI.X.SX32 R181, R166, R251, 0x6, P1 ;  /* 0x000000fba6b57211 */ /* 0x000fe600008f36ff */
[----:B------:R-:W-:Y:S01]  /*cf70*/  LEA R182, P0, R165, R248, 0x6 ;  /* 0x000000f8a5b67211 */ /* 0x000fe200078030ff */
[C---:B---3--:R-:W-:Y:S04]  /*cf80*/  HMMA.16816.F32.BF16 R12, R176.reuse, R184, R12 ;  /* 0x000000b8b00c723c */ /* 0x048fe8000004180c */
        /* <DEDUP_REMOVED lines=8> */
[C---:B--2---:R-:W-:Y:S07]  /*d010*/  HMMA.16816.F32.BF16 R28, R176.reuse, R172, R28 ;  /* 0x000000acb01c723c */ /* 0x044fee000004181c */
        /* <DEDUP_REMOVED lines=26> */
.L_x_127:
[----:B------:R-:W-:Y:S01]  /*d1c0*/  MOV R164, UR8 ;  /* 0x0000000800a47c02 */ /* 0x000fe20008000f00 */
[----:B-1----:R-:W-:Y:S01]  /*d1d0*/  LDSM.16.MT88.4 R180, [R218+0x14800] ;  /* 0x01480000dab4783b */ /* 0x002fe20000004200 */
[----:B------:R-:W-:Y:S02]  /*d1e0*/  UIADD3 UR13, UR13, 0x1, URZ ;  /* 0x000000010d0d7890 */ /* 0x000fe4000fffe03f */
[----:B------:R-:W-:Y:S04]  /*d1f0*/  LEA R164, R164, R227, 0x6 ;  /* 0x000000e3a4a47211 */ /* 0x000fe800078e30ff */
[C---:B------:R-:W-:Y:S01]  /*d200*/  IADD3 R173, R164.reuse, 0x9, RZ ;  /* 0x00000009a4ad7810 */ /* 0x040fe20007ffe0ff */
[----:B------:R-:W-:Y:S01]  /*d210*/  I2F R176, R164 ;  /* 0x000000a400b07306 */ /* 0x000fe20000201400 */
[C---:B------:R-:W-:Y:S02]  /*d220*/  IADD3 R168, R164.reuse, 0x10, RZ ;  /* 0x00000010a4a87810 */ /* 0x040fe40007ffe0ff */
[C---:B------:R-:W-:Y:S02]  /*d230*/  IADD3 R175, R164.reuse, 0x1, RZ ;  /* 0x00000001a4af7810 */ /* 0x040fe40007ffe0ff */
[C---:B------:R-:W-:Y:S02]  /*d240*/  IADD3 R174, R164.reuse, 0x8, RZ ;  /* 0x00000008a4ae7810 */ /* 0x040fe40007ffe0ff */
[C---:B------:R-:W-:Y:S02]  /*d250*/  IADD3 R172, R164.reuse, 0x11, RZ ;  /* 0x00000011a4ac7810 */ /* 0x040fe40007ffe0ff */
        /* <DEDUP_REMOVED lines=8> */
[C---:B------:R-:W-:Y:S09]  /*d2e0*/  IADD3 R165, R164.reuse, 0x30, RZ ;  /* 0x00000030a4a57810 */ /* 0x040ff20007ffe0ff */
[----:B------:R-:W-:Y:S10]  /*d2f0*/  I2F R175, R175 ;  /* 0x000000af00af7306 */ /* 0x000ff40000201400 */
        /* <DEDUP_REMOVED lines=8> */
[----:B------:R-:W1:Y:S02]  /*d380*/  I2F R165, R165 ;  /* 0x000000a500a57306 */ /* 0x000e640000201400 */
[----:B-1----:R-:W-:Y:S02]  /*d390*/  FFMA.FTZ R30, R165, UR4, R30 ;  /* 0x00000004a51e7c23 */ /* 0x002fe4000801001e */
[C---:B------:R-:W-:Y:S02]  /*d3a0*/  FFMA.FTZ R11, R173.reuse, UR4, R11 ;  /* 0x00000004ad0b7c23 */ /* 0x040fe4000801000b */
[----:B------:R-:W-:Y:S01]  /*d3b0*/  FFMA.FTZ R9, R173, UR4, R9 ;  /* 0x00000004ad097c23 */ /* 0x000fe20008010009 */
[----:B------:R-:W-:Y:S01]  /*d3c0*/  IADD3 R173, R164, 0x31, RZ ;  /* 0x00000031a4ad7810 */ /* 0x000fe20007ffe0ff */
[C---:B------:R-:W-:Y:S02]  /*d3d0*/  FFMA.FTZ R14, R168.reuse, UR4, R14 ;  /* 0x00000004a80e7c23 */ /* 0x040fe4000801000e */
[----:B------:R-:W-:Y:S02]  /*d3e0*/  FFMA.FTZ R12, R168, UR4, R12 ;  /* 0x00000004a80c7c23 */ /* 0x000fe4000801000c */
[----:B------:R1:W2:Y:S01]  /*d3f0*/  I2F R168, R173 ;  /* 0x000000ad00a87306 */ /* 0x0002a20000201400 */
[C---:B------:R-:W-:Y:S02]  /*d400*/  FFMA.FTZ R6, R176.reuse, UR4, R6 ;  /* 0x00000004b0067c23 */ /* 0x040fe40008010006 */
[----:B------:R-:W-:Y:S02]  /*d410*/  FFMA.FTZ R4, R176, UR4, R4 ;  /* 0x00000004b0047c23 */ /* 0x000fe40008010004 */
[C---:B------:R-:W-:Y:S01]  /*d420*/  FFMA.FTZ R7, R175.reuse, UR4, R7 ;  /* 0x00000004af077c23 */ /* 0x040fe20008010007 */
[----:B------:R-:W-:Y:S01]  /*d430*/  LDSM.16.MT88.4 R176, [R217+0x10000] ;  /* 0x01000000d9b0783b */ /* 0x000fe20000004200 */
[C---:B------:R-:W-:Y:S02]  /*d440*/  FFMA.FTZ R10, R174.reuse, UR4, R10 ;  /* 0x00000004ae0a7c23 */ /* 0x040fe4000801000a */
[----:B------:R-:W-:Y:S01]  /*d450*/  FFMA.FTZ R8, R174, UR4, R8 ;  /* 0x00000004ae087c23 */ /* 0x000fe20008010008 */
[----:B------:R-:W-:Y:S01]  /*d460*/  FMNMX.FTZ R174, R6, R0, !PT ;  /* 0x0000000006ae7209 */ /* 0x000fe20007810000 */
[----:B------:R-:W-:Y:S02]  /*d470*/  FFMA.FTZ R5, R175, UR4, R5 ;  /* 0x00000004af057c23 */ /* 0x000fe40008010005 */
[C---:B------:R-:W-:Y:S01]  /*d480*/  FFMA.FTZ R15, R172.reuse, UR4, R15 ;  /* 0x00000004ac0f7c23 */ /* 0x040fe2000801000f */
[----:B------:R-:W-:Y:S01]  /*d490*/  FMNMX.FTZ R174, R7, R174, !PT ;  /* 0x000000ae07ae7209 */ /* 0x000fe20007810000 */
[----:B------:R-:W-:Y:S02]  /*d4a0*/  FFMA.FTZ R13, R172, UR4, R13 ;  /* 0x00000004ac0d7c23 */ /* 0x000fe4000801000d */
[----:B------:R-:W-:Y:S01]  /*d4b0*/  FFMA.FTZ R18, R169, UR4, R18 ;  /* 0x00000004a9127c23 */ /* 0x000fe20008010012 */
[----:B------:R-:W-:Y:S01]  /*d4c0*/  FMNMX.FTZ R174, R10, R174, !PT ;  /* 0x000000ae0aae7209 */ /* 0x000fe20007810000 */
[----:B------:R-:W-:Y:S02]  /*d4d0*/  FFMA.FTZ R19, R171, UR4, R19 ;  /* 0x00000004ab137c23 */ /* 0x000fe40008010013 */
[----:B------:R-:W-:Y:S01]  /*d4e0*/  FFMA.FTZ R16, R169, UR4, R16 ;  /* 0x00000004a9107c23 */ /* 0x000fe20008010010 */
[----:B------:R-:W-:Y:S01]  /*d4f0*/  FMNMX.FTZ R172, R11, R174, !PT ;  /* 0x000000ae0bac7209 */ /* 0x000fe20007810000 */
[----:B------:R-:W-:Y:S01]  /*d500*/  FFMA.FTZ R17, R171, UR4, R17 ;  /* 0x00000004ab117c23 */ /* 0x000fe20008010011 */
[----:B-1----:R-:W-:Y:S01]  /*d510*/  FMNMX.FTZ R173, R4, R2, !PT ;  /* 0x0000000204ad7209 */ /* 0x002fe20007810000 */
[----:B------:R-:W-:Y:S01]  /*d520*/  FFMA.FTZ R22, R170, UR4, R22 ;  /* 0x00000004aa167c23 */ /* 0x000fe20008010016 */
[----:B------:R-:W-:Y:S01]  /*d530*/  FMNMX.FTZ R172, R14, R172, !PT ;  /* 0x000000ac0eac7209 */ /* 0x000fe20007810000 */
[----:B------:R-:W-:Y:S01]  /*d540*/  FFMA.FTZ R20, R170, UR4, R20 ;  /* 0x00000004aa147c23 */ /* 0x000fe20008010014 */
[----:B------:R-:W-:Y:S01]  /*d550*/  FMNMX.FTZ R173, R5, R173, !PT ;  /* 0x000000ad05ad7209 */ /* 0x000fe20007810000 */
[----:B------:R-:W-:Y:S01]  /*d560*/  FFMA.FTZ R23, R167, UR4, R23 ;  /* 0x00000004a7177c23 */ /* 0x000fe20008010017 */
[----:B------:R-:W-:Y:S01]  /*d570*/  FMNMX.FTZ R172, R15, R172, !PT ;  /* 0x000000ac0fac7209 */ /* 0x000fe20007810000 */
[----:B------:R-:W-:Y:S01]  /*d580*/  FFMA.FTZ R26, R166, UR4, R26 ;  /* 0x00000004a61a7c23 */ /* 0x000fe2000801001a */
[----:B------:R-:W-:Y:S01]  /*d590*/  FMNMX.FTZ R173, R8, R173, !PT ;  /* 0x000000ad08ad7209 */ /* 0x000fe20007810000 */
[----:B------:R-:W-:Y:S01]  /*d5a0*/  FFMA.FTZ R21, R167, UR4, R21 ;  /* 0x00000004a7157c23 */ /* 0x000fe20008010015 */
[----:B------:R-:W-:Y:S01]  /*d5b0*/  IADD3 R174, R164, 0x38, RZ ;  /* 0x00000038a4ae7810 */ /* 0x000fe20007ffe0ff */
[----:B------:R-:W-:Y:S01]  /*d5c0*/  FFMA.FTZ R27, R3, UR4, R27 ;  /* 0x00000004031b7c23 */ /* 0x000fe2000801001b */
[----:B------:R-:W-:Y:S01]  /*d5d0*/  FMNMX.FTZ R173, R9, R173, !PT ;  /* 0x000000ad09ad7209 */ /* 0x000fe20007810000 */
[----:B------:R-:W-:Y:S01]  /*d5e0*/  FFMA.FTZ R24, R166, UR4, R24 ;  /* 0x00000004a6187c23 */ /* 0x000fe20008010018 */
[----:B------:R-:W-:Y:S01]  /*d5f0*/  FMNMX.FTZ R172, R18, R172, !PT ;  /* 0x000000ac12ac7209 */ /* 0x000fe20007810000 */
[----:B------:R-:W1:Y:S01]  /*d600*/  I2F R169, R174 ;  /* 0x000000ae00a97306 */ /* 0x000e620000201400 */
[----:B------:R-:W-:Y:S01]  /*d610*/  FMNMX.FTZ R173, R12, R173, !PT ;  /* 0x000000ad0cad7209 */ /* 0x000fe20007810000 */
[----:B------:R-:W-:Y:S01]  /*d620*/  FFMA.FTZ R25, R3, UR4, R25 ;  /* 0x0000000403197c23 */ /* 0x000fe20008010019 */
[----:B------:R-:W-:Y:S01]  /*d630*/  IADD3 R164, R164, 0x39, RZ ;  /* 0x00000039a4a47810 */ /* 0x000fe20007ffe0ff */
[C---:B--2---:R-:W-:Y:S01]  /*d640*/  FFMA.FTZ R31, R168.reuse, UR4, R31 ;  /* 0x00000004a81f7c23 */ /* 0x044fe2000801001f */
[----:B------:R-:W-:Y:S01]  /*d650*/  FMNMX.FTZ R173, R13, R173, !PT ;  /* 0x000000ad0dad7209 */ /* 0x000fe20007810000 */
[----:B------:R-:W-:Y:S01]  /*d660*/  FFMA.FTZ R28, R165, UR4, R28 ;  /* 0x00000004a51c7c23 */ /* 0x000fe2000801001c */
[----:B------:R-:W-:Y:S01]  /*d670*/  FMNMX.FTZ R172, R19, R172, !PT ;  /* 0x000000ac13ac7209 */ /* 0x000fe20007810000 */
[----:B------:R-:W-:Y:S01]  /*d680*/  FFMA.FTZ R29, R168, UR4, R29 ;  /* 0x00000004a81d7c23 */ /* 0x000fe2000801001d */
[----:B------:R-:W-:Y:S01]  /*d690*/  FMNMX.FTZ R173, R16, R173, !PT ;  /* 0x000000ad10ad7209 */ /* 0x000fe20007810000 */
[----:B------:R-:W2:Y:S01]  /*d6a0*/  I2F R164, R164 ;  /* 0x000000a400a47306 */ /* 0x000ea20000201400 */
[----:B------:R-:W-:Y:S02]  /*d6b0*/  FMNMX.FTZ R172, R22, R172, !PT ;  /* 0x000000ac16ac7209 */ /* 0x000fe40007810000 */
[----:B------:R-:W-:Y:S02]  /*d6c0*/  FMNMX.FTZ R173, R17, R173, !PT ;  /* 0x000000ad11ad7209 */ /* 0x000fe40007810000 */
[----:B------:R-:W-:Y:S02]  /*d6d0*/  FMNMX.FTZ R172, R23, R172, !PT ;  /* 0x000000ac17ac7209 */ /* 0x000fe40007810000 */
[----:B------:R-:W-:Y:S02]  /*d6e0*/  FMNMX.FTZ R173, R20, R173, !PT ;  /* 0x000000ad14ad7209 */ /* 0x000fe40007810000 */
[----:B------:R-:W-:Y:S02]  /*d6f0*/  FMNMX.FTZ R172, R26, R172, !PT ;  /* 0x000000ac1aac7209 */ /* 0x000fe40007810000 */
[----:B------:R-:W-:Y:S02]  /*d700*/  FMNMX.FTZ R173, R21, R173, !PT ;  /* 0x000000ad15ad7209 */ /* 0x000fe40007810000 */
[----:B------:R-:W-:Y:S01]  /*d710*/  FMNMX.FTZ R172, R27, R172, !PT ;  /* 0x000000ac1bac7209 */ /* 0x000fe20007810000 */
[C---:B-1----:R-:W-:Y:S01]  /*d720*/  FFMA.FTZ R34, R169.reuse, UR4, R34 ;  /* 0x00000004a9227c23 */ /* 0x042fe20008010022 */
[----:B------:R-:W-:Y:S01]  /*d730*/  FMNMX.FTZ R173, R24, R173, !PT ;  /* 0x000000ad18ad7209 */ /* 0x000fe20007810000 */
[----:B------:R-:W-:Y:S01]  /*d740*/  FFMA.FTZ R32, R169, UR4, R32 ;  /* 0x00000004a9207c23 */ /* 0x000fe20008010020 */
[----:B------:R-:W-:Y:S01]  /*d750*/  FMNMX.FTZ R3, R30, R172, !PT ;  /* 0x000000ac1e037209 */ /* 0x000fe20007810000 */
[----:B------:R-:W-:Y:S01]  /*d760*/  LDSM.16.MT88.4 R168, [R220+0x10000] ;  /* 0x01000000dca8783b */ /* 0x000fe20000004200 */
[----:B------:R-:W-:Y:S02]  /*d770*/  FMNMX.FTZ R173, R25, R173, !PT ;  /* 0x000000ad19ad7209 */ /* 0x000fe40007810000 */
[----:B------:R-:W-:Y:S02]  /*d780*/  FMNMX.FTZ R3, R31, R3, !PT ;  /* 0x000000031f037209 */ /* 0x000fe40007810000 */
[----:B------:R-:W-:Y:S01]  /*d790*/  FMNMX.FTZ R173, R28, R173, !PT ;  /* 0x000000ad1cad7209 */ /* 0x000fe20007810000 */
[----:B--2---:R-:W-:Y:S01]  /*d7a0*/  FFMA.FTZ R35, R164, UR4, R35 ;  /* 0x00000004a4237c23 */ /* 0x004fe20008010023 */
[----:B------:R-:W-:Y:S01]  /*d7b0*/  FMNMX.FTZ R3, R34, R3, !PT ;  /* 0x0000000322037209 */ /* 0x000fe20007810000 */
[----:B------:R-:W-:Y:S01]  /*d7c0*/  FFMA.FTZ R33, R164, UR4, R33 ;  /* 0x00000004a4217c23 */ /* 0x000fe20008010021 */
[----:B------:R-:W-:Y:S02]  /*d7d0*/  FMNMX.FTZ R173, R29, R173, !PT ;  /* 0x000000ad1dad7209 */ /* 0x000fe40007810000 */
[----:B------:R-:W-:Y:S02]  /*d7e0*/  FMNMX.FTZ R3, R35, R3, !PT ;  /* 0x0000000323037209 */ /* 0x000fe40007810000 */
[----:B------:R-:W-:Y:S02]  /*d7f0*/  FMNMX.FTZ R165, R32, R173, !PT ;  /* 0x000000ad20a57209 */ /* 0x000fe40007810000 */
[----:B------:R-:W-:Y:S02]  /*d800*/  LDSM.16.MT88.4 R172, [R218+0x10000] ;  /* 0x01000000daac783b */ /* 0x000fe40000004200 */
[----:B------:R-:W-:Y:S06]  /*d810*/  FMNMX.FTZ R165, R33, R165, !PT ;  /* 0x000000a521a57209 */ /* 0x000fec0007810000 */
[----:B------:R-:W1:Y:S08]  /*d820*/  SHFL.BFLY PT, R164, R3, 0x2, 0x1f ;  /* 0x0c401f0003a47f89 */ /* 0x000e7000000e0000 */
[----:B------:R-:W2:Y:S01]  /*d830*/  SHFL.BFLY PT, R166, R165, 0x2, 0x1f ;  /* 0x0c401f00a5a67f89 */ /* 0x000ea200000e0000 */
[----:B-1----:R-:W-:Y:S07]  /*d840*/  FMNMX.FTZ R164, R3, R164, !PT ;  /* 0x000000a403a47209 */ /* 0x002fee0007810000 */
[----:B------:R-:W1:Y:S01]  /*d850*/  SHFL.BFLY PT, R3, R164, 0x1, 0x1f ;  /* 0x0c201f00a4037f89 */ /* 0x000e6200000e0000 */
[----:B--2---:R-:W-:Y:S07]  /*d860*/  FMNMX.FTZ R166, R165, R166, !PT ;  /* 0x000000a6a5a67209 */ /* 0x004fee0007810000 */
[----:B------:R-:W2:Y:S01]  /*d870*/  SHFL.BFLY PT, R165, R166, 0x1, 0x1f ;  /* 0x0c201f00a6a57f89 */ /* 0x000ea200000e0000 */
[----:B-1----:R-:W-:Y:S04]  /*d880*/  FMNMX.FTZ R3, R164, R3, !PT ;  /* 0x00000003a4037209 */ /* 0x002fe80007810000 */
[C---:B------:R-:W-:Y:S01]  /*d890*/  FSETP.NEU.FTZ.AND P1, PT, R3.reuse, -INF , PT ;  /* 0xff8000000300780b */ /* 0x040fe20003f3d000 */
[C---:B------:R-:W-:Y:S02]  /*d8a0*/  FMUL.FTZ R190, R3.reuse, c[0x0][0x23c] ;  /* 0x00008f0003be7a20 */ /* 0x040fe40000410000 */
[----:B------:R-:W-:Y:S01]  /*d8b0*/  FADD.FTZ R0, -R3, R0 ;  /* 0x0000000003007221 */ /* 0x000fe20000010100 */
[----:B--2---:R-:W-:Y:S02]  /*d8c0*/  FMNMX.FTZ R164, R166, R165, !PT ;  /* 0x000000a5a6a47209 */ /* 0x004fe40007810000 */
[----:B------:R-:W-:Y:S01]  /*d8d0*/  FSEL R190, R190, RZ, P1 ;  /* 0x000000ffbebe7208 */ /* 0x000fe20000800000 */
[----:B------:R-:W-:Y:S01]  /*d8e0*/  FMUL.FTZ R0, R0, c[0x0][0x23c] ;  /* 0x00008f0000007a20 */ /* 0x000fe20000410000 */
[C---:B------:R-:W-:Y:S01]  /*d8f0*/  FSETP.NEU.FTZ.AND P1, PT, R164.reuse, -INF , PT ;  /* 0xff800000a400780b */ /* 0x040fe20003f3d000 */
[C---:B------:R-:W-:Y:S02]  /*d900*/  FMUL.FTZ R189, R164.reuse, c[0x0][0x23c] ;  /* 0x00008f00a4bd7a20 */ /* 0x040fe40000410000 */
[----:B------:R-:W-:Y:S02]  /*d910*/  FADD.FTZ R2, -R164, R2 ;  /* 0x00000002a4027221 */ /* 0x000fe40000010100 */
[--C-:B------:R-:W-:Y:S01]  /*d920*/  FFMA.FTZ R184, R6, c[0x0][0x23c], -R190.reuse ;  /* 0x00008f0006b87a23 */ /* 0x100fe200000108be */
[----:B------:R-:W-:Y:S01]  /*d930*/  FSEL R189, R189, RZ, P1 ;  /* 0x000000ffbdbd7208 */ /* 0x000fe20000800000 */
[--C-:B------:R-:W-:Y:S01]  /*d940*/  FFMA.FTZ R167, R7, c[0x0][0x23c], -R190.reuse ;  /* 0x00008f0007a77a23 */ /* 0x100fe200000108be */
[----:B------:R-:W1:Y:S01]  /*d950*/  MUFU.EX2 R0, R0 ;  /* 0x0000000000007308 */ /* 0x000e620000000800 */
[--C-:B------:R-:W-:Y:S02]  /*d960*/  FFMA.FTZ R166, R10, c[0x0][0x23c], -R190.reuse ;  /* 0x00008f000aa67a23 */ /* 0x100fe400000108be */
[--C-:B------:R-:W-:Y:S02]  /*d970*/  FFMA.FTZ R165, R11, c[0x0][0x23c], -R190.reuse ;  /* 0x00008f000ba57a23 */ /* 0x100fe400000108be */
[--C-:B------:R-:W-:Y:S02]  /*d980*/  FFMA.FTZ R188, R4, c[0x0][0x23c], -R189.reuse ;  /* 0x00008f0004bc7a23 */ /* 0x100fe400000108bd */
[--C-:B------:R-:W-:Y:S02]  /*d990*/  FFMA.FTZ R187, R5, c[0x0][0x23c], -R189.reuse ;  /* 0x00008f0005bb7a23 */ /* 0x100fe400000108bd */
[--C-:B------:R-:W-:Y:S01]  /*d9a0*/  FFMA.FTZ R186, R8, c[0x0][0x23c], -R189.reuse ;  /* 0x00008f0008ba7a23 */ /* 0x100fe200000108bd */
[----:B------:R-:W-:Y:S01]  /*d9b0*/  MUFU.EX2 R184, R184 ;  /* 0x000000b800b87308 */ /* 0x000fe20000000800 */
[--C-:B------:R-:W-:Y:S02]  /*d9c0*/  FFMA.FTZ R185, R9, c[0x0][0x23c], -R189.reuse ;  /* 0x00008f0009b97a23 */ /* 0x100fe400000108bd */
[----:B------:R-:W-:Y:S02]  /*d9d0*/  FMUL.FTZ R2, R2, c[0x0][0x23c] ;  /* 0x00008f0002027a20 */ /* 0x000fe40000410000 */
[--C-:B------:R-:W-:Y:S02]  /*d9e0*/  FFMA.FTZ R28, R28, c[0x0][0x23c], -R189.reuse ;  /* 0x00008f001c1c7a23 */ /* 0x100fe400000108bd */
[--C-:B------:R-:W-:Y:S02]  /*d9f0*/  FFMA.FTZ R29, R29, c[0x0][0x23c], -R189.reuse ;  /* 0x00008f001d1d7a23 */ /* 0x100fe400000108bd */
[--C-:B------:R-:W-:Y:S01]  /*da00*/  FFMA.FTZ R34, R34, c[0x0][0x23c], -R190.reuse ;  /* 0x00008f0022227a23 */ /* 0x100fe200000108be */
[----:B------:R-:W2:Y:S01]  /*da10*/  MUFU.EX2 R2, R2 ;  /* 0x0000000200027308 */ /* 0x000ea20000000800 */
[--C-:B------:R-:W-:Y:S02]  /*da20*/  FFMA.FTZ R32, R32, c[0x0][0x23c], -R189.reuse ;  /* 0x00008f0020207a23 */ /* 0x100fe400000108bd */
[--C-:B------:R-:W-:Y:S02]  /*da30*/  FFMA.FTZ R199, R30, c[0x0][0x23c], -R190.reuse ;  /* 0x00008f001ec77a23 */ /* 0x100fe400000108be */
[C---:B-1----:R-:W-:Y:S02]  /*da40*/  FMUL.FTZ R6, R0.reuse, R162 ;  /* 0x000000a200067220 */ /* 0x042fe40000410000 */
[C---:B------:R-:W-:Y:S02]  /*da50*/  FMUL.FTZ R7, R0.reuse, R163 ;  /* 0x000000a300077220 */ /* 0x040fe40000410000 */
[C---:B------:R-:W-:Y:S01]  /*da60*/  FMUL.FTZ R10, R0.reuse, R158 ;  /* 0x0000009e000a7220 */ /* 0x040fe20000410000 */
[----:B------:R-:W1:Y:S01]  /*da70*/  MUFU.EX2 R167, R167 ;  /* 0x000000a700a77308 */ /* 0x000e620000000800 */
[C---:B------:R-:W-:Y:S02]  /*da80*/  FMUL.FTZ R11, R0.reuse, R159 ;  /* 0x0000009f000b7220 */ /* 0x040fe40000410000 */
[C---:B------:R-:W-:Y:S02]  /*da90*/  FMUL.FTZ R38, R0.reuse, R38 ;  /* 0x0000002600267220 */ /* 0x040fe40000410000 */
[C---:B------:R-:W-:Y:S02]  /*daa0*/  FMUL.FTZ R39, R0.reuse, R39 ;  /* 0x0000002700277220 */ /* 0x040fe40000410000 */
[C---:B------:R-:W-:Y:S02]  /*dab0*/  FMUL.FTZ R42, R0.reuse, R42 ;  /* 0x0000002a002a7220 */ /* 0x040fe40000410000 */
[C---:B------:R-:W-:Y:S01]  /*dac0*/  FMUL.FTZ R43, R0.reuse, R43 ;  /* 0x0000002b002b7220 */ /* 0x040fe20000410000 */
[----:B------:R-:W-:Y:S01]  /*dad0*/  MUFU.EX2 R166, R166 ;  /* 0x000000a600a67308 */ /* 0x000fe20000000800 */
[--C-:B------:R-:W-:Y:S02]  /*dae0*/  FFMA.FTZ R252, R31, c[0x0][0x23c], -R190.reuse ;  /* 0x00008f001ffc7a23 */ /* 0x100fe400000108be */
[----:B------:R-:W-:Y:S02]  /*daf0*/  FMUL.FTZ R46, R0, R46 ;  /* 0x0000002e002e7220 */ /* 0x000fe40000410000 */
[C---:B--2---:R-:W-:Y:S02]  /*db00*/  FMUL.FTZ R4, R2.reuse, R160 ;  /* 0x000000a002047220 */ /* 0x044fe40000410000 */
[C---:B------:R-:W-:Y:S02]  /*db10*/  FMUL.FTZ R5, R2.reuse, R161 ;  /* 0x000000a102057220 */ /* 0x040fe40000410000 */
[C---:B------:R-:W-:Y:S01]  /*db20*/  FMUL.FTZ R8, R2.reuse, R156 ;  /* 0x0000009c02087220 */ /* 0x040fe20000410000 */
[----:B------:R-:W2:Y:S01]  /*db30*/  MUFU.EX2 R165, R165 ;  /* 0x000000a500a57308 */ /* 0x000ea20000000800 */
[C---:B------:R-:W-:Y:S02]  /*db40*/  FMUL.FTZ R9, R2.reuse, R157 ;  /* 0x0000009d02097220 */ /* 0x040fe40000410000 */
[----:B------:R-:W3:Y:S01]  /*db50*/  LDSM.16.MT88.4 R156, [R216+0x10000] ;  /* 0x01000000d89c783b */ /* 0x000ee20000004200 */
[----:B-1----:R-:W-:Y:S01]  /*db60*/  F2FP.BF16.PACK_AB R161, R167, R184 ;  /* 0x000000b8a7a1723e */ /* 0x002fe200000010ff */
[C---:B------:R-:W-:Y:S02]  /*db70*/  FMUL.FTZ R36, R2.reuse, R36 ;  /* 0x0000002402247220 */ /* 0x040fe40000410000 */
        /* <DEDUP_REMOVED lines=8> */
[----:B------:R-:W1:Y:S01]  /*dc00*/  MUFU.EX2 R187, R187 ;  /* 0x000000bb00bb7308 */ /* 0x000e620000000800 */
[----:B------:R-:W-:Y:S02]  /*dc10*/  FMUL.FTZ R51, R0, R51 ;  /* 0x0000003300337220 */ /* 0x000fe40000410000 */
[C---:B------:R-:W-:Y:S01]  /*dc20*/  FMUL.FTZ R48, R2.reuse, R48 ;  /* 0x0000003002307220 */ /* 0x040fe20000410000 */
[----:B--2---:R-:W-:Y:S01]  /*dc30*/  F2FP.BF16.PACK_AB R163, R165, R166 ;  /* 0x000000a6a5a3723e */ /* 0x004fe200000010ff */
[----:B------:R-:W-:Y:S02]  /*dc40*/  FMUL.FTZ R49, R2, R49 ;  /* 0x0000003102317220 */ /* 0x000fe40000410000 */
[C---:B------:R-:W-:Y:S02]  /*dc50*/  FMUL.FTZ R54, R0.reuse, R54 ;  /* 0x0000003600367220 */ /* 0x040fe40000410000 */
[----:B------:R-:W-:Y:S01]  /*dc60*/  FMUL.FTZ R55, R0, R55 ;  /* 0x0000003700377220 */ /* 0x000fe20000410000 */
[----:B------:R-:W-:Y:S01]  /*dc70*/  MUFU.EX2 R186, R186 ;  /* 0x000000ba00ba7308 */ /* 0x000fe20000000800 */
[C---:B------:R-:W-:Y:S02]  /*dc80*/  FMUL.FTZ R52, R2.reuse, R52 ;  /* 0x0000003402347220 */ /* 0x040fe40000410000 */
[----:B------:R-:W-:Y:S02]  /*dc90*/  FMUL.FTZ R53, R2, R53 ;  /* 0x0000003502357220 */ /* 0x000fe40000410000 */
[C---:B------:R-:W-:Y:S02]  /*dca0*/  FMUL.FTZ R58, R0.reuse, R58 ;  /* 0x0000003a003a7220 */ /* 0x040fe40000410000 */
[----:B------:R-:W-:Y:S02]  /*dcb0*/  FMUL.FTZ R59, R0, R59 ;  /* 0x0000003b003b7220 */ /* 0x000fe40000410000 */
[C---:B------:R-:W-:Y:S01]  /*dcc0*/  FMUL.FTZ R56, R2.reuse, R56 ;  /* 0x0000003802387220 */ /* 0x040fe20000410000 */
[----:B------:R-:W2:Y:S01]  /*dcd0*/  MUFU.EX2 R185, R185 ;  /* 0x000000b900b97308 */ /* 0x000ea20000000800 */
[----:B------:R-:W-:Y:S02]  /*dce0*/  FMUL.FTZ R57, R2, R57 ;  /* 0x0000003902397220 */ /* 0x000fe40000410000 */
[C---:B------:R-:W-:Y:S01]  /*dcf0*/  FMUL.FTZ R62, R0.reuse, R62 ;  /* 0x0000003e003e7220 */ /* 0x040fe20000410000 */
[----:B-1----:R-:W-:Y:S01]  /*dd00*/  F2FP.BF16.PACK_AB R160, R187, R188 ;  /* 0x000000bcbba0723e */ /* 0x002fe200000010ff */
        /* <DEDUP_REMOVED lines=9> */
[----:B------:R-:W-:Y:S01]  /*dda0*/  MUFU.EX2 R252, R252 ;  /* 0x000000fc00fc7308 */ /* 0x000fe20000000800 */
[----:B------:R-:W-:Y:S02]  /*ddb0*/  FMUL.FTZ R71, R0, R71 ;  /* 0x0000004700477220 */ /* 0x000fe40000410000 */
[C---:B------:R-:W-:Y:S01]  /*ddc0*/  FMUL.FTZ R68, R2.reuse, R68 ;  /* 0x0000004402447220 */ /* 0x040fe20000410000 */
[----:B--2---:R-:W-:Y:S01]  /*ddd0*/  F2FP.BF16.PACK_AB R162, R185, R186 ;  /* 0x000000bab9a2723e */ /* 0x004fe200000010ff */
[----:B------:R-:W-:Y:S02]  /*dde0*/  FMUL.FTZ R69, R2, R69 ;  /* 0x0000004502457220 */ /* 0x000fe40000410000 */
[C---:B------:R-:W-:Y:S02]  /*ddf0*/  FMUL.FTZ R74, R0.reuse, R74 ;  /* 0x0000004a004a7220 */ /* 0x040fe40000410000 */
[----:B------:R-:W-:Y:S02]  /*de00*/  FMUL.FTZ R75, R0, R75 ;  /* 0x0000004b004b7220 */ /* 0x000fe40000410000 */
[C---:B------:R-:W-:Y:S05]  /*de10*/  HMMA.16816.F32.BF16 R4, R160.reuse, R168, R4 ;  /* 0x000000a8a004723c */ /* 0x040fea0000041804 */
[C---:B------:R-:W-:Y:S02]  /*de20*/  FMUL.FTZ R72, R2.reuse, R72 ;  /* 0x0000004802487220 */ /* 0x040fe40000410000 */
[----:B------:R-:W-:Y:S01]  /*de30*/  FMUL.FTZ R73, R2, R73 ;  /* 0x0000004902497220 */ /* 0x000fe20000410000 */
[C---:B------:R-:W-:Y:S01]  /*de40*/  HMMA.16816.F32.BF16 R8, R160.reuse, R170, R8 ;  /* 0x000000aaa008723c */ /* 0x040fe20000041808 */
[----:B------:R-:W1:Y:S03]  /*de50*/  LDSM.16.MT88.4 R168, [R220+0x12000] ;  /* 0x01200000dca8783b */ /* 0x000e660000004200 */
[C---:B------:R-:W-:Y:S02]  /*de60*/  FMUL.FTZ R78, R0.reuse, R78 ;  /* 0x0000004e004e7220 */ /* 0x040fe40000410000 */
[----:B------:R-:W-:Y:S02]  /*de70*/  FMUL.FTZ R79, R0, R79 ;  /* 0x0000004f004f7220 */ /* 0x000fe40000410000 */
[C---:B------:R-:W-:Y:S04]  /*de80*/  HMMA.16816.F32.BF16 R36, R160.reuse, R172, R36 ;  /* 0x000000aca024723c */ /* 0x040fe80000041824 */
[C---:B------:R-:W-:Y:S02]  /*de90*/  FMUL.FTZ R76, R2.reuse, R76 ;  /* 0x0000004c024c7220 */ /* 0x040fe40000410000 */
[----:B------:R-:W-:Y:S02]  /*dea0*/  FMUL.FTZ R77, R2, R77 ;  /* 0x0000004d024d7220 */ /* 0x000fe40000410000 */
[C---:B------:R-:W-:Y:S01]  /*deb0*/  HMMA.16816.F32.BF16 R40, R160.reuse, R174, R40 ;  /* 0x000000aea028723c */ /* 0x040fe20000041828 */
[----:B------:R-:W2:Y:S03]  /*dec0*/  LDSM.16.MT88.4 R172, [R218+0x12000] ;  /* 0x01200000daac783b */ /* 0x000ea60000004200 */
[C---:B------:R-:W-:Y:S02]  /*ded0*/  FMUL.FTZ R82, R0.reuse, R82 ;  /* 0x0000005200527220 */ /* 0x040fe40000410000 */
[----:B------:R-:W-:Y:S02]  /*dee0*/  FMUL.FTZ R83, R0, R83 ;  /* 0x0000005300537220 */ /* 0x000fe40000410000 */
[C---:B------:R-:W-:Y:S04]  /*def0*/  HMMA.16816.F32.BF16 R44, R160.reuse, R176, R44 ;  /* 0x000000b0a02c723c */ /* 0x040fe8000004182c */
[C---:B------:R-:W-:Y:S02]  /*df00*/  FMUL.FTZ R80, R2.reuse, R80 ;  /* 0x0000005002507220 */ /* 0x040fe40000410000 */
[----:B------:R-:W-:Y:S02]  /*df10*/  FMUL.FTZ R81, R2, R81 ;  /* 0x0000005102517220 */ /* 0x000fe40000410000 */
[C---:B------:R-:W-:Y:S01]  /*df20*/  HMMA.16816.F32.BF16 R48, R160.reuse, R178, R48 ;  /* 0x000000b2a030723c */ /* 0x040fe20000041830 */
[----:B------:R-:W-:Y:S03]  /*df30*/  LDSM.16.MT88.4 R176, [R218+0x12800] ;  /* 0x01280000dab0783b */ /* 0x000fe60000004200 */
[C---:B------:R-:W-:Y:S02]  /*df40*/  FMUL.FTZ R86, R0.reuse, R86 ;  /* 0x0000005600567220 */ /* 0x040fe40000410000 */
[----:B------:R-:W-:Y:S02]  /*df50*/  FMUL.FTZ R87, R0, R87 ;  /* 0x0000005700577220 */ /* 0x000fe40000410000 */
[C---:B---3--:R-:W-:Y:S04]  /*df60*/  HMMA.16816.F32.BF16 R52, R160.reuse, R156, R52 ;  /* 0x0000009ca034723c */ /* 0x048fe80000041834 */
[C---:B------:R-:W-:Y:S02]  /*df70*/  FMUL.FTZ R84, R2.reuse, R84 ;  /* 0x0000005402547220 */ /* 0x040fe40000410000 */
[----:B------:R-:W-:Y:S02]  /*df80*/  FMUL.FTZ R85, R2, R85 ;  /* 0x0000005502557220 */ /* 0x000fe40000410000 */
[C---:B------:R-:W-:Y:S01]  /*df90*/  HMMA.16816.F32.BF16 R56, R160.reuse, R158, R56 ;  /* 0x0000009ea038723c */ /* 0x040fe20000041838 */
[----:B------:R-:W3:Y:S03]  /*dfa0*/  LDSM.16.MT88.4 R156, [R217+0x12000] ;  /* 0x01200000d99c783b */ /* 0x000ee60000004200 */
[C---:B------:R-:W-:Y:S02]  /*dfb0*/  FMUL.FTZ R90, R0.reuse, R90 ;  /* 0x0000005a005a7220 */ /* 0x040fe40000410000 */
[----:B------:R-:W-:Y:S02]  /*dfc0*/  FMUL.FTZ R91, R0, R91 ;  /* 0x0000005b005b7220 */ /* 0x000fe40000410000 */
[C---:B-1----:R-:W-:Y:S04]  /*dfd0*/  HMMA.16816.F32.BF16 R60, R160.reuse, R168, R60 ;  /* 0x000000a8a03c723c */ /* 0x042fe8000004183c */
[C---:B------:R-:W-:Y:S02]  /*dfe0*/  FMUL.FTZ R88, R2.reuse, R88 ;  /* 0x0000005802587220 */ /* 0x040fe40000410000 */
[----:B------:R-:W-:Y:S02]  /*dff0*/  FMUL.FTZ R89, R2, R89 ;  /* 0x0000005902597220 */ /* 0x000fe40000410000 */
[C---:B------:R-:W-:Y:S01]  /*e000*/  HMMA.16816.F32.BF16 R64, R160.reuse, R170, R64 ;  /* 0x000000aaa040723c */ /* 0x040fe20000041840 */
[----:B------:R-:W1:Y:S03]  /*e010*/  LDSM.16.MT88.4 R168, [R216+0x12000] ;  /* 0x01200000d8a8783b */ /* 0x000e660000004200 */
[C---:B------:R-:W-:Y:S02]  /*e020*/  FMUL.FTZ R94, R0.reuse, R94 ;  /* 0x0000005e005e7220 */ /* 0x040fe40000410000 */
[----:B------:R-:W-:Y:S02]  /*e030*/  FMUL.FTZ R95, R0, R95 ;  /* 0x0000005f005f7220 */ /* 0x000fe40000410000 */
[C---:B--2---:R-:W-:Y:S04]  /*e040*/  HMMA.16816.F32.BF16 R68, R160.reuse, R172, R68 ;  /* 0x000000aca044723c */ /* 0x044fe80000041844 */
[C---:B------:R-:W-:Y:S02]  /*e050*/  FMUL.FTZ R92, R2.reuse, R92 ;  /* 0x0000005c025c7220 */ /* 0x040fe40000410000 */
[----:B------:R-:W-:Y:S02]  /*e060*/  FMUL.FTZ R93, R2, R93 ;  /* 0x0000005d025d7220 */ /* 0x000fe40000410000 */
[C---:B------:R-:W-:Y:S01]  /*e070*/  HMMA.16816.F32.BF16 R72, R160.reuse, R174, R72 ;  /* 0x000000aea048723c */ /* 0x040fe20000041848 */
[----:B------:R-:W2:Y:S03]  /*e080*/  LDSM.16.MT88.4 R172, [R220+0x14000] ;  /* 0x01400000dcac783b */ /* 0x000ea60000004200 */
[C---:B------:R-:W-:Y:S02]  /*e090*/  FMUL.FTZ R98, R0.reuse, R98 ;  /* 0x0000006200627220 */ /* 0x040fe40000410000 */
[----:B------:R-:W-:Y:S02]  /*e0a0*/  FMUL.FTZ R99, R0, R99 ;  /* 0x0000006300637220 */ /* 0x000fe40000410000 */
[C---:B------:R-:W-:Y:S01]  /*e0b0*/  FMUL.FTZ R96, R2.reuse, R96 ;  /* 0x0000006002607220 */ /* 0x040fe20000410000 */
[C---:B---3--:R-:W-:Y:S03]  /*e0c0*/  HMMA.16816.F32.BF16 R76, R160.reuse, R156, R76 ;  /* 0x0000009ca04c723c */ /* 0x048fe6000004184c */
[----:B------:R-:W-:Y:S02]  /*e0d0*/  FMUL.FTZ R97, R2, R97 ;  /* 0x0000006102617220 */ /* 0x000fe40000410000 */
[C---:B------:R-:W-:Y:S02]  /*e0e0*/  FMUL.FTZ R102, R0.reuse, R102 ;  /* 0x0000006600667220 */ /* 0x040fe40000410000 */
[----:B------:R-:W-:Y:S01]  /*e0f0*/  FMUL.FTZ R103, R0, R103 ;  /* 0x0000006700677220 */ /* 0x000fe20000410000 */
        /* <DEDUP_REMOVED lines=37> */
[C---:B------:R-:W-:Y:S04]  /*e350*/  FMUL.FTZ R126, R0.reuse, R126 ;  /* 0x0000007e007e7220 */ /* 0x040fe80000410000 */
[----:B------:R-:W-:Y:S01]  /*e360*/  FMUL.FTZ R127, R0, R127 ;  /* 0x0000007f007f7220 */ /* 0x000fe20000410000 */
[C---:B------:R-:W-:Y:S01]  /*e370*/  HMMA.16816.F32.BF16 R120, R160.reuse, R174, R120 ;  /* 0x000000aea078723c */ /* 0x040fe20000041878 */
[----:B------:R-:W2:Y:S02]  /*e380*/  LDSM.16.MT88.4 R172, [R217+0x16000] ;  /* 0x01600000d9ac783b */ /* 0x000ea40000004200 */
[C---:B------:R-:W-:Y:S02]  /*e390*/  FMUL.FTZ R124, R2.reuse, R124 ;  /* 0x0000007c027c7220 */ /* 0x040fe40000410000 */
[----:B------:R-:W-:Y:S02]  /*e3a0*/  FMUL.FTZ R125, R2, R125 ;  /* 0x0000007d027d7220 */ /* 0x000fe40000410000 */
[C---:B------:R-:W-:Y:S02]  /*e3b0*/  FMUL.FTZ R130, R0.reuse, R130 ;  /* 0x0000008200827220 */ /* 0x040fe40000410000 */
[----:B------:R-:W-:Y:S03]  /*e3c0*/  FMUL.FTZ R131, R0, R131 ;  /* 0x0000008300837220 */ /* 0x000fe60000410000 */
[C---:B---3--:R-:W-:Y:S03]  /*e3d0*/  HMMA.16816.F32.BF16 R124, R160.reuse, R156, R124 ;  /* 0x0000009ca07c723c */ /* 0x048fe6000004187c */
[C---:B------:R-:W-:Y:S02]  /*e3e0*/  FMUL.FTZ R128, R2.reuse, R128 ;  /* 0x0000008002807220 */ /* 0x040fe40000410000 */
        /* <DEDUP_REMOVED lines=9> */
[C---:B-1----:R-:W-:Y:S03]  /*e480*/  HMMA.16816.F32.BF16 R132, R160.reuse, R168, R132 ;  /* 0x000000a8a084723c */ /* 0x042fe60000041884 */
[C---:B------:R-:W-:Y:S02]  /*e490*/  FMUL.FTZ R136, R2.reuse, R136 ;  /* 0x0000008802887220 */ /* 0x040fe40000410000 */
[----:B------:R-:W-:Y:S02]  /*e4a0*/  FMUL.FTZ R137, R2, R137 ;  /* 0x0000008902897220 */ /* 0x000fe40000410000 */
[--C-:B------:R-:W-:Y:S02]  /*e4b0*/  FFMA.FTZ R191, R14, c[0x0][0x23c], -R190.reuse ;  /* 0x00008f000ebf7a23 */ /* 0x100fe400000108be */
[C---:B------:R-:W-:Y:S03]  /*e4c0*/  FMUL.FTZ R14, R0.reuse, R154 ;  /* 0x0000009a000e7220 */ /* 0x040fe60000410000 */
[C---:B------:R-:W-:Y:S01]  /*e4d0*/  HMMA.16816.F32.BF16 R136, R160.reuse, R170, R136 ;  /* 0x000000aaa088723c */ /* 0x040fe20000041888 */
[----:B------:R-:W-:Y:S01]  /*e4e0*/  MUFU.EX2 R191, R191 ;  /* 0x000000bf00bf7308 */ /* 0x000fe20000000800 */
[----:B------:R-:W-:Y:S01]  /*e4f0*/  LDSM.16.MT88.4 R168, [R218+0x10800] ;  /* 0x01080000daa8783b */ /* 0x000fe20000004200 */
[--C-:B------:R-:W-:Y:S02]  /*e500*/  FFMA.FTZ R192, R15, c[0x0][0x23c], -R190.reuse ;  /* 0x00008f000fc07a23 */ /* 0x100fe400000108be */
[----:B------:R-:W-:Y:S02]  /*e510*/  FMUL.FTZ R15, R0, R155 ;  /* 0x0000009b000f7220 */ /* 0x000fe40000410000 */
[--C-:B------:R-:W-:Y:S02]  /*e520*/  FFMA.FTZ R195, R12, c[0x0][0x23c], -R189.reuse ;  /* 0x00008f000cc37a23 */ /* 0x100fe400000108bd */
[C---:B------:R-:W-:Y:S02]  /*e530*/  FMUL.FTZ R12, R2.reuse, R152 ;  /* 0x00000098020c7220 */ /* 0x040fe40000410000 */
[----:B------:R-:W1:Y:S01]  /*e540*/  MUFU.EX2 R192, R192 ;  /* 0x000000c000c07308 */ /* 0x000e620000000800 */
[--C-:B------:R-:W-:Y:S02]  /*e550*/  FFMA.FTZ R196, R13, c[0x0][0x23c], -R189.reuse ;  /* 0x00008f000dc47a23 */ /* 0x100fe400000108bd */
[----:B------:R-:W-:Y:S02]  /*e560*/  FMUL.FTZ R13, R2, R153 ;  /* 0x00000099020d7220 */ /* 0x000fe40000410000 */
[----:B------:R-:W4:Y:S01]  /*e570*/  LDSM.16.MT88.4 R152, [R220+0x10800] ;  /* 0x01080000dc98783b */ /* 0x000f220000004200 */
[C---:B------:R-:W-:Y:S02]  /*e580*/  FMUL.FTZ R142, R0.reuse, R142 ;  /* 0x0000008e008e7220 */ /* 0x040fe40000410000 */
[----:B------:R-:W-:Y:S02]  /*e590*/  FMUL.FTZ R143, R0, R143 ;  /* 0x0000008f008f7220 */ /* 0x000fe40000410000 */
[C---:B------:R-:W-:Y:S01]  /*e5a0*/  FMUL.FTZ R140, R2.reuse, R140 ;  /* 0x0000008c028c7220 */ /* 0x040fe20000410000 */
[----:B------:R-:W-:Y:S01]  /*e5b0*/  MUFU.EX2 R195, R195 ;  /* 0x000000c300c37308 */ /* 0x000fe20000000800 */
[----:B------:R-:W-:Y:S02]  /*e5c0*/  FMUL.FTZ R141, R2, R141 ;  /* 0x0000008d028d7220 */ /* 0x000fe40000410000 */
[--C-:B------:R-:W-:Y:S02]  /*e5d0*/  FFMA.FTZ R193, R18, c[0x0][0x23c], -R190.reuse ;  /* 0x00008f0012c17a23 */ /* 0x100fe400000108be */
[----:B------:R-:W-:Y:S02]  /*e5e0*/  FFMA.FTZ R194, R19, c[0x0][0x23c], -R190 ;  /* 0x00008f0013c27a23 */ /* 0x000fe400000108be */
[--C-:B------:R-:W-:Y:S01]  /*e5f0*/  FFMA.FTZ R197, R16, c[0x0][0x23c], -R189.reuse ;  /* 0x00008f0010c57a23 */ /* 0x100fe200000108bd */
[C---:B--2---:R-:W-:Y:S02]  /*e600*/  HMMA.16816.F32.BF16 R140, R160.reuse, R172, R140 ;  /* 0x000000aca08c723c */ /* 0x044fe4000004188c */
[----:B------:R-:W-:Y:S01]  /*e610*/  MUFU.EX2 R193, R193 ;  /* 0x000000c100c17308 */ /* 0x000fe20000000800 */
[----:B------:R-:W-:Y:S02]  /*e620*/  FFMA.FTZ R198, R17, c[0x0][0x23c], -R189 ;  /* 0x00008f0011c67a23 */ /* 0x000fe400000108bd */
[C---:B------:R-:W-:Y:S02]  /*e630*/  FMUL.FTZ R18, R0.reuse, R150 ;  /* 0x0000009600127220 */ /* 0x040fe40000410000 */
[----:B------:R-:W-:Y:S01]  /*e640*/  FMUL.FTZ R19, R0, R151 ;  /* 0x0000009700137220 */ /* 0x000fe20000410000 */
[C---:B------:R-:W-:Y:S01]  /*e650*/  HMMA.16816.F32.BF16 R12, R160.reuse, R174, R12 ;  /* 0x000000aea00c723c */ /* 0x040fe2000004180c */
[----:B------:R-:W2:Y:S03]  /*e660*/  LDSM.16.MT88.4 R172, [R217+0x10800] ;  /* 0x01080000d9ac783b */ /* 0x000ea60000004200 */
[----:B------:R-:W5:Y:S01]  /*e670*/  MUFU.EX2 R194, R194 ;  /* 0x000000c200c27308 */ /* 0x000f620000000800 */
[C---:B------:R-:W-:Y:S02]  /*e680*/  FMUL.FTZ R16, R2.reuse, R148 ;  /* 0x0000009402107220 */ /* 0x040fe40000410000 */
[----:B------:R-:W-:Y:S01]  /*e690*/  FMUL.FTZ R17, R2, R149 ;  /* 0x0000009502117220 */ /* 0x000fe20000410000 */
[----:B-1----:R-:W-:Y:S01]  /*e6a0*/  F2FP.BF16.PACK_AB R149, R192, R191 ;  /* 0x000000bfc095723e */ /* 0x002fe200000010ff */
[C---:B------:R-:W-:Y:S03]  /*e6b0*/  FMUL.FTZ R146, R0.reuse, R146 ;  /* 0x0000009200927220 */ /* 0x040fe60000410000 */
[----:B------:R-:W-:Y:S02]  /*e6c0*/  FMUL.FTZ R147, R0, R147 ;  /* 0x0000009300937220 */ /* 0x000fe40000410000 */
[C---:B---3--:R-:W-:Y:S01]  /*e6d0*/  HMMA.16816.F32.BF16 R16, R160.reuse, R156, R16 ;  /* 0x0000009ca010723c */ /* 0x048fe20000041810 */
[----:B------:R-:W1:Y:S02]  /*e6e0*/  MUFU.EX2 R196, R196 ;  /* 0x000000c400c47308 */ /* 0x000e640000000800 */
[C---:B------:R-:W-:Y:S02]  /*e6f0*/  FMUL.FTZ R144, R2.reuse, R144 ;  /* 0x0000009002907220 */ /* 0x040fe40000410000 */
[----:B------:R-:W-:Y:S02]  /*e700*/  FMUL.FTZ R145, R2, R145 ;  /* 0x0000009102917220 */ /* 0x000fe40000410000 */
[----:B------:R-:W-:Y:S01]  /*e710*/  FFMA.FTZ R184, R0, R242, R184 ;  /* 0x000000f200b87223 */ /* 0x000fe200000100b8 */
[----:B------:R-:W-:Y:S01]  /*e720*/  MOV R0, R3 ;  /* 0x0000000300007202 */ /* 0x000fe20000000f00 */
[----:B------:R-:W-:Y:S02]  /*e730*/  FFMA.FTZ R188, R2, R243, R188 ;  /* 0x000000f302bc7223 */ /* 0x000fe400000100bc */
[----:B------:R-:W3:Y:S01]  /*e740*/  MUFU.EX2 R197, R197 ;  /* 0x000000c500c57308 */ /* 0x000ee20000000800 */
[----:B------:R-:W-:Y:S01]  /*e750*/  HMMA.16816.F32.BF16 R144, R160, R158, R144 ;  /* 0x0000009ea090723c */ /* 0x000fe20000041890 */
[----:B------:R-:W2:Y:S02]  /*e760*/  LDSM.16.MT88.4 R156, [R216+0x10800] ;  /* 0x01080000d89c783b */ /* 0x000ea40000004200 */
[----:B-----5:R-:W-:Y:S01]  /*e770*/  F2FP.BF16.PACK_AB R151, R194, R193 ;  /* 0x000000c1c297723e */ /* 0x020fe200000010ff */
[----:B------:R-:W-:Y:S01]  /*e780*/  FADD.FTZ R184, R167, R184 ;  /* 0x000000b8a7b87221 */ /* 0x000fe20000010000 */
[----:B------:R-:W-:Y:S01]  /*e790*/  MOV R2, R164 ;  /* 0x000000a400027202 */ /* 0x000fe20000000f00 */
[----:B------:R-:W-:Y:S02]  /*e7a0*/  FADD.FTZ R188, R187, R188 ;  /* 0x000000bcbbbc7221 */ /* 0x000fe40000010000 */
[----:B------:R-:W-:Y:S01]  /*e7b0*/  FADD.FTZ R184, R166, R184 ;  /* 0x000000b8a6b87221 */ /* 0x000fe20000010000 */
[----:B------:R-:W5:Y:S01]  /*e7c0*/  MUFU.EX2 R198, R198 ;  /* 0x000000c600c67308 */ /* 0x000f620000000800 */
[----:B------:R-:W2:Y:S02]  /*e7d0*/  LDSM.16.MT88.4 R160, [R220+0x12800] ;  /* 0x01280000dca0783b */ /* 0x000ea40000004200 */
[----:B------:R-:W-:Y:S01]  /*e7e0*/  FADD.FTZ R188, R186, R188 ;  /* 0x000000bcbabc7221 */ /* 0x000fe20000010000 */
[----:B-1----:R-:W-:Y:S01]  /*e7f0*/  F2FP.BF16.PACK_AB R148, R196, R195 ;  /* 0x000000c3c494723e */ /* 0x002fe200000010ff */
[----:B------:R-:W-:Y:S02]  /*e800*/  FADD.FTZ R165, R165, R184 ;  /* 0x000000b8a5a57221 */ /* 0x000fe40000010000 */
[----:B------:R-:W-:Y:S02]  /*e810*/  FADD.FTZ R185, R185, R188 ;  /* 0x000000bcb9b97221 */ /* 0x000fe40000010000 */
[----:B------:R-:W-:Y:S02]  /*e820*/  FADD.FTZ R165, R191, R165 ;  /* 0x000000a5bfa57221 */ /* 0x000fe40000010000 */
[----:B------:R-:W-:Y:S02]  /*e830*/  FADD.FTZ R185, R195, R185 ;  /* 0x000000b9c3b97221 */ /* 0x000fe40000010000 */
[----:B------:R-:W-:Y:S02]  /*e840*/  FADD.FTZ R192, R192, R165 ;  /* 0x000000a5c0c07221 */ /* 0x000fe40000010000 */
[----:B------:R-:W-:Y:S02]  /*e850*/  FADD.FTZ R196, R196, R185 ;  /* 0x000000b9c4c47221 */ /* 0x000fe40000010000 */
[----:B------:R-:W-:Y:S02]  /*e860*/  FADD.FTZ R192, R193, R192 ;  /* 0x000000c0c1c07221 */ /* 0x000fe40000010000 */
[----:B---3--:R-:W-:Y:S02]  /*e870*/  FADD.FTZ R196, R197, R196 ;  /* 0x000000c4c5c47221 */ /* 0x008fe40000010000 */
[----:B------:R-:W-:Y:S01]  /*e880*/  FADD.FTZ R194, R194, R192 ;  /* 0x000000c0c2c27221 */ /* 0x000fe20000010000 */
[C---:B-----5:R-:W-:Y:S01]  /*e890*/  F2FP.BF16.PACK_AB R150, R198.reuse, R197 ;  /* 0x000000c5c696723e */ /* 0x060fe200000010ff */
[----:B------:R-:W-:Y:S06]  /*e8a0*/  FADD.FTZ R198, R198, R196 ;  /* 0x000000c4c6c67221 */ /* 0x000fec0000010000 */
[C---:B----4-:R-:W-:Y:S08]  /*e8b0*/  HMMA.16816.F32.BF16 R4, R148.reuse, R152, R4 ;  /* 0x000000989404723c */ /* 0x050ff00000041804 */
[C---:B------:R-:W-:Y:S01]  /*e8c0*/  HMMA.16816.F32.BF16 R8, R148.reuse, R154, R8 ;  /* 0x0000009a9408723c */ /* 0x040fe20000041808 */
[----:B------:R-:W1:Y:S07]  /*e8d0*/  LDSM.16.MT88.4 R152, [R217+0x12800] ;  /* 0x01280000d998783b */ /* 0x000e6e0000004200 */
[C---:B------:R-:W-:Y:S08]  /*e8e0*/  HMMA.16816.F32.BF16 R36, R148.reuse, R168, R36 ;  /* 0x000000a89424723c */ /* 0x040ff00000041824 */
        /* <DEDUP_REMOVED lines=10> */
[----:B------:R-:W-:Y:S07]  /*e990*/  LDSM.16.MT88.4 R160, [R220+0x16800] ;  /* 0x01680000dca0783b */ /* 0x000fee0000004200 */
[C---:B------:R-:W-:Y:S07]  /*e9a0*/  HMMA.16816.F32.BF16 R68, R148.reuse, R176, R68 ;  /* 0x000000b09444723c */ /* 0x040fee0000041844 */
[--C-:B------:R-:W-:Y:S01]  /*e9b0*/  FFMA.FTZ R176, R22, c[0x0][0x23c], -R190.reuse ;  /* 0x00008f0016b07a23 */ /* 0x100fe200000108be */
[C---:B------:R-:W-:Y:S04]  /*e9c0*/  HMMA.16816.F32.BF16 R72, R148.reuse, R178, R72 ;  /* 0x000000b29448723c */ /* 0x040fe80000041848 */
[--C-:B------:R-:W-:Y:S01]  /*e9d0*/  FFMA.FTZ R177, R23, c[0x0][0x23c], -R190.reuse ;  /* 0x00008f0017b17a23 */ /* 0x100fe200000108be */
[----:B------:R-:W5:Y:S02]  /*e9e0*/  MUFU.EX2 R176, R176 ;  /* 0x000000b000b07308 */ /* 0x000f640000000800 */
[--C-:B------:R-:W-:Y:S01]  /*e9f0*/  FFMA.FTZ R178, R26, c[0x0][0x23c], -R190.reuse ;  /* 0x00008f001ab27a23 */ /* 0x100fe200000108be */
[C---:B-1----:R-:W-:Y:S04]  /*ea00*/  HMMA.16816.F32.BF16 R76, R148.reuse, R152, R76 ;  /* 0x00000098944c723c */ /* 0x042fe8000004184c */
[--C-:B------:R-:W-:Y:S02]  /*ea10*/  FFMA.FTZ R179, R27, c[0x0][0x23c], -R190.reuse ;  /* 0x00008f001bb37a23 */ /* 0x100fe400000108be */
[----:B------:R-:W-:Y:S01]  /*ea20*/  FFMA.FTZ R190, R35, c[0x0][0x23c], -R190 ;  /* 0x00008f0023be7a23 */ /* 0x000fe200000108be */
[----:B------:R-:W1:Y:S01]  /*ea30*/  MUFU.EX2 R177, R177 ;  /* 0x000000b100b17308 */ /* 0x000e620000000800 */
[C---:B------:R-:W-:Y:S01]  /*ea40*/  HMMA.16816.F32.BF16 R80, R148.reuse, R154, R80 ;  /* 0x0000009a9450723c */ /* 0x040fe20000041850 */
[----:B------:R-:W1:Y:S07]  /*ea50*/  LDSM.16.MT88.4 R152, [R216+0x14800] ;  /* 0x01480000d898783b */ /* 0x000e6e0000004200 */
[C---:B---3--:R-:W-:Y:S01]  /*ea60*/  HMMA.16816.F32.BF16 R84, R148.reuse, R168, R84 ;  /* 0x000000a89454723c */ /* 0x048fe20000041854 */
[----:B------:R-:W-:Y:S03]  /*ea70*/  MUFU.EX2 R190, R190 ;  /* 0x000000be00be7308 */ /* 0x000fe60000000800 */
[----:B-----5:R-:W-:Y:S04]  /*ea80*/  FADD.FTZ R194, R176, R194 ;  /* 0x000000c2b0c27221 */ /* 0x020fe80000010000 */
[C---:B------:R-:W-:Y:S01]  /*ea90*/  HMMA.16816.F32.BF16 R88, R148.reuse, R170, R88 ;  /* 0x000000aa9458723c */ /* 0x040fe20000041858 */
[----:B------:R-:W3:Y:S02]  /*eaa0*/  LDSM.16.MT88.4 R168, [R218+0x16800] ;  /* 0x01680000daa8783b */ /* 0x000ee40000004200 */
[----:B------:R-:W-:Y:S05]  /*eab0*/  MUFU.EX2 R178, R178 ;  /* 0x000000b200b27308 */ /* 0x000fea0000000800 */
[C---:B--2---:R-:W-:Y:S05]  /*eac0*/  HMMA.16816.F32.BF16 R92, R148.reuse, R172, R92 ;  /* 0x000000ac945c723c */ /* 0x044fea000004185c */
[----:B------:R-:W2:Y:S03]  /*ead0*/  MUFU.EX2 R179, R179 ;  /* 0x000000b300b37308 */ /* 0x000ea60000000800 */
[C---:B------:R-:W-:Y:S01]  /*eae0*/  HMMA.16816.F32.BF16 R96, R148.reuse, R174, R96 ;  /* 0x000000ae9460723c */ /* 0x040fe20000041860 */
[----:B------:R-:W-:Y:S07]  /*eaf0*/  LDSM.16.MT88.4 R172, [R218+0x11000] ;  /* 0x01100000daac783b */ /* 0x000fee0000004200 */
[C---:B------:R-:W-:Y:S07]  /*eb00*/  HMMA.16816.F32.BF16 R100, R148.reuse, R180, R100 ;  /* 0x000000b49464723c */ /* 0x040fee0000041864 */
[--C-:B------:R-:W-:Y:S01]  /*eb10*/  FFMA.FTZ R180, R20, c[0x0][0x23c], -R189.reuse ;  /* 0x00008f0014b47a23 */ /* 0x100fe200000108bd */
[C---:B------:R-:W-:Y:S04]  /*eb20*/  HMMA.16816.F32.BF16 R104, R148.reuse, R182, R104 ;  /* 0x000000b69468723c */ /* 0x040fe80000041868 */
[--C-:B------:R-:W-:Y:S01]  /*eb30*/  FFMA.FTZ R181, R21, c[0x0][0x23c], -R189.reuse ;  /* 0x00008f0015b57a23 */ /* 0x100fe200000108bd */
[----:B-1----:R-:W-:Y:S01]  /*eb40*/  F2FP.BF16.PACK_AB R21, R177, R176 ;  /* 0x000000b0b115723e */ /* 0x002fe200000010ff */
[----:B------:R-:W1:Y:S01]  /*eb50*/  MUFU.EX2 R180, R180 ;  /* 0x000000b400b47308 */ /* 0x000e620000000800 */
[--C-:B------:R-:W-:Y:S01]  /*eb60*/  FFMA.FTZ R182, R24, c[0x0][0x23c], -R189.reuse ;  /* 0x00008f0018b67a23 */ /* 0x100fe200000108bd */
[C---:B----4-:R-:W-:Y:S04]  /*eb70*/  HMMA.16816.F32.BF16 R108, R148.reuse, R156, R108 ;  /* 0x0000009c946c723c */ /* 0x050fe8000004186c */
[--C-:B------:R-:W-:Y:S01]  /*eb80*/  FFMA.FTZ R183, R25, c[0x0][0x23c], -R189.reuse ;  /* 0x00008f0019b77a23 */ /* 0x100fe200000108bd */
[----:B--2---:R-:W-:Y:S01]  /*eb90*/  F2FP.BF16.PACK_AB R23, R179, R178 ;  /* 0x000000b2b317723e */ /* 0x004fe200000010ff */
[----:B------:R-:W-:Y:S01]  /*eba0*/  LDSM.16.MT88.4 R24, [R217+0x11000] ;  /* 0x01100000d918783b */ /* 0x000fe20000004200 */
[----:B------:R-:W-:Y:S01]  /*ebb0*/  FFMA.FTZ R189, R33, c[0x0][0x23c], -R189 ;  /* 0x00008f0021bd7a23 */ /* 0x000fe200000108bd */
[C---:B------:R-:W-:Y:S01]  /*ebc0*/  HMMA.16816.F32.BF16 R112, R148.reuse, R158, R112 ;  /* 0x0000009e9470723c */ /* 0x040fe20000041870 */
[----:B------:R-:W2:Y:S03]  /*ebd0*/  MUFU.EX2 R181, R181 ;  /* 0x000000b500b57308 */ /* 0x000ea60000000800 */
[----:B------:R-:W-:Y:S02]  /*ebe0*/  FADD.FTZ R177, R177, R194 ;  /* 0x000000c2b1b17221 */ /* 0x000fe40000010000 */
[----:B------:R-:W4:Y:S02]  /*ebf0*/  LDSM.16.MT88.4 R156, [R217+0x16800] ;  /* 0x01680000d99c783b */ /* 0x000f240000004200 */
[C---:B------:R-:W-:Y:S03]  /*ec00*/  HMMA.16816.F32.BF16 R116, R148.reuse, R152, R116 ;  /* 0x000000989474723c */ /* 0x040fe60000041874 */
[----:B------:R-:W-:Y:S01]  /*ec10*/  MUFU.EX2 R189, R189 ;  /* 0x000000bd00bd7308 */ /* 0x000fe20000000800 */
[----:B------:R-:W-:Y:S02]  /*ec20*/  FADD.FTZ R177, R178, R177 ;  /* 0x000000b1b2b17221 */ /* 0x000fe40000010000 */
[----:B-1----:R-:W-:Y:S02]  /*ec30*/  FADD.FTZ R198, R180, R198 ;  /* 0x000000c6b4c67221 */ /* 0x002fe40000010000 */
[C---:B------:R-:W-:Y:S01]  /*ec40*/  HMMA.16816.F32.BF16 R120, R148.reuse, R154, R120 ;  /* 0x0000009a9478723c */ /* 0x040fe20000041878 */
[----:B------:R-:W1:Y:S03]  /*ec50*/  LDSM.16.MT88.4 R152, [R216+0x16800] ;  /* 0x01680000d898783b */ /* 0x000e660000004200 */
[----:B------:R-:W-:Y:S01]  /*ec60*/  FADD.FTZ R179, R179, R177 ;  /* 0x000000b1b3b37221 */ /* 0x000fe20000010000 */
[----:B------:R-:W5:Y:S03]  /*ec70*/  MUFU.EX2 R182, R182 ;  /* 0x000000b600b67308 */ /* 0x000f660000000800 */
[C---:B------:R-:W-:Y:S04]  /*ec80*/  HMMA.16816.F32.BF16 R124, R148.reuse, R160, R124 ;  /* 0x000000a0947c723c */ /* 0x040fe8000004187c */
[C---:B--2---:R-:W-:Y:S01]  /*ec90*/  F2FP.BF16.PACK_AB R20, R181.reuse, R180 ;  /* 0x000000b4b514723e */ /* 0x044fe200000010ff */
[----:B------:R-:W-:Y:S02]  /*eca0*/  FADD.FTZ R181, R181, R198 ;  /* 0x000000c6b5b57221 */ /* 0x000fe40000010000 */
[----:B------:R-:W2:Y:S01]  /*ecb0*/  MUFU.EX2 R183, R183 ;  /* 0x000000b700b77308 */ /* 0x000ea20000000800 */
[C---:B------:R-:W-:Y:S01]  /*ecc0*/  HMMA.16816.F32.BF16 R128, R148.reuse, R162, R128 ;  /* 0x000000a29480723c */ /* 0x040fe20000041880 */
[----:B------:R-:W1:Y:S03]  /*ecd0*/  LDSM.16.MT88.4 R160, [R220+0x11000] ;  /* 0x01100000dca0783b */ /* 0x000e660000004200 */
[----:B------:R-:W-:Y:S04]  /*ece0*/  FADD.FTZ R179, R199, R179 ;  /* 0x000000b3c7b37221 */ /* 0x000fe80000010000 */
[C---:B---3--:R-:W-:Y:S04]  /*ecf0*/  HMMA.16816.F32.BF16 R132, R148.reuse, R168, R132 ;  /* 0x000000a89484723c */ /* 0x048fe80000041884 */
[----:B------:R-:W-:Y:S02]  /*ed00*/  FADD.FTZ R179, R252, R179 ;  /* 0x000000b3fcb37221 */ /* 0x000fe40000010000 */
[----:B-----5:R-:W-:Y:S02]  /*ed10*/  FADD.FTZ R181, R182, R181 ;  /* 0x000000b5b6b57221 */ /* 0x020fe40000010000 */
[C---:B------:R-:W-:Y:S01]  /*ed20*/  HMMA.16816.F32.BF16 R136, R148.reuse, R170, R136 ;  /* 0x000000aa9488723c */ /* 0x040fe20000041888 */
[----:B------:R-:W-:Y:S03]  /*ed30*/  LDSM.16.MT88.4 R168, [R216+0x13000] ;  /* 0x01300000d8a8783b */ /* 0x000fe60000004200 */
[C---:B--2---:R-:W-:Y:S04]  /*ed40*/  F2FP.BF16.PACK_AB R22, R183.reuse, R182 ;  /* 0x000000b6b716723e */ /* 0x044fe800000010ff */
[C---:B----4-:R-:W-:Y:S04]  /*ed50*/  HMMA.16816.F32.BF16 R140, R148.reuse, R156, R140 ;  /* 0x0000009c948c723c */ /* 0x050fe8000004188c */
[----:B------:R-:W-:Y:S04]  /*ed60*/  FADD.FTZ R183, R183, R181 ;  /* 0x000000b5b7b77221 */ /* 0x000fe80000010000 */
[C---:B------:R-:W-:Y:S01]  /*ed70*/  HMMA.16816.F32.BF16 R12, R148.reuse, R158, R12 ;  /* 0x0000009e940c723c */ /* 0x040fe2000004180c */
[----:B------:R-:W2:Y:S07]  /*ed80*/  LDSM.16.MT88.4 R156, [R216+0x11000] ;  /* 0x01100000d89c783b */ /* 0x000eae0000004200 */
[C---:B-1----:R-:W-:Y:S08]  /*ed90*/  HMMA.16816.F32.BF16 R16, R148.reuse, R152, R16 ;  /* 0x000000989410723c */ /* 0x042ff00000041810 */
[----:B------:R-:W-:Y:S01]  /*eda0*/  HMMA.16816.F32.BF16 R144, R148, R154, R144 ;  /* 0x0000009a9490723c */ /* 0x000fe20000041890 */
[----:B------:R-:W1:Y:S07]  /*edb0*/  LDSM.16.MT88.4 R148, [R220+0x13000] ;  /* 0x01300000dc94783b */ /* 0x000e6e0000004200 */
[C---:B------:R-:W-:Y:S01]  /*edc0*/  HMMA.16816.F32.BF16 R4, R20.reuse, R160, R4 ;  /* 0x000000a01404723c */ /* 0x040fe20000041804 */
[----:B------:R-:W3:Y:S07]  /*edd0*/  LDSM.16.MT88.4 R152, [R218+0x13000] ;  /* 0x01300000da98783b */ /* 0x000eee0000004200 */
[C---:B------:R-:W-:Y:S01]  /*ede0*/  HMMA.16816.F32.BF16 R8, R20.reuse, R162, R8 ;  /* 0x000000a21408723c */ /* 0x040fe20000041808 */
[----:B------:R-:W4:Y:S07]  /*edf0*/  LDSM.16.MT88.4 R160, [R217+0x13000] ;  /* 0x01300000d9a0783b */ /* 0x000f2e0000004200 */
        /* <DEDUP_REMOVED lines=15> */
[C---:B----4-:R-:W-:Y:S01]  /*eef0*/  HMMA.16816.F32.BF16 R76, R20.reuse, R160, R76 ;  /* 0x000000a0144c723c */ /* 0x050fe2000004184c */
[----:B------:R-:W-:Y:S07]  /*ef00*/  MUFU.EX2 R161, R34 ;  /* 0x0000002200a17308 */ /* 0x000fee0000000800 */
[C---:B------:R-:W-:Y:S03]  /*ef10*/  HMMA.16816.F32.BF16 R80, R20.reuse, R162, R80 ;  /* 0x000000a21450723c */ /* 0x040fe60000041850 */
[----:B------:R-:W-:Y:S05]  /*ef20*/  MUFU.EX2 R163, R28 ;  /* 0x0000001c00a37308 */ /* 0x000fea0000000800 */
[C---:B------:R-:W-:Y:S05]  /*ef30*/  HMMA.16816.F32.BF16 R84, R20.reuse, R168, R84 ;  /* 0x000000a81454723c */ /* 0x040fea0000041854 */
[----:B------:R4:W1:Y:S03]  /*ef40*/  MUFU.EX2 R162, R29 ;  /* 0x0000001d00a27308 */ /* 0x0008660000000800 */
[C---:B------:R-:W-:Y:S01]  /*ef50*/  HMMA.16816.F32.BF16 R88, R20.reuse, R170, R88 ;  /* 0x000000aa1458723c */ /* 0x040fe20000041858 */
[----:B------:R-:W-:Y:S06]  /*ef60*/  LDSM.16.MT88.4 R168, [R216+0x11800] ;  /* 0x01180000d8a8783b */ /* 0x000fec0000004200 */
[----:B------:R1:W1:Y:S01]  /*ef70*/  MUFU.EX2 R160, R32 ;  /* 0x0000002000a07308 */ /* 0x0002620000000800 */
[C---:B-----5:R-:W-:Y:S08]  /*ef80*/  HMMA.16816.F32.BF16 R92, R20.reuse, R24, R92 ;  /* 0x00000018145c723c */ /* 0x060ff0000004185c */
[C---:B------:R-:W-:Y:S01]  /*ef90*/  HMMA.16816.F32.BF16 R96, R20.reuse, R26, R96 ;  /* 0x0000001a1460723c */ /* 0x040fe20000041860 */
[----:B------:R-:W5:Y:S07]  /*efa0*/  LDSM.16.MT88.4 R24, [R220+0x17000] ;  /* 0x01700000dc18783b */ /* 0x000f6e0000004200 */
[C---:B--2---:R-:W-:Y:S01]  /*efb0*/  HMMA.16816.F32.BF16 R100, R20.reuse, R156, R100 ;  /* 0x0000009c1464723c */ /* 0x044fe20000041864 */
[----:B----4-:R-:W-:Y:S07]  /*efc0*/  LDSM.16.MT88.4 R28, [R218+0x11800] ;  /* 0x01180000da1c783b */ /* 0x010fee0000004200 */
[C---:B------:R-:W-:Y:S01]  /*efd0*/  HMMA.16816.F32.BF16 R104, R20.reuse, R158, R104 ;  /* 0x0000009e1468723c */ /* 0x040fe20000041868 */
[----:B------:R-:W2:Y:S07]  /*efe0*/  LDSM.16.MT88.4 R156, [R218+0x17000] ;  /* 0x01700000da9c783b */ /* 0x000eae0000004200 */
[C---:B-1----:R-:W-:Y:S01]  /*eff0*/  HMMA.16816.F32.BF16 R108, R20.reuse, R148, R108 ;  /* 0x00000094146c723c */ /* 0x042fe2000004186c */
[----:B------:R-:W-:Y:S07]  /*f000*/  LDSM.16.MT88.4 R32, [R217+0x11800] ;  /* 0x01180000d920783b */ /* 0x000fee0000004200 */
[C---:B------:R-:W-:Y:S01]  /*f010*/  HMMA.16816.F32.BF16 R112, R20.reuse, R150, R112 ;  /* 0x000000961470723c */ /* 0x040fe20000041870 */
[----:B------:R-:W1:Y:S07]  /*f020*/  LDSM.16.MT88.4 R148, [R217+0x17000] ;  /* 0x01700000d994783b */ /* 0x000e6e0000004200 */
[C---:B---3--:R-:W-:Y:S08]  /*f030*/  HMMA.16816.F32.BF16 R116, R20.reuse, R152, R116 ;  /* 0x000000981474723c */ /* 0x048ff00000041874 */
[C---:B------:R-:W-:Y:S01]  /*f040*/  HMMA.16816.F32.BF16 R120, R20.reuse, R154, R120 ;  /* 0x0000009a1478723c */ /* 0x040fe20000041878 */
[----:B------:R-:W3:Y:S07]  /*f050*/  LDSM.16.MT88.4 R152, [R216+0x17000] ;  /* 0x01700000d898783b */ /* 0x000eee0000004200 */
[C---:B-----5:R-:W-:Y:S08]  /*f060*/  HMMA.16816.F32.BF16 R124, R20.reuse, R24, R124 ;  /* 0x00000018147c723c */ /* 0x060ff0000004187c */
[C---:B------:R-:W-:Y:S01]  /*f070*/  HMMA.16816.F32.BF16 R128, R20.reuse, R26, R128 ;  /* 0x0000001a1480723c */ /* 0x040fe20000041880 */
[----:B------:R-:W4:Y:S07]  /*f080*/  LDSM.16.MT88.4 R24, [R220+0x11800] ;  /* 0x01180000dc18783b */ /* 0x000f2e0000004200 */
[C---:B--2---:R-:W-:Y:S08]  /*f090*/  HMMA.16816.F32.BF16 R132, R20.reuse, R156, R132 ;  /* 0x0000009c1484723c */ /* 0x044ff00000041884 */
[C---:B------:R-:W-:Y:S08]  /*f0a0*/  HMMA.16816.F32.BF16 R136, R20.reuse, R158, R136 ;  /* 0x0000009e1488723c */ /* 0x040ff00000041888 */
[C---:B-1----:R-:W-:Y:S08]  /*f0b0*/  HMMA.16816.F32.BF16 R140, R20.reuse, R148, R140 ;  /* 0x00000094148c723c */ /* 0x042ff0000004188c */
[C---:B------:R-:W-:Y:S01]  /*f0c0*/  HMMA.16816.F32.BF16 R12, R20.reuse, R150, R12 ;  /* 0x00000096140c723c */ /* 0x040fe2000004180c */
[----:B------:R-:W1:Y:S07]  /*f0d0*/  LDSM.16.MT88.4 R148, [R218+0x13800] ;  /* 0x01380000da94783b */ /* 0x000e6e0000004200 */
[C---:B---3--:R-:W-:Y:S07]  /*f0e0*/  HMMA.16816.F32.BF16 R16, R20.reuse, R152, R16 ;  /* 0x000000981410723c */ /* 0x048fee0000041810 */
[----:B------:R-:W-:Y:S01]  /*f0f0*/  MOV R152, R162 ;  /* 0x000000a200987202 */ /* 0x000fe20000000f00 */
[----:B------:R-:W-:Y:S04]  /*f100*/  HMMA.16816.F32.BF16 R144, R20, R154, R144 ;  /* 0x0000009a1490723c */ /* 0x000fe80000041890 */
[----:B------:R-:W-:Y:S03]  /*f110*/  MOV R153, R163 ;  /* 0x000000a300997202 */ /* 0x000fe60000000f00 */
[----:B------:R-:W-:Y:S02]  /*f120*/  MOV R154, R160 ;  /* 0x000000a0009a7202 */ /* 0x000fe40000000f00 */
[----:B------:R-:W-:Y:S03]  /*f130*/  MOV R155, R161 ;  /* 0x000000a1009b7202 */ /* 0x000fe60000000f00 */
[----:B------:R-:W-:Y:S02]  /*f140*/  F2FP.BF16.PACK_AB R20, R152, R153 ;  /* 0x000000999814723e */ /* 0x000fe400000010ff */
[----:B------:R-:W-:Y:S02]  /*f150*/  F2FP.BF16.PACK_AB R23, R190, R155 ;  /* 0x0000009bbe17723e */ /* 0x000fe400000010ff */
[-C--:B------:R-:W-:Y:S02]  /*f160*/  F2FP.BF16.PACK_AB R22, R189, R154.reuse ;  /* 0x0000009abd16723e */ /* 0x080fe400000010ff */
[----:B------:R-:W-:Y:S07]  /*f170*/  F2FP.BF16.PACK_AB R21, R252, R199 ;  /* 0x000000c7fc15723e */ /* 0x000fee00000010ff */
[C---:B----4-:R-:W-:Y:S01]  /*f180*/  HMMA.16816.F32.BF16 R160, R20.reuse, R24, R4 ;  /* 0x0000001814a0723c */ /* 0x050fe20000041804 */
[----:B------:R-:W2:Y:S07]  /*f190*/  LDSM.16.MT88.4 R4, [R217+0x13800] ;  /* 0x01380000d904783b */ /* 0x000eae0000004200 */
[C---:B------:R-:W-:Y:S01]  /*f1a0*/  HMMA.16816.F32.BF16 R156, R20.reuse, R26, R8 ;  /* 0x0000001a149c723c */ /* 0x040fe20000041808 */
[----:B------:R-:W3:Y:S07]  /*f1b0*/  LDSM.16.MT88.4 R8, [R216+0x13800] ;  /* 0x01380000d808783b */ /* 0x000eee0000004200 */
[C---:B------:R-:W-:Y:S01]  /*f1c0*/  HMMA.16816.F32.BF16 R36, R20.reuse, R28, R36 ;  /* 0x0000001c1424723c */ /* 0x040fe20000041824 */
[----:B------:R-:W4:Y:S07]  /*f1d0*/  LDSM.16.MT88.4 R24, [R220+0x15800] ;  /* 0x01580000dc18783b */ /* 0x000f2e0000004200 */
[C---:B------:R-:W-:Y:S01]  /*f1e0*/  HMMA.16816.F32.BF16 R40, R20.reuse, R30, R40 ;  /* 0x0000001e1428723c */ /* 0x040fe20000041828 */
[----:B------:R-:W5:Y:S07]  /*f1f0*/  LDSM.16.MT88.4 R28, [R218+0x15800] ;  /* 0x01580000da1c783b */ /* 0x000f6e0000004200 */
[C---:B------:R-:W-:Y:S08]  /*f200*/  HMMA.16816.F32.BF16 R44, R20.reuse, R32, R44 ;  /* 0x00000020142c723c */ /* 0x040ff0000004182c */
[C---:B------:R-:W-:Y:S01]  /*f210*/  HMMA.16816.F32.BF16 R48, R20.reuse, R34, R48 ;  /* 0x000000221430723c */ /* 0x040fe20000041830 */
[----:B------:R-:W2:Y:S07]  /*f220*/  LDSM.16.MT88.4 R32, [R217+0x15800] ;  /* 0x01580000d920783b */ /* 0x000eae0000004200 */
[C---:B------:R-:W-:Y:S07]  /*f230*/  HMMA.16816.F32.BF16 R52, R20.reuse, R168, R52 ;  /* 0x000000a81434723c */ /* 0x040fee0000041834 */
[----:B------:R-:W-:Y:S01]  /*f240*/  MOV R169, R154 ;  /* 0x0000009a00a97202 */ /* 0x000fe20000000f00 */
[C---:B------:R-:W-:Y:S04]  /*f250*/  HMMA.16816.F32.BF16 R56, R20.reuse, R170, R56 ;  /* 0x000000aa1438723c */ /* 0x040fe80000041838 */
[----:B------:R-:W-:Y:S03]  /*f260*/  MOV R168, R155 ;  /* 0x0000009b00a87202 */ /* 0x000fe60000000f00 */
[----:B------:R-:W-:Y:S01]  /*f270*/  MOV R171, R152 ;  /* 0x0000009800ab7202 */ /* 0x000fe20000000f00 */
[C---:B------:R-:W-:Y:S04]  /*f280*/  HMMA.16816.F32.BF16 R60, R20.reuse, R172, R60 ;  /* 0x000000ac143c723c */ /* 0x040fe8000004183c */
[----:B------:R-:W-:Y:S01]  /*f290*/  MOV R170, R153 ;  /* 0x0000009900aa7202 */ /* 0x000fe20000000f00 */
[----:B------:R-:W-:Y:S01]  /*f2a0*/  FADD.FTZ R179, R168, R179 ;  /* 0x000000b3a8b37221 */ /* 0x000fe20000010000 */
[----:B------:R-:W3:Y:S02]  /*f2b0*/  LDSM.16.MT88.4 R152, [R216+0x15800] ;  /* 0x01580000d898783b */ /* 0x000ee40000004200 */
[C---:B------:R-:W-:Y:S04]  /*f2c0*/  HMMA.16816.F32.BF16 R64, R20.reuse, R174, R64 ;  /* 0x000000ae1440723c */ /* 0x040fe80000041840 */
[----:B------:R-:W-:Y:S02]  /*f2d0*/  FADD.FTZ R183, R170, R183 ;  /* 0x000000b7aab77221 */ /* 0x000fe40000010000 */
[----:B------:R-:W-:Y:S02]  /*f2e0*/  FADD.FTZ R242, R190, R179 ;  /* 0x000000b3bef27221 */ /* 0x000fe40000010000 */
[C---:B-1----:R-:W-:Y:S04]  /*f2f0*/  HMMA.16816.F32.BF16 R68, R20.reuse, R148, R68 ;  /* 0x000000941444723c */ /* 0x042fe80000041844 */
[----:B------:R-:W-:Y:S04]  /*f300*/  FADD.FTZ R183, R171, R183 ;  /* 0x000000b7abb77221 */ /* 0x000fe80000010000 */
[C---:B------:R-:W-:Y:S01]  /*f310*/  HMMA.16816.F32.BF16 R72, R20.reuse, R150, R72 ;  /* 0x000000961448723c */ /* 0x040fe20000041848 */
[----:B------:R-:W1:Y:S03]  /*f320*/  LDSM.16.MT88.4 R148, [R220+0x17800] ;  /* 0x01780000dc94783b */ /* 0x000e660000004200 */
[----:B------:R-:W-:Y:S04]  /*f330*/  FADD.FTZ R183, R169, R183 ;  /* 0x000000b7a9b77221 */ /* 0x000fe80000010000 */
[C---:B--2---:R-:W-:Y:S04]  /*f340*/  HMMA.16816.F32.BF16 R76, R20.reuse, R4, R76 ;  /* 0x00000004144c723c */ /* 0x044fe8000004184c */
[----:B------:R-:W-:Y:S04]  /*f350*/  FADD.FTZ R243, R189, R183 ;  /* 0x000000b7bdf37221 */ /* 0x000fe80000010000 */
        /* <DEDUP_REMOVED lines=10> */
[C---:B------:R-:W-:Y:S08]  /*f400*/  HMMA.16816.F32.BF16 R108, R20.reuse, R32, R108 ;  /* 0x00000020146c723c */ /* 0x040ff0000004186c */
[C---:B------:R-:W-:Y:S08]  /*f410*/  HMMA.16816.F32.BF16 R112, R20.reuse, R34, R112 ;  /* 0x000000221470723c */ /* 0x040ff00000041870 */
[C---:B------:R-:W-:Y:S08]  /*f420*/  HMMA.16816.F32.BF16 R116, R20.reuse, R152, R116 ;  /* 0x000000981474723c */ /* 0x040ff00000041874 */
[C---:B------:R-:W-:Y:S08]  /*f430*/  HMMA.16816.F32.BF16 R120, R20.reuse, R154, R120 ;  /* 0x0000009a1478723c */ /* 0x040ff00000041878 */
[C---:B-1----:R-:W-:Y:S08]  /*f440*/  HMMA.16816.F32.BF16 R124, R20.reuse, R148, R124 ;  /* 0x00000094147c723c */ /* 0x042ff0000004187c */
        /* <DEDUP_REMOVED lines=8> */
.L_x_125:
        /* <DEDUP_REMOVED lines=406> */
.L_x_130:
[----:B---34-:R-:W-:Y:S05]  /*10e30*/  BSYNC B0 ;  /* 0x0000000000007941 */ /* 0x018fea0003800000 */
.L_x_129:
        /* <DEDUP_REMOVED lines=25> */
[----:B------:R-:W-:Y:S01]  /*10fd0*/  IMAD R0, R8, c[0x0][0x1ec], R0 ;  /* 0x00007b0008007a24 */ /* 0x000fe200078e0200 */
        /* <DEDUP_REMOVED lines=10> */
.L_x_132:
[----:B------:R-:W-:Y:S05]  /*11080*/  BSYNC B0 ;  /* 0x0000000000007941 */ /* 0x000fea0003800000 */
.L_x_131:
        /* <DEDUP_REMOVED lines=22> */
.L_x_134:
[----:B------:R-:W-:Y:S05]  /*111f0*/  BSYNC B0 ;  /* 0x0000000000007941 */ /* 0x000fea0003800000 */
.L_x_133:
        /* <DEDUP_REMOVED lines=22> */
.L_x_136:
[----:B------:R-:W-:Y:S05]  /*11360*/  BSYNC B0 ;  /* 0x0000000000007941 */ /* 0x000fea0003800000 */
.L_x_135:
        /* <DEDUP_REMOVED lines=23> */
.L_x_90:
        /* <DEDUP_REMOVED lines=10> */
[----:B------:R-:W-:Y:S01]  /*11580*/  USHF.R.S32.HI UR11, URZ, 0x1f, UR26 ;  /* 0x0000001f3f0b7899 */ /* 0x000fe2000801141a */
[----:B------:R-:W-:Y:S01]  /*11590*/  SHF.R.S32.HI R14, RZ, 0x3, R14 ;  /* 0x00000003ff0e7819 */ /* 0x000fe2000001140e */
[----:B------:R-:W-:Y:S01]  /*115a0*/  @!UP4 USHF.R.S32.HI UR14, URZ, 0x1f, UR24 ;  /* 0x0000001f3f0ec899 */ /* 0x000fe20008011418 */
[----:B------:R-:W-:Y:S01]  /*115b0*/  BSSY B0, `(.L_x_137) ;  /* 0x0000043000007945 */ /* 0x000fe20003800000 */
[----:B------:R-:W-:Y:S01]  /*115c0*/  @UP4 UIMAD.WIDE.U32 UR8, UR15, UR6, URZ ;  /* 0x000000060f0842a5 */ /* 0x000fe2000f8e003f */
[----:B------:R-:W-:Y:S01]  /*115d0*/  IMAD.IADD R8, R6, 0x1, -R8 ;  /* 0x0000000106087824 */ /* 0x000fe200078e0a08 */
[----:B------:R-:W-:Y:S01]  /*115e0*/  @!UP4 UIMAD UR14, UR14, UR4, URZ ;  /* 0x000000040e0ec2a4 */ /* 0x000fe2000f8e023f */
[----:B------:R-:W-:Y:S01]  /*115f0*/  SHF.R.S32.HI R15, RZ, 0x1f, R14 ;  /* 0x0000001fff0f7819 */ /* 0x000fe2000001140e */
[----:B------:R-:W-:Y:S01]  /*11600*/  ULDC.U8 UR13, c[0x0][0x328] ;  /* 0x0000ca00000d7ab9 */ /* 0x000fe20000000000 */
[----:B------:R-:W-:Y:S01]  /*11610*/  IMAD.SHL.U32 R7, R8, 0x8, RZ ;  /* 0x0000000808077824 */ /* 0x000fe200078e00ff */
[----:B------:R-:W-:-:S02]  /*11620*/  @!UP4 UIMAD.WIDE.U32 UR22, UR24, UR4, URZ ;  /* 0x000000041816c2a5 */ /* 0x000fc4000f8e003f */
[----:B------:R-:W-:Y:S01]  /*11630*/  @!UP4 UIMAD UR14, UR24, UR5, UR14 ;  /* 0x00000005180ec2a4 */ /* 0x000fe2000f8e020e */
[----:B------:R-:W-:Y:S01]  /*11640*/  IMAD.WIDE R16, R16, 0x40, R14 ;  /* 0x0000004010107825 */ /* 0x000fe200078e020e */
[----:B------:R-:W-:Y:S01]  /*11650*/  UISETP.NE.AND UP3, UPT, UR13, URZ, UPT ;  /* 0x0000003f0d00728c */ /* 0x000fe2000bf65270 */
[C---:B------:R-:W-:Y:S01]  /*11660*/  IADD3 R6, R7.reuse, 0x40, RZ ;  /* 0x0000004007067810 */ /* 0x040fe20007ffe0ff */
[----:B------:R-:W-:Y:S01]  /*11670*/  ULDC.64 UR4, c[0x0][0x1f0] ;  /* 0x00007c0000047ab9 */ /* 0x000fe20000000a00 */
[C---:B------:R-:W-:Y:S01]  /*11680*/  IADD3 R5, R7.reuse, 0x80, RZ ;  /* 0x0000008007057810 */ /* 0x040fe20007ffe0ff */
[----:B------:R-:W-:Y:S01]  /*11690*/  UIMAD UR4, UR11, UR4, URZ ;  /* 0x000000040b0472a4 */ /* 0x000fe2000f8e023f */
[----:B------:R-:W-:Y:S01]  /*116a0*/  IADD3 R4, R7, 0xc0, RZ ;  /* 0x000000c007047810 */ /* 0x000fe20007ffe0ff */
[----:B------:R-:W-:Y:S02]  /*116b0*/  @UP4 UIMAD UR7, UR15, UR7, UR9 ;  /* 0x000000070f0742a4 */ /* 0x000fe4000f8e0209 */
[----:B------:R-:W-:-:S02]  /*116c0*/  ULDC UR10, c[0x0][0x214] ;  /* 0x00008500000a7ab9 */ /* 0x000fc40000000800 */
[----:B------:R-:W-:Y:S02]  /*116d0*/  UISETP.NE.OR UP2, UPT, UR12, URZ, !UP3 ;  /* 0x0000003f0c00728c */ /* 0x000fe4000df45670 */
[----:B------:R-:W-:Y:S02]  /*116e0*/  @UP1 ULDC UR11, c[0x0][0x210] ;  /* 0x00008400000b1ab9 */ /* 0x000fe40000000800 */
[----:B------:R-:W-:Y:S02]  /*116f0*/  ULDC UR9, c[0x0][0x234] ;  /* 0x00008d0000097ab9 */ /* 0x000fe40000000800 */
[----:B------:R-:W-:Y:S02]  /*11700*/  @UP1 UIMAD UR11, UR11, UR10, URZ ;  /* 0x0000000a0b0b12a4 */ /* 0x000fe4000f8e023f */
[----:B------:R-:W-:Y:S02]  /*11710*/  @!UP1 USEL UR11, UR10, UR9, !UP3 ;  /* 0x000000090a0b9287 */ /* 0x000fe4000d800000 */
[----:B------:R-:W-:-:S02]  /*11720*/  UISETP.NE.OR UP0, UPT, UR15, -0x1, UP2 ;  /* 0xffffffff0f00788c */ /* 0x000fc40009705670 */
        /* <DEDUP_REMOVED lines=10> */
[----:B------:R-:W-:Y:S01]  /*117d0*/  USEL UR12, UR12, URZ, UP2 ;  /* 0x0000003f0c0c7287 */ /* 0x000fe20009000000 */
[----:B------:R-:W-:Y:S01]  /*117e0*/  ISETP.GE.AND P0, PT, R14, UR19, PT ;  /* 0x000000130e007c0c */ /* 0x000fe2000bf06270 */
[----:B------:R-:W-:Y:S02]  /*117f0*/  @UP1 ULDC UR13, c[0x0][0x210] ;  /* 0x00008400000d1ab9 */ /* 0x000fe40000000800 */
[----:B------:R-:W-:Y:S01]  /*11800*/  @!UP1 UMOV UR13, 0x1 ;  /* 0x00000001000d9882 */ /* 0x000fe20000000000 */
[----:B-1----:R-:W-:Y:S01]  /*11810*/  IMAD.WIDE.U32 R12, R12, c[0x0][0x1f0], R2 ;  /* 0x00007c000c0c7a25 */ /* 0x002fe200078e0002 */
[----:B------:R-:W-:-:S02]  /*11820*/  UIMAD UR11, UR26, UR11, UR12 ;  /* 0x0000000b1a0b72a4 */ /* 0x000fc4000f8e020c */
[----:B------:R-:W-:Y:S02]  /*11830*/  UIMAD UR17, UR17, UR13, URZ ;  /* 0x0000000d111172a4 */ /* 0x000fe4000f8e023f */
        /* <DEDUP_REMOVED lines=26> */
.L_x_138:
[----:B------:R-:W-:Y:S05]  /*119e0*/  BSYNC B0 ;  /* 0x0000000000007941 */ /* 0x000fea0003800000 */
.L_x_137:
        /* <DEDUP_REMOVED lines=22> */
.L_x_140:
[----:B------:R-:W-:Y:S05]  /*11b50*/  BSYNC B0 ;  /* 0x0000000000007941 */ /* 0x000fea0003800000 */
.L_x_139:
        /* <DEDUP_REMOVED lines=22> */
.L_x_142:
[----:B------:R-:W-:Y:S05]  /*11cc0*/  BSYNC B0 ;  /* 0x0000000000007941 */ /* 0x000fea0003800000 */
.L_x_141:
        /* <DEDUP_REMOVED lines=21> */
.L_x_144:
[----:B------:R-:W-:Y:S05]  /*11e20*/  BSYNC B0 ;  /* 0x0000000000007941 */ /* 0x000fea0003800000 */
.L_x_143:
        /* <DEDUP_REMOVED lines=35> */
.L_x_145:
        /* <DEDUP_REMOVED lines=10> */
.L_x_1073:


//--------------------- .text._ZN5flash16flash_fwd_kernelI23Flash_fwd_kernel_traitsILi256ELi128ELi64ELi8ELb0ELb0EN7cutlass10bfloat16_tE19Flash_kernel_traitsILi256ELi128ELi64ELi8ES3_EELb0ELb1ELb0ELb0ELb0ELb1ELb0ELb0EEEvNS_16Flash_fwd_paramsE --------------------------
	.section	.text._ZN5flash16flash_fwd_kernelI23Flash_fwd_kernel_traitsILi256ELi128ELi64ELi8ELb0ELb0EN7cutlass10bfloat16_tE19Flash_kernel_traitsILi256ELi128ELi64ELi8ES3_EELb0ELb1ELb0ELb0ELb0ELb1ELb0ELb0EEEvNS_16Flash_fwd_paramsE,"ax",@progbits
	.sectioninfo	@"SHI_REGISTERS=254"
	.align	128
        .global         _ZN5flash16flash_fwd_kernelI23Flash_fwd_kernel_traitsILi256ELi128ELi64ELi8ELb0ELb0EN7cutlass10bfloat16_tE19Flash_kernel_traitsILi256ELi128ELi64ELi8ES3_EELb0ELb1ELb0ELb0ELb0ELb1ELb0ELb0EEEvNS_16Flash_fwd_paramsE
        .type           _ZN5flash16flash_fwd_kernelI23Flash_fwd_kernel_traitsILi256ELi128ELi64ELi8ELb0ELb0EN7cutlass10bfloat16_tE19Flash_kernel_traitsILi256ELi128ELi64ELi8ES3_EELb0ELb1ELb0ELb0ELb0ELb1ELb0ELb0EEEvNS_16Flash_fwd_paramsE,@function
        .size           _ZN5flash16flash_fwd_kernelI23Flash_fwd_kernel_traitsILi256ELi128ELi64ELi8ELb0ELb0EN7cutlass10bfloat16_tE19Flash_kernel_traitsILi256ELi128ELi64ELi8ES3_EELb0ELb1ELb0ELb0ELb0ELb1ELb0ELb0EEEvNS_16Flash_fwd_paramsE,(.L_x_1074 - _ZN5flash16flash_fwd_kernelI23Flash_fwd_kernel_traitsILi256ELi128ELi64ELi8ELb0ELb0EN7cutlass10bfloat16_tE19Flash_kernel_traitsILi256ELi128ELi64ELi8ES3_EELb0ELb1ELb0ELb0ELb0ELb1ELb0ELb0EEEvNS_16Flash_fwd_paramsE)
        .other          _ZN5flash16flash_fwd_kernelI23Flash_fwd_kernel_traitsILi256ELi128ELi64ELi8ELb0ELb0EN7cutlass10bfloat16_tE19Flash_kernel_traitsILi256ELi128ELi64ELi8ES3_EELb0ELb1ELb0ELb0ELb0ELb1ELb0ELb0EEEvNS_16Flash_fwd_paramsE,@"STO_CUDA_ENTRY STV_DEFAULT"
_ZN5flash16flash_fwd_kernelI23Flash_fwd_kernel_traitsILi256ELi128ELi64ELi8ELb0ELb0EN7cutlass10bfloat16_tE19Flash_kernel_traitsILi256ELi128ELi64ELi8ES3_EELb0ELb1ELb0ELb0ELb0ELb1ELb0ELb0EEEvNS_16Flash_fwd_paramsE:
.text._ZN5flash16flash_fwd_kernelI23Flash_fwd_kernel_traitsILi256ELi128ELi64ELi8ELb0ELb0EN7cutlass10bfloat16_tE19Flash_kernel_traitsILi256ELi128ELi64ELi8ES3_EELb0ELb1ELb0ELb0ELb0ELb1ELb0ELb0EEEvNS_16Flash_fwd_paramsE:
        /* <DEDUP_REMOVED lines=56> */
.L_x_146:
[----:B------:R-:W-:Y:S02]  /*0380*/  ULDC UR6, c[0x0][0x218] ;  /* 0x0000860000067ab9 */ /* 0x000fe40000000800 */
.L_x_147:
        /* <DEDUP_REMOVED lines=69> */
.L_x_149:
[----:B------:R-:W-:Y:S01]  /*07e0*/  IABS R4, c[0x0][0x1c8] ;  /* 0x0000720000047a13 */ /* 0x000fe20000000000 */
[----:B------:R-:W1:Y:S01]  /*07f0*/  S2R R0, SR_CTAID.Z ;  /* 0x0000000000007919 */ /* 0x000e620000002700 */
[----:B------:R-:W-:Y:S02]  /*0800*/  ULDC UR4, c[0x0][0x1c8] ;  /* 0x0000720000047ab9 */ /* 0x000fe40000000800 */
[----:B------:R-:W2:Y:S01]  /*0810*/  I2F.RP R5, R4 ;  /* 0x0000000400057306 */ /* 0x000ea20000209400 */
[----:B------:R-:W-:Y:S02]  /*0820*/  ULOP3.LUT UR4, UR11, UR4, URZ, 0x3c, !UPT ;  /* 0x000000040b047292 */ /* 0x000fe4000f8e3c3f */
[----:B------:R-:W-:-:S04]  /*0830*/  @UP0 UIADD3 UR19, UR14, UR19, URZ ;  /* 0x000000130e130290 */ /* 0x000fc8000fffe03f */
[----:B------:R-:W-:Y:S01]  /*0840*/  ISETP.LE.AND P1, PT, RZ, UR4, PT ;  /* 0x00000004ff007c0c */ /* 0x000fe2000bf23270 */
[----:B------:R-:W-:Y:S02]  /*0850*/  ULDC.64 UR4, c[0x0][0x1a0] ;  /* 0x0000680000047ab9 */ /* 0x000fe40000000a00 */
[----:B------:R-:W-:-:S04]  /*0860*/  @UP0 UIMAD.WIDE.U32 UR22, UR19, UR4, URZ ;  /* 0x00000004131602a5 */ /* 0x000fc8000f8e003f */
[----:B------:R-:W-:Y:S01]  /*0870*/  @UP0 UIMAD UR21, UR19, UR5, UR23 ;  /* 0x00000005131502a4 */ /* 0x000fe2000f8e0217 */
[----:B--2---:R-:W2:Y:S01]  /*0880*/  MUFU.RCP R6, R5 ;  /* 0x0000000500067308 */ /* 0x004ea20000001000 */
[----:B------:R-:W-:Y:S01]  /*0890*/  USHF.R.S32.HI UR19, URZ, 0x1f, UR11 ;  /* 0x0000001f3f137899 */ /* 0x000fe2000801140b */
[----:B-1----:R-:W-:Y:S02]  /*08a0*/  IABS R0, R0 ;  /* 0x0000000000007213 */ /* 0x002fe40000000000 */
[----:B--2---:R-:W-:-:S04]  /*08b0*/  IADD3 R6, R6, 0xffffffe, RZ ;  /* 0x0ffffffe06067810 */ /* 0x004fc80007ffe0ff */
        /* <DEDUP_REMOVED lines=29> */
.L_x_150:
[----:B------:R-:W-:Y:S01]  /*0a90*/  SHF.R.S32.HI R11, RZ, 0x1f, R2 ;  /* 0x0000001fff0b7819 */ /* 0x000fe20000011402 */
[----:B------:R-:W1:Y:S01]  /*0aa0*/  S2R R247, SR_CTAID.X ;  /* 0x0000000000f77919 */ /* 0x000e620000002500 */
[----:B------:R-:W-:Y:S01]  /*0ab0*/  UIADD3 UR10, -UR12, UR15, URZ ;  /* 0x0000000f0c0a7290 */ /* 0x000fe2000fffe13f */
[----:B------:R-:W-:Y:S01]  /*0ac0*/  SHF.R.S32.HI R241, RZ, 0x1f, R8 ;  /* 0x0000001ffff17819 */ /* 0x000fe20000011408 */
[----:B------:R-:W-:Y:S01]  /*0ad0*/  ULDC.64 UR4, c[0x0][0x1a8] ;  /* 0x00006a0000047ab9 */ /* 0x000fe20000000a00 */
[CC--:B------:R-:W-:Y:S01]  /*0ae0*/  LEA.HI R3, R11.reuse, R2.reuse, RZ, 0x3 ;  /* 0x000000020b037211 */ /* 0x0c0fe200078f18ff */
[----:B------:R-:W2:Y:S01]  /*0af0*/  S2R R24, SR_CTAID.Z ;  /* 0x0000000000187919 */ /* 0x000ea20000002700 */
[----:B------:R-:W-:Y:S01]  /*0b00*/  UIMAD UR4, UR19, UR4, URZ ;  /* 0x00000004130472a4 */ /* 0x000fe2000f8e023f */
[----:B------:R-:W-:Y:S01]  /*0b10*/  LEA.HI R233, R11, R2, RZ, 0x4 ;  /* 0x000000020be97211 */ /* 0x000fe200078f20ff */
[----:B------:R-:W-:Y:S01]  /*0b20*/  IMAD R243, R241, c[0x0][0x1b0], RZ ;  /* 0x00006c00f1f37a24 */ /* 0x000fe200078e02ff */
[----:B------:R-:W-:Y:S01]  /*0b30*/  SHF.R.S32.HI R12, RZ, 0x3, R3 ;  /* 0x00000003ff0c7819 */ /* 0x000fe20000011403 */
[----:B------:R-:W-:Y:S01]  /*0b40*/  UIMAD UR4, UR11, UR5, UR4 ;  /* 0x000000050b0472a4 */ /* 0x000fe2000f8e0204 */
[----:B------:R-:W-:Y:S01]  /*0b50*/  LOP3.LUT R3, R3, 0xfffffff8, RZ, 0xc0, !PT ;  /* 0xfffffff803037812 */ /* 0x000fe200078ec0ff */
[----:B------:R-:W-:Y:S01]  /*0b60*/  UIADD3 UR11, UR8, -0x1, URZ ;  /* 0xffffffff080b7890 */ /* 0x000fe2000fffe03f */
[----:B------:R-:W-:Y:S01]  /*0b70*/  IADD3 R6, R12, 0x20, RZ ;  /* 0x000000200c067810 */ /* 0x000fe20007ffe0ff */
[----:B------:R-:W-:Y:S01]  /*0b80*/  UMOV UR14, 0x6 ;  /* 0x00000006000e7882 */ /* 0x000fe20000000000 */
[--C-:B------:R-:W-:Y:S01]  /*0b90*/  SHF.R.S32.HI R13, RZ, 0x1f, R12.reuse ;  /* 0x0000001fff0d7819 */ /* 0x100fe2000001140c */
[----:B------:R-:W-:Y:S01]  /*0ba0*/  IMAD.IADD R0, R2, 0x1, -R3 ;  /* 0x0000000102007824 */ /* 0x000fe200078e0a03 */
[----:B------:R-:W-:Y:S01]  /*0bb0*/  ISETP.GE.AND P2, PT, R6, UR10, PT ;  /* 0x0000000a06007c0c */ /* 0x000fe2000bf46270 */
[----:B------:R-:W-:Y:S01]  /*0bc0*/  IMAD R243, R8, c[0x0][0x1b4], R243 ;  /* 0x00006d0008f37a24 */ /* 0x000fe200078e02f3 */
[----:B------:R-:W-:Y:S01]  /*0bd0*/  IADD3 R3, R12, 0x40, RZ ;  /* 0x000000400c037810 */ /* 0x000fe20007ffe0ff */
[----:B------:R-:W-:Y:S01]  /*0be0*/  IMAD.SHL.U32 R244, R0, 0x8, RZ ;  /* 0x0000000800f47824 */ /* 0x000fe200078e00ff */
[----:B------:R-:W-:Y:S01]  /*0bf0*/  ISETP.GE.AND P3, PT, R12, UR10, PT ;  /* 0x0000000a0c007c0c */ /* 0x000fe2000bf66270 */
[----:B------:R-:W-:Y:S01]  /*0c00*/  UMOV UR19, 0x5 ;  /* 0x0000000500137882 */ /* 0x000fe20000000000 */
[----:B------:R-:W-:Y:S01]  /*0c10*/  ISETP.GE.AND P1, PT, R3, UR10, PT ;  /* 0x0000000a03007c0c */ /* 0x000fe2000bf26270 */
[----:B-1----:R-:W-:Y:S01]  /*0c20*/  IMAD.WIDE R246, R247, 0x80, R12 ;  /* 0x00000080f7f67825 */ /* 0x002fe200078e020c */
[----:B------:R-:W-:Y:S01]  /*0c30*/  SHF.R.S32.HI R245, RZ, 0x1f, R244 ;  /* 0x0000001ffff57819 */ /* 0x000fe200000114f4 */
[----:B------:R-:W-:Y:S01]  /*0c40*/  UISETP.GE.AND UP0, UPT, UR8, 0x2, UPT ;  /* 0x000000020800788c */ /* 0x000fe2000bf06270 */
[----:B------:R-:W-:Y:S01]  /*0c50*/  IADD3 R14, P0, R244, UR6, RZ ;  /* 0x00000006f40e7c10 */ /* 0x000fe2000ff1e0ff */
[----:B------:R-:W-:Y:S01]  /*0c60*/  UIMAD UR6, UR11, -0x40, UR13 ;  /* 0xffffffc00b0678a4 */ /* 0x000fe2000f8e020d */
[----:B------:R-:W-:Y:S01]  /*0c70*/  IADD3 R235, R12, 0x60, RZ ;  /* 0x000000600ceb7810 */ /* 0x000fe20007ffe0ff */
[----:B------:R-:W-:Y:S01]  /*0c80*/  IMAD R241, R241, c[0x0][0x1b8], RZ ;  /* 0x00006e00f1f17a24 */ /* 0x000fe200078e02ff */
[----:B------:R-:W-:Y:S01]  /*0c90*/  IADD3.X R15, R245, UR18, RZ, P0, !PT ;  /* 0x00000012f50f7c10 */ /* 0x000fe200087fe4ff */
[----:B------:R-:W-:Y:S01]  /*0ca0*/  IMAD.MOV.U32 R165, RZ, RZ, 0x40 ;  /* 0x00000040ffa57424 */ /* 0x000fe200078e00ff */
[----:B------:R-:W-:Y:S01]  /*0cb0*/  @!P2 IADD3 R21, P0, R246, 0x20, RZ ;  /* 0x00000020f615a810 */ /* 0x000fe20007f1e0ff */
[----:B------:R-:W-:-:S02]  /*0cc0*/  @!P3 IMAD R7, R247, c[0x0][0x190], RZ ;  /* 0x00006400f707ba24 */ /* 0x000fc400078e02ff */
[----:B--2---:R-:W-:Y:S01]  /*0cd0*/  IMAD.WIDE.U32 R24, R24, c[0x0][0x1a8], R14 ;  /* 0x00006a0018187a25 */ /* 0x004fe200078e000e */
[----:B------:R-:W-:-:S03]  /*0ce0*/  @!P1 IADD3 R18, P4, R246, 0x40, RZ ;  /* 0x00000040f6129810 */ /* 0x000fc60007f9e0ff */
[----:B------:R-:W-:Y:S01]  /*0cf0*/  @!P2 IMAD.X R4, RZ, RZ, R247, P0 ;  /* 0x000000ffff04a224 */ /* 0x000fe200000e06f7 */
[----:B------:R-:W-:Y:S01]  /*0d00*/  IADD3 R15, R25, UR4, RZ ;  /* 0x00000004190f7c10 */ /* 0x000fe2000fffe0ff */
[----:B------:R-:W-:Y:S01]  /*0d10*/  @!P3 IMAD.MOV.U32 R26, RZ, RZ, R24 ;  /* 0x000000ffff1ab224 */ /* 0x000fe200078e0018 */
[----:B------:R-:W-:Y:S01]  /*0d20*/  ISETP.GE.AND P0, PT, R235, UR10, PT ;  /* 0x0000000aeb007c0c */ /* 0x000fe2000bf06270 */
[----:B------:R-:W-:Y:S01]  /*0d30*/  @!P2 IMAD R4, R4, c[0x0][0x190], RZ ;  /* 0x000064000404aa24 */ /* 0x000fe200078e02ff */
[----:B------:R-:W-:Y:S01]  /*0d40*/  ULDC.64 UR4, c[0x0][0x198] ;  /* 0x0000660000047ab9 */ /* 0x000fe20000000a00 */
[----:B------:R-:W-:Y:S01]  /*0d50*/  @!P3 IMAD.MOV.U32 R27, RZ, RZ, R15 ;  /* 0x000000ffff1bb224 */ /* 0x000fe200078e000f */
[----:B------:R-:W-:Y:S01]  /*0d60*/  USHF.L.U64.HI UR14, UR4, UR14, UR5 ;  /* 0x0000000e040e7299 */ /* 0x000fe20008010205 */
[----:B------:R-:W-:Y:S01]  /*0d70*/  @!P2 IMAD R5, R21, c[0x0][0x194], R4 ;  /* 0x000065001505aa24 */ /* 0x000fe200078e0204 */
[----:B------:R-:W-:Y:S01]  /*0d80*/  USHF.L.U32 UR18, UR4, 0x6, URZ ;  /* 0x0000000604127899 */ /* 0x000fe2000800063f */
[----:B------:R-:W-:Y:S01]  /*0d90*/  @!P2 IMAD.MOV.U32 R14, RZ, RZ, R24 ;  /* 0x000000ffff0ea224 */ /* 0x000fe200078e0018 */
[----:B------:R-:W-:Y:S01]  /*0da0*/  USHF.L.U64.HI UR19, UR4, UR19, UR5 ;  /* 0x0000001304137299 */ /* 0x000fe20008010205 */
[----:B------:R-:W-:-:S02]  /*0db0*/  @!P3 IMAD R4, R246, c[0x0][0x194], R7 ;  /* 0x00006500f604ba24 */ /* 0x000fc400078e0207 */
[----:B------:R-:W-:-:S04]  /*0dc0*/  @!P3 IMAD.WIDE.U32 R26, R246, c[0x0][0x190], R26 ;  /* 0x00006400f61aba25 */ /* 0x000fc800078e001a */
[----:B------:R-:W-:Y:S01]  /*0dd0*/  @!P1 IMAD.X R3, RZ, RZ, R247, P4 ;  /* 0x000000ffff039224 */ /* 0x000fe200020e06f7 */
[----:B------:R-:W-:Y:S01]  /*0de0*/  @!P3 LEA R16, P6, R26, c[0x0][0x160], 0x1 ;  /* 0x000058001a10ba11 */ /* 0x000fe200078c08ff */
[----:B------:R-:W-:Y:S01]  /*0df0*/  @!P2 IMAD.WIDE.U32 R20, R21, c[0x0][0x190], R14 ;  /* 0x000064001514aa25 */ /* 0x000fe200078e000e */
[----:B------:R-:W-:-:S03]  /*0e00*/  @!P0 IADD3 R14, P4, R246, 0x60, RZ ;  /* 0x00000060f60e8810 */ /* 0x000fc60007f9e0ff */
[----:B------:R-:W-:Y:S01]  /*0e10*/  @!P3 IMAD.IADD R4, R27, 0x1, R4 ;  /* 0x000000011b04b824 */ /* 0x000fe200078e0204 */
[----:B------:R-:W-:Y:S01]  /*0e20*/  @!P2 LEA R22, P5, R20, c[0x0][0x160], 0x1 ;  /* 0x000058001416aa11 */ /* 0x000fe200078a08ff */
[----:B------:R-:W-:Y:S02]  /*0e30*/  @!P2 IMAD.IADD R5, R21, 0x1, R5 ;  /* 0x000000011505a824 */ /* 0x000fe400078e0205 */
[----:B------:R-:W-:Y:S01]  /*0e40*/  @!P1 IMAD R3, R3, c[0x0][0x190], RZ ;  /* 0x0000640003039a24 */ /* 0x000fe200078e02ff */
[----:B------:R-:W-:Y:S01]  /*0e50*/  @!P3 LEA.HI.X R17, R26, c[0x0][0x164], R4, 0x1, P6 ;  /* 0x000059001a11ba11 */ /* 0x000fe200030f0c04 */
[----:B------:R-:W-:Y:S01]  /*0e60*/  @!P1 IMAD.MOV.U32 R25, RZ, RZ, R15 ;  /* 0x000000ffff199224 */ /* 0x000fe200078e000f */
[----:B------:R-:W-:Y:S01]  /*0e70*/  @!P2 LEA.HI.X R23, R20, c[0x0][0x164], R5, 0x1, P5 ;  /* 0x000059001417aa11 */ /* 0x000fe200028f0c05 */
[----:B------:R-:W-:Y:S01]  /*0e80*/  @!P0 IMAD.X R4, RZ, RZ, R247, P4 ;  /* 0x000000ffff048224 */ /* 0x000fe200020e06f7 */
[----:B------:R-:W-:Y:S01]  /*0e90*/  ISETP.GE.AND P5, PT, R6, UR6, PT ;  /* 0x0000000606007c0c */ /* 0x000fe2000bfa6270 */
[----:B------:R-:W-:Y:S01]  /*0ea0*/  @!P1 IMAD R3, R18, c[0x0][0x194], R3 ;  /* 0x0000650012039a24 */ /* 0x000fe200078e0203 */
[----:B------:R-:W-:Y:S01]  /*0eb0*/  ISETP.GE.AND P4, PT, R6, UR6, PT ;  /* 0x0000000606007c0c */ /* 0x000fe2000bf86270 */
[----:B------:R-:W-:Y:S01]  /*0ec0*/  @!P1 IMAD.WIDE.U32 R18, R18, c[0x0][0x190], R24 ;  /* 0x0000640012129a25 */ /* 0x000fe200078e0018 */
[----:B------:R-:W-:-:S03]  /*0ed0*/  LEA.HI R6, R11, R2, RZ, 0x6 ;  /* 0x000000020b067211 */ /* 0x000fc600078f30ff */
[----:B------:R-:W-:Y:S01]  /*0ee0*/  @!P0 IMAD R5, R4, c[0x0][0x190], RZ ;  /* 0x0000640004058a24 */ /* 0x000fe200078e02ff */
[----:B------:R-:W-:Y:S01]  /*0ef0*/  @!P1 LEA R20, P6, R18, c[0x0][0x160], 0x1 ;  /* 0x0000580012149a11 */ /* 0x000fe200078c08ff */
[----:B------:R-:W-:Y:S02]  /*0f00*/  @!P0 IMAD.MOV.U32 R25, RZ, RZ, R15 ;  /* 0x000000ffff198224 */ /* 0x000fe400078e000f */
[----:B------:R-:W-:Y:S02]  /*0f10*/  IMAD.SHL.U32 R7, R12, 0x40, RZ ;  /* 0x000000400c077824 */ /* 0x000fe400078e00ff */
[----:B------:R-:W-:Y:S02]  /*0f20*/  @!P1 IMAD.IADD R3, R19, 0x1, R3 ;  /* 0x0000000113039824 */ /* 0x000fe400078e0203 */
[C---:B------:R-:W-:Y:S01]  /*0f30*/  @!P0 IMAD R5, R14.reuse, c[0x0][0x194], R5 ;  /* 0x000065000e058a24 */ /* 0x040fe200078e0205 */
[----:B------:R-:W-:Y:S01]  /*0f40*/  LOP3.LUT R7, R7, 0x1c0, RZ, 0xc0, !PT ;  /* 0x000001c007077812 */ /* 0x000fe200078ec0ff */
[----:B------:R-:W-:Y:S01]  /*0f50*/  @!P0 IMAD.WIDE.U32 R14, R14, c[0x0][0x190], R24 ;  /* 0x000064000e0e8a25 */ /* 0x000fe200078e0018 */
[----:B------:R-:W-:-:S02]  /*0f60*/  @!P1 LEA.HI.X R21, R18, c[0x0][0x164], R3, 0x1, P6 ;  /* 0x0000590012159a11 */ /* 0x000fc400030f0c03 */
[----:B------:R-:W-:Y:S01]  /*0f70*/  SHF.R.U32.HI R4, RZ, 0x3, R7 ;  /* 0x00000003ff047819 */ /* 0x000fe20000011607 */
[----:B------:R-:W-:Y:S01]  /*0f80*/  @!P0 IMAD.IADD R5, R15, 0x1, R5 ;  /* 0x000000010f058824 */ /* 0x000fe200078e0205 */
[----:B------:R-:W-:Y:S01]  /*0f90*/  @!P0 LEA R18, P6, R14, c[0x0][0x160], 0x1 ;  /* 0x000058000e128a11 */ /* 0x000fe200078c08ff */
[----:B------:R-:W-:Y:S01]  /*0fa0*/  IMAD R3, R13, c[0x0][0x198], RZ ;  /* 0x000066000d037a24 */ /* 0x000fe200078e02ff */
[--C-:B------:R-:W-:Y:S01]  /*0fb0*/  LOP3.LUT R7, R7, 0x38, R244.reuse, 0xf8, !PT ;  /* 0x0000003807077812 */ /* 0x100fe200078ef8f4 */
[----:B------:R-:W-:Y:S01]  /*0fc0*/  IMAD.WIDE.U32 R24, R12, c[0x0][0x198], R244 ;  /* 0x000066000c187a25 */ /* 0x000fe200078e00f4 */
[----:B------:R-:W-:Y:S02]  /*0fd0*/  @!P0 LEA.HI.X R19, R14, c[0x0][0x164], R5, 0x1, P6 ;  /* 0x000059000e138a11 */ /* 0x000fe400030f0c05 */
[----:B------:R-:W-:Y:S01]  /*0fe0*/  LOP3.LUT R4, R7, R4, RZ, 0x3c, !PT ;  /* 0x0000000407047212 */ /* 0x000fe200078e3cff */
[----:B------:R-:W-:Y:S01]  /*0ff0*/  IMAD.SHL.U32 R5, R6, 0x8, RZ ;  /* 0x0000000806057824 */ /* 0x000fe200078e00ff */
[----:B------:R-:W-:Y:S01]  /*1000*/  IADD3 R238, P6, R24, UR20, RZ ;  /* 0x0000001418ee7c10 */ /* 0x000fe2000ffde0ff */
[----:B------:R-:W-:Y:S01]  /*1010*/  IMAD R3, R12, c[0x0][0x19c], R3 ;  /* 0x000067000c037a24 */ /* 0x000fe200078e0203 */
[----:B------:R-:W-:Y:S01]  /*1020*/  LOP3.LUT R7, R233, 0xfffffff0, RZ, 0xc0, !PT ;  /* 0xfffffff0e9077812 */ /* 0x000fe200078ec0ff */
[----:B------:R-:W-:Y:S01]  /*1030*/  UIMAD UR20, UR14, UR11, URZ ;  /* 0x0000000b0e1472a4 */ /* 0x000fe2000f8e023f */
[----:B------:R-:W-:Y:S01]  /*1040*/  LOP3.LUT R4, R4, 0xfffffe00, R5, 0xf8, !PT ;  /* 0xfffffe0004047812 */ /* 0x000fe200078ef805 */
[----:B------:R-:W-:Y:S01]  /*1050*/  IMAD.U32 R5, RZ, RZ, UR11 ;  /* 0x0000000bff057e24 */ /* 0x000fe2000f8e00ff */
[----:B------:R-:W-:Y:S01]  /*1060*/  IADD3.X R239, R25, UR7, R3, P6, !PT ;  /* 0x0000000719ef7c10 */ /* 0x000fe2000b7fe403 */
[----:B------:R-:W-:Y:S01]  /*1070*/  IMAD R3, R13, c[0x0][0x1a0], RZ ;  /* 0x000068000d037a24 */ /* 0x000fe200078e02ff */
[----:B------:R-:W-:Y:S01]  /*1080*/  ISETP.GE.AND P6, PT, R12, UR6, PT ;  /* 0x000000060c007c0c */ /* 0x000fe2000bfc6270 */
[----:B------:R-:W-:Y:S01]  /*1090*/  IMAD.SHL.U32 R236, R4, 0x2, RZ ;  /* 0x0000000204ec7824 */ /* 0x000fe200078e00ff */
[----:B------:R-:W-:Y:S01]  /*10a0*/  USHF.R.S32.HI UR7, URZ, 0x1f, UR11 ;  /* 0x0000001f3f077899 */ /* 0x000fe2000801140b */
[----:B------:R-:W-:Y:S01]  /*10b0*/  IMAD.WIDE.U32 R238, R8, c[0x0][0x1b0], R238 ;  /* 0x00006c0008ee7a25 */ /* 0x000fe200078e00ee */
[----:B------:R-:W-:-:S02]  /*10c0*/  SHF.R.S32.HI R14, RZ, 0x4, R233 ;  /* 0x00000004ff0e7819 */ /* 0x000fc400000114e9 */
[----:B------:R-:W-:Y:S01]  /*10d0*/  @!PT LDS RZ, [RZ] ;  /* 0x00000000fffff984 */ /* 0x000fe20000000800 */
[----:B------:R-:W-:Y:S01]  /*10e0*/  @!PT LDS RZ, [RZ] ;  /* 0x00000000fffff984 */ /* 0x000fe20000000800 */
[----:B------:R-:W-:Y:S01]  /*10f0*/  @!PT LDS RZ, [RZ] ;  /* 0x00000000fffff984 */ /* 0x000fe20000000800 */
[----:B------:R1:W-:Y:S01]  /*1100*/  @!P3 LDGSTS.E.BYPASS.LTC128B.128 [R236], [R16.64] ;  /* 0x0000000010ecbfae */ /* 0x0003e2000b901d50 */
[----:B------:R-:W-:Y:S01]  /*1110*/  IMAD.IADD R10, R2, 0x1, -R7 ;  /* 0x00000001020a7824 */ /* 0x000fe200078e0a07 */
[----:B------:R-:W-:Y:S01]  /*1120*/  UIMAD UR20, UR7, UR18, UR20 ;  /* 0x00000012071472a4 */ /* 0x000fe2000f8e0214 */
[----:B------:R-:W-:Y:S01]  /*1130*/  IMAD.IADD R243, R239, 0x1, R243 ;  /* 0x00000001eff37824 */ /* 0x000fe200078e02f3 */
[----:B------:R1:W-:Y:S01]  /*1140*/  @!P3 LDGSTS.E.BYPASS.LTC128B.128 [R236+0x4000], [R16.64+0x80] ;  /* 0x0400008010ecbfae */ /* 0x0003e2000b901d50 */
[----:B------:R-:W-:Y:S01]  /*1150*/  IMAD.MOV.U32 R242, RZ, RZ, R238 ;  /* 0x000000fffff27224 */ /* 0x000fe200078e00ee */
[----:B------:R-:W-:Y:S01]  /*1160*/  LEA.HI R233, R233, R14, RZ, 0x1 ;  /* 0x0000000ee9e97211 */ /* 0x000fe200078f08ff */
[----:B------:R-:W-:Y:S01]  /*1170*/  IMAD R4, R12, c[0x0][0x1a4], R3 ;  /* 0x000069000c047a24 */ /* 0x000fe200078e0203 */
[----:B------:R1:W-:Y:S01]  /*1180*/  @!P3 LDGSTS.E.BYPASS.LTC128B.128 [R236+0x8000], [R16.64+0x100] ;  /* 0x0800010010ecbfae */ /* 0x0003e2000b901d50 */
[----:B------:R-:W-:Y:S01]  /*1190*/  SHF.R.S32.HI R3, RZ, 0x1f, R10 ;  /* 0x0000001fff037819 */ /* 0x000fe2000001140a */
[----:B------:R-:W-:Y:S01]  /*11a0*/  IMAD.WIDE.U32 R6, R5, UR18, R242 ;  /* 0x0000001205067c25 */ /* 0x000fe2000f8e00f2 */
[----:B------:R-:W-:Y:S01]  /*11b0*/  LOP3.LUT R233, R233, 0xfffffffe, RZ, 0xc0, !PT ;  /* 0xfffffffee9e97812 */ /* 0x000fe200078ec0ff */
[----:B------:R1:W-:Y:S02]  /*11c0*/  @!P3 LDGSTS.E.BYPASS.LTC128B.128 [R236+0xc000], [R16.64+0x180] ;  /* 0x0c00018010ecbfae */ /* 0x0003e4000b901d50 */
[----:B------:R-:W-:-:S02]  /*11d0*/  IMAD R241, R8, c[0x0][0x1bc], R241 ;  /* 0x00006f0008f17a24 */ /* 0x000fc400078e02f1 */
[----:B------:R2:W-:Y:S01]  /*11e0*/  @!P2 LDGSTS.E.BYPASS.LTC128B.128 [R236+0x1000], [R22.64] ;  /* 0x0100000016ecafae */ /* 0x0005e2000b901d50 */
[----:B------:R-:W-:Y:S02]  /*11f0*/  IMAD.IADD R233, R14, 0x1, -R233 ;  /* 0x000000010ee97824 */ /* 0x000fe400078e0ae9 */
[----:B------:R-:W-:Y:S01]  /*1200*/  IMAD.MOV.U32 R5, RZ, RZ, 0x20 ;  /* 0x00000020ff057424 */ /* 0x000fe200078e00ff */
[----:B------:R2:W-:Y:S04]  /*1210*/  @!P2 LDGSTS.E.BYPASS.LTC128B.128 [R236+0x5000], [R22.64+0x80] ;  /* 0x0500008016ecafae */ /* 0x0005e8000b901d50 */
[----:B------:R2:W-:Y:S04]  /*1220*/  @!P2 LDGSTS.E.BYPASS.LTC128B.128 [R236+0x9000], [R22.64+0x100] ;  /* 0x0900010016ecafae */ /* 0x0005e8000b901d50 */
[----:B------:R2:W-:Y:S01]  /*1230*/  @!P2 LDGSTS.E.BYPASS.LTC128B.128 [R236+0xd000], [R22.64+0x180] ;  /* 0x0d00018016ecafae */ /* 0x0005e2000b901d50 */
[----:B------:R-:W-:-:S03]  /*1240*/  ISETP.GE.AND P2, PT, R12, UR6, PT ;  /* 0x000000060c007c0c */ /* 0x000fc6000bf46270 */
[----:B------:R2:W-:Y:S04]  /*1250*/  @!P1 LDGSTS.E.BYPASS.LTC128B.128 [R236+0x2000], [R20.64] ;  /* 0x0200000014ec9fae */ /* 0x0005e8000b901d50 */
[----:B------:R2:W-:Y:S01]  /*1260*/  @!P1 LDGSTS.E.BYPASS.LTC128B.128 [R236+0x6000], [R20.64+0x80] ;  /* 0x0600008014ec9fae */ /* 0x0005e2000b901d50 */
[----:B-1----:R-:W-:-:S03]  /*1270*/  IMAD.WIDE.U32 R16, R12, c[0x0][0x1a0], R244 ;  /* 0x000068000c107a25 */ /* 0x002fc600078e00f4 */
[----:B------:R2:W-:Y:S02]  /*1280*/  @!P1 LDGSTS.E.BYPASS.LTC128B.128 [R236+0xa000], [R20.64+0x100] ;  /* 0x0a00010014ec9fae */ /* 0x0005e4000b901d50 */
[----:B------:R-:W-:Y:S02]  /*1290*/  IADD3 R24, P3, R16, UR22, RZ ;  /* 0x0000001610187c10 */ /* 0x000fe4000ff7e0ff */
[----:B------:R2:W-:Y:S02]  /*12a0*/  @!P1 LDGSTS.E.BYPASS.LTC128B.128 [R236+0xe000], [R20.64+0x180] ;  /* 0x0e00018014ec9fae */ /* 0x0005e4000b901d50 */
[----:B------:R-:W-:Y:S01]  /*12b0*/  IADD3.X R25, R17, UR21, R4, P3, !PT ;  /* 0x0000001511197c10 */ /* 0x000fe20009ffe404 */
[----:B------:R-:W-:Y:S01]  /*12c0*/  USHF.L.U32 UR21, UR4, 0x5, URZ ;  /* 0x0000000504157899 */ /* 0x000fe2000800063f */
[----:B------:R-:W-:Y:S01]  /*12d0*/  LEA.HI R4, R3, R10, RZ, 0x3 ;  /* 0x0000000a03047211 */ /* 0x000fe200078f18ff */
[----:B------:R1:W-:Y:S01]  /*12e0*/  @!P0 LDGSTS.E.BYPASS.LTC128B.128 [R236+0x3000], [R18.64] ;  /* 0x0300000012ec8fae */ /* 0x0003e2000b901d50 */
[----:B------:R-:W-:Y:S01]  /*12f0*/  IADD3 R3, R7, UR20, RZ ;  /* 0x0000001407037c10 */ /* 0x000fe2000fffe0ff */
[----:B------:R-:W-:Y:S01]  /*1300*/  ULDC.64 UR4, c[0x0][0x1a0] ;  /* 0x0000680000047ab9 */ /* 0x000fe20000000a00 */
[----:B------:R-:W-:Y:S01]  /*1310*/  @!P6 LEA R16, P3, R6, c[0x0][0x168], 0x1 ;  /* 0x00005a000610ea11 */ /* 0x000fe200078608ff */
[----:B------:R1:W-:Y:S01]  /*1320*/  @!P0 LDGSTS.E.BYPASS.LTC128B.128 [R236+0x7000], [R18.64+0x80] ;  /* 0x0700008012ec8fae */ /* 0x0003e2000b901d50 */
[----:B------:R-:W-:Y:S01]  /*1330*/  LOP3.LUT R7, R4, 0xfffffff8, RZ, 0xc0, !PT ;  /* 0xfffffff804077812 */ /* 0x000fe200078ec0ff */
[----:B------:R-:W-:Y:S01]  /*1340*/  UIMAD.WIDE.U32 UR22, UR11, UR4, URZ ;  /* 0x000000040b1672a5 */ /* 0x000fe2000f8e003f */
[C---:B------:R-:W-:Y:S01]  /*1350*/  @!P6 LEA.HI.X R17, R6.reuse, c[0x0][0x16c], R3, 0x1, P3 ;  /* 0x00005b000611ea11 */ /* 0x040fe200018f0c03 */
[----:B------:R1:W-:Y:S01]  /*1360*/  @!P0 LDGSTS.E.BYPASS.LTC128B.128 [R236+0xb000], [R18.64+0x100] ;  /* 0x0b00010012ec8fae */ /* 0x0003e2000b901d50 */
[----:B------:R-:W-:Y:S01]  /*1370*/  @!P5 IADD3 R6, P3, R6, UR21, RZ ;  /* 0x000000150606dc10 */ /* 0x000fe2000ff7e0ff */
[----:B------:R-:W-:Y:S01]  /*1380*/  IMAD.IADD R7, R10, 0x1, -R7 ;  /* 0x000000010a077824 */ /* 0x000fe200078e0a07 */
[----:B------:R-:W-:Y:S01]  /*1390*/  UIMAD UR4, UR7, UR4, URZ ;  /* 0x00000004070472a4 */ /* 0x000fe2000f8e023f */
[----:B------:R1:W-:Y:S01]  /*13a0*/  @!P0 LDGSTS.E.BYPASS.LTC128B.128 [R236+0xf000], [R18.64+0x180] ;  /* 0x0f00018012ec8fae */ /* 0x0003e2000b901d50 */
[----:B------:R-:W-:Y:S01]  /*13b0*/  @!P5 IADD3.X R3, R3, UR19, RZ, P3, !PT ;  /* 0x000000130303dc10 */ /* 0x000fe20009ffe4ff */
[----:B------:R-:W-:Y:S01]  /*13c0*/  IMAD.WIDE.U32 R8, R8, c[0x0][0x1b8], R24 ;  /* 0x00006e0008087a25 */ /* 0x000fe200078e0018 */
[C---:B------:R-:W-:Y:S01]  /*13d0*/  @!P5 LEA R26, P3, R6.reuse, c[0x0][0x168], 0x1 ;  /* 0x00005a00061ada11 */ /* 0x040fe200078608ff */
[----:B------:R3:W-:Y:S01]  /*13e0*/  @!P6 LDGSTS.E.BYPASS.LTC128B.128 [R236+0x10000], [R16.64] ;  /* 0x1000000010ecefae */ /* 0x0007e2000b901d50 */
[----:B------:R-:W-:Y:S01]  /*13f0*/  UIMAD UR4, UR11, UR5, UR4 ;  /* 0x000000050b0472a4 */ /* 0x000fe2000f8e0204 */
[----:B------:R-:W-:Y:S01]  /*1400*/  IMAD.U32 R14, RZ, RZ, UR22 ;  /* 0x00000016ff0e7e24 */ /* 0x000fe2000f8e00ff */
[----:B------:R-:W-:Y:S01]  /*1410*/  @!P5 LEA.HI.X R27, R6, c[0x0][0x16c], R3, 0x1, P3 ;  /* 0x00005b00061bda11 */ /* 0x000fe200018f0c03 */
[----:B------:R3:W-:Y:S01]  /*1420*/  @!P6 LDGSTS.E.BYPASS.LTC128B.128 [R236+0x12000], [R16.64+0x80] ;  /* 0x1200008010ecefae */ /* 0x0007e2000b901d50 */
[----:B------:R-:W-:Y:S01]  /*1430*/  IMAD.SHL.U32 R6, R0, 0x40, RZ ;  /* 0x0000004000067824 */ /* 0x000fe200078e00ff */
[----:B------:R-:W-:Y:S01]  /*1440*/  UIADD3 UR4, UR23, UR4, URZ ;  /* 0x0000000417047290 */ /* 0x000fe2000fffe03f */
[----:B------:R-:W-:Y:S01]  /*1450*/  IMAD.SHL.U32 R3, R7, 0x40, RZ ;  /* 0x0000004007037824 */ /* 0x000fe200078e00ff */
[----:B------:R3:W-:Y:S01]  /*1460*/  @!P6 LDGSTS.E.BYPASS.LTC128B.128 [R236+0x14000], [R16.64+0x100] ;  /* 0x1400010010ecefae */ /* 0x0007e2000b901d50 */
[----:B------:R-:W-:Y:S01]  /*1470*/  IMAD.U32 R15, RZ, RZ, UR23 ;  /* 0x00000017ff0f7e24 */ /* 0x000fe2000f8e00ff */
[----:B------:R-:W-:Y:S01]  /*1480*/  LEA R13, P0, R14, R8, 0x6 ;  /* 0x000000080e0d7211 */ /* 0x000fe200078030ff */
[----:B------:R-:W-:Y:S01]  /*1490*/  IMAD.IADD R241, R9, 0x1, R241 ;  /* 0x0000000109f17824 */ /* 0x000fe200078e02f1 */
[----:B------:R3:W-:Y:S01]  /*14a0*/  @!P6 LDGSTS.E.BYPASS.LTC128B.128 [R236+0x16000], [R16.64+0x180] ;  /* 0x1600018010ecefae */ /* 0x0007e2000b901d50 */
[----:B------:R-:W-:Y:S01]  /*14b0*/  LOP3.LUT R3, R3, 0x1c0, RZ, 0xc0, !PT ;  /* 0x000001c003037812 */ /* 0x000fe200078ec0ff */
[----:B------:R-:W-:-:S02]  /*14c0*/  IMAD.U32 R15, RZ, RZ, UR4 ;  /* 0x00000004ff0f7e24 */ /* 0x000fc4000f8e00ff */
[----:B------:R4:W-:Y:S01]  /*14d0*/  @!P5 LDGSTS.E.BYPASS.LTC128B.128 [R236+0x11000], [R26.64] ;  /* 0x110000001aecdfae */ /* 0x0009e2000b901d50 */
[----:B------:R-:W-:Y:S02]  /*14e0*/  IMAD.SHL.U32 R4, R4, 0x40, RZ ;  /* 0x0000004004047824 */ /* 0x000fe400078e00ff */
[----:B------:R-:W-:Y:S01]  /*14f0*/  LEA.HI.X R10, R14, R241, R15, 0x6, P0 ;  /* 0x000000f10e0a7211 */ /* 0x000fe200000f340f */
[----:B------:R4:W-:Y:S01]  /*1500*/  @!P5 LDGSTS.E.BYPASS.LTC128B.128 [R236+0x13000], [R26.64+0x80] ;  /* 0x130000801aecdfae */ /* 0x0009e2000b901d50 */
[----:B------:R-:W-:Y:S01]  /*1510*/  IMAD R15, R5, c[0x0][0x1a4], RZ ;  /* 0x00006900050f7a24 */ /* 0x000fe200078e02ff */
[----:B------:R-:W-:Y:S02]  /*1520*/  LOP3.LUT R4, R4, 0xfffffe00, RZ, 0xc0, !PT ;  /* 0xfffffe0004047812 */ /* 0x000fe400078ec0ff */
[----:B------:R4:W-:Y:S04]  /*1530*/  @!P5 LDGSTS.E.BYPASS.LTC128B.128 [R236+0x15000], [R26.64+0x100] ;  /* 0x150001001aecdfae */ /* 0x0009e8000b901d50 */
[----:B------:R4:W-:Y:S04]  /*1540*/  @!P5 LDGSTS.E.BYPASS.LTC128B.128 [R236+0x17000], [R26.64+0x180] ;  /* 0x170001801aecdfae */ /* 0x0009e8000b901d50 */
[----:B------:R-:W0:Y:S01]  /*1550*/  LDGDEPBAR ;  /* 0x00000000000079af */ /* 0x000e220000000000 */
[----:B---3--:R-:W-:Y:S01]  /*1560*/  IMAD.SHL.U32 R17, R12, 0x8, RZ ;  /* 0x000000080c117824 */ /* 0x008fe200078e00ff */
[----:B------:R-:W-:Y:S01]  /*1570*/  LOP3.LUT R12, R6, 0x1c0, RZ, 0xc0, !PT ;  /* 0x000001c0060c7812 */ /* 0x000fe200078ec0ff */
[----:B------:R-:W-:-:S03]  /*1580*/  IMAD.SHL.U32 R6, R233, 0x8, RZ ;  /* 0x00000008e9067824 */ /* 0x000fc600078e00ff */
[----:B------:R-:W-:Y:S02]  /*1590*/  LOP3.LUT R17, R12, 0x8, R17, 0xf8, !PT ;  /* 0x000000080c117812 */ /* 0x000fe400078ef811 */
[----:B------:R-:W-:Y:S02]  /*15a0*/  SHF.R.U32.HI R12, RZ, 0x3, R12 ;  /* 0x00000003ff0c7819 */ /* 0x000fe4000001160c */
[----:B------:R-:W-:Y:S02]  /*15b0*/  LOP3.LUT R6, R3, 0x8, R6, 0xf8, !PT ;  /* 0x0000000803067812 */ /* 0x000fe400078ef806 */
[----:B------:R-:W-:Y:S02]  /*15c0*/  SHF.R.U32.HI R3, RZ, 0x3, R3 ;  /* 0x00000003ff037819 */ /* 0x000fe40000011603 */
[----:B------:R-:W-:Y:S01]  /*15d0*/  LOP3.LUT R12, R17, R12, RZ, 0x3c, !PT ;  /* 0x0000000c110c7212 */ /* 0x000fe200078e3cff */
[----:B------:R-:W-:Y:S01]  /*15e0*/  IMAD.WIDE.U32 R16, R5, c[0x0][0x1a0], RZ ;  /* 0x0000680005107a25 */ /* 0x000fe200078e00ff */
[----:B------:R-:W-:Y:S01]  /*15f0*/  LOP3.LUT R3, R6, R3, RZ, 0x3c, !PT ;  /* 0x0000000306037212 */ /* 0x000fe200078e3cff */
[----:B------:R-:W-:-:S04]  /*1600*/  DEPBAR.LE SB0, 0x0 ;  /* 0x000080000000791a */ /* 0x000fc80000000000 */
[----:B------:R-:W-:Y:S01]  /*1610*/  BAR.SYNC.DEFER_BLOCKING 0x0 ;  /* 0x0000000000007b1d */ /* 0x000fe20000010000 */
[----:B------:R-:W-:Y:S01]  /*1620*/  LEA.HI R6, R11, R2, RZ, 0x5 ;  /* 0x000000020b067211 */ /* 0x000fe200078f28ff */
[----:B------:R-:W-:Y:S01]  /*1630*/  IMAD R233, R233, 0x200, R12 ;  /* 0x00000200e9e97824 */ /* 0x000fe200078e020c */
[C---:B------:R-:W-:Y:S02]  /*1640*/  @!P4 IADD3 R14, P0, R13.reuse, R16, RZ ;  /* 0x000000100d0ec210 */ /* 0x040fe40007f1e0ff */
[----:B------:R-:W-:Y:S01]  /*1650*/  @!P2 LEA R16, P1, R13, c[0x0][0x170], 0x1 ;  /* 0x00005c000d10aa11 */ /* 0x000fe200078208ff */
[----:B------:R-:W-:Y:S01]  /*1660*/  IMAD.SHL.U32 R233, R233, 0x2, RZ ;  /* 0x00000002e9e97824 */ /* 0x000fe200078e00ff */
[----:B------:R-:W-:Y:S02]  /*1670*/  SHF.R.S32.HI R11, RZ, 0x5, R6 ;  /* 0x00000005ff0b7819 */ /* 0x000fe40000011406 */
[----:B------:R-:W-:Y:S02]  /*1680*/  @!P4 IADD3.X R15, R10, R17, R15, P0, !PT ;  /* 0x000000110a0fc210 */ /* 0x000fe400007fe40f */
[----:B------:R-:W-:Y:S01]  /*1690*/  @!P2 LEA.HI.X R17, R13, c[0x0][0x174], R10, 0x1, P1 ;  /* 0x00005d000d11aa11 */ /* 0x000fe200008f0c0a */
[----:B------:R-:W-:Y:S01]  /*16a0*/  IMAD R234, R11, 0x400, R4 ;  /* 0x000004000bea7824 */ /* 0x000fe200078e0204 */
[----:B------:R-:W-:-:S02]  /*16b0*/  @!P4 LEA R24, P0, R14, c[0x0][0x170], 0x1 ;  /* 0x00005c000e18ca11 */ /* 0x000fc400078008ff */
[----:B------:R-:W-:Y:S01]  /*16c0*/  IADD3 R231, R233, 0x10020, RZ ;  /* 0x00010020e9e77810 */ /* 0x000fe20007ffe0ff */
[----:B------:R-:W-:Y:S01]  /*16d0*/  IMAD.IADD R234, R3, 0x1, R234 ;  /* 0x0000000103ea7824 */ /* 0x000fe200078e02ea */
[----:B------:R-:W-:-:S03]  /*16e0*/  @!P4 LEA.HI.X R25, R14, c[0x0][0x174], R15, 0x1, P0 ;  /* 0x00005d000e19ca11 */ /* 0x000fc600000f0c0f */
        /* <DEDUP_REMOVED lines=30> */
[----:B------:R-:W-:Y:S02]  /*18d0*/  @P1 IADD3 R231, R0, -0x20, RZ ;  /* 0xffffffe000e71810 */ /* 0x000fe40007ffe0ff */
[----:B------:R-:W-:Y:S01]  /*18e0*/  SEL R0, R165, 0xffffffc0, !P2 ;  /* 0xffffffc0a5007807 */ /* 0x000fe20005000000 */
[----:B------:R4:W-:Y:S01]  /*18f0*/  @!P4 LDGSTS.E.BYPASS.LTC128B.128 [R236+0x1d000], [R24.64+0x100] ;  /* 0x1d00010018eccfae */ /* 0x0009e2000b901d50 */
[----:B------:R-:W-:-:S02]  /*1900*/  IADD3 R223, R231, 0x800, RZ ;  /* 0x00000800e7df7810 */ /* 0x000fc40007ffe0ff */
[----:B------:R-:W-:Y:S01]  /*1910*/  IADD3 R222, R231, 0x1000, RZ ;  /* 0x00001000e7de7810 */ /* 0x000fe20007ffe0ff */
[----:B------:R4:W-:Y:S01]  /*1920*/  @!P4 LDGSTS.E.BYPASS.LTC128B.128 [R236+0x1f000], [R24.64+0x180] ;  /* 0x1f00018018eccfae */ /* 0x0009e2000b901d50 */
[----:B------:R-:W-:Y:S01]  /*1930*/  IMAD.IADD R227, R233, 0x1, R0 ;  /* 0x00000001e9e37824 */ /* 0x000fe200078e0200 */
[C---:B------:R-:W-:Y:S01]  /*1940*/  IADD3 R221, R231.reuse, 0x1800, RZ ;  /* 0x00001800e7dd7810 */ /* 0x040fe20007ffe0ff */
[----:B------:R-:W-:Y:S01]  /*1950*/  IMAD.IADD R220, R0, 0x1, R231 ;  /* 0x0000000100dc7824 */ /* 0x000fe200078e02e7 */
[----:B------:R-:W-:Y:S01]  /*1960*/  LDSM.16.M88.4 R56, [R234] ;  /* 0x00000000ea38783b */ /* 0x000fe20000000200 */
[C---:B------:R-:W-:Y:S02]  /*1970*/  IADD3 R219, R231.reuse, 0x2000, RZ ;  /* 0x00002000e7db7810 */ /* 0x040fe40007ffe0ff */
[C---:B------:R-:W-:Y:S01]  /*1980*/  IADD3 R218, R231.reuse, 0x2800, RZ ;  /* 0x00002800e7da7810 */ /* 0x040fe20007ffe0ff */
[----:B--2---:R-:W4:Y:S01]  /*1990*/  LDSM.16.M88.4 R20, [R233+0x10800] ;  /* 0x01080000e914783b */ /* 0x004f220000000200 */
[----:B------:R-:W-:-:S02]  /*19a0*/  IADD3 R217, R231, 0x3000, RZ ;  /* 0x00003000e7d97810 */ /* 0x000fc40007ffe0ff */
[C---:B------:R-:W-:Y:S01]  /*19b0*/  IADD3 R216, R231.reuse, 0x3800, RZ ;  /* 0x00003800e7d87810 */ /* 0x040fe20007ffe0ff */
[----:B------:R-:W2:Y:S01]  /*19c0*/  LDSM.16.M88.4 R28, [R233+0x10000] ;  /* 0x01000000e91c783b */ /* 0x000ea20000000200 */
[C---:B------:R-:W-:Y:S02]  /*19d0*/  IADD3 R215, R231.reuse, 0x4000, RZ ;  /* 0x00004000e7d77810 */ /* 0x040fe40007ffe0ff */
[C---:B------:R-:W-:Y:S01]  /*19e0*/  IADD3 R214, R231.reuse, 0x4800, RZ ;  /* 0x00004800e7d67810 */ /* 0x040fe20007ffe0ff */
[----:B------:R-:W3:Y:S01]  /*19f0*/  LDSM.16.M88.4 R64, [R233+0x11000] ;  /* 0x01100000e940783b */ /* 0x000ee20000000200 */
[C---:B------:R-:W-:Y:S02]  /*1a00*/  IADD3 R213, R231.reuse, 0x5000, RZ ;  /* 0x00005000e7d57810 */ /* 0x040fe40007ffe0ff */
[C---:B------:R-:W-:Y:S01]  /*1a10*/  IADD3 R212, R231.reuse, 0x5800, RZ ;  /* 0x00005800e7d47810 */ /* 0x040fe20007ffe0ff */
[----:B-1----:R-:W1:Y:S01]  /*1a20*/  LDSM.16.M88.4 R16, [R233+0x11800] ;  /* 0x01180000e910783b */ /* 0x002e620000000200 */
[----:B------:R-:W-:-:S02]  /*1a30*/  IADD3 R211, R231, 0x6000, RZ ;  /* 0x00006000e7d37810 */ /* 0x000fc40007ffe0ff */
[C---:B------:R-:W-:Y:S01]  /*1a40*/  IADD3 R210, R231.reuse, 0x6800, RZ ;  /* 0x00006800e7d27810 */ /* 0x040fe20007ffe0ff */
[----:B------:R-:W-:Y:S01]  /*1a50*/  LDSM.16.M88.4 R12, [R232] ;  /* 0x00000000e80c783b */ /* 0x000fe20000000200 */
[C---:B------:R-:W-:Y:S02]  /*1a60*/  IADD3 R209, R231.reuse, 0x7000, RZ ;  /* 0x00007000e7d17810 */ /* 0x040fe40007ffe0ff */
[----:B------:R-:W-:Y:S01]  /*1a70*/  IADD3 R208, R231, 0x7800, RZ ;  /* 0x00007800e7d07810 */ /* 0x000fe20007ffe0ff */
[----:B------:R-:W5:Y:S04]  /*1a80*/  LDSM.16.M88.4 R44, [R231+0x800] ;  /* 0x00080000e72c783b */ /* 0x000f680000000200 */
[----:B------:R-:W1:Y:S04]  /*1a90*/  LDSM.16.M88.4 R48, [R231] ;  /* 0x00000000e730783b */ /* 0x000e680000000200 */
[----:B------:R-:W1:Y:S04]  /*1aa0*/  LDSM.16.M88.4 R40, [R231+0x1000] ;  /* 0x00100000e728783b */ /* 0x000e680000000200 */
[----:B------:R-:W1:Y:S04]  /*1ab0*/  LDSM.16.M88.4 R36, [R231+0x1800] ;  /* 0x00180000e724783b */ /* 0x000e680000000200 */
[----:B------:R-:W-:Y:S01]  /*1ac0*/  LDSM.16.M88.4 R72, [R227+0x10000] ;  /* 0x01000000e348783b */ /* 0x000fe20000000200 */
[C---:B----4-:R-:W-:Y:S03]  /*1ad0*/  HMMA.16816.F32.BF16 R24, R56.reuse, R20, RZ ;  /* 0x000000143818723c */ /* 0x050fe600000418ff */
[----:B------:R-:W-:Y:S04]  /*1ae0*/  LDSM.16.M88.4 R52, [R227+0x10800] ;  /* 0x01080000e334783b */ /* 0x000fe80000000200 */
[----:B------:R-:W-:Y:S01]  /*1af0*/  LDSM.16.M88.4 R80, [R220+0x1000] ;  /* 0x00100000dc50783b */ /* 0x000fe20000000200 */
[C---:B------:R-:W-:Y:S03]  /*1b00*/  HMMA.16816.F32.BF16 R20, R56.reuse, R22, RZ ;  /* 0x000000163814723c */ /* 0x040fe600000418ff */
[----:B------:R-:W-:Y:S04]  /*1b10*/  LDSM.16.M88.4 R76, [R233+0x12000] ;  /* 0x01200000e94c783b */ /* 0x000fe80000000200 */
[----:B------:R-:W0:Y:S01]  /*1b20*/  LDGDEPBAR ;  /* 0x00000000000079af */ /* 0x000e220000000000 */
[C---:B--2---:R-:W-:Y:S08]  /*1b30*/  HMMA.16816.F32.BF16 R32, R56.reuse, R28, RZ ;  /* 0x0000001c3820723c */ /* 0x044ff000000418ff */
[C---:B---3--:R-:W-:Y:S08]  /*1b40*/  HMMA.16816.F32.BF16 R68, R56.reuse, R64, RZ ;  /* 0x000000403844723c */ /* 0x048ff000000418ff */
[C---:B------:R-:W-:Y:S08]  /*1b50*/  HMMA.16816.F32.BF16 R28, R56.reuse, R30, RZ ;  /* 0x0000001e381c723c */ /* 0x040ff000000418ff */
[C---:B------:R-:W-:Y:S08]  /*1b60*/  HMMA.16816.F32.BF16 R64, R56.reuse, R66, RZ ;  /* 0x000000423840723c */ /* 0x040ff000000418ff */
[C---:B-1----:R-:W-:Y:S08]  /*1b70*/  HMMA.16816.F32.BF16 R60, R56.reuse, R16, RZ ;  /* 0x00000010383c723c */ /* 0x042ff000000418ff */
[----:B------:R-:W-:Y:S01]  /*1b80*/  HMMA.16816.F32.BF16 R56, R56, R18, RZ ;  /* 0x000000123838723c */ /* 0x000fe200000418ff */
[----:B------:R-:W-:Y:S07]  /*1b90*/  LDSM.16.M88.4 R16, [R230] ;  /* 0x00000000e610783b */ /* 0x000fee0000000200 */
[C---:B-----5:R-:W-:Y:S08]  /*1ba0*/  HMMA.16816.F32.BF16 R24, R12.reuse, R44, R24 ;  /* 0x0000002c0c18723c */ /* 0x060ff00000041818 */
[C---:B------:R-:W-:Y:S01]  /*1bb0*/  HMMA.16816.F32.BF16 R20, R12.reuse, R46, R20 ;  /* 0x0000002e0c14723c */ /* 0x040fe20000041814 */
[----:B------:R-:W1:Y:S07]  /*1bc0*/  LDSM.16.M88.4 R44, [R227+0x11000] ;  /* 0x01100000e32c783b */ /* 0x000e6e0000000200 */
[C---:B------:R-:W-:Y:S08]  /*1bd0*/  HMMA.16816.F32.BF16 R32, R12.reuse, R48, R32 ;  /* 0x000000300c20723c */ /* 0x040ff00000041820 */
[C---:B------:R-:W-:Y:S01]  /*1be0*/  HMMA.16816.F32.BF16 R28, R12.reuse, R50, R28 ;  /* 0x000000320c1c723c */ /* 0x040fe2000004181c */
[----:B------:R-:W2:Y:S07]  /*1bf0*/  LDSM.16.M88.4 R48, [R227+0x11800] ;  /* 0x01180000e330783b */ /* 0x000eae0000000200 */
[C---:B------:R-:W-:Y:S08]  /*1c00*/  HMMA.16816.F32.BF16 R68, R12.reuse, R40, R68 ;  /* 0x000000280c44723c */ /* 0x040ff00000041844 */
[C---:B------:R-:W-:Y:S01]  /*1c10*/  HMMA.16816.F32.BF16 R64, R12.reuse, R42, R64 ;  /* 0x0000002a0c40723c */ /* 0x040fe20000041840 */
[----:B------:R-:W-:Y:S07]  /*1c20*/  LDSM.16.M88.4 R40, [R220] ;  /* 0x00000000dc28783b */ /* 0x000fee0000000200 */
[C---:B------:R-:W-:Y:S08]  /*1c30*/  HMMA.16816.F32.BF16 R60, R12.reuse, R36, R60 ;  /* 0x000000240c3c723c */ /* 0x040ff0000004183c */
[----:B------:R-:W-:Y:S01]  /*1c40*/  HMMA.16816.F32.BF16 R56, R12, R38, R56 ;  /* 0x000000260c38723c */ /* 0x000fe20000041838 */
[----:B------:R-:W3:Y:S04]  /*1c50*/  LDSM.16.M88.4 R12, [R229] ;  /* 0x00000000e50c783b */ /* 0x000ee80000000200 */
[----:B------:R-:W4:Y:S03]  /*1c60*/  LDSM.16.M88.4 R36, [R220+0x800] ;  /* 0x00080000dc24783b */ /* 0x000f260000000200 */
[C---:B-1----:R-:W-:Y:S08]  /*1c70*/  HMMA.16816.F32.BF16 R68, R16.reuse, R44, R68 ;  /* 0x0000002c1044723c */ /* 0x042ff00000041844 */
[C---:B------:R-:W-:Y:S01]  /*1c80*/  HMMA.16816.F32.BF16 R64, R16.reuse, R46, R64 ;  /* 0x0000002e1040723c */ /* 0x040fe20000041840 */
[----:B------:R-:W1:Y:S07]  /*1c90*/  LDSM.16.M88.4 R44, [R220+0x1800] ;  /* 0x00180000dc2c783b */ /* 0x000e6e0000000200 */
[C---:B------:R-:W-:Y:S08]  /*1ca0*/  HMMA.16816.F32.BF16 R32, R16.reuse, R72, R32 ;  /* 0x000000481020723c */ /* 0x040ff00000041820 */
[C---:B------:R-:W-:Y:S01]  /*1cb0*/  HMMA.16816.F32.BF16 R28, R16.reuse, R74, R28 ;  /* 0x0000004a101c723c */ /* 0x040fe2000004181c */
[----:B------:R-:W-:Y:S07]  /*1cc0*/  LDSM.16.M88.4 R72, [R233+0x12800] ;  /* 0x01280000e948783b */ /* 0x000fee0000000200 */
[C---:B------:R-:W-:Y:S08]  /*1cd0*/  HMMA.16816.F32.BF16 R24, R16.reuse, R52, R24 ;  /* 0x000000341018723c */ /* 0x040ff00000041818 */
[C---:B------:R-:W-:Y:S01]  /*1ce0*/  HMMA.16816.F32.BF16 R20, R16.reuse, R54, R20 ;  /* 0x000000361014723c */ /* 0x040fe20000041814 */
[----:B------:R-:W-:Y:S07]  /*1cf0*/  LDSM.16.M88.4 R52, [R233+0x13800] ;  /* 0x01380000e934783b */ /* 0x000fee0000000200 */
        /* <DEDUP_REMOVED lines=20> */
[C---:B------:R-:W-:Y:S08]  /*1e40*/  HMMA.16816.F32.BF16 R32, R16.reuse, R76, R32 ;  /* 0x0000004c1020723c */ /* 0x040ff00000041820 */
[C---:B------:R-:W-:Y:S01]  /*1e50*/  HMMA.16816.F32.BF16 R28, R16.reuse, R78, R28 ;  /* 0x0000004e101c723c */ /* 0x040fe2000004181c */
[----:B------:R-:W-:Y:S07]  /*1e60*/  LDSM.16.M88.4 R76, [R227+0x13000] ;  /* 0x01300000e34c783b */ /* 0x000fee0000000200 */
[C---:B---3--:R-:W-:Y:S08]  /*1e70*/  HMMA.16816.F32.BF16 R68, R16.reuse, R40, R68 ;  /* 0x000000281044723c */ /* 0x048ff00000041844 */
        /* <DEDUP_REMOVED lines=89> */
[C---:B------:R-:W-:Y:S08]  /*2410*/  HMMA.16816.F32.BF16 R24, R52.reuse, R40, R24 ;  /* 0x000000283418723c */ /* 0x040ff00000041818 */
[C---:B------:R-:W-:Y:S01]  /*2420*/  HMMA.16816.F32.BF16 R20, R52.reuse, R42, R20 ;  /* 0x0000002a3414723c */ /* 0x040fe20000041814 */
[----:B------:R-:W3:Y:S07]  /*2430*/  LDSM.16.M88.4 R40, [R232+0xc000] ;  /* 0x00c00000e828783b */ /* 0x000eee0000000200 */
[C---:B--2---:R-:W-:Y:S08]  /*2440*/  HMMA.16816.F32.BF16 R60, R52.reuse, R36, R60 ;  /* 0x00000024343c723c */ /* 0x044ff0000004183c */
[----:B------:R-:W-:Y:S01]  /*2450*/  HMMA.16816.F32.BF16 R56, R52, R38, R56 ;  /* 0x000000263438723c */ /* 0x000fe20000041838 */
[----:B------:R-:W2:Y:S04]  /*2460*/  LDSM.16.M88.4 R52, [R231+0x6800] ;  /* 0x00680000e734783b */ /* 0x000ea80000000200 */
        /* <DEDUP_REMOVED lines=10> */
[C---:B------:R-:W-:Y:S08]  /*2510*/  HMMA.16816.F32.BF16 R60, R48.reuse, R76, R60 ;  /* 0x0000004c303c723c */ /* 0x040ff0000004183c */
[----:B------:R-:W-:Y:S01]  /*2520*/  HMMA.16816.F32.BF16 R76, R48, R78, R56 ;  /* 0x0000004e304c723c */ /* 0x000fe20000041838 */
[----:B------:R-:W5:Y:S04]  /*2530*/  LDSM.16.M88.4 R56, [R227+0x16000] ;  /* 0x01600000e338783b */ /* 0x000f680000000200 */
[----:B------:R-:W1:Y:S03]  /*2540*/  LDSM.16.M88.4 R48, [R227+0x16800] ;  /* 0x01680000e330783b */ /* 0x000e660000000200 */
[C---:B---3--:R-:W-:Y:S08]  /*2550*/  HMMA.16816.F32.BF16 R32, R40.reuse, R16, R32 ;  /* 0x000000102820723c */ /* 0x048ff00000041820 */
[C---:B------:R-:W-:Y:S01]  /*2560*/  HMMA.16816.F32.BF16 R28, R40.reuse, R18, R28 ;  /* 0x00000012281c723c */ /* 0x040fe2000004181c */
[----:B------:R-:W-:Y:S07]  /*2570*/  LDSM.16.M88.4 R16, [R229+0xc000] ;  /* 0x00c00000e510783b */ /* 0x000fee0000000200 */
[C---:B--2---:R-:W-:Y:S08]  /*2580*/  HMMA.16816.F32.BF16 R24, R40.reuse, R52, R24 ;  /* 0x000000342818723c */ /* 0x044ff00000041818 */
[C---:B------:R-:W-:Y:S01]  /*2590*/  HMMA.16816.F32.BF16 R20, R40.reuse, R54, R20 ;  /* 0x000000362814723c */ /* 0x040fe20000041814 */
[----:B------:R-:W2:Y:S07]  /*25a0*/  LDSM.16.M88.4 R52, [R227+0x17800] ;  /* 0x01780000e334783b */ /* 0x000eae0000000200 */
[C---:B----4-:R-:W-:Y:S08]  /*25b0*/  HMMA.16816.F32.BF16 R68, R40.reuse, R36, R68 ;  /* 0x000000242844723c */ /* 0x050ff00000041844 */
[C---:B------:R-:W-:Y:S01]  /*25c0*/  HMMA.16816.F32.BF16 R64, R40.reuse, R38, R64 ;  /* 0x000000262840723c */ /* 0x040fe20000041840 */
[----:B------:R-:W3:Y:S07]  /*25d0*/  LDSM.16.M88.4 R36, [R220+0x6000] ;  /* 0x00600000dc24783b */ /* 0x000eee0000000200 */
[C---:B-1----:R-:W-:Y:S07]  /*25e0*/  HMMA.16816.F32.BF16 R60, R40.reuse, R12, R60 ;  /* 0x0000000c283c723c */ /* 0x042fee000004183c */
[----:B------:R-:W-:Y:S01]  /*25f0*/  LOP3.LUT R13, R6, 0xffffffe0, RZ, 0xc0, !PT ;  /* 0xffffffe0060d7812 */ /* 0x000fe200078ec0ff */
[----:B------:R-:W-:Y:S01]  /*2600*/  HMMA.16816.F32.BF16 R76, R40, R14, R76 ;  /* 0x0000000e284c723c */ /* 0x000fe2000004184c */
[----:B------:R-:W-:-:S03]  /*2610*/  IMAD.U32 R6, RZ, RZ, UR13 ;  /* 0x0000000dff067e24 */ /* 0x000fc6000f8e00ff */
[----:B------:R-:W-:Y:S02]  /*2620*/  IMAD.IADD R0, R2, 0x1, -R13 ;  /* 0x0000000102007824 */ /* 0x000fe400078e0a0d */
[----:B------:R-:W1:Y:S02]  /*2630*/  LDSM.16.M88.4 R12, [R220+0x6800] ;  /* 0x00680000dc0c783b */ /* 0x000e640000000200 */
[----:B-----5:R-:W-:Y:S01]  /*2640*/  HMMA.16816.F32.BF16 R32, R44, R56, R32 ;  /* 0x000000382c20723c */ /* 0x020fe20000041820 */
[----:B------:R-:W-:-:S04]  /*2650*/  SHF.R.S32.HI R41, RZ, 0x1f, R0 ;  /* 0x0000001fff297819 */ /* 0x000fc80000011400 */
[----:B------:R-:W-:Y:S02]  /*2660*/  LEA.HI R41, R41, R0, RZ, 0x2 ;  /* 0x0000000029297211 */ /* 0x000fe400078f10ff */
[----:B------:R-:W-:Y:S01]  /*2670*/  LEA R0, R11, UR12, 0x4 ;  /* 0x0000000c0b007c11 */ /* 0x000fe2000f8e20ff */
[C---:B------:R-:W-:Y:S01]  /*2680*/  HMMA.16816.F32.BF16 R28, R44.reuse, R58, R28 ;  /* 0x0000003a2c1c723c */ /* 0x040fe2000004181c */
[----:B------:R-:W-:Y:S01]  /*2690*/  SHF.R.S32.HI R237, RZ, 0x2, R41 ;  /* 0x00000002ffed7819 */ /* 0x000fe20000011429 */
[----:B------:R-:W-:Y:S02]  /*26a0*/  IMAD.SHL.U32 R11, R2, 0x2, RZ ;  /* 0x00000002020b7824 */ /* 0x000fe400078e00ff */
[----:B------:R-:W-:Y:S01]  /*26b0*/  IMAD.U32 R2, RZ, RZ, UR11 ;  /* 0x0000000bff027e24 */ /* 0x000fe2000f8e00ff */
[----:B------:R-:W-:Y:S02]  /*26c0*/  IADD3 R41, R0, 0x1, R237 ;  /* 0x0000000100297810 */ /* 0x000fe40007ffe0ed */
[----:B------:R-:W-:Y:S01]  /*26d0*/  LOP3.LUT R11, R11, 0x6, RZ, 0xc0, !PT ;  /* 0x000000060b0b7812 */ /* 0x000fe200078ec0ff */
[----:B------:R-:W-:Y:S01]  /*26e0*/  HMMA.16816.F32.BF16 R24, R44, R48, R24 ;  /* 0x000000302c18723c */ /* 0x000fe20000041818 */
[----:B------:R-:W-:-:S02]  /*26f0*/  IADD3 R0, R6, -UR15, R41 ;  /* 0x8000000f06007c10 */ /* 0x000fc4000fffe029 */
[----:B------:R-:W4:Y:S02]  /*2700*/  LDSM.16.M88.4 R40, [R220+0x7000] ;  /* 0x00700000dc28783b */ /* 0x000f240000000200 */
[----:B------:R-:W-:-:S03]  /*2710*/  IADD3 R0, R0, c[0x0][0x2e8], RZ ;  /* 0x0000ba0000007a10 */ /* 0x000fc60007ffe0ff */
[----:B------:R-:W-:Y:S01]  /*2720*/  HMMA.16816.F32.BF16 R20, R44, R50, R20 ;  /* 0x000000322c14723c */ /* 0x000fe20000041814 */
[----:B------:R-:W-:-:S07]  /*2730*/  IMNMX R10, R0, UR13, PT ;  /* 0x0000000d000a7c17 */ /* 0x000fce000b800200 */
[C---:B------:R-:W-:Y:S08]  /*2740*/  HMMA.16816.F32.BF16 R68, R44.reuse, R72, R68 ;  /* 0x000000482c44723c */ /* 0x040ff00000041844 */
[C---:B------:R-:W-:Y:S08]  /*2750*/  HMMA.16816.F32.BF16 R64, R44.reuse, R74, R64 ;  /* 0x0000004a2c40723c */ /* 0x040ff00000041840 */
[C---:B--2---:R-:W-:Y:S08]  /*2760*/  HMMA.16816.F32.BF16 R60, R44.reuse, R52, R60 ;  /* 0x000000342c3c723c */ /* 0x044ff0000004183c */
[----:B------:R-:W-:Y:S07]  /*2770*/  HMMA.16816.F32.BF16 R76, R44, R54, R76 ;  /* 0x000000362c4c723c */ /* 0x000fee000004184c */
[----:B------:R-:W-:Y:S01]  /*2780*/  IMAD R47, R2, 0x40, R11 ;  /* 0x00000040022f7824 */ /* 0x000fe200078e020b */
[----:B------:R-:W-:Y:S01]  /*2790*/  IADD3 R2, R0, 0x8, RZ ;  /* 0x0000000800027810 */ /* 0x000fe20007ffe0ff */
[----:B---3--:R-:W-:Y:S01]  /*27a0*/  HMMA.16816.F32.BF16 R32, R16, R36, R32 ;  /* 0x000000241020723c */ /* 0x008fe20000041820 */
[----:B------:R-:W-:-:S02]  /*27b0*/  IMAD.IADD R0, R4, 0x1, R3 ;  /* 0x0000000104007824 */ /* 0x000fc400078e0203 */
[----:B------:R-:W-:Y:S02]  /*27c0*/  IMNMX R2, R2, UR13, PT ;  /* 0x0000000d02027c17 */ /* 0x000fe4000b800200 */
[C---:B------:R-:W-:Y:S02]  /*27d0*/  IADD3 R3, R47.reuse, 0x9, RZ ;  /* 0x000000092f037810 */ /* 0x040fe40007ffe0ff */
[----:B------:R-:W-:Y:S01]  /*27e0*/  IADD3 R37, R47, 0x1, RZ ;  /* 0x000000012f257810 */ /* 0x000fe20007ffe0ff */
[----:B------:R-:W-:Y:S01]  /*27f0*/  HMMA.16816.F32.BF16 R28, R16, R38, R28 ;  /* 0x00000026101c723c */ /* 0x000fe2000004181c */
[-C--:B------:R-:W-:Y:S02]  /*2800*/  ISETP.GE.AND P2, PT, R3, R10.reuse, PT ;  /* 0x0000000a0300720c */ /* 0x080fe40003f46270 */
[C---:B------:R-:W-:Y:S02]  /*2810*/  ISETP.GE.AND P0, PT, R37.reuse, R10, PT ;  /* 0x0000000a2500720c */ /* 0x040fe40003f06270 */
[----:B------:R-:W-:-:S02]  /*2820*/  ISETP.GE.AND P3, PT, R37, R2, PT ;  /* 0x000000022500720c */ /* 0x000fc40003f66270 */
[----:B------:R-:W-:Y:S01]  /*2830*/  IADD3 R39, R47, 0x8, RZ ;  /* 0x000000082f277810 */ /* 0x000fe20007ffe0ff */
[C---:B-1----:R-:W-:Y:S01]  /*2840*/  HMMA.16816.F32.BF16 R20, R16.reuse, R14, R20 ;  /* 0x0000000e1014723c */ /* 0x042fe20000041814 */
[----:B------:R-:W-:Y:S02]  /*2850*/  ISETP.GE.AND P5, PT, R3, R2, PT ;  /* 0x000000020300720c */ /* 0x000fe40003fa6270 */
[C---:B------:R-:W-:Y:S02]  /*2860*/  ISETP.GE.AND P4, PT, R39.reuse, R10, PT ;  /* 0x0000000a2700720c */ /* 0x040fe40003f86270 */
[----:B------:R-:W-:Y:S02]  /*2870*/  ISETP.GE.AND P6, PT, R39, R2, PT ;  /* 0x000000022700720c */ /* 0x000fe40003fc6270 */
[----:B------:R-:W-:Y:S01]  /*2880*/  IADD3 R3, R47, 0x11, RZ ;  /* 0x000000112f037810 */ /* 0x000fe20007ffe0ff */
[----:B------:R-:W-:Y:S01]  /*2890*/  HMMA.16816.F32.BF16 R36, R16, R12, R24 ;  /* 0x0000000c1024723c */ /* 0x000fe20000041818 */
[----:B------:R-:W1:Y:S01]  /*28a0*/  LDSM.16.M88.4 R24, [R220+0x7800] ;  /* 0x00780000dc18783b */ /* 0x000e620000000200 */
[----:B------:R-:W-:Y:S01]  /*28b0*/  FSEL R33, R33, -INF , !P0 ;  /* 0xff80000021217808 */ /* 0x000fe20004000000 */
[----:B------:R-:W-:-:S04]  /*28c0*/  DEPBAR.LE SB0, 0x0 ;  /* 0x000080000000791a */ /* 0x000fc80000000000 */
[----:B------:R-:W-:Y:S01]  /*28d0*/  IADD3 R13, R47, 0x10, RZ ;  /* 0x000000102f0d7810 */ /* 0x000fe20007ffe0ff */
[C---:B----4-:R-:W-:Y:S01]  /*28e0*/  HMMA.16816.F32.BF16 R68, R16.reuse, R40, R68 ;  /* 0x000000281044723c */ /* 0x050fe20000041844 */
[----:B------:R-:W-:Y:S02]  /*28f0*/  FSEL R4, R35, -INF , !P3 ;  /* 0xff80000023047808 */ /* 0x000fe40005800000 */
[----:B------:R-:W-:Y:S02]  /*2900*/  FSEL R45, R28, -INF , !P4 ;  /* 0xff8000001c2d7808 */ /* 0x000fe40006000000 */
[C---:B------:R-:W-:Y:S02]  /*2910*/  ISETP.GE.AND P1, PT, R13.reuse, R10, PT ;  /* 0x0000000a0d00720c */ /* 0x040fe40003f26270 */
[----:B------:R-:W-:Y:S01]  /*2920*/  ISETP.GE.AND P0, PT, R13, R2, PT ;  /* 0x000000020d00720c */ /* 0x000fe20003f06270 */
[----:B------:R-:W-:Y:S01]  /*2930*/  HMMA.16816.F32.BF16 R64, R16, R42, R64 ;  /* 0x0000002a1040723c */ /* 0x000fe20000041840 */
[----:B------:R-:W-:-:S02]  /*2940*/  ISETP.GE.AND P3, PT, R3, R10, PT ;  /* 0x0000000a0300720c */ /* 0x000fc40003f66270 */
[----:B------:R-:W-:Y:S02]  /*2950*/  ISETP.GE.AND P4, PT, R3, R2, PT ;  /* 0x000000020300720c */ /* 0x000fe40003f86270 */
[C---:B------:R-:W-:Y:S02]  /*2960*/  IADD3 R13, R47.reuse, 0x18, RZ ;  /* 0x000000182f0d7810 */ /* 0x040fe40007ffe0ff */
[----:B------:R-:W-:Y:S02]  /*2970*/  IADD3 R3, R47, 0x19, RZ ;  /* 0x000000192f037810 */ /* 0x000fe40007ffe0ff */
[----:B------:R-:W-:Y:S02]  /*2980*/  FSEL R6, R31, -INF , !P5 ;  /* 0xff8000001f067808 */ /* 0x000fe40006800000 */
[----:B------:R-:W-:Y:S02]  /*2990*/  FSEL R30, R30, -INF , !P6 ;  /* 0xff8000001e1e7808 */ /* 0x000fe40007000000 */
[----:B------:R-:W-:-:S02]  /*29a0*/  FSEL R35, R29, -INF , !P2 ;  /* 0xff8000001d237808 */ /* 0x000fc40005000000 */
[----:B------:R-:W-:Y:S02]  /*29b0*/  FSEL R31, R36, -INF , !P1 ;  /* 0xff800000241f7808 */ /* 0x000fe40004800000 */
[C---:B------:R-:W-:Y:S02]  /*29c0*/  ISETP.GE.AND P6, PT, R13.reuse, R10, PT ;  /* 0x0000000a0d00720c */ /* 0x040fe40003fc6270 */
[----:B------:R-:W-:Y:S02]  /*29d0*/  ISETP.GE.AND P2, PT, R13, R2, PT ;  /* 0x000000020d00720c */ /* 0x000fe40003f46270 */
        /* <DEDUP_REMOVED lines=8> */
[----:B------:R-:W-:Y:S01]  /*2a60*/  FSEL R29, R20, -INF , !P6 ;  /* 0xff800000141d7808 */ /* 0x000fe20007000000 */
[----:B------:R-:W-:Y:S01]  /*2a70*/  BAR.SYNC.DEFER_BLOCKING 0x0 ;  /* 0x0000000000007b1d */ /* 0x000fe20000010000 */
[----:B------:R-:W-:Y:S02]  /*2a80*/  ISETP.GE.AND P0, PT, R13, R10, PT ;  /* 0x0000000a0d00720c */ /* 0x000fe40003f06270 */
[----:B------:R-:W-:-:S02]  /*2a90*/  FSEL R15, R37, -INF , !P3 ;  /* 0xff800000250f7808 */ /* 0x000fc40005800000 */
[C---:B------:R-:W-:Y:S02]  /*2aa0*/  ISETP.GE.AND P4, PT, R3.reuse, R10, PT ;  /* 0x0000000a0300720c */ /* 0x040fe40003f86270 */
[-C--:B------:R-:W-:Y:S02]  /*2ab0*/  ISETP.GE.AND P6, PT, R3, R2.reuse, PT ;  /* 0x000000020300720c */ /* 0x080fe40003fc6270 */
[C---:B------:R-:W-:Y:S02]  /*2ac0*/  IADD3 R37, R47.reuse, 0x28, RZ ;  /* 0x000000282f257810 */ /* 0x040fe40007ffe0ff */
[----:B------:R-:W-:Y:S02]  /*2ad0*/  IADD3 R3, R47, 0x29, RZ ;  /* 0x000000292f037810 */ /* 0x000fe40007ffe0ff */
[----:B------:R-:W-:Y:S02]  /*2ae0*/  ISETP.GE.AND P3, PT, R13, R2, PT ;  /* 0x000000020d00720c */ /* 0x000fe40003f66270 */
[----:B------:R-:W-:-:S02]  /*2af0*/  FSEL R13, R21, -INF , !P5 ;  /* 0xff800000150d7808 */ /* 0x000fc40006800000 */
[----:B------:R-:W-:Y:S02]  /*2b00*/  FSEL R20, R23, -INF , !P1 ;  /* 0xff80000017147808 */ /* 0x000fe40004800000 */
[----:B------:R-:W-:Y:S02]  /*2b10*/  FSEL R195, R68, -INF , !P0 ;  /* 0xff80000044c37808 */ /* 0x000fe40004000000 */
[----:B------:R-:W-:Y:S02]  /*2b20*/  ISETP.GE.AND P5, PT, R37, R2, PT ;  /* 0x000000022500720c */ /* 0x000fe40003fa6270 */
[C---:B------:R-:W-:Y:S02]  /*2b30*/  ISETP.GE.AND P1, PT, R3.reuse, R10, PT ;  /* 0x0000000a0300720c */ /* 0x040fe40003f26270 */
[----:B------:R-:W-:Y:S02]  /*2b40*/  ISETP.GE.AND P0, PT, R3, R2, PT ;  /* 0x000000020300720c */ /* 0x000fe40003f06270 */
[----:B------:R-:W-:-:S02]  /*2b50*/  IADD3 R3, R47, 0x38, RZ ;  /* 0x000000382f037810 */ /* 0x000fc40007ffe0ff */
[----:B------:R-:W-:Y:S02]  /*2b60*/  FSEL R198, R66, -INF , !P5 ;  /* 0xff80000042c67808 */ /* 0x000fe40006800000 */
[----:B------:R-:W-:Y:S02]  /*2b70*/  FSEL R189, R65, -INF , !P1 ;  /* 0xff80000041bd7808 */ /* 0x000fe40004800000 */
[----:B------:R-:W-:Y:S02]  /*2b80*/  FSEL R196, R67, -INF , !P0 ;  /* 0xff80000043c47808 */ /* 0x000fe40004000000 */
[C---:B------:R-:W-:Y:S02]  /*2b90*/  ISETP.GE.AND P5, PT, R3.reuse, R10, PT ;  /* 0x0000000a0300720c */ /* 0x040fe40003fa6270 */
[----:B------:R-:W-:Y:S02]  /*2ba0*/  ISETP.GE.AND P1, PT, R3, R2, PT ;  /* 0x000000020300720c */ /* 0x000fe40003f26270 */
[----:B------:R-:W-:-:S02]  /*2bb0*/  ISETP.GE.AND P0, PT, R47, R10, PT ;  /* 0x0000000a2f00720c */ /* 0x000fc40003f06270 */
[----:B------:R-:W-:Y:S02]  /*2bc0*/  IADD3 R3, R47, 0x39, RZ ;  /* 0x000000392f037810 */ /* 0x000fe40007ffe0ff */
[----:B------:R-:W-:Y:S02]  /*2bd0*/  FSEL R32, R32, -INF , !P0 ;  /* 0xff80000020207808 */ /* 0x000fe40004000000 */
[----:B------:R-:W-:Y:S02]  /*2be0*/  ISETP.GE.AND P0, PT, R3, R2, PT ;  /* 0x000000020300720c */ /* 0x000fe40003f06270 */
[----:B------:R-:W-:Y:S02]  /*2bf0*/  IADD3 R21, R47, 0x30, RZ ;  /* 0x000000302f157810 */ /* 0x000fe40007ffe0ff */
[----:B------:R-:W-:Y:S02]  /*2c00*/  FSEL R188, R79, -INF , !P0 ;  /* 0xff8000004fbc7808 */ /* 0x000fe40004000000 */
[----:B------:R-:W-:-:S02]  /*2c10*/  PLOP3.LUT P0, PT, PT, PT, UP0, 0x80, 0x0 ;  /* 0x000000000000781c */ /* 0x000fc40003f0f008 */
[----:B------:R-:W-:Y:S02]  /*2c20*/  FSEL R12, R22, -INF , !P2 ;  /* 0xff800000160c7808 */ /* 0x000fe40005000000 */
[----:B------:R-:W-:Y:S02]  /*2c30*/  FSEL R200, R70, -INF , !P3 ;  /* 0xff80000046c87808 */ /* 0x000fe40005800000 */
[----:B------:R-:W-:Y:S02]  /*2c40*/  FSEL R187, R69, -INF , !P4 ;  /* 0xff80000045bb7808 */ /* 0x000fe40006000000 */
[-C--:B------:R-:W-:Y:S02]  /*2c50*/  ISETP.GE.AND P2, PT, R37, R10.reuse, PT ;  /* 0x0000000a2500720c */ /* 0x080fe40003f46270 */
[C---:B------:R-:W-:Y:S02]  /*2c60*/  ISETP.GE.AND P3, PT, R21.reuse, R10, PT ;  /* 0x0000000a1500720c */ /* 0x040fe40003f66270 */
[----:B------:R-:W-:-:S02]  /*2c70*/  ISETP.GE.AND P4, PT, R21, R2, PT ;  /* 0x000000021500720c */ /* 0x000fc40003f86270 */
[----:B------:R-:W-:Y:S02]  /*2c80*/  IADD3 R17, R47, 0x31, RZ ;  /* 0x000000312f117810 */ /* 0x000fe40007ffe0ff */
[----:B------:R-:W-:Y:S02]  /*2c90*/  FSEL R194, R71, -INF , !P6 ;  /* 0xff80000047c27808 */ /* 0x000fe40007000000 */
[----:B------:R-:W-:Y:S02]  /*2ca0*/  FSEL R193, R64, -INF , !P2 ;  /* 0xff80000040c17808 */ /* 0x000fe40005000000 */
[----:B------:R-:W-:Y:S02]  /*2cb0*/  FSEL R199, R60, -INF , !P3 ;  /* 0xff8000003cc77808 */ /* 0x000fe40005800000 */
[----:B------:R-:W-:Y:S02]  /*2cc0*/  FSEL R168, R62, -INF , !P4 ;  /* 0xff8000003ea87808 */ /* 0x000fe40006000000 */
[----:B------:R-:W-:-:S02]  /*2cd0*/  ISETP.GE.AND P6, PT, R17, R10, PT ;  /* 0x0000000a1100720c */ /* 0x000fc40003fc6270 */
[-C--:B------:R-:W-:Y:S02]  /*2ce0*/  ISETP.GE.AND P2, PT, R17, R2.reuse, PT ;  /* 0x000000021100720c */ /* 0x080fe40003f46270 */
[----:B------:R-:W-:Y:S02]  /*2cf0*/  ISETP.GE.AND P3, PT, R47, R2, PT ;  /* 0x000000022f00720c */ /* 0x000fe40003f66270 */
        /* <DEDUP_REMOVED lines=9> */
[----:B------:R-:W-:-:S03]  /*2d90*/  IMAD.U32 R16, RZ, RZ, UR21 ;  /* 0x00000015ff107e24 */ /* 0x000fc6000f8e00ff */
[----:B------:R-:W-:Y:S02]  /*2da0*/  USHF.R.S32.HI UR5, URZ, 0x1f, UR6 ;  /* 0x0000001f3f057899 */ /* 0x000fe40008011406 */
[----:B------:R-:W-:Y:S01]  /*2db0*/  UIMAD UR4, UR14, UR6, URZ ;  /* 0x000000060e0472a4 */ /* 0x000fe2000f8e023f */
[----:B------:R-:W-:-:S03]  /*2dc0*/  IMAD.U32 R3, RZ, RZ, UR6 ;  /* 0x00000006ff037e24 */ /* 0x000fc6000f8e00ff */
[----:B------:R-:W-:Y:S01]  /*2dd0*/  UIMAD UR4, UR5, UR18, UR4 ;  /* 0x00000012050472a4 */ /* 0x000fe2000f8e0204 */
[----:B------:R-:W-:-:S04]  /*2de0*/  IMAD.WIDE.U32 R18, R3, UR18, R242 ;  /* 0x0000001203127c25 */ /* 0x000fc8000f8e00f2 */
[----:B------:R-:W-:Y:S01]  /*2df0*/  IMAD.U32 R3, RZ, RZ, UR19 ;  /* 0x00000013ff037e24 */ /* 0x000fe2000f8e00ff */
[----:B------:R-:W-:Y:S02]  /*2e00*/  IADD3 R17, R19, UR4, RZ ;  /* 0x0000000413117c10 */ /* 0x000fe4000fffe0ff */
[----:B------:R-:W-:-:S04]  /*2e10*/  LEA R22, P1, R18, c[0x0][0x168], 0x1 ;  /* 0x00005a0012167a11 */ /* 0x000fc800078208ff */
[----:B------:R-:W-:Y:S02]  /*2e20*/  LEA.HI.X R23, R18, c[0x0][0x16c], R17, 0x1, P1 ;  /* 0x00005b0012177a11 */ /* 0x000fe400008f0c11 */
[----:B------:R-:W-:-:S03]  /*2e30*/  LEA R18, P1, R16, R22, 0x1 ;  /* 0x0000001610127211 */ /* 0x000fc600078208ff */
[----:B------:R-:W-:Y:S01]  /*2e40*/  @!PT LDS RZ, [RZ] ;  /* 0x00000000fffff984 */ /* 0x000fe20000000800 */
[----:B------:R-:W-:Y:S01]  /*2e50*/  @!PT LDS RZ, [RZ] ;  /* 0x00000000fffff984 */ /* 0x000fe20000000800 */
[----:B------:R-:W-:Y:S01]  /*2e60*/  @!PT LDS RZ, [RZ] ;  /* 0x00000000fffff984 */ /* 0x000fe20000000800 */
[----:B------:R1:W-:Y:S01]  /*2e70*/  LDGSTS.E.BYPASS.LTC128B.128 [R236+0x10000], [R22.64] ;  /* 0x1000000016ec7fae */ /* 0x0003e2000b901d50 */
[----:B------:R-:W-:-:S03]  /*2e80*/  LEA.HI.X R19, R16, R23, R3, 0x1, P1 ;  /* 0x0000001710137211 */ /* 0x000fc600008f0c03 */
        /* <DEDUP_REMOVED lines=8> */
.L_x_151:
        /* <DEDUP_REMOVED lines=65> */
[--C-:B------:R-:W-:Y:S01]  /*3320*/  FFMA.FTZ R175, R35, c[0x0][0x23c], -R170.reuse ;  /* 0x00008f0023af7a23 */ /* 0x100fe200000108aa */
        /* <DEDUP_REMOVED lines=9> */
[----:B------:R-:W4:Y:S01]  /*33c0*/  LDSM.16.MT88.4 R4, [R224+0x1e000] ;  /* 0x01e00000e004783b */ /* 0x000f220000004200 */
[----:B------:R-:W-:-:S02]  /*33d0*/  FFMA.FTZ R166, R13, c[0x0][0x23c], -R170 ;  /* 0x00008f000da67a23 */ /* 0x000fc400000108aa */
[--C-:B------:R-:W-:Y:S01]  /*33e0*/  FFMA.FTZ R172, R14, c[0x0][0x23c], -R191.reuse ;  /* 0x00008f000eac7a23 */ /* 0x100fe200000108bf */
[----:B------:R-:W-:Y:S01]  /*33f0*/  LDSM.16.MT88.4 R24, [R228+0x1a800] ;  /* 0x01a80000e418783b */ /* 0x000fe20000004200 */
[--C-:B------:R-:W-:Y:S01]  /*3400*/  FFMA.FTZ R167, R12, c[0x0][0x23c], -R191.reuse ;  /* 0x00008f000ca77a23 */ /* 0x100fe200000108bf */
[----:B------:R-:W5:Y:S01]  /*3410*/  MUFU.EX2 R180, R180 ;  /* 0x000000b400b47308 */ /* 0x000f620000000800 */
[--C-:B------:R-:W-:Y:S01]  /*3420*/  FFMA.FTZ R179, R31, c[0x0][0x23c], -R170.reuse ;  /* 0x00008f001fb37a23 */ /* 0x100fe200000108aa */
[----:B------:R-:W1:Y:S01]  /*3430*/  LDSM.16.MT88.4 R12, [R226+0x18800] ;  /* 0x01880000e20c783b */ /* 0x000e620000004200 */
[--C-:B------:R-:W-:Y:S02]  /*3440*/  FFMA.FTZ R173, R29, c[0x0][0x23c], -R170.reuse ;  /* 0x00008f001dad7a23 */ /* 0x100fe400000108aa */
[--C-:B------:R-:W-:Y:S01]  /*3450*/  FFMA.FTZ R177, R28, c[0x0][0x23c], -R191.reuse ;  /* 0x00008f001cb17a23 */ /* 0x100fe200000108bf */
[----:B------:R-:W-:Y:S01]  /*3460*/  LDSM.16.MT88.4 R32, [R224+0x1a800] ;  /* 0x01a80000e020783b */ /* 0x000fe20000004200 */
        /* <DEDUP_REMOVED lines=69> */
[C---:B---3--:R-:W-:Y:S02]  /*38c0*/  HMMA.16816.F32.BF16 R140, R148.reuse, R144, RZ ;  /* 0x00000090948c723c */ /* 0x048fe400000418ff */
[----:B------:R-:W-:Y:S06]  /*38d0*/  MUFU.EX2 R199, R199 ;  /* 0x000000c700c77308 */ /* 0x000fec0000000800 */
[C---:B------:R-:W-:Y:S02]  /*38e0*/  HMMA.16816.F32.BF16 R52, R148.reuse, R54, RZ ;  /* 0x000000369434723c */ /* 0x040fe400000418ff */
[----:B------:R-:W-:Y:S06]  /*38f0*/  MUFU.EX2 R200, R200 ;  /* 0x000000c800c87308 */ /* 0x000fec0000000800 */
[C---:B------:R-:W-:Y:S02]  /*3900*/  HMMA.16816.F32.BF16 R60, R148.reuse, R62, RZ ;  /* 0x0000003e943c723c */ /* 0x040fe400000418ff */
[----:B------:R-:W-:Y:S06]  /*3910*/  MUFU.EX2 R201, R201 ;  /* 0x000000c900c97308 */ /* 0x000fec0000000800 */
[C---:B------:R-:W-:Y:S02]  /*3920*/  HMMA.16816.F32.BF16 R68, R148.reuse, R70, RZ ;  /* 0x000000469444723c */ /* 0x040fe400000418ff */
[----:B------:R-:W3:Y:S06]  /*3930*/  MUFU.EX2 R192, R192 ;  /* 0x000000c000c07308 */ /* 0x000eec0000000800 */
        /* <DEDUP_REMOVED lines=84> */
[----:B-1----:R-:W-:Y:S01]  /*3e80*/  HMMA.16816.F32.BF16 R64, R4, R16, R64 ;  /* 0x000000100440723c */ /* 0x002fe20000041840 */
[----:B------:R-:W-:Y:S02]  /*3e90*/  FADD.FTZ R189, R189, R186 ;  /* 0x000000babdbd7221 */ /* 0x000fe40000010000 */
[----:B------:R-:W-:-:S05]  /*3ea0*/  FADD.FTZ R196, R196, R195 ;  /* 0x000000c3c4c47221 */ /* 0x000fca0000010000 */
        /* <DEDUP_REMOVED lines=20> */
[C---:B------:R-:W-:Y:S08]  /*3ff0*/  HMMA.16816.F32.BF16 R48, R4.reuse, R28, R48 ;  /* 0x0000001c0430723c */ /* 0x040ff00000041830 */
        /* <DEDUP_REMOVED lines=23> */
[C---:B----4-:R-:W-:Y:S08]  /*4170*/  HMMA.16816.F32.BF16 R136, R4.reuse, R20, R136 ;  /* 0x000000140488723c */ /* 0x050ff00000041888 */
[----:B------:R-:W-:Y:S01]  /*4180*/  HMMA.16816.F32.BF16 R156, R4, R22, R156 ;  /* 0x00000016049c723c */ /* 0x000fe2000004189c */
[----:B------:R-:W4:Y:S06]  /*4190*/  LDSM.16.MT88.4 R20, [R226+0x1b800] ;  /* 0x01b80000e214783b */ /* 0x000f2c0000004200 */
[----:B------:R-:W-:Y:S01]  /*41a0*/  F2FP.BF16.PACK_AB R4, R197, R198 ;  /* 0x000000c6c504723e */ /* 0x000fe200000010ff */
[----:B------:R-:W-:Y:S01]  /*41b0*/  FADD.FTZ R198, R198, R189 ;  /* 0x000000bdc6c67221 */ /* 0x000fe20000010000 */
[----:B---3--:R-:W-:Y:S01]  /*41c0*/  F2FP.BF16.PACK_AB R5, R192, R201 ;  /* 0x000000c9c005723e */ /* 0x008fe200000010ff */
        /* <DEDUP_REMOVED lines=15> */
[C---:B------:R-:W-:Y:S08]  /*42c0*/  HMMA.16816.F32.BF16 R160, R4.reuse, R168, R160 ;  /* 0x000000a804a0723c */ /* 0x040ff000000418a0 */
[C---:B------:R-:W-:Y:S01]  /*42d0*/  HMMA.16816.F32.BF16 R36, R4.reuse, R170, R36 ;  /* 0x000000aa0424723c */ /* 0x040fe20000041824 */
[----:B------:R-:W3:Y:S07]  /*42e0*/  LDSM.16.MT88.4 R168, [R224+0x1b800] ;  /* 0x01b80000e0a8783b */ /* 0x000eee0000004200 */
        /* <DEDUP_REMOVED lines=18> */
[C---:B---3--:R-:W-:Y:S08]  /*4410*/  HMMA.16816.F32.BF16 R88, R4.reuse, R168, R88 ;  /* 0x000000a80458723c */ /* 0x048ff00000041858 */
[C---:B------:R-:W-:Y:S08]  /*4420*/  HMMA.16816.F32.BF16 R92, R4.reuse, R170, R92 ;  /* 0x000000aa045c723c */ /* 0x040ff0000004185c */
[C---:B------:R-:W-:Y:S08]  /*4430*/  HMMA.16816.F32.BF16 R104, R4.reuse, R32, R104 ;  /* 0x000000200468723c */ /* 0x040ff00000041868 */
[C---:B------:R-:W-:Y:S08]  /*4440*/  HMMA.16816.F32.BF16 R108, R4.reuse, R34, R108 ;  /* 0x00000022046c723c */ /* 0x040ff0000004186c */
[C---:B------:R-:W-:Y:S08]  /*4450*/  HMMA.16816.F32.BF16 R112, R4.reuse, R28, R112 ;  /* 0x0000001c0470723c */ /* 0x040ff00000041870 */
[C---:B------:R-:W-:Y:S08]  /*4460*/  HMMA.16816.F32.BF16 R116, R4.reuse, R30, R116 ;  /* 0x0000001e0474723c */ /* 0x040ff00000041874 */
[C---:B-----5:R-:W-:Y:S08]  /*4470*/  HMMA.16816.F32.BF16 R120, R4.reuse, R24, R120 ;  /* 0x000000180478723c */ /* 0x060ff00000041878 */
        /* <DEDUP_REMOVED lines=9> */
[----:B------:R-:W-:-:S04]  /*4510*/  DEPBAR.LE SB0, 0x0 ;  /* 0x000080000000791a */ /* 0x000fc80000000000 */
[----:B------:R-:W-:Y:S01]  /*4520*/  USHF.R.S32.HI UR6, URZ, 0x1f, UR11 ;  /* 0x0000001f3f067899 */ /* 0x000fe2000801140b */
[C---:B------:R-:W-:Y:S01]  /*4530*/  IMAD.WIDE.U32 R6, R165.reuse, c[0x0][0x1a0], RZ ;  /* 0x00006800a5067a25 */ /* 0x040fe200078e00ff */
[----:B------:R-:W-:Y:S02]  /*4540*/  ULDC.64 UR4, c[0x0][0x1a0] ;  /* 0x0000680000047ab9 */ /* 0x000fe40000000a00 */
[----:B------:R-:W-:Y:S01]  /*4550*/  UIMAD UR6, UR6, UR4, URZ ;  /* 0x00000004060672a4 */ /* 0x000fe2000f8e023f */
[----:B------:R-:W-:Y:S01]  /*4560*/  IMAD R165, R165, c[0x0][0x1a4], RZ ;  /* 0x00006900a5a57a24 */ /* 0x000fe200078e02ff */
[----:B------:R-:W-:Y:S02]  /*4570*/  UIMAD.WIDE.U32 UR12, UR11, UR4, URZ ;  /* 0x000000040b0c72a5 */ /* 0x000fe4000f8e003f */
[----:B------:R-:W-:Y:S02]  /*4580*/  UIMAD UR5, UR11, UR5, UR6 ;  /* 0x000000050b0572a4 */ /* 0x000fe4000f8e0206 */
[----:B------:R-:W-:-:S02]  /*4590*/  UISETP.NE.AND UP0, UPT, UR8, 0x2, UPT ;  /* 0x000000020800788c */ /* 0x000fc4000bf05270 */
[----:B------:R-:W-:Y:S01]  /*45a0*/  UIADD3 UR5, UR13, UR5, URZ ;  /* 0x000000050d057290 */ /* 0x000fe2000fffe03f */
[----:B------:R-:W-:Y:S02]  /*45b0*/  IMAD.U32 R4, RZ, RZ, UR12 ;  /* 0x0000000cff047e24 */ /* 0x000fe4000f8e00ff */
[----:B------:R-:W-:-:S03]  /*45c0*/  IMAD.U32 R5, RZ, RZ, UR13 ;  /* 0x0000000dff057e24 */ /* 0x000fc6000f8e00ff */
[----:B------:R-:W-:Y:S01]  /*45d0*/  IMAD.U32 R5, RZ, RZ, UR5 ;  /* 0x00000005ff057e24 */ /* 0x000fe2000f8e00ff */
[----:B------:R-:W-:Y:S01]  /*45e0*/  BAR.SYNC.DEFER_BLOCKING 0x0 ;  /* 0x0000000000007b1d */ /* 0x000fe20000010000 */
[----:B------:R-:W-:-:S04]  /*45f0*/  LEA R0, P0, R4, R8, 0x6 ;  /* 0x0000000804007211 */ /* 0x000fc800078030ff */
[----:B------:R-:W-:Y:S02]  /*4600*/  LEA R12, P1, R0, c[0x0][0x170], 0x1 ;  /* 0x00005c00000c7a11 */ /* 0x000fe400078208ff */
[----:B------:R-:W-:Y:S02]  /*4610*/  LEA.HI.X R5, R4, R241, R5, 0x6, P0 ;  /* 0x000000f104057211 */ /* 0x000fe400000f3405 */
[----:B------:R-:W-:Y:S02]  /*4620*/  IADD3 R14, P0, R6, R12, RZ ;  /* 0x0000000c060e7210 */ /* 0x000fe40007f1e0ff */
[----:B------:R-:W-:Y:S01]  /*4630*/  LEA.HI.X R13, R0, c[0x0][0x174], R5, 0x1, P1 ;  /* 0x00005d00000d7a11 */ /* 0x000fe200008f0c05 */
[----:B------:R-:W-:-:S03]  /*4640*/  IMAD.U32 R0, RZ, RZ, UR11 ;  /* 0x0000000bff007e24 */ /* 0x000fc6000f8e00ff */
[----:B------:R-:W-:Y:S01]  /*4650*/  IADD3.X R15, R13, R7, R165, P0, !PT ;  /* 0x000000070d0f7210 */ /* 0x000fe200007fe4a5 */
        /* <DEDUP_REMOVED lines=12> */
[----:B------:R-:W1:Y:S04]  /*4720*/  LDSM.16.M88.4 R4, [R233+0x10000] ;  /* 0x01000000e904783b */ /* 0x000e680000000200 */
[----:B------:R-:W2:Y:S04]  /*4730*/  LDSM.16.M88.4 R176, [R233+0x10800] ;  /* 0x01080000e9b0783b */ /* 0x000ea80000000200 */
[----:B------:R-:W3:Y:S04]  /*4740*/  LDSM.16.M88.4 R168, [R233+0x11000] ;  /* 0x01100000e9a8783b */ /* 0x000ee80000000200 */
[----:B------:R-:W4:Y:S04]  /*4750*/  LDSM.16.M88.4 R20, [R233+0x11800] ;  /* 0x01180000e914783b */ /* 0x000f280000000200 */
[----:B------:R-:W-:Y:S04]  /*4760*/  LDSM.16.M88.4 R16, [R232] ;  /* 0x00000000e810783b */ /* 0x000fe80000000200 */
[----:B------:R-:W5:Y:S04]  /*4770*/  LDSM.16.M88.4 R192, [R231] ;  /* 0x00000000e7c0783b */ /* 0x000f680000000200 */
[----:B------:R-:W3:Y:S04]  /*4780*/  LDSM.16.M88.4 R188, [R223] ;  /* 0x00000000dfbc783b */ /* 0x000ee80000000200 */
[----:B------:R-:W3:Y:S04]  /*4790*/  LDSM.16.M88.4 R184, [R222] ;  /* 0x00000000deb8783b */ /* 0x000ee80000000200 */
[----:B------:R-:W3:Y:S04]  /*47a0*/  LDSM.16.M88.4 R24, [R221] ;  /* 0x00000000dd18783b */ /* 0x000ee80000000200 */
[----:B------:R-:W-:Y:S01]  /*47b0*/  LDSM.16.M88.4 R196, [R227+0x10000] ;  /* 0x01000000e3c4783b */ /* 0x000fe20000000200 */
[C---:B-1----:R-:W-:Y:S03]  /*47c0*/  HMMA.16816.F32.BF16 R12, R28.reuse, R4, RZ ;  /* 0x000000041c0c723c */ /* 0x042fe600000418ff */
[----:B------:R-:W-:Y:S04]  /*47d0*/  LDSM.16.M88.4 R200, [R233+0x13000] ;  /* 0x01300000e9c8783b */ /* 0x000fe80000000200 */
[----:B------:R-:W0:Y:S01]  /*47e0*/  LDGDEPBAR ;  /* 0x00000000000079af */ /* 0x000e220000000000 */
[C---:B--2---:R-:W-:Y:S08]  /*47f0*/  HMMA.16816.F32.BF16 R180, R28.reuse, R176, RZ ;  /* 0x000000b01cb4723c */ /* 0x044ff000000418ff */
[C---:B------:R-:W-:Y:S08]  /*4800*/  HMMA.16816.F32.BF16 R4, R28.reuse, R6, RZ ;  /* 0x000000061c04723c */ /* 0x040ff000000418ff */
[C---:B------:R-:W-:Y:S08]  /*4810*/  HMMA.16816.F32.BF16 R176, R28.reuse, R178, RZ ;  /* 0x000000b21cb0723c */ /* 0x040ff000000418ff */
[C---:B---3--:R-:W-:Y:S08]  /*4820*/  HMMA.16816.F32.BF16 R172, R28.reuse, R168, RZ ;  /* 0x000000a81cac723c */ /* 0x048ff000000418ff */
[C---:B------:R-:W-:Y:S08]  /*4830*/  HMMA.16816.F32.BF16 R168, R28.reuse, R170, RZ ;  /* 0x000000aa1ca8723c */ /* 0x040ff000000418ff */
[C---:B----4-:R-:W-:Y:S08]  /*4840*/  HMMA.16816.F32.BF16 R32, R28.reuse, R20, RZ ;  /* 0x000000141c20723c */ /* 0x050ff000000418ff */
        /* <DEDUP_REMOVED lines=10> */
[----:B------:R-:W4:Y:S07]  /*48f0*/  LDSM.16.M88.4 R184, [R227+0x11800] ;  /* 0x01180000e3b8783b */ /* 0x000f2e0000000200 */
[C---:B------:R-:W-:Y:S08]  /*4900*/  HMMA.16816.F32.BF16 R32, R16.reuse, R24, R32 ;  /* 0x000000181020723c */ /* 0x040ff00000041820 */
        /* <DEDUP_REMOVED lines=24> */
[----:B------:R-:W-:Y:S07]  /*4a90*/  LDSM.16.M88.4 R192, [R219] ;  /* 0x00000000dbc0783b */ /* 0x000fee0000000200 */
[C---:B---3--:R-:W-:Y:S08]  /*4aa0*/  HMMA.16816.F32.BF16 R32, R16.reuse, R188, R32 ;  /* 0x000000bc1020723c */ /* 0x048ff00000041820 */
[----:B------:R-:W-:Y:S01]  /*4ab0*/  HMMA.16816.F32.BF16 R28, R16, R190, R28 ;  /* 0x000000be101c723c */ /* 0x000fe2000004181c */
[----:B------:R-:W2:Y:S04]  /*4ac0*/  LDSM.16.M88.4 R16, [R232+0x4000] ;  /* 0x00400000e810783b */ /* 0x000ea80000000200 */
[----:B------:R-:W-:Y:S03]  /*4ad0*/  LDSM.16.M88.4 R188, [R216] ;  /* 0x00000000d8bc783b */ /* 0x000fe60000000200 */
[C---:B----4-:R-:W-:Y:S08]  /*4ae0*/  HMMA.16816.F32.BF16 R12, R20.reuse, R184, R12 ;  /* 0x000000b8140c723c */ /* 0x050ff0000004180c */
[C---:B------:R-:W-:Y:S01]  /*4af0*/  HMMA.16816.F32.BF16 R4, R20.reuse, R186, R4 ;  /* 0x000000ba1404723c */ /* 0x040fe20000041804 */
[----:B------:R-:W3:Y:S07]  /*4b00*/  LDSM.16.M88.4 R184, [R218] ;  /* 0x00000000dab8783b */ /* 0x000eee0000000200 */
[C---:B-----5:R-:W-:Y:S08]  /*4b10*/  HMMA.16816.F32.BF16 R180, R20.reuse, R24, R180 ;  /* 0x0000001814b4723c */ /* 0x060ff000000418b4 */
[C---:B------:R-:W-:Y:S01]  /*4b20*/  HMMA.16816.F32.BF16 R176, R20.reuse, R26, R176 ;  /* 0x0000001a14b0723c */ /* 0x040fe200000418b0 */
[----:B------:R-:W4:Y:S07]  /*4b30*/  LDSM.16.M88.4 R24, [R217] ;  /* 0x00000000d918783b */ /* 0x000f2e0000000200 */
        /* <DEDUP_REMOVED lines=10> */
[C---:B---3--:R-:W-:Y:S08]  /*4be0*/  HMMA.16816.F32.BF16 R180, R16.reuse, R184, R180 ;  /* 0x000000b810b4723c */ /* 0x048ff000000418b4 */
[C---:B------:R-:W-:Y:S01]  /*4bf0*/  HMMA.16816.F32.BF16 R176, R16.reuse, R186, R176 ;  /* 0x000000ba10b0723c */ /* 0x040fe200000418b0 */
[----:B------:R-:W3:Y:S07]  /*4c00*/  LDSM.16.M88.4 R184, [R227+0x13000] ;  /* 0x01300000e3b8783b */ /* 0x000eee0000000200 */
[C---:B----4-:R-:W-:Y:S08]  /*4c10*/  HMMA.16816.F32.BF16 R172, R16.reuse, R24, R172 ;  /* 0x0000001810ac723c */ /* 0x050ff000000418ac */
[C---:B------:R-:W-:Y:S01]  /*4c20*/  HMMA.16816.F32.BF16 R168, R16.reuse, R26, R168 ;  /* 0x0000001a10a8723c */ /* 0x040fe200000418a8 */
[----:B------:R-:W4:Y:S07]  /*4c30*/  LDSM.16.M88.4 R24, [R227+0x13800] ;  /* 0x01380000e318783b */ /* 0x000f2e0000000200 */
        /* <DEDUP_REMOVED lines=12> */
[----:B------:R-:W-:Y:S07]  /*4d00*/  LDSM.16.M88.4 R184, [R233+0x14000] ;  /* 0x01400000e9b8783b */ /* 0x000fee0000000200 */
[C---:B----4-:R-:W-:Y:S08]  /*4d10*/  HMMA.16816.F32.BF16 R32, R20.reuse, R24, R32 ;  /* 0x000000181420723c */ /* 0x050ff00000041820 */
        /* <DEDUP_REMOVED lines=97> */
[----:B-1----:R-:W-:Y:S08]  /*5330*/  HMMA.16816.F32.BF16 R4, R24, R22, R4 ;  /* 0x000000161804723c */ /* 0x002ff00000041804 */
[C---:B--2---:R-:W-:Y:S08]  /*5340*/  HMMA.16816.F32.BF16 R172, R196.reuse, R188, R172 ;  /* 0x000000bcc4ac723c */ /* 0x044ff000000418ac */
[C---:B------:R-:W-:Y:S01]  /*5350*/  HMMA.16816.F32.BF16 R168, R196.reuse, R190, R168 ;  /* 0x000000bec4a8723c */ /* 0x040fe200000418a8 */
[----:B------:R-:W1:Y:S07]  /*5360*/  LDSM.16.M88.4 R188, [R220+0x7000] ;  /* 0x00700000dcbc783b */ /* 0x000e6e0000000200 */
[----:B-----5:R-:W-:Y:S07]  /*5370*/  HMMA.16816.F32.BF16 R32, R196, R184, R32 ;  /* 0x000000b8c420723c */ /* 0x020fee0000041820 */
[----:B------:R-:W-:Y:S01]  /*5380*/  IMAD R185, R0, 0x40, R11 ;  /* 0x0000004000b97824 */ /* 0x000fe200078e020b */
[----:B------:R-:W-:Y:S04]  /*5390*/  HMMA.16816.F32.BF16 R180, R24, R16, R180 ;  /* 0x0000001018b4723c */ /* 0x000fe800000418b4 */
[----:B------:R-:W-:-:S02]  /*53a0*/  IADD3 R23, R185, 0x1, RZ ;  /* 0x00000001b9177810 */ /* 0x000fc40007ffe0ff */
[C---:B------:R-:W-:Y:S02]  /*53b0*/  IADD3 R165, R185.reuse, 0x11, RZ ;  /* 0x00000011b9a57810 */ /* 0x040fe40007ffe0ff */
        /* <DEDUP_REMOVED lines=11> */
[----:B------:R-:W-:Y:S01]  /*5470*/  ISETP.GE.AND P4, PT, R23, R2, PT ;  /* 0x000000021700720c */ /* 0x000fe20003f86270 */
[----:B-1----:R-:W-:Y:S01]  /*5480*/  HMMA.16816.F32.BF16 R172, R24, R188, R172 ;  /* 0x000000bc18ac723c */ /* 0x002fe200000418ac */
[----:B------:R-:W-:Y:S01]  /*5490*/  IADD3 R23, R185, 0x9, RZ ;  /* 0x00000009b9177810 */ /* 0x000fe20007ffe0ff */
[----:B------:R-:W-:-:S04]  /*54a0*/  DEPBAR.LE SB0, 0x0 ;  /* 0x000080000000791a */ /* 0x000fc80000000000 */
[----:B------:R-:W-:Y:S01]  /*54b0*/  BAR.SYNC.DEFER_BLOCKING 0x0 ;  /* 0x0000000000007b1d */ /* 0x000fe20000010000 */
[C---:B------:R-:W-:Y:S01]  /*54c0*/  ISETP.GE.AND P1, PT, R23.reuse, R10, PT ;  /* 0x0000000a1700720c */ /* 0x040fe20003f26270 */
[----:B------:R-:W-:Y:S01]  /*54d0*/  HMMA.16816.F32.BF16 R28, R196, R186, R28 ;  /* 0x000000bac41c723c */ /* 0x000fe2000004181c */
[----:B------:R-:W-:Y:S02]  /*54e0*/  ISETP.GE.AND P3, PT, R23, R2, PT ;  /* 0x000000021700720c */ /* 0x000fe40003f66270 */
[----:B------:R-:W-:Y:S02]  /*54f0*/  FSEL R23, R6, -INF , !P5 ;  /* 0xff80000006177808 */ /* 0x000fe40006800000 */
[----:B------:R-:W-:Y:S02]  /*5500*/  FSEL R4, R5, -INF , !P1 ;  /* 0xff80000005047808 */ /* 0x000fe40004800000 */
[C---:B------:R-:W-:Y:S01]  /*5510*/  ISETP.GE.AND P5, PT, R165.reuse, R10, PT ;  /* 0x0000000aa500720c */ /* 0x040fe20003fa6270 */
[----:B------:R-:W-:Y:S01]  /*5520*/  HMMA.16816.F32.BF16 R168, R24, R190, R168 ;  /* 0x000000be18a8723c */ /* 0x000fe200000418a8 */
[----:B------:R-:W-:-:S02]  /*5530*/  ISETP.GE.AND P1, PT, R165, R2, PT ;  /* 0x00000002a500720c */ /* 0x000fc40003f26270 */
[C---:B------:R-:W-:Y:S02]  /*5540*/  IADD3 R5, R185.reuse, 0x18, RZ ;  /* 0x00000018b9057810 */ /* 0x040fe40007ffe0ff */
[----:B------:R-:W-:Y:S02]  /*5550*/  IADD3 R165, R185, 0x19, RZ ;  /* 0x00000019b9a57810 */ /* 0x000fe40007ffe0ff */
[----:B------:R-:W-:Y:S01]  /*5560*/  FSEL R186, R180, -INF , !P0 ;  /* 0xff800000b4ba7808 */ /* 0x000fe20004000000 */
[----:B------:R-:W-:Y:S01]  /*5570*/  HMMA.16816.F32.BF16 R12, R24, R20, R12 ;  /* 0x00000014180c723c */ /* 0x000fe2000004180c */
[----:B------:R-:W-:Y:S02]  /*5580*/  FSEL R201, R182, -INF , !P2 ;  /* 0xff800000b6c97808 */ /* 0x000fe40005000000 */
[----:B------:R-:W-:Y:S02]  /*5590*/  FSEL R192, R181, -INF , !P5 ;  /* 0xff800000b5c07808 */ /* 0x000fe40006800000 */
[----:B------:R-:W-:-:S02]  /*55a0*/  ISETP.GE.AND P0, PT, R5, R2, PT ;  /* 0x000000020500720c */ /* 0x000fc40003f06270 */
[C---:B------:R-:W-:Y:S02]  /*55b0*/  ISETP.GE.AND P2, PT, R165.reuse, R10, PT ;  /* 0x0000000aa500720c */ /* 0x040fe40003f46270 */
[----:B------:R-:W-:Y:S02]  /*55c0*/  ISETP.GE.AND P5, PT, R165, R2, PT ;  /* 0x00000002a500720c */ /* 0x000fe40003fa6270 */
[----:B------:R-:W-:Y:S02]  /*55d0*/  IADD3 R165, R185, 0x21, RZ ;  /* 0x00000021b9a57810 */ /* 0x000fe40007ffe0ff */
[----:B------:R-:W-:Y:S01]  /*55e0*/  FSEL R199, R178, -INF , !P0 ;  /* 0xff800000b2c77808 */ /* 0x000fe20004000000 */
[----:B--2---:R-:W-:Y:S01]  /*55f0*/  HMMA.16816.F32.BF16 R32, R24, R16, R32 ;  /* 0x000000101820723c */ /* 0x004fe20000041820 */
[----:B------:R-:W-:Y:S02]  /*5600*/  ISETP.GE.AND P0, PT, R165, R10, PT ;  /* 0x0000000aa500720c */ /* 0x000fe40003f06270 */
[----:B------:R-:W-:-:S02]  /*5610*/  IADD3 R21, R185, 0x29, RZ ;  /* 0x00000029b9157810 */ /* 0x000fc40007ffe0ff */
[----:B------:R-:W-:Y:S02]  /*5620*/  FSEL R7, R7, -INF , !P3 ;  /* 0xff80000007077808 */ /* 0x000fe40005800000 */
[----:B------:R-:W-:Y:S01]  /*5630*/  FSEL R196, R173, -INF , !P0 ;  /* 0xff800000adc47808 */ /* 0x000fe20004000000 */
[----:B------:R-:W-:Y:S01]  /*5640*/  HMMA.16816.F32.BF16 R28, R24, R18, R28 ;  /* 0x00000012181c723c */ /* 0x000fe2000004181c */
[----:B------:R-:W-:Y:S02]  /*5650*/  ISETP.GE.AND P3, PT, R5, R10, PT ;  /* 0x0000000a0500720c */ /* 0x000fe40003f66270 */
[----:B------:R-:W-:Y:S02]  /*5660*/  ISETP.GE.AND P0, PT, R21, R2, PT ;  /* 0x000000021500720c */ /* 0x000fe40003f06270 */
[----:B------:R-:W-:Y:S02]  /*5670*/  IADD3 R5, R185, 0x20, RZ ;  /* 0x00000020b9057810 */ /* 0x000fe40007ffe0ff */
[----:B------:R-:W-:-:S02]  /*5680*/  FSEL R191, R183, -INF , !P1 ;  /* 0xff800000b7bf7808 */ /* 0x000fc40004800000 */
[----:B------:R-:W-:Y:S02]  /*5690*/  FSEL R188, R176, -INF , !P3 ;  /* 0xff800000b0bc7808 */ /* 0x000fe40005800000 */
[----:B------:R-:W-:Y:S02]  /*56a0*/  FSEL R197, R171, -INF , !P0 ;  /* 0xff800000abc57808 */ /* 0x000fe40004000000 */
[C---:B------:R-:W-:Y:S02]  /*56b0*/  ISETP.GE.AND P1, PT, R5.reuse, R10, PT ;  /* 0x0000000a0500720c */ /* 0x040fe40003f26270 */
[----:B------:R-:W-:Y:S02]  /*56c0*/  ISETP.GE.AND P3, PT, R5, R2, PT ;  /* 0x000000020500720c */ /* 0x000fe40003f66270 */
[C---:B------:R-:W-:Y:S02]  /*56d0*/  ISETP.GE.AND P0, PT, R185.reuse, R10, PT ;  /* 0x0000000ab900720c */ /* 0x040fe40003f06270 */
[----:B------:R-:W-:-:S02]  /*56e0*/  IADD3 R5, R185, 0x28, RZ ;  /* 0x00000028b9057810 */ /* 0x000fc40007ffe0ff */
[----:B------:R-:W-:Y:S02]  /*56f0*/  FSEL R190, R177, -INF , !P2 ;  /* 0xff800000b1be7808 */ /* 0x000fe40005000000 */
[----:B------:R-:W-:Y:S02]  /*5700*/  FSEL R193, R179, -INF , !P5 ;  /* 0xff800000b3c17808 */ /* 0x000fe40006800000 */
[----:B------:R-:W-:Y:S02]  /*5710*/  FSEL R198, R172, -INF , !P1 ;  /* 0xff800000acc67808 */ /* 0x000fe40004800000 */
[----:B------:R-:W-:Y:S02]  /*5720*/  FSEL R12, R12, -INF , !P0 ;  /* 0xff8000000c0c7808 */ /* 0x000fe40004000000 */
[----:B------:R-:W-:Y:S02]  /*5730*/  ISETP.GE.AND P2, PT, R165, R2, PT ;  /* 0x00000002a500720c */ /* 0x000fe40003f46270 */
[----:B------:R-:W-:-:S02]  /*5740*/  ISETP.GE.AND P5, PT, R5, R10, PT ;  /* 0x0000000a0500720c */ /* 0x000fc40003fa6270 */
[----:B------:R-:W-:Y:S02]  /*5750*/  ISETP.GE.AND P1, PT, R5, R2, PT ;  /* 0x000000020500720c */ /* 0x000fe40003f26270 */
[----:B------:R-:W-:Y:S02]  /*5760*/  PLOP3.LUT P0, PT, PT, PT, UP0, 0x80, 0x0 ;  /* 0x000000000000781c */ /* 0x000fe40003f0f008 */
[C---:B------:R-:W-:Y:S02]  /*5770*/  IADD3 R5, R185.reuse, 0x30, RZ ;  /* 0x00000030b9057810 */ /* 0x040fe40007ffe0ff */
[----:B------:R-:W-:Y:S02]  /*5780*/  IADD3 R17, R185, 0x31, RZ ;  /* 0x00000031b9117810 */ /* 0x000fe40007ffe0ff */
[----:B------:R-:W-:Y:S02]  /*5790*/  FSEL R167, R175, -INF , !P2 ;  /* 0xff800000afa77808 */ /* 0x000fe40005000000 */
[----:B------:R-:W-:-:S02]  /*57a0*/  FSEL R202, R168, -INF , !P5 ;  /* 0xff800000a8ca7808 */ /* 0x000fc40006800000 */
[----:B------:R-:W-:Y:S02]  /*57b0*/  FSEL R195, R174, -INF , !P3 ;  /* 0xff800000aec37808 */ /* 0x000fe40005800000 */
[C---:B------:R-:W-:Y:S02]  /*57c0*/  ISETP.GE.AND P2, PT, R5.reuse, R10, PT ;  /* 0x0000000a0500720c */ /* 0x040fe40003f46270 */
[----:B------:R-:W-:Y:S02]  /*57d0*/  ISETP.GE.AND P5, PT, R5, R2, PT ;  /* 0x000000020500720c */ /* 0x000fe40003fa6270 */
[----:B------:R-:W-:Y:S02]  /*57e0*/  FSEL R165, R170, -INF , !P1 ;  /* 0xff800000aaa57808 */ /* 0x000fe40004800000 */
[----:B------:R-:W-:Y:S02]  /*57f0*/  FSEL R15, R15, -INF , !P4 ;  /* 0xff8000000f0f7808 */ /* 0x000fe40006000000 */
[----:B------:R-:W-:-:S02]  /*5800*/  ISETP.GE.AND P3, PT, R21, R10, PT ;  /* 0x0000000a1500720c */ /* 0x000fc40003f66270 */
[----:B------:R-:W-:Y:S02]  /*5810*/  ISETP.GE.AND P1, PT, R17, R10, PT ;  /* 0x0000000a1100720c */ /* 0x000fe40003f26270 */
[C---:B------:R-:W-:Y:S02]  /*5820*/  ISETP.GE.AND P4, PT, R185.reuse, R2, PT ;  /* 0x00000002b900720c */ /* 0x040fe40003f86270 */
[C---:B------:R-:W-:Y:S02]  /*5830*/  IADD3 R5, R185.reuse, 0x38, RZ ;  /* 0x00000038b9057810 */ /* 0x040fe40007ffe0ff */
[----:B------:R-:W-:Y:S02]  /*5840*/  IADD3 R185, R185, 0x39, RZ ;  /* 0x00000039b9b97810 */ /* 0x000fe40007ffe0ff */
[----:B------:R-:W-:Y:S02]  /*5850*/  FSEL R194, R169, -INF , !P3 ;  /* 0xff800000a9c27808 */ /* 0x000fe40005800000 */
[----:B------:R-:W-:-:S02]  /*5860*/  FSEL R6, R13, -INF , !P6 ;  /* 0xff8000000d067808 */ /* 0x000fc40007000000 */
[----:B------:R-:W-:Y:S02]  /*5870*/  FSEL R184, R32, -INF , !P2 ;  /* 0xff80000020b87808 */ /* 0x000fe40005000000 */
[----:B------:R-:W-:Y:S02]  /*5880*/  FSEL R183, R34, -INF , !P5 ;  /* 0xff80000022b77808 */ /* 0x000fe40006800000 */
[----:B------:R-:W-:Y:S02]  /*5890*/  FSEL R182, R33, -INF , !P1 ;  /* 0xff80000021b67808 */ /* 0x000fe40004800000 */
[----:B------:R-:W-:Y:S02]  /*58a0*/  ISETP.GE.AND P3, PT, R17, R2, PT ;  /* 0x000000021100720c */ /* 0x000fe40003f66270 */
[C---:B------:R-:W-:Y:S02]  /*58b0*/  ISETP.GE.AND P6, PT, R5.reuse, R10, PT ;  /* 0x0000000a0500720c */ /* 0x040fe40003fc6270 */
[----:B------:R-:W-:-:S02]  /*58c0*/  ISETP.GE.AND P2, PT, R5, R2, PT ;  /* 0x000000020500720c */ /* 0x000fc40003f46270 */
[C---:B------:R-:W-:Y:S02]  /*58d0*/  ISETP.GE.AND P5, PT, R185.reuse, R10, PT ;  /* 0x0000000ab900720c */ /* 0x040fe40003fa6270 */
[----:B------:R-:W-:Y:S02]  /*58e0*/  ISETP.GE.AND P1, PT, R185, R2, PT ;  /* 0x00000002b900720c */ /* 0x000fe40003f26270 */
[----:B------:R-:W-:Y:S02]  /*58f0*/  FSEL R14, R14, -INF , !P4 ;  /* 0xff8000000e0e7808 */ /* 0x000fe40006000000 */
[----:B------:R-:W-:Y:S02]  /*5900*/  FSEL R181, R35, -INF , !P3 ;  /* 0xff80000023b57808 */ /* 0x000fe40005800000 */
[----:B------:R-:W-:Y:S02]  /*5910*/  FSEL R166, R28, -INF , !P6 ;  /* 0xff8000001ca67808 */ /* 0x000fe40007000000 */
[----:B------:R-:W-:-:S02]  /*5920*/  FSEL R179, R30, -INF , !P2 ;  /* 0xff8000001eb37808 */ /* 0x000fc40005000000 */
[----:B------:R-:W-:Y:S02]  /*5930*/  FSEL R180, R29, -INF , !P5 ;  /* 0xff8000001db47808 */ /* 0x000fe40006800000 */
        /* <DEDUP_REMOVED lines=13> */
[----:B------:R-:W-:-:S04]  /*5a10*/  LEA R16, P1, R0, c[0x0][0x168], 0x1 ;  /* 0x00005a0000107a11 */ /* 0x000fc800078208ff */
[----:B------:R-:W-:Y:S02]  /*5a20*/  LEA.HI.X R5, R18, R243, R5, 0x6, P0 ;  /* 0x000000f312057211 */ /* 0x000fe400000f3405 */
[----:B------:R-:W-:Y:S02]  /*5a30*/  IADD3 R18, P0, R16, UR18, RZ ;  /* 0x0000001210127c10 */ /* 0x000fe4000ff1e0ff */
[----:B------:R-:W-:-:S04]  /*5a40*/  LEA.HI.X R17, R0, c[0x0][0x16c], R5, 0x1, P1 ;  /* 0x00005b0000117a11 */ /* 0x000fc800008f0c05 */
        /* <DEDUP_REMOVED lines=13> */
.L_x_153:
[----:B------:R-:W-:Y:S01]  /*5b20*/  FMNMX.FTZ R5, R164, R12, !PT ;  /* 0x0000000ca4057209 */ /* 0x000fe20007810000 */
[----:B------:R-:W-:Y:S01]  /*5b30*/  LDSM.16.MT88.4 R28, [R225+0x18800] ;  /* 0x01880000e11c783b */ /* 0x000fe20000004200 */
[----:B-1----:R-:W-:Y:S01]  /*5b40*/  FMNMX.FTZ R16, R3, R14, !PT ;  /* 0x0000000e03107209 */ /* 0x002fe20007810000 */
        /* <DEDUP_REMOVED lines=76> */
[--C-:B------:R-:W-:Y:S01]  /*6010*/  FFMA.FTZ R193, R193, c[0x0][0x23c], -R178.reuse ;  /* 0x00008f00c1c17a23 */ /* 0x100fe200000108b2 */
[----:B------:R-:W-:Y:S01]  /*6020*/  MUFU.EX2 R170, R170 ;  /* 0x000000aa00aa7308 */ /* 0x000fe20000000800 */
[----:B---3--:R-:W-:Y:S01]  /*6030*/  F2FP.BF16.PACK_AB R4, R173, R174 ;  /* 0x000000aead04723e */ /* 0x008fe200000010ff */
[--C-:B------:R-:W-:Y:S02]  /*6040*/  FFMA.FTZ R199, R196, c[0x0][0x23c], -R185.reuse ;  /* 0x00008f00c4c77a23 */ /* 0x100fe400000108b9 */
[--C-:B------:R-:W-:Y:S02]  /*6050*/  FFMA.FTZ R201, R194, c[0x0][0x23c], -R185.reuse ;  /* 0x00008f00c2c97a23 */ /* 0x100fe400000108b9 */
[----:B------:R-:W-:Y:S02]  /*6060*/  FFMA.FTZ R196, R202, c[0x0][0x23c], -R185 ;  /* 0x00008f00cac47a23 */ /* 0x000fe400000108b9 */
[----:B------:R-:W3:Y:S01]  /*6070*/  MUFU.EX2 R169, R169 ;  /* 0x000000a900a97308 */ /* 0x000ee20000000800 */
[----:B----4-:R-:W-:Y:S01]  /*6080*/  F2FP.BF16.PACK_AB R6, R171, R172 ;  /* 0x000000acab06723e */ /* 0x010fe200000010ff */
        /* <DEDUP_REMOVED lines=8> */
[----:B------:R-:W4:Y:S01]  /*6110*/  MUFU.EX2 R175, R175 ;  /* 0x000000af00af7308 */ /* 0x000f220000000800 */
[----:B---3--:R-:W-:Y:S01]  /*6120*/  F2FP.BF16.PACK_AB R5, R169, R170 ;  /* 0x000000aaa905723e */ /* 0x008fe200000010ff */
[----:B------:R-:W-:Y:S01]  /*6130*/  LDSM.16.MT88.4 R164, [R225+0x1f000] ;  /* 0x01f00000e1a4783b */ /* 0x000fe20000004200 */
[----:B------:R-:W-:-:S02]  /*6140*/  FFMA.FTZ R184, R184, c[0x0][0x23c], -R185 ;  /* 0x00008f00b8b87a23 */ /* 0x000fc400000108b9 */
[----:B------:R-:W-:Y:S02]  /*6150*/  FFMA.FTZ R185, R180, c[0x0][0x23c], -R185 ;  /* 0x00008f00b4b97a23 */ /* 0x000fe400000108b9 */
[--C-:B------:R-:W-:Y:S01]  /*6160*/  FFMA.FTZ R180, R183, c[0x0][0x23c], -R178.reuse ;  /* 0x00008f00b7b47a23 */ /* 0x100fe200000108b2 */
[----:B------:R-:W3:Y:S01]  /*6170*/  MUFU.EX2 R176, R176 ;  /* 0x000000b000b07308 */ /* 0x000ee20000000800 */
[--C-:B------:R-:W-:Y:S02]  /*6180*/  FFMA.FTZ R181, R181, c[0x0][0x23c], -R178.reuse ;  /* 0x00008f00b5b57a23 */ /* 0x100fe400000108b2 */
[--C-:B------:R-:W-:Y:S02]  /*6190*/  FFMA.FTZ R179, R179, c[0x0][0x23c], -R178.reuse ;  /* 0x00008f00b3b37a23 */ /* 0x100fe400000108b2 */
[----:B------:R-:W-:-:S03]  /*61a0*/  FFMA.FTZ R178, R177, c[0x0][0x23c], -R178 ;  /* 0x00008f00b1b27a23 */ /* 0x000fc600000108b2 */
        /* <DEDUP_REMOVED lines=13> */
[C---:B-1----:R-:W-:Y:S01]  /*6280*/  HMMA.16816.F32.BF16 R160, R4.reuse, R20, R160 ;  /* 0x0000001404a0723c */ /* 0x042fe200000418a0 */
[-C--:B------:R-:W-:Y:S01]  /*6290*/  FMUL.FTZ R41, R41, R176.reuse ;  /* 0x000000b029297220 */ /* 0x080fe20000410000 */
[----:B------:R-:W-:Y:S01]  /*62a0*/  MUFU.EX2 R188, R188 ;  /* 0x000000bc00bc7308 */ /* 0x000fe20000000800 */
[-C--:B------:R-:W-:Y:S02]  /*62b0*/  FMUL.FTZ R42, R42, R3.reuse ;  /* 0x000000032a2a7220 */ /* 0x080fe40000410000 */
[-C--:B------:R-:W-:Y:S02]  /*62c0*/  FMUL.FTZ R43, R43, R3.reuse ;  /* 0x000000032b2b7220 */ /* 0x080fe40000410000 */
[-C--:B------:R-:W-:Y:S01]  /*62d0*/  FMUL.FTZ R44, R44, R176.reuse ;  /* 0x000000b02c2c7220 */ /* 0x080fe20000410000 */
[----:B------:R-:W-:Y:S01]  /*62e0*/  HMMA.16816.F32.BF16 R36, R4, R22, R36 ;  /* 0x000000160424723c */ /* 0x000fe20000041824 */
[----:B------:R-:W1:Y:S01]  /*62f0*/  LDSM.16.MT88.4 R20, [R224+0x18000] ;  /* 0x01800000e014783b */ /* 0x000e620000004200 */
        /* <DEDUP_REMOVED lines=29> */
[-C--:B------:R-:W-:Y:S02]  /*64d0*/  FMUL.FTZ R63, R63, R3.reuse ;  /* 0x000000033f3f7220 */ /* 0x080fe40000410000 */
[C---:B-1----:R-:W-:Y:S01]  /*64e0*/  HMMA.16816.F32.BF16 R56, R4.reuse, R20, R56 ;  /* 0x000000140438723c */ /* 0x042fe20000041838 */
[-C--:B------:R-:W-:Y:S02]  /*64f0*/  FMUL.FTZ R64, R64, R176.reuse ;  /* 0x000000b040407220 */ /* 0x080fe40000410000 */
[-C--:B------:R-:W-:Y:S02]  /*6500*/  FMUL.FTZ R65, R65, R176.reuse ;  /* 0x000000b041417220 */ /* 0x080fe40000410000 */
[-C--:B------:R-:W-:Y:S01]  /*6510*/  FMUL.FTZ R66, R66, R3.reuse ;  /* 0x0000000342427220 */ /* 0x080fe20000410000 */
[----:B------:R-:W-:Y:S01]  /*6520*/  MUFU.EX2 R198, R198 ;  /* 0x000000c600c67308 */ /* 0x000fe20000000800 */
[----:B------:R-:W-:Y:S01]  /*6530*/  FMUL.FTZ R67, R67, R3 ;  /* 0x0000000343437220 */ /* 0x000fe20000410000 */
        /* <DEDUP_REMOVED lines=15> */
[-C--:B------:R-:W-:Y:S01]  /*6630*/  FMUL.FTZ R77, R77, R176.reuse ;  /* 0x000000b04d4d7220 */ /* 0x080fe20000410000 */
        /* <DEDUP_REMOVED lines=32> */
[----:B----4-:R-:W-:Y:S01]  /*6840*/  HMMA.16816.F32.BF16 R88, R4, R16, R88 ;  /* 0x000000100458723c */ /* 0x010fe20000041858 */
[-C--:B------:R-:W-:Y:S01]  /*6850*/  FMUL.FTZ R98, R98, R3.reuse ;  /* 0x0000000362627220 */ /* 0x080fe20000410000 */
[----:B------:R-:W-:Y:S01]  /*6860*/  MUFU.EX2 R184, R184 ;  /* 0x000000b800b87308 */ /* 0x000fe20000000800 */
[----:B------:R-:W-:-:S02]  /*6870*/  FMUL.FTZ R99, R99, R3 ;  /* 0x0000000363637220 */ /* 0x000fc40000410000 */
[-C--:B------:R-:W-:Y:S02]  /*6880*/  FMUL.FTZ R100, R100, R176.reuse ;  /* 0x000000b064647220 */ /* 0x080fe40000410000 */
[-C--:B------:R-:W-:Y:S01]  /*6890*/  FMUL.FTZ R101, R101, R176.reuse ;  /* 0x000000b065657220 */ /* 0x080fe20000410000 */
[C---:B------:R-:W-:Y:S01]  /*68a0*/  HMMA.16816.F32.BF16 R92, R4.reuse, R18, R92 ;  /* 0x00000012045c723c */ /* 0x040fe2000004185c */
[-C--:B------:R-:W-:Y:S01]  /*68b0*/  FMUL.FTZ R102, R102, R3.reuse ;  /* 0x0000000366667220 */ /* 0x080fe20000410000 */
[----:B------:R-:W4:Y:S01]  /*68c0*/  LDSM.16.MT88.4 R16, [R225+0x1c000] ;  /* 0x01c00000e110783b */ /* 0x000f220000004200 */
[-C--:B------:R-:W-:Y:S01]  /*68d0*/  FMUL.FTZ R103, R103, R3.reuse ;  /* 0x0000000367677220 */ /* 0x080fe20000410000 */
[----:B------:R-:W1:Y:S01]  /*68e0*/  MUFU.EX2 R203, R203 ;  /* 0x000000cb00cb7308 */ /* 0x000e620000000800 */
        /* <DEDUP_REMOVED lines=12> */
[----:B------:R-:W-:Y:S01]  /*69b0*/  MUFU.EX2 R185, R185 ;  /* 0x000000b900b97308 */ /* 0x000fe20000000800 */
        /* <DEDUP_REMOVED lines=16> */
[-C--:B------:R-:W-:Y:S02]  /*6ac0*/  FMUL.FTZ R122, R122, R3.reuse ;  /* 0x000000037a7a7220 */ /* 0x080fe40000410000 */
[----:B------:R-:W-:Y:S01]  /*6ad0*/  FMUL.FTZ R123, R123, R3 ;  /* 0x000000037b7b7220 */ /* 0x000fe20000410000 */
[----:B------:R-:W-:Y:S01]  /*6ae0*/  MUFU.EX2 R179, R179 ;  /* 0x000000b300b37308 */ /* 0x000fe20000000800 */
[----:B------:R-:W-:-:S02]  /*6af0*/  FMUL.FTZ R124, R124, R176 ;  /* 0x000000b07c7c7220 */ /* 0x000fc40000410000 */
        /* <DEDUP_REMOVED lines=10> */
[-C--:B------:R-:W-:Y:S02]  /*6ba0*/  FMUL.FTZ R131, R131, R3.reuse ;  /* 0x0000000383837220 */ /* 0x080fe40000410000 */
[-C--:B------:R-:W-:Y:S02]  /*6bb0*/  FMUL.FTZ R132, R132, R176.reuse ;  /* 0x000000b084847220 */ /* 0x080fe40000410000 */
[-C--:B------:R-:W-:Y:S01]  /*6bc0*/  FMUL.FTZ R133, R133, R176.reuse ;  /* 0x000000b085857220 */ /* 0x080fe20000410000 */
[----:B------:R-:W-:Y:S01]  /*6bd0*/  HMMA.16816.F32.BF16 R124, R4, R14, R124 ;  /* 0x0000000e047c723c */ /* 0x000fe2000004187c */
[-C--:B------:R-:W-:Y:S01]  /*6be0*/  FMUL.FTZ R134, R134, R3.reuse ;  /* 0x0000000386867220 */ /* 0x080fe20000410000 */
[----:B------:R-:W2:Y:S01]  /*6bf0*/  LDSM.16.MT88.4 R12, [R225+0x1e000] ;  /* 0x01e00000e10c783b */ /* 0x000ea20000004200 */
[----:B------:R-:W-:Y:S02]  /*6c00*/  FMUL.FTZ R135, R135, R3 ;  /* 0x0000000387877220 */ /* 0x000fe40000410000 */
        /* <DEDUP_REMOVED lines=14> */
[----:B----4-:R-:W-:Y:S01]  /*6cf0*/  HMMA.16816.F32.BF16 R136, R4, R16, R136 ;  /* 0x000000100488723c */ /* 0x010fe20000041888 */
[----:B------:R-:W-:Y:S02]  /*6d00*/  FMUL.FTZ R143, R143, R3 ;  /* 0x000000038f8f7220 */ /* 0x000fe40000410000 */
[----:B------:R-:W-:-:S02]  /*6d10*/  FMUL.FTZ R144, R144, R176 ;  /* 0x000000b090907220 */ /* 0x000fc40000410000 */
[-C--:B------:R-:W-:Y:S02]  /*6d20*/  FMUL.FTZ R145, R145, R176.reuse ;  /* 0x000000b091917220 */ /* 0x080fe40000410000 */
[-C--:B------:R-:W-:Y:S01]  /*6d30*/  FMUL.FTZ R146, R146, R3.reuse ;  /* 0x0000000392927220 */ /* 0x080fe20000410000 */
[C---:B------:R-:W-:Y:S01]  /*6d40*/  HMMA.16816.F32.BF16 R156, R4.reuse, R18, R156 ;  /* 0x00000012049c723c */ /* 0x040fe2000004189c */
[-C--:B------:R-:W-:Y:S01]  /*6d50*/  FMUL.FTZ R147, R147, R3.reuse ;  /* 0x0000000393937220 */ /* 0x080fe20000410000 */
[----:B------:R-:W4:Y:S01]  /*6d60*/  LDSM.16.MT88.4 R16, [R228+0x18800] ;  /* 0x01880000e410783b */ /* 0x000f220000004200 */
        /* <DEDUP_REMOVED lines=8> */
[C---:B------:R-:W-:Y:S01]  /*6df0*/  HMMA.16816.F32.BF16 R144, R4.reuse, R14, R144 ;  /* 0x0000000e0490723c */ /* 0x040fe20000041890 */
[----:B------:R-:W2:Y:S01]  /*6e00*/  LDSM.16.MT88.4 R12, [R226+0x18800] ;  /* 0x01880000e20c783b */ /* 0x000ea20000004200 */
[-C--:B------:R-:W-:Y:S02]  /*6e10*/  FMUL.FTZ R151, R151, R3.reuse ;  /* 0x0000000397977220 */ /* 0x080fe40000410000 */
[----:B------:R-:W-:Y:S02]  /*6e20*/  FFMA.FTZ R174, R251, R176, R174 ;  /* 0x000000b0fbae7223 */ /* 0x000fe400000100ae */
[----:B------:R-:W-:Y:S01]  /*6e30*/  FFMA.FTZ R170, R249, R3, R170 ;  /* 0x00000003f9aa7223 */ /* 0x000fe200000100aa */
[----:B------:R-:W-:Y:S01]  /*6e40*/  MOV R3, R0 ;  /* 0x0000000000037202 */ /* 0x000fe20000000f00 */
[----:B-1----:R-:W-:Y:S01]  /*6e50*/  HMMA.16816.F32.BF16 R152, R4, R20, R152 ;  /* 0x000000140498723c */ /* 0x002fe20000041898 */
[----:B------:R-:W-:-:S02]  /*6e60*/  FADD.FTZ R173, R173, R174 ;  /* 0x000000aeadad7221 */ /* 0x000fc40000010000 */
[----:B------:R-:W-:Y:S02]  /*6e70*/  FADD.FTZ R169, R169, R170 ;  /* 0x000000aaa9a97221 */ /* 0x000fe40000010000 */
[----:B------:R-:W-:Y:S02]  /*6e80*/  FADD.FTZ R172, R172, R173 ;  /* 0x000000adacac7221 */ /* 0x000fe40000010000 */
[----:B------:R-:W-:Y:S01]  /*6e90*/  FADD.FTZ R168, R168, R169 ;  /* 0x000000a9a8a87221 */ /* 0x000fe20000010000 */
[----:B------:R-:W-:Y:S01]  /*6ea0*/  HMMA.16816.F32.BF16 R148, R4, R22, R148 ;  /* 0x000000160494723c */ /* 0x000fe20000041894 */
[----:B------:R-:W1:Y:S01]  /*6eb0*/  LDSM.16.MT88.4 R20, [R228+0x1a800] ;  /* 0x01a80000e414783b */ /* 0x000e620000004200 */
[----:B------:R-:W-:Y:S02]  /*6ec0*/  FADD.FTZ R171, R171, R172 ;  /* 0x000000acabab7221 */ /* 0x000fe40000010000 */
[----:B------:R-:W-:-:S03]  /*6ed0*/  FADD.FTZ R175, R175, R168 ;  /* 0x000000a8afaf7221 */ /* 0x000fc60000010000 */
[----:B---3--:R-:W-:Y:S01]  /*6ee0*/  F2FP.BF16.PACK_AB R4, R187, R186 ;  /* 0x000000babb04723e */ /* 0x008fe200000010ff */
[----:B------:R-:W-:Y:S01]  /*6ef0*/  FADD.FTZ R186, R186, R171 ;  /* 0x000000abbaba7221 */ /* 0x000fe20000010000 */
[----:B-----5:R-:W-:Y:S01]  /*6f00*/  F2FP.BF16.PACK_AB R5, R191, R190 ;  /* 0x000000bebf05723e */ /* 0x020fe200000010ff */
[----:B------:R-:W-:Y:S01]  /*6f10*/  FADD.FTZ R190, R190, R175 ;  /* 0x000000afbebe7221 */ /* 0x000fe20000010000 */
[----:B------:R-:W-:Y:S01]  /*6f20*/  F2FP.BF16.PACK_AB R6, R189, R188 ;  /* 0x000000bcbd06723e */ /* 0x000fe200000010ff */
[----:B------:R-:W-:Y:S01]  /*6f30*/  FADD.FTZ R187, R187, R186 ;  /* 0x000000babbbb7221 */ /* 0x000fe20000010000 */
[----:B------:R-:W-:Y:S01]  /*6f40*/  F2FP.BF16.PACK_AB R7, R193, R192 ;  /* 0x000000c0c107723e */ /* 0x000fe200000010ff */
[----:B------:R-:W-:Y:S02]  /*6f50*/  FADD.FTZ R191, R191, R190 ;  /* 0x000000bebfbf7221 */ /* 0x000fe40000010000 */
[----:B------:R-:W-:Y:S02]  /*6f60*/  FADD.FTZ R188, R188, R187 ;  /* 0x000000bbbcbc7221 */ /* 0x000fe40000010000 */
[----:B------:R-:W-:-:S02]  /*6f70*/  FADD.FTZ R192, R192, R191 ;  /* 0x000000bfc0c07221 */ /* 0x000fc40000010000 */
[----:B----4-:R-:W-:Y:S01]  /*6f80*/  HMMA.16816.F32.BF16 R160, R4, R16, R160 ;  /* 0x0000001004a0723c */ /* 0x010fe200000418a0 */
        /* <DEDUP_REMOVED lines=25> */
[C---:B-----5:R-:W-:Y:S08]  /*7120*/  HMMA.16816.F32.BF16 R96, R4.reuse, R24, R96 ;  /* 0x000000180460723c */ /* 0x060ff00000041860 */
        /* <DEDUP_REMOVED lines=20> */
[C---:B------:R-:W-:Y:S08]  /*7270*/  HMMA.16816.F32.BF16 R140, R4.reuse, R32, R140 ;  /* 0x00000020048c723c */ /* 0x040ff0000004188c */
[----:B------:R-:W-:Y:S01]  /*7280*/  HMMA.16816.F32.BF16 R144, R4, R34, R144 ;  /* 0x000000220490723c */ /* 0x000fe20000041890 */
[----:B------:R-:W-:Y:S06]  /*7290*/  LDSM.16.MT88.4 R32, [R226+0x1f000] ;  /* 0x01f00000e220783b */ /* 0x000fec0000004200 */
        /* <DEDUP_REMOVED lines=51> */
[C---:B------:R-:W-:Y:S08]  /*75d0*/  HMMA.16816.F32.BF16 R136, R4.reuse, R32, R136 ;  /* 0x000000200488723c */ /* 0x040ff00000041888 */
[C---:B------:R-:W-:Y:S01]  /*75e0*/  HMMA.16816.F32.BF16 R156, R4.reuse, R34, R156 ;  /* 0x00000022049c723c */ /* 0x040fe2000004189c */
[----:B------:R-:W-:Y:S07]  /*75f0*/  LDSM.16.MT88.4 R32, [R228+0x1b800] ;  /* 0x01b80000e420783b */ /* 0x000fee0000004200 */
[C---:B------:R-:W-:Y:S07]  /*7600*/  HMMA.16816.F32.BF16 R140, R4.reuse, R164, R140 ;  /* 0x000000a4048c723c */ /* 0x040fee000004188c */
[----:B------:R-:W-:Y:S01]  /*7610*/  MOV R164, R200 ;  /* 0x000000c800a47202 */ /* 0x000fe20000000f00 */
[C---:B------:R-:W-:Y:S08]  /*7620*/  HMMA.16816.F32.BF16 R144, R4.reuse, R166, R144 ;  /* 0x000000a60490723c */ /* 0x040ff00000041890 */
[C---:B-----5:R-:W-:Y:S08]  /*7630*/  HMMA.16816.F32.BF16 R152, R4.reuse, R24, R152 ;  /* 0x000000180498723c */ /* 0x060ff00000041898 */
        /* <DEDUP_REMOVED lines=24> */
[C---:B-1----:R-:W-:Y:S08]  /*77c0*/  HMMA.16816.F32.BF16 R80, R4.reuse, R20, R80 ;  /* 0x000000140450723c */ /* 0x042ff00000041850 */
[C---:B------:R-:W-:Y:S01]  /*77d0*/  HMMA.16816.F32.BF16 R84, R4.reuse, R22, R84 ;  /* 0x000000160454723c */ /* 0x040fe20000041854 */
[----:B------:R-:W1:Y:S07]  /*77e0*/  LDSM.16.MT88.4 R20, [R228+0x1f800] ;  /* 0x01f80000e414783b */ /* 0x000e6e0000004200 */
[C---:B------:R-:W-:Y:S01]  /*77f0*/  HMMA.16816.F32.BF16 R60, R4.reuse, R30, R60 ;  /* 0x0000001e043c723c */ /* 0x040fe2000004183c */
[----:B------:R-:W4:Y:S07]  /*7800*/  LDSM.16.MT88.4 R28, [R226+0x1d800] ;  /* 0x01d80000e21c783b */ /* 0x000f2e0000004200 */
[C---:B------:R-:W-:Y:S08]  /*7810*/  HMMA.16816.F32.BF16 R64, R4.reuse, R32, R64 ;  /* 0x000000200440723c */ /* 0x040ff00000041840 */
[C---:B------:R-:W-:Y:S01]  /*7820*/  HMMA.16816.F32.BF16 R68, R4.reuse, R34, R68 ;  /* 0x000000220444723c */ /* 0x040fe20000041844 */
[----:B------:R-:W5:Y:S07]  /*7830*/  LDSM.16.MT88.4 R32, [R225+0x1d800] ;  /* 0x01d80000e120783b */ /* 0x000f6e0000004200 */
[C---:B------:R-:W-:Y:S08]  /*7840*/  HMMA.16816.F32.BF16 R72, R4.reuse, R24, R72 ;  /* 0x000000180448723c */ /* 0x040ff00000041848 */
[C---:B------:R-:W-:Y:S01]  /*7850*/  HMMA.16816.F32.BF16 R76, R4.reuse, R26, R76 ;  /* 0x0000001a044c723c */ /* 0x040fe2000004184c */
[----:B------:R-:W4:Y:S07]  /*7860*/  LDSM.16.MT88.4 R24, [R224+0x1d800] ;  /* 0x01d80000e018783b */ /* 0x000f2e0000004200 */
[C---:B---3--:R-:W-:Y:S08]  /*7870*/  HMMA.16816.F32.BF16 R88, R4.reuse, R16, R88 ;  /* 0x000000100458723c */ /* 0x048ff00000041858 */
[C---:B------:R-:W-:Y:S01]  /*7880*/  HMMA.16816.F32.BF16 R92, R4.reuse, R18, R92 ;  /* 0x00000012045c723c */ /* 0x040fe2000004185c */
[----:B------:R-:W3:Y:S07]  /*7890*/  LDSM.16.MT88.4 R16, [R226+0x1f800] ;  /* 0x01f80000e210783b */ /* 0x000eee0000004200 */
[C---:B--2---:R-:W-:Y:S08]  /*78a0*/  HMMA.16816.F32.BF16 R96, R4.reuse, R12, R96 ;  /* 0x0000000c0460723c */ /* 0x044ff00000041860 */
[C---:B------:R-:W-:Y:S01]  /*78b0*/  HMMA.16816.F32.BF16 R100, R4.reuse, R14, R100 ;  /* 0x0000000e0464723c */ /* 0x040fe20000041864 */
[----:B------:R-:W2:Y:S07]  /*78c0*/  LDSM.16.MT88.4 R12, [R225+0x1f800] ;  /* 0x01f80000e10c783b */ /* 0x000eae0000004200 */
[C---:B-1----:R-:W-:Y:S08]  /*78d0*/  HMMA.16816.F32.BF16 R128, R4.reuse, R20, R128 ;  /* 0x000000140480723c */ /* 0x042ff00000041880 */
[C---:B------:R-:W-:Y:S01]  /*78e0*/  HMMA.16816.F32.BF16 R132, R4.reuse, R22, R132 ;  /* 0x000000160484723c */ /* 0x040fe20000041884 */
[----:B------:R-:W1:Y:S07]  /*78f0*/  LDSM.16.MT88.4 R20, [R224+0x1f800] ;  /* 0x01f80000e014783b */ /* 0x000e6e0000004200 */
[C---:B----4-:R-:W-:Y:S08]  /*7900*/  HMMA.16816.F32.BF16 R104, R4.reuse, R28, R104 ;  /* 0x0000001c0468723c */ /* 0x050ff00000041868 */
[C---:B------:R-:W-:Y:S08]  /*7910*/  HMMA.16816.F32.BF16 R108, R4.reuse, R30, R108 ;  /* 0x0000001e046c723c */ /* 0x040ff0000004186c */
[C---:B-----5:R-:W-:Y:S08]  /*7920*/  HMMA.16816.F32.BF16 R112, R4.reuse, R32, R112 ;  /* 0x000000200470723c */ /* 0x060ff00000041870 */
[C---:B------:R-:W-:Y:S08]  /*7930*/  HMMA.16816.F32.BF16 R116, R4.reuse, R34, R116 ;  /* 0x000000220474723c */ /* 0x040ff00000041874 */
[C---:B------:R-:W-:Y:S08]  /*7940*/  HMMA.16816.F32.BF16 R120, R4.reuse, R24, R120 ;  /* 0x000000180478723c */ /* 0x040ff00000041878 */
[C---:B------:R-:W-:Y:S08]  /*7950*/  HMMA.16816.F32.BF16 R124, R4.reuse, R26, R124 ;  /* 0x0000001a047c723c */ /* 0x040ff0000004187c */
[C---:B---3--:R-:W-:Y:S08]  /*7960*/  HMMA.16816.F32.BF16 R136, R4.reuse, R16, R136 ;  /* 0x000000100488723c */ /* 0x048ff00000041888 */
[C---:B------:R-:W-:Y:S08]  /*7970*/  HMMA.16816.F32.BF16 R156, R4.reuse, R18, R156 ;  /* 0x00000012049c723c */ /* 0x040ff0000004189c */
[C---:B--2---:R-:W-:Y:S08]  /*7980*/  HMMA.16816.F32.BF16 R140, R4.reuse, R12, R140 ;  /* 0x0000000c048c723c */ /* 0x044ff0000004188c */
[C---:B------:R-:W-:Y:S08]  /*7990*/  HMMA.16816.F32.BF16 R144, R4.reuse, R14, R144 ;  /* 0x0000000e0490723c */ /* 0x040ff00000041890 */
[C---:B-1----:R-:W-:Y:S08]  /*79a0*/  HMMA.16816.F32.BF16 R152, R4.reuse, R20, R152 ;  /* 0x000000140498723c */ /* 0x042ff00000041898 */
[----:B------:R-:W-:Y:S01]  /*79b0*/  HMMA.16816.F32.BF16 R148, R4, R22, R148 ;  /* 0x000000160494723c */ /* 0x000fe20000041894 */
[----:B------:R-:W-:Y:S11]  /*79c0*/  @!P0 BRA `(.L_x_152) ;  /* 0x000034c000008947 */ /* 0x000ff60003800000 */
[----:B------:R-:W-:Y:S01]  /*79d0*/  UIADD3 UR11, UR8, -0x3, URZ ;  /* 0xfffffffd080b7890 */ /* 0x000fe2000fffe03f */
[----:B------:R-:W-:-:S04]  /*79e0*/  DEPBAR.LE SB0, 0x0 ;  /* 0x000080000000791a */ /* 0x000fc80000000000 */
[----:B------:R-:W-:Y:S01]  /*79f0*/  USHF.R.S32.HI UR6, URZ, 0x1f, UR11 ;  /* 0x0000001f3f067899 */ /* 0x000fe2000801140b */
[----:B------:R-:W-:Y:S01]  /*7a00*/  IMAD.MOV.U32 R4, RZ, RZ, c[0x0][0x1a0] ;  /* 0x00006800ff047624 */ /* 0x000fe200078e00ff */
[----:B------:R-:W-:Y:S01]  /*7a10*/  ULDC.64 UR4, c[0x0][0x1a0] ;  /* 0x0000680000047ab9 */ /* 0x000fe20000000a00 */
[----:B------:R-:W-:Y:S01]  /*7a20*/  IMAD.MOV.U32 R3, RZ, RZ, c[0x0][0x1a4] ;  /* 0x00006900ff037624 */ /* 0x000fe200078e00ff */
[----:B------:R-:W-:Y:S02]  /*7a30*/  UIMAD UR6, UR6, UR4, URZ ;  /* 0x00000004060672a4 */ /* 0x000fe4000f8e023f */
        /* <DEDUP_REMOVED lines=11> */
[----:B------:R-:W-:Y:S02]  /*7af0*/  LEA R14, P0, R4, R12, 0x6 ;  /* 0x0000000c040e7211 */ /* 0x000fe400078030ff */
[----:B------:R-:W-:-:S04]  /*7b00*/  LEA.HI.X R13, R6, c[0x0][0x174], R5, 0x1, P1 ;  /* 0x00005d00060d7a11 */ /* 0x000fc800008f0c05 */
[----:B------:R-:W-:Y:S01]  /*7b10*/  LEA.HI.X R15, R4, R13, R3, 0x6, P0 ;  /* 0x0000000d040f7211 */ /* 0x000fe200000f3403 */
        /* <DEDUP_REMOVED lines=210> */
[C---:B------:R-:W-:Y:S01]  /*8840*/  IADD3 R11, R3.reuse, 0x1, RZ ;  /* 0x00000001030b7810 */ /* 0x040fe20007ffe0ff */
[----:B------:R-:W1:Y:S01]  /*8850*/  LDSM.16.M88.4 R184, [R220+0x7000] ;  /* 0x00700000dcb8783b */ /* 0x000e620000000200 */
[----:B------:R-:W-:Y:S02]  /*8860*/  IADD3 R23, R3, 0x11, RZ ;  /* 0x0000001103177810 */ /* 0x000fe40007ffe0ff */
[C---:B------:R-:W-:Y:S02]  /*8870*/  ISETP.GE.AND P6, PT, R11.reuse, R10, PT ;  /* 0x0000000a0b00720c */ /* 0x040fe40003fc6270 */
[----:B------:R-:W-:Y:S01]  /*8880*/  ISETP.GE.AND P4, PT, R11, R2, PT ;  /* 0x000000020b00720c */ /* 0x000fe20003f86270 */
[----:B-----5:R-:W-:Y:S01]  /*8890*/  HMMA.16816.F32.BF16 R176, R24, R16, R176 ;  /* 0x0000001018b0723c */ /* 0x020fe200000418b0 */
[----:B------:R-:W-:-:S04]  /*88a0*/  IADD3 R11, R3, 0x9, RZ ;  /* 0x00000009030b7810 */ /* 0x000fc80007ffe0ff */
[----:B------:R-:W-:Y:S02]  /*88b0*/  ISETP.GE.AND P1, PT, R11, R10, PT ;  /* 0x0000000a0b00720c */ /* 0x000fe40003f26270 */
[----:B------:R-:W-:Y:S01]  /*88c0*/  IADD3 R17, R3, 0x8, RZ ;  /* 0x0000000803117810 */ /* 0x000fe20007ffe0ff */
[----:B------:R-:W-:Y:S01]  /*88d0*/  HMMA.16816.F32.BF16 R172, R24, R18, R172 ;  /* 0x0000001218ac723c */ /* 0x000fe200000418ac */
[----:B------:R-:W-:Y:S02]  /*88e0*/  ISETP.GE.AND P3, PT, R11, R2, PT ;  /* 0x000000020b00720c */ /* 0x000fe40003f66270 */
[C---:B------:R-:W-:Y:S02]  /*88f0*/  ISETP.GE.AND P2, PT, R17.reuse, R10, PT ;  /* 0x0000000a1100720c */ /* 0x040fe40003f46270 */
[----:B------:R-:W-:Y:S02]  /*8900*/  ISETP.GE.AND P5, PT, R17, R2, PT ;  /* 0x000000021100720c */ /* 0x000fe40003fa6270 */
[----:B------:R-:W-:Y:S01]  /*8910*/  IADD3 R17, R3, 0x10, RZ ;  /* 0x0000001003117810 */ /* 0x000fe20007ffe0ff */
[----:B------:R-:W-:Y:S01]  /*8920*/  HMMA.16816.F32.BF16 R12, R192, R196, R12 ;  /* 0x000000c4c00c723c */ /* 0x000fe2000004180c */
[----:B------:R-:W-:-:S02]  /*8930*/  FSEL R11, R4, -INF , !P2 ;  /* 0xff800000040b7808 */ /* 0x000fc40005000000 */
[C---:B------:R-:W-:Y:S02]  /*8940*/  ISETP.GE.AND P0, PT, R17.reuse, R10, PT ;  /* 0x0000000a1100720c */ /* 0x040fe40003f06270 */
[----:B------:R-:W-:Y:S02]  /*8950*/  ISETP.GE.AND P2, PT, R17, R2, PT ;  /* 0x000000021100720c */ /* 0x000fe40003f46270 */
[----:B------:R-:W2:Y:S01]  /*8960*/  LDSM.16.M88.4 R16, [R220+0x7800] ;  /* 0x00780000dc10783b */ /* 0x000ea20000000200 */
[----:B------:R-:W-:Y:S01]  /*8970*/  HMMA.16816.F32.BF16 R32, R192, R180, R32 ;  /* 0x000000b4c020723c */ /* 0x000fe20000041820 */
[----:B------:R-:W-:Y:S01]  /*8980*/  FSEL R6, R6, -INF , !P5 ;  /* 0xff80000006067808 */ /* 0x000fe20006800000 */
[----:B------:R-:W-:-:S04]  /*8990*/  DEPBAR.LE SB0, 0x0 ;  /* 0x000080000000791a */ /* 0x000fc80000000000 */
[----:B------:R-:W-:Y:S02]  /*89a0*/  FSEL R5, R5, -INF , !P1 ;  /* 0xff80000005057808 */ /* 0x000fe40004800000 */
[----:B------:R-:W-:Y:S01]  /*89b0*/  HMMA.16816.F32.BF16 R28, R192, R182, R28 ;  /* 0x000000b6c01c723c */ /* 0x000fe2000004181c */
[C---:B------:R-:W-:Y:S02]  /*89c0*/  ISETP.GE.AND P5, PT, R23.reuse, R10, PT ;  /* 0x0000000a1700720c */ /* 0x040fe40003fa6270 */
[----:B------:R-:W-:Y:S02]  /*89d0*/  ISETP.GE.AND P1, PT, R23, R2, PT ;  /* 0x000000021700720c */ /* 0x000fe40003f26270 */
[----:B------:R-:W-:Y:S02]  /*89e0*/  FSEL R4, R7, -INF , !P3 ;  /* 0xff80000007047808 */ /* 0x000fe40005800000 */
[C---:B------:R-:W-:Y:S01]  /*89f0*/  IADD3 R23, R3.reuse, 0x18, RZ ;  /* 0x0000001803177810 */ /* 0x040fe20007ffe0ff */
[----:B-1----:R-:W-:Y:S01]  /*8a00*/  HMMA.16816.F32.BF16 R168, R24, R184, R168 ;  /* 0x000000b818a8723c */ /* 0x002fe200000418a8 */
[----:B------:R-:W-:-:S02]  /*8a10*/  IADD3 R7, R3, 0x19, RZ ;  /* 0x0000001903077810 */ /* 0x000fc40007ffe0ff */
[----:B------:R-:W-:Y:S02]  /*8a20*/  FSEL R189, R177, -INF , !P5 ;  /* 0xff800000b1bd7808 */ /* 0x000fe40006800000 */
[-C--:B------:R-:W-:Y:S02]  /*8a30*/  ISETP.GE.AND P3, PT, R23, R10.reuse, PT ;  /* 0x0000000a1700720c */ /* 0x080fe40003f66270 */
[----:B------:R-:W-:Y:S01]  /*8a40*/  FSEL R184, R178, -INF , !P2 ;  /* 0xff800000b2b87808 */ /* 0x000fe20005000000 */
[----:B------:R-:W-:Y:S01]  /*8a50*/  HMMA.16816.F32.BF16 R164, R24, R186, R164 ;  /* 0x000000ba18a4723c */ /* 0x000fe200000418a4 */
[----:B------:R-:W-:Y:S02]  /*8a60*/  FSEL R199, R176, -INF , !P0 ;  /* 0xff800000b0c77808 */ /* 0x000fe40004000000 */
[C---:B------:R-:W-:Y:S02]  /*8a70*/  ISETP.GE.AND P2, PT, R7.reuse, R10, PT ;  /* 0x0000000a0700720c */ /* 0x040fe40003f46270 */
[----:B------:R-:W-:-:S02]  /*8a80*/  ISETP.GE.AND P5, PT, R7, R2, PT ;  /* 0x000000020700720c */ /* 0x000fc40003fa6270 */
[----:B------:R-:W-:Y:S01]  /*8a90*/  ISETP.GE.AND P0, PT, R23, R2, PT ;  /* 0x000000021700720c */ /* 0x000fe20003f06270 */
[C---:B------:R-:W-:Y:S01]  /*8aa0*/  HMMA.16816.F32.BF16 R12, R24.reuse, R20, R12 ;  /* 0x00000014180c723c */ /* 0x040fe2000004180c */
[C---:B------:R-:W-:Y:S02]  /*8ab0*/  IADD3 R7, R3.reuse, 0x20, RZ ;  /* 0x0000002003077810 */ /* 0x040fe40007ffe0ff */
[----:B------:R-:W-:Y:S02]  /*8ac0*/  IADD3 R23, R3, 0x21, RZ ;  /* 0x0000002103177810 */ /* 0x000fe40007ffe0ff */
[----:B------:R-:W-:Y:S02]  /*8ad0*/  FSEL R198, R179, -INF , !P1 ;  /* 0xff800000b3c67808 */ /* 0x000fe40004800000 */
[----:B------:R-:W-:Y:S01]  /*8ae0*/  FSEL R187, R172, -INF , !P3 ;  /* 0xff800000acbb7808 */ /* 0x000fe20005800000 */
[----:B--2---:R-:W-:Y:S01]  /*8af0*/  HMMA.16816.F32.BF16 R32, R24, R16, R32 ;  /* 0x000000101820723c */ /* 0x004fe20000041820 */
[----:B------:R-:W-:-:S02]  /*8b00*/  ISETP.GE.AND P1, PT, R7, R10, PT ;  /* 0x0000000a0700720c */ /* 0x000fc40003f26270 */
[----:B------:R-:W-:Y:S02]  /*8b10*/  ISETP.GE.AND P3, PT, R7, R2, PT ;  /* 0x000000020700720c */ /* 0x000fe40003f66270 */
[----:B------:R-:W-:Y:S02]  /*8b20*/  FSEL R186, R174, -INF , !P0 ;  /* 0xff800000aeba7808 */ /* 0x000fe40004000000 */
[----:B------:R-:W-:Y:S01]  /*8b30*/  ISETP.GE.AND P0, PT, R23, R10, PT ;  /* 0x0000000a1700720c */ /* 0x000fe20003f06270 */
[----:B------:R-:W-:Y:S01]  /*8b40*/  HMMA.16816.F32.BF16 R28, R24, R18, R28 ;  /* 0x00000012181c723c */ /* 0x000fe2000004181c */
[C---:B------:R-:W-:Y:S02]  /*8b50*/  IADD3 R7, R3.reuse, 0x28, RZ ;  /* 0x0000002803077810 */ /* 0x040fe40007ffe0ff */
[----:B------:R-:W-:Y:S02]  /*8b60*/  IADD3 R21, R3, 0x29, RZ ;  /* 0x0000002903157810 */ /* 0x000fe40007ffe0ff */
[----:B------:R-:W-:-:S02]  /*8b70*/  FSEL R185, R173, -INF , !P2 ;  /* 0xff800000adb97808 */ /* 0x000fc40005000000 */
[----:B------:R-:W-:Y:S02]  /*8b80*/  FSEL R196, R175, -INF , !P5 ;  /* 0xff800000afc47808 */ /* 0x000fe40006800000 */
[----:B------:R-:W-:Y:S02]  /*8b90*/  FSEL R197, R168, -INF , !P1 ;  /* 0xff800000a8c57808 */ /* 0x000fe40004800000 */
[----:B------:R-:W-:Y:S02]  /*8ba0*/  ISETP.GE.AND P2, PT, R23, R2, PT ;  /* 0x000000021700720c */ /* 0x000fe40003f46270 */
[C---:B------:R-:W-:Y:S02]  /*8bb0*/  ISETP.GE.AND P5, PT, R7.reuse, R10, PT ;  /* 0x0000000a0700720c */ /* 0x040fe40003fa6270 */
[----:B------:R-:W-:Y:S02]  /*8bc0*/  ISETP.GE.AND P1, PT, R7, R2, PT ;  /* 0x000000020700720c */ /* 0x000fe40003f26270 */
[----:B------:R-:W-:-:S02]  /*8bd0*/  FSEL R191, R169, -INF , !P0 ;  /* 0xff800000a9bf7808 */ /* 0x000fc40004000000 */
[----:B------:R-:W-:Y:S02]  /*8be0*/  ISETP.GE.AND P0, PT, R21, R2, PT ;  /* 0x000000021500720c */ /* 0x000fe40003f06270 */
[C---:B------:R-:W-:Y:S02]  /*8bf0*/  IADD3 R7, R3.reuse, 0x30, RZ ;  /* 0x0000003003077810 */ /* 0x040fe40007ffe0ff */
[----:B------:R-:W-:Y:S02]  /*8c00*/  IADD3 R17, R3, 0x31, RZ ;  /* 0x0000003103117810 */ /* 0x000fe40007ffe0ff */
[----:B------:R-:W-:Y:S02]  /*8c10*/  FSEL R190, R171, -INF , !P2 ;  /* 0xff800000abbe7808 */ /* 0x000fe40005000000 */
[----:B------:R-:W-:Y:S01]  /*8c20*/  FSEL R195, R164, -INF , !P5 ;  /* 0xff800000a4c37808 */ /* 0x000fe20006800000 */
[----:B------:R-:W-:Y:S01]  /*8c30*/  BAR.SYNC.DEFER_BLOCKING 0x0 ;  /* 0x0000000000007b1d */ /* 0x000fe20000010000 */
[----:B------:R-:W-:-:S02]  /*8c40*/  ISETP.GE.AND P2, PT, R7, R10, PT ;  /* 0x0000000a0700720c */ /* 0x000fc40003f46270 */
[----:B------:R-:W-:Y:S02]  /*8c50*/  ISETP.GE.AND P5, PT, R7, R2, PT ;  /* 0x000000020700720c */ /* 0x000fe40003fa6270 */
[----:B------:R-:W-:Y:S02]  /*8c60*/  FSEL R188, R166, -INF , !P1 ;  /* 0xff800000a6bc7808 */ /* 0x000fe40004800000 */
[----:B------:R-:W-:Y:S02]  /*8c70*/  FSEL R194, R167, -INF , !P0 ;  /* 0xff800000a7c27808 */ /* 0x000fe40004000000 */
[----:B------:R-:W-:Y:S02]  /*8c80*/  FSEL R16, R15, -INF , !P4 ;  /* 0xff8000000f107808 */ /* 0x000fe40006000000 */
[-C--:B------:R-:W-:Y:S02]  /*8c90*/  ISETP.GE.AND P1, PT, R17, R10.reuse, PT ;  /* 0x0000000a1100720c */ /* 0x080fe40003f26270 */
[----:B------:R-:W-:-:S02]  /*8ca0*/  ISETP.GE.AND P0, PT, R3, R10, PT ;  /* 0x0000000a0300720c */ /* 0x000fc40003f06270 */
[C---:B------:R-:W-:Y:S02]  /*8cb0*/  ISETP.GE.AND P4, PT, R3.reuse, R2, PT ;  /* 0x000000020300720c */ /* 0x040fe40003f86270 */
[C---:B------:R-:W-:Y:S02]  /*8cc0*/  IADD3 R7, R3.reuse, 0x38, RZ ;  /* 0x0000003803077810 */ /* 0x040fe40007ffe0ff */
[----:B------:R-:W-:Y:S02]  /*8cd0*/  IADD3 R3, R3, 0x39, RZ ;  /* 0x0000003903037810 */ /* 0x000fe40007ffe0ff */
[----:B------:R-:W-:Y:S02]  /*8ce0*/  FSEL R168, R34, -INF , !P5 ;  /* 0xff80000022a87808 */ /* 0x000fe40006800000 */
[----:B------:R-:W-:Y:S02]  /*8cf0*/  FSEL R181, R33, -INF , !P1 ;  /* 0xff80000021b57808 */ /* 0x000fe40004800000 */
[----:B------:R-:W-:-:S02]  /*8d00*/  ISETP.GE.AND P5, PT, R3, R10, PT ;  /* 0x0000000a0300720c */ /* 0x000fc40003fa6270 */
[----:B------:R-:W-:Y:S02]  /*8d10*/  ISETP.GE.AND P1, PT, R3, R2, PT ;  /* 0x000000020300720c */ /* 0x000fe40003f26270 */
[----:B------:R-:W-:Y:S02]  /*8d20*/  FSEL R3, R12, -INF , !P0 ;  /* 0xff8000000c037808 */ /* 0x000fe40004000000 */
[----:B------:R-:W-:Y:S02]  /*8d30*/  PLOP3.LUT P0, PT, PT, PT, UP0, 0x80, 0x0 ;  /* 0x000000000000781c */ /* 0x000fe40003f0f008 */
[----:B------:R-:W-:Y:S02]  /*8d40*/  FSEL R192, R170, -INF , !P3 ;  /* 0xff800000aac07808 */ /* 0x000fe40005800000 */
[----:B------:R-:W-:Y:S02]  /*8d50*/  ISETP.GE.AND P3, PT, R21, R10, PT ;  /* 0x0000000a1500720c */ /* 0x000fe40003f66270 */
[----:B------:R-:W-:-:S02]  /*8d60*/  FSEL R13, R13, -INF , !P6 ;  /* 0xff8000000d0d7808 */ /* 0x000fc40007000000 */
[----:B------:R-:W-:Y:S02]  /*8d70*/  FSEL R193, R165, -INF , !P3 ;  /* 0xff800000a5c17808 */ /* 0x000fe40005800000 */
[----:B------:R-:W-:Y:S02]  /*8d80*/  FSEL R183, R32, -INF , !P2 ;  /* 0xff80000020b77808 */ /* 0x000fe40005000000 */
[----:B------:R-:W-:Y:S02]  /*8d90*/  ISETP.GE.AND P3, PT, R17, R2, PT ;  /* 0x000000021100720c */ /* 0x000fe40003f66270 */
[C---:B------:R-:W-:Y:S02]  /*8da0*/  ISETP.GE.AND P6, PT, R7.reuse, R10, PT ;  /* 0x0000000a0700720c */ /* 0x040fe40003fc6270 */
        /* <DEDUP_REMOVED lines=8> */
[----:B------:R-:W-:Y:S02]  /*8e30*/  UIADD3 UR7, UR8, -0x4, URZ ;  /* 0xfffffffc08077890 */ /* 0x000fe4000fffe03f */
[----:B------:R-:W-:-:S02]  /*8e40*/  ULDC.64 UR4, c[0x0][0x198] ;  /* 0x0000660000047ab9 */ /* 0x000fc40000000a00 */
        /* <DEDUP_REMOVED lines=26> */
.L_x_154:
        /* <DEDUP_REMOVED lines=46> */
[----:B------:R-:W-:-:S05]  /*92d0*/  FMUL.FTZ R170, R164, c[0x0][0x23c] ;  /* 0x00008f00a4aa7a20 */ /* 0x000fca0000410000 */
[----:B------:R-:W-:-:S05]  /*92e0*/  FSEL R170, R170, RZ, P1 ;  /* 0x000000ffaaaa7208 */ /* 0x000fca0000800000 */
[--C-:B------:R-:W-:Y:S01]  /*92f0*/  FFMA.FTZ R172, R3, c[0x0][0x23c], -R170.reuse ;  /* 0x00008f0003ac7a23 */ /* 0x100fe200000108aa */
[----:B--2---:R-:W-:Y:S01]  /*9300*/  FMNMX.FTZ R3, R7, R2, !PT ;  /* 0x0000000207037209 */ /* 0x004fe20007810000 */
[--C-:B------:R-:W-:Y:S01]  /*9310*/  FFMA.FTZ R165, R5, c[0x0][0x23c], -R170.reuse ;  /* 0x00008f0005a57a23 */ /* 0x100fe200000108aa */
[----:B------:R-:W-:Y:S01]  /*9320*/  FSEL R5, R164, RZ, P1 ;  /* 0x000000ffa4057208 */ /* 0x000fe20000800000 */
[--C-:B------:R-:W-:Y:S01]  /*9330*/  FFMA.FTZ R166, R11, c[0x0][0x23c], -R170.reuse ;  /* 0x00008f000ba67a23 */ /* 0x100fe200000108aa */
[C---:B------:R-:W-:Y:S01]  /*9340*/  FSETP.NEU.FTZ.AND P0, PT, R3.reuse, -INF , PT ;  /* 0xff8000000300780b */ /* 0x040fe20003f1d000 */
[C---:B------:R-:W-:Y:S01]  /*9350*/  FMUL.FTZ R177, R3.reuse, c[0x0][0x23c] ;  /* 0x00008f0003b17a20 */ /* 0x040fe20000410000 */
[----:B------:R-:W-:Y:S01]  /*9360*/  MUFU.EX2 R172, R172 ;  /* 0x000000ac00ac7308 */ /* 0x000fe20000000800 */
[----:B------:R-:W-:Y:S01]  /*9370*/  FADD.FTZ R5, R200, -R5 ;  /* 0x80000005c8057221 */ /* 0x000fe20000010000 */
[----:B------:R-:W-:Y:S01]  /*9380*/  FSEL R7, R3, RZ, P0 ;  /* 0x000000ff03077208 */ /* 0x000fe20000000000 */
[----:B------:R-:W-:Y:S01]  /*9390*/  FFMA.FTZ R167, R13, c[0x0][0x23c], -R170 ;  /* 0x00008f000da77a23 */ /* 0x000fe200000108aa */
[----:B------:R-:W-:Y:S01]  /*93a0*/  FSEL R177, R177, RZ, P0 ;  /* 0x000000ffb1b17208 */ /* 0x000fe20000000000 */
[----:B------:R-:W-:Y:S01]  /*93b0*/  FMUL.FTZ R174, R5, c[0x0][0x23c] ;  /* 0x00008f0005ae7a20 */ /* 0x000fe20000410000 */
[----:B------:R-:W-:Y:S01]  /*93c0*/  PLOP3.LUT P0, PT, PT, PT, UP0, 0x80, 0x0 ;  /* 0x000000000000781c */ /* 0x000fe20003f0f008 */
[----:B------:R-:W-:Y:S01]  /*93d0*/  FADD.FTZ R7, R0, -R7 ;  /* 0x8000000700077221 */ /* 0x000fe20000010000 */
[----:B------:R-:W-:Y:S01]  /*93e0*/  MUFU.EX2 R166, R166 ;  /* 0x000000a600a67308 */ /* 0x000fe20000000800 */
[----:B------:R-:W-:-:S02]  /*93f0*/  FFMA.FTZ R11, R14, c[0x0][0x23c], -R177 ;  /* 0x00008f000e0b7a23 */ /* 0x000fc400000108b1 */
[--C-:B------:R-:W-:Y:S01]  /*9400*/  FFMA.FTZ R10, R16, c[0x0][0x23c], -R177.reuse ;  /* 0x00008f00100a7a23 */ /* 0x100fe200000108b1 */
[----:B------:R-:W-:Y:S01]  /*9410*/  LDSM.16.MT88.4 R12, [R225+0x18000] ;  /* 0x01800000e10c783b */ /* 0x000fe20000004200 */
[--C-:B------:R-:W-:Y:S02]  /*9420*/  FFMA.FTZ R2, R6, c[0x0][0x23c], -R177.reuse ;  /* 0x00008f0006027a23 */ /* 0x100fe400000108b1 */
[----:B------:R-:W-:Y:S01]  /*9430*/  FFMA.FTZ R173, R4, c[0x0][0x23c], -R177 ;  /* 0x00008f0004ad7a23 */ /* 0x000fe200000108b1 */
[----:B------:R-:W1:Y:S01]  /*9440*/  MUFU.EX2 R167, R167 ;  /* 0x000000a700a77308 */ /* 0x000e620000000800 */
[----:B------:R-:W-:Y:S01]  /*9450*/  FMUL.FTZ R0, R7, c[0x0][0x23c] ;  /* 0x00008f0007007a20 */ /* 0x000fe20000410000 */
[----:B------:R-:W2:Y:S01]  /*9460*/  LDSM.16.MT88.4 R16, [R226+0x18000] ;  /* 0x01800000e210783b */ /* 0x000ea20000004200 */
[--C-:B------:R-:W-:Y:S02]  /*9470*/  FFMA.FTZ R180, R189, c[0x0][0x23c], -R170.reuse ;  /* 0x00008f00bdb47a23 */ /* 0x100fe400000108aa */
[----:B------:R-:W-:-:S02]  /*9480*/  FFMA.FTZ R182, R187, c[0x0][0x23c], -R170 ;  /* 0x00008f00bbb67a23 */ /* 0x000fc400000108aa */
[--C-:B------:R-:W-:Y:S01]  /*9490*/  FFMA.FTZ R179, R199, c[0x0][0x23c], -R170.reuse ;  /* 0x00008f00c7b37a23 */ /* 0x100fe200000108aa */
[----:B------:R-:W3:Y:S01]  /*94a0*/  MUFU.EX2 R165, R165 ;  /* 0x000000a500a57308 */ /* 0x000ee20000000800 */
[----:B------:R-:W-:Y:S02]  /*94b0*/  FFMA.FTZ R185, R185, c[0x0][0x23c], -R170 ;  /* 0x00008f00b9b97a23 */ /* 0x000fe400000108aa */
[--C-:B------:R-:W-:Y:S02]  /*94c0*/  FFMA.FTZ R184, R184, c[0x0][0x23c], -R177.reuse ;  /* 0x00008f00b8b87a23 */ /* 0x100fe400000108b1 */
[--C-:B------:R-:W-:Y:S02]  /*94d0*/  FFMA.FTZ R187, R198, c[0x0][0x23c], -R177.reuse ;  /* 0x00008f00c6bb7a23 */ /* 0x100fe400000108b1 */
[--C-:B------:R-:W-:Y:S01]  /*94e0*/  FFMA.FTZ R186, R186, c[0x0][0x23c], -R177.reuse ;  /* 0x00008f00baba7a23 */ /* 0x100fe200000108b1 */
[----:B------:R-:W-:Y:S01]  /*94f0*/  MUFU.EX2 R11, R11 ;  /* 0x0000000b000b7308 */ /* 0x000fe20000000800 */
[----:B-1----:R-:W-:Y:S01]  /*9500*/  F2FP.BF16.PACK_AB R4, R167, R172 ;  /* 0x000000aca704723e */ /* 0x002fe200000010ff */
[----:B------:R-:W-:-:S02]  /*9510*/  FFMA.FTZ R189, R196, c[0x0][0x23c], -R177 ;  /* 0x00008f00c4bd7a23 */ /* 0x000fc400000108b1 */
[--C-:B------:R-:W-:Y:S02]  /*9520*/  FFMA.FTZ R196, R197, c[0x0][0x23c], -R170.reuse ;  /* 0x00008f00c5c47a23 */ /* 0x100fe400000108aa */
[--C-:B------:R-:W-:Y:S02]  /*9530*/  FFMA.FTZ R198, R193, c[0x0][0x23c], -R170.reuse ;  /* 0x00008f00c1c67a23 */ /* 0x100fe400000108aa */
[----:B------:R-:W1:Y:S01]  /*9540*/  MUFU.EX2 R10, R10 ;  /* 0x0000000a000a7308 */ /* 0x000e620000000800 */
[----:B---3--:R-:W-:Y:S01]  /*9550*/  F2FP.BF16.PACK_AB R6, R165, R166 ;  /* 0x000000a6a506723e */ /* 0x008fe200000010ff */
[--C-:B------:R-:W-:Y:S02]  /*9560*/  FFMA.FTZ R191, R191, c[0x0][0x23c], -R170.reuse ;  /* 0x00008f00bfbf7a23 */ /* 0x100fe400000108aa */
[----:B------:R-:W-:Y:S02]  /*9570*/  FFMA.FTZ R195, R195, c[0x0][0x23c], -R170 ;  /* 0x00008f00c3c37a23 */ /* 0x000fe400000108aa */
[----:B------:R-:W-:-:S02]  /*9580*/  FFMA.FTZ R192, R192, c[0x0][0x23c], -R177 ;  /* 0x00008f00c0c07a23 */ /* 0x000fc400000108b1 */
[----:B------:R-:W-:Y:S01]  /*9590*/  MUFU.EX2 R2, R2 ;  /* 0x0000000200027308 */ /* 0x000fe20000000800 */
[--C-:B------:R-:W-:Y:S02]  /*95a0*/  FFMA.FTZ R193, R190, c[0x0][0x23c], -R177.reuse ;  /* 0x00008f00bec17a23 */ /* 0x100fe400000108b1 */
[--C-:B------:R-:W-:Y:S02]  /*95b0*/  FFMA.FTZ R188, R188, c[0x0][0x23c], -R177.reuse ;  /* 0x00008f00bcbc7a23 */ /* 0x100fe400000108b1 */
[----:B------:R-:W-:Y:S02]  /*95c0*/  FFMA.FTZ R197, R194, c[0x0][0x23c], -R177 ;  /* 0x00008f00c2c57a23 */ /* 0x000fe400000108b1 */
[--C-:B------:R-:W-:Y:S01]  /*95d0*/  FFMA.FTZ R190, R181, c[0x0][0x23c], -R170.reuse ;  /* 0x00008f00b5be7a23 */ /* 0x100fe200000108aa */
[----:B------:R-:W3:Y:S01]  /*95e0*/  MUFU.EX2 R173, R173 ;  /* 0x000000ad00ad7308 */ /* 0x000ee20000000800 */
[----:B-1----:R-:W-:Y:S01]  /*95f0*/  F2FP.BF16.PACK_AB R5, R10, R11 ;  /* 0x0000000b0a05723e */ /* 0x002fe200000010ff */
[----:B------:R-:W-:-:S02]  /*9600*/  FFMA.FTZ R183, R183, c[0x0][0x23c], -R170 ;  /* 0x00008f00b7b77a23 */ /* 0x000fc400000108aa */
[--C-:B------:R-:W-:Y:S02]  /*9610*/  FFMA.FTZ R181, R171, c[0x0][0x23c], -R170.reuse ;  /* 0x00008f00abb57a23 */ /* 0x100fe400000108aa */
[----:B------:R-:W-:Y:S02]  /*9620*/  FFMA.FTZ R194, R169, c[0x0][0x23c], -R170 ;  /* 0x00008f00a9c27a23 */ /* 0x000fe400000108aa */
[----:B------:R-:W1:Y:S01]  /*9630*/  MUFU.EX2 R174, R174 ;  /* 0x000000ae00ae7308 */ /* 0x000e620000000800 */
[--C-:B------:R-:W-:Y:S02]  /*9640*/  FFMA.FTZ R199, R168, c[0x0][0x23c], -R177.reuse ;  /* 0x00008f00a8c77a23 */ /* 0x100fe400000108b1 */
[--C-:B------:R-:W-:Y:S01]  /*9650*/  FFMA.FTZ R178, R178, c[0x0][0x23c], -R177.reuse ;  /* 0x00008f00b2b27a23 */ /* 0x100fe200000108b1 */
[----:B------:R-:W-:Y:S01]  /*9660*/  LDSM.16.MT88.4 R168, [R228+0x19800] ;  /* 0x01980000e4a8783b */ /* 0x000fe20000004200 */
[--C-:B------:R-:W-:Y:S02]  /*9670*/  FFMA.FTZ R176, R176, c[0x0][0x23c], -R177.reuse ;  /* 0x00008f00b0b07a23 */ /* 0x100fe400000108b1 */
[----:B------:R-:W-:Y:S01]  /*9680*/  FFMA.FTZ R175, R175, c[0x0][0x23c], -R177 ;  /* 0x00008f00afaf7a23 */ /* 0x000fe200000108b1 */
[----:B------:R-:W4:Y:S01]  /*9690*/  MUFU.EX2 R0, R0 ;  /* 0x0000000000007308 */ /* 0x000f220000000800 */
[----:B---3--:R-:W-:Y:S01]  /*96a0*/  F2FP.BF16.PACK_AB R7, R173, R2 ;  /* 0x00000002ad07723e */ /* 0x008fe200000010ff */
[----:B-1----:R-:W-:-:S06]  /*96b0*/  FMUL.FTZ R160, R160, R174 ;  /* 0x000000aea0a07220 */ /* 0x002fcc0000410000 */
[----:B------:R-:W1:Y:S01]  /*96c0*/  MUFU.EX2 R179, R179 ;  /* 0x000000b300b37308 */ /* 0x000e620000000800 */
[-C--:B------:R-:W-:Y:S02]  /*96d0*/  FMUL.FTZ R161, R161, R174.reuse ;  /* 0x000000aea1a17220 */ /* 0x080fe40000410000 */
[-C--:B------:R-:W-:Y:S02]  /*96e0*/  FMUL.FTZ R36, R36, R174.reuse ;  /* 0x000000ae24247220 */ /* 0x080fe40000410000 */
[----:B------:R-:W-:Y:S02]  /*96f0*/  FMUL.FTZ R37, R37, R174 ;  /* 0x000000ae25257220 */ /* 0x000fe40000410000 */
[-C--:B----4-:R-:W-:Y:S01]  /*9700*/  FMUL.FTZ R162, R162, R0.reuse ;  /* 0x00000000a2a27220 */ /* 0x090fe20000410000 */
[----:B------:R-:W3:Y:S01]  /*9710*/  MUFU.EX2 R180, R180 ;  /* 0x000000b400b47308 */ /* 0x000ee20000000800 */
[-C--:B------:R-:W-:Y:S02]  /*9720*/  FMUL.FTZ R163, R163, R0.reuse ;  /* 0x00000000a3a37220 */ /* 0x080fe40000410000 */
        /* <DEDUP_REMOVED lines=10> */
[----:B------:R-:W4:Y:S01]  /*97d0*/  LDSM.16.MT88.4 R20, [R224+0x18000] ;  /* 0x01800000e014783b */ /* 0x000f220000004200 */
[----:B------:R-:W-:Y:S01]  /*97e0*/  FMUL.FTZ R45, R45, R174 ;  /* 0x000000ae2d2d7220 */ /* 0x000fe20000410000 */
[----:B------:R-:W-:Y:S01]  /*97f0*/  MUFU.EX2 R185, R185 ;  /* 0x000000b900b97308 */ /* 0x000fe20000000800 */
[----:B------:R-:W-:-:S02]  /*9800*/  FMUL.FTZ R46, R46, R0 ;  /* 0x000000002e2e7220 */ /* 0x000fc40000410000 */
[----:B------:R-:W-:Y:S02]  /*9810*/  FMUL.FTZ R47, R47, R0 ;  /* 0x000000002f2f7220 */ /* 0x000fe40000410000 */
[-C--:B------:R-:W-:Y:S01]  /*9820*/  FMUL.FTZ R48, R48, R174.reuse ;  /* 0x000000ae30307220 */ /* 0x080fe20000410000 */
[C---:B--2---:R-:W-:Y:S01]  /*9830*/  HMMA.16816.F32.BF16 R40, R4.reuse, R16, R40 ;  /* 0x000000100428723c */ /* 0x044fe20000041828 */
[----:B------:R-:W-:Y:S01]  /*9840*/  FMUL.FTZ R49, R49, R174 ;  /* 0x000000ae31317220 */ /* 0x000fe20000410000 */
[----:B------:R-:W-:Y:S01]  /*9850*/  MUFU.EX2 R184, R184 ;  /* 0x000000b800b87308 */ /* 0x000fe20000000800 */
[-C--:B------:R-:W-:Y:S02]  /*9860*/  FMUL.FTZ R50, R50, R0.reuse ;  /* 0x0000000032327220 */ /* 0x080fe40000410000 */
[----:B------:R-:W-:Y:S02]  /*9870*/  FMUL.FTZ R51, R51, R0 ;  /* 0x0000000033337220 */ /* 0x000fe40000410000 */
[-C--:B------:R-:W-:Y:S01]  /*9880*/  FMUL.FTZ R52, R52, R174.reuse ;  /* 0x000000ae34347220 */ /* 0x080fe20000410000 */
[----:B------:R-:W-:Y:S01]  /*9890*/  HMMA.16816.F32.BF16 R44, R4, R18, R44 ;  /* 0x00000012042c723c */ /* 0x000fe2000004182c */
[----:B------:R-:W-:Y:S01]  /*98a0*/  FMUL.FTZ R53, R53, R174 ;  /* 0x000000ae35357220 */ /* 0x000fe20000410000 */
[----:B------:R-:W2:Y:S01]  /*98b0*/  LDSM.16.MT88.4 R16, [R228+0x1a000] ;  /* 0x01a00000e410783b */ /* 0x000ea20000004200 */
[-C--:B------:R-:W-:Y:S01]  /*98c0*/  FMUL.FTZ R54, R54, R0.reuse ;  /* 0x0000000036367220 */ /* 0x080fe20000410000 */
[----:B------:R-:W5:Y:S01]  /*98d0*/  MUFU.EX2 R187, R187 ;  /* 0x000000bb00bb7308 */ /* 0x000f620000000800 */
[----:B------:R-:W-:-:S02]  /*98e0*/  FMUL.FTZ R55, R55, R0 ;  /* 0x0000000037377220 */ /* 0x000fc40000410000 */
[-C--:B------:R-:W-:Y:S01]  /*98f0*/  FMUL.FTZ R56, R56, R174.reuse ;  /* 0x000000ae38387220 */ /* 0x080fe20000410000 */
[C---:B------:R-:W-:Y:S01]  /*9900*/  HMMA.16816.F32.BF16 R48, R4.reuse, R12, R48 ;  /* 0x0000000c0430723c */ /* 0x040fe20000041830 */
        /* <DEDUP_REMOVED lines=11> */
[C---:B----4-:R-:W-:Y:S01]  /*99c0*/  HMMA.16816.F32.BF16 R56, R4.reuse, R20, R56 ;  /* 0x000000140438723c */ /* 0x050fe20000041838 */
[-C--:B------:R-:W-:Y:S02]  /*99d0*/  FMUL.FTZ R64, R64, R174.reuse ;  /* 0x000000ae40407220 */ /* 0x080fe40000410000 */
[----:B------:R-:W-:Y:S02]  /*99e0*/  FMUL.FTZ R65, R65, R174 ;  /* 0x000000ae41417220 */ /* 0x000fe40000410000 */
[-C--:B------:R-:W-:Y:S01]  /*99f0*/  FMUL.FTZ R66, R66, R0.reuse ;  /* 0x0000000042427220 */ /* 0x080fe20000410000 */
[----:B------:R-:W4:Y:S01]  /*9a00*/  MUFU.EX2 R196, R196 ;  /* 0x000000c400c47308 */ /* 0x000f220000000800 */
[----:B------:R-:W-:Y:S01]  /*9a10*/  FMUL.FTZ R67, R67, R0 ;  /* 0x0000000043437220 */ /* 0x000fe20000410000 */
[----:B------:R-:W-:Y:S01]  /*9a20*/  HMMA.16816.F32.BF16 R60, R4, R22, R60 ;  /* 0x00000016043c723c */ /* 0x000fe2000004183c */
[----:B------:R-:W3:Y:S01]  /*9a30*/  LDSM.16.MT88.4 R20, [R225+0x1a000] ;  /* 0x01a00000e114783b */ /* 0x000ee20000004200 */
[----:B------:R-:W-:-:S02]  /*9a40*/  FMUL.FTZ R68, R68, R174 ;  /* 0x000000ae44447220 */ /* 0x000fc40000410000 */
[----:B------:R-:W-:Y:S02]  /*9a50*/  FMUL.FTZ R69, R69, R174 ;  /* 0x000000ae45457220 */ /* 0x000fe40000410000 */
[-C--:B------:R-:W-:Y:S01]  /*9a60*/  FMUL.FTZ R70, R70, R0.reuse ;  /* 0x0000000046467220 */ /* 0x080fe20000410000 */
[----:B------:R-:W1:Y:S01]  /*9a70*/  MUFU.EX2 R191, R191 ;  /* 0x000000bf00bf7308 */ /* 0x000e620000000800 */
[----:B------:R-:W-:Y:S02]  /*9a80*/  FMUL.FTZ R71, R71, R0 ;  /* 0x0000000047477220 */ /* 0x000fe40000410000 */
[-C--:B------:R-:W-:Y:S01]  /*9a90*/  FMUL.FTZ R72, R72, R174.reuse ;  /* 0x000000ae48487220 */ /* 0x080fe20000410000 */
[----:B--2---:R-:W-:Y:S01]  /*9aa0*/  HMMA.16816.F32.BF16 R64, R4, R16, R64 ;  /* 0x000000100440723c */ /* 0x004fe20000041840 */
[----:B------:R-:W-:Y:S02]  /*9ab0*/  FMUL.FTZ R73, R73, R174 ;  /* 0x000000ae49497220 */ /* 0x000fe40000410000 */
[-C--:B------:R-:W-:Y:S01]  /*9ac0*/  FMUL.FTZ R74, R74, R0.reuse ;  /* 0x000000004a4a7220 */ /* 0x080fe20000410000 */
[----:B------:R-:W-:Y:S01]  /*9ad0*/  MUFU.EX2 R195, R195 ;  /* 0x000000c300c37308 */ /* 0x000fe20000000800 */
[----:B------:R-:W-:-:S02]  /*9ae0*/  FMUL.FTZ R75, R75, R0 ;  /* 0x000000004b4b7220 */ /* 0x000fc40000410000 */
[-C--:B------:R-:W-:Y:S01]  /*9af0*/  FMUL.FTZ R76, R76, R174.reuse ;  /* 0x000000ae4c4c7220 */ /* 0x080fe20000410000 */
[C---:B------:R-:W-:Y:S01]  /*9b00*/  HMMA.16816.F32.BF16 R68, R4.reuse, R18, R68 ;  /* 0x000000120444723c */ /* 0x040fe20000041844 */
[----:B------:R-:W-:Y:S01]  /*9b10*/  FMUL.FTZ R77, R77, R174 ;  /* 0x000000ae4d4d7220 */ /* 0x000fe20000410000 */
[----:B------:R-:W2:Y:S01]  /*9b20*/  LDSM.16.MT88.4 R16, [R224+0x1a000] ;  /* 0x01a00000e010783b */ /* 0x000ea20000004200 */
        /* <DEDUP_REMOVED lines=8> */
[----:B------:R-:W-:Y:S02]  /*9bb0*/  FMUL.FTZ R83, R83, R0 ;  /* 0x0000000053537220 */ /* 0x000fe40000410000 */
        /* <DEDUP_REMOVED lines=8> */
[C---:B---3--:R-:W-:Y:S01]  /*9c40*/  HMMA.16816.F32.BF16 R80, R4.reuse, R20, R80 ;  /* 0x000000140450723c */ /* 0x048fe20000041850 */
[----:B------:R-:W-:Y:S02]  /*9c50*/  FMUL.FTZ R89, R89, R174 ;  /* 0x000000ae59597220 */ /* 0x000fe40000410000 */
[-C--:B------:R-:W-:Y:S01]  /*9c60*/  FMUL.FTZ R90, R90, R0.reuse ;  /* 0x000000005a5a7220 */ /* 0x080fe20000410000 */
[----:B------:R-:W-:Y:S01]  /*9c70*/  MUFU.EX2 R188, R188 ;  /* 0x000000bc00bc7308 */ /* 0x000fe20000000800 */
[----:B------:R-:W-:Y:S02]  /*9c80*/  FMUL.FTZ R91, R91, R0 ;  /* 0x000000005b5b7220 */ /* 0x000fe40000410000 */
[-C--:B------:R-:W-:Y:S01]  /*9c90*/  FMUL.FTZ R92, R92, R174.reuse ;  /* 0x000000ae5c5c7220 */ /* 0x080fe20000410000 */
[----:B------:R-:W-:Y:S01]  /*9ca0*/  HMMA.16816.F32.BF16 R84, R4, R22, R84 ;  /* 0x000000160454723c */ /* 0x000fe20000041854 */
[----:B------:R-:W3:Y:S01]  /*9cb0*/  LDSM.16.MT88.4 R20, [R226+0x1c000] ;  /* 0x01c00000e214783b */ /* 0x000ee20000004200 */
[----:B------:R-:W-:-:S02]  /*9cc0*/  FMUL.FTZ R93, R93, R174 ;  /* 0x000000ae5d5d7220 */ /* 0x000fc40000410000 */
[-C--:B------:R-:W-:Y:S01]  /*9cd0*/  FMUL.FTZ R94, R94, R0.reuse ;  /* 0x000000005e5e7220 */ /* 0x080fe20000410000 */
[----:B------:R-:W1:Y:S01]  /*9ce0*/  MUFU.EX2 R197, R197 ;  /* 0x000000c500c57308 */ /* 0x000e620000000800 */
[----:B------:R-:W-:Y:S02]  /*9cf0*/  FMUL.FTZ R95, R95, R0 ;  /* 0x000000005f5f7220 */ /* 0x000fe40000410000 */
[-C--:B------:R-:W-:Y:S02]  /*9d00*/  FMUL.FTZ R96, R96, R174.reuse ;  /* 0x000000ae60607220 */ /* 0x080fe40000410000 */
[----:B------:R-:W-:Y:S01]  /*9d10*/  FMUL.FTZ R97, R97, R174 ;  /* 0x000000ae61617220 */ /* 0x000fe20000410000 */
[----:B--2---:R-:W-:Y:S01]  /*9d20*/  HMMA.16816.F32.BF16 R88, R4, R16, R88 ;  /* 0x000000100458723c */ /* 0x004fe20000041858 */
[-C--:B------:R-:W-:Y:S01]  /*9d30*/  FMUL.FTZ R98, R98, R0.reuse ;  /* 0x0000000062627220 */ /* 0x080fe20000410000 */
[----:B------:R-:W-:Y:S01]  /*9d40*/  MUFU.EX2 R183, R183 ;  /* 0x000000b700b77308 */ /* 0x000fe20000000800 */
[----:B------:R-:W-:-:S02]  /*9d50*/  FMUL.FTZ R99, R99, R0 ;  /* 0x0000000063637220 */ /* 0x000fc40000410000 */
[-C--:B------:R-:W-:Y:S02]  /*9d60*/  FMUL.FTZ R100, R100, R174.reuse ;  /* 0x000000ae64647220 */ /* 0x080fe40000410000 */
[----:B------:R-:W-:Y:S01]  /*9d70*/  FMUL.FTZ R101, R101, R174 ;  /* 0x000000ae65657220 */ /* 0x000fe20000410000 */
[C---:B------:R-:W-:Y:S01]  /*9d80*/  HMMA.16816.F32.BF16 R92, R4.reuse, R18, R92 ;  /* 0x00000012045c723c */ /* 0x040fe2000004185c */
[-C--:B------:R-:W-:Y:S01]  /*9d90*/  FMUL.FTZ R102, R102, R0.reuse ;  /* 0x0000000066667220 */ /* 0x080fe20000410000 */
[----:B------:R-:W2:Y:S01]  /*9da0*/  LDSM.16.MT88.4 R16, [R225+0x1c000] ;  /* 0x01c00000e110783b */ /* 0x000ea20000004200 */
[----:B------:R-:W-:Y:S01]  /*9db0*/  FMUL.FTZ R103, R103, R0 ;  /* 0x0000000067677220 */ /* 0x000fe20000410000 */
[----:B------:R-:W2:Y:S01]  /*9dc0*/  MUFU.EX2 R190, R190 ;  /* 0x000000be00be7308 */ /* 0x000ea20000000800 */
[-C--:B------:R-:W-:Y:S02]  /*9dd0*/  FMUL.FTZ R104, R104, R174.reuse ;  /* 0x000000ae68687220 */ /* 0x080fe40000410000 */
[----:B------:R-:W-:Y:S01]  /*9de0*/  FMUL.FTZ R105, R105, R174 ;  /* 0x000000ae69697220 */ /* 0x000fe20000410000 */
[----:B-1----:R-:W-:Y:S01]  /*9df0*/  HMMA.16816.F32.BF16 R96, R4, R12, R96 ;  /* 0x0000000c0460723c */ /* 0x002fe20000041860 */
[----:B------:R-:W-:-:S02]  /*9e00*/  FMUL.FTZ R106, R106, R0 ;  /* 0x000000006a6a7220 */ /* 0x000fc40000410000 */
[----:B------:R-:W-:Y:S01]  /*9e10*/  FMUL.FTZ R107, R107, R0 ;  /* 0x000000006b6b7220 */ /* 0x000fe20000410000 */
[----:B------:R-:W-:Y:S01]  /*9e20*/  MUFU.EX2 R181, R181 ;  /* 0x000000b500b57308 */ /* 0x000fe20000000800 */
[-C--:B------:R-:W-:Y:S02]  /*9e30*/  FMUL.FTZ R108, R108, R174.reuse ;  /* 0x000000ae6c6c7220 */ /* 0x080fe40000410000 */
[----:B------:R-:W-:Y:S01]  /*9e40*/  FMUL.FTZ R109, R109, R174 ;  /* 0x000000ae6d6d7220 */ /* 0x000fe20000410000 */
[----:B------:R-:W-:Y:S01]  /*9e50*/  HMMA.16816.F32.BF16 R100, R4, R14, R100 ;  /* 0x0000000e0464723c */ /* 0x000fe20000041864 */
[----:B------:R-:W1:Y:S01]  /*9e60*/  LDSM.16.MT88.4 R12, [R224+0x1c000] ;  /* 0x01c00000e00c783b */ /* 0x000e620000004200 */
[-C--:B------:R-:W-:Y:S02]  /*9e70*/  FMUL.FTZ R110, R110, R0.reuse ;  /* 0x000000006e6e7220 */ /* 0x080fe40000410000 */
[----:B------:R-:W-:Y:S01]  /*9e80*/  FMUL.FTZ R111, R111, R0 ;  /* 0x000000006f6f7220 */ /* 0x000fe20000410000 */
[----:B------:R-:W-:Y:S01]  /*9e90*/  MUFU.EX2 R194, R194 ;  /* 0x000000c200c27308 */ /* 0x000fe20000000800 */
[----:B------:R-:W-:-:S02]  /*9ea0*/  FMUL.FTZ R112, R112, R174 ;  /* 0x000000ae70707220 */ /* 0x000fc40000410000 */
[C---:B---3--:R-:W-:Y:S01]  /*9eb0*/  HMMA.16816.F32.BF16 R104, R4.reuse, R20, R104 ;  /* 0x000000140468723c */ /* 0x048fe20000041868 */
[----:B------:R-:W-:Y:S02]  /*9ec0*/  FMUL.FTZ R113, R113, R174 ;  /* 0x000000ae71717220 */ /* 0x000fe40000410000 */
[-C--:B------:R-:W-:Y:S02]  /*9ed0*/  FMUL.FTZ R114, R114, R0.reuse ;  /* 0x0000000072727220 */ /* 0x080fe40000410000 */
[----:B------:R-:W-:Y:S01]  /*9ee0*/  FMUL.FTZ R115, R115, R0 ;  /* 0x0000000073737220 */ /* 0x000fe20000410000 */
[----:B------:R-:W-:Y:S01]  /*9ef0*/  MUFU.EX2 R199, R199 ;  /* 0x000000c700c77308 */ /* 0x000fe20000000800 */
[-C--:B------:R-:W-:Y:S01]  /*9f00*/  FMUL.FTZ R116, R116, R174.reuse ;  /* 0x000000ae74747220 */ /* 0x080fe20000410000 */
[----:B------:R-:W-:Y:S01]  /*9f10*/  HMMA.16816.F32.BF16 R108, R4, R22, R108 ;  /* 0x00000016046c723c */ /* 0x000fe2000004186c */
[----:B------:R-:W3:Y:S01]  /*9f20*/  LDSM.16.MT88.4 R20, [R228+0x1e000] ;  /* 0x01e00000e414783b */ /* 0x000ee20000004200 */
[----:B------:R-:W-:-:S02]  /*9f30*/  FMUL.FTZ R117, R117, R174 ;  /* 0x000000ae75757220 */ /* 0x000fc40000410000 */
[-C--:B------:R-:W-:Y:S02]  /*9f40*/  FMUL.FTZ R118, R118, R0.reuse ;  /* 0x0000000076767220 */ /* 0x080fe40000410000 */
[----:B------:R-:W-:Y:S01]  /*9f50*/  FMUL.FTZ R119, R119, R0 ;  /* 0x0000000077777220 */ /* 0x000fe20000410000 */
[----:B------:R-:W1:Y:S01]  /*9f60*/  MUFU.EX2 R178, R178 ;  /* 0x000000b200b27308 */ /* 0x000e620000000800 */
[-C--:B------:R-:W-:Y:S02]  /*9f70*/  FMUL.FTZ R120, R120, R174.reuse ;  /* 0x000000ae78787220 */ /* 0x080fe40000410000 */
[----:B------:R-:W-:Y:S01]  /*9f80*/  FMUL.FTZ R121, R121, R174 ;  /* 0x000000ae79797220 */ /* 0x000fe20000410000 */
[----:B--2---:R-:W-:Y:S01]  /*9f90*/  HMMA.16816.F32.BF16 R112, R4, R16, R112 ;  /* 0x000000100470723c */ /* 0x004fe20000041870 */
[-C--:B------:R-:W-:Y:S02]  /*9fa0*/  FMUL.FTZ R122, R122, R0.reuse ;  /* 0x000000007a7a7220 */ /* 0x080fe40000410000 */
[----:B------:R-:W-:Y:S01]  /*9fb0*/  FMUL.FTZ R123, R123, R0 ;  /* 0x000000007b7b7220 */ /* 0x000fe20000410000 */
[----:B------:R-:W-:Y:S01]  /*9fc0*/  MUFU.EX2 R176, R176 ;  /* 0x000000b000b07308 */ /* 0x000fe20000000800 */
[----:B------:R-:W-:-:S02]  /*9fd0*/  FMUL.FTZ R124, R124, R174 ;  /* 0x000000ae7c7c7220 */ /* 0x000fc40000410000 */
        /* <DEDUP_REMOVED lines=10> */
[----:B------:R-:W-:Y:S02]  /*a080*/  FMUL.FTZ R131, R131, R0 ;  /* 0x0000000083837220 */ /* 0x000fe40000410000 */
[-C--:B------:R-:W-:Y:S02]  /*a090*/  FMUL.FTZ R132, R132, R174.reuse ;  /* 0x000000ae84847220 */ /* 0x080fe40000410000 */
[----:B------:R-:W-:Y:S01]  /*a0a0*/  FMUL.FTZ R133, R133, R174 ;  /* 0x000000ae85857220 */ /* 0x000fe20000410000 */
[----:B------:R-:W-:Y:S01]  /*a0b0*/  HMMA.16816.F32.BF16 R124, R4, R14, R124 ;  /* 0x0000000e047c723c */ /* 0x000fe2000004187c */
[-C--:B------:R-:W-:Y:S01]  /*a0c0*/  FMUL.FTZ R134, R134, R0.reuse ;  /* 0x0000000086867220 */ /* 0x080fe20000410000 */
[----:B------:R-:W1:Y:S01]  /*a0d0*/  LDSM.16.MT88.4 R12, [R225+0x1e000] ;  /* 0x01e00000e10c783b */ /* 0x000e620000004200 */
[----:B------:R-:W-:Y:S02]  /*a0e0*/  FMUL.FTZ R135, R135, R0 ;  /* 0x0000000087877220 */ /* 0x000fe40000410000 */
[----:B------:R-:W-:-:S02]  /*a0f0*/  FMUL.FTZ R136, R136, R174 ;  /* 0x000000ae88887220 */ /* 0x000fc40000410000 */
[----:B------:R-:W-:Y:S01]  /*a100*/  FMUL.FTZ R137, R137, R174 ;  /* 0x000000ae89897220 */ /* 0x000fe20000410000 */
[C---:B---3--:R-:W-:Y:S01]  /*a110*/  HMMA.16816.F32.BF16 R128, R4.reuse, R20, R128 ;  /* 0x000000140480723c */ /* 0x048fe20000041880 */
[-C--:B------:R-:W-:Y:S02]  /*a120*/  FMUL.FTZ R138, R138, R0.reuse ;  /* 0x000000008a8a7220 */ /* 0x080fe40000410000 */
[----:B------:R-:W-:Y:S02]  /*a130*/  FMUL.FTZ R139, R139, R0 ;  /* 0x000000008b8b7220 */ /* 0x000fe40000410000 */
[-C--:B------:R-:W-:Y:S02]  /*a140*/  FMUL.FTZ R156, R156, R174.reuse ;  /* 0x000000ae9c9c7220 */ /* 0x080fe40000410000 */
[----:B------:R-:W-:Y:S01]  /*a150*/  FMUL.FTZ R157, R157, R174 ;  /* 0x000000ae9d9d7220 */ /* 0x000fe20000410000 */
[----:B------:R-:W-:Y:S01]  /*a160*/  HMMA.16816.F32.BF16 R132, R4, R22, R132 ;  /* 0x000000160484723c */ /* 0x000fe20000041884 */
[----:B------:R-:W3:Y:S01]  /*a170*/  LDSM.16.MT88.4 R20, [R228+0x18800] ;  /* 0x01880000e414783b */ /* 0x000ee20000004200 */
[----:B------:R-:W-:-:S02]  /*a180*/  FMUL.FTZ R158, R158, R0 ;  /* 0x000000009e9e7220 */ /* 0x000fc40000410000 */
[----:B------:R-:W-:Y:S02]  /*a190*/  FMUL.FTZ R159, R159, R0 ;  /* 0x000000009f9f7220 */ /* 0x000fe40000410000 */
[-C--:B------:R-:W-:Y:S02]  /*a1a0*/  FMUL.FTZ R140, R140, R174.reuse ;  /* 0x000000ae8c8c7220 */ /* 0x080fe40000410000 */
[----:B------:R-:W-:Y:S02]  /*a1b0*/  FMUL.FTZ R141, R141, R174 ;  /* 0x000000ae8d8d7220 */ /* 0x000fe40000410000 */
[-C--:B------:R-:W-:Y:S01]  /*a1c0*/  FMUL.FTZ R142, R142, R0.reuse ;  /* 0x000000008e8e7220 */ /* 0x080fe20000410000 */
[----:B--2---:R-:W-:Y:S01]  /*a1d0*/  HMMA.16816.F32.BF16 R136, R4, R16, R136 ;  /* 0x000000100488723c */ /* 0x004fe20000041888 */
[----:B------:R-:W-:Y:S02]  /*a1e0*/  FMUL.FTZ R143, R143, R0 ;  /* 0x000000008f8f7220 */ /* 0x000fe40000410000 */
[----:B------:R-:W-:-:S02]  /*a1f0*/  FMUL.FTZ R144, R144, R174 ;  /* 0x000000ae90907220 */ /* 0x000fc40000410000 */
[----:B------:R-:W-:Y:S02]  /*a200*/  FMUL.FTZ R145, R145, R174 ;  /* 0x000000ae91917220 */ /* 0x000fe40000410000 */
[-C--:B------:R-:W-:Y:S01]  /*a210*/  FMUL.FTZ R146, R146, R0.reuse ;  /* 0x0000000092927220 */ /* 0x080fe20000410000 */
[C---:B------:R-:W-:Y:S01]  /*a220*/  HMMA.16816.F32.BF16 R156, R4.reuse, R18, R156 ;  /* 0x00000012049c723c */ /* 0x040fe2000004189c */
[----:B------:R-:W-:Y:S01]  /*a230*/  FMUL.FTZ R147, R147, R0 ;  /* 0x0000000093937220 */ /* 0x000fe20000410000 */
[----:B------:R-:W2:Y:S01]  /*a240*/  LDSM.16.MT88.4 R16, [R225+0x18800] ;  /* 0x01880000e110783b */ /* 0x000ea20000004200 */
[-C--:B------:R-:W-:Y:S02]  /*a250*/  FMUL.FTZ R152, R152, R174.reuse ;  /* 0x000000ae98987220 */ /* 0x080fe40000410000 */
[----:B------:R-:W-:Y:S02]  /*a260*/  FMUL.FTZ R153, R153, R174 ;  /* 0x000000ae99997220 */ /* 0x000fe40000410000 */
[-C--:B------:R-:W-:Y:S01]  /*a270*/  FMUL.FTZ R154, R154, R0.reuse ;  /* 0x000000009a9a7220 */ /* 0x080fe20000410000 */
[----:B-1----:R-:W-:Y:S01]  /*a280*/  HMMA.16816.F32.BF16 R140, R4, R12, R140 ;  /* 0x0000000c048c723c */ /* 0x002fe2000004188c */
[----:B------:R-:W-:-:S02]  /*a290*/  FMUL.FTZ R155, R155, R0 ;  /* 0x000000009b9b7220 */ /* 0x000fc40000410000 */
[-C--:B------:R-:W-:Y:S02]  /*a2a0*/  FMUL.FTZ R148, R148, R174.reuse ;  /* 0x000000ae94947220 */ /* 0x080fe40000410000 */
[----:B------:R-:W-:Y:S02]  /*a2b0*/  FMUL.FTZ R149, R149, R174 ;  /* 0x000000ae95957220 */ /* 0x000fe40000410000 */
[-C--:B------:R-:W-:Y:S01]  /*a2c0*/  FMUL.FTZ R150, R150, R0.reuse ;  /* 0x0000000096967220 */ /* 0x080fe20000410000 */
[----:B------:R-:W-:Y:S01]  /*a2d0*/  HMMA.16816.F32.BF16 R144, R4, R14, R144 ;  /* 0x0000000e0490723c */ /* 0x000fe20000041890 */
[----:B------:R-:W-:Y:S01]  /*a2e0*/  FMUL.FTZ R151, R151, R0 ;  /* 0x0000000097977220 */ /* 0x000fe20000410000 */
[----:B------:R-:W1:Y:S01]  /*a2f0*/  LDSM.16.MT88.4 R12, [R226+0x18800] ;  /* 0x01880000e20c783b */ /* 0x000e620000004200 */
        /* <DEDUP_REMOVED lines=9> */
[----:B------:R-:W1:Y:S01]  /*a390*/  LDSM.16.MT88.4 R24, [R228+0x1a800] ;  /* 0x01a80000e418783b */ /* 0x000e620000004200 */
[----:B------:R-:W-:-:S02]  /*a3a0*/  FADD.FTZ R173, R173, R2 ;  /* 0x00000002adad7221 */ /* 0x000fc40000010000 */
[----:B------:R-:W-:-:S03]  /*a3b0*/  FADD.FTZ R11, R179, R0 ;  /* 0x00000000b30b7221 */ /* 0x000fc60000010000 */
[C---:B------:R-:W-:Y:S01]  /*a3c0*/  F2FP.BF16.PACK_AB R4, R180.reuse, R179 ;  /* 0x000000b3b404723e */ /* 0x040fe200000010ff */
        /* <DEDUP_REMOVED lines=9> */
[----:B---3--:R-:W-:Y:S01]  /*a460*/  HMMA.16816.F32.BF16 R160, R4, R20, R160 ;  /* 0x0000001404a0723c */ /* 0x008fe200000418a0 */
[----:B----4-:R-:W-:Y:S02]  /*a470*/  FADD.FTZ R0, R196, R185 ;  /* 0x000000b9c4007221 */ /* 0x010fe40000010000 */
[----:B------:R-:W-:Y:S02]  /*a480*/  FADD.FTZ R189, R189, R186 ;  /* 0x000000babdbd7221 */ /* 0x000fe40000010000 */
[----:B------:R-:W-:-:S03]  /*a490*/  FADD.FTZ R0, R191, R0 ;  /* 0x00000000bf007221 */ /* 0x000fc60000010000 */
[C---:B------:R-:W-:Y:S01]  /*a4a0*/  HMMA.16816.F32.BF16 R36, R4.reuse, R22, R36 ;  /* 0x000000160424723c */ /* 0x040fe20000041824 */
[----:B------:R-:W3:Y:S07]  /*a4b0*/  LDSM.16.MT88.4 R20, [R226+0x1a800] ;  /* 0x01a80000e214783b */ /* 0x000eee0000004200 */
[C---:B--2---:R-:W-:Y:S08]  /*a4c0*/  HMMA.16816.F32.BF16 R48, R4.reuse, R16, R48 ;  /* 0x000000100430723c */ /* 0x044ff00000041830 */
[C---:B------:R-:W-:Y:S01]  /*a4d0*/  HMMA.16816.F32.BF16 R52, R4.reuse, R18, R52 ;  /* 0x000000120434723c */ /* 0x040fe20000041834 */
[----:B------:R-:W2:Y:S07]  /*a4e0*/  LDSM.16.MT88.4 R16, [R224+0x1a800] ;  /* 0x01a80000e010783b */ /* 0x000eae0000004200 */
[C---:B-1----:R-:W-:Y:S08]  /*a4f0*/  HMMA.16816.F32.BF16 R40, R4.reuse, R12, R40 ;  /* 0x0000000c0428723c */ /* 0x042ff00000041828 */
[C---:B------:R-:W-:Y:S01]  /*a500*/  HMMA.16816.F32.BF16 R44, R4.reuse, R14, R44 ;  /* 0x0000000e042c723c */ /* 0x040fe2000004182c */
[----:B------:R-:W-:Y:S07]  /*a510*/  LDSM.16.MT88.4 R12, [R225+0x1a800] ;  /* 0x01a80000e10c783b */ /* 0x000fee0000004200 */
[C---:B------:R-:W-:Y:S08]  /*a520*/  HMMA.16816.F32.BF16 R64, R4.reuse, R24, R64 ;  /* 0x000000180440723c */ /* 0x040ff00000041840 */
[C---:B---3--:R-:W-:Y:S08]  /*a530*/  HMMA.16816.F32.BF16 R72, R4.reuse, R20, R72 ;  /* 0x000000140448723c */ /* 0x048ff00000041848 */
[C---:B------:R-:W-:Y:S01]  /*a540*/  HMMA.16816.F32.BF16 R76, R4.reuse, R22, R76 ;  /* 0x00000016044c723c */ /* 0x040fe2000004184c */
[----:B------:R-:W1:Y:S07]  /*a550*/  LDSM.16.MT88.4 R20, [R224+0x1c800] ;  /* 0x01c80000e014783b */ /* 0x000e6e0000004200 */
        /* <DEDUP_REMOVED lines=32> */
[C---:B---3--:R-:W-:Y:S08]  /*a760*/  HMMA.16816.F32.BF16 R140, R4.reuse, R24, R140 ;  /* 0x00000018048c723c */ /* 0x048ff0000004188c */
[----:B------:R-:W-:Y:S01]  /*a770*/  HMMA.16816.F32.BF16 R144, R4, R26, R144 ;  /* 0x0000001a0490723c */ /* 0x000fe20000041890 */
[----:B------:R-:W3:Y:S06]  /*a780*/  LDSM.16.MT88.4 R24, [R224+0x19000] ;  /* 0x01900000e018783b */ /* 0x000eec0000004200 */
[----:B------:R-:W-:-:S02]  /*a790*/  F2FP.BF16.PACK_AB R4, R191, R196 ;  /* 0x000000c4bf04723e */ /* 0x000fc400000010ff */
[----:B------:R-:W-:Y:S01]  /*a7a0*/  F2FP.BF16.PACK_AB R5, R193, R192 ;  /* 0x000000c0c105723e */ /* 0x000fe200000010ff */
[----:B------:R-:W-:Y:S01]  /*a7b0*/  FADD.FTZ R192, R192, R189 ;  /* 0x000000bdc0c07221 */ /* 0x000fe20000010000 */
[C---:B------:R-:W-:Y:S01]  /*a7c0*/  F2FP.BF16.PACK_AB R6, R198.reuse, R195 ;  /* 0x000000c3c606723e */ /* 0x040fe200000010ff */
[----:B------:R-:W-:Y:S01]  /*a7d0*/  FADD.FTZ R195, R195, R0 ;  /* 0x00000000c3c37221 */ /* 0x000fe20000010000 */
[----:B------:R-:W-:Y:S01]  /*a7e0*/  F2FP.BF16.PACK_AB R7, R197, R188 ;  /* 0x000000bcc507723e */ /* 0x000fe200000010ff */
[----:B------:R-:W-:Y:S02]  /*a7f0*/  FADD.FTZ R193, R193, R192 ;  /* 0x000000c0c1c17221 */ /* 0x000fe40000010000 */
[----:B------:R-:W-:Y:S02]  /*a800*/  FADD.FTZ R198, R198, R195 ;  /* 0x000000c3c6c67221 */ /* 0x000fe40000010000 */
[----:B------:R-:W-:Y:S02]  /*a810*/  FADD.FTZ R188, R188, R193 ;  /* 0x000000c1bcbc7221 */ /* 0x000fe40000010000 */
[----:B--2---:R-:W-:Y:S02]  /*a820*/  HMMA.16816.F32.BF16 R40, R4, R16, R40 ;  /* 0x000000100428723c */ /* 0x004fe40000041828 */
[----:B------:R-:W-:-:S06]  /*a830*/  FADD.FTZ R188, R197, R188 ;  /* 0x000000bcc5bc7221 */ /* 0x000fcc0000010000 */
        /* <DEDUP_REMOVED lines=23> */
[C---:B---3--:R-:W-:Y:S08]  /*a9b0*/  HMMA.16816.F32.BF16 R96, R4.reuse, R24, R96 ;  /* 0x000000180460723c */ /* 0x048ff00000041860 */
[C---:B------:R-:W-:Y:S01]  /*a9c0*/  HMMA.16816.F32.BF16 R100, R4.reuse, R26, R100 ;  /* 0x0000001a0464723c */ /* 0x040fe20000041864 */
[----:B------:R-:W3:Y:S07]  /*a9d0*/  LDSM.16.MT88.4 R24, [R226+0x1f000] ;  /* 0x01f00000e218783b */ /* 0x000eee0000004200 */
[C---:B----4-:R-:W-:Y:S08]  /*a9e0*/  HMMA.16816.F32.BF16 R120, R4.reuse, R12, R120 ;  /* 0x0000000c0478723c */ /* 0x050ff00000041878 */
        /* <DEDUP_REMOVED lines=30> */
[----:B--2---:R-:W-:Y:S01]  /*abd0*/  HMMA.16816.F32.BF16 R40, R4, R16, R40 ;  /* 0x000000100428723c */ /* 0x004fe20000041828 */
[----:B------:R-:W-:Y:S02]  /*abe0*/  FADD.FTZ R251, R194, R181 ;  /* 0x000000b5c2fb7221 */ /* 0x000fe40000010000 */
[----:B------:R-:W-:-:S05]  /*abf0*/  FADD.FTZ R249, R175, R176 ;  /* 0x000000b0aff97221 */ /* 0x000fca0000010000 */
[C---:B------:R-:W-:Y:S01]  /*ac00*/  HMMA.16816.F32.BF16 R44, R4.reuse, R18, R44 ;  /* 0x00000012042c723c */ /* 0x040fe2000004182c */
[----:B------:R-:W2:Y:S07]  /*ac10*/  LDSM.16.MT88.4 R16, [R224+0x1b800] ;  /* 0x01b80000e010783b */ /* 0x000eae0000004200 */
        /* <DEDUP_REMOVED lines=34> */
[C---:B--2---:R-:W-:Y:S08]  /*ae40*/  HMMA.16816.F32.BF16 R140, R4.reuse, R16, R140 ;  /* 0x00000010048c723c */ /* 0x044ff0000004188c */
[C---:B------:R-:W-:Y:S08]  /*ae50*/  HMMA.16816.F32.BF16 R144, R4.reuse, R18, R144 ;  /* 0x000000120490723c */ /* 0x040ff00000041890 */
[C---:B-1----:R-:W-:Y:S08]  /*ae60*/  HMMA.16816.F32.BF16 R152, R4.reuse, R20, R152 ;  /* 0x000000140498723c */ /* 0x042ff00000041898 */
[----:B------:R-:W-:Y:S01]  /*ae70*/  HMMA.16816.F32.BF16 R148, R4, R22, R148 ;  /* 0x000000160494723c */ /* 0x000fe20000041894 */
[----:B------:R-:W-:Y:S11]  /*ae80*/  @P0 BRA `(.L_x_155) ;  /* 0x0000001000000947 */ /* 0x000ff60003800000 */
.L_x_152:
[----:B------:R-:W-:-:S12]  /*ae90*/  UIADD3 UR8, UR11, -0x1, URZ ;  /* 0xffffffff0b087890 */ /* 0x000fd8000fffe03f */
.L_x_155:
[----:B------:R-:W-:-:S13]  /*aea0*/  ISETP.LE.AND P0, PT, RZ, UR8, PT ;  /* 0x00000008ff007c0c */ /* 0x000fda000bf03270 */
[----:B------:R-:W-:Y:S05]  /*aeb0*/  @!P0 BRA `(.L_x_156) ;  /* 0x00002fc000008947 */ /* 0x000fea0003800000 */
[----:B------:R-:W-:Y:S01]  /*aec0*/  ULDC.64 UR4, c[0x0][0x1a0] ;  /* 0x0000680000047ab9 */ /* 0x000fe20000000a00 */
[----:B------:R-:W-:Y:S01]  /*aed0*/  MOV R0, R3 ;  /* 0x0000000300007202 */ /* 0x000fe20000000f00 */
[----:B------:R-:W-:Y:S01]  /*aee0*/  USHF.L.U64.HI UR12, UR4, 0x5, UR5 ;  /* 0x00000005040c7899 */ /* 0x000fe20008010205 */
[----:B------:R-:W-:Y:S01]  /*aef0*/  MOV R165, R164 ;  /* 0x000000a400a57202 */ /* 0x000fe20000000f00 */
[----:B------:R-:W-:Y:S01]  /*af00*/  USHF.L.U32 UR13, UR4, 0x5, URZ ;  /* 0x00000005040d7899 */ /* 0x000fe2000800063f */
[----:B------:R-:W-:Y:S01]  /*af10*/  MOV R240, R8 ;  /* 0x0000000800f07202 */ /* 0x000fe20000000f00 */
[----:B------:R-:W-:Y:S02]  /*af20*/  USHF.L.U64.HI UR6, UR4, 0x6, UR5 ;  /* 0x0000000604067899 */ /* 0x000fe40008010205 */
[----:B------:R-:W-:Y:S02]  /*af30*/  USHF.L.U64.HI UR12, UR13, 0x1, UR12 ;  /* 0x000000010d0c7899 */ /* 0x000fe4000801020c */
[----:B------:R-:W-:-:S02]  /*af40*/  USHF.L.U32 UR11, UR4, 0x6, URZ ;  /* 0x00000006040b7899 */ /* 0x000fc4000800063f */
[----:B------:R-:W-:Y:S01]  /*af50*/  USHF.L.U32 UR13, UR13, 0x1, URZ ;  /* 0x000000010d0d7899 */ /* 0x000fe2000800063f */
[----:B------:R-:W-:Y:S05]  /*af60*/  BRA `(.L_x_157) ;  /* 0x000001d000007947 */ /* 0x000fea0003800000 */
.L_x_159:
        /* <DEDUP_REMOVED lines=14> */
[----:B------:R-:W-:Y:S04]  /*b050*/  LEA.HI.X R167, R2, c[0x0][0x16c], R3, 0x1, P2 ;  /* 0x00005b0002a77a11 */ /* 0x000fe800010f0c03 */
        /* <DEDUP_REMOVED lines=14> */
.L_x_157:
        /* <DEDUP_REMOVED lines=16> */
[----:B------:R-:W-:Y:S03]  /*b240*/  ISETP.LT.AND P0, PT, RZ, UR8, PT ;  /* 0x00000008ff007c0c */ /* 0x000fe6000bf01270 */
        /* <DEDUP_REMOVED lines=8> */
[----:B------:R-:W3:Y:S04]  /*b2d0*/  LDSM.16.M88.4 R172, [R233+0x10000] ;  /* 0x01000000e9ac783b */ /* 0x000ee80000000200 */
[----:B------:R-:W4:Y:S04]  /*b2e0*/  LDSM.16.M88.4 R176, [R233+0x10800] ;  /* 0x01080000e9b0783b */ /* 0x000f280000000200 */
[----:B------:R-:W1:Y:S04]  /*b2f0*/  LDSM.16.M88.4 R180, [R233+0x11000] ;  /* 0x01100000e9b4783b */ /* 0x000e680000000200 */
[----:B------:R-:W0:Y:S04]  /*b300*/  LDGDEPBAR ;  /* 0x00000000000079af */ /* 0x000e280000000000 */
[----:B------:R-:W5:Y:S04]  /*b310*/  LDSM.16.M88.4 R184, [R233+0x11800] ;  /* 0x01180000e9b8783b */ /* 0x000f680000000200 */
[----:B------:R-:W-:Y:S04]  /*b320*/  LDSM.16.M88.4 R188, [R232] ;  /* 0x00000000e8bc783b */ /* 0x000fe80000000200 */
[----:B------:R-:W1:Y:S04]  /*b330*/  LDSM.16.M88.4 R192, [R231] ;  /* 0x00000000e7c0783b */ /* 0x000e680000000200 */
[----:B------:R-:W1:Y:S04]  /*b340*/  LDSM.16.M88.4 R196, [R223] ;  /* 0x00000000dfc4783b */ /* 0x000e680000000200 */
[----:B------:R-:W1:Y:S04]  /*b350*/  LDSM.16.M88.4 R200, [R222] ;  /* 0x00000000dec8783b */ /* 0x000e680000000200 */
[----:B------:R-:W2:Y:S01]  /*b360*/  LDSM.16.M88.4 R204, [R221] ;  /* 0x00000000ddcc783b */ /* 0x000ea20000000200 */
[C---:B---3--:R-:W-:Y:S08]  /*b370*/  HMMA.16816.F32.BF16 R4, R168.reuse, R172, RZ ;  /* 0x000000aca804723c */ /* 0x048ff000000418ff */
[C---:B------:R-:W-:Y:S01]  /*b380*/  HMMA.16816.F32.BF16 R8, R168.reuse, R174, RZ ;  /* 0x000000aea808723c */ /* 0x040fe200000418ff */
[----:B------:R-:W-:Y:S07]  /*b390*/  LDSM.16.M88.4 R172, [R230] ;  /* 0x00000000e6ac783b */ /* 0x000fee0000000200 */
[C---:B----4-:R-:W-:Y:S08]  /*b3a0*/  HMMA.16816.F32.BF16 R12, R168.reuse, R176, RZ ;  /* 0x000000b0a80c723c */ /* 0x050ff000000418ff */
[C---:B------:R-:W-:Y:S01]  /*b3b0*/  HMMA.16816.F32.BF16 R16, R168.reuse, R178, RZ ;  /* 0x000000b2a810723c */ /* 0x040fe200000418ff */
[----:B------:R-:W3:Y:S07]  /*b3c0*/  LDSM.16.M88.4 R176, [R227+0x10000] ;  /* 0x01000000e3b0783b */ /* 0x000eee0000000200 */
[C---:B-1----:R-:W-:Y:S08]  /*b3d0*/  HMMA.16816.F32.BF16 R20, R168.reuse, R180, RZ ;  /* 0x000000b4a814723c */ /* 0x042ff000000418ff */
[C---:B------:R-:W-:Y:S01]  /*b3e0*/  HMMA.16816.F32.BF16 R24, R168.reuse, R182, RZ ;  /* 0x000000b6a818723c */ /* 0x040fe200000418ff */
[----:B------:R-:W1:Y:S07]  /*b3f0*/  LDSM.16.M88.4 R180, [R227+0x10800] ;  /* 0x01080000e3b4783b */ /* 0x000e6e0000000200 */
[C---:B-----5:R-:W-:Y:S08]  /*b400*/  HMMA.16816.F32.BF16 R28, R168.reuse, R184, RZ ;  /* 0x000000b8a81c723c */ /* 0x060ff000000418ff */
[----:B------:R-:W-:Y:S01]  /*b410*/  HMMA.16816.F32.BF16 R32, R168, R186, RZ ;  /* 0x000000baa820723c */ /* 0x000fe200000418ff */
[----:B------:R-:W4:Y:S04]  /*b420*/  LDSM.16.M88.4 R168, [R227+0x11000] ;  /* 0x01100000e3a8783b */ /* 0x000f280000000200 */
[----:B------:R-:W5:Y:S03]  /*b430*/  LDSM.16.M88.4 R184, [R227+0x11800] ;  /* 0x01180000e3b8783b */ /* 0x000f660000000200 */
[C---:B------:R-:W-:Y:S08]  /*b440*/  HMMA.16816.F32.BF16 R4, R188.reuse, R192, R4 ;  /* 0x000000c0bc04723c */ /* 0x040ff00000041804 */
[C---:B------:R-:W-:Y:S01]  /*b450*/  HMMA.16816.F32.BF16 R8, R188.reuse, R194, R8 ;  /* 0x000000c2bc08723c */ /* 0x040fe20000041808 */
[----:B------:R-:W-:Y:S07]  /*b460*/  LDSM.16.M88.4 R192, [R229] ;  /* 0x00000000e5c0783b */ /* 0x000fee0000000200 */
[C---:B------:R-:W-:Y:S08]  /*b470*/  HMMA.16816.F32.BF16 R12, R188.reuse, R196, R12 ;  /* 0x000000c4bc0c723c */ /* 0x040ff0000004180c */
        /* <DEDUP_REMOVED lines=14> */
[----:B------:R-:W-:Y:S07]  /*b560*/  LDSM.16.M88.4 R180, [R233+0x12800] ;  /* 0x01280000e9b4783b */ /* 0x000fee0000000200 */
[C---:B----4-:R-:W-:Y:S08]  /*b570*/  HMMA.16816.F32.BF16 R20, R172.reuse, R168, R20 ;  /* 0x000000a8ac14723c */ /* 0x050ff00000041814 */
[C---:B------:R-:W-:Y:S01]  /*b580*/  HMMA.16816.F32.BF16 R24, R172.reuse, R170, R24 ;  /* 0x000000aaac18723c */ /* 0x040fe20000041818 */
[----:B------:R-:W1:Y:S07]  /*b590*/  LDSM.16.M88.4 R168, [R234+0x4000] ;  /* 0x00400000eaa8783b */ /* 0x000e6e0000000200 */
[C---:B-----5:R-:W-:Y:S08]  /*b5a0*/  HMMA.16816.F32.BF16 R28, R172.reuse, R184, R28 ;  /* 0x000000b8ac1c723c */ /* 0x060ff0000004181c */
[----:B------:R-:W-:Y:S01]  /*b5b0*/  HMMA.16816.F32.BF16 R32, R172, R186, R32 ;  /* 0x000000baac20723c */ /* 0x000fe20000041820 */
[----:B------:R-:W3:Y:S04]  /*b5c0*/  LDSM.16.M88.4 R172, [R233+0x13000] ;  /* 0x01300000e9ac783b */ /* 0x000ee80000000200 */
[----:B------:R-:W4:Y:S03]  /*b5d0*/  LDSM.16.M88.4 R184, [R233+0x13800] ;  /* 0x01380000e9b8783b */ /* 0x000f260000000200 */
[C---:B------:R-:W-:Y:S08]  /*b5e0*/  HMMA.16816.F32.BF16 R4, R192.reuse, R196, R4 ;  /* 0x000000c4c004723c */ /* 0x040ff00000041804 */
[C---:B------:R-:W-:Y:S01]  /*b5f0*/  HMMA.16816.F32.BF16 R8, R192.reuse, R198, R8 ;  /* 0x000000c6c008723c */ /* 0x040fe20000041808 */
[----:B------:R-:W-:Y:S07]  /*b600*/  LDSM.16.M88.4 R196, [R219] ;  /* 0x00000000dbc4783b */ /* 0x000fee0000000200 */
[C---:B------:R-:W-:Y:S08]  /*b610*/  HMMA.16816.F32.BF16 R12, R192.reuse, R200, R12 ;  /* 0x000000c8c00c723c */ /* 0x040ff0000004180c */
[C---:B------:R-:W-:Y:S01]  /*b620*/  HMMA.16816.F32.BF16 R16, R192.reuse, R202, R16 ;  /* 0x000000cac010723c */ /* 0x040fe20000041810 */
[----:B------:R-:W-:Y:S07]  /*b630*/  LDSM.16.M88.4 R200, [R218] ;  /* 0x00000000dac8783b */ /* 0x000fee0000000200 */
[C---:B--2---:R-:W-:Y:S08]  /*b640*/  HMMA.16816.F32.BF16 R20, R192.reuse, R188, R20 ;  /* 0x000000bcc014723c */ /* 0x044ff00000041814 */
[C---:B------:R-:W-:Y:S01]  /*b650*/  HMMA.16816.F32.BF16 R24, R192.reuse, R190, R24 ;  /* 0x000000bec018723c */ /* 0x040fe20000041818 */
[----:B------:R-:W2:Y:S07]  /*b660*/  LDSM.16.M88.4 R188, [R232+0x4000] ;  /* 0x00400000e8bc783b */ /* 0x000eae0000000200 */
[C---:B------:R-:W-:Y:S08]  /*b670*/  HMMA.16816.F32.BF16 R28, R192.reuse, R204, R28 ;  /* 0x000000ccc01c723c */ /* 0x040ff0000004181c */
[----:B------:R-:W-:Y:S01]  /*b680*/  HMMA.16816.F32.BF16 R32, R192, R206, R32 ;  /* 0x000000cec020723c */ /* 0x000fe20000041820 */
[----:B------:R-:W5:Y:S04]  /*b690*/  LDSM.16.M88.4 R192, [R217] ;  /* 0x00000000d9c0783b */ /* 0x000f680000000200 */
[----:B------:R-:W2:Y:S03]  /*b6a0*/  LDSM.16.M88.4 R204, [R216] ;  /* 0x00000000d8cc783b */ /* 0x000ea60000000200 */
[C---:B-1----:R-:W-:Y:S08]  /*b6b0*/  HMMA.16816.F32.BF16 R4, R168.reuse, R176, R4 ;  /* 0x000000b0a804723c */ /* 0x042ff00000041804 */
[C---:B------:R-:W-:Y:S01]  /*b6c0*/  HMMA.16816.F32.BF16 R8, R168.reuse, R178, R8 ;  /* 0x000000b2a808723c */ /* 0x040fe20000041808 */
[----:B------:R-:W-:Y:S07]  /*b6d0*/  LDSM.16.M88.4 R176, [R227+0x12000] ;  /* 0x01200000e3b0783b */ /* 0x000fee0000000200 */
[C---:B------:R-:W-:Y:S08]  /*b6e0*/  HMMA.16816.F32.BF16 R12, R168.reuse, R180, R12 ;  /* 0x000000b4a80c723c */ /* 0x040ff0000004180c */
[C---:B------:R-:W-:Y:S01]  /*b6f0*/  HMMA.16816.F32.BF16 R16, R168.reuse, R182, R16 ;  /* 0x000000b6a810723c */ /* 0x040fe20000041810 */
[----:B------:R-:W-:Y:S07]  /*b700*/  LDSM.16.M88.4 R180, [R227+0x12800] ;  /* 0x01280000e3b4783b */ /* 0x000fee0000000200 */
[C---:B---3--:R-:W-:Y:S08]  /*b710*/  HMMA.16816.F32.BF16 R20, R168.reuse, R172, R20 ;  /* 0x000000aca814723c */ /* 0x048ff00000041814 */
[C---:B------:R-:W-:Y:S01]  /*b720*/  HMMA.16816.F32.BF16 R24, R168.reuse, R174, R24 ;  /* 0x000000aea818723c */ /* 0x040fe20000041818 */
[----:B------:R-:W1:Y:S07]  /*b730*/  LDSM.16.M88.4 R172, [R230+0x4000] ;  /* 0x00400000e6ac783b */ /* 0x000e6e0000000200 */
[C---:B----4-:R-:W-:Y:S08]  /*b740*/  HMMA.16816.F32.BF16 R28, R168.reuse, R184, R28 ;  /* 0x000000b8a81c723c */ /* 0x050ff0000004181c */
[----:B------:R-:W-:Y:S01]  /*b750*/  HMMA.16816.F32.BF16 R32, R168, R186, R32 ;  /* 0x000000baa820723c */ /* 0x000fe20000041820 */
[----:B------:R-:W3:Y:S04]  /*b760*/  LDSM.16.M88.4 R168, [R227+0x13000] ;  /* 0x01300000e3a8783b */ /* 0x000ee80000000200 */
[----:B------:R-:W4:Y:S03]  /*b770*/  LDSM.16.M88.4 R184, [R227+0x13800] ;  /* 0x01380000e3b8783b */ /* 0x000f260000000200 */
[C---:B--2---:R-:W-:Y:S08]  /*b780*/  HMMA.16816.F32.BF16 R4, R188.reuse, R196, R4 ;  /* 0x000000c4bc04723c */ /* 0x044ff00000041804 */
[C---:B------:R-:W-:Y:S01]  /*b790*/  HMMA.16816.F32.BF16 R8, R188.reuse, R198, R8 ;  /* 0x000000c6bc08723c */ /* 0x040fe20000041808 */
[----:B------:R-:W-:Y:S07]  /*b7a0*/  LDSM.16.M88.4 R196, [R220+0x2000] ;  /* 0x00200000dcc4783b */ /* 0x000fee0000000200 */
[C---:B------:R-:W-:Y:S08]  /*b7b0*/  HMMA.16816.F32.BF16 R12, R188.reuse, R200, R12 ;  /* 0x000000c8bc0c723c */ /* 0x040ff0000004180c */
[C---:B------:R-:W-:Y:S01]  /*b7c0*/  HMMA.16816.F32.BF16 R16, R188.reuse, R202, R16 ;  /* 0x000000cabc10723c */ /* 0x040fe20000041810 */
[----:B------:R-:W-:Y:S07]  /*b7d0*/  LDSM.16.M88.4 R200, [R220+0x2800] ;  /* 0x00280000dcc8783b */ /* 0x000fee0000000200 */
[C---:B-----5:R-:W-:Y:S08]  /*b7e0*/  HMMA.16816.F32.BF16 R20, R188.reuse, R192, R20 ;  /* 0x000000c0bc14723c */ /* 0x060ff00000041814 */
[C---:B------:R-:W-:Y:S01]  /*b7f0*/  HMMA.16816.F32.BF16 R24, R188.reuse, R194, R24 ;  /* 0x000000c2bc18723c */ /* 0x040fe20000041818 */
[----:B------:R-:W2:Y:S07]  /*b800*/  LDSM.16.M88.4 R192, [R229+0x4000] ;  /* 0x00400000e5c0783b */ /* 0x000eae0000000200 */
[C---:B------:R-:W-:Y:S08]  /*b810*/  HMMA.16816.F32.BF16 R28, R188.reuse, R204, R28 ;  /* 0x000000ccbc1c723c */ /* 0x040ff0000004181c */
[----:B------:R-:W-:Y:S01]  /*b820*/  HMMA.16816.F32.BF16 R32, R188, R206, R32 ;  /* 0x000000cebc20723c */ /* 0x000fe20000041820 */
[----:B------:R-:W5:Y:S04]  /*b830*/  LDSM.16.M88.4 R188, [R220+0x3000] ;  /* 0x00300000dcbc783b */ /* 0x000f680000000200 */
[----:B------:R-:W2:Y:S03]  /*b840*/  LDSM.16.M88.4 R204, [R220+0x3800] ;  /* 0x00380000dccc783b */ /* 0x000ea60000000200 */
        /* <DEDUP_REMOVED lines=15> */
[----:B------:R-:W-:Y:S07]  /*b940*/  LDSM.16.M88.4 R196, [R215] ;  /* 0x00000000d7c4783b */ /* 0x000fee0000000200 */
[C---:B------:R-:W-:Y:S08]  /*b950*/  HMMA.16816.F32.BF16 R12, R192.reuse, R200, R12 ;  /* 0x000000c8c00c723c */ /* 0x040ff0000004180c */
[C---:B------:R-:W-:Y:S01]  /*b960*/  HMMA.16816.F32.BF16 R16, R192.reuse, R202, R16 ;  /* 0x000000cac010723c */ /* 0x040fe20000041810 */
[----:B------:R-:W-:Y:S07]  /*b970*/  LDSM.16.M88.4 R200, [R214] ;  /* 0x00000000d6c8783b */ /* 0x000fee0000000200 */
[C---:B-----5:R-:W-:Y:S08]  /*b980*/  HMMA.16816.F32.BF16 R20, R192.reuse, R188, R20 ;  /* 0x000000bcc014723c */ /* 0x060ff00000041814 */
        /* <DEDUP_REMOVED lines=84> */
[C---:B-1----:R-:W-:Y:S01]  /*bed0*/  HMMA.16816.F32.BF16 R4, R172.reuse, R176, R4 ;  /* 0x000000b0ac04723c */ /* 0x042fe20000041804 */
[----:B------:R-:W-:Y:S04]  /*bee0*/  DEPBAR.LE SB0, 0x0 ;  /* 0x000080000000791a */ /* 0x000fe80000000000 */
[----:B------:R-:W-:Y:S03]  /*bef0*/  BAR.SYNC.DEFER_BLOCKING 0x0 ;  /* 0x0000000000007b1d */ /* 0x000fe60000010000 */
[C---:B------:R-:W-:Y:S08]  /*bf00*/  HMMA.16816.F32.BF16 R8, R172.reuse, R178, R8 ;  /* 0x000000b2ac08723c */ /* 0x040ff00000041808 */
[C---:B------:R-:W-:Y:S08]  /*bf10*/  HMMA.16816.F32.BF16 R12, R172.reuse, R180, R12 ;  /* 0x000000b4ac0c723c */ /* 0x040ff0000004180c */
[C---:B------:R-:W-:Y:S08]  /*bf20*/  HMMA.16816.F32.BF16 R16, R172.reuse, R182, R16 ;  /* 0x000000b6ac10723c */ /* 0x040ff00000041810 */
[C---:B---3--:R-:W-:Y:S08]  /*bf30*/  HMMA.16816.F32.BF16 R20, R172.reuse, R168, R20 ;  /* 0x000000a8ac14723c */ /* 0x048ff00000041814 */
[C---:B------:R-:W-:Y:S08]  /*bf40*/  HMMA.16816.F32.BF16 R24, R172.reuse, R170, R24 ;  /* 0x000000aaac18723c */ /* 0x040ff00000041818 */
[C---:B----4-:R-:W-:Y:S08]  /*bf50*/  HMMA.16816.F32.BF16 R28, R172.reuse, R184, R28 ;  /* 0x000000b8ac1c723c */ /* 0x050ff0000004181c */
[----:B------:R-:W-:Y:S08]  /*bf60*/  HMMA.16816.F32.BF16 R32, R172, R186, R32 ;  /* 0x000000baac20723c */ /* 0x000ff00000041820 */
[C---:B--2---:R-:W-:Y:S08]  /*bf70*/  HMMA.16816.F32.BF16 R4, R192.reuse, R196, R4 ;  /* 0x000000c4c004723c */ /* 0x044ff00000041804 */
        /* <DEDUP_REMOVED lines=8> */
.L_x_158:
[----:B------:R-:W-:Y:S01]  /*c000*/  FMNMX.FTZ R2, R4, R165, !PT ;  /* 0x000000a504027209 */ /* 0x000fe20007810000 */
[----:B------:R-:W-:Y:S01]  /*c010*/  LDSM.16.MT88.4 R172, [R226+0x18000] ;  /* 0x01800000e2ac783b */ /* 0x000fe20000004200 */
[----:B------:R-:W-:Y:S01]  /*c020*/  FMNMX.FTZ R164, R6, R0, !PT ;  /* 0x0000000006a47209 */ /* 0x000fe20007810000 */
[----:B------:R-:W-:Y:S01]  /*c030*/  UIADD3 UR8, UR8, -0x1, URZ ;  /* 0xffffffff08087890 */ /* 0x000fe2000fffe03f */
[----:B------:R-:W-:Y:S02]  /*c040*/  FMNMX.FTZ R3, R5, R2, !PT ;  /* 0x0000000205037209 */ /* 0x000fe40007810000 */
[----:B-1----:R-:W-:Y:S02]  /*c050*/  FMNMX.FTZ R167, R7, R164, !PT ;  /* 0x000000a407a77209 */ /* 0x002fe40007810000 */
        /* <DEDUP_REMOVED lines=482> */
.L_x_156:
        /* <DEDUP_REMOVED lines=398> */
.L_x_161:
[----:B---34-:R-:W-:Y:S05]  /*f760*/  BSYNC B0 ;  /* 0x0000000000007941 */ /* 0x018fea0003800000 */
.L_x_160:
        /* <DEDUP_REMOVED lines=27> */
.L_x_163:
[----:B------:R-:W-:Y:S05]  /*f920*/  BSYNC B0 ;  /* 0x0000000000007941 */ /* 0x000fea0003800000 */
.L_x_162:
        /* <DEDUP_REMOVED lines=18> */
.L_x_165:
[----:B------:R-:W-:Y:S05]  /*fa50*/  BSYNC B0 ;  /* 0x0000000000007941 */ /* 0x000fea0003800000 */
.L_x_164:
        /* <DEDUP_REMOVED lines=18> */
.L_x_167:
[----:B------:R-:W-:Y:S05]  /*fb80*/  BSYNC B0 ;  /* 0x0000000000007941 */ /* 0x000fea0003800000 */
.L_x_166:
        /* <DEDUP_REMOVED lines=16> */
.L_x_148:
        /* <DEDUP_REMOVED lines=73> */
.L_x_169:
[----:B------:R-:W-:Y:S05]  /*10120*/  BSYNC B0 ;  /* 0x0000000000007941 */ /* 0x000fea0003800000 */
.L_x_168:
        /* <DEDUP_REMOVED lines=18> */
.L_x_171:
[----:B------:R-:W-:Y:S05]  /*10250*/  BSYNC B0 ;  /* 0x0000000000007941 */ /* 0x000fea0003800000 */
.L_x_170:
        /* <DEDUP_REMOVED lines=18> */
.L_x_173:
[----:B------:R-:W-:Y:S05]  /*10380*/  BSYNC B0 ;  /* 0x0000000000007941 */ /* 0x000fea0003800000 */
.L_x_172:
        /* <DEDUP_REMOVED lines=17> */
.L_x_175:
[----:B------:R-:W-:Y:S05]  /*104a0*/  BSYNC B0 ;  /* 0x0000000000007941 */ /* 0x000fea0003800000 */
.L_x_174:
        /* <DEDUP_REMOVED lines=35> */
.L_x_176:
        /* <DEDUP_REMOVED lines=10> */
.L_x_1074:


//--------------------- .text._ZN5flash16flash_fwd_kernelI23Flash_fwd_kernel_traitsILi256ELi128ELi64ELi8ELb0ELb0EN7cutlass10bfloat16_tE19Flash_kernel_traitsILi256ELi128ELi64ELi8ES3_EELb0ELb1ELb0ELb0ELb0ELb0ELb0ELb0EEEvNS_16Flash_fwd_paramsE --------------------------
	.section	.text._ZN5flash16flash_fwd_kernelI23Flash_fwd_kernel_traitsILi256ELi128ELi64ELi8ELb0ELb0EN7cutlass10bfloat16_tE19Flash_kernel_traitsILi256ELi128ELi64ELi8ES3_EELb0ELb1ELb0ELb0ELb0ELb0ELb0ELb0EEEvNS_16Flash_fwd_paramsE,"ax",@progbits
	.sectioninfo	@"SHI_REGISTERS=254"
	.align	128
        .global         _ZN5flash16flash_fwd_kernelI23Flash_fwd_kernel_traitsILi256ELi128ELi64ELi8ELb0ELb0EN7cutlass10bfloat16_tE19Flash_kernel_traitsILi256ELi128ELi64ELi8ES3_EELb0ELb1ELb0ELb0ELb0ELb0ELb0ELb0EEEvNS_16Flash_fwd_paramsE
        .type           _ZN5flash16flash_fwd_kernelI23Flash_fwd_kernel_traitsILi256ELi128ELi64ELi8ELb0ELb0EN7cutlass10bfloat16_tE19Flash_kernel_traitsILi256ELi128ELi64ELi8ES3_EELb0ELb1ELb0ELb0ELb0ELb0ELb0ELb0EEEvNS_16Flash_fwd_paramsE,@function
        .size           _ZN5flash16flash_fwd_kernelI23Flash_fwd_kernel_traitsILi256ELi128ELi64ELi8ELb0ELb0EN7cutlass10bfloat16_tE19Flash_kernel_traitsILi256ELi128ELi64ELi8ES3_EELb0ELb1ELb0ELb0ELb0ELb0ELb0ELb0EEEvNS_16Flash_fwd_paramsE,(.L_x_1075 - _ZN5flash16flash_fwd_kernelI23Flash_fwd_kernel_traitsILi256ELi128ELi64ELi8ELb0ELb0EN7cutlass10bfloat16_tE19Flash_kernel_traitsILi256ELi128ELi64ELi8ES3_EELb0ELb1ELb0ELb0ELb0ELb0ELb0ELb0EEEvNS_16Flash_fwd_paramsE)
        .other          _ZN5flash16flash_fwd_kernelI23Flash_fwd_kernel_traitsILi256ELi128ELi64ELi8ELb0ELb0EN7cutlass10bfloat16_tE19Flash_kernel_traitsILi256ELi128ELi64ELi8ES3_EELb0ELb1ELb0ELb0ELb0ELb0ELb0ELb0EEEvNS_16Flash_fwd_paramsE,@"STO_CUDA_ENTRY STV_DEFAULT"
_ZN5flash16flash_fwd_kernelI23Flash_fwd_kernel_traitsILi256ELi128ELi64ELi8ELb0ELb0EN7cutlass10bfloat16_tE19Flash_kernel_traitsILi256ELi128ELi64ELi8ES3_EELb0ELb1ELb0ELb0ELb0ELb0ELb0ELb0EEEvNS_16Flash_fwd_paramsE:
.text._ZN5flash16flash_fwd_kernelI23Flash_fwd_kernel_traitsILi256ELi128ELi64ELi8ELb0ELb0EN7cutlass10bfloat16_tE19Flash_kernel_traitsILi256ELi128ELi64ELi8ES3_EELb0ELb1ELb0ELb0ELb0ELb0ELb0ELb0EEEvNS_16Flash_fwd_paramsE:
        /* <DEDUP_REMOVED lines=56> */
.L_x_177:
[----:B------:R-:W-:Y:S02]  /*0380*/  ULDC UR6, c[0x0][0x218] ;  /* 0x0000860000067ab9 */ /* 0x000fe40000000800 */
.L_x_178:
        /* <DEDUP_REMOVED lines=51> */
[----:B------:R-:W-:Y:S02]  /*06c0*/  @UP1 UMOV UR6, UR28 ;  /* 0x0000001c00061c82 */ /* 0x000fe40008000000 */
[----:B------:R-:W-:Y:S02]  /*06d0*/  @UP0 UIMAD UR10, UR11, UR5, UR31 ;  /* 0x000000050b0a02a4 */ /* 0x000fe4000f8e021f */
        /* <DEDUP_REMOVED lines=12> */
[----:B------:R-:W-:Y:S02]  /*07a0*/  UMOV UR10, UR20 ;  /* 0x00000014000a7c82 */ /* 0x000fe40008000000 */
[----:B------:R-:W-:Y:S02]  /*07b0*/  UIMAD UR7, UR7, UR4, URZ ;  /* 0x00000004070772a4 */ /* 0x000fe4000f8e023f */
[----:B------:R-:W-:-:S02]  /*07c0*/  UIMAD.WIDE.U32 UR20, UR23, UR4, UR10 ;  /* 0x00000004171472a5 */ /* 0x000fc4000f8e000a */
[----:B------:R-:W-:-:S04]  /*07d0*/  UIMAD UR5, UR23, UR5, UR7 ;  /* 0x00000005170572a4 */ /* 0x000fc8000f8e0207 */
[----:B------:R-:W-:Y:S02]  /*07e0*/  UIADD3 UR10, UR21, UR5, URZ ;  /* 0x00000005150a7290 */ /* 0x000fe4000fffe03f */
[----:B------:R-:W-:Y:S02]  /*07f0*/  UMOV UR12, UR20 ;  /* 0x00000014000c7c82 */ /* 0x000fe40008000000 */
.L_x_180:
        /* <DEDUP_REMOVED lines=16> */
[----:B------:R-:W-:Y:S02]  /*0900*/  @UP0 UIADD3 UR11, UR26, UR8, URZ ;  /* 0x000000081a0b0290 */ /* 0x000fe4000fffe03f */
[----:B------:R-:W-:Y:S02]  /*0910*/  UIADD3 UR4, -UR21, URZ, URZ ;  /* 0x0000003f15047290 */ /* 0x000fe4000fffe13f */
[----:B------:R-:W-:Y:S02]  /*0920*/  USHF.R.S32.HI UR20, URZ, 0x1f, UR17 ;  /* 0x0000001f3f147899 */ /* 0x000fe40008011411 */
        /* <DEDUP_REMOVED lines=27> */
[----:B------:R-:W-:Y:S02]  /*0ae0*/  UMOV UR26, UR28 ;  /* 0x0000001c001a7c82 */ /* 0x000fe40008000000 */
[----:B------:R-:W-:Y:S02]  /*0af0*/  UIMAD UR7, UR7, UR4, URZ ;  /* 0x00000004070772a4 */ /* 0x000fe4000f8e023f */
[----:B------:R-:W-:Y:S02]  /*0b00*/  UIMAD.WIDE.U32 UR26, UR23, UR4, UR26 ;  /* 0x00000004171a72a5 */ /* 0x000fe4000f8e001a */
[----:B------:R-:W-:-:S04]  /*0b10*/  UIMAD UR5, UR23, UR5, UR7 ;  /* 0x00000005170572a4 */ /* 0x000fc8000f8e0207 */
[----:B------:R-:W-:Y:S02]  /*0b20*/  UIADD3 UR11, UR27, UR5, URZ ;  /* 0x000000051b0b7290 */ /* 0x000fe4000fffe03f */
[----:B------:R-:W-:Y:S02]  /*0b30*/  UMOV UR14, UR26 ;  /* 0x0000001a000e7c82 */ /* 0x000fe40008000000 */
.L_x_181:
[----:B------:R-:W-:Y:S01]  /*0b40*/  SHF.R.S32.HI R7, RZ, 0x1f, R6 ;  /* 0x0000001fff077819 */ /* 0x000fe20000011406 */
[----:B------:R-:W1:Y:S01]  /*0b50*/  S2R R14, SR_CTAID.Z ;  /* 0x00000000000e7919 */ /* 0x000e620000002700 */
[----:B------:R-:W-:Y:S01]  /*0b60*/  ULDC.64 UR4, c[0x0][0x1b0] ;  /* 0x00006c0000047ab9 */ /* 0x000fe20000000a00 */
[----:B------:R-:W-:Y:S01]  /*0b70*/  IMAD.U32 R18, RZ, RZ, UR15 ;  /* 0x0000000fff127e24 */ /* 0x000fe2000f8e00ff */
[CC--:B------:R-:W-:Y:S01]  /*0b80*/  LEA.HI R3, R7.reuse, R6.reuse, RZ, 0x3 ;  /* 0x0000000607037211 */ /* 0x0c0fe200078f18ff */
[----:B------:R-:W-:Y:S01]  /*0b90*/  UIMAD UR4, UR21, UR4, URZ ;  /* 0x00000004150472a4 */ /* 0x000fe2000f8e023f */
[----:B------:R-:W-:Y:S01]  /*0ba0*/  LEA.HI R229, R7, R6, RZ, 0x4 ;  /* 0x0000000607e57211 */ /* 0x000fe200078f20ff */
[----:B------:R-:W-:Y:S01]  /*0bb0*/  BSSY B0, `(.L_x_182) ;  /* 0x0000074000007945 */ /* 0x000fe20003800000 */
[----:B------:R-:W-:-:S02]  /*0bc0*/  SHF.R.S32.HI R242, RZ, 0x3, R3 ;  /* 0x00000003fff27819 */ /* 0x000fc40000011403 */
[----:B------:R-:W-:Y:S02]  /*0bd0*/  LOP3.LUT R3, R3, 0xfffffff8, RZ, 0xc0, !PT ;  /* 0xfffffff803037812 */ /* 0x000fe400078ec0ff */
[C---:B------:R-:W-:Y:S01]  /*0be0*/  LOP3.LUT R4, R229.reuse, 0xfffffff0, RZ, 0xc0, !PT ;  /* 0xfffffff0e5047812 */ /* 0x040fe200078ec0ff */
[----:B------:R-:W-:Y:S01]  /*0bf0*/  IMAD.SHL.U32 R232, R242, 0x40, RZ ;  /* 0x00000040f2e87824 */ /* 0x000fe200078e00ff */
[----:B------:R-:W-:Y:S01]  /*0c00*/  SHF.R.S32.HI R5, RZ, 0x4, R229 ;  /* 0x00000004ff057819 */ /* 0x000fe200000114e5 */
[C---:B------:R-:W-:Y:S01]  /*0c10*/  IMAD.IADD R3, R6.reuse, 0x1, -R3 ;  /* 0x0000000106037824 */ /* 0x040fe200078e0a03 */
[----:B------:R-:W-:Y:S01]  /*0c20*/  SHF.R.S32.HI R243, RZ, 0x1f, R242 ;  /* 0x0000001ffff37819 */ /* 0x000fe200000114f2 */
[----:B------:R-:W-:Y:S01]  /*0c30*/  IMAD.IADD R4, R6, 0x1, -R4 ;  /* 0x0000000106047824 */ /* 0x000fe200078e0a04 */
[----:B------:R-:W-:Y:S01]  /*0c40*/  LEA.HI R229, R229, R5, RZ, 0x1 ;  /* 0x00000005e5e57211 */ /* 0x000fe200078f08ff */
[----:B------:R-:W-:Y:S01]  /*0c50*/  IMAD.SHL.U32 R240, R3, 0x8, RZ ;  /* 0x0000000803f07824 */ /* 0x000fe200078e00ff */
[----:B------:R-:W-:Y:S01]  /*0c60*/  LOP3.LUT R232, R232, 0x1c0, RZ, 0xc0, !PT ;  /* 0x000001c0e8e87812 */ /* 0x000fe200078ec0ff */
[----:B------:R-:W-:Y:S01]  /*0c70*/  IMAD.WIDE R18, R18, 0x80, R242 ;  /* 0x0000008012127825 */ /* 0x000fe200078e02f2 */
[----:B------:R-:W-:-:S02]  /*0c80*/  SHF.R.S32.HI R0, RZ, 0x1f, R4 ;  /* 0x0000001fff007819 */ /* 0x000fc40000011404 */
[----:B------:R-:W-:Y:S02]  /*0c90*/  LOP3.LUT R229, R229, 0xfffffffe, RZ, 0xc0, !PT ;  /* 0xfffffffee5e57812 */ /* 0x000fe400078ec0ff */
[----:B------:R-:W-:Y:S02]  /*0ca0*/  LOP3.LUT R2, R232, 0x38, R240, 0xf8, !PT ;  /* 0x00000038e8027812 */ /* 0x000fe400078ef8f0 */
[----:B------:R-:W-:Y:S01]  /*0cb0*/  LEA.HI R0, R0, R4, RZ, 0x3 ;  /* 0x0000000400007211 */ /* 0x000fe200078f18ff */
[----:B------:R-:W-:Y:S01]  /*0cc0*/  IMAD.IADD R229, R5, 0x1, -R229 ;  /* 0x0000000105e57824 */ /* 0x000fe200078e0ae5 */
[----:B------:R-:W-:Y:S02]  /*0cd0*/  SHF.R.U32.HI R232, RZ, 0x3, R232 ;  /* 0x00000003ffe87819 */ /* 0x000fe400000116e8 */
[C---:B------:R-:W-:Y:S01]  /*0ce0*/  LOP3.LUT R5, R0.reuse, 0xfffffff8, RZ, 0xc0, !PT ;  /* 0xfffffff800057812 */ /* 0x040fe200078ec0ff */
[----:B------:R-:W-:Y:S01]  /*0cf0*/  IMAD.SHL.U32 R0, R0, 0x40, RZ ;  /* 0x0000004000007824 */ /* 0x000fe200078e00ff */
[----:B------:R-:W-:-:S02]  /*0d00*/  LOP3.LUT R232, R2, R232, RZ, 0x3c, !PT ;  /* 0x000000e802e87212 */ /* 0x000fc400078e3cff */
[-C--:B------:R-:W-:Y:S01]  /*0d10*/  LEA.HI R2, R7, R6.reuse, RZ, 0x6 ;  /* 0x0000000607027211 */ /* 0x080fe200078f30ff */
[----:B------:R-:W-:Y:S01]  /*0d20*/  IMAD.IADD R5, R4, 0x1, -R5 ;  /* 0x0000000104057824 */ /* 0x000fe200078e0a05 */
[--C-:B------:R-:W-:Y:S01]  /*0d30*/  SHF.R.S32.HI R241, RZ, 0x1f, R240.reuse ;  /* 0x0000001ffff17819 */ /* 0x100fe200000114f0 */
[----:B------:R-:W-:Y:S01]  /*0d40*/  IMAD R4, R243, c[0x0][0x198], RZ ;  /* 0x00006600f3047a24 */ /* 0x000fe200078e02ff */
[----:B------:R-:W-:Y:S01]  /*0d50*/  IADD3 R8, P0, R240, UR6, RZ ;  /* 0x00000006f0087c10 */ /* 0x000fe2000ff1e0ff */
[----:B------:R-:W-:Y:S01]  /*0d60*/  IMAD.SHL.U32 R2, R2, 0x8, RZ ;  /* 0x0000000802027824 */ /* 0x000fe200078e00ff */
[----:B------:R-:W-:Y:S01]  /*0d70*/  LOP3.LUT P3, RZ, R5, 0x4, RZ, 0xc0, !PT ;  /* 0x0000000405ff7812 */ /* 0x000fe2000786c0ff */
[----:B------:R-:W-:Y:S01]  /*0d80*/  IMAD.WIDE.U32 R10, R242, c[0x0][0x1a0], R240 ;  /* 0x00006800f20a7a25 */ /* 0x000fe200078e00f0 */
[----:B------:R-:W-:Y:S01]  /*0d90*/  IADD3.X R9, R241, UR22, RZ, P0, !PT ;  /* 0x00000016f1097c10 */ /* 0x000fe200087fe4ff */
[----:B------:R-:W-:Y:S01]  /*0da0*/  UIMAD UR22, UR8, UR5, UR4 ;  /* 0x00000005081672a4 */ /* 0x000fe2000f8e0204 */
[C---:B------:R-:W-:Y:S01]  /*0db0*/  LOP3.LUT P2, RZ, R5.reuse, 0x2, RZ, 0xc0, !PT ;  /* 0x0000000205ff7812 */ /* 0x040fe2000784c0ff */
[----:B------:R-:W-:Y:S01]  /*0dc0*/  IMAD.SHL.U32 R5, R5, 0x40, RZ ;  /* 0x0000004005057824 */ /* 0x000fe200078e00ff */
[----:B------:R-:W-:Y:S01]  /*0dd0*/  ULDC.64 UR4, c[0x0][0x1a8] ;  /* 0x00006a0000047ab9 */ /* 0x000fe20000000a00 */
[----:B------:R-:W-:Y:S01]  /*0de0*/  LOP3.LUT R232, R232, 0xfffffe00, R2, 0xf8, !PT ;  /* 0xfffffe00e8e87812 */ /* 0x000fe200078ef802 */
[----:B------:R-:W-:Y:S01]  /*0df0*/  UIMAD UR4, UR20, UR4, URZ ;  /* 0x00000004140472a4 */ /* 0x000fe2000f8e023f */
[----:B------:R-:W-:Y:S01]  /*0e00*/  IMAD R2, R243, c[0x0][0x1a0], RZ ;  /* 0x00006800f3027a24 */ /* 0x000fe200078e02ff */
[----:B------:R-:W-:Y:S01]  /*0e10*/  LOP3.LUT R5, R5, 0x1c0, RZ, 0xc0, !PT ;  /* 0x000001c005057812 */ /* 0x000fe200078ec0ff */
[----:B-1----:R-:W-:Y:S01]  /*0e20*/  IMAD.WIDE.U32 R14, R14, c[0x0][0x1a8], R8 ;  /* 0x00006a000e0e7a25 */ /* 0x002fe200078e0008 */
[----:B------:R-:W-:Y:S01]  /*0e30*/  UIMAD UR4, UR17, UR5, UR4 ;  /* 0x00000005110472a4 */ /* 0x000fe2000f8e0204 */
[----:B------:R-:W-:Y:S01]  /*0e40*/  IADD3 R10, P0, R10, UR14, RZ ;  /* 0x0000000e0a0a7c10 */ /* 0x000fe2000ff1e0ff */
[----:B------:R-:W-:Y:S01]  /*0e50*/  UIADD3 UR17, -UR24, UR16, URZ ;  /* 0x0000001018117290 */ /* 0x000fe2000fffe13f */
[----:B------:R-:W-:Y:S01]  /*0e60*/  IMAD.WIDE.U32 R12, R242, c[0x0][0x198], R240 ;  /* 0x00006600f20c7a25 */ /* 0x000fe200078e00f0 */
[----:B------:R-:W-:Y:S01]  /*0e70*/  ULDC.64 UR6, c[0x0][0x1b8] ;  /* 0x00006e0000067ab9 */ /* 0x000fe20000000a00 */
[----:B------:R-:W-:Y:S01]  /*0e80*/  LEA.HI R7, R7, R6, RZ, 0x5 ;  /* 0x0000000607077211 */ /* 0x000fe200078f28ff */
[----:B------:R-:W-:Y:S01]  /*0e90*/  UIMAD UR6, UR21, UR6, URZ ;  /* 0x00000006150672a4 */ /* 0x000fe2000f8e023f */
[----:B------:R-:W-:Y:S01]  /*0ea0*/  IMAD.SHL.U32 R8, R229, 0x8, RZ ;  /* 0x00000008e5087824 */ /* 0x000fe200078e00ff */
[----:B------:R-:W-:Y:S01]  /*0eb0*/  IADD3 R236, P1, R12, UR12, RZ ;  /* 0x0000000c0cec7c10 */ /* 0x000fe2000ff3e0ff */
[C---:B------:R-:W-:Y:S01]  /*0ec0*/  IMAD R2, R242.reuse, c[0x0][0x1a4], R2 ;  /* 0x00006900f2027a24 */ /* 0x040fe200078e0202 */
[----:B------:R-:W-:Y:S01]  /*0ed0*/  UIMAD UR6, UR8, UR7, UR6 ;  /* 0x00000007080672a4 */ /* 0x000fe2000f8e0206 */
[----:B------:R-:W-:Y:S01]  /*0ee0*/  IMAD R4, R242, c[0x0][0x19c], R4 ;  /* 0x00006700f2047a24 */ /* 0x000fe200078e0204 */
[----:B------:R-:W-:Y:S01]  /*0ef0*/  LOP3.LUT R8, R5, 0x8, R8, 0xf8, !PT ;  /* 0x0000000805087812 */ /* 0x000fe200078ef808 */
[----:B------:R-:W-:Y:S01]  /*0f00*/  IMAD.SHL.U32 R232, R232, 0x2, RZ ;  /* 0x00000002e8e87824 */ /* 0x000fe200078e00ff */
[----:B------:R-:W-:-:S02]  /*0f10*/  SHF.R.U32.HI R5, RZ, 0x3, R5 ;  /* 0x00000003ff057819 */ /* 0x000fc40000011605 */
[----:B------:R-:W-:Y:S01]  /*0f20*/  IADD3.X R11, R11, UR11, R2, P0, !PT ;  /* 0x0000000b0b0b7c10 */ /* 0x000fe200087fe402 */
[----:B------:R-:W-:Y:S01]  /*0f30*/  IMAD.U32 R2, RZ, RZ, UR8 ;  /* 0x00000008ff027e24 */ /* 0x000fe2000f8e00ff */
[----:B------:R-:W-:Y:S02]  /*0f40*/  ISETP.GE.AND P0, PT, R242, UR17, PT ;  /* 0x00000011f2007c0c */ /* 0x000fe4000bf06270 */
[----:B------:R-:W-:Y:S02]  /*0f50*/  IADD3.X R237, R13, UR10, R4, P1, !PT ;  /* 0x0000000a0ded7c10 */ /* 0x000fe40008ffe404 */
[----:B------:R-:W-:Y:S01]  /*0f60*/  LOP3.LUT R4, R8, R5, RZ, 0x3c, !PT ;  /* 0x0000000508047212 */ /* 0x000fe200078e3cff */
[----:B------:R-:W-:Y:S01]  /*0f70*/  IMAD.U32 R8, RZ, RZ, UR8 ;  /* 0x00000008ff087e24 */ /* 0x000fe2000f8e00ff */
[----:B------:R-:W-:Y:S01]  /*0f80*/  IADD3 R17, R15, UR4, RZ ;  /* 0x000000040f117c10 */ /* 0x000fe2000fffe0ff */
[----:B------:R-:W-:Y:S01]  /*0f90*/  IMAD.WIDE.U32 R236, R2, c[0x0][0x1b0], R236 ;  /* 0x00006c0002ec7a25 */ /* 0x000fe200078e00ec */
[----:B------:R-:W-:-:S02]  /*0fa0*/  LOP3.LUT R4, R4, 0xfffffe00, R0, 0xf8, !PT ;  /* 0xfffffe0004047812 */ /* 0x000fc400078ef800 */
[----:B------:R-:W-:Y:S01]  /*0fb0*/  IADD3 R235, R240, 0x40, RZ ;  /* 0x00000040f0eb7810 */ /* 0x000fe20007ffe0ff */
[----:B------:R-:W-:Y:S01]  /*0fc0*/  IMAD.WIDE.U32 R8, R8, c[0x0][0x1b8], R10 ;  /* 0x00006e0008087a25 */ /* 0x000fe200078e000a */
[----:B------:R-:W-:Y:S02]  /*0fd0*/  LOP3.LUT R10, R7, 0xffffffe0, RZ, 0xc0, !PT ;  /* 0xffffffe0070a7812 */ /* 0x000fe400078ec0ff */
[----:B------:R-:W-:Y:S01]  /*0fe0*/  IADD3 R239, R237, UR22, RZ ;  /* 0x00000016edef7c10 */ /* 0x000fe2000fffe0ff */
[----:B------:R-:W-:Y:S01]  /*0ff0*/  IMAD.MOV.U32 R2, RZ, RZ, 0x10 ;  /* 0x00000010ff027424 */ /* 0x000fe200078e00ff */
[----:B------:R-:W-:Y:S01]  /*1000*/  IADD3 R11, R9, UR6, RZ ;  /* 0x00000006090b7c10 */ /* 0x000fe2000fffe0ff */
[----:B------:R-:W-:Y:S01]  /*1010*/  IMAD.MOV.U32 R0, RZ, RZ, 0x20 ;  /* 0x00000020ff007424 */ /* 0x000fe200078e00ff */
[----:B------:R-:W-:Y:S01]  /*1020*/  SHF.R.S32.HI R7, RZ, 0x5, R7 ;  /* 0x00000005ff077819 */ /* 0x000fe20000011407 */
[----:B------:R-:W-:Y:S01]  /*1030*/  IMAD.IADD R10, R6, 0x1, -R10 ;  /* 0x00000001060a7824 */ /* 0x000fe200078e0a0a */
[----:B------:R-:W-:-:S02]  /*1040*/  IADD3 R234, R240, 0x80, RZ ;  /* 0x00000080f0ea7810 */ /* 0x000fc40007ffe0ff */
[----:B------:R-:W-:Y:S02]  /*1050*/  IADD3 R233, R240, 0xc0, RZ ;  /* 0x000000c0f0e97810 */ /* 0x000fe40007ffe0ff */
[----:B------:R-:W-:Y:S02]  /*1060*/  SEL R2, R2, 0xfffffff0, !P2 ;  /* 0xfffffff002027807 */ /* 0x000fe40005000000 */
[----:B------:R-:W-:Y:S01]  /*1070*/  SEL R0, R0, 0xffffffe0, !P3 ;  /* 0xffffffe000007807 */ /* 0x000fe20005800000 */
        /* <DEDUP_REMOVED lines=39> */
.L_x_183:
[----:B------:R-:W-:Y:S05]  /*12f0*/  BSYNC B0 ;  /* 0x0000000000007941 */ /* 0x000fea0003800000 */
.L_x_182:
        /* <DEDUP_REMOVED lines=45> */
.L_x_185:
[----:B------:R-:W-:Y:S05]  /*15d0*/  BSYNC B0 ;  /* 0x0000000000007941 */ /* 0x000fea0003800000 */
.L_x_184:
        /* <DEDUP_REMOVED lines=45> */
.L_x_187:
[----:B------:R-:W-:Y:S05]  /*18b0*/  BSYNC B0 ;  /* 0x0000000000007941 */ /* 0x000fea0003800000 */
.L_x_186:
        /* <DEDUP_REMOVED lines=20> */
[C---:B-1----:R-:W-:Y:S01]  /*1a00*/  @!P4 LEA R20, P3, R14.reuse, c[0x0][0x160], 0x1 ;  /* 0x000058000e14ca11 */ /* 0x042fe200078608ff */
        /* <DEDUP_REMOVED lines=27> */
.L_x_189:
[----:B------:R-:W-:Y:S05]  /*1bc0*/  BSYNC B0 ;  /* 0x0000000000007941 */ /* 0x000fea0003800000 */
.L_x_188:
        /* <DEDUP_REMOVED lines=45> */
.L_x_191:
[----:B------:R-:W-:Y:S05]  /*1ea0*/  BSYNC B0 ;  /* 0x0000000000007941 */ /* 0x000fea0003800000 */
.L_x_190:
[----:B------:R-:W-:Y:S01]  /*1eb0*/  ISETP.GE.AND P0, PT, R12, UR22, PT ;  /* 0x000000160c007c0c */ /* 0x000fe2000bf06270 */
[----:B------:R-:W-:Y:S01]  /*1ec0*/  UMOV UR23, 0x5 ;  /* 0x0000000500177882 */ /* 0x000fe20000000000 */
[----:B------:R-:W-:Y:S01]  /*1ed0*/  BSSY B0, `(.L_x_192) ;  /* 0x000002b000007945 */ /* 0x000fe20003800000 */
[----:B------:R-:W-:Y:S02]  /*1ee0*/  ULDC UR21, c[0x0][0x19c] ;  /* 0x0000670000157ab9 */ /* 0x000fe40000000800 */
[----:B------:R-:W-:Y:S02]  /*1ef0*/  USHF.L.U32 UR7, UR6, 0x5, URZ ;  /* 0x0000000506077899 */ /* 0x000fe4000800063f */
[----:B------:R-:W-:Y:S02]  /*1f00*/  ULDC.64 UR4, c[0x0][0x1a0] ;  /* 0x0000680000047ab9 */ /* 0x000fe40000000a00 */
[----:B------:R-:W-:Y:S02]  /*1f10*/  USHF.L.U64.HI UR6, UR6, UR23, UR21 ;  /* 0x0000001706067299 */ /* 0x000fe40008010215 */
[----:B------:R-:W-:-:S02]  /*1f20*/  USHF.L.U64.HI UR20, UR4, UR20, UR5 ;  /* 0x0000001404147299 */ /* 0x000fc40008010205 */
[----:B------:R-:W-:Y:S01]  /*1f30*/  USHF.L.U32 UR21, UR4, 0x6, URZ ;  /* 0x0000000604157899 */ /* 0x000fe2000800063f */
[----:B------:R-:W-:Y:S06]  /*1f40*/  @P0 BRA `(.L_x_193) ;  /* 0x0000023000000947 */ /* 0x000fec0003800000 */
        /* <DEDUP_REMOVED lines=35> */
.L_x_193:
[----:B------:R-:W-:Y:S05]  /*2180*/  BSYNC B0 ;  /* 0x0000000000007941 */ /* 0x000fea0003800000 */
.L_x_192:
[----:B------:R-:W0:Y:S01]  /*2190*/  LDGDEPBAR ;  /* 0x00000000000079af */ /* 0x000e220000000000 */
[----:B------:R-:W-:Y:S01]  /*21a0*/  ISETP.GE.AND P0, PT, R242, UR22, PT ;  /* 0x00000016f2007c0c */ /* 0x000fe2000bf06270 */
[----:B------:R-:W-:Y:S01]  /*21b0*/  UIMAD UR5, UR20, UR26, URZ ;  /* 0x0000001a140572a4 */ /* 0x000fe2000f8e023f */
[----:B------:R-:W-:Y:S01]  /*21c0*/  SHF.R.S32.HI R13, RZ, 0x1f, R10 ;  /* 0x0000001fff0d7819 */ /* 0x000fe2000001140a */
[----:B------:R-:W-:Y:S01]  /*21d0*/  IMAD.U32 R231, RZ, RZ, UR21 ;  /* 0x00000015ffe77e24 */ /* 0x000fe2000f8e00ff */
[----:B------:R-:W-:Y:S01]  /*21e0*/  BSSY B0, `(.L_x_194) ;  /* 0x0000031000007945 */ /* 0x000fe20003800000 */
[----:B------:R-:W-:Y:S01]  /*21f0*/  UIMAD UR5, UR29, UR21, UR5 ;  /* 0x000000151d0572a4 */ /* 0x000fe2000f8e0205 */
[----:B------:R-:W-:Y:S01]  /*2200*/  LEA.HI R13, R13, R10, RZ, 0x2 ;  /* 0x0000000a0d0d7211 */ /* 0x000fe200078f10ff */
[----:B------:R-:W-:Y:S02]  /*2210*/  IMAD.MOV.U32 R10, RZ, RZ, R8 ;  /* 0x000000ffff0a7224 */ /* 0x000fe400078e0008 */
[----:B------:R-:W-:Y:S01]  /*2220*/  IMAD.SHL.U32 R165, R6, 0x2, RZ ;  /* 0x0000000206a57824 */ /* 0x000fe200078e00ff */
[----:B------:R-:W-:Y:S01]  /*2230*/  SHF.R.S32.HI R6, RZ, 0x2, R13 ;  /* 0x00000002ff067819 */ /* 0x000fe2000001140d */
[----:B-1----:R-:W-:-:S03]  /*2240*/  IMAD.WIDE.U32 R14, R231, UR26, R10 ;  /* 0x0000001ae70e7c25 */ /* 0x002fc6000f8e000a */
        /* <DEDUP_REMOVED lines=42> */
.L_x_195:
[----:B------:R-:W-:Y:S05]  /*24f0*/  BSYNC B0 ;  /* 0x0000000000007941 */ /* 0x000fea0003800000 */
.L_x_194:
        /* <DEDUP_REMOVED lines=45> */
.L_x_197:
[----:B------:R-:W-:Y:S05]  /*27d0*/  BSYNC B0 ;  /* 0x0000000000007941 */ /* 0x000fea0003800000 */
.L_x_196:
        /* <DEDUP_REMOVED lines=14> */
[C---:B------:R-:W-:Y:S01]  /*28c0*/  IMAD R226, R0.reuse, 0x2, R230 ;  /* 0x0000000200e27824 */ /* 0x040fe200078e02e6 */
        /* <DEDUP_REMOVED lines=9> */
[----:B--2---:R-:W2:Y:S01]  /*2960*/  LDSM.16.M88.4 R20, [R229+0x10000] ;  /* 0x01000000e514783b */ /* 0x004ea20000000200 */
[C---:B------:R-:W-:Y:S02]  /*2970*/  IADD3 R3, R229.reuse, 0x10000, RZ ;  /* 0x00010000e5037810 */ /* 0x040fe40007ffe0ff */
[----:B------:R-:W-:Y:S01]  /*2980*/  IADD3 R227, R229, 0x10020, RZ ;  /* 0x00010020e5e37810 */ /* 0x000fe20007ffe0ff */
[----:B----4-:R-:W4:Y:S01]  /*2990*/  LDSM.16.M88.4 R12, [R229+0x10800] ;  /* 0x01080000e50c783b */ /* 0x010f220000000200 */
[----:B------:R-:W-:Y:S01]  /*29a0*/  @P1 IADD3 R227, R3, -0x20, RZ ;  /* 0xffffffe003e31810 */ /* 0x000fe20007ffe0ff */
[----:B------:R-:W-:Y:S01]  /*29b0*/  IMAD.MOV.U32 R3, RZ, RZ, 0x40 ;  /* 0x00000040ff037424 */ /* 0x000fe200078e00ff */
[C---:B------:R-:W-:Y:S01]  /*29c0*/  IADD3 R200, R201.reuse, 0x8, RZ ;  /* 0x00000008c9c87810 */ /* 0x040fe20007ffe0ff */
[----:B------:R-:W5:Y:S01]  /*29d0*/  LDSM.16.M88.4 R76, [R229+0x11000] ;  /* 0x01100000e54c783b */ /* 0x000f620000000200 */
[----:B------:R-:W-:Y:S02]  /*29e0*/  IMNMX R201, R201, UR25, PT ;  /* 0x00000019c9c97c17 */ /* 0x000fe4000b800200 */
[----:B------:R-:W-:Y:S01]  /*29f0*/  SEL R3, R3, 0xffffffc0, !P2 ;  /* 0xffffffc003037807 */ /* 0x000fe20005000000 */
[----:B------:R-:W1:Y:S01]  /*2a00*/  LDSM.16.M88.4 R68, [R227] ;  /* 0x00000000e344783b */ /* 0x000e620000000200 */
[----:B------:R-:W-:-:S02]  /*2a10*/  IMNMX R200, R200, UR25, PT ;  /* 0x00000019c8c87c17 */ /* 0x000fc4000b800200 */
[----:B------:R-:W-:Y:S01]  /*2a20*/  IADD3 R219, R227, 0x800, RZ ;  /* 0x00000800e3db7810 */ /* 0x000fe20007ffe0ff */
[----:B------:R-:W3:Y:S01]  /*2a30*/  LDSM.16.M88.4 R72, [R229+0x11800] ;  /* 0x01180000e548783b */ /* 0x000ee20000000200 */
[----:B------:R-:W-:Y:S01]  /*2a40*/  IMAD.IADD R223, R229, 0x1, R3 ;  /* 0x00000001e5df7824 */ /* 0x000fe200078e0203 */
[----:B------:R-:W-:Y:S01]  /*2a50*/  IADD3 R218, R227, 0x1000, RZ ;  /* 0x00001000e3da7810 */ /* 0x000fe20007ffe0ff */
[----:B------:R-:W-:Y:S01]  /*2a60*/  IMAD.IADD R216, R3, 0x1, R227 ;  /* 0x0000000103d87824 */ /* 0x000fe200078e02e3 */
[----:B------:R-:W1:Y:S01]  /*2a70*/  LDSM.16.M88.4 R64, [R227+0x800] ;  /* 0x00080000e340783b */ /* 0x000e620000000200 */
[----:B------:R-:W-:Y:S01]  /*2a80*/  IMAD.U32 R3, RZ, RZ, UR26 ;  /* 0x0000001aff037e24 */ /* 0x000fe2000f8e00ff */
[----:B------:R-:W-:Y:S02]  /*2a90*/  IADD3 R217, R227, 0x1800, RZ ;  /* 0x00001800e3d97810 */ /* 0x000fe40007ffe0ff */
[----:B------:R-:W1:Y:S01]  /*2aa0*/  LDSM.16.M88.4 R60, [R227+0x1000] ;  /* 0x00100000e33c783b */ /* 0x000e620000000200 */
[----:B------:R-:W-:Y:S01]  /*2ab0*/  IMAD R3, R3, 0x40, R165 ;  /* 0x0000004003037824 */ /* 0x000fe200078e02a5 */
[----:B------:R-:W-:-:S02]  /*2ac0*/  IADD3 R215, R227, 0x2000, RZ ;  /* 0x00002000e3d77810 */ /* 0x000fc40007ffe0ff */
[----:B------:R-:W1:Y:S01]  /*2ad0*/  LDSM.16.M88.4 R36, [R223+0x10000] ;  /* 0x01000000df24783b */ /* 0x000e620000000200 */
[----:B------:R-:W-:Y:S02]  /*2ae0*/  IADD3 R214, R227, 0x2800, RZ ;  /* 0x00002800e3d67810 */ /* 0x000fe40007ffe0ff */
[C---:B------:R-:W-:Y:S01]  /*2af0*/  IADD3 R6, R3.reuse, 0x1, RZ ;  /* 0x0000000103067810 */ /* 0x040fe20007ffe0ff */
[----:B------:R-:W1:Y:S01]  /*2b00*/  LDSM.16.M88.4 R52, [R227+0x1800] ;  /* 0x00180000e334783b */ /* 0x000e620000000200 */
[C---:B------:R-:W-:Y:S02]  /*2b10*/  IADD3 R7, R3.reuse, 0x8, RZ ;  /* 0x0000000803077810 */ /* 0x040fe40007ffe0ff */
[CC--:B------:R-:W-:Y:S01]  /*2b20*/  ISETP.GE.AND P0, PT, R6.reuse, R201.reuse, PT ;  /* 0x000000c90600720c */ /* 0x0c0fe20003f06270 */
[----:B------:R-:W1:Y:S01]  /*2b30*/  LDSM.16.M88.4 R32, [R223+0x10800] ;  /* 0x01080000df20783b */ /* 0x000e620000000200 */
[----:B------:R-:W-:Y:S02]  /*2b40*/  ISETP.GE.AND P3, PT, R6, R200, PT ;  /* 0x000000c80600720c */ /* 0x000fe40003f66270 */
[----:B------:R-:W-:Y:S01]  /*2b50*/  IADD3 R6, R3, 0x9, RZ ;  /* 0x0000000903067810 */ /* 0x000fe20007ffe0ff */
[----:B--2---:R-:W-:Y:S01]  /*2b60*/  HMMA.16816.F32.BF16 R24, R44, R20, RZ ;  /* 0x000000142c18723c */ /* 0x004fe200000418ff */
[----:B------:R-:W2:Y:S01]  /*2b70*/  LDSM.16.M88.4 R28, [R223+0x11000] ;  /* 0x01100000df1c783b */ /* 0x000ea20000000200 */
        /* <DEDUP_REMOVED lines=9> */
[----:B----4-:R-:W-:Y:S01]  /*2c10*/  HMMA.16816.F32.BF16 R16, R44, R12, RZ ;  /* 0x0000000c2c10723c */ /* 0x010fe200000418ff */
        /* <DEDUP_REMOVED lines=9> */
[----:B-----5:R-:W-:Y:S01]  /*2cb0*/  HMMA.16816.F32.BF16 R80, R44, R76, RZ ;  /* 0x0000004c2c50723c */ /* 0x020fe200000418ff */
[C---:B------:R-:W-:Y:S02]  /*2cc0*/  IADD3 R205, R227.reuse, 0x7000, RZ ;  /* 0x00007000e3cd7810 */ /* 0x040fe40007ffe0ff */
[----:B------:R-:W-:-:S05]  /*2cd0*/  IADD3 R204, R227, 0x7800, RZ ;  /* 0x00007800e3cc7810 */ /* 0x000fca0007ffe0ff */
[----:B------:R-:W-:Y:S08]  /*2ce0*/  HMMA.16816.F32.BF16 R76, R44, R78, RZ ;  /* 0x0000004e2c4c723c */ /* 0x000ff000000418ff */
[C---:B-1----:R-:W-:Y:S08]  /*2cf0*/  HMMA.16816.F32.BF16 R24, R56.reuse, R68, R24 ;  /* 0x000000443818723c */ /* 0x042ff00000041818 */
[----:B------:R-:W-:Y:S01]  /*2d00*/  HMMA.16816.F32.BF16 R20, R56, R70, R20 ;  /* 0x000000463814723c */ /* 0x000fe20000041814 */
[----:B------:R-:W-:Y:S07]  /*2d10*/  LDSM.16.M88.4 R68, [R216] ;  /* 0x00000000d844783b */ /* 0x000fee0000000200 */
[C---:B---3--:R-:W-:Y:S08]  /*2d20*/  HMMA.16816.F32.BF16 R48, R44.reuse, R72, RZ ;  /* 0x000000482c30723c */ /* 0x048ff000000418ff */
[----:B------:R-:W-:Y:S01]  /*2d30*/  HMMA.16816.F32.BF16 R44, R44, R74, RZ ;  /* 0x0000004a2c2c723c */ /* 0x000fe200000418ff */
[----:B------:R-:W1:Y:S07]  /*2d40*/  LDSM.16.M88.4 R72, [R225] ;  /* 0x00000000e148783b */ /* 0x000e6e0000000200 */
        /* <DEDUP_REMOVED lines=16> */
[C---:B--2---:R-:W-:Y:S08]  /*2e50*/  HMMA.16816.F32.BF16 R80, R40.reuse, R28, R80 ;  /* 0x0000001c2850723c */ /* 0x044ff00000041850 */
[----:B------:R-:W-:Y:S01]  /*2e60*/  HMMA.16816.F32.BF16 R76, R40, R30, R76 ;  /* 0x0000001e284c723c */ /* 0x000fe2000004184c */
[----:B------:R-:W2:Y:S07]  /*2e70*/  LDSM.16.M88.4 R28, [R229+0x13000] ;  /* 0x01300000e51c783b */ /* 0x000eae0000000200 */
[C---:B-1----:R-:W-:Y:S08]  /*2e80*/  HMMA.16816.F32.BF16 R24, R72.reuse, R68, R24 ;  /* 0x000000444818723c */ /* 0x042ff00000041818 */
        /* <DEDUP_REMOVED lines=8> */
[----:B------:R-:W1:Y:S07]  /*2f10*/  LDSM.16.M88.4 R64, [R228+0x4000] ;  /* 0x00400000e440783b */ /* 0x000e6e0000000200 */
        /* <DEDUP_REMOVED lines=21> */
[----:B------:R-:W1:Y:S04]  /*3070*/  LDSM.16.M88.4 R52, [R223+0x13000] ;  /* 0x01300000df34783b */ /* 0x000e680000000200 */
        /* <DEDUP_REMOVED lines=13> */
[C---:B--2---:R-:W-:Y:S08]  /*3150*/  HMMA.16816.F32.BF16 R16, R56.reuse, R28, R16 ;  /* 0x0000001c3810723c */ /* 0x044ff00000041810 */
[C---:B------:R-:W-:Y:S01]  /*3160*/  HMMA.16816.F32.BF16 R12, R56.reuse, R30, R12 ;  /* 0x0000001e380c723c */ /* 0x040fe2000004180c */
[----:B------:R-:W2:Y:S07]  /*3170*/  LDSM.16.M88.4 R28, [R216+0x3800] ;  /* 0x00380000d81c783b */ /* 0x000eae0000000200 */
[C---:B-1----:R-:W-:Y:S08]  /*3180*/  HMMA.16816.F32.BF16 R80, R56.reuse, R52, R80 ;  /* 0x000000343850723c */ /* 0x042ff00000041850 */
[C---:B------:R-:W-:Y:S01]  /*3190*/  HMMA.16816.F32.BF16 R76, R56.reuse, R54, R76 ;  /* 0x00000036384c723c */ /* 0x040fe2000004184c */
[----:B------:R-:W1:Y:S07]  /*31a0*/  LDSM.16.M88.4 R52, [R229+0x14000] ;  /* 0x01400000e534783b */ /* 0x000e6e0000000200 */
        /* <DEDUP_REMOVED lines=14> */
[C---:B--2---:R-:W-:Y:S08]  /*3290*/  HMMA.16816.F32.BF16 R72, R60.reuse, R28, R72 ;  /* 0x0000001c3c48723c */ /* 0x044ff00000041848 */
[----:B------:R-:W-:Y:S01]  /*32a0*/  HMMA.16816.F32.BF16 R44, R60, R30, R44 ;  /* 0x0000001e3c2c723c */ /* 0x000fe2000004182c */
[----:B------:R-:W2:Y:S04]  /*32b0*/  LDSM.16.M88.4 R28, [R227+0x4000] ;  /* 0x00400000e31c783b */ /* 0x000ea80000000200 */
[----:B------:R-:W-:Y:S03]  /*32c0*/  LDSM.16.M88.4 R60, [R223+0x14800] ;  /* 0x01480000df3c783b */ /* 0x000fe60000000200 */
[C---:B-1----:R-:W-:Y:S08]  /*32d0*/  HMMA.16816.F32.BF16 R24, R68.reuse, R52, R24 ;  /* 0x000000344418723c */ /* 0x042ff00000041818 */
[C---:B------:R-:W-:Y:S01]  /*32e0*/  HMMA.16816.F32.BF16 R20, R68.reuse, R54, R20 ;  /* 0x000000364414723c */ /* 0x040fe20000041814 */
[----:B------:R-:W1:Y:S07]  /*32f0*/  LDSM.16.M88.4 R52, [R227+0x4800] ;  /* 0x00480000e334783b */ /* 0x000e6e0000000200 */
        /* <DEDUP_REMOVED lines=10> */
[C---:B--2---:R-:W-:Y:S08]  /*33a0*/  HMMA.16816.F32.BF16 R24, R40.reuse, R28, R24 ;  /* 0x0000001c2818723c */ /* 0x044ff00000041818 */
[C---:B------:R-:W-:Y:S01]  /*33b0*/  HMMA.16816.F32.BF16 R20, R40.reuse, R30, R20 ;  /* 0x0000001e2814723c */ /* 0x040fe20000041814 */
[----:B------:R-:W-:Y:S07]  /*33c0*/  LDSM.16.M88.4 R28, [R223+0x15800] ;  /* 0x01580000df1c783b */ /* 0x000fee0000000200 */
[C---:B-1----:R-:W-:Y:S08]  /*33d0*/  HMMA.16816.F32.BF16 R16, R40.reuse, R52, R16 ;  /* 0x000000342810723c */ /* 0x042ff00000041810 */
        /* <DEDUP_REMOVED lines=177> */
[----:B------:R-:W-:Y:S02]  /*3ef0*/  @!P6 LEA R18, P1, R5, c[0x0][0x168], 0x1 ;  /* 0x00005a000512ea11 */ /* 0x000fe400078208ff */
[----:B------:R-:W-:Y:S01]  /*3f00*/  IADD3.X R3, R3, UR6, RZ, P2, !PT ;  /* 0x0000000603037c10 */ /* 0x000fe200097fe4ff */
        /* <DEDUP_REMOVED lines=18> */
[----:B---3--:R-:W-:-:S03]  /*4030*/  @!P4 LEA R32, P1, R5, c[0x0][0x168], 0x1 ;  /* 0x00005a000520ca11 */ /* 0x008fc600078208ff */
        /* <DEDUP_REMOVED lines=19> */
.L_x_200:
[----:B------:R-:W-:Y:S05]  /*4170*/  BSYNC B0 ;  /* 0x0000000000007941 */ /* 0x000fea0003800000 */
.L_x_199:
[----:B------:R-:W0:Y:S02]  /*4180*/  LDGDEPBAR ;  /* 0x00000000000079af */ /* 0x000e240000000000 */
.L_x_198:
        /* <DEDUP_REMOVED lines=351> */
[----:B------:R-:W-:-:S04]  /*5780*/  DEPBAR.LE SB0, 0x0 ;  /* 0x000080000000791a */ /* 0x000fc80000000000 */
[----:B------:R-:W-:Y:S01]  /*5790*/  UIADD3 UR26, UR9, -0x2, URZ ;  /* 0xfffffffe091a7890 */ /* 0x000fe2000fffe03f */
[----:B------:R-:W-:Y:S01]  /*57a0*/  ISETP.GE.AND P6, PT, R240, c[0x0][0x220], PT ;  /* 0x00008800f0007a0c */ /* 0x000fe20003fc6270 */
[----:B------:R-:W-:Y:S01]  /*57b0*/  BAR.SYNC.DEFER_BLOCKING 0x0 ;  /* 0x0000000000007b1d */ /* 0x000fe20000010000 */
[----:B------:R-:W-:Y:S01]  /*57c0*/  ISETP.GE.AND P5, PT, R235, c[0x0][0x220], PT ;  /* 0x00008800eb007a0c */ /* 0x000fe20003fa6270 */
[----:B------:R-:W-:Y:S01]  /*57d0*/  USHF.R.S32.HI UR5, URZ, 0x1f, UR26 ;  /* 0x0000001f3f057899 */ /* 0x000fe2000801141a */
[----:B------:R-:W-:Y:S01]  /*57e0*/  ISETP.GE.AND P4, PT, R234, c[0x0][0x220], PT ;  /* 0x00008800ea007a0c */ /* 0x000fe20003f86270 */
[----:B------:R-:W-:Y:S01]  /*57f0*/  UIMAD UR4, UR20, UR26, URZ ;  /* 0x0000001a140472a4 */ /* 0x000fe2000f8e023f */
[----:B------:R-:W-:Y:S01]  /*5800*/  IMAD.MOV.U32 R20, RZ, RZ, R8 ;  /* 0x000000ffff147224 */ /* 0x000fe200078e0008 */
[----:B------:R-:W-:Y:S01]  /*5810*/  ISETP.GE.AND P3, PT, R233, c[0x0][0x220], PT ;  /* 0x00008800e9007a0c */ /* 0x000fe20003f66270 */
[----:B------:R-:W-:Y:S01]  /*5820*/  IMAD.MOV.U32 R21, RZ, RZ, R11 ;  /* 0x000000ffff157224 */ /* 0x000fe200078e000b */
[----:B------:R-:W-:-:S02]  /*5830*/  UIMAD UR4, UR5, UR21, UR4 ;  /* 0x00000015050472a4 */ /* 0x000fc4000f8e0204 */
[----:B------:R-:W-:Y:S01]  /*5840*/  UISETP.GE.AND UP0, UPT, UR9, 0x3, UPT ;  /* 0x000000030900788c */ /* 0x000fe2000bf06270 */
[----:B------:R-:W-:-:S05]  /*5850*/  IMAD.WIDE.U32 R20, R231, UR26, R20 ;  /* 0x0000001ae7147c25 */ /* 0x000fca000f8e0014 */
[C---:B------:R-:W-:Y:S02]  /*5860*/  @!P6 LEA R18, P2, R20.reuse, c[0x0][0x170], 0x1 ;  /* 0x00005c001412ea11 */ /* 0x040fe400078408ff */
[----:B------:R-:W-:Y:S02]  /*5870*/  IADD3 R4, R21, UR4, RZ ;  /* 0x0000000415047c10 */ /* 0x000fe4000fffe0ff */
[C---:B------:R-:W-:Y:S02]  /*5880*/  @!P5 LEA R14, P1, R20.reuse, c[0x0][0x170], 0x1 ;  /* 0x00005c00140eda11 */ /* 0x040fe400078208ff */
[C---:B------:R-:W-:Y:S02]  /*5890*/  @!P4 LEA R12, P0, R20.reuse, c[0x0][0x170], 0x1 ;  /* 0x00005c00140cca11 */ /* 0x040fe400078008ff */
[C---:B------:R-:W-:Y:S01]  /*58a0*/  @!P6 LEA.HI.X R19, R20.reuse, c[0x0][0x174], R4, 0x1, P2 ;  /* 0x00005d001413ea11 */ /* 0x040fe200010f0c04 */
[----:B------:R-:W-:Y:S01]  /*58b0*/  @P6 STS.128 [R232+0x18000], RZ ;  /* 0x018000ffe8006388 */ /* 0x000fe20000000c00 */
[----:B------:R-:W-:-:S02]  /*58c0*/  IADD3 R2, P2, R20, UR22, RZ ;  /* 0x0000001614027c10 */ /* 0x000fc4000ff5e0ff */
[C-C-:B------:R-:W-:Y:S01]  /*58d0*/  @!P5 LEA.HI.X R15, R20.reuse, c[0x0][0x174], R4.reuse, 0x1, P1 ;  /* 0x00005d00140fda11 */ /* 0x140fe200008f0c04 */
[----:B------:R-:W-:Y:S01]  /*58e0*/  @!PT LDS RZ, [RZ] ;  /* 0x00000000fffff984 */ /* 0x000fe20000000800 */
[----:B------:R-:W-:Y:S01]  /*58f0*/  @!PT LDS RZ, [RZ] ;  /* 0x00000000fffff984 */ /* 0x000fe20000000800 */
[----:B------:R-:W-:Y:S01]  /*5900*/  @!PT LDS RZ, [RZ] ;  /* 0x00000000fffff984 */ /* 0x000fe20000000800 */
[----:B------:R1:W-:Y:S01]  /*5910*/  @!P6 LDGSTS.E.BYPASS.LTC128B.128 [R232+0x18000], [R18.64] ;  /* 0x1800000012e8efae */ /* 0x0003e2000b901d52 */
[C---:B------:R-:W-:Y:S02]  /*5920*/  @!P3 LEA R6, P1, R20.reuse, c[0x0][0x170], 0x1 ;  /* 0x00005c001406ba11 */ /* 0x040fe400078208ff */
[--C-:B------:R-:W-:Y:S01]  /*5930*/  @!P4 LEA.HI.X R13, R20, c[0x0][0x174], R4.reuse, 0x1, P0 ;  /* 0x00005d00140dca11 */ /* 0x100fe200000f0c04 */
[----:B------:R-:W-:Y:S01]  /*5940*/  @P5 STS.128 [R232+0x1a000], RZ ;  /* 0x01a000ffe8005388 */ /* 0x000fe20000000c00 */
[----:B------:R-:W-:Y:S02]  /*5950*/  @!P6 LEA R16, P0, R2, c[0x0][0x170], 0x1 ;  /* 0x00005c000210ea11 */ /* 0x000fe400078008ff */
[----:B------:R-:W-:Y:S01]  /*5960*/  IADD3.X R0, R4, UR23, RZ, P2, !PT ;  /* 0x0000001704007c10 */ /* 0x000fe200097fe4ff */
[----:B------:R-:W-:Y:S01]  /*5970*/  @!PT LDS RZ, [RZ] ;  /* 0x00000000fffff984 */ /* 0x000fe20000000800 */
[----:B------:R-:W-:Y:S01]  /*5980*/  @!PT LDS RZ, [RZ] ;  /* 0x00000000fffff984 */ /* 0x000fe20000000800 */
[----:B------:R-:W-:Y:S01]  /*5990*/  @!PT LDS RZ, [RZ] ;  /* 0x00000000fffff984 */ /* 0x000fe20000000800 */
[----:B------:R2:W-:Y:S01]  /*59a0*/  @!P5 LDGSTS.E.BYPASS.LTC128B.128 [R232+0x1a000], [R14.64+0x80] ;  /* 0x1a0000800ee8dfae */ /* 0x0005e2000b901d52 */
[----:B------:R-:W-:-:S02]  /*59b0*/  @!P3 LEA.HI.X R7, R20, c[0x0][0x174], R4, 0x1, P1 ;  /* 0x00005d001407ba11 */ /* 0x000fc400008f0c04 */
[C---:B------:R-:W-:Y:S01]  /*59c0*/  @!P5 LEA R22, P2, R2.reuse, c[0x0][0x170], 0x1 ;  /* 0x00005c000216da11 */ /* 0x040fe200078408ff */
[----:B------:R-:W-:Y:S01]  /*59d0*/  @P4 STS.128 [R232+0x1c000], RZ ;  /* 0x01c000ffe8004388 */ /* 0x000fe20000000c00 */
[C---:B------:R-:W-:Y:S02]  /*59e0*/  @!P4 LEA R20, P1, R2.reuse, c[0x0][0x170], 0x1 ;  /* 0x00005c000214ca11 */ /* 0x040fe400078208ff */
[C-C-:B------:R-:W-:Y:S01]  /*59f0*/  @!P6 LEA.HI.X R17, R2.reuse, c[0x0][0x174], R0.reuse, 0x1, P0 ;  /* 0x00005d000211ea11 */ /* 0x140fe200000f0c00 */
[----:B------:R-:W-:Y:S01]  /*5a00*/  @!PT LDS RZ, [RZ] ;  /* 0x00000000fffff984 */ /* 0x000fe20000000800 */
[----:B------:R-:W-:Y:S01]  /*5a10*/  @!PT LDS RZ, [RZ] ;  /* 0x00000000fffff984 */ /* 0x000fe20000000800 */
[----:B------:R-:W-:Y:S01]  /*5a20*/  @!PT LDS RZ, [RZ] ;  /* 0x00000000fffff984 */ /* 0x000fe20000000800 */
[----:B------:R2:W-:Y:S01]  /*5a30*/  @!P4 LDGSTS.E.BYPASS.LTC128B.128 [R232+0x1c000], [R12.64+0x100] ;  /* 0x1c0001000ce8cfae */ /* 0x0005e2000b901d52 */
[C---:B------:R-:W-:Y:S02]  /*5a40*/  @!P3 LEA R4, P0, R2.reuse, c[0x0][0x170], 0x1 ;  /* 0x00005c000204ba11 */ /* 0x040fe400078008ff */
[C-C-:B------:R-:W-:Y:S01]  /*5a50*/  @!P5 LEA.HI.X R23, R2.reuse, c[0x0][0x174], R0.reuse, 0x1, P2 ;  /* 0x00005d000217da11 */ /* 0x140fe200010f0c00 */
[----:B------:R-:W-:Y:S01]  /*5a60*/  @P3 STS.128 [R232+0x1e000], RZ ;  /* 0x01e000ffe8003388 */ /* 0x000fe20000000c00 */
[----:B------:R-:W-:-:S02]  /*5a70*/  @!P4 LEA.HI.X R21, R2, c[0x0][0x174], R0, 0x1, P1 ;  /* 0x00005d000215ca11 */ /* 0x000fc400008f0c00 */
[----:B------:R-:W-:Y:S01]  /*5a80*/  @!P3 LEA.HI.X R5, R2, c[0x0][0x174], R0, 0x1, P0 ;  /* 0x00005d000205ba11 */ /* 0x000fe200000f0c00 */
[----:B------:R-:W-:Y:S01]  /*5a90*/  @!PT LDS RZ, [RZ] ;  /* 0x00000000fffff984 */ /* 0x000fe20000000800 */
[----:B------:R-:W-:Y:S01]  /*5aa0*/  @!PT LDS RZ, [RZ] ;  /* 0x00000000fffff984 */ /* 0x000fe20000000800 */
[----:B------:R-:W-:Y:S01]  /*5ab0*/  @!PT LDS RZ, [RZ] ;  /* 0x00000000fffff984 */ /* 0x000fe20000000800 */
[----:B------:R3:W-:Y:S01]  /*5ac0*/  @!P3 LDGSTS.E.BYPASS.LTC128B.128 [R232+0x1e000], [R6.64+0x180] ;  /* 0x1e00018006e8bfae */ /* 0x0007e2000b901d52 */
[----:B------:R-:W-:-:S03]  /*5ad0*/  IMAD.U32 R0, RZ, RZ, UR26 ;  /* 0x0000001aff007e24 */ /* 0x000fc6000f8e00ff */
[----:B------:R-:W-:Y:S01]  /*5ae0*/  @P6 STS.128 [R232+0x19000], RZ ;  /* 0x019000ffe8006388 */ /* 0x000fe20000000c00 */
[----:B------:R-:W-:-:S03]  /*5af0*/  IMAD R0, R0, 0x40, R165 ;  /* 0x0000004000007824 */ /* 0x000fc600078e02a5 */
[----:B------:R-:W-:Y:S01]  /*5b00*/  @!PT LDS RZ, [RZ] ;  /* 0x00000000fffff984 */ /* 0x000fe20000000800 */
[----:B------:R-:W-:Y:S01]  /*5b10*/  @!PT LDS RZ, [RZ] ;  /* 0x00000000fffff984 */ /* 0x000fe20000000800 */
[----:B------:R-:W-:Y:S01]  /*5b20*/  @!PT LDS RZ, [RZ] ;  /* 0x00000000fffff984 */ /* 0x000fe20000000800 */
[----:B------:R1:W-:Y:S02]  /*5b30*/  @!P6 LDGSTS.E.BYPASS.LTC128B.128 [R232+0x19000], [R16.64] ;  /* 0x1900000010e8efae */ /* 0x0003e4000b901d52 */
[----:B------:R-:W-:Y:S02]  /*5b40*/  IADD3 R2, R0, 0x1, RZ ;  /* 0x0000000100027810 */ /* 0x000fe40007ffe0ff */
[----:B------:R-:W-:Y:S02]  /*5b50*/  @P5 STS.128 [R232+0x1b000], RZ ;  /* 0x01b000ffe8005388 */ /* 0x000fe40000000c00 */
[C---:B------:R-:W-:Y:S02]  /*5b60*/  ISETP.GE.AND P2, PT, R2.reuse, R201, PT ;  /* 0x000000c90200720c */ /* 0x040fe40003f46270 */
[----:B------:R-:W-:Y:S01]  /*5b70*/  @!PT LDS RZ, [RZ] ;  /* 0x00000000fffff984 */ /* 0x000fe20000000800 */
[----:B------:R-:W-:Y:S01]  /*5b80*/  @!PT LDS RZ, [RZ] ;  /* 0x00000000fffff984 */ /* 0x000fe20000000800 */
[----:B------:R-:W-:Y:S01]  /*5b90*/  @!PT LDS RZ, [RZ] ;  /* 0x00000000fffff984 */ /* 0x000fe20000000800 */
[----:B------:R4:W-:Y:S01]  /*5ba0*/  @!P5 LDGSTS.E.BYPASS.LTC128B.128 [R232+0x1b000], [R22.64+0x80] ;  /* 0x1b00008016e8dfae */ /* 0x0009e2000b901d52 */
[----:B------:R-:W-:Y:S02]  /*5bb0*/  ISETP.GE.AND P1, PT, R2, R200, PT ;  /* 0x000000c80200720c */ /* 0x000fe40003f26270 */
[----:B------:R-:W-:Y:S01]  /*5bc0*/  IADD3 R2, R0, 0x9, RZ ;  /* 0x0000000900027810 */ /* 0x000fe20007ffe0ff */
        /* <DEDUP_REMOVED lines=11> */
[----:B------:R-:W5:Y:S04]  /*5c80*/  LDSM.16.M88.4 R176, [R229+0x10800] ;  /* 0x01080000e5b0783b */ /* 0x000f680000000200 */
[----:B------:R-:W2:Y:S04]  /*5c90*/  LDSM.16.M88.4 R168, [R229+0x11000] ;  /* 0x01100000e5a8783b */ /* 0x000ea80000000200 */
[----:B------:R-:W-:Y:S04]  /*5ca0*/  LDSM.16.M88.4 R24, [R229+0x11800] ;  /* 0x01180000e518783b */ /* 0x000fe80000000200 */
[----:B-1----:R-:W-:Y:S04]  /*5cb0*/  LDSM.16.M88.4 R16, [R228] ;  /* 0x00000000e410783b */ /* 0x002fe80000000200 */
[----:B------:R-:W-:Y:S04]  /*5cc0*/  LDSM.16.M88.4 R196, [R227] ;  /* 0x00000000e3c4783b */ /* 0x000fe80000000200 */
[----:B---3--:R-:W1:Y:S04]  /*5cd0*/  LDSM.16.M88.4 R4, [R229+0x10000] ;  /* 0x01000000e504783b */ /* 0x008e680000000200 */
[----:B------:R-:W3:Y:S04]  /*5ce0*/  LDSM.16.M88.4 R192, [R219] ;  /* 0x00000000dbc0783b */ /* 0x000ee80000000200 */
[----:B------:R-:W3:Y:S04]  /*5cf0*/  LDSM.16.M88.4 R188, [R218] ;  /* 0x00000000dabc783b */ /* 0x000ee80000000200 */
[----:B----4-:R-:W4:Y:S04]  /*5d00*/  LDSM.16.M88.4 R20, [R217] ;  /* 0x00000000d914783b */ /* 0x010f280000000200 */
[----:B------:R-:W-:Y:S01]  /*5d10*/  LDSM.16.M88.4 R184, [R223+0x10000] ;  /* 0x01000000dfb8783b */ /* 0x000fe20000000200 */
[C---:B-----5:R-:W-:Y:S03]  /*5d20*/  HMMA.16816.F32.BF16 R180, R28.reuse, R176, RZ ;  /* 0x000000b01cb4723c */ /* 0x060fe600000418ff */
[----:B------:R-:W0:Y:S05]  /*5d30*/  LDGDEPBAR ;  /* 0x00000000000079af */ /* 0x000e2a0000000000 */
[C---:B--2---:R-:W-:Y:S08]  /*5d40*/  HMMA.16816.F32.BF16 R172, R28.reuse, R168, RZ ;  /* 0x000000a81cac723c */ /* 0x044ff000000418ff */
[C---:B------:R-:W-:Y:S08]  /*5d50*/  HMMA.16816.F32.BF16 R176, R28.reuse, R178, RZ ;  /* 0x000000b21cb0723c */ /* 0x040ff000000418ff */
[C---:B-1----:R-:W-:Y:S08]  /*5d60*/  HMMA.16816.F32.BF16 R12, R28.reuse, R4, RZ ;  /* 0x000000041c0c723c */ /* 0x042ff000000418ff */
        /* <DEDUP_REMOVED lines=8> */
[C---:B---3--:R-:W-:Y:S08]  /*5df0*/  HMMA.16816.F32.BF16 R180, R16.reuse, R192, R180 ;  /* 0x000000c010b4723c */ /* 0x048ff000000418b4 */
[C---:B------:R-:W-:Y:S01]  /*5e00*/  HMMA.16816.F32.BF16 R176, R16.reuse, R194, R176 ;  /* 0x000000c210b0723c */ /* 0x040fe200000418b0 */
[----:B------:R-:W3:Y:S07]  /*5e10*/  LDSM.16.M88.4 R192, [R223+0x11000] ;  /* 0x01100000dfc0783b */ /* 0x000eee0000000200 */
[C---:B------:R-:W-:Y:S08]  /*5e20*/  HMMA.16816.F32.BF16 R172, R16.reuse, R188, R172 ;  /* 0x000000bc10ac723c */ /* 0x040ff000000418ac */
[C---:B------:R-:W-:Y:S01]  /*5e30*/  HMMA.16816.F32.BF16 R168, R16.reuse, R190, R168 ;  /* 0x000000be10a8723c */ /* 0x040fe200000418a8 */
[----:B------:R-:W5:Y:S07]  /*5e40*/  LDSM.16.M88.4 R188, [R223+0x11800] ;  /* 0x01180000dfbc783b */ /* 0x000f6e0000000200 */
[C---:B----4-:R-:W-:Y:S08]  /*5e50*/  HMMA.16816.F32.BF16 R32, R16.reuse, R20, R32 ;  /* 0x000000141020723c */ /* 0x050ff00000041820 */
[----:B------:R-:W-:Y:S01]  /*5e60*/  HMMA.16816.F32.BF16 R28, R16, R22, R28 ;  /* 0x00000016101c723c */ /* 0x000fe2000004181c */
[----:B------:R-:W-:Y:S04]  /*5e70*/  LDSM.16.M88.4 R20, [R225] ;  /* 0x00000000e114783b */ /* 0x000fe80000000200 */
[----:B------:R-:W4:Y:S03]  /*5e80*/  LDSM.16.M88.4 R16, [R216] ;  /* 0x00000000d810783b */ /* 0x000f260000000200 */
        /* <DEDUP_REMOVED lines=9> */
[C---:B-----5:R-:W-:Y:S08]  /*5f20*/  HMMA.16816.F32.BF16 R32, R24.reuse, R188, R32 ;  /* 0x000000bc1820723c */ /* 0x060ff00000041820 */
[----:B------:R-:W-:Y:S01]  /*5f30*/  HMMA.16816.F32.BF16 R28, R24, R190, R28 ;  /* 0x000000be181c723c */ /* 0x000fe2000004181c */
[----:B------:R-:W3:Y:S04]  /*5f40*/  LDSM.16.M88.4 R188, [R216+0x1800] ;  /* 0x00180000d8bc783b */ /* 0x000ee80000000200 */
[----:B------:R-:W-:Y:S03]  /*5f50*/  LDSM.16.M88.4 R24, [R230+0x4000] ;  /* 0x00400000e618783b */ /* 0x000fe60000000200 */
[C---:B----4-:R-:W-:Y:S08]  /*5f60*/  HMMA.16816.F32.BF16 R12, R20.reuse, R16, R12 ;  /* 0x00000010140c723c */ /* 0x050ff0000004180c */
[C---:B------:R-:W-:Y:S01]  /*5f70*/  HMMA.16816.F32.BF16 R4, R20.reuse, R18, R4 ;  /* 0x000000121404723c */ /* 0x040fe20000041804 */
[----:B------:R-:W4:Y:S07]  /*5f80*/  LDSM.16.M88.4 R16, [R229+0x12000] ;  /* 0x01200000e510783b */ /* 0x000f2e0000000200 */
        /* <DEDUP_REMOVED lines=12> */
[----:B------:R-:W3:Y:S07]  /*6050*/  LDSM.16.M88.4 R16, [R228+0x4000] ;  /* 0x00400000e410783b */ /* 0x000eee0000000200 */
[C---:B------:R-:W-:Y:S08]  /*6060*/  HMMA.16816.F32.BF16 R180, R24.reuse, R192, R180 ;  /* 0x000000c018b4723c */ /* 0x040ff000000418b4 */
[C---:B------:R-:W-:Y:S01]  /*6070*/  HMMA.16816.F32.BF16 R176, R24.reuse, R194, R176 ;  /* 0x000000c218b0723c */ /* 0x040fe200000418b0 */
[----:B------:R-:W4:Y:S07]  /*6080*/  LDSM.16.M88.4 R192, [R213] ;  /* 0x00000000d5c0783b */ /* 0x000f2e0000000200 */
        /* <DEDUP_REMOVED lines=36> */
[C---:B--2---:R-:W-:Y:S08]  /*62d0*/  HMMA.16816.F32.BF16 R180, R192.reuse, R188, R180 ;  /* 0x000000bcc0b4723c */ /* 0x044ff000000418b4 */
[C---:B------:R-:W-:Y:S01]  /*62e0*/  HMMA.16816.F32.BF16 R176, R192.reuse, R190, R176 ;  /* 0x000000bec0b0723c */ /* 0x040fe200000418b0 */
[----:B------:R-:W2:Y:S07]  /*62f0*/  LDSM.16.M88.4 R188, [R229+0x15000] ;  /* 0x01500000e5bc783b */ /* 0x000eae0000000200 */
[C---:B-----5:R-:W-:Y:S08]  /*6300*/  HMMA.16816.F32.BF16 R172, R192.reuse, R24, R172 ;  /* 0x00000018c0ac723c */ /* 0x060ff000000418ac */
[C---:B------:R-:W-:Y:S01]  /*6310*/  HMMA.16816.F32.BF16 R168, R192.reuse, R26, R168 ;  /* 0x0000001ac0a8723c */ /* 0x040fe200000418a8 */
[----:B------:R-:W4:Y:S07]  /*6320*/  LDSM.16.M88.4 R24, [R229+0x15800] ;  /* 0x01580000e518783b */ /* 0x000f2e0000000200 */
[C---:B---3--:R-:W-:Y:S08]  /*6330*/  HMMA.16816.F32.BF16 R32, R192.reuse, R196, R32 ;  /* 0x000000c4c020723c */ /* 0x048ff00000041820 */
[----:B------:R-:W-:Y:S01]  /*6340*/  HMMA.16816.F32.BF16 R28, R192, R198, R28 ;  /* 0x000000c6c01c723c */ /* 0x000fe2000004181c */
[----:B------:R-:W-:Y:S04]  /*6350*/  LDSM.16.M88.4 R196, [R211] ;  /* 0x00000000d3c4783b */ /* 0x000fe80000000200 */
[----:B------:R-:W-:Y:S03]  /*6360*/  LDSM.16.M88.4 R192, [R210] ;  /* 0x00000000d2c0783b */ /* 0x000fe60000000200 */
[C---:B-1----:R-:W-:Y:S08]  /*6370*/  HMMA.16816.F32.BF16 R12, R16.reuse, R20, R12 ;  /* 0x00000014100c723c */ /* 0x042ff0000004180c */
[C---:B------:R-:W-:Y:S01]  /*6380*/  HMMA.16816.F32.BF16 R4, R16.reuse, R22, R4 ;  /* 0x000000161004723c */ /* 0x040fe20000041804 */
[----:B------:R-:W1:Y:S07]  /*6390*/  LDSM.16.M88.4 R20, [R228+0x8000] ;  /* 0x00800000e414783b */ /* 0x000e6e0000000200 */
[C---:B------:R-:W-:Y:S08]  /*63a0*/  HMMA.16816.F32.BF16 R180, R16.reuse, R184, R180 ;  /* 0x000000b810b4723c */ /* 0x040ff000000418b4 */
[C---:B------:R-:W-:Y:S01]  /*63b0*/  HMMA.16816.F32.BF16 R176, R16.reuse, R186, R176 ;  /* 0x000000ba10b0723c */ /* 0x040fe200000418b0 */
[----:B------:R-:W3:Y:S07]  /*63c0*/  LDSM.16.M88.4 R184, [R209] ;  /* 0x00000000d1b8783b */ /* 0x000eee0000000200 */
[C---:B--2---:R-:W-:Y:S08]  /*63d0*/  HMMA.16816.F32.BF16 R172, R16.reuse, R188, R172 ;  /* 0x000000bc10ac723c */ /* 0x044ff000000418ac */
[C---:B------:R-:W-:Y:S01]  /*63e0*/  HMMA.16816.F32.BF16 R168, R16.reuse, R190, R168 ;  /* 0x000000be10a8723c */ /* 0x040fe200000418a8 */
[----:B------:R-:W2:Y:S07]  /*63f0*/  LDSM.16.M88.4 R188, [R208] ;  /* 0x00000000d0bc783b */ /* 0x000eae0000000200 */
[C---:B----4-:R-:W-:Y:S08]  /*6400*/  HMMA.16816.F32.BF16 R32, R16.reuse, R24, R32 ;  /* 0x000000181020723c */ /* 0x050ff00000041820 */
[----:B------:R-:W-:Y:S01]  /*6410*/  HMMA.16816.F32.BF16 R28, R16, R26, R28 ;  /* 0x0000001a101c723c */ /* 0x000fe2000004181c */
[----:B------:R-:W-:Y:S04]  /*6420*/  LDSM.16.M88.4 R24, [R226+0x8000] ;  /* 0x00800000e218783b */ /* 0x000fe80000000200 */
[----:B------:R-:W4:Y:S03]  /*6430*/  LDSM.16.M88.4 R16, [R223+0x14000] ;  /* 0x01400000df10783b */ /* 0x000f260000000200 */
[C---:B-1----:R-:W-:Y:S08]  /*6440*/  HMMA.16816.F32.BF16 R12, R20.reuse, R196, R12 ;  /* 0x000000c4140c723c */ /* 0x042ff0000004180c */
[C---:B------:R-:W-:Y:S01]  /*6450*/  HMMA.16816.F32.BF16 R4, R20.reuse, R198, R4 ;  /* 0x000000c61404723c */ /* 0x040fe20000041804 */
[----:B------:R-:W1:Y:S07]  /*6460*/  LDSM.16.M88.4 R196, [R223+0x14800] ;  /* 0x01480000dfc4783b */ /* 0x000e6e0000000200 */
[C---:B------:R-:W-:Y:S08]  /*6470*/  HMMA.16816.F32.BF16 R180, R20.reuse, R192, R180 ;  /* 0x000000c014b4723c */ /* 0x040ff000000418b4 */
[C---:B------:R-:W-:Y:S01]  /*6480*/  HMMA.16816.F32.BF16 R176, R20.reuse, R194, R176 ;  /* 0x000000c214b0723c */ /* 0x040fe200000418b0 */
[----:B------:R-:W5:Y:S07]  /*6490*/  LDSM.16.M88.4 R192, [R223+0x15000] ;  /* 0x01500000dfc0783b */ /* 0x000f6e0000000200 */
[C---:B---3--:R-:W-:Y:S08]  /*64a0*/  HMMA.16816.F32.BF16 R172, R20.reuse, R184, R172 ;  /* 0x000000b814ac723c */ /* 0x048ff000000418ac */
[C---:B------:R-:W-:Y:S01]  /*64b0*/  HMMA.16816.F32.BF16 R168, R20.reuse, R186, R168 ;  /* 0x000000ba14a8723c */ /* 0x040fe200000418a8 */
[----:B------:R-:W-:Y:S07]  /*64c0*/  LDSM.16.M88.4 R184, [R223+0x15800] ;  /* 0x01580000dfb8783b */ /* 0x000fee0000000200 */
[C---:B--2---:R-:W-:Y:S08]  /*64d0*/  HMMA.16816.F32.BF16 R32, R20.reuse, R188, R32 ;  /* 0x000000bc1420723c */ /* 0x044ff00000041820 */
[----:B------:R-:W-:Y:S01]  /*64e0*/  HMMA.16816.F32.BF16 R28, R20, R190, R28 ;  /* 0x000000be141c723c */ /* 0x000fe2000004181c */
[----:B------:R-:W-:Y:S04]  /*64f0*/  LDSM.16.M88.4 R188, [R225+0x8000] ;  /* 0x00800000e1bc783b */ /* 0x000fe80000000200 */
[----:B------:R-:W2:Y:S03]  /*6500*/  LDSM.16.M88.4 R20, [R216+0x4800] ;  /* 0x00480000d814783b */ /* 0x000ea60000000200 */
[C---:B----4-:R-:W-:Y:S08]  /*6510*/  HMMA.16816.F32.BF16 R12, R24.reuse, R16, R12 ;  /* 0x00000010180c723c */ /* 0x050ff0000004180c */
[C---:B------:R-:W-:Y:S01]  /*6520*/  HMMA.16816.F32.BF16 R4, R24.reuse, R18, R4 ;  /* 0x000000121804723c */ /* 0x040fe20000041804 */
[----:B------:R-:W3:Y:S07]  /*6530*/  LDSM.16.M88.4 R16, [R216+0x4000] ;  /* 0x00400000d810783b */ /* 0x000eee0000000200 */
[C---:B-1----:R-:W-:Y:S08]  /*6540*/  HMMA.16816.F32.BF16 R180, R24.reuse, R196, R180 ;  /* 0x000000c418b4723c */ /* 0x042ff000000418b4 */
[C---:B------:R-:W-:Y:S01]  /*6550*/  HMMA.16816.F32.BF16 R176, R24.reuse, R198, R176 ;  /* 0x000000c618b0723c */ /* 0x040fe200000418b0 */
[----:B------:R-:W1:Y:S07]  /*6560*/  LDSM.16.M88.4 R196, [R216+0x5000] ;  /* 0x00500000d8c4783b */ /* 0x000e6e0000000200 */
[C---:B-----5:R-:W-:Y:S08]  /*6570*/  HMMA.16816.F32.BF16 R172, R24.reuse, R192, R172 ;  /* 0x000000c018ac723c */ /* 0x060ff000000418ac */
[----:B------:R-:W-:Y:S01]  /*6580*/  HMMA.16816.F32.BF16 R168, R24, R194, R168 ;  /* 0x000000c218a8723c */ /* 0x000fe200000418a8 */
[----:B------:R-:W4:Y:S07]  /*6590*/  LDSM.16.M88.4 R192, [R216+0x5800] ;  /* 0x00580000d8c0783b */ /* 0x000f2e0000000200 */
[C---:B--2---:R-:W-:Y:S08]  /*65a0*/  HMMA.16816.F32.BF16 R180, R188.reuse, R20, R180 ;  /* 0x00000014bcb4723c */ /* 0x044ff000000418b4 */
[C---:B---3--:R-:W-:Y:S08]  /*65b0*/  HMMA.16816.F32.BF16 R12, R188.reuse, R16, R12 ;  /* 0x00000010bc0c723c */ /* 0x048ff0000004180c */
[C---:B------:R-:W-:Y:S01]  /*65c0*/  HMMA.16816.F32.BF16 R4, R188.reuse, R18, R4 ;  /* 0x00000012bc04723c */ /* 0x040fe20000041804 */
[----:B------:R-:W-:Y:S07]  /*65d0*/  LDSM.16.M88.4 R16, [R230+0xc000] ;  /* 0x00c00000e610783b */ /* 0x000fee0000000200 */
[----:B------:R-:W-:Y:S01]  /*65e0*/  HMMA.16816.F32.BF16 R176, R188, R22, R176 ;  /* 0x00000016bcb0723c */ /* 0x000fe200000418b0 */
[----:B------:R-:W2:Y:S07]  /*65f0*/  LDSM.16.M88.4 R20, [R229+0x16800] ;  /* 0x01680000e514783b */ /* 0x000eae0000000200 */
[C---:B------:R-:W-:Y:S08]  /*6600*/  HMMA.16816.F32.BF16 R32, R24.reuse, R184, R32 ;  /* 0x000000b81820723c */ /* 0x040ff00000041820 */
[----:B------:R-:W-:Y:S01]  /*6610*/  HMMA.16816.F32.BF16 R28, R24, R186, R28 ;  /* 0x000000ba181c723c */ /* 0x000fe2000004181c */
[----:B------:R-:W3:Y:S04]  /*6620*/  LDSM.16.M88.4 R184, [R229+0x16000] ;  /* 0x01600000e5b8783b */ /* 0x000ee80000000200 */
[----:B------:R-:W5:Y:S03]  /*6630*/  LDSM.16.M88.4 R24, [R229+0x17000] ;  /* 0x01700000e518783b */ /* 0x000f660000000200 */
[C---:B-1----:R-:W-:Y:S08]  /*6640*/  HMMA.16816.F32.BF16 R172, R188.reuse, R196, R172 ;  /* 0x000000c4bcac723c */ /* 0x042ff000000418ac */
[C---:B------:R-:W-:Y:S01]  /*6650*/  HMMA.16816.F32.BF16 R168, R188.reuse, R198, R168 ;  /* 0x000000c6bca8723c */ /* 0x040fe200000418a8 */
[----:B------:R-:W1:Y:S07]  /*6660*/  LDSM.16.M88.4 R196, [R229+0x17800] ;  /* 0x01780000e5c4783b */ /* 0x000e6e0000000200 */
[C---:B----4-:R-:W-:Y:S08]  /*6670*/  HMMA.16816.F32.BF16 R32, R188.reuse, R192, R32 ;  /* 0x000000c0bc20723c */ /* 0x050ff00000041820 */
[----:B------:R-:W-:Y:S01]  /*6680*/  HMMA.16816.F32.BF16 R28, R188, R194, R28 ;  /* 0x000000c2bc1c723c */ /* 0x000fe2000004181c */
[----:B------:R-:W-:Y:S04]  /*6690*/  LDSM.16.M88.4 R188, [R206] ;  /* 0x00000000cebc783b */ /* 0x000fe80000000200 */
[----:B------:R-:W-:Y:S03]  /*66a0*/  LDSM.16.M88.4 R192, [R207] ;  /* 0x00000000cfc0783b */ /* 0x000fe60000000200 */
[C---:B--2---:R-:W-:Y:S08]  /*66b0*/  HMMA.16816.F32.BF16 R180, R16.reuse, R20, R180 ;  /* 0x0000001410b4723c */ /* 0x044ff000000418b4 */
[C---:B------:R-:W-:Y:S01]  /*66c0*/  HMMA.16816.F32.BF16 R176, R16.reuse, R22, R176 ;  /* 0x0000001610b0723c */ /* 0x040fe200000418b0 */
[----:B------:R-:W2:Y:S07]  /*66d0*/  LDSM.16.M88.4 R20, [R228+0xc000] ;  /* 0x00c00000e414783b */ /* 0x000eae0000000200 */
[C---:B---3--:R-:W-:Y:S08]  /*66e0*/  HMMA.16816.F32.BF16 R12, R16.reuse, R184, R12 ;  /* 0x000000b8100c723c */ /* 0x048ff0000004180c */
[C---:B------:R-:W-:Y:S01]  /*66f0*/  HMMA.16816.F32.BF16 R4, R16.reuse, R186, R4 ;  /* 0x000000ba1004723c */ /* 0x040fe20000041804 */
[----:B------:R-:W3:Y:S07]  /*6700*/  LDSM.16.M88.4 R184, [R205] ;  /* 0x00000000cdb8783b */ /* 0x000eee0000000200 */
[C---:B-----5:R-:W-:Y:S08]  /*6710*/  HMMA.16816.F32.BF16 R172, R16.reuse, R24, R172 ;  /* 0x0000001810ac723c */ /* 0x060ff000000418ac */
[C---:B------:R-:W-:Y:S01]  /*6720*/  HMMA.16816.F32.BF16 R168, R16.reuse, R26, R168 ;  /* 0x0000001a10a8723c */ /* 0x040fe200000418a8 */
[----:B------:R-:W4:Y:S07]  /*6730*/  LDSM.16.M88.4 R24, [R204] ;  /* 0x00000000cc18783b */ /* 0x000f2e0000000200 */
        /* <DEDUP_REMOVED lines=12> */
[----:B------:R-:W-:Y:S07]  /*6800*/  LDSM.16.M88.4 R184, [R223+0x17800] ;  /* 0x01780000dfb8783b */ /* 0x000fee0000000200 */
[C---:B----4-:R-:W-:Y:S08]  /*6810*/  HMMA.16816.F32.BF16 R32, R20.reuse, R24, R32 ;  /* 0x000000181420723c */ /* 0x050ff00000041820 */
[----:B------:R-:W-:Y:S01]  /*6820*/  HMMA.16816.F32.BF16 R28, R20, R26, R28 ;  /* 0x0000001a141c723c */ /* 0x000fe2000004181c */
[----:B------:R-:W-:Y:S04]  /*6830*/  LDSM.16.M88.4 R24, [R225+0xc000] ;  /* 0x00c00000e118783b */ /* 0x000fe80000000200 */
[----:B------:R-:W3:Y:S03]  /*6840*/  LDSM.16.M88.4 R20, [R216+0x6000] ;  /* 0x00600000d814783b */ /* 0x000ee60000000200 */
[C---:B-1----:R-:W-:Y:S08]  /*6850*/  HMMA.16816.F32.BF16 R12, R196.reuse, R16, R12 ;  /* 0x00000010c40c723c */ /* 0x042ff0000004180c */
[C---:B------:R-:W-:Y:S01]  /*6860*/  HMMA.16816.F32.BF16 R4, R196.reuse, R18, R4 ;  /* 0x00000012c404723c */ /* 0x040fe20000041804 */
[----:B------:R-:W1:Y:S07]  /*6870*/  LDSM.16.M88.4 R16, [R216+0x6800] ;  /* 0x00680000d810783b */ /* 0x000e6e0000000200 */
[C---:B--2---:R-:W-:Y:S08]  /*6880*/  HMMA.16816.F32.BF16 R172, R196.reuse, R188, R172 ;  /* 0x000000bcc4ac723c */ /* 0x044ff000000418ac */
[C---:B------:R-:W-:Y:S01]  /*6890*/  HMMA.16816.F32.BF16 R168, R196.reuse, R190, R168 ;  /* 0x000000bec4a8723c */ /* 0x040fe200000418a8 */
[----:B------:R-:W2:Y:S07]  /*68a0*/  LDSM.16.M88.4 R188, [R216+0x7000] ;  /* 0x00700000d8bc783b */ /* 0x000eae0000000200 */
[C---:B-----5:R-:W-:Y:S08]  /*68b0*/  HMMA.16816.F32.BF16 R180, R196.reuse, R192, R180 ;  /* 0x000000c0c4b4723c */ /* 0x060ff000000418b4 */
[----:B------:R-:W-:Y:S08]  /*68c0*/  HMMA.16816.F32.BF16 R176, R196, R194, R176 ;  /* 0x000000c2c4b0723c */ /* 0x000ff000000418b0 */
[C---:B---3--:R-:W-:Y:S08]  /*68d0*/  HMMA.16816.F32.BF16 R12, R24.reuse, R20, R12 ;  /* 0x00000014180c723c */ /* 0x048ff0000004180c */
[----:B------:R-:W-:Y:S01]  /*68e0*/  HMMA.16816.F32.BF16 R4, R24, R22, R4 ;  /* 0x000000161804723c */ /* 0x000fe20000041804 */
[----:B------:R-:W3:Y:S01]  /*68f0*/  LDSM.16.M88.4 R20, [R216+0x7800] ;  /* 0x00780000d814783b */ /* 0x000ee20000000200 */
[----:B------:R-:W-:-:S06]  /*6900*/  DEPBAR.LE SB0, 0x0 ;  /* 0x000080000000791a */ /* 0x000fcc0000000000 */
[----:B-1----:R-:W-:Y:S07]  /*6910*/  HMMA.16816.F32.BF16 R180, R24, R16, R180 ;  /* 0x0000001018b4723c */ /* 0x002fee00000418b4 */
[----:B------:R-:W-:Y:S01]  /*6920*/  IADD3 R16, R0, 0x8, RZ ;  /* 0x0000000800107810 */ /* 0x000fe20007ffe0ff */
[----:B------:R-:W-:Y:S01]  /*6930*/  HMMA.16816.F32.BF16 R32, R196, R184, R32 ;  /* 0x000000b8c420723c */ /* 0x000fe20000041820 */
[----:B------:R-:W-:Y:S02]  /*6940*/  FSEL R13, R13, -INF , !P2 ;  /* 0xff8000000d0d7808 */ /* 0x000fe40005000000 */
[----:B------:R-:W-:-:S02]  /*6950*/  ISETP.GE.AND P0, PT, R16, R201, PT ;  /* 0x000000c91000720c */ /* 0x000fc40003f06270 */
[----:B------:R-:W-:Y:S02]  /*6960*/  FSEL R15, R15, -INF , !P1 ;  /* 0xff8000000f0f7808 */ /* 0x000fe40004800000 */
[-C--:B------:R-:W-:Y:S01]  /*6970*/  ISETP.GE.AND P2, PT, R16, R200.reuse, PT ;  /* 0x000000c81000720c */ /* 0x080fe20003f46270 */
[----:B------:R-:W-:Y:S01]  /*6980*/  HMMA.16816.F32.BF16 R176, R24, R18, R176 ;  /* 0x0000001218b0723c */ /* 0x000fe200000418b0 */
[----:B------:R-:W-:Y:S02]  /*6990*/  FSEL R4, R4, -INF , !P0 ;  /* 0xff80000004047808 */ /* 0x000fe40004000000 */
[C---:B------:R-:W-:Y:S02]  /*69a0*/  ISETP.GE.AND P1, PT, R2.reuse, R201, PT ;  /* 0x000000c90200720c */ /* 0x040fe40003f26270 */
[----:B------:R-:W-:Y:S02]  /*69b0*/  ISETP.GE.AND P0, PT, R2, R200, PT ;  /* 0x000000c80200720c */ /* 0x000fe40003f06270 */
[C---:B------:R-:W-:Y:S01]  /*69c0*/  IADD3 R16, R0.reuse, 0x10, RZ ;  /* 0x0000001000107810 */ /* 0x040fe20007ffe0ff */
[----:B------:R-:W-:Y:S01]  /*69d0*/  HMMA.16816.F32.BF16 R28, R196, R186, R28 ;  /* 0x000000bac41c723c */ /* 0x000fe2000004181c */
[----:B------:R-:W-:-:S02]  /*69e0*/  IADD3 R2, R0, 0x11, RZ ;  /* 0x0000001100027810 */ /* 0x000fc40007ffe0ff */
[----:B------:R-:W-:Y:S02]  /*69f0*/  FSEL R6, R6, -INF , !P2 ;  /* 0xff80000006067808 */ /* 0x000fe40005000000 */
[----:B------:R-:W-:Y:S02]  /*6a00*/  FSEL R5, R5, -INF , !P1 ;  /* 0xff80000005057808 */ /* 0x000fe40004800000 */
[----:B------:R-:W-:Y:S01]  /*6a10*/  FSEL R7, R7, -INF , !P0 ;  /* 0xff80000007077808 */ /* 0x000fe20004000000 */
[----:B--2---:R-:W-:Y:S01]  /*6a20*/  HMMA.16816.F32.BF16 R172, R24, R188, R172 ;  /* 0x000000bc18ac723c */ /* 0x004fe200000418ac */
[----:B------:R-:W-:Y:S01]  /*6a30*/  BAR.SYNC.DEFER_BLOCKING 0x0 ;  /* 0x0000000000007b1d */ /* 0x000fe20000010000 */
[CC--:B------:R-:W-:Y:S02]  /*6a40*/  ISETP.GE.AND P2, PT, R16.reuse, R201.reuse, PT ;  /* 0x000000c91000720c */ /* 0x0c0fe40003f46270 */
[----:B------:R-:W-:Y:S02]  /*6a50*/  ISETP.GE.AND P1, PT, R16, R200, PT ;  /* 0x000000c81000720c */ /* 0x000fe40003f26270 */
[----:B------:R-:W-:-:S02]  /*6a60*/  ISETP.GE.AND P0, PT, R2, R201, PT ;  /* 0x000000c90200720c */ /* 0x000fc40003f06270 */
[C---:B------:R-:W-:Y:S01]  /*6a70*/  HMMA.16816.F32.BF16 R168, R24.reuse, R190, R168 ;  /* 0x000000be18a8723c */ /* 0x040fe200000418a8 */
[----:B------:R-:W-:Y:S02]  /*6a80*/  IADD3 R16, R0, 0x18, RZ ;  /* 0x0000001800107810 */ /* 0x000fe40007ffe0ff */
[----:B------:R-:W-:Y:S02]  /*6a90*/  FSEL R184, R180, -INF , !P2 ;  /* 0xff800000b4b87808 */ /* 0x000fe40005000000 */
[----:B------:R-:W-:Y:S02]  /*6aa0*/  FSEL R188, R182, -INF , !P1 ;  /* 0xff800000b6bc7808 */ /* 0x000fe40004800000 */
[----:B------:R-:W-:Y:S01]  /*6ab0*/  FSEL R185, R181, -INF , !P0 ;  /* 0xff800000b5b97808 */ /* 0x000fe20004000000 */
[----:B---3--:R-:W-:Y:S01]  /*6ac0*/  HMMA.16816.F32.BF16 R32, R24, R20, R32 ;  /* 0x000000141820723c */ /* 0x008fe20000041820 */
[----:B------:R-:W-:Y:S02]  /*6ad0*/  ISETP.GE.AND P2, PT, R2, R200, PT ;  /* 0x000000c80200720c */ /* 0x000fe40003f46270 */
[----:B------:R-:W-:-:S02]  /*6ae0*/  ISETP.GE.AND P1, PT, R16, R201, PT ;  /* 0x000000c91000720c */ /* 0x000fc40003f26270 */
[----:B------:R-:W-:Y:S02]  /*6af0*/  ISETP.GE.AND P0, PT, R16, R200, PT ;  /* 0x000000c81000720c */ /* 0x000fe40003f06270 */
[C---:B------:R-:W-:Y:S01]  /*6b00*/  IADD3 R2, R0.reuse, 0x19, RZ ;  /* 0x0000001900027810 */ /* 0x040fe20007ffe0ff */
[----:B------:R-:W-:Y:S01]  /*6b10*/  HMMA.16816.F32.BF16 R28, R24, R22, R28 ;  /* 0x00000016181c723c */ /* 0x000fe2000004181c */
[----:B------:R-:W-:Y:S02]  /*6b20*/  IADD3 R16, R0, 0x20, RZ ;  /* 0x0000002000107810 */ /* 0x000fe40007ffe0ff */
[----:B------:R-:W-:Y:S02]  /*6b30*/  FSEL R189, R183, -INF , !P2 ;  /* 0xff800000b7bd7808 */ /* 0x000fe40005000000 */
[----:B------:R-:W-:Y:S02]  /*6b40*/  FSEL R186, R176, -INF , !P1 ;  /* 0xff800000b0ba7808 */ /* 0x000fe40004800000 */
[----:B------:R-:W-:-:S02]  /*6b50*/  FSEL R190, R178, -INF , !P0 ;  /* 0xff800000b2be7808 */ /* 0x000fc40004000000 */
[CC--:B------:R-:W-:Y:S02]  /*6b60*/  ISETP.GE.AND P2, PT, R2.reuse, R201.reuse, PT ;  /* 0x000000c90200720c */ /* 0x0c0fe40003f46270 */
[----:B------:R-:W-:Y:S02]  /*6b70*/  ISETP.GE.AND P1, PT, R2, R200, PT ;  /* 0x000000c80200720c */ /* 0x000fe40003f26270 */
[----:B------:R-:W-:Y:S02]  /*6b80*/  ISETP.GE.AND P0, PT, R16, R201, PT ;  /* 0x000000c91000720c */ /* 0x000fe40003f06270 */
[----:B------:R-:W-:Y:S02]  /*6b90*/  IADD3 R2, R0, 0x21, RZ ;  /* 0x0000002100027810 */ /* 0x000fe40007ffe0ff */
[----:B------:R-:W-:Y:S02]  /*6ba0*/  FSEL R187, R177, -INF , !P2 ;  /* 0xff800000b1bb7808 */ /* 0x000fe40005000000 */
[----:B------:R-:W-:-:S02]  /*6bb0*/  FSEL R191, R179, -INF , !P1 ;  /* 0xff800000b3bf7808 */ /* 0x000fc40004800000 */
[----:B------:R-:W-:Y:S02]  /*6bc0*/  FSEL R198, R172, -INF , !P0 ;  /* 0xff800000acc67808 */ /* 0x000fe40004000000 */
        /* <DEDUP_REMOVED lines=18> */
[----:B------:R-:W-:Y:S02]  /*6cf0*/  ISETP.GE.AND P0, PT, R16, R201, PT ;  /* 0x000000c91000720c */ /* 0x000fe40003f06270 */
[----:B------:R-:W-:Y:S02]  /*6d00*/  FSEL R199, R168, -INF , !P2 ;  /* 0xff800000a8c77808 */ /* 0x000fe40005000000 */
[----:B------:R-:W-:Y:S02]  /*6d10*/  FSEL R165, R28, -INF , !P0 ;  /* 0xff8000001ca57808 */ /* 0x000fe40004000000 */
[-C--:B------:R-:W-:Y:S02]  /*6d20*/  ISETP.GE.AND P0, PT, R0, R200.reuse, PT ;  /* 0x000000c80000720c */ /* 0x080fe40003f06270 */
[----:B------:R-:W-:-:S02]  /*6d30*/  ISETP.GE.AND P2, PT, R2, R200, PT ;  /* 0x000000c80200720c */ /* 0x000fc40003f46270 */
[----:B------:R-:W-:Y:S02]  /*6d40*/  IADD3 R2, R0, 0x31, RZ ;  /* 0x0000003100027810 */ /* 0x000fe40007ffe0ff */
[----:B------:R-:W-:Y:S02]  /*6d50*/  FSEL R14, R14, -INF , !P0 ;  /* 0xff8000000e0e7808 */ /* 0x000fe40004000000 */
[----:B------:R-:W-:Y:S02]  /*6d60*/  FSEL R194, R171, -INF , !P2 ;  /* 0xff800000abc27808 */ /* 0x000fe40005000000 */
[----:B------:R-:W-:Y:S02]  /*6d70*/  FSEL R167, R32, -INF , !P1 ;  /* 0xff80000020a77808 */ /* 0x000fe40004800000 */
[----:B------:R-:W-:Y:S02]  /*6d80*/  PLOP3.LUT P0, PT, PT, PT, UP0, 0x80, 0x0 ;  /* 0x000000000000781c */ /* 0x000fe40003f0f008 */
[----:B------:R-:W-:-:S02]  /*6d90*/  ISETP.GE.AND P2, PT, R2, R201, PT ;  /* 0x000000c90200720c */ /* 0x000fc40003f46270 */
[-C--:B------:R-:W-:Y:S02]  /*6da0*/  ISETP.GE.AND P1, PT, R2, R200.reuse, PT ;  /* 0x000000c80200720c */ /* 0x080fe40003f26270 */
[----:B------:R-:W-:Y:S02]  /*6db0*/  FSEL R166, R33, -INF , !P2 ;  /* 0xff80000021a67808 */ /* 0x000fe40005000000 */
[----:B------:R-:W-:Y:S02]  /*6dc0*/  FSEL R180, R35, -INF , !P1 ;  /* 0xff80000023b47808 */ /* 0x000fe40004800000 */
[----:B------:R-:W-:Y:S02]  /*6dd0*/  ISETP.GE.AND P2, PT, R16, R200, PT ;  /* 0x000000c81000720c */ /* 0x000fe40003f46270 */
[C---:B------:R-:W-:Y:S02]  /*6de0*/  ISETP.GE.AND P1, PT, R0.reuse, R201, PT ;  /* 0x000000c90000720c */ /* 0x040fe40003f26270 */
[----:B------:R-:W-:-:S02]  /*6df0*/  IADD3 R2, R0, 0x39, RZ ;  /* 0x0000003900027810 */ /* 0x000fc40007ffe0ff */
[----:B------:R-:W-:Y:S02]  /*6e00*/  FSEL R179, R30, -INF , !P2 ;  /* 0xff8000001eb37808 */ /* 0x000fe40005000000 */
[----:B------:R-:W-:Y:S02]  /*6e10*/  FSEL R12, R12, -INF , !P1 ;  /* 0xff8000000c0c7808 */ /* 0x000fe40004800000 */
[C---:B------:R-:W-:Y:S02]  /*6e20*/  ISETP.GE.AND P2, PT, R2.reuse, R201, PT ;  /* 0x000000c90200720c */ /* 0x040fe40003f46270 */
        /* <DEDUP_REMOVED lines=76> */
.L_x_204:
[----:B------:R-:W-:Y:S05]  /*72f0*/  BSYNC B0 ;  /* 0x0000000000007941 */ /* 0x000fea0003800000 */
.L_x_203:
[----:B------:R-:W0:Y:S02]  /*7300*/  LDGDEPBAR ;  /* 0x00000000000079af */ /* 0x000e240000000000 */
.L_x_202:
[----:B------:R-:W-:Y:S01]  /*7310*/  FMNMX.FTZ R2, R164, R12, !PT ;  /* 0x0000000ca4027209 */ /* 0x000fe20007810000 */
[----:B-1----:R-:W-:Y:S01]  /*7320*/  LDSM.16.MT88.4 R20, [R224+0x18000] ;  /* 0x01800000e014783b */ /* 0x002fe20000004200 */
[----:B------:R-:W-:Y:S02]  /*7330*/  FMNMX.FTZ R0, R3, R14, !PT ;  /* 0x0000000e03007209 */ /* 0x000fe40007810000 */
        /* <DEDUP_REMOVED lines=83> */
[--C-:B------:R-:W-:Y:S02]  /*7870*/  FFMA.FTZ R195, R195, c[0x0][0x23c], -R178.reuse ;  /* 0x00008f00c3c37a23 */ /* 0x100fe400000108b2 */
[--C-:B------:R-:W-:Y:S02]  /*7880*/  FFMA.FTZ R193, R193, c[0x0][0x23c], -R178.reuse ;  /* 0x00008f00c1c17a23 */ /* 0x100fe400000108b2 */
[----:B------:R-:W-:Y:S01]  /*7890*/  MUFU.EX2 R168, R168 ;  /* 0x000000a800a87308 */ /* 0x000fe20000000800 */
[----:B------:R-:W-:Y:S02]  /*78a0*/  FFMA.FTZ R194, R194, c[0x0][0x23c], -R178 ;  /* 0x00008f00c2c27a23 */ /* 0x000fe400000108b2 */
[--C-:B------:R-:W-:Y:S02]  /*78b0*/  FFMA.FTZ R202, R167, c[0x0][0x23c], -R183.reuse ;  /* 0x00008f00a7ca7a23 */ /* 0x100fe400000108b7 */
[--C-:B------:R-:W-:Y:S02]  /*78c0*/  FFMA.FTZ R203, R166, c[0x0][0x23c], -R183.reuse ;  /* 0x00008f00a6cb7a23 */ /* 0x100fe400000108b7 */
[--C-:B------:R-:W-:Y:S01]  /*78d0*/  FFMA.FTZ R244, R165, c[0x0][0x23c], -R183.reuse ;  /* 0x00008f00a5f47a23 */ /* 0x100fe200000108b7 */
[----:B------:R-:W3:Y:S01]  /*78e0*/  MUFU.EX2 R175, R175 ;  /* 0x000000af00af7308 */ /* 0x000ee20000000800 */
[----:B----4-:R-:W-:Y:S01]  /*78f0*/  F2FP.BF16.PACK_AB R5, R169, R170 ;  /* 0x000000aaa905723e */ /* 0x010fe200000010ff */
[----:B------:R-:W-:Y:S01]  /*7900*/  LDSM.16.MT88.4 R164, [R221+0x1f000] ;  /* 0x01f00000dda4783b */ /* 0x000fe20000004200 */
[----:B------:R-:W-:-:S02]  /*7910*/  FFMA.FTZ R182, R182, c[0x0][0x23c], -R183 ;  /* 0x00008f00b6b67a23 */ /* 0x000fc400000108b7 */
[--C-:B------:R-:W-:Y:S02]  /*7920*/  FFMA.FTZ R181, R181, c[0x0][0x23c], -R178.reuse ;  /* 0x00008f00b5b57a23 */ /* 0x100fe400000108b2 */
[--C-:B------:R-:W-:Y:S01]  /*7930*/  FFMA.FTZ R180, R180, c[0x0][0x23c], -R178.reuse ;  /* 0x00008f00b4b47a23 */ /* 0x100fe200000108b2 */
[----:B------:R4:W5:Y:S01]  /*7940*/  MUFU.EX2 R176, R4 ;  /* 0x0000000400b07308 */ /* 0x0009620000000800 */
[--C-:B------:R-:W-:Y:S02]  /*7950*/  FFMA.FTZ R179, R179, c[0x0][0x23c], -R178.reuse ;  /* 0x00008f00b3b37a23 */ /* 0x100fe400000108b2 */
[----:B------:R-:W-:-:S05]  /*7960*/  FFMA.FTZ R177, R177, c[0x0][0x23c], -R178 ;  /* 0x00008f00b1b17a23 */ /* 0x000fca00000108b2 */
        /* <DEDUP_REMOVED lines=29> */
[----:B------:R-:W5:Y:S01]  /*7b40*/  MUFU.EX2 R188, R188 ;  /* 0x000000bc00bc7308 */ /* 0x000f620000000800 */
[-C--:B------:R-:W-:Y:S02]  /*7b50*/  FMUL.FTZ R46, R46, R3.reuse ;  /* 0x000000032e2e7220 */ /* 0x080fe40000410000 */
        /* <DEDUP_REMOVED lines=28> */
[----:B------:R-:W3:Y:S01]  /*7d20*/  LDSM.16.MT88.4 R20, [R221+0x1a000] ;  /* 0x01a00000dd14783b */ /* 0x000ee20000004200 */
[----:B------:R-:W-:-:S02]  /*7d30*/  FMUL.FTZ R64, R64, R176 ;  /* 0x000000b040407220 */ /* 0x000fc40000410000 */
[-C--:B------:R-:W-:Y:S02]  /*7d40*/  FMUL.FTZ R65, R65, R176.reuse ;  /* 0x000000b041417220 */ /* 0x080fe40000410000 */
[-C--:B------:R-:W-:Y:S01]  /*7d50*/  FMUL.FTZ R66, R66, R3.reuse ;  /* 0x0000000342427220 */ /* 0x080fe20000410000 */
[----:B------:R-:W-:Y:S01]  /*7d60*/  MUFU.EX2 R196, R196 ;  /* 0x000000c400c47308 */ /* 0x000fe20000000800 */
[-C--:B------:R-:W-:Y:S02]  /*7d70*/  FMUL.FTZ R67, R67, R3.reuse ;  /* 0x0000000343437220 */ /* 0x080fe40000410000 */
[-C--:B------:R-:W-:Y:S01]  /*7d80*/  FMUL.FTZ R68, R68, R176.reuse ;  /* 0x000000b044447220 */ /* 0x080fe20000410000 */
[----:B-1----:R-:W-:Y:S01]  /*7d90*/  HMMA.16816.F32.BF16 R60, R4, R16, R60 ;  /* 0x00000010043c723c */ /* 0x002fe2000004183c */
[----:B------:R-:W-:Y:S02]  /*7da0*/  FMUL.FTZ R69, R69, R176 ;  /* 0x000000b045457220 */ /* 0x000fe40000410000 */
[-C--:B------:R-:W-:Y:S01]  /*7db0*/  FMUL.FTZ R70, R70, R3.reuse ;  /* 0x0000000346467220 */ /* 0x080fe20000410000 */
[----:B------:R-:W-:Y:S01]  /*7dc0*/  MUFU.EX2 R199, R199 ;  /* 0x000000c700c77308 */ /* 0x000fe20000000800 */
[----:B------:R-:W-:-:S02]  /*7dd0*/  FMUL.FTZ R71, R71, R3 ;  /* 0x0000000347477220 */ /* 0x000fc40000410000 */
[-C--:B------:R-:W-:Y:S01]  /*7de0*/  FMUL.FTZ R72, R72, R176.reuse ;  /* 0x000000b048487220 */ /* 0x080fe20000410000 */
[C---:B------:R-:W-:Y:S01]  /*7df0*/  HMMA.16816.F32.BF16 R64, R4.reuse, R18, R64 ;  /* 0x000000120440723c */ /* 0x040fe20000041840 */
[-C--:B------:R-:W-:Y:S01]  /*7e00*/  FMUL.FTZ R73, R73, R176.reuse ;  /* 0x000000b049497220 */ /* 0x080fe20000410000 */
[----:B------:R-:W1:Y:S01]  /*7e10*/  LDSM.16.MT88.4 R16, [R220+0x1a000] ;  /* 0x01a00000dc10783b */ /* 0x000e620000004200 */
[-C--:B------:R-:W-:Y:S01]  /*7e20*/  FMUL.FTZ R74, R74, R3.reuse ;  /* 0x000000034a4a7220 */ /* 0x080fe20000410000 */
[----:B------:R-:W-:Y:S01]  /*7e30*/  MUFU.EX2 R197, R197 ;  /* 0x000000c500c57308 */ /* 0x000fe20000000800 */
[----:B------:R-:W-:Y:S02]  /*7e40*/  FMUL.FTZ R75, R75, R3 ;  /* 0x000000034b4b7220 */ /* 0x000fe40000410000 */
[-C--:B------:R-:W-:Y:S01]  /*7e50*/  FMUL.FTZ R76, R76, R176.reuse ;  /* 0x000000b04c4c7220 */ /* 0x080fe20000410000 */
[----:B--2---:R-:W-:Y:S01]  /*7e60*/  HMMA.16816.F32.BF16 R68, R4, R12, R68 ;  /* 0x0000000c0444723c */ /* 0x004fe20000041844 */
[----:B------:R-:W-:-:S02]  /*7e70*/  FMUL.FTZ R77, R77, R176 ;  /* 0x000000b04d4d7220 */ /* 0x000fc40000410000 */
[-C--:B------:R-:W-:Y:S01]  /*7e80*/  FMUL.FTZ R78, R78, R3.reuse ;  /* 0x000000034e4e7220 */ /* 0x080fe20000410000 */
[----:B------:R-:W2:Y:S01]  /*7e90*/  MUFU.EX2 R192, R192 ;  /* 0x000000c000c07308 */ /* 0x000ea20000000800 */
        /* <DEDUP_REMOVED lines=9> */
[C---:B---3--:R-:W-:Y:S01]  /*7f30*/  HMMA.16816.F32.BF16 R76, R4.reuse, R20, R76 ;  /* 0x00000014044c723c */ /* 0x048fe2000004184c */
[-C--:B------:R-:W-:Y:S02]  /*7f40*/  FMUL.FTZ R85, R85, R176.reuse ;  /* 0x000000b055557220 */ /* 0x080fe40000410000 */
        /* <DEDUP_REMOVED lines=8> */
[----:B------:R-:W2:Y:S01]  /*7fd0*/  MUFU.EX2 R194, R194 ;  /* 0x000000c200c27308 */ /* 0x000ea20000000800 */
[-C--:B------:R-:W-:Y:S02]  /*7fe0*/  FMUL.FTZ R91, R91, R3.reuse ;  /* 0x000000035b5b7220 */ /* 0x080fe40000410000 */
[-C--:B------:R-:W-:Y:S02]  /*7ff0*/  FMUL.FTZ R92, R92, R176.reuse ;  /* 0x000000b05c5c7220 */ /* 0x080fe40000410000 */
[----:B------:R-:W-:Y:S01]  /*8000*/  FMUL.FTZ R93, R93, R176 ;  /* 0x000000b05d5d7220 */ /* 0x000fe20000410000 */
[----:B-1----:R-:W-:Y:S01]  /*8010*/  HMMA.16816.F32.BF16 R84, R4, R16, R84 ;  /* 0x000000100454723c */ /* 0x002fe20000041854 */
[-C--:B------:R-:W-:Y:S01]  /*8020*/  FMUL.FTZ R94, R94, R3.reuse ;  /* 0x000000035e5e7220 */ /* 0x080fe20000410000 */
[----:B------:R-:W1:Y:S01]  /*8030*/  MUFU.EX2 R202, R202 ;  /* 0x000000ca00ca7308 */ /* 0x000e620000000800 */
[----:B------:R-:W-:-:S02]  /*8040*/  FMUL.FTZ R95, R95, R3 ;  /* 0x000000035f5f7220 */ /* 0x000fc40000410000 */
[-C--:B------:R-:W-:Y:S02]  /*8050*/  FMUL.FTZ R96, R96, R176.reuse ;  /* 0x000000b060607220 */ /* 0x080fe40000410000 */
[-C--:B------:R-:W-:Y:S01]  /*8060*/  FMUL.FTZ R97, R97, R176.reuse ;  /* 0x000000b061617220 */ /* 0x080fe20000410000 */
[C---:B------:R-:W-:Y:S01]  /*8070*/  HMMA.16816.F32.BF16 R88, R4.reuse, R18, R88 ;  /* 0x000000120458723c */ /* 0x040fe20000041858 */
[-C--:B------:R-:W-:Y:S01]  /*8080*/  FMUL.FTZ R98, R98, R3.reuse ;  /* 0x0000000362627220 */ /* 0x080fe20000410000 */
[----:B------:R-:W1:Y:S01]  /*8090*/  LDSM.16.MT88.4 R16, [R221+0x1c000] ;  /* 0x01c00000dd10783b */ /* 0x000e620000004200 */
        /* <DEDUP_REMOVED lines=16> */
[C---:B---3--:R-:W-:Y:S01]  /*81a0*/  HMMA.16816.F32.BF16 R100, R4.reuse, R20, R100 ;  /* 0x000000140464723c */ /* 0x048fe20000041864 */
[-C--:B------:R-:W-:Y:S02]  /*81b0*/  FMUL.FTZ R109, R109, R176.reuse ;  /* 0x000000b06d6d7220 */ /* 0x080fe40000410000 */
[-C--:B------:R-:W-:Y:S02]  /*81c0*/  FMUL.FTZ R110, R110, R3.reuse ;  /* 0x000000036e6e7220 */ /* 0x080fe40000410000 */
[----:B------:R-:W-:Y:S01]  /*81d0*/  FMUL.FTZ R111, R111, R3 ;  /* 0x000000036f6f7220 */ /* 0x000fe20000410000 */
[----:B------:R-:W3:Y:S01]  /*81e0*/  MUFU.EX2 R181, R181 ;  /* 0x000000b500b57308 */ /* 0x000ee20000000800 */
[-C--:B------:R-:W-:Y:S01]  /*81f0*/  FMUL.FTZ R112, R112, R176.reuse ;  /* 0x000000b070707220 */ /* 0x080fe20000410000 */
[----:B------:R-:W-:Y:S01]  /*8200*/  HMMA.16816.F32.BF16 R104, R4, R22, R104 ;  /* 0x000000160468723c */ /* 0x000fe20000041868 */
[----:B------:R-:W3:Y:S01]  /*8210*/  LDSM.16.MT88.4 R20, [R224+0x1e000] ;  /* 0x01e00000e014783b */ /* 0x000ee20000004200 */
[----:B------:R-:W-:-:S02]  /*8220*/  FMUL.FTZ R113, R113, R176 ;  /* 0x000000b071717220 */ /* 0x000fc40000410000 */
[-C--:B------:R-:W-:Y:S02]  /*8230*/  FMUL.FTZ R114, R114, R3.reuse ;  /* 0x0000000372727220 */ /* 0x080fe40000410000 */
[-C--:B------:R-:W-:Y:S01]  /*8240*/  FMUL.FTZ R115, R115, R3.reuse ;  /* 0x0000000373737220 */ /* 0x080fe20000410000 */
[----:B------:R-:W2:Y:S01]  /*8250*/  MUFU.EX2 R180, R180 ;  /* 0x000000b400b47308 */ /* 0x000ea20000000800 */
[-C--:B------:R-:W-:Y:S02]  /*8260*/  FMUL.FTZ R116, R116, R176.reuse ;  /* 0x000000b074747220 */ /* 0x080fe40000410000 */
[-C--:B------:R-:W-:Y:S01]  /*8270*/  FMUL.FTZ R117, R117, R176.reuse ;  /* 0x000000b075757220 */ /* 0x080fe20000410000 */
[----:B-1----:R-:W-:Y:S01]  /*8280*/  HMMA.16816.F32.BF16 R108, R4, R16, R108 ;  /* 0x00000010046c723c */ /* 0x002fe2000004186c */
[-C--:B------:R-:W-:Y:S02]  /*8290*/  FMUL.FTZ R118, R118, R3.reuse ;  /* 0x0000000376767220 */ /* 0x080fe40000410000 */
[----:B------:R-:W-:Y:S01]  /*82a0*/  FMUL.FTZ R119, R119, R3 ;  /* 0x0000000377777220 */ /* 0x000fe20000410000 */
[----:B------:R-:W1:Y:S01]  /*82b0*/  MUFU.EX2 R179, R179 ;  /* 0x000000b300b37308 */ /* 0x000e620000000800 */
[----:B------:R-:W-:-:S02]  /*82c0*/  FMUL.FTZ R120, R120, R176 ;  /* 0x000000b078787220 */ /* 0x000fc40000410000 */
[-C--:B------:R-:W-:Y:S01]  /*82d0*/  FMUL.FTZ R121, R121, R176.reuse ;  /* 0x000000b079797220 */ /* 0x080fe20000410000 */
[C---:B------:R-:W-:Y:S01]  /*82e0*/  HMMA.16816.F32.BF16 R112, R4.reuse, R18, R112 ;  /* 0x000000120470723c */ /* 0x040fe20000041870 */
[-C--:B------:R-:W-:Y:S01]  /*82f0*/  FMUL.FTZ R122, R122, R3.reuse ;  /* 0x000000037a7a7220 */ /* 0x080fe20000410000 */
[----:B------:R-:W1:Y:S01]  /*8300*/  LDSM.16.MT88.4 R16, [R222+0x1e000] ;  /* 0x01e00000de10783b */ /* 0x000e620000004200 */
        /* <DEDUP_REMOVED lines=15> */
[C---:B---3--:R-:W-:Y:S01]  /*8400*/  HMMA.16816.F32.BF16 R124, R4.reuse, R20, R124 ;  /* 0x00000014047c723c */ /* 0x048fe2000004187c */
[-C--:B------:R-:W-:Y:S02]  /*8410*/  FMUL.FTZ R134, R134, R3.reuse ;  /* 0x0000000386867220 */ /* 0x080fe40000410000 */
[-C--:B------:R-:W-:Y:S02]  /*8420*/  FMUL.FTZ R135, R135, R3.reuse ;  /* 0x0000000387877220 */ /* 0x080fe40000410000 */
[-C--:B------:R-:W-:Y:S02]  /*8430*/  FMUL.FTZ R152, R152, R176.reuse ;  /* 0x000000b098987220 */ /* 0x080fe40000410000 */
[----:B------:R-:W-:Y:S01]  /*8440*/  FMUL.FTZ R153, R153, R176 ;  /* 0x000000b099997220 */ /* 0x000fe20000410000 */
[----:B------:R-:W-:Y:S01]  /*8450*/  HMMA.16816.F32.BF16 R128, R4, R22, R128 ;  /* 0x000000160480723c */ /* 0x000fe20000041880 */
[----:B------:R-:W3:Y:S01]  /*8460*/  LDSM.16.MT88.4 R20, [R220+0x1e000] ;  /* 0x01e00000dc14783b */ /* 0x000ee20000004200 */
[----:B------:R-:W-:-:S02]  /*8470*/  FMUL.FTZ R154, R154, R3 ;  /* 0x000000039a9a7220 */ /* 0x000fc40000410000 */
[-C--:B------:R-:W-:Y:S02]  /*8480*/  FMUL.FTZ R155, R155, R3.reuse ;  /* 0x000000039b9b7220 */ /* 0x080fe40000410000 */
[-C--:B------:R-:W-:Y:S02]  /*8490*/  FMUL.FTZ R136, R136, R176.reuse ;  /* 0x000000b088887220 */ /* 0x080fe40000410000 */
[-C--:B------:R-:W-:Y:S02]  /*84a0*/  FMUL.FTZ R137, R137, R176.reuse ;  /* 0x000000b089897220 */ /* 0x080fe40000410000 */
[-C--:B------:R-:W-:Y:S01]  /*84b0*/  FMUL.FTZ R138, R138, R3.reuse ;  /* 0x000000038a8a7220 */ /* 0x080fe20000410000 */
[----:B-1----:R-:W-:Y:S01]  /*84c0*/  HMMA.16816.F32.BF16 R132, R4, R16, R132 ;  /* 0x000000100484723c */ /* 0x002fe20000041884 */
[----:B------:R-:W-:Y:S02]  /*84d0*/  FMUL.FTZ R139, R139, R3 ;  /* 0x000000038b8b7220 */ /* 0x000fe40000410000 */
[----:B------:R-:W-:-:S02]  /*84e0*/  FMUL.FTZ R140, R140, R176 ;  /* 0x000000b08c8c7220 */ /* 0x000fc40000410000 */
[-C--:B------:R-:W-:Y:S02]  /*84f0*/  FMUL.FTZ R141, R141, R176.reuse ;  /* 0x000000b08d8d7220 */ /* 0x080fe40000410000 */
[-C--:B------:R-:W-:Y:S01]  /*8500*/  FMUL.FTZ R142, R142, R3.reuse ;  /* 0x000000038e8e7220 */ /* 0x080fe20000410000 */
[C---:B------:R-:W-:Y:S01]  /*8510*/  HMMA.16816.F32.BF16 R152, R4.reuse, R18, R152 ;  /* 0x000000120498723c */ /* 0x040fe20000041898 */
[-C--:B------:R-:W-:Y:S01]  /*8520*/  FMUL.FTZ R143, R143, R3.reuse ;  /* 0x000000038f8f7220 */ /* 0x080fe20000410000 */
[----:B------:R-:W1:Y:S01]  /*8530*/  LDSM.16.MT88.4 R16, [R224+0x18800] ;  /* 0x01880000e010783b */ /* 0x000e620000004200 */
        /* <DEDUP_REMOVED lines=13> */
[C---:B---3--:R-:W-:Y:S01]  /*8610*/  HMMA.16816.F32.BF16 R148, R4.reuse, R20, R148 ;  /* 0x000000140494723c */ /* 0x048fe20000041894 */
[----:B------:R-:W-:Y:S02]  /*8620*/  FADD.FTZ R173, R173, R174 ;  /* 0x000000aeadad7221 */ /* 0x000fe40000010000 */
[----:B------:R-:W-:Y:S01]  /*8630*/  FADD.FTZ R169, R169, R3 ;  /* 0x00000003a9a97221 */ /* 0x000fe20000010000 */
[----:B------:R-:W-:Y:S01]  /*8640*/  MOV R3, R0 ;  /* 0x0000000000037202 */ /* 0x000fe20000000f00 */
[----:B------:R-:W-:Y:S02]  /*8650*/  FADD.FTZ R173, R172, R173 ;  /* 0x000000adacad7221 */ /* 0x000fe40000010000 */
[----:B------:R-:W-:Y:S01]  /*8660*/  FADD.FTZ R169, R168, R169 ;  /* 0x000000a9a8a97221 */ /* 0x000fe20000010000 */
[----:B------:R-:W-:Y:S01]  /*8670*/  HMMA.16816.F32.BF16 R144, R4, R22, R144 ;  /* 0x000000160490723c */ /* 0x000fe20000041890 */
[----:B------:R-:W3:Y:S01]  /*8680*/  LDSM.16.MT88.4 R20, [R224+0x1a800] ;  /* 0x01a80000e014783b */ /* 0x000ee20000004200 */
[----:B------:R-:W-:-:S02]  /*8690*/  FADD.FTZ R171, R171, R173 ;  /* 0x000000adabab7221 */ /* 0x000fc40000010000 */
[----:B------:R-:W-:Y:S02]  /*86a0*/  FADD.FTZ R175, R175, R169 ;  /* 0x000000a9afaf7221 */ /* 0x000fe40000010000 */
[----:B------:R-:W-:Y:S01]  /*86b0*/  FADD.FTZ R171, R184, R171 ;  /* 0x000000abb8ab7221 */ /* 0x000fe20000010000 */
[----:B------:R-:W-:Y:S01]  /*86c0*/  F2FP.BF16.PACK_AB R4, R185, R184 ;  /* 0x000000b8b904723e */ /* 0x000fe200000010ff */
[----:B-----5:R-:W-:Y:S01]  /*86d0*/  FADD.FTZ R175, R188, R175 ;  /* 0x000000afbcaf7221 */ /* 0x020fe20000010000 */
        /* <DEDUP_REMOVED lines=10> */
[----:B----4-:R-:W-:Y:S02]  /*8780*/  FADD.FTZ R187, R198, R187 ;  /* 0x000000bbc6bb7221 */ /* 0x010fe40000010000 */
        /* <DEDUP_REMOVED lines=45> */
[C---:B------:R-:W-:Y:S08]  /*8a60*/  HMMA.16816.F32.BF16 R136, R4.reuse, R32, R136 ;  /* 0x000000200488723c */ /* 0x040ff00000041888 */
[----:B------:R-:W-:Y:S01]  /*8a70*/  HMMA.16816.F32.BF16 R140, R4, R34, R140 ;  /* 0x00000022048c723c */ /* 0x000fe2000004188c */
[----:B------:R-:W-:Y:S06]  /*8a80*/  LDSM.16.MT88.4 R32, [R222+0x1f000] ;  /* 0x01f00000de20783b */ /* 0x000fec0000004200 */
[C---:B------:R-:W-:Y:S01]  /*8a90*/  F2FP.BF16.PACK_AB R4, R196.reuse, R198 ;  /* 0x000000c6c404723e */ /* 0x040fe200000010ff */
[----:B------:R-:W-:Y:S01]  /*8aa0*/  FADD.FTZ R196, R196, R187 ;  /* 0x000000bbc4c47221 */ /* 0x000fe20000010000 */
[C---:B------:R-:W-:Y:S01]  /*8ab0*/  F2FP.BF16.PACK_AB R5, R195.reuse, R192 ;  /* 0x000000c0c305723e */ /* 0x040fe200000010ff */
        /* <DEDUP_REMOVED lines=77> */
[C---:B---3--:R-:W-:Y:S08]  /*8f90*/  HMMA.16816.F32.BF16 R76, R4.reuse, R20, R76 ;  /* 0x00000014044c723c */ /* 0x048ff0000004184c */
[C---:B------:R-:W-:Y:S01]  /*8fa0*/  HMMA.16816.F32.BF16 R80, R4.reuse, R22, R80 ;  /* 0x000000160450723c */ /* 0x040fe20000041850 */
[----:B------:R-:W3:Y:S07]  /*8fb0*/  LDSM.16.MT88.4 R20, [R224+0x1f800] ;  /* 0x01f80000e014783b */ /* 0x000eee0000004200 */
        /* <DEDUP_REMOVED lines=18> */
[C---:B------:R-:W-:Y:S08]  /*90e0*/  HMMA.16816.F32.BF16 R104, R4.reuse, R30, R104 ;  /* 0x0000001e0468723c */ /* 0x040ff00000041868 */
[C---:B-----5:R-:W-:Y:S08]  /*90f0*/  HMMA.16816.F32.BF16 R108, R4.reuse, R32, R108 ;  /* 0x00000020046c723c */ /* 0x060ff0000004186c */
        /* <DEDUP_REMOVED lines=8> */
[----:B------:R-:W-:Y:S01]  /*9180*/  HMMA.16816.F32.BF16 R144, R4, R22, R144 ;  /* 0x000000160490723c */ /* 0x000fe20000041890 */
[----:B------:R-:W-:Y:S11]  /*9190*/  @!P0 BRA `(.L_x_201) ;  /* 0x00003a4000008947 */ /* 0x000ff60003800000 */
[----:B------:R-:W-:Y:S01]  /*91a0*/  UIADD3 UR26, UR9, -0x3, URZ ;  /* 0xfffffffd091a7890 */ /* 0x000fe2000fffe03f */
[----:B------:R-:W-:-:S04]  /*91b0*/  DEPBAR.LE SB0, 0x0 ;  /* 0x000080000000791a */ /* 0x000fc80000000000 */
[----:B------:R-:W-:Y:S01]  /*91c0*/  USHF.R.S32.HI UR24, URZ, 0x1f, UR26 ;  /* 0x0000001f3f187899 */ /* 0x000fe2000801141a */
[----:B------:R-:W-:Y:S01]  /*91d0*/  BAR.SYNC.DEFER_BLOCKING 0x0 ;  /* 0x0000000000007b1d */ /* 0x000fe20000010000 */
[----:B------:R-:W-:-:S05]  /*91e0*/  UISETP.GE.AND UP0, UPT, UR9, 0x4, UPT ;  /* 0x000000040900788c */ /* 0x000fca000bf06270 */
[----:B------:R-:W-:Y:S02]  /*91f0*/  ULDC.64 UR4, c[0x0][0x1a0] ;  /* 0x0000680000047ab9 */ /* 0x000fe40000000a00 */
[----:B------:R-:W-:Y:S02]  /*9200*/  UIMAD UR24, UR24, UR4, URZ ;  /* 0x00000004181872a4 */ /* 0x000fe4000f8e023f */
[----:B------:R-:W-:Y:S02]  /*9210*/  UIMAD.WIDE.U32 UR28, UR26, UR4, URZ ;  /* 0x000000041a1c72a5 */ /* 0x000fe4000f8e003f */
[----:B------:R-:W-:-:S04]  /*9220*/  UIMAD UR5, UR26, UR5, UR24 ;  /* 0x000000051a0572a4 */ /* 0x000fc8000f8e0218 */
[----:B------:R-:W-:Y:S01]  /*9230*/  UIADD3 UR5, UR29, UR5, URZ ;  /* 0x000000051d057290 */ /* 0x000fe2000fffe03f */
[----:B------:R-:W-:Y:S02]  /*9240*/  IMAD.U32 R4, RZ, RZ, UR28 ;  /* 0x0000001cff047e24 */ /* 0x000fe4000f8e00ff */
[----:B------:R-:W-:-:S03]  /*9250*/  IMAD.U32 R5, RZ, RZ, UR29 ;  /* 0x0000001dff057e24 */ /* 0x000fc6000f8e00ff */
[----:B------:R-:W-:Y:S01]  /*9260*/  IMAD.U32 R5, RZ, RZ, UR5 ;  /* 0x00000005ff057e24 */ /* 0x000fe2000f8e00ff */
[----:B------:R-:W-:Y:S01]  /*9270*/  LEA R6, P0, R4, R8, 0x6 ;  /* 0x0000000804067211 */ /* 0x000fe200078030ff */
[----:B------:R-:W-:Y:S03]  /*9280*/  @P6 STS.128 [R232+0x18000], RZ ;  /* 0x018000ffe8006388 */ /* 0x000fe60000000c00 */
[----:B------:R-:W-:Y:S02]  /*9290*/  @!P6 LEA R12, P2, R6, c[0x0][0x170], 0x1 ;  /* 0x00005c00060cea11 */ /* 0x000fe400078408ff */
[----:B------:R-:W-:Y:S02]  /*92a0*/  LEA.HI.X R5, R4, R11, R5, 0x6, P0 ;  /* 0x0000000b04057211 */ /* 0x000fe400000f3405 */
[C---:B------:R-:W-:Y:S02]  /*92b0*/  @!P5 LEA R18, P1, R6.reuse, c[0x0][0x170], 0x1 ;  /* 0x00005c000612da11 */ /* 0x040fe400078208ff */
[----:B------:R-:W-:-:S02]  /*92c0*/  @!P4 LEA R16, P0, R6, c[0x0][0x170], 0x1 ;  /* 0x00005c000610ca11 */ /* 0x000fc400078008ff */
[C-C-:B------:R-:W-:Y:S02]  /*92d0*/  @!P6 LEA.HI.X R13, R6.reuse, c[0x0][0x174], R5.reuse, 0x1, P2 ;  /* 0x00005d00060dea11 */ /* 0x140fe400010f0c05 */
[C---:B------:R-:W-:Y:S02]  /*92e0*/  IADD3 R4, P2, R6.reuse, UR22, RZ ;  /* 0x0000001606047c10 */ /* 0x040fe4000ff5e0ff */
[C-C-:B------:R-:W-:Y:S01]  /*92f0*/  @!P5 LEA.HI.X R19, R6.reuse, c[0x0][0x174], R5.reuse, 0x1, P1 ;  /* 0x00005d000613da11 */ /* 0x140fe200008f0c05 */
[----:B------:R-:W-:Y:S01]  /*9300*/  @!PT LDS RZ, [RZ] ;  /* 0x00000000fffff984 */ /* 0x000fe20000000800 */
[----:B------:R-:W-:Y:S01]  /*9310*/  @!PT LDS RZ, [RZ] ;  /* 0x00000000fffff984 */ /* 0x000fe20000000800 */
[----:B------:R-:W-:Y:S01]  /*9320*/  @!PT LDS RZ, [RZ] ;  /* 0x00000000fffff984 */ /* 0x000fe20000000800 */
[----:B------:R1:W-:Y:S01]  /*9330*/  @!P6 LDGSTS.E.BYPASS.LTC128B.128 [R232+0x18000], [R12.64] ;  /* 0x180000000ce8efae */ /* 0x0003e2000b901d52 */
[C---:B------:R-:W-:Y:S02]  /*9340*/  @!P3 LEA R14, P1, R6.reuse, c[0x0][0x170], 0x1 ;  /* 0x00005c00060eba11 */ /* 0x040fe400078208ff */
[----:B------:R-:W-:Y:S01]  /*9350*/  @!P4 LEA.HI.X R17, R6, c[0x0][0x174], R5, 0x1, P0 ;  /* 0x00005d000611ca11 */ /* 0x000fe200000f0c05 */
[----:B------:R-:W-:Y:S01]  /*9360*/  @P5 STS.128 [R232+0x1a000], RZ ;  /* 0x01a000ffe8005388 */ /* 0x000fe20000000c00 */
[----:B------:R-:W-:-:S02]  /*9370*/  @!P6 LEA R20, P0, R4, c[0x0][0x170], 0x1 ;  /* 0x00005c000414ea11 */ /* 0x000fc400078008ff */
[----:B------:R-:W-:Y:S01]  /*9380*/  IADD3.X R3, R5, UR23, RZ, P2, !PT ;  /* 0x0000001705037c10 */ /* 0x000fe200097fe4ff */
[----:B------:R-:W-:Y:S01]  /*9390*/  @!PT LDS RZ, [RZ] ;  /* 0x00000000fffff984 */ /* 0x000fe20000000800 */
[----:B------:R-:W-:Y:S01]  /*93a0*/  @!PT LDS RZ, [RZ] ;  /* 0x00000000fffff984 */ /* 0x000fe20000000800 */
[----:B------:R-:W-:Y:S01]  /*93b0*/  @!PT LDS RZ, [RZ] ;  /* 0x00000000fffff984 */ /* 0x000fe20000000800 */
[----:B------:R2:W-:Y:S01]  /*93c0*/  @!P5 LDGSTS.E.BYPASS.LTC128B.128 [R232+0x1a000], [R18.64+0x80] ;  /* 0x1a00008012e8dfae */ /* 0x0005e2000b901d52 */
[----:B------:R-:W-:Y:S02]  /*93d0*/  @!P3 LEA.HI.X R15, R6, c[0x0][0x174], R5, 0x1, P1 ;  /* 0x00005d00060fba11 */ /* 0x000fe400008f0c05 */
[C---:B------:R-:W-:Y:S01]  /*93e0*/  @!P5 LEA R24, P2, R4.reuse, c[0x0][0x170], 0x1 ;  /* 0x00005c000418da11 */ /* 0x040fe200078408ff */
[----:B------:R-:W-:Y:S01]  /*93f0*/  @P4 STS.128 [R232+0x1c000], RZ ;  /* 0x01c000ffe8004388 */ /* 0x000fe20000000c00 */
[C---:B------:R-:W-:Y:S02]  /*9400*/  @!P4 LEA R22, P1, R4.reuse, c[0x0][0x170], 0x1 ;  /* 0x00005c000416ca11 */ /* 0x040fe400078208ff */
[C---:B------:R-:W-:Y:S01]  /*9410*/  @!P6 LEA.HI.X R21, R4.reuse, c[0x0][0x174], R3, 0x1, P0 ;  /* 0x00005d000415ea11 */ /* 0x040fe200000f0c03 */
[----:B------:R-:W-:Y:S01]  /*9420*/  @!PT LDS RZ, [RZ] ;  /* 0x00000000fffff984 */ /* 0x000fe20000000800 */
[----:B------:R-:W-:Y:S01]  /*9430*/  @!PT LDS RZ, [RZ] ;  /* 0x00000000fffff984 */ /* 0x000fe20000000800 */
[----:B------:R-:W-:Y:S01]  /*9440*/  @!PT LDS RZ, [RZ] ;  /* 0x00000000fffff984 */ /* 0x000fe20000000800 */
[----:B------:R2:W-:Y:S01]  /*9450*/  @!P4 LDGSTS.E.BYPASS.LTC128B.128 [R232+0x1c000], [R16.64+0x100] ;  /* 0x1c00010010e8cfae */ /* 0x0005e2000b901d52 */
[----:B------:R-:W-:-:S02]  /*9460*/  @!P3 LEA R6, P0, R4, c[0x0][0x170], 0x1 ;  /* 0x00005c000406ba11 */ /* 0x000fc400078008ff */
[C-C-:B------:R-:W-:Y:S01]  /*9470*/  @!P5 LEA.HI.X R25, R4.reuse, c[0x0][0x174], R3.reuse, 0x1, P2 ;  /* 0x00005d000419da11 */ /* 0x140fe200010f0c03 */
[----:B------:R-:W-:Y:S01]  /*9480*/  @P3 STS.128 [R232+0x1e000], RZ ;  /* 0x01e000ffe8003388 */ /* 0x000fe20000000c00 */
[C-C-:B------:R-:W-:Y:S02]  /*9490*/  @!P4 LEA.HI.X R23, R4.reuse, c[0x0][0x174], R3.reuse, 0x1, P1 ;  /* 0x00005d000417ca11 */ /* 0x140fe400008f0c03 */
[----:B------:R-:W-:Y:S01]  /*94a0*/  @!P3 LEA.HI.X R7, R4, c[0x0][0x174], R3, 0x1, P0 ;  /* 0x00005d000407ba11 */ /* 0x000fe200000f0c03 */
        /* <DEDUP_REMOVED lines=25> */
[----:B------:R-:W1:Y:S04]  /*9640*/  LDSM.16.M88.4 R172, [R229+0x10800] ;  /* 0x01080000e5ac783b */ /* 0x000e680000000200 */
[----:B------:R-:W1:Y:S04]  /*9650*/  LDSM.16.M88.4 R164, [R229+0x11000] ;  /* 0x01100000e5a4783b */ /* 0x000e680000000200 */
[----:B--2---:R-:W-:Y:S04]  /*9660*/  LDSM.16.M88.4 R16, [R228] ;  /* 0x00000000e410783b */ /* 0x004fe80000000200 */
[----:B---3--:R-:W-:Y:S04]  /*9670*/  LDSM.16.M88.4 R20, [R229+0x11800] ;  /* 0x01180000e514783b */ /* 0x008fe80000000200 */
[----:B------:R-:W-:Y:S04]  /*9680*/  LDSM.16.M88.4 R192, [R227] ;  /* 0x00000000e3c0783b */ /* 0x000fe80000000200 */
[----:B-----5:R-:W2:Y:S04]  /*9690*/  LDSM.16.M88.4 R4, [R229+0x10000] ;  /* 0x01000000e504783b */ /* 0x020ea80000000200 */
[----:B------:R-:W3:Y:S04]  /*96a0*/  LDSM.16.M88.4 R188, [R219] ;  /* 0x00000000dbbc783b */ /* 0x000ee80000000200 */
[----:B------:R-:W5:Y:S04]  /*96b0*/  LDSM.16.M88.4 R184, [R218] ;  /* 0x00000000dab8783b */ /* 0x000f680000000200 */
[----:B------:R-:W3:Y:S04]  /*96c0*/  LDSM.16.M88.4 R180, [R217] ;  /* 0x00000000d9b4783b */ /* 0x000ee80000000200 */
[----:B----4-:R-:W-:Y:S01]  /*96d0*/  LDSM.16.M88.4 R24, [R223+0x10000] ;  /* 0x01000000df18783b */ /* 0x010fe20000000200 */
[C---:B-1----:R-:W-:Y:S03]  /*96e0*/  HMMA.16816.F32.BF16 R176, R28.reuse, R172, RZ ;  /* 0x000000ac1cb0723c */ /* 0x042fe600000418ff */
[----:B------:R-:W-:Y:S04]  /*96f0*/  LDSM.16.M88.4 R196, [R216+0x1000] ;  /* 0x00100000d8c4783b */ /* 0x000fe80000000200 */
[----:B------:R-:W1:Y:S01]  /*9700*/  S2R R3, SR_TID.X ;  /* 0x0000000000037919 */ /* 0x000e620000002100 */
[C---:B------:R-:W-:Y:S03]  /*9710*/  HMMA.16816.F32.BF16 R168, R28.reuse, R164, RZ ;  /* 0x000000a41ca8723c */ /* 0x040fe600000418ff */
[----:B------:R-:W0:Y:S05]  /*9720*/  LDGDEPBAR ;  /* 0x00000000000079af */ /* 0x000e2a0000000000 */
[C---:B------:R-:W-:Y:S08]  /*9730*/  HMMA.16816.F32.BF16 R172, R28.reuse, R174, RZ ;  /* 0x000000ae1cac723c */ /* 0x040ff000000418ff */
[C---:B--2---:R-:W-:Y:S08]  /*9740*/  HMMA.16816.F32.BF16 R12, R28.reuse, R4, RZ ;  /* 0x000000041c0c723c */ /* 0x044ff000000418ff */
[C---:B------:R-:W-:Y:S08]  /*9750*/  HMMA.16816.F32.BF16 R4, R28.reuse, R6, RZ ;  /* 0x000000061c04723c */ /* 0x040ff000000418ff */
[C---:B------:R-:W-:Y:S08]  /*9760*/  HMMA.16816.F32.BF16 R164, R28.reuse, R166, RZ ;  /* 0x000000a61ca4723c */ /* 0x040ff000000418ff */
[C---:B------:R-:W-:Y:S08]  /*9770*/  HMMA.16816.F32.BF16 R32, R28.reuse, R20, RZ ;  /* 0x000000141c20723c */ /* 0x040ff000000418ff */
[----:B------:R-:W-:Y:S01]  /*9780*/  HMMA.16816.F32.BF16 R28, R28, R22, RZ ;  /* 0x000000161c1c723c */ /* 0x000fe200000418ff */
[----:B------:R-:W2:Y:S07]  /*9790*/  LDSM.16.M88.4 R20, [R226] ;  /* 0x00000000e214783b */ /* 0x000eae0000000200 */
[C---:B------:R-:W-:Y:S08]  /*97a0*/  HMMA.16816.F32.BF16 R12, R16.reuse, R192, R12 ;  /* 0x000000c0100c723c */ /* 0x040ff0000004180c */
[C---:B------:R-:W-:Y:S01]  /*97b0*/  HMMA.16816.F32.BF16 R4, R16.reuse, R194, R4 ;  /* 0x000000c21004723c */ /* 0x040fe20000041804 */
[----:B------:R-:W4:Y:S07]  /*97c0*/  LDSM.16.M88.4 R192, [R223+0x10800] ;  /* 0x01080000dfc0783b */ /* 0x000f2e0000000200 */
[C---:B---3--:R-:W-:Y:S08]  /*97d0*/  HMMA.16816.F32.BF16 R176, R16.reuse, R188, R176 ;  /* 0x000000bc10b0723c */ /* 0x048ff000000418b0 */
[C---:B------:R-:W-:Y:S01]  /*97e0*/  HMMA.16816.F32.BF16 R172, R16.reuse, R190, R172 ;  /* 0x000000be10ac723c */ /* 0x040fe200000418ac */
[----:B------:R-:W3:Y:S07]  /*97f0*/  LDSM.16.M88.4 R188, [R223+0x11000] ;  /* 0x01100000dfbc783b */ /* 0x000eee0000000200 */
[C---:B-----5:R-:W-:Y:S08]  /*9800*/  HMMA.16816.F32.BF16 R168, R16.reuse, R184, R168 ;  /* 0x000000b810a8723c */ /* 0x060ff000000418a8 */
[C---:B------:R-:W-:Y:S01]  /*9810*/  HMMA.16816.F32.BF16 R164, R16.reuse, R186, R164 ;  /* 0x000000ba10a4723c */ /* 0x040fe200000418a4 */
[----:B------:R-:W5:Y:S07]  /*9820*/  LDSM.16.M88.4 R184, [R223+0x11800] ;  /* 0x01180000dfb8783b */ /* 0x000f6e0000000200 */
[C---:B------:R-:W-:Y:S08]  /*9830*/  HMMA.16816.F32.BF16 R32, R16.reuse, R180, R32 ;  /* 0x000000b41020723c */ /* 0x040ff00000041820 */
[----:B------:R-:W-:Y:S01]  /*9840*/  HMMA.16816.F32.BF16 R28, R16, R182, R28 ;  /* 0x000000b6101c723c */ /* 0x000fe2000004181c */
[----:B------:R-:W-:Y:S04]  /*9850*/  LDSM.16.M88.4 R16, [R225] ;  /* 0x00000000e110783b */ /* 0x000fe80000000200 */
[----:B------:R-:W1:Y:S03]  /*9860*/  LDSM.16.M88.4 R180, [R216] ;  /* 0x00000000d8b4783b */ /* 0x000e660000000200 */
        /* <DEDUP_REMOVED lines=12> */
[----:B------:R-:W5:Y:S03]  /*9930*/  LDSM.16.M88.4 R184, [R229+0x12800] ;  /* 0x01280000e5b8783b */ /* 0x000f660000000200 */
[C---:B-1----:R-:W-:Y:S08]  /*9940*/  HMMA.16816.F32.BF16 R12, R16.reuse, R180, R12 ;  /* 0x000000b4100c723c */ /* 0x042ff0000004180c */
[C---:B------:R-:W-:Y:S01]  /*9950*/  HMMA.16816.F32.BF16 R4, R16.reuse, R182, R4 ;  /* 0x000000b61004723c */ /* 0x040fe20000041804 */
[----:B------:R-:W1:Y:S07]  /*9960*/  LDSM.16.M88.4 R180, [R229+0x13000] ;  /* 0x01300000e5b4783b */ /* 0x000e6e0000000200 */
        /* <DEDUP_REMOVED lines=9> */
[----:B------:R-:W4:Y:S03]  /*9a00*/  LDSM.16.M88.4 R192, [R215] ;  /* 0x00000000d7c0783b */ /* 0x000f260000000200 */
[C---:B---3--:R-:W-:Y:S08]  /*9a10*/  HMMA.16816.F32.BF16 R12, R20.reuse, R188, R12 ;  /* 0x000000bc140c723c */ /* 0x048ff0000004180c */
[C---:B------:R-:W-:Y:S01]  /*9a20*/  HMMA.16816.F32.BF16 R4, R20.reuse, R190, R4 ;  /* 0x000000be1404723c */ /* 0x040fe20000041804 */
[----:B------:R-:W3:Y:S07]  /*9a30*/  LDSM.16.M88.4 R188, [R214] ;  /* 0x00000000d6bc783b */ /* 0x000eee0000000200 */
        /* <DEDUP_REMOVED lines=9> */
[----:B------:R-:W2:Y:S03]  /*9ad0*/  LDSM.16.M88.4 R24, [R223+0x12000] ;  /* 0x01200000df18783b */ /* 0x000ea60000000200 */
[C---:B----4-:R-:W-:Y:S08]  /*9ae0*/  HMMA.16816.F32.BF16 R12, R16.reuse, R192, R12 ;  /* 0x000000c0100c723c */ /* 0x050ff0000004180c */
[C---:B------:R-:W-:Y:S01]  /*9af0*/  HMMA.16816.F32.BF16 R4, R16.reuse, R194, R4 ;  /* 0x000000c21004723c */ /* 0x040fe20000041804 */
[----:B------:R-:W-:Y:S07]  /*9b00*/  LDSM.16.M88.4 R192, [R216+0x2800] ;  /* 0x00280000d8c0783b */ /* 0x000fee0000000200 */
[C---:B---3--:R-:W-:Y:S08]  /*9b10*/  HMMA.16816.F32.BF16 R176, R16.reuse, R188, R176 ;  /* 0x000000bc10b0723c */ /* 0x048ff000000418b0 */
[C---:B------:R-:W-:Y:S01]  /*9b20*/  HMMA.16816.F32.BF16 R172, R16.reuse, R190, R172 ;  /* 0x000000be10ac723c */ /* 0x040fe200000418ac */
[----:B------:R-:W3:Y:S07]  /*9b30*/  LDSM.16.M88.4 R188, [R223+0x13000] ;  /* 0x01300000dfbc783b */ /* 0x000eee0000000200 */
[C---:B-----5:R-:W-:Y:S08]  /*9b40*/  HMMA.16816.F32.BF16 R168, R16.reuse, R184, R168 ;  /* 0x000000b810a8723c */ /* 0x060ff000000418a8 */
        /* <DEDUP_REMOVED lines=9> */
[C---:B---3--:R-:W-:Y:S08]  /*9be0*/  HMMA.16816.F32.BF16 R168, R20.reuse, R188, R168 ;  /* 0x000000bc14a8723c */ /* 0x048ff000000418a8 */
[C---:B------:R-:W-:Y:S01]  /*9bf0*/  HMMA.16816.F32.BF16 R164, R20.reuse, R190, R164 ;  /* 0x000000be14a4723c */ /* 0x040fe200000418a4 */
[----:B------:R-:W3:Y:S07]  /*9c00*/  LDSM.16.M88.4 R188, [R216+0x3800] ;  /* 0x00380000d8bc783b */ /* 0x000eee0000000200 */
[C---:B------:R-:W-:Y:S08]  /*9c10*/  HMMA.16816.F32.BF16 R176, R20.reuse, R196, R176 ;  /* 0x000000c414b0723c */ /* 0x040ff000000418b0 */
[C---:B------:R-:W-:Y:S01]  /*9c20*/  HMMA.16816.F32.BF16 R172, R20.reuse, R198, R172 ;  /* 0x000000c614ac723c */ /* 0x040fe200000418ac */
[----:B------:R-:W-:Y:S07]  /*9c30*/  LDSM.16.M88.4 R196, [R229+0x17000] ;  /* 0x01700000e5c4783b */ /* 0x000fee0000000200 */
        /* <DEDUP_REMOVED lines=10> */
[C---:B------:R-:W-:Y:S08]  /*9ce0*/  HMMA.16816.F32.BF16 R176, R184.reuse, R192, R176 ;  /* 0x000000c0b8b0723c */ /* 0x040ff000000418b0 */
        /* <DEDUP_REMOVED lines=30> */
[----:B------:R-:W2:Y:S04]  /*9ed0*/  LDSM.16.M88.4 R24, [R223+0x15800] ;  /* 0x01580000df18783b */ /* 0x000ea80000000200 */
[----:B------:R-:W3:Y:S03]  /*9ee0*/  LDSM.16.M88.4 R16, [R216+0x4000] ;  /* 0x00400000d810783b */ /* 0x000ee60000000200 */
[C---:B----4-:R-:W-:Y:S08]  /*9ef0*/  HMMA.16816.F32.BF16 R12, R20.reuse, R192, R12 ;  /* 0x000000c0140c723c */ /* 0x050ff0000004180c */
[C---:B------:R-:W-:Y:S01]  /*9f00*/  HMMA.16816.F32.BF16 R4, R20.reuse, R194, R4 ;  /* 0x000000c21404723c */ /* 0x040fe20000041804 */
[----:B------:R-:W4:Y:S07]  /*9f10*/  LDSM.16.M88.4 R192, [R216+0x4800] ;  /* 0x00480000d8c0783b */ /* 0x000f2e0000000200 */
[C---:B-1----:R-:W-:Y:S08]  /*9f20*/  HMMA.16816.F32.BF16 R176, R20.reuse, R188, R176 ;  /* 0x000000bc14b0723c */ /* 0x042ff000000418b0 */
[C---:B------:R-:W-:Y:S01]  /*9f30*/  HMMA.16816.F32.BF16 R172, R20.reuse, R190, R172 ;  /* 0x000000be14ac723c */ /* 0x040fe200000418ac */
[----:B------:R-:W1:Y:S07]  /*9f40*/  LDSM.16.M88.4 R188, [R216+0x5000] ;  /* 0x00500000d8bc783b */ /* 0x000e6e0000000200 */
[C---:B-----5:R-:W-:Y:S08]  /*9f50*/  HMMA.16816.F32.BF16 R168, R20.reuse, R184, R168 ;  /* 0x000000b814a8723c */ /* 0x060ff000000418a8 */
[C---:B------:R-:W-:Y:S01]  /*9f60*/  HMMA.16816.F32.BF16 R164, R20.reuse, R186, R164 ;  /* 0x000000ba14a4723c */ /* 0x040fe200000418a4 */
[----:B------:R-:W5:Y:S07]  /*9f70*/  LDSM.16.M88.4 R184, [R216+0x5800] ;  /* 0x00580000d8b8783b */ /* 0x000f6e0000000200 */
        /* <DEDUP_REMOVED lines=10> */
[C---:B-1----:R-:W-:Y:S08]  /*a020*/  HMMA.16816.F32.BF16 R168, R180.reuse, R188, R168 ;  /* 0x000000bcb4a8723c */ /* 0x042ff000000418a8 */
[C---:B------:R-:W-:Y:S01]  /*a030*/  HMMA.16816.F32.BF16 R164, R180.reuse, R190, R164 ;  /* 0x000000beb4a4723c */ /* 0x040fe200000418a4 */
[----:B------:R-:W-:Y:S07]  /*a040*/  LDSM.16.M88.4 R188, [R207] ;  /* 0x00000000cfbc783b */ /* 0x000fee0000000200 */
[C---:B-----5:R-:W-:Y:S08]  /*a050*/  HMMA.16816.F32.BF16 R32, R180.reuse, R184, R32 ;  /* 0x000000b8b420723c */ /* 0x060ff00000041820 */
[----:B------:R-:W-:Y:S01]  /*a060*/  HMMA.16816.F32.BF16 R28, R180, R186, R28 ;  /* 0x000000bab41c723c */ /* 0x000fe2000004181c */
[----:B------:R-:W-:Y:S04]  /*a070*/  LDSM.16.M88.4 R184, [R206] ;  /* 0x00000000ceb8783b */ /* 0x000fe80000000200 */
[----:B------:R-:W-:Y:S03]  /*a080*/  LDSM.16.M88.4 R180, [R205] ;  /* 0x00000000cdb4783b */ /* 0x000fe60000000200 */
[C---:B--2---:R-:W-:Y:S08]  /*a090*/  HMMA.16816.F32.BF16 R176, R16.reuse, R20, R176 ;  /* 0x0000001410b0723c */ /* 0x044ff000000418b0 */
[C---:B------:R-:W-:Y:S01]  /*a0a0*/  HMMA.16816.F32.BF16 R172, R16.reuse, R22, R172 ;  /* 0x0000001610ac723c */ /* 0x040fe200000418ac */
[----:B------:R-:W1:Y:S07]  /*a0b0*/  LDSM.16.M88.4 R20, [R228+0xc000] ;  /* 0x00c00000e414783b */ /* 0x000e6e0000000200 */
[C---:B------:R-:W-:Y:S08]  /*a0c0*/  HMMA.16816.F32.BF16 R12, R16.reuse, R24, R12 ;  /* 0x00000018100c723c */ /* 0x040ff0000004180c */
[C---:B------:R-:W-:Y:S01]  /*a0d0*/  HMMA.16816.F32.BF16 R4, R16.reuse, R26, R4 ;  /* 0x0000001a1004723c */ /* 0x040fe20000041804 */
[----:B------:R-:W2:Y:S07]  /*a0e0*/  LDSM.16.M88.4 R24, [R204] ;  /* 0x00000000cc18783b */ /* 0x000eae0000000200 */
[C---:B------:R-:W-:Y:S08]  /*a0f0*/  HMMA.16816.F32.BF16 R168, R16.reuse, R196, R168 ;  /* 0x000000c410a8723c */ /* 0x040ff000000418a8 */
[C---:B------:R-:W-:Y:S08]  /*a100*/  HMMA.16816.F32.BF16 R164, R16.reuse, R198, R164 ;  /* 0x000000c610a4723c */ /* 0x040ff000000418a4 */
[C---:B---3--:R-:W-:Y:S08]  /*a110*/  HMMA.16816.F32.BF16 R32, R16.reuse, R192, R32 ;  /* 0x000000c01020723c */ /* 0x048ff00000041820 */
[----:B------:R-:W-:Y:S01]  /*a120*/  HMMA.16816.F32.BF16 R28, R16, R194, R28 ;  /* 0x000000c2101c723c */ /* 0x000fe2000004181c */
[----:B------:R-:W-:Y:S04]  /*a130*/  LDSM.16.M88.4 R192, [R226+0xc000] ;  /* 0x00c00000e2c0783b */ /* 0x000fe80000000200 */
[----:B------:R-:W3:Y:S03]  /*a140*/  LDSM.16.M88.4 R16, [R223+0x16000] ;  /* 0x01600000df10783b */ /* 0x000ee60000000200 */
[C---:B-1----:R-:W-:Y:S08]  /*a150*/  HMMA.16816.F32.BF16 R12, R20.reuse, R188, R12 ;  /* 0x000000bc140c723c */ /* 0x042ff0000004180c */
[C---:B------:R-:W-:Y:S08]  /*a160*/  HMMA.16816.F32.BF16 R176, R20.reuse, R184, R176 ;  /* 0x000000b814b0723c */ /* 0x040ff000000418b0 */
[C---:B------:R-:W-:Y:S01]  /*a170*/  HMMA.16816.F32.BF16 R172, R20.reuse, R186, R172 ;  /* 0x000000ba14ac723c */ /* 0x040fe200000418ac */
[----:B------:R-:W1:Y:S07]  /*a180*/  LDSM.16.M88.4 R184, [R223+0x17000] ;  /* 0x01700000dfb8783b */ /* 0x000e6e0000000200 */
        /* <DEDUP_REMOVED lines=12> */
[C---:B-1----:R-:W-:Y:S08]  /*a250*/  HMMA.16816.F32.BF16 R168, R192.reuse, R184, R168 ;  /* 0x000000b8c0a8723c */ /* 0x042ff000000418a8 */
[C---:B------:R-:W-:Y:S01]  /*a260*/  HMMA.16816.F32.BF16 R164, R192.reuse, R186, R164 ;  /* 0x000000bac0a4723c */ /* 0x040fe200000418a4 */
[----:B------:R-:W1:Y:S07]  /*a270*/  LDSM.16.M88.4 R184, [R216+0x7000] ;  /* 0x00700000d8b8783b */ /* 0x000e6e0000000200 */
[----:B----4-:R-:W-:Y:S08]  /*a280*/  HMMA.16816.F32.BF16 R176, R192, R188, R176 ;  /* 0x000000bcc0b0723c */ /* 0x010ff000000418b0 */
[----:B--2---:R-:W-:Y:S07]  /*a290*/  HMMA.16816.F32.BF16 R12, R24, R20, R12 ;  /* 0x00000014180c723c */ /* 0x004fee000004180c */
[----:B------:R-:W-:Y:S01]  /*a2a0*/  IMAD.SHL.U32 R20, R3, 0x2, RZ ;  /* 0x0000000203147824 */ /* 0x000fe200078e00ff */
[----:B------:R-:W-:Y:S01]  /*a2b0*/  HMMA.16816.F32.BF16 R172, R192, R190, R172 ;  /* 0x000000bec0ac723c */ /* 0x000fe200000418ac */
[----:B------:R-:W-:-:S03]  /*a2c0*/  IMAD.U32 R3, RZ, RZ, UR26 ;  /* 0x0000001aff037e24 */ /* 0x000fc6000f8e00ff */
[----:B------:R-:W-:-:S04]  /*a2d0*/  LOP3.LUT R20, R20, 0x6, RZ, 0xc0, !PT ;  /* 0x0000000614147812 */ /* 0x000fc800078ec0ff */
[----:B------:R-:W-:Y:S01]  /*a2e0*/  HMMA.16816.F32.BF16 R4, R24, R22, R4 ;  /* 0x000000161804723c */ /* 0x000fe20000041804 */
[----:B------:R-:W-:Y:S02]  /*a2f0*/  IMAD R3, R3, 0x40, R20 ;  /* 0x0000004003037824 */ /* 0x000fe400078e0214 */
[----:B------:R-:W2:Y:S01]  /*a300*/  LDSM.16.M88.4 R20, [R216+0x7800] ;  /* 0x00780000d814783b */ /* 0x000ea20000000200 */
[----:B------:R-:W-:-:S04]  /*a310*/  DEPBAR.LE SB0, 0x0 ;  /* 0x000080000000791a */ /* 0x000fc80000000000 */
[----:B------:R-:W-:Y:S07]  /*a320*/  HMMA.16816.F32.BF16 R32, R192, R180, R32 ;  /* 0x000000b4c020723c */ /* 0x000fee0000041820 */
[----:B------:R-:W-:Y:S01]  /*a330*/  IADD3 R180, R3, 0x1, RZ ;  /* 0x0000000103b47810 */ /* 0x000fe20007ffe0ff */
[----:B---3--:R-:W-:Y:S03]  /*a340*/  HMMA.16816.F32.BF16 R176, R24, R16, R176 ;  /* 0x0000001018b0723c */ /* 0x008fe600000418b0 */
[----:B------:R-:W-:-:S02]  /*a350*/  ISETP.GE.AND P2, PT, R180, R201, PT ;  /* 0x000000c9b400720c */ /* 0x000fc40003f46270 */
[-C--:B------:R-:W-:Y:S02]  /*a360*/  ISETP.GE.AND P1, PT, R180, R200.reuse, PT ;  /* 0x000000c8b400720c */ /* 0x080fe40003f26270 */
[----:B------:R-:W-:Y:S01]  /*a370*/  IADD3 R16, R3, 0x8, RZ ;  /* 0x0000000803107810 */ /* 0x000fe20007ffe0ff */
[----:B------:R-:W-:Y:S01]  /*a380*/  HMMA.16816.F32.BF16 R172, R24, R18, R172 ;  /* 0x0000001218ac723c */ /* 0x000fe200000418ac */
[----:B------:R-:W-:Y:S02]  /*a390*/  FSEL R13, R13, -INF , !P2 ;  /* 0xff8000000d0d7808 */ /* 0x000fe40005000000 */
[C---:B------:R-:W-:Y:S02]  /*a3a0*/  ISETP.GE.AND P0, PT, R16.reuse, R201, PT ;  /* 0x000000c91000720c */ /* 0x040fe40003f06270 */
[----:B------:R-:W-:Y:S02]  /*a3b0*/  ISETP.GE.AND P2, PT, R16, R200, PT ;  /* 0x000000c81000720c */ /* 0x000fe40003f46270 */
[----:B------:R-:W-:Y:S01]  /*a3c0*/  IADD3 R16, R3, 0x9, RZ ;  /* 0x0000000903107810 */ /* 0x000fe20007ffe0ff */
[----:B------:R-:W-:Y:S01]  /*a3d0*/  HMMA.16816.F32.BF16 R28, R192, R182, R28 ;  /* 0x000000b6c01c723c */ /* 0x000fe2000004181c */
[----:B------:R-:W-:-:S02]  /*a3e0*/  FSEL R15, R15, -INF , !P1 ;  /* 0xff8000000f0f7808 */ /* 0x000fc40004800000 */
[----:B------:R-:W-:Y:S02]  /*a3f0*/  FSEL R4, R4, -INF , !P0 ;  /* 0xff80000004047808 */ /* 0x000fe40004000000 */
[C---:B------:R-:W-:Y:S02]  /*a400*/  ISETP.GE.AND P1, PT, R16.reuse, R201, PT ;  /* 0x000000c91000720c */ /* 0x040fe40003f26270 */
[----:B------:R-:W-:Y:S01]  /*a410*/  ISETP.GE.AND P0, PT, R16, R200, PT ;  /* 0x000000c81000720c */ /* 0x000fe20003f06270 */
[----:B-1----:R-:W-:Y:S01]  /*a420*/  HMMA.16816.F32.BF16 R168, R24, R184, R168 ;  /* 0x000000b818a8723c */ /* 0x002fe200000418a8 */
[C---:B------:R-:W-:Y:S02]  /*a430*/  IADD3 R17, R3.reuse, 0x10, RZ ;  /* 0x0000001003117810 */ /* 0x040fe40007ffe0ff */
[----:B------:R-:W-:Y:S02]  /*a440*/  IADD3 R16, R3, 0x11, RZ ;  /* 0x0000001103107810 */ /* 0x000fe40007ffe0ff */
[----:B------:R-:W-:-:S02]  /*a450*/  FSEL R6, R6, -INF , !P2 ;  /* 0xff80000006067808 */ /* 0x000fc40005000000 */
[----:B------:R-:W-:Y:S01]  /*a460*/  FSEL R5, R5, -INF , !P1 ;  /* 0xff80000005057808 */ /* 0x000fe20004800000 */
[C---:B------:R-:W-:Y:S01]  /*a470*/  HMMA.16816.F32.BF16 R164, R24.reuse, R186, R164 ;  /* 0x000000ba18a4723c */ /* 0x040fe200000418a4 */
[----:B------:R-:W-:Y:S01]  /*a480*/  FSEL R7, R7, -INF , !P0 ;  /* 0xff80000007077808 */ /* 0x000fe20004000000 */
[----:B------:R-:W-:Y:S01]  /*a490*/  BAR.SYNC.DEFER_BLOCKING 0x0 ;  /* 0x0000000000007b1d */ /* 0x000fe20000010000 */
[CC--:B------:R-:W-:Y:S02]  /*a4a0*/  ISETP.GE.AND P2, PT, R17.reuse, R201.reuse, PT ;  /* 0x000000c91100720c */ /* 0x0c0fe40003f46270 */
[----:B------:R-:W-:Y:S02]  /*a4b0*/  ISETP.GE.AND P1, PT, R17, R200, PT ;  /* 0x000000c81100720c */ /* 0x000fe40003f26270 */
[----:B------:R-:W-:Y:S01]  /*a4c0*/  ISETP.GE.AND P0, PT, R16, R201, PT ;  /* 0x000000c91000720c */ /* 0x000fe20003f06270 */
[----:B--2---:R-:W-:Y:S01]  /*a4d0*/  HMMA.16816.F32.BF16 R32, R24, R20, R32 ;  /* 0x000000141820723c */ /* 0x004fe20000041820 */
[----:B------:R-:W-:-:S02]  /*a4e0*/  IADD3 R17, R3, 0x18, RZ ;  /* 0x0000001803117810 */ /* 0x000fc40007ffe0ff */
[----:B------:R-:W-:Y:S02]  /*a4f0*/  FSEL R185, R176, -INF , !P2 ;  /* 0xff800000b0b97808 */ /* 0x000fe40005000000 */
[----:B------:R-:W-:Y:S02]  /*a500*/  FSEL R188, R178, -INF , !P1 ;  /* 0xff800000b2bc7808 */ /* 0x000fe40004800000 */
[----:B------:R-:W-:Y:S01]  /*a510*/  FSEL R184, R177, -INF , !P0 ;  /* 0xff800000b1b87808 */ /* 0x000fe20004000000 */
[----:B------:R-:W-:Y:S01]  /*a520*/  HMMA.16816.F32.BF16 R28, R24, R22, R28 ;  /* 0x00000016181c723c */ /* 0x000fe2000004181c */
[-C--:B------:R-:W-:Y:S02]  /*a530*/  ISETP.GE.AND P2, PT, R16, R200.reuse, PT ;  /* 0x000000c81000720c */ /* 0x080fe40003f46270 */
[C---:B------:R-:W-:Y:S02]  /*a540*/  ISETP.GE.AND P1, PT, R17.reuse, R201, PT ;  /* 0x000000c91100720c */ /* 0x040fe40003f26270 */
[----:B------:R-:W-:-:S02]  /*a550*/  ISETP.GE.AND P0, PT, R17, R200, PT ;  /* 0x000000c81100720c */ /* 0x000fc40003f06270 */
[C---:B------:R-:W-:Y:S02]  /*a560*/  IADD3 R16, R3.reuse, 0x19, RZ ;  /* 0x0000001903107810 */ /* 0x040fe40007ffe0ff */
[----:B------:R-:W-:Y:S02]  /*a570*/  IADD3 R17, R3, 0x20, RZ ;  /* 0x0000002003117810 */ /* 0x000fe40007ffe0ff */
[----:B------:R-:W-:Y:S02]  /*a580*/  FSEL R190, R179, -INF , !P2 ;  /* 0xff800000b3be7808 */ /* 0x000fe40005000000 */
[----:B------:R-:W-:Y:S02]  /*a590*/  FSEL R186, R172, -INF , !P1 ;  /* 0xff800000acba7808 */ /* 0x000fe40004800000 */
[----:B------:R-:W-:Y:S02]  /*a5a0*/  FSEL R189, R174, -INF , !P0 ;  /* 0xff800000aebd7808 */ /* 0x000fe40004000000 */
[----:B------:R-:W-:-:S02]  /*a5b0*/  ISETP.GE.AND P2, PT, R16, R201, PT ;  /* 0x000000c91000720c */ /* 0x000fc40003f46270 */
[----:B------:R-:W-:Y:S02]  /*a5c0*/  ISETP.GE.AND P1, PT, R16, R200, PT ;  /* 0x000000c81000720c */ /* 0x000fe40003f26270 */
[----:B------:R-:W-:Y:S02]  /*a5d0*/  ISETP.GE.AND P0, PT, R17, R201, PT ;  /* 0x000000c91100720c */ /* 0x000fe40003f06270 */
[----:B------:R-:W-:Y:S02]  /*a5e0*/  IADD3 R16, R3, 0x21, RZ ;  /* 0x0000002103107810 */ /* 0x000fe40007ffe0ff */
[----:B------:R-:W-:Y:S02]  /*a5f0*/  FSEL R187, R173, -INF , !P2 ;  /* 0xff800000adbb7808 */ /* 0x000fe40005000000 */
[----:B------:R-:W-:Y:S02]  /*a600*/  FSEL R191, R175, -INF , !P1 ;  /* 0xff800000afbf7808 */ /* 0x000fe40004800000 */
[----:B------:R-:W-:-:S02]  /*a610*/  FSEL R197, R168, -INF , !P0 ;  /* 0xff800000a8c57808 */ /* 0x000fc40004000000 */
[-C--:B------:R-:W-:Y:S02]  /*a620*/  ISETP.GE.AND P2, PT, R17, R200.reuse, PT ;  /* 0x000000c81100720c */ /* 0x080fe40003f46270 */
[C---:B------:R-:W-:Y:S02]  /*a630*/  ISETP.GE.AND P1, PT, R16.reuse, R201, PT ;  /* 0x000000c91000720c */ /* 0x040fe40003f26270 */
[----:B------:R-:W-:Y:S02]  /*a640*/  ISETP.GE.AND P0, PT, R16, R200, PT ;  /* 0x000000c81000720c */ /* 0x000fe40003f06270 */
[C---:B------:R-:W-:Y:S02]  /*a650*/  IADD3 R17, R3.reuse, 0x28, RZ ;  /* 0x0000002803117810 */ /* 0x040fe40007ffe0ff */
[----:B------:R-:W-:Y:S02]  /*a660*/  IADD3 R16, R3, 0x29, RZ ;  /* 0x0000002903107810 */ /* 0x000fe40007ffe0ff */
[----:B------:R-:W-:-:S02]  /*a670*/  FSEL R192, R170, -INF , !P2 ;  /* 0xff800000aac07808 */ /* 0x000fc40005000000 */
[----:B------:R-:W-:Y:S02]  /*a680*/  FSEL R195, R169, -INF , !P1 ;  /* 0xff800000a9c37808 */ /* 0x000fe40004800000 */
[----:B------:R-:W-:Y:S02]  /*a690*/  FSEL R193, R171, -INF , !P0 ;  /* 0xff800000abc17808 */ /* 0x000fe40004000000 */
[CC--:B------:R-:W-:Y:S02]  /*a6a0*/  ISETP.GE.AND P2, PT, R17.reuse, R201.reuse, PT ;  /* 0x000000c91100720c */ /* 0x0c0fe40003f46270 */
[----:B------:R-:W-:Y:S02]  /*a6b0*/  ISETP.GE.AND P1, PT, R17, R200, PT ;  /* 0x000000c81100720c */ /* 0x000fe40003f26270 */
[----:B------:R-:W-:Y:S02]  /*a6c0*/  ISETP.GE.AND P0, PT, R16, R201, PT ;  /* 0x000000c91000720c */ /* 0x000fe40003f06270 */
[----:B------:R-:W-:-:S02]  /*a6d0*/  IADD3 R17, R3, 0x30, RZ ;  /* 0x0000003003117810 */ /* 0x000fc40007ffe0ff */
[----:B------:R-:W-:Y:S02]  /*a6e0*/  FSEL R198, R164, -INF , !P2 ;  /* 0xff800000a4c67808 */ /* 0x000fe40005000000 */
[----:B------:R-:W-:Y:S02]  /*a6f0*/  FSEL R194, R166, -INF , !P1 ;  /* 0xff800000a6c27808 */ /* 0x000fe40004800000 */
[----:B------:R-:W-:Y:S02]  /*a700*/  FSEL R196, R165, -INF , !P0 ;  /* 0xff800000a5c47808 */ /* 0x000fe40004000000 */
        /* <DEDUP_REMOVED lines=10> */
[-C--:B------:R-:W-:Y:S02]  /*a7b0*/  ISETP.GE.AND P0, PT, R17, R201.reuse, PT ;  /* 0x000000c91100720c */ /* 0x080fe40003f06270 */
[----:B------:R-:W-:Y:S02]  /*a7c0*/  IADD3 R16, R3, 0x39, RZ ;  /* 0x0000003903107810 */ /* 0x000fe40007ffe0ff */
[----:B------:R-:W-:Y:S02]  /*a7d0*/  FSEL R168, R28, -INF , !P0 ;  /* 0xff8000001ca87808 */ /* 0x000fe40004000000 */
[----:B------:R-:W-:Y:S02]  /*a7e0*/  ISETP.GE.AND P0, PT, R16, R201, PT ;  /* 0x000000c91000720c */ /* 0x000fe40003f06270 */
[----:B------:R-:W-:-:S02]  /*a7f0*/  FSEL R169, R33, -INF , !P2 ;  /* 0xff80000021a97808 */ /* 0x000fc40005000000 */
[----:B------:R-:W-:Y:S02]  /*a800*/  FSEL R182, R29, -INF , !P0 ;  /* 0xff8000001db67808 */ /* 0x000fe40004000000 */
[----:B------:R-:W-:Y:S02]  /*a810*/  PLOP3.LUT P0, PT, PT, PT, UP0, 0x80, 0x0 ;  /* 0x000000000000781c */ /* 0x000fe40003f0f008 */
[----:B------:R-:W-:Y:S02]  /*a820*/  FSEL R179, R35, -INF , !P1 ;  /* 0xff80000023b37808 */ /* 0x000fe40004800000 */
[----:B------:R-:W-:Y:S02]  /*a830*/  ISETP.GE.AND P2, PT, R17, R200, PT ;  /* 0x000000c81100720c */ /* 0x000fe40003f46270 */
        /* <DEDUP_REMOVED lines=56> */
[----:B---3--:R-:W-:-:S03]  /*abc0*/  @!P4 LEA R22, P1, R3, c[0x0][0x168], 0x1 ;  /* 0x00005a000316ca11 */ /* 0x008fc600078208ff */
[----:B------:R-:W-:Y:S01]  /*abd0*/  @!PT LDS RZ, [RZ] ;  /* 0x00000000fffff984 */ /* 0x000fe20000000800 */
[----:B------:R-:W-:Y:S01]  /*abe0*/  @!PT LDS RZ, [RZ] ;  /* 0x00000000fffff984 */ /* 0x000fe20000000800 */
[----:B------:R-:W-:Y:S01]  /*abf0*/  @!PT LDS RZ, [RZ] ;  /* 0x00000000fffff984 */ /* 0x000fe20000000800 */
[----:B------:R1:W-:Y:S01]  /*ac00*/  @!P6 LDGSTS.E.BYPASS.LTC128B.128 [R232+0x11000], [R24.64] ;  /* 0x1100000018e8efae */ /* 0x0003e2000b901d52 */
        /* <DEDUP_REMOVED lines=19> */
.L_x_207:
[----:B------:R-:W-:Y:S05]  /*ad40*/  BSYNC B0 ;  /* 0x0000000000007941 */ /* 0x000fea0003800000 */
.L_x_206:
[----:B------:R-:W0:Y:S02]  /*ad50*/  LDGDEPBAR ;  /* 0x00000000000079af */ /* 0x000e240000000000 */
.L_x_205:
[----:B-1----:R-:W-:Y:S01]  /*ad60*/  FMNMX.FTZ R18, R2, R12, !PT ;  /* 0x0000000c02127209 */ /* 0x002fe20007810000 */
[----:B------:R-:W-:Y:S01]  /*ad70*/  LDSM.16.MT88.4 R20, [R224+0x18000] ;  /* 0x01800000e014783b */ /* 0x000fe20000004200 */
        /* <DEDUP_REMOVED lines=71> */
[--C-:B------:R-:W-:Y:S01]  /*b1f0*/  FFMA.FTZ R187, R187, c[0x0][0x23c], -R183.reuse ;  /* 0x00008f00bbbb7a23 */ /* 0x100fe200000108b7 */
[----:B------:R-:W3:Y:S01]  /*b200*/  MUFU.EX2 R173, R173 ;  /* 0x000000ad00ad7308 */ /* 0x000ee20000000800 */
[--C-:B------:R-:W-:Y:S02]  /*b210*/  FFMA.FTZ R188, R188, c[0x0][0x23c], -R180.reuse ;  /* 0x00008f00bcbc7a23 */ /* 0x100fe400000108b4 */
[----:B------:R-:W-:Y:S02]  /*b220*/  FFMA.FTZ R191, R191, c[0x0][0x23c], -R180 ;  /* 0x00008f00bfbf7a23 */ /* 0x000fe400000108b4 */
[----:B------:R-:W-:-:S02]  /*b230*/  FFMA.FTZ R197, R197, c[0x0][0x23c], -R183 ;  /* 0x00008f00c5c57a23 */ /* 0x000fc400000108b7 */
[--C-:B------:R-:W-:Y:S01]  /*b240*/  FFMA.FTZ R195, R195, c[0x0][0x23c], -R183.reuse ;  /* 0x00008f00c3c37a23 */ /* 0x100fe200000108b7 */
[----:B------:R-:W-:Y:S01]  /*b250*/  MUFU.EX2 R167, R167 ;  /* 0x000000a700a77308 */ /* 0x000fe20000000800 */
[--C-:B------:R-:W-:Y:S02]  /*b260*/  FFMA.FTZ R198, R198, c[0x0][0x23c], -R183.reuse ;  /* 0x00008f00c6c67a23 */ /* 0x100fe400000108b7 */
[----:B------:R-:W-:Y:S02]  /*b270*/  FFMA.FTZ R196, R196, c[0x0][0x23c], -R183 ;  /* 0x00008f00c4c47a23 */ /* 0x000fe400000108b7 */
[--C-:B------:R-:W-:Y:S02]  /*b280*/  FFMA.FTZ R192, R192, c[0x0][0x23c], -R180.reuse ;  /* 0x00008f00c0c07a23 */ /* 0x100fe400000108b4 */
[--C-:B------:R-:W-:Y:S01]  /*b290*/  FFMA.FTZ R193, R193, c[0x0][0x23c], -R180.reuse ;  /* 0x00008f00c1c17a23 */ /* 0x100fe200000108b4 */
[----:B------:R-:W4:Y:S01]  /*b2a0*/  MUFU.EX2 R166, R166 ;  /* 0x000000a600a67308 */ /* 0x000f220000000800 */
[----:B---3--:R-:W-:Y:S01]  /*b2b0*/  F2FP.BF16.PACK_AB R6, R172, R173 ;  /* 0x000000adac06723e */ /* 0x008fe200000010ff */
[----:B------:R-:W-:-:S02]  /*b2c0*/  FFMA.FTZ R194, R194, c[0x0][0x23c], -R180 ;  /* 0x00008f00c2c27a23 */ /* 0x000fc400000108b4 */
[----:B------:R-:W-:Y:S02]  /*b2d0*/  FFMA.FTZ R199, R171, c[0x0][0x23c], -R180 ;  /* 0x00008f00abc77a23 */ /* 0x000fe400000108b4 */
[--C-:B------:R-:W-:Y:S02]  /*b2e0*/  FFMA.FTZ R200, R170, c[0x0][0x23c], -R183.reuse ;  /* 0x00008f00aac87a23 */ /* 0x100fe400000108b7 */
[----:B------:R-:W-:Y:S01]  /*b2f0*/  MUFU.EX2 R165, R165 ;  /* 0x000000a500a57308 */ /* 0x000fe20000000800 */
[--C-:B------:R-:W-:Y:S02]  /*b300*/  FFMA.FTZ R201, R169, c[0x0][0x23c], -R183.reuse ;  /* 0x00008f00a9c97a23 */ /* 0x100fe400000108b7 */
[--C-:B------:R-:W-:Y:S02]  /*b310*/  FFMA.FTZ R202, R168, c[0x0][0x23c], -R183.reuse ;  /* 0x00008f00a8ca7a23 */ /* 0x100fe400000108b7 */
[----:B------:R-:W-:Y:S01]  /*b320*/  LDSM.16.MT88.4 R168, [R221+0x1f000] ;  /* 0x01f00000dda8783b */ /* 0x000fe20000004200 */
[----:B------:R-:W-:-:S02]  /*b330*/  FFMA.FTZ R182, R182, c[0x0][0x23c], -R183 ;  /* 0x00008f00b6b67a23 */ /* 0x000fc400000108b7 */
[----:B------:R-:W3:Y:S01]  /*b340*/  MUFU.EX2 R2, R2 ;  /* 0x0000000200027308 */ /* 0x000ee20000000800 */
[----:B----4-:R-:W-:Y:S01]  /*b350*/  F2FP.BF16.PACK_AB R5, R166, R167 ;  /* 0x000000a7a605723e */ /* 0x010fe200000010ff */
[--C-:B------:R-:W-:Y:S02]  /*b360*/  FFMA.FTZ R181, R181, c[0x0][0x23c], -R180.reuse ;  /* 0x00008f00b5b57a23 */ /* 0x100fe400000108b4 */
[--C-:B------:R-:W-:Y:S02]  /*b370*/  FFMA.FTZ R179, R179, c[0x0][0x23c], -R180.reuse ;  /* 0x00008f00b3b37a23 */ /* 0x100fe400000108b4 */
[--C-:B------:R-:W-:Y:S02]  /*b380*/  FFMA.FTZ R177, R177, c[0x0][0x23c], -R180.reuse ;  /* 0x00008f00b1b17a23 */ /* 0x100fe400000108b4 */
[----:B------:R4:W5:Y:S01]  /*b390*/  MUFU.EX2 R176, R4 ;  /* 0x0000000400b07308 */ /* 0x0009620000000800 */
[----:B------:R-:W-:-:S07]  /*b3a0*/  FFMA.FTZ R178, R178, c[0x0][0x23c], -R180 ;  /* 0x00008f00b2b27a23 */ /* 0x000fce00000108b4 */
[----:B------:R-:W1:Y:S01]  /*b3b0*/  MUFU.EX2 R0, R0 ;  /* 0x0000000000007308 */ /* 0x000e620000000800 */
[----:B---3--:R-:W-:Y:S02]  /*b3c0*/  F2FP.BF16.PACK_AB R7, R2, R165 ;  /* 0x000000a50207723e */ /* 0x008fe400000010ff */
[----:B----4-:R-:W-:Y:S01]  /*b3d0*/  F2FP.BF16.PACK_AB R4, R174, R175 ;  /* 0x000000afae04723e */ /* 0x010fe200000010ff */
[----:B-----5:R-:W-:-:S04]  /*b3e0*/  FMUL.FTZ R160, R160, R176 ;  /* 0x000000b0a0a07220 */ /* 0x020fc80000410000 */
[----:B------:R-:W-:Y:S01]  /*b3f0*/  MUFU.EX2 R185, R185 ;  /* 0x000000b900b97308 */ /* 0x000fe20000000800 */
[-C--:B------:R-:W-:Y:S02]  /*b400*/  FMUL.FTZ R161, R161, R176.reuse ;  /* 0x000000b0a1a17220 */ /* 0x080fe40000410000 */
[-C--:B------:R-:W-:Y:S02]  /*b410*/  FMUL.FTZ R156, R156, R176.reuse ;  /* 0x000000b09c9c7220 */ /* 0x080fe40000410000 */
[----:B------:R-:W-:Y:S02]  /*b420*/  FMUL.FTZ R157, R157, R176 ;  /* 0x000000b09d9d7220 */ /* 0x000fe40000410000 */
[-C--:B-1----:R-:W-:Y:S01]  /*b430*/  FMUL.FTZ R162, R162, R0.reuse ;  /* 0x00000000a2a27220 */ /* 0x082fe20000410000 */
[----:B------:R-:W1:Y:S01]  /*b440*/  MUFU.EX2 R184, R184 ;  /* 0x000000b800b87308 */ /* 0x000e620000000800 */
        /* <DEDUP_REMOVED lines=11> */
[----:B------:R-:W3:Y:S01]  /*b500*/  LDSM.16.MT88.4 R20, [R220+0x18000] ;  /* 0x01800000dc14783b */ /* 0x000ee20000004200 */
        /* <DEDUP_REMOVED lines=15> */
[----:B------:R-:W-:Y:S01]  /*b600*/  MUFU.EX2 R191, R191 ;  /* 0x000000bf00bf7308 */ /* 0x000fe20000000800 */
[----:B------:R-:W-:-:S02]  /*b610*/  FMUL.FTZ R59, R59, R0 ;  /* 0x000000003b3b7220 */ /* 0x000fc40000410000 */
[-C--:B------:R-:W-:Y:S02]  /*b620*/  FMUL.FTZ R44, R44, R176.reuse ;  /* 0x000000b02c2c7220 */ /* 0x080fe40000410000 */
[----:B------:R-:W-:Y:S02]  /*b630*/  FMUL.FTZ R45, R45, R176 ;  /* 0x000000b02d2d7220 */ /* 0x000fe40000410000 */
[-C--:B------:R-:W-:Y:S01]  /*b640*/  FMUL.FTZ R46, R46, R0.reuse ;  /* 0x000000002e2e7220 */ /* 0x080fe20000410000 */
[----:B------:R-:W-:Y:S01]  /*b650*/  MUFU.EX2 R197, R197 ;  /* 0x000000c500c57308 */ /* 0x000fe20000000800 */
[----:B------:R-:W-:Y:S02]  /*b660*/  FMUL.FTZ R47, R47, R0 ;  /* 0x000000002f2f7220 */ /* 0x000fe40000410000 */
[-C--:B------:R-:W-:Y:S02]  /*b670*/  FMUL.FTZ R48, R48, R176.reuse ;  /* 0x000000b030307220 */ /* 0x080fe40000410000 */
[----:B------:R-:W-:-:S02]  /*b680*/  FMUL.FTZ R49, R49, R176 ;  /* 0x000000b031317220 */ /* 0x000fc40000410000 */
[-C--:B------:R-:W-:Y:S01]  /*b690*/  FMUL.FTZ R50, R50, R0.reuse ;  /* 0x0000000032327220 */ /* 0x080fe20000410000 */
[C---:B--2---:R-:W-:Y:S01]  /*b6a0*/  HMMA.16816.F32.BF16 R44, R4.reuse, R12, R44 ;  /* 0x0000000c042c723c */ /* 0x044fe2000004182c */
[----:B------:R-:W-:Y:S01]  /*b6b0*/  FMUL.FTZ R51, R51, R0 ;  /* 0x0000000033337220 */ /* 0x000fe20000410000 */
[----:B------:R-:W-:Y:S01]  /*b6c0*/  MUFU.EX2 R195, R195 ;  /* 0x000000c300c37308 */ /* 0x000fe20000000800 */
[-C--:B------:R-:W-:Y:S02]  /*b6d0*/  FMUL.FTZ R60, R60, R176.reuse ;  /* 0x000000b03c3c7220 */ /* 0x080fe40000410000 */
[----:B------:R-:W-:Y:S02]  /*b6e0*/  FMUL.FTZ R61, R61, R176 ;  /* 0x000000b03d3d7220 */ /* 0x000fe40000410000 */
[-C--:B------:R-:W-:Y:S01]  /*b6f0*/  FMUL.FTZ R62, R62, R0.reuse ;  /* 0x000000003e3e7220 */ /* 0x080fe20000410000 */
[----:B---3--:R-:W-:Y:S01]  /*b700*/  HMMA.16816.F32.BF16 R52, R4, R20, R52 ;  /* 0x000000140434723c */ /* 0x008fe20000041834 */
[----:B------:R-:W-:Y:S01]  /*b710*/  FMUL.FTZ R63, R63, R0 ;  /* 0x000000003f3f7220 */ /* 0x000fe20000410000 */
[----:B------:R-:W-:Y:S01]  /*b720*/  MUFU.EX2 R198, R198 ;  /* 0x000000c600c67308 */ /* 0x000fe20000000800 */
[----:B------:R-:W-:-:S02]  /*b730*/  FMUL.FTZ R64, R64, R176 ;  /* 0x000000b040407220 */ /* 0x000fc40000410000 */
[----:B------:R-:W-:Y:S02]  /*b740*/  FMUL.FTZ R65, R65, R176 ;  /* 0x000000b041417220 */ /* 0x000fe40000410000 */
[-C--:B------:R-:W-:Y:S01]  /*b750*/  FMUL.FTZ R66, R66, R0.reuse ;  /* 0x0000000042427220 */ /* 0x080fe20000410000 */
[C---:B------:R-:W-:Y:S01]  /*b760*/  HMMA.16816.F32.BF16 R56, R4.reuse, R22, R56 ;  /* 0x000000160438723c */ /* 0x040fe20000041838 */
[----:B------:R-:W2:Y:S01]  /*b770*/  LDSM.16.MT88.4 R20, [R221+0x1a000] ;  /* 0x01a00000dd14783b */ /* 0x000ea20000004200 */
[----:B------:R-:W-:Y:S01]  /*b780*/  FMUL.FTZ R67, R67, R0 ;  /* 0x0000000043437220 */ /* 0x000fe20000410000 */
[----:B------:R-:W-:Y:S01]  /*b790*/  MUFU.EX2 R196, R196 ;  /* 0x000000c400c47308 */ /* 0x000fe20000000800 */
[-C--:B------:R-:W-:Y:S02]  /*b7a0*/  FMUL.FTZ R76, R76, R176.reuse ;  /* 0x000000b04c4c7220 */ /* 0x080fe40000410000 */
[----:B------:R-:W-:Y:S02]  /*b7b0*/  FMUL.FTZ R77, R77, R176 ;  /* 0x000000b04d4d7220 */ /* 0x000fe40000410000 */
[----:B------:R-:W-:Y:S01]  /*b7c0*/  HMMA.16816.F32.BF16 R48, R4, R14, R48 ;  /* 0x0000000e0430723c */ /* 0x000fe20000041830 */
[----:B------:R-:W3:Y:S01]  /*b7d0*/  LDSM.16.MT88.4 R12, [R222+0x1a000] ;  /* 0x01a00000de0c783b */ /* 0x000ee20000004200 */
[-C--:B------:R-:W-:Y:S01]  /*b7e0*/  FMUL.FTZ R78, R78, R0.reuse ;  /* 0x000000004e4e7220 */ /* 0x080fe20000410000 */
[----:B------:R-:W-:Y:S01]  /*b7f0*/  MUFU.EX2 R192, R192 ;  /* 0x000000c000c07308 */ /* 0x000fe20000000800 */
[----:B------:R-:W-:-:S02]  /*b800*/  FMUL.FTZ R79, R79, R0 ;  /* 0x000000004f4f7220 */ /* 0x000fc40000410000 */
[-C--:B------:R-:W-:Y:S02]  /*b810*/  FMUL.FTZ R80, R80, R176.reuse ;  /* 0x000000b050507220 */ /* 0x080fe40000410000 */
[----:B------:R-:W-:Y:S01]  /*b820*/  FMUL.FTZ R81, R81, R176 ;  /* 0x000000b051517220 */ /* 0x000fe20000410000 */
[C---:B----4-:R-:W-:Y:S01]  /*b830*/  HMMA.16816.F32.BF16 R60, R4.reuse, R16, R60 ;  /* 0x00000010043c723c */ /* 0x050fe2000004183c */
[-C--:B------:R-:W-:Y:S01]  /*b840*/  FMUL.FTZ R82, R82, R0.reuse ;  /* 0x0000000052527220 */ /* 0x080fe20000410000 */
[----:B------:R-:W-:Y:S01]  /*b850*/  MUFU.EX2 R193, R193 ;  /* 0x000000c100c17308 */ /* 0x000fe20000000800 */
[----:B------:R-:W-:Y:S02]  /*b860*/  FMUL.FTZ R83, R83, R0 ;  /* 0x0000000053537220 */ /* 0x000fe40000410000 */
[-C--:B------:R-:W-:Y:S02]  /*b870*/  FMUL.FTZ R68, R68, R176.reuse ;  /* 0x000000b044447220 */ /* 0x080fe40000410000 */
[----:B------:R-:W-:Y:S01]  /*b880*/  FMUL.FTZ R69, R69, R176 ;  /* 0x000000b045457220 */ /* 0x000fe20000410000 */
[----:B------:R-:W-:Y:S01]  /*b890*/  HMMA.16816.F32.BF16 R64, R4, R18, R64 ;  /* 0x000000120440723c */ /* 0x000fe20000041840 */
        /* <DEDUP_REMOVED lines=17> */
[----:B------:R-:W2:Y:S01]  /*b9b0*/  LDSM.16.MT88.4 R20, [R222+0x1c000] ;  /* 0x01c00000de14783b */ /* 0x000ea20000004200 */
[----:B------:R-:W-:Y:S02]  /*b9c0*/  FMUL.FTZ R89, R89, R176 ;  /* 0x000000b059597220 */ /* 0x000fe40000410000 */
[-C--:B------:R-:W-:Y:S01]  /*b9d0*/  FMUL.FTZ R90, R90, R0.reuse ;  /* 0x000000005a5a7220 */ /* 0x080fe20000410000 */
[----:B------:R-:W-:Y:S01]  /*b9e0*/  MUFU.EX2 R201, R201 ;  /* 0x000000c900c97308 */ /* 0x000fe20000000800 */
[----:B------:R-:W-:-:S02]  /*b9f0*/  FMUL.FTZ R91, R91, R0 ;  /* 0x000000005b5b7220 */ /* 0x000fc40000410000 */
[C---:B---3--:R-:W-:Y:S01]  /*ba00*/  HMMA.16816.F32.BF16 R68, R4.reuse, R12, R68 ;  /* 0x0000000c0444723c */ /* 0x048fe20000041844 */
[-C--:B------:R-:W-:Y:S02]  /*ba10*/  FMUL.FTZ R100, R100, R176.reuse ;  /* 0x000000b064647220 */ /* 0x080fe40000410000 */
[----:B------:R-:W-:Y:S02]  /*ba20*/  FMUL.FTZ R101, R101, R176 ;  /* 0x000000b065657220 */ /* 0x000fe40000410000 */
[-C--:B------:R-:W-:Y:S01]  /*ba30*/  FMUL.FTZ R102, R102, R0.reuse ;  /* 0x0000000066667220 */ /* 0x080fe20000410000 */
[----:B------:R-:W-:Y:S01]  /*ba40*/  MUFU.EX2 R202, R202 ;  /* 0x000000ca00ca7308 */ /* 0x000fe20000000800 */
[----:B------:R-:W-:Y:S01]  /*ba50*/  FMUL.FTZ R103, R103, R0 ;  /* 0x0000000067677220 */ /* 0x000fe20000410000 */
[----:B------:R-:W-:Y:S01]  /*ba60*/  HMMA.16816.F32.BF16 R72, R4, R14, R72 ;  /* 0x0000000e0448723c */ /* 0x000fe20000041848 */
[----:B------:R-:W3:Y:S01]  /*ba70*/  LDSM.16.MT88.4 R12, [R224+0x1c000] ;  /* 0x01c00000e00c783b */ /* 0x000ee20000004200 */
[----:B------:R-:W-:-:S02]  /*ba80*/  FMUL.FTZ R104, R104, R176 ;  /* 0x000000b068687220 */ /* 0x000fc40000410000 */
[----:B------:R-:W-:Y:S02]  /*ba90*/  FMUL.FTZ R105, R105, R176 ;  /* 0x000000b069697220 */ /* 0x000fe40000410000 */
[-C--:B------:R-:W-:Y:S01]  /*baa0*/  FMUL.FTZ R106, R106, R0.reuse ;  /* 0x000000006a6a7220 */ /* 0x080fe20000410000 */
[----:B------:R-:W-:Y:S01]  /*bab0*/  MUFU.EX2 R182, R182 ;  /* 0x000000b600b67308 */ /* 0x000fe20000000800 */
[----:B------:R-:W-:Y:S01]  /*bac0*/  FMUL.FTZ R107, R107, R0 ;  /* 0x000000006b6b7220 */ /* 0x000fe20000410000 */
[C---:B----4-:R-:W-:Y:S01]  /*bad0*/  HMMA.16816.F32.BF16 R84, R4.reuse, R16, R84 ;  /* 0x000000100454723c */ /* 0x050fe20000041854 */
[-C--:B------:R-:W-:Y:S02]  /*bae0*/  FMUL.FTZ R92, R92, R176.reuse ;  /* 0x000000b05c5c7220 */ /* 0x080fe40000410000 */
[----:B------:R-:W-:Y:S02]  /*baf0*/  FMUL.FTZ R93, R93, R176 ;  /* 0x000000b05d5d7220 */ /* 0x000fe40000410000 */
[-C--:B------:R-:W-:Y:S01]  /*bb00*/  FMUL.FTZ R94, R94, R0.reuse ;  /* 0x000000005e5e7220 */ /* 0x080fe20000410000 */
[----:B------:R-:W-:Y:S01]  /*bb10*/  MUFU.EX2 R181, R181 ;  /* 0x000000b500b57308 */ /* 0x000fe20000000800 */
[----:B------:R-:W-:Y:S01]  /*bb20*/  FMUL.FTZ R95, R95, R0 ;  /* 0x000000005f5f7220 */ /* 0x000fe20000410000 */
[----:B------:R-:W-:Y:S01]  /*bb30*/  HMMA.16816.F32.BF16 R88, R4, R18, R88 ;  /* 0x000000120458723c */ /* 0x000fe20000041858 */
[----:B------:R-:W4:Y:S01]  /*bb40*/  LDSM.16.MT88.4 R16, [R221+0x1c000] ;  /* 0x01c00000dd10783b */ /* 0x000f220000004200 */
[----:B------:R-:W-:-:S02]  /*bb50*/  FMUL.FTZ R96, R96, R176 ;  /* 0x000000b060607220 */ /* 0x000fc40000410000 */
[----:B------:R-:W-:Y:S02]  /*bb60*/  FMUL.FTZ R97, R97, R176 ;  /* 0x000000b061617220 */ /* 0x000fe40000410000 */
[-C--:B------:R-:W-:Y:S01]  /*bb70*/  FMUL.FTZ R98, R98, R0.reuse ;  /* 0x0000000062627220 */ /* 0x080fe20000410000 */
[----:B------:R-:W-:Y:S01]  /*bb80*/  MUFU.EX2 R179, R179 ;  /* 0x000000b300b37308 */ /* 0x000fe20000000800 */
[C---:B--2---:R-:W-:Y:S01]  /*bb90*/  HMMA.16816.F32.BF16 R100, R4.reuse, R20, R100 ;  /* 0x000000140464723c */ /* 0x044fe20000041864 */
[----:B------:R-:W-:Y:S02]  /*bba0*/  FMUL.FTZ R99, R99, R0 ;  /* 0x0000000063637220 */ /* 0x000fe40000410000 */
[-C--:B------:R-:W-:Y:S02]  /*bbb0*/  FMUL.FTZ R108, R108, R176.reuse ;  /* 0x000000b06c6c7220 */ /* 0x080fe40000410000 */
[----:B------:R-:W-:Y:S02]  /*bbc0*/  FMUL.FTZ R109, R109, R176 ;  /* 0x000000b06d6d7220 */ /* 0x000fe40000410000 */
[-C--:B------:R-:W-:Y:S01]  /*bbd0*/  FMUL.FTZ R110, R110, R0.reuse ;  /* 0x000000006e6e7220 */ /* 0x080fe20000410000 */
[----:B------:R-:W-:Y:S01]  /*bbe0*/  HMMA.16816.F32.BF16 R104, R4, R22, R104 ;  /* 0x000000160468723c */ /* 0x000fe20000041868 */
[----:B------:R-:W2:Y:S01]  /*bbf0*/  LDSM.16.MT88.4 R20, [R224+0x1e000] ;  /* 0x01e00000e014783b */ /* 0x000ea20000004200 */
[----:B------:R-:W-:Y:S01]  /*bc00*/  FMUL.FTZ R111, R111, R0 ;  /* 0x000000006f6f7220 */ /* 0x000fe20000410000 */
[----:B------:R-:W-:Y:S01]  /*bc10*/  MUFU.EX2 R177, R177 ;  /* 0x000000b100b17308 */ /* 0x000fe20000000800 */
[----:B------:R-:W-:-:S02]  /*bc20*/  FMUL.FTZ R112, R112, R176 ;  /* 0x000000b070707220 */ /* 0x000fc40000410000 */
[----:B------:R-:W-:Y:S02]  /*bc30*/  FMUL.FTZ R113, R113, R176 ;  /* 0x000000b071717220 */ /* 0x000fe40000410000 */
[-C--:B------:R-:W-:Y:S01]  /*bc40*/  FMUL.FTZ R114, R114, R0.reuse ;  /* 0x0000000072727220 */ /* 0x080fe20000410000 */
[C---:B---3--:R-:W-:Y:S01]  /*bc50*/  HMMA.16816.F32.BF16 R92, R4.reuse, R12, R92 ;  /* 0x0000000c045c723c */ /* 0x048fe2000004185c */
[----:B------:R-:W-:Y:S01]  /*bc60*/  FMUL.FTZ R115, R115, R0 ;  /* 0x0000000073737220 */ /* 0x000fe20000410000 */
[----:B------:R-:W-:Y:S01]  /*bc70*/  MUFU.EX2 R178, R178 ;  /* 0x000000b200b27308 */ /* 0x000fe20000000800 */
[-C--:B------:R-:W-:Y:S02]  /*bc80*/  FMUL.FTZ R124, R124, R176.reuse ;  /* 0x000000b07c7c7220 */ /* 0x080fe40000410000 */
[----:B------:R-:W-:Y:S02]  /*bc90*/  FMUL.FTZ R125, R125, R176 ;  /* 0x000000b07d7d7220 */ /* 0x000fe40000410000 */
[-C--:B------:R-:W-:Y:S01]  /*bca0*/  FMUL.FTZ R126, R126, R0.reuse ;  /* 0x000000007e7e7220 */ /* 0x080fe20000410000 */
[----:B------:R-:W-:Y:S01]  /*bcb0*/  HMMA.16816.F32.BF16 R96, R4, R14, R96 ;  /* 0x0000000e0460723c */ /* 0x000fe20000041860 */
[----:B------:R-:W3:Y:S01]  /*bcc0*/  LDSM.16.MT88.4 R12, [R220+0x1c000] ;  /* 0x01c00000dc0c783b */ /* 0x000ee20000004200 */
[----:B------:R-:W-:-:S02]  /*bcd0*/  FMUL.FTZ R127, R127, R0 ;  /* 0x000000007f7f7220 */ /* 0x000fc40000410000 */
[-C--:B------:R-:W-:Y:S02]  /*bce0*/  FMUL.FTZ R128, R128, R176.reuse ;  /* 0x000000b080807220 */ /* 0x080fe40000410000 */
[----:B------:R-:W-:Y:S02]  /*bcf0*/  FMUL.FTZ R129, R129, R176 ;  /* 0x000000b081817220 */ /* 0x000fe40000410000 */
[-C--:B------:R-:W-:Y:S01]  /*bd00*/  FMUL.FTZ R130, R130, R0.reuse ;  /* 0x0000000082827220 */ /* 0x080fe20000410000 */
[----:B----4-:R-:W-:Y:S01]  /*bd10*/  HMMA.16816.F32.BF16 R108, R4, R16, R108 ;  /* 0x00000010046c723c */ /* 0x010fe2000004186c */
[----:B------:R-:W-:Y:S02]  /*bd20*/  FMUL.FTZ R131, R131, R0 ;  /* 0x0000000083837220 */ /* 0x000fe40000410000 */
[-C--:B------:R-:W-:Y:S02]  /*bd30*/  FMUL.FTZ R116, R116, R176.reuse ;  /* 0x000000b074747220 */ /* 0x080fe40000410000 */
[----:B------:R-:W-:-:S02]  /*bd40*/  FMUL.FTZ R117, R117, R176 ;  /* 0x000000b075757220 */ /* 0x000fc40000410000 */
[-C--:B------:R-:W-:Y:S01]  /*bd50*/  FMUL.FTZ R118, R118, R0.reuse ;  /* 0x0000000076767220 */ /* 0x080fe20000410000 */
[C---:B------:R-:W-:Y:S01]  /*bd60*/  HMMA.16816.F32.BF16 R112, R4.reuse, R18, R112 ;  /* 0x000000120470723c */ /* 0x040fe20000041870 */
[----:B------:R-:W4:Y:S01]  /*bd70*/  LDSM.16.MT88.4 R16, [R222+0x1e000] ;  /* 0x01e00000de10783b */ /* 0x000f220000004200 */
[----:B------:R-:W-:Y:S02]  /*bd80*/  FMUL.FTZ R119, R119, R0 ;  /* 0x0000000077777220 */ /* 0x000fe40000410000 */
[-C--:B------:R-:W-:Y:S02]  /*bd90*/  FMUL.FTZ R120, R120, R176.reuse ;  /* 0x000000b078787220 */ /* 0x080fe40000410000 */
[----:B------:R-:W-:Y:S02]  /*bda0*/  FMUL.FTZ R121, R121, R176 ;  /* 0x000000b079797220 */ /* 0x000fe40000410000 */
[----:B--2---:R-:W-:Y:S01]  /*bdb0*/  HMMA.16816.F32.BF16 R124, R4, R20, R124 ;  /* 0x00000014047c723c */ /* 0x004fe2000004187c */
[----:B------:R-:W-:-:S02]  /*bdc0*/  FMUL.FTZ R122, R122, R0 ;  /* 0x000000007a7a7220 */ /* 0x000fc40000410000 */
[----:B------:R-:W-:Y:S02]  /*bdd0*/  FMUL.FTZ R123, R123, R0 ;  /* 0x000000007b7b7220 */ /* 0x000fe40000410000 */
[-C--:B------:R-:W-:Y:S02]  /*bde0*/  FMUL.FTZ R132, R132, R176.reuse ;  /* 0x000000b084847220 */ /* 0x080fe40000410000 */
[----:B------:R-:W-:Y:S01]  /*bdf0*/  FMUL.FTZ R133, R133, R176 ;  /* 0x000000b085857220 */ /* 0x000fe20000410000 */
[----:B------:R-:W-:Y:S01]  /*be00*/  HMMA.16816.F32.BF16 R128, R4, R22, R128 ;  /* 0x000000160480723c */ /* 0x000fe20000041880 */
[----:B------:R-:W2:Y:S01]  /*be10*/  LDSM.16.MT88.4 R20, [R220+0x1e000] ;  /* 0x01e00000dc14783b */ /* 0x000ea20000004200 */
[-C--:B------:R-:W-:Y:S02]  /*be20*/  FMUL.FTZ R134, R134, R0.reuse ;  /* 0x0000000086867220 */ /* 0x080fe40000410000 */
[----:B------:R-:W-:Y:S02]  /*be30*/  FMUL.FTZ R135, R135, R0 ;  /* 0x0000000087877220 */ /* 0x000fe40000410000 */
[----:B------:R-:W-:-:S02]  /*be40*/  FMUL.FTZ R152, R152, R176 ;  /* 0x000000b098987220 */ /* 0x000fc40000410000 */
[C---:B---3--:R-:W-:Y:S01]  /*be50*/  HMMA.16816.F32.BF16 R116, R4.reuse, R12, R116 ;  /* 0x0000000c0474723c */ /* 0x048fe20000041874 */
[----:B------:R-:W-:Y:S02]  /*be60*/  FMUL.FTZ R153, R153, R176 ;  /* 0x000000b099997220 */ /* 0x000fe40000410000 */
        /* <DEDUP_REMOVED lines=13> */
[--C-:B------:R-:W-:Y:S01]  /*bf40*/  FFMA.FTZ R16, R190, c[0x0][0x23c], -R180.reuse ;  /* 0x00008f00be107a23 */ /* 0x100fe200000108b4 */
[C---:B------:R-:W-:Y:S01]  /*bf50*/  HMMA.16816.F32.BF16 R152, R4.reuse, R18, R152 ;  /* 0x000000120498723c */ /* 0x040fe20000041898 */
[----:B------:R-:W-:Y:S02]  /*bf60*/  FFMA.FTZ R190, R189, c[0x0][0x23c], -R180 ;  /* 0x00008f00bdbe7a23 */ /* 0x000fe400000108b4 */
[----:B------:R4:W5:Y:S01]  /*bf70*/  MUFU.EX2 R189, R16 ;  /* 0x0000001000bd7308 */ /* 0x0009620000000800 */
[-C--:B------:R-:W-:Y:S02]  /*bf80*/  FMUL.FTZ R136, R136, R176.reuse ;  /* 0x000000b088887220 */ /* 0x080fe40000410000 */
[----:B------:R-:W-:Y:S02]  /*bf90*/  FMUL.FTZ R137, R137, R176 ;  /* 0x000000b089897220 */ /* 0x000fe40000410000 */
[----:B--2---:R-:W-:Y:S01]  /*bfa0*/  HMMA.16816.F32.BF16 R148, R4, R20, R148 ;  /* 0x000000140494723c */ /* 0x004fe20000041894 */
[----:B------:R-:W-:-:S02]  /*bfb0*/  FMUL.FTZ R138, R138, R0 ;  /* 0x000000008a8a7220 */ /* 0x000fc40000410000 */
[----:B------:R-:W2:Y:S01]  /*bfc0*/  MUFU.EX2 R190, R190 ;  /* 0x000000be00be7308 */ /* 0x000ea20000000800 */
[----:B------:R-:W-:Y:S02]  /*bfd0*/  FMUL.FTZ R139, R139, R0 ;  /* 0x000000008b8b7220 */ /* 0x000fe40000410000 */
[-C--:B------:R-:W-:Y:S02]  /*bfe0*/  FMUL.FTZ R140, R140, R176.reuse ;  /* 0x000000b08c8c7220 */ /* 0x080fe40000410000 */
[----:B------:R-:W-:Y:S01]  /*bff0*/  HMMA.16816.F32.BF16 R144, R4, R22, R144 ;  /* 0x000000160490723c */ /* 0x000fe20000041890 */
[----:B------:R-:W2:Y:S01]  /*c000*/  LDSM.16.MT88.4 R20, [R220+0x18800] ;  /* 0x01880000dc14783b */ /* 0x000ea20000004200 */
[----:B------:R-:W-:Y:S02]  /*c010*/  FMUL.FTZ R141, R141, R176 ;  /* 0x000000b08d8d7220 */ /* 0x000fe40000410000 */
[-C--:B------:R-:W-:Y:S01]  /*c020*/  FMUL.FTZ R142, R142, R0.reuse ;  /* 0x000000008e8e7220 */ /* 0x080fe20000410000 */
[----:B----4-:R-:W4:Y:S01]  /*c030*/  LDSM.16.MT88.4 R16, [R221+0x18800] ;  /* 0x01880000dd10783b */ /* 0x010f220000004200 */
[----:B------:R-:W-:-:S02]  /*c040*/  FMUL.FTZ R143, R143, R0 ;  /* 0x000000008f8f7220 */ /* 0x000fc40000410000 */
[C---:B---3--:R-:W-:Y:S01]  /*c050*/  HMMA.16816.F32.BF16 R136, R4.reuse, R12, R136 ;  /* 0x0000000c0488723c */ /* 0x048fe20000041888 */
[----:B------:R-:W-:Y:S02]  /*c060*/  FFMA.FTZ R175, R249, R176, R175 ;  /* 0x000000b0f9af7223 */ /* 0x000fe400000100af */
[----:B------:R-:W-:Y:S02]  /*c070*/  FFMA.FTZ R0, R248, R0, R167 ;  /* 0x00000000f8007223 */ /* 0x000fe400000100a7 */
[----:B------:R-:W-:Y:S02]  /*c080*/  FADD.FTZ R174, R174, R175 ;  /* 0x000000afaeae7221 */ /* 0x000fe40000010000 */
[----:B------:R-:W-:Y:S01]  /*c090*/  FADD.FTZ R0, R166, R0 ;  /* 0x00000000a6007221 */ /* 0x000fe20000010000 */
[----:B------:R-:W-:Y:S01]  /*c0a0*/  HMMA.16816.F32.BF16 R140, R4, R14, R140 ;  /* 0x0000000e048c723c */ /* 0x000fe2000004188c */
[----:B------:R-:W3:Y:S01]  /*c0b0*/  LDSM.16.MT88.4 R12, [R224+0x18800] ;  /* 0x01880000e00c783b */ /* 0x000ee20000004200 */
[----:B------:R-:W-:-:S02]  /*c0c0*/  FADD.FTZ R174, R173, R174 ;  /* 0x000000aeadae7221 */ /* 0x000fc40000010000 */
[----:B------:R-:W-:Y:S02]  /*c0d0*/  FADD.FTZ R165, R165, R0 ;  /* 0x00000000a5a57221 */ /* 0x000fe40000010000 */
[----:B------:R-:W-:Y:S01]  /*c0e0*/  FADD.FTZ R172, R172, R174 ;  /* 0x000000aeacac7221 */ /* 0x000fe20000010000 */
[----:B-1----:R-:W-:Y:S01]  /*c0f0*/  F2FP.BF16.PACK_AB R4, R184, R185 ;  /* 0x000000b9b804723e */ /* 0x002fe200000010ff */
[----:B------:R-:W-:Y:S01]  /*c100*/  FADD.FTZ R165, R2, R165 ;  /* 0x000000a502a57221 */ /* 0x000fe20000010000 */
[----:B-----5:R-:W-:Y:S01]  /*c110*/  F2FP.BF16.PACK_AB R5, R189, R188 ;  /* 0x000000bcbd05723e */ /* 0x020fe200000010ff */
[----:B------:R-:W-:Y:S01]  /*c120*/  FADD.FTZ R172, R185, R172 ;  /* 0x000000acb9ac7221 */ /* 0x000fe20000010000 */
[----:B------:R-:W-:Y:S01]  /*c130*/  F2FP.BF16.PACK_AB R6, R187, R186 ;  /* 0x000000babb06723e */ /* 0x000fe200000010ff */
[----:B------:R-:W-:Y:S01]  /*c140*/  FADD.FTZ R188, R188, R165 ;  /* 0x000000a5bcbc7221 */ /* 0x000fe20000010000 */
[----:B--2---:R-:W-:Y:S01]  /*c150*/  F2FP.BF16.PACK_AB R7, R191, R190 ;  /* 0x000000bebf07723e */ /* 0x004fe200000010ff */
[----:B------:R-:W-:-:S02]  /*c160*/  FADD.FTZ R184, R184, R172 ;  /* 0x000000acb8b87221 */ /* 0x000fc40000010000 */
[----:B------:R-:W-:Y:S02]  /*c170*/  FADD.FTZ R188, R189, R188 ;  /* 0x000000bcbdbc7221 */ /* 0x000fe40000010000 */
[----:B------:R-:W-:Y:S02]  /*c180*/  FADD.FTZ R184, R186, R184 ;  /* 0x000000b8bab87221 */ /* 0x000fe40000010000 */
[C---:B------:R-:W-:Y:S01]  /*c190*/  HMMA.16816.F32.BF16 R68, R4.reuse, R24, R68 ;  /* 0x000000180444723c */ /* 0x040fe20000041844 */
[----:B------:R-:W-:Y:S02]  /*c1a0*/  FADD.FTZ R190, R190, R188 ;  /* 0x000000bcbebe7221 */ /* 0x000fe40000010000 */
[----:B------:R-:W-:Y:S02]  /*c1b0*/  FADD.FTZ R187, R187, R184 ;  /* 0x000000b8bbbb7221 */ /* 0x000fe40000010000 */
[----:B------:R-:W-:Y:S02]  /*c1c0*/  FADD.FTZ R190, R191, R190 ;  /* 0x000000bebfbe7221 */ /* 0x000fe40000010000 */
[----:B------:R-:W-:Y:S01]  /*c1d0*/  FADD.FTZ R187, R197, R187 ;  /* 0x000000bbc5bb7221 */ /* 0x000fe20000010000 */
[C---:B------:R-:W-:Y:S08]  /*c1e0*/  HMMA.16816.F32.BF16 R52, R4.reuse, R20, R52 ;  /* 0x000000140434723c */ /* 0x040ff00000041834 */
[C---:B----4-:R-:W-:Y:S08]  /*c1f0*/  HMMA.16816.F32.BF16 R44, R4.reuse, R16, R44 ;  /* 0x00000010042c723c */ /* 0x050ff0000004182c */
[C---:B------:R-:W-:Y:S01]  /*c200*/  HMMA.16816.F32.BF16 R48, R4.reuse, R18, R48 ;  /* 0x000000120430723c */ /* 0x040fe20000041830 */
[----:B------:R-:W1:Y:S07]  /*c210*/  LDSM.16.MT88.4 R16, [R220+0x1a800] ;  /* 0x01a80000dc10783b */ /* 0x000e6e0000004200 */
[C---:B------:R-:W-:Y:S01]  /*c220*/  HMMA.16816.F32.BF16 R56, R4.reuse, R22, R56 ;  /* 0x000000160438723c */ /* 0x040fe20000041838 */
[----:B------:R-:W2:Y:S07]  /*c230*/  LDSM.16.MT88.4 R20, [R224+0x1c800] ;  /* 0x01c80000e014783b */ /* 0x000eae0000004200 */
[C---:B---3--:R-:W-:Y:S08]  /*c240*/  HMMA.16816.F32.BF16 R160, R4.reuse, R12, R160 ;  /* 0x0000000c04a0723c */ /* 0x048ff000000418a0 */
[C---:B------:R-:W-:Y:S01]  /*c250*/  HMMA.16816.F32.BF16 R156, R4.reuse, R14, R156 ;  /* 0x0000000e049c723c */ /* 0x040fe2000004189c */
[----:B------:R-:W3:Y:S07]  /*c260*/  LDSM.16.MT88.4 R12, [R221+0x1a800] ;  /* 0x01a80000dd0c783b */ /* 0x000eee0000004200 */
        /* <DEDUP_REMOVED lines=22> */
[----:B------:R-:W-:Y:S07]  /*c3d0*/  LDSM.16.MT88.4 R16, [R221+0x19000] ;  /* 0x01900000dd10783b */ /* 0x000fee0000004200 */
[C---:B--2---:R-:W-:Y:S08]  /*c3e0*/  HMMA.16816.F32.BF16 R132, R4.reuse, R20, R132 ;  /* 0x000000140484723c */ /* 0x044ff00000041884 */
[C---:B------:R-:W-:Y:S01]  /*c3f0*/  HMMA.16816.F32.BF16 R152, R4.reuse, R22, R152 ;  /* 0x000000160498723c */ /* 0x040fe20000041898 */
[----:B------:R-:W1:Y:S07]  /*c400*/  LDSM.16.MT88.4 R20, [R224+0x19000] ;  /* 0x01900000e014783b */ /* 0x000e6e0000004200 */
[C---:B-----5:R-:W-:Y:S08]  /*c410*/  HMMA.16816.F32.BF16 R100, R4.reuse, R28, R100 ;  /* 0x0000001c0464723c */ /* 0x060ff00000041864 */
        /* <DEDUP_REMOVED lines=8> */
[C---:B----4-:R-:W-:Y:S08]  /*c4a0*/  HMMA.16816.F32.BF16 R148, R4.reuse, R24, R148 ;  /* 0x000000180494723c */ /* 0x050ff00000041894 */
        /* <DEDUP_REMOVED lines=22> */
[----:B------:R-:W-:Y:S01]  /*c610*/  HMMA.16816.F32.BF16 R44, R4, R16, R44 ;  /* 0x00000010042c723c */ /* 0x000fe2000004182c */
[----:B------:R-:W-:-:S04]  /*c620*/  FADD.FTZ R194, R177, R194 ;  /* 0x000000c2b1c27221 */ /* 0x000fc80000010000 */
[----:B------:R-:W-:-:S03]  /*c630*/  FADD.FTZ R248, R178, R194 ;  /* 0x000000c2b2f87221 */ /* 0x000fc60000010000 */
        /* <DEDUP_REMOVED lines=13> */
[----:B------:R-:W4:Y:S07]  /*c710*/  LDSM.16.MT88.4 R16, [R220+0x1f000] ;  /* 0x01f00000dc10783b */ /* 0x000f2e0000004200 */
[C---:B------:R-:W-:Y:S08]  /*c720*/  HMMA.16816.F32.BF16 R60, R4.reuse, R24, R60 ;  /* 0x00000018043c723c */ /* 0x040ff0000004183c */
[C---:B------:R-:W-:Y:S01]  /*c730*/  HMMA.16816.F32.BF16 R64, R4.reuse, R26, R64 ;  /* 0x0000001a0440723c */ /* 0x040fe20000041840 */
[----:B------:R-:W5:Y:S07]  /*c740*/  LDSM.16.MT88.4 R24, [R220+0x1d000] ;  /* 0x01d00000dc18783b */ /* 0x000f6e0000004200 */
[C---:B--2---:R-:W-:Y:S08]  /*c750*/  HMMA.16816.F32.BF16 R76, R4.reuse, R28, R76 ;  /* 0x0000001c044c723c */ /* 0x044ff0000004184c */
[C---:B------:R-:W-:Y:S01]  /*c760*/  HMMA.16816.F32.BF16 R80, R4.reuse, R30, R80 ;  /* 0x0000001e0450723c */ /* 0x040fe20000041850 */
[----:B------:R-:W-:Y:S07]  /*c770*/  LDSM.16.MT88.4 R28, [R222+0x1f000] ;  /* 0x01f00000de1c783b */ /* 0x000fee0000004200 */
        /* <DEDUP_REMOVED lines=12> */
[C---:B-----5:R-:W-:Y:S08]  /*c840*/  HMMA.16816.F32.BF16 R116, R4.reuse, R24, R116 ;  /* 0x000000180474723c */ /* 0x060ff00000041874 */
[C---:B------:R-:W-:Y:S01]  /*c850*/  HMMA.16816.F32.BF16 R120, R4.reuse, R26, R120 ;  /* 0x0000001a0478723c */ /* 0x040fe20000041878 */
[----:B------:R-:W-:Y:S07]  /*c860*/  LDSM.16.MT88.4 R24, [R222+0x1b800] ;  /* 0x01b80000de18783b */ /* 0x000fee0000004200 */
[C---:B--2---:R-:W-:Y:S08]  /*c870*/  HMMA.16816.F32.BF16 R124, R4.reuse, R32, R124 ;  /* 0x00000020047c723c */ /* 0x044ff0000004187c */
[C---:B------:R-:W-:Y:S01]  /*c880*/  HMMA.16816.F32.BF16 R128, R4.reuse, R34, R128 ;  /* 0x000000220480723c */ /* 0x040fe20000041880 */
[----:B------:R-:W2:Y:S07]  /*c890*/  LDSM.16.MT88.4 R32, [R220+0x19800] ;  /* 0x01980000dc20783b */ /* 0x000eae0000004200 */
[C---:B------:R-:W-:Y:S08]  /*c8a0*/  HMMA.16816.F32.BF16 R132, R4.reuse, R28, R132 ;  /* 0x0000001c0484723c */ /* 0x040ff00000041884 */
[C---:B------:R-:W-:Y:S01]  /*c8b0*/  HMMA.16816.F32.BF16 R152, R4.reuse, R30, R152 ;  /* 0x0000001e0498723c */ /* 0x040fe20000041898 */
[----:B------:R-:W5:Y:S07]  /*c8c0*/  LDSM.16.MT88.4 R28, [R224+0x1b800] ;  /* 0x01b80000e01c783b */ /* 0x000f6e0000004200 */
[C---:B------:R-:W-:Y:S08]  /*c8d0*/  HMMA.16816.F32.BF16 R136, R4.reuse, R168, R136 ;  /* 0x000000a80488723c */ /* 0x040ff00000041888 */
        /* <DEDUP_REMOVED lines=15> */
[C---:B--2---:R-:W-:Y:S08]  /*c9d0*/  HMMA.16816.F32.BF16 R52, R4.reuse, R32, R52 ;  /* 0x000000200434723c */ /* 0x044ff00000041834 */
[C---:B------:R-:W-:Y:S01]  /*c9e0*/  HMMA.16816.F32.BF16 R56, R4.reuse, R34, R56 ;  /* 0x000000220438723c */ /* 0x040fe20000041838 */
[----:B------:R-:W-:Y:S07]  /*c9f0*/  LDSM.16.MT88.4 R32, [R221+0x1d800] ;  /* 0x01d80000dd20783b */ /* 0x000fee0000004200 */
[C---:B-----5:R-:W-:Y:S08]  /*ca00*/  HMMA.16816.F32.BF16 R60, R4.reuse, R28, R60 ;  /* 0x0000001c043c723c */ /* 0x060ff0000004183c */
[C---:B------:R-:W-:Y:S01]  /*ca10*/  HMMA.16816.F32.BF16 R64, R4.reuse, R30, R64 ;  /* 0x0000001e0440723c */ /* 0x040fe20000041840 */
[----:B------:R-:W2:Y:S07]  /*ca20*/  LDSM.16.MT88.4 R28, [R222+0x1d800] ;  /* 0x01d80000de1c783b */ /* 0x000eae0000004200 */
        /* <DEDUP_REMOVED lines=13> */
[C---:B------:R-:W-:Y:S08]  /*cb00*/  HMMA.16816.F32.BF16 R48, R4.reuse, R170, R48 ;  /* 0x000000aa0430723c */ /* 0x040ff00000041830 */
[C---:B--2---:R-:W-:Y:S08]  /*cb10*/  HMMA.16816.F32.BF16 R100, R4.reuse, R28, R100 ;  /* 0x0000001c0464723c */ /* 0x044ff00000041864 */
[C---:B------:R-:W-:Y:S08]  /*cb20*/  HMMA.16816.F32.BF16 R104, R4.reuse, R30, R104 ;  /* 0x0000001e0468723c */ /* 0x040ff00000041868 */
[C---:B------:R-:W-:Y:S08]  /*cb30*/  HMMA.16816.F32.BF16 R108, R4.reuse, R32, R108 ;  /* 0x00000020046c723c */ /* 0x040ff0000004186c */
[C---:B------:R-:W-:Y:S08]  /*cb40*/  HMMA.16816.F32.BF16 R112, R4.reuse, R34, R112 ;  /* 0x000000220470723c */ /* 0x040ff00000041870 */
[C---:B-----5:R-:W-:Y:S08]  /*cb50*/  HMMA.16816.F32.BF16 R116, R4.reuse, R24, R116 ;  /* 0x000000180474723c */ /* 0x060ff00000041874 */
[C---:B------:R-:W-:Y:S08]  /*cb60*/  HMMA.16816.F32.BF16 R120, R4.reuse, R26, R120 ;  /* 0x0000001a0478723c */ /* 0x040ff00000041878 */
[C---:B---3--:R-:W-:Y:S08]  /*cb70*/  HMMA.16816.F32.BF16 R132, R4.reuse, R12, R132 ;  /* 0x0000000c0484723c */ /* 0x048ff00000041884 */
[C---:B------:R-:W-:Y:S08]  /*cb80*/  HMMA.16816.F32.BF16 R152, R4.reuse, R14, R152 ;  /* 0x0000000e0498723c */ /* 0x040ff00000041898 */
[C---:B-1----:R-:W-:Y:S08]  /*cb90*/  HMMA.16816.F32.BF16 R136, R4.reuse, R20, R136 ;  /* 0x000000140488723c */ /* 0x042ff00000041888 */
[C---:B------:R-:W-:Y:S08]  /*cba0*/  HMMA.16816.F32.BF16 R140, R4.reuse, R22, R140 ;  /* 0x00000016048c723c */ /* 0x040ff0000004188c */
[C---:B----4-:R-:W-:Y:S08]  /*cbb0*/  HMMA.16816.F32.BF16 R148, R4.reuse, R16, R148 ;  /* 0x000000100494723c */ /* 0x050ff00000041894 */
[----:B------:R-:W-:Y:S01]  /*cbc0*/  HMMA.16816.F32.BF16 R144, R4, R18, R144 ;  /* 0x000000120490723c */ /* 0x000fe20000041890 */
[----:B------:R-:W-:Y:S11]  /*cbd0*/  @P0 BRA `(.L_x_208) ;  /* 0x0000001000000947 */ /* 0x000ff60003800000 */
.L_x_201:
[----:B------:R-:W-:-:S12]  /*cbe0*/  UIADD3 UR9, UR26, -0x1, URZ ;  /* 0xffffffff1a097890 */ /* 0x000fd8000fffe03f */
.L_x_208:
[----:B------:R-:W-:-:S13]  /*cbf0*/  ISETP.LE.AND P0, PT, RZ, UR9, PT ;  /* 0x00000009ff007c0c */ /* 0x000fda000bf03270 */
[----:B------:R-:W-:Y:S05]  /*cc00*/  @!P0 BRA `(.L_x_209) ;  /* 0x0000383000008947 */ /* 0x000fea0003800000 */
[----:B------:R-:W1:Y:S01]  /*cc10*/  S2R R5, SR_TID.X ;  /* 0x0000000000057919 */ /* 0x000e620000002100 */
[----:B------:R-:W-:Y:S01]  /*cc20*/  USHF.R.S32.HI UR24, URZ, 0x1f, UR8 ;  /* 0x0000001f3f187899 */ /* 0x000fe20008011408 */
[--C-:B------:R-:W-:Y:S01]  /*cc30*/  SHF.R.S32.HI R7, RZ, 0x1f, R240.reuse ;  /* 0x0000001fff077819 */ /* 0x100fe200000114f0 */
[----:B------:R-:W-:Y:S01]  /*cc40*/  ULDC.64 UR4, c[0x0][0x1b0] ;  /* 0x00006c0000047ab9 */ /* 0x000fe20000000a00 */
[----:B------:R-:W-:Y:S01]  /*cc50*/  IMAD.U32 R0, RZ, RZ, UR8 ;  /* 0x00000008ff007e24 */ /* 0x000fe2000f8e00ff */
[----:B------:R-:W-:Y:S01]  /*cc60*/  UIMAD UR4, UR24, UR4, URZ ;  /* 0x00000004180472a4 */ /* 0x000fe2000f8e023f */
[----:B------:R-:W-:Y:S01]  /*cc70*/  IMAD.MOV.U32 R6, RZ, RZ, R240 ;  /* 0x000000ffff067224 */ /* 0x000fe200078e00f0 */
[----:B------:R-:W-:Y:S01]  /*cc80*/  ISETP.GE.AND P3, PT, R240, c[0x0][0x220], PT ;  /* 0x00008800f0007a0c */ /* 0x000fe20003f66270 */
[----:B------:R-:W-:Y:S01]  /*cc90*/  IMAD.MOV.U32 R250, RZ, RZ, R8 ;  /* 0x000000fffffa7224 */ /* 0x000fe200078e0008 */
[----:B------:R-:W-:Y:S01]  /*cca0*/  UIMAD UR25, UR8, UR5, UR4 ;  /* 0x00000005081972a4 */ /* 0x000fe2000f8e0204 */
[----:B------:R-:W-:Y:S01]  /*ccb0*/  IMAD.WIDE.U32 R12, R0, c[0x0][0x1b0], R6 ;  /* 0x00006c00000c7a25 */ /* 0x000fe200078e0006 */
[----:B------:R-:W-:Y:S01]  /*ccc0*/  ISETP.GE.AND P2, PT, R235, c[0x0][0x220], PT ;  /* 0x00008800eb007a0c */ /* 0x000fe20003f46270 */
[----:B------:R-:W-:-:S02]  /*ccd0*/  ULDC.64 UR4, c[0x0][0x1b8] ;  /* 0x00006e0000047ab9 */ /* 0x000fc40000000a00 */
[----:B------:R-:W-:Y:S01]  /*cce0*/  UIMAD UR4, UR24, UR4, URZ ;  /* 0x00000004180472a4 */ /* 0x000fe2000f8e023f */
[----:B------:R-:W-:Y:S01]  /*ccf0*/  IMAD.U32 R246, RZ, RZ, UR25 ;  /* 0x00000019fff67e24 */ /* 0x000fe2000f8e00ff */
[----:B------:R-:W-:Y:S01]  /*cd00*/  IADD3 R2, P0, R12, UR12, RZ ;  /* 0x0000000c0c027c10 */ /* 0x000fe2000ff1e0ff */
[----:B------:R-:W-:Y:S01]  /*cd10*/  IMAD.WIDE.U32 R6, R0, c[0x0][0x1b8], R6 ;  /* 0x00006e0000067a25 */ /* 0x000fe200078e0006 */
[----:B------:R-:W-:Y:S02]  /*cd20*/  UIMAD UR4, UR8, UR5, UR4 ;  /* 0x00000005080472a4 */ /* 0x000fe4000f8e0204 */
[----:B------:R-:W-:Y:S01]  /*cd30*/  IADD3.X R246, R246, UR10, R13, P0, !PT ;  /* 0x0000000af6f67c10 */ /* 0x000fe200087fe40d */
[----:B------:R-:W-:Y:S01]  /*cd40*/  IMAD.MOV.U32 R251, RZ, RZ, R11 ;  /* 0x000000fffffb7224 */ /* 0x000fe200078e000b */
[C---:B------:R-:W-:Y:S01]  /*cd50*/  LEA R247, P1, R2.reuse, c[0x0][0x168], 0x1 ;  /* 0x00005a0002f77a11 */ /* 0x040fe200078208ff */
[----:B------:R-:W-:Y:S01]  /*cd60*/  UIADD3 UR10, UR9, -0x1, URZ ;  /* 0xffffffff090a7890 */ /* 0x000fe2000fffe03f */
[----:B-1----:R-:W-:Y:S01]  /*cd70*/  SHF.R.S32.HI R4, RZ, 0x1f, R5 ;  /* 0x0000001fff047819 */ /* 0x002fe20000011405 */
[----:B------:R-:W-:Y:S01]  /*cd80*/  IMAD.U32 R244, RZ, RZ, UR4 ;  /* 0x00000004fff47e24 */ /* 0x000fe2000f8e00ff */
[----:B------:R-:W-:Y:S01]  /*cd90*/  LEA.HI.X R246, R2, c[0x0][0x16c], R246, 0x1, P1 ;  /* 0x00005b0002f67a11 */ /* 0x000fe200008f0cf6 */
[----:B------:R-:W-:Y:S01]  /*cda0*/  IMAD.MOV.U32 R2, RZ, RZ, R164 ;  /* 0x000000ffff027224 */ /* 0x000fe200078e00a4 */
[----:B------:R-:W-:Y:S01]  /*cdb0*/  LEA.HI R4, R4, R5, RZ, 0x3 ;  /* 0x0000000504047211 */ /* 0x000fe200078f18ff */
[----:B------:R-:W-:Y:S01]  /*cdc0*/  UMOV UR12, URZ ;  /* 0x0000003f000c7c82 */ /* 0x000fe20008000000 */
[----:B------:R-:W-:-:S02]  /*cdd0*/  IADD3 R0, P0, R6, UR14, RZ ;  /* 0x0000000e06007c10 */ /* 0x000fc4000ff1e0ff */
[----:B------:R-:W-:Y:S02]  /*cde0*/  SHF.R.S32.HI R4, RZ, 0x3, R4 ;  /* 0x00000003ff047819 */ /* 0x000fe40000011404 */
[----:B------:R-:W-:Y:S02]  /*cdf0*/  IADD3.X R244, R244, UR11, R7, P0, !PT ;  /* 0x0000000bf4f47c10 */ /* 0x000fe400087fe407 */
[----:B------:R-:W-:Y:S02]  /*ce00*/  IADD3 R14, P1, R4, 0x20, RZ ;  /* 0x00000020040e7810 */ /* 0x000fe40007f3e0ff */
[----:B------:R-:W-:Y:S02]  /*ce10*/  SHF.R.S32.HI R4, RZ, 0x1f, R4 ;  /* 0x0000001fff047819 */ /* 0x000fe40000011404 */
[----:B------:R-:W-:-:S03]  /*ce20*/  LEA R245, P0, R0, c[0x0][0x170], 0x1 ;  /* 0x00005c0000f57a11 */ /* 0x000fc600078008ff */
[----:B------:R-:W-:Y:S01]  /*ce30*/  IMAD.X R15, RZ, RZ, R4, P1 ;  /* 0x000000ffff0f7224 */ /* 0x000fe200008e0604 */
[----:B------:R-:W-:Y:S01]  /*ce40*/  LEA.HI.X R244, R0, c[0x0][0x174], R244, 0x1, P0 ;  /* 0x00005d0000f47a11 */ /* 0x000fe200000f0cf4 */
[----:B------:R-:W-:Y:S01]  /*ce50*/  IMAD.MOV.U32 R0, RZ, RZ, R3 ;  /* 0x000000ffff007224 */ /* 0x000fe200078e0003 */
[----:B------:R-:W-:Y:S02]  /*ce60*/  ISETP.GE.AND P1, PT, R234, c[0x0][0x220], PT ;  /* 0x00008800ea007a0c */ /* 0x000fe40003f26270 */
[----:B------:R1:W-:Y:S01]  /*ce70*/  STL.64 [R1], R14 ;  /* 0x0000000e01007387 */ /* 0x0003e20000100a00 */
[----:B------:R-:W-:Y:S01]  /*ce80*/  ISETP.GE.AND P0, PT, R233, c[0x0][0x220], PT ;  /* 0x00008800e9007a0c */ /* 0x000fe20003f06270 */
[----:B------:R-:W-:Y:S05]  /*ce90*/  BRA `(.L_x_210) ;  /* 0x000003b000007947 */ /* 0x000fea0003800000 */
.L_x_212:
        /* <DEDUP_REMOVED lines=15> */
[----:B------:R-:W-:Y:S02]  /*cf90*/  IADD3.X R3, R165, UR6, RZ, P5, !PT ;  /* 0x00000006a5037c10 */ /* 0x000fe4000affe4ff */
[C---:B------:R-:W-:Y:S01]  /*cfa0*/  @!P3 LEA R172, P5, R164.reuse, c[0x0][0x168], 0x1 ;  /* 0x00005a00a4acba11 */ /* 0x040fe200078a08ff */
        /* <DEDUP_REMOVED lines=42> */
.L_x_210:
[----:B------:R2:W-:Y:S01]  /*d250*/  STL.64 [R1+0x8], R36 ;  /* 0x0000082401007387 */ /* 0x0005e20000100a00 */
[----:B------:R-:W-:Y:S01]  /*d260*/  UIADD3 UR4, -UR12, UR9, URZ ;  /* 0x000000090c047290 */ /* 0x000fe2000fffe13f */
[----:B------:R-:W-:Y:S04]  /*d270*/  DEPBAR.LE SB0, 0x0 ;  /* 0x000080000000791a */ /* 0x000fe80000000000 */
[----:B------:R-:W-:Y:S01]  /*d280*/  BAR.SYNC.DEFER_BLOCKING 0x0 ;  /* 0x0000000000007b1d */ /* 0x000fe20000010000 */
[----:B------:R-:W-:Y:S01]  /*d290*/  IMAD.U32 R12, RZ, RZ, UR4 ;  /* 0x00000004ff0c7e24 */ /* 0x000fe2000f8e00ff */
[----:B------:R-:W-:Y:S01]  /*d2a0*/  USHF.R.S32.HI UR8, URZ, 0x1f, UR4 ;  /* 0x0000001f3f087899 */ /* 0x000fe20008011404 */
[----:B------:R-:W-:Y:S01]  /*d2b0*/  IMAD.U32 R4, RZ, RZ, UR4 ;  /* 0x00000004ff047e24 */ /* 0x000fe2000f8e00ff */
[----:B------:R-:W-:Y:S01]  /*d2c0*/  UIMAD UR5, UR20, UR4, URZ ;  /* 0x00000004140572a4 */ /* 0x000fe2000f8e023f */
[----:B-1----:R-:W-:Y:S01]  /*d2d0*/  IMAD.U32 R14, RZ, RZ, UR4 ;  /* 0x00000004ff0e7e24 */ /* 0x002fe2000f8e00ff */
[----:B------:R-:W-:Y:S01]  /*d2e0*/  LEA R12, P4, R12, R242, 0x6 ;  /* 0x000000f20c0c7211 */ /* 0x000fe200078830ff */
[----:B------:R-:W-:Y:S01]  /*d2f0*/  IMAD.U32 R3, RZ, RZ, UR4 ;  /* 0x00000004ff037e24 */ /* 0x000fe2000f8e00ff */
[----:B------:R-:W-:Y:S01]  /*d300*/  UIMAD UR5, UR8, UR21, UR5 ;  /* 0x00000015080572a4 */ /* 0x000fe2000f8e0205 */
[----:B------:R-:W-:Y:S01]  /*d310*/  IMAD.WIDE.U32 R10, R231, UR4, R250 ;  /* 0x00000004e70a7c25 */ /* 0x000fe2000f8e00fa */
[----:B------:R-:W-:Y:S01]  /*d320*/  LEA.HI.X.SX32 R13, R4, R243, 0x6, P4 ;  /* 0x000000f3040d7211 */ /* 0x000fe200020f36ff */
[----:B------:R-:W-:Y:S03]  /*d330*/  UIADD3 UR8, UR10, -UR12, URZ ;  /* 0x8000000c0a087290 */ /* 0x000fe6000fffe03f */
[----:B------:R-:W-:Y:S01]  /*d340*/  @!P3 LEA R8, P4, R10, c[0x0][0x170], 0x1 ;  /* 0x00005c000a08ba11 */ /* 0x000fe200078808ff */
[----:B------:R-:W-:Y:S04]  /*d350*/  IMAD R5, R13, c[0x0][0x1a0], RZ ;  /* 0x000068000d057a24 */ /* 0x000fe800078e02ff */
[C---:B------:R-:W-:Y:S02]  /*d360*/  IMAD R5, R12.reuse, c[0x0][0x1a4], R5 ;  /* 0x000069000c057a24 */ /* 0x040fe400078e0205 */
[----:B------:R-:W-:Y:S01]  /*d370*/  IMAD.WIDE.U32 R12, R12, c[0x0][0x1a0], RZ ;  /* 0x000068000c0c7a25 */ /* 0x000fe200078e00ff */
[----:B------:R-:W-:Y:S03]  /*d380*/  @P3 STS.128 [R232+0x18000], RZ ;  /* 0x018000ffe8003388 */ /* 0x000fe60000000c00 */
[----:B------:R-:W-:Y:S01]  /*d390*/  IMAD.IADD R5, R13, 0x1, R5 ;  /* 0x000000010d057824 */ /* 0x000fe200078e0205 */
[C---:B------:R-:W-:Y:S01]  /*d3a0*/  LEA R18, P6, R12.reuse, R245, 0x1 ;  /* 0x000000f50c127211 */ /* 0x040fe200078c08ff */
[----:B--2---:R-:W2:Y:S03]  /*d3b0*/  LDL.64 R36, [R1] ;  /* 0x0000000001247983 */ /* 0x004ea60000100a00 */
[----:B------:R-:W-:Y:S02]  /*d3c0*/  LEA.HI.X R19, R12, R244, R5, 0x1, P6 ;  /* 0x000000f40c137211 */ /* 0x000fe400030f0c05 */
[----:B--2---:R-:W-:Y:S04]  /*d3d0*/  LEA R14, P5, R14, R36, 0x6 ;  /* 0x000000240e0e7211 */ /* 0x004fe800078a30ff */
[----:B------:R-:W-:Y:S02]  /*d3e0*/  LEA.HI.X.SX32 R15, R3, R37, 0x6, P5 ;  /* 0x00000025030f7211 */ /* 0x000fe400028f36ff */
[----:B------:R-:W-:Y:S02]  /*d3f0*/  IADD3 R3, R11, UR5, RZ ;  /* 0x000000050b037c10 */ /* 0x000fe4000fffe0ff */
[C---:B------:R-:W-:Y:S01]  /*d400*/  @!P3 IADD3 R6, P5, R10.reuse, UR22, RZ ;  /* 0x000000160a06bc10 */ /* 0x040fe2000ffbe0ff */
[----:B------:R-:W-:Y:S01]  /*d410*/  IMAD R4, R15, c[0x0][0x1a0], RZ ;  /* 0x000068000f047a24 */ /* 0x000fe200078e02ff */
[----:B------:R-:W-:Y:S01]  /*d420*/  @!P3 LEA.HI.X R9, R10, c[0x0][0x174], R3, 0x1, P4 ;  /* 0x00005d000a09ba11 */ /* 0x000fe200020f0c03 */
[C---:B------:R-:W-:Y:S01]  /*d430*/  IMAD.WIDE.U32 R10, R14.reuse, c[0x0][0x1a0], RZ ;  /* 0x000068000e0a7a25 */ /* 0x040fe200078e00ff */
[----:B------:R-:W-:Y:S03]  /*d440*/  @!P3 IADD3.X R3, R3, UR23, RZ, P5, !PT ;  /* 0x000000170303bc10 */ /* 0x000fe6000affe4ff */
[----:B------:R-:W-:Y:S01]  /*d450*/  @!PT LDS RZ, [RZ] ;  /* 0x00000000fffff984 */ /* 0x000fe20000000800 */
[----:B------:R-:W-:Y:S01]  /*d460*/  @!PT LDS RZ, [RZ] ;  /* 0x00000000fffff984 */ /* 0x000fe20000000800 */
[----:B------:R-:W-:Y:S01]  /*d470*/  @!PT LDS RZ, [RZ] ;  /* 0x00000000fffff984 */ /* 0x000fe20000000800 */
[----:B------:R1:W-:Y:S01]  /*d480*/  @!P3 LDGSTS.E.BYPASS.LTC128B.128 [R232+0x18000], [R8.64] ;  /* 0x1800000008e8bfae */ /* 0x0003e2000b901d52 */
[----:B------:R-:W-:Y:S01]  /*d490*/  IMAD R4, R14, c[0x0][0x1a4], R4 ;  /* 0x000069000e047a24 */ /* 0x000fe200078e0204 */
[C---:B------:R-:W-:Y:S02]  /*d4a0*/  @!P3 LEA R14, P4, R6.reuse, c[0x0][0x170], 0x1 ;  /* 0x00005c00060eba11 */ /* 0x040fe400078808ff */
[----:B------:R-:W-:Y:S01]  /*d4b0*/  @P2 STS.128 [R232+0x1a000], RZ ;  /* 0x01a000ffe8002388 */ /* 0x000fe20000000c00 */
[----:B------:R-:W-:Y:S01]  /*d4c0*/  IMAD.IADD R4, R11, 0x1, R4 ;  /* 0x000000010b047824 */ /* 0x000fe200078e0204 */
[----:B------:R-:W-:Y:S02]  /*d4d0*/  @!P3 LEA.HI.X R15, R6, c[0x0][0x174], R3, 0x1, P4 ;  /* 0x00005d00060fba11 */ /* 0x000fe400020f0c03 */
[----:B------:R-:W-:Y:S01]  /*d4e0*/  @!PT LDS RZ, [RZ] ;  /* 0x00000000fffff984 */ /* 0x000fe20000000800 */
[----:B------:R-:W-:Y:S01]  /*d4f0*/  @!PT LDS RZ, [RZ] ;  /* 0x00000000fffff984 */ /* 0x000fe20000000800 */
[----:B------:R-:W-:Y:S01]  /*d500*/  @!PT LDS RZ, [RZ] ;  /* 0x00000000fffff984 */ /* 0x000fe20000000800 */
[----:B------:R2:W-:Y:S01]  /*d510*/  @!P2 LDGSTS.E.BYPASS.LTC128B.128 [R232+0x1a000], [R18.64+0x80] ;  /* 0x1a00008012e8afae */ /* 0x0005e2000b901d52 */
[C---:B------:R-:W-:Y:S02]  /*d520*/  LEA R16, P5, R10.reuse, R245, 0x1 ;  /* 0x000000f50a107211 */ /* 0x040fe400078a08ff */
[----:B------:R-:W-:Y:S01]  /*d530*/  MOV R3, UR8 ;  /* 0x0000000800037c02 */ /* 0x000fe20008000f00 */
[----:B------:R-:W-:Y:S01]  /*d540*/  @P1 STS.128 [R232+0x1c000], RZ ;  /* 0x01c000ffe8001388 */ /* 0x000fe20000000c00 */
[----:B------:R-:W-:Y:S03]  /*d550*/  LEA.HI.X R17, R10, R244, R4, 0x1, P5 ;  /* 0x000000f40a117211 */ /* 0x000fe600028f0c04 */
        /* <DEDUP_REMOVED lines=31> */
[----:B------:R-:W-:Y:S04]  /*d750*/  LDSM.16.M88.4 R24, [R229+0x11000] ;  /* 0x01100000e518783b */ /* 0x000fe80000000200 */
[----:B------:R-:W0:Y:S04]  /*d760*/  LDGDEPBAR ;  /* 0x00000000000079af */ /* 0x000e280000000000 */
[----:B------:R-:W-:Y:S04]  /*d770*/  LDSM.16.M88.4 R164, [R229+0x11800] ;  /* 0x01180000e5a4783b */ /* 0x000fe80000000200 */
[----:B------:R-:W-:Y:S04]  /*d780*/  LDSM.16.M88.4 R168, [R228] ;  /* 0x00000000e4a8783b */ /* 0x000fe80000000200 */
[----:B--2---:R-:W3:Y:S04]  /*d790*/  LDSM.16.M88.4 R16, [R229+0x10800] ;  /* 0x01080000e510783b */ /* 0x004ee80000000200 */
[----:B------:R-:W2:Y:S04]  /*d7a0*/  LDSM.16.M88.4 R172, [R227] ;  /* 0x00000000e3ac783b */ /* 0x000ea80000000200 */
[----:B------:R-:W4:Y:S04]  /*d7b0*/  LDSM.16.M88.4 R176, [R219] ;  /* 0x00000000dbb0783b */ /* 0x000f280000000200 */
[----:B------:R-:W2:Y:S04]  /*d7c0*/  LDSM.16.M88.4 R180, [R218] ;  /* 0x00000000dab4783b */ /* 0x000ea80000000200 */
[----:B------:R-:W2:Y:S01]  /*d7d0*/  LDSM.16.M88.4 R184, [R217] ;  /* 0x00000000d9b8783b */ /* 0x000ea20000000200 */
[C---:B-1----:R-:W-:Y:S03]  /*d7e0*/  HMMA.16816.F32.BF16 R4, R32.reuse, R8, RZ ;  /* 0x000000082004723c */ /* 0x042fe600000418ff */
[----:B------:R-:W-:Y:S04]  /*d7f0*/  LDSM.16.M88.4 R188, [R223+0x11000] ;  /* 0x01100000dfbc783b */ /* 0x000fe80000000200 */
[----:B------:R-:W-:Y:S01]  /*d800*/  LDSM.16.M88.4 R192, [R223+0x11800] ;  /* 0x01180000dfc0783b */ /* 0x000fe20000000200 */
[C---:B------:R-:W-:Y:S03]  /*d810*/  HMMA.16816.F32.BF16 R8, R32.reuse, R10, RZ ;  /* 0x0000000a2008723c */ /* 0x040fe600000418ff */
[----:B------:R-:W-:Y:S04]  /*d820*/  LDSM.16.M88.4 R196, [R216] ;  /* 0x00000000d8c4783b */ /* 0x000fe80000000200 */
[----:B------:R-:W-:Y:S01]  /*d830*/  LDSM.16.M88.4 R200, [R216+0x2000] ;  /* 0x00200000d8c8783b */ /* 0x000fe20000000200 */
[C---:B---3--:R-:W-:Y:S08]  /*d840*/  HMMA.16816.F32.BF16 R12, R32.reuse, R16, RZ ;  /* 0x00000010200c723c */ /* 0x048ff000000418ff */
[C---:B------:R-:W-:Y:S08]  /*d850*/  HMMA.16816.F32.BF16 R16, R32.reuse, R18, RZ ;  /* 0x000000122010723c */ /* 0x040ff000000418ff */
[C---:B------:R-:W-:Y:S08]  /*d860*/  HMMA.16816.F32.BF16 R20, R32.reuse, R24, RZ ;  /* 0x000000182014723c */ /* 0x040ff000000418ff */
[C---:B------:R-:W-:Y:S08]  /*d870*/  HMMA.16816.F32.BF16 R24, R32.reuse, R26, RZ ;  /* 0x0000001a2018723c */ /* 0x040ff000000418ff */
[C---:B------:R-:W-:Y:S08]  /*d880*/  HMMA.16816.F32.BF16 R28, R32.reuse, R164, RZ ;  /* 0x000000a4201c723c */ /* 0x040ff000000418ff */
[----:B------:R-:W-:Y:S01]  /*d890*/  HMMA.16816.F32.BF16 R32, R32, R166, RZ ;  /* 0x000000a62020723c */ /* 0x000fe200000418ff */
[----:B------:R-:W-:Y:S07]  /*d8a0*/  LDSM.16.M88.4 R164, [R226] ;  /* 0x00000000e2a4783b */ /* 0x000fee0000000200 */
[C---:B--2---:R-:W-:Y:S08]  /*d8b0*/  HMMA.16816.F32.BF16 R4, R168.reuse, R172, R4 ;  /* 0x000000aca804723c */ /* 0x044ff00000041804 */
[C---:B------:R-:W-:Y:S01]  /*d8c0*/  HMMA.16816.F32.BF16 R8, R168.reuse, R174, R8 ;  /* 0x000000aea808723c */ /* 0x040fe20000041808 */
[----:B------:R-:W1:Y:S07]  /*d8d0*/  LDSM.16.M88.4 R172, [R223+0x10000] ;  /* 0x01000000dfac783b */ /* 0x000e6e0000000200 */
[C---:B----4-:R-:W-:Y:S08]  /*d8e0*/  HMMA.16816.F32.BF16 R12, R168.reuse, R176, R12 ;  /* 0x000000b0a80c723c */ /* 0x050ff0000004180c */
[C---:B------:R-:W-:Y:S01]  /*d8f0*/  HMMA.16816.F32.BF16 R16, R168.reuse, R178, R16 ;  /* 0x000000b2a810723c */ /* 0x040fe20000041810 */
[----:B------:R-:W2:Y:S07]  /*d900*/  LDSM.16.M88.4 R176, [R223+0x10800] ;  /* 0x01080000dfb0783b */ /* 0x000eae0000000200 */
[C---:B------:R-:W-:Y:S08]  /*d910*/  HMMA.16816.F32.BF16 R20, R168.reuse, R180, R20 ;  /* 0x000000b4a814723c */ /* 0x040ff00000041814 */
[C---:B------:R-:W-:Y:S01]  /*d920*/  HMMA.16816.F32.BF16 R24, R168.reuse, R182, R24 ;  /* 0x000000b6a818723c */ /* 0x040fe20000041818 */
[----:B------:R-:W3:Y:S07]  /*d930*/  LDSM.16.M88.4 R180, [R225] ;  /* 0x00000000e1b4783b */ /* 0x000eee0000000200 */
[C---:B------:R-:W-:Y:S08]  /*d940*/  HMMA.16816.F32.BF16 R28, R168.reuse, R184, R28 ;  /* 0x000000b8a81c723c */ /* 0x040ff0000004181c */
[----:B------:R-:W-:Y:S01]  /*d950*/  HMMA.16816.F32.BF16 R32, R168, R186, R32 ;  /* 0x000000baa820723c */ /* 0x000fe20000041820 */
[----:B------:R-:W4:Y:S04]  /*d960*/  LDSM.16.M88.4 R168, [R216+0x800] ;  /* 0x00080000d8a8783b */ /* 0x000f280000000200 */
[----:B------:R-:W-:Y:S03]  /*d970*/  LDSM.16.M88.4 R184, [R216+0x1800] ;  /* 0x00180000d8b8783b */ /* 0x000fe60000000200 */
        /* <DEDUP_REMOVED lines=9> */
[C---:B------:R-:W-:Y:S08]  /*da10*/  HMMA.16816.F32.BF16 R28, R164.reuse, R192, R28 ;  /* 0x000000c0a41c723c */ /* 0x040ff0000004181c */
[----:B------:R-:W-:Y:S01]  /*da20*/  HMMA.16816.F32.BF16 R32, R164, R194, R32 ;  /* 0x000000c2a420723c */ /* 0x000fe20000041820 */
[----:B------:R-:W2:Y:S04]  /*da30*/  LDSM.16.M88.4 R164, [R229+0x12800] ;  /* 0x01280000e5a4783b */ /* 0x000ea80000000200 */
[----:B------:R-:W2:Y:S03]  /*da40*/  LDSM.16.M88.4 R192, [R229+0x13000] ;  /* 0x01300000e5c0783b */ /* 0x000ea60000000200 */
[C---:B---3--:R-:W-:Y:S08]  /*da50*/  HMMA.16816.F32.BF16 R4, R180.reuse, R196, R4 ;  /* 0x000000c4b404723c */ /* 0x048ff00000041804 */
[C---:B------:R-:W-:Y:S01]  /*da60*/  HMMA.16816.F32.BF16 R8, R180.reuse, R198, R8 ;  /* 0x000000c6b408723c */ /* 0x040fe20000041808 */
[----:B------:R-:W3:Y:S07]  /*da70*/  LDSM.16.M88.4 R196, [R229+0x13800] ;  /* 0x01380000e5c4783b */ /* 0x000eee0000000200 */
[C---:B----4-:R-:W-:Y:S08]  /*da80*/  HMMA.16816.F32.BF16 R12, R180.reuse, R168, R12 ;  /* 0x000000a8b40c723c */ /* 0x050ff0000004180c */
[C---:B------:R-:W-:Y:S01]  /*da90*/  HMMA.16816.F32.BF16 R16, R180.reuse, R170, R16 ;  /* 0x000000aab410723c */ /* 0x040fe20000041810 */
[----:B------:R-:W-:Y:S07]  /*daa0*/  LDSM.16.M88.4 R168, [R228+0x4000] ;  /* 0x00400000e4a8783b */ /* 0x000fee0000000200 */
[C---:B-1----:R-:W-:Y:S08]  /*dab0*/  HMMA.16816.F32.BF16 R20, R180.reuse, R172, R20 ;  /* 0x000000acb414723c */ /* 0x042ff00000041814 */
[C---:B------:R-:W-:Y:S01]  /*dac0*/  HMMA.16816.F32.BF16 R24, R180.reuse, R174, R24 ;  /* 0x000000aeb418723c */ /* 0x040fe20000041818 */
[----:B------:R-:W1:Y:S07]  /*dad0*/  LDSM.16.M88.4 R172, [R215] ;  /* 0x00000000d7ac783b */ /* 0x000e6e0000000200 */
[C---:B------:R-:W-:Y:S08]  /*dae0*/  HMMA.16816.F32.BF16 R28, R180.reuse, R184, R28 ;  /* 0x000000b8b41c723c */ /* 0x040ff0000004181c */
[----:B------:R-:W-:Y:S01]  /*daf0*/  HMMA.16816.F32.BF16 R32, R180, R186, R32 ;  /* 0x000000bab420723c */ /* 0x000fe20000041820 */
[----:B------:R-:W4:Y:S04]  /*db00*/  LDSM.16.M88.4 R180, [R214] ;  /* 0x00000000d6b4783b */ /* 0x000f280000000200 */
[----:B------:R-:W1:Y:S03]  /*db10*/  LDSM.16.M88.4 R184, [R213] ;  /* 0x00000000d5b8783b */ /* 0x000e660000000200 */
[C---:B--2---:R-:W-:Y:S08]  /*db20*/  HMMA.16816.F32.BF16 R4, R176.reuse, R188, R4 ;  /* 0x000000bcb004723c */ /* 0x044ff00000041804 */
[C---:B------:R-:W-:Y:S01]  /*db30*/  HMMA.16816.F32.BF16 R8, R176.reuse, R190, R8 ;  /* 0x000000beb008723c */ /* 0x040fe20000041808 */
[----:B------:R-:W-:Y:S07]  /*db40*/  LDSM.16.M88.4 R188, [R226+0x4000] ;  /* 0x00400000e2bc783b */ /* 0x000fee0000000200 */
        /* <DEDUP_REMOVED lines=9> */
[----:B------:R-:W-:Y:S03]  /*dbe0*/  LDSM.16.M88.4 R196, [R225+0x4000] ;  /* 0x00400000e1c4783b */ /* 0x000fe60000000200 */
[C---:B-1----:R-:W-:Y:S08]  /*dbf0*/  HMMA.16816.F32.BF16 R4, R168.reuse, R172, R4 ;  /* 0x000000aca804723c */ /* 0x042ff00000041804 */
[C---:B------:R-:W-:Y:S01]  /*dc00*/  HMMA.16816.F32.BF16 R8, R168.reuse, R174, R8 ;  /* 0x000000aea808723c */ /* 0x040fe20000041808 */
[----:B------:R-:W1:Y:S07]  /*dc10*/  LDSM.16.M88.4 R172, [R223+0x13000] ;  /* 0x01300000dfac783b */ /* 0x000e6e0000000200 */
[C---:B----4-:R-:W-:Y:S08]  /*dc20*/  HMMA.16816.F32.BF16 R12, R168.reuse, R180, R12 ;  /* 0x000000b4a80c723c */ /* 0x050ff0000004180c */
[C---:B------:R-:W-:Y:S01]  /*dc30*/  HMMA.16816.F32.BF16 R16, R168.reuse, R182, R16 ;  /* 0x000000b6a810723c */ /* 0x040fe20000041810 */
[----:B------:R-:W4:Y:S07]  /*dc40*/  LDSM.16.M88.4 R180, [R223+0x13800] ;  /* 0x01380000dfb4783b */ /* 0x000f2e0000000200 */
[C---:B------:R-:W-:Y:S08]  /*dc50*/  HMMA.16816.F32.BF16 R20, R168.reuse, R184, R20 ;  /* 0x000000b8a814723c */ /* 0x040ff00000041814 */
[C---:B------:R-:W-:Y:S01]  /*dc60*/  HMMA.16816.F32.BF16 R24, R168.reuse, R186, R24 ;  /* 0x000000baa818723c */ /* 0x040fe20000041818 */
[----:B------:R-:W-:Y:S07]  /*dc70*/  LDSM.16.M88.4 R184, [R230+0x8000] ;  /* 0x00800000e6b8783b */ /* 0x000fee0000000200 */
[C---:B--2---:R-:W-:Y:S08]  /*dc80*/  HMMA.16816.F32.BF16 R28, R168.reuse, R164, R28 ;  /* 0x000000a4a81c723c */ /* 0x044ff0000004181c */
[----:B------:R-:W-:Y:S01]  /*dc90*/  HMMA.16816.F32.BF16 R32, R168, R166, R32 ;  /* 0x000000a6a820723c */ /* 0x000fe20000041820 */
[----:B------:R-:W2:Y:S04]  /*dca0*/  LDSM.16.M88.4 R164, [R216+0x2800] ;  /* 0x00280000d8a4783b */ /* 0x000ea80000000200 */
[----:B------:R-:W2:Y:S03]  /*dcb0*/  LDSM.16.M88.4 R168, [R216+0x3000] ;  /* 0x00300000d8a8783b */ /* 0x000ea60000000200 */
[C---:B------:R-:W-:Y:S08]  /*dcc0*/  HMMA.16816.F32.BF16 R4, R188.reuse, R192, R4 ;  /* 0x000000c0bc04723c */ /* 0x040ff00000041804 */
[C---:B------:R-:W-:Y:S01]  /*dcd0*/  HMMA.16816.F32.BF16 R8, R188.reuse, R194, R8 ;  /* 0x000000c2bc08723c */ /* 0x040fe20000041808 */
[----:B------:R-:W-:Y:S07]  /*dce0*/  LDSM.16.M88.4 R192, [R229+0x14000] ;  /* 0x01400000e5c0783b */ /* 0x000fee0000000200 */
[C---:B---3--:R-:W-:Y:S08]  /*dcf0*/  HMMA.16816.F32.BF16 R12, R188.reuse, R176, R12 ;  /* 0x000000b0bc0c723c */ /* 0x048ff0000004180c */
[C---:B------:R-:W-:Y:S01]  /*dd00*/  HMMA.16816.F32.BF16 R16, R188.reuse, R178, R16 ;  /* 0x000000b2bc10723c */ /* 0x040fe20000041810 */
[----:B------:R-:W3:Y:S07]  /*dd10*/  LDSM.16.M88.4 R176, [R216+0x3800] ;  /* 0x00380000d8b0783b */ /* 0x000eee0000000200 */
[C---:B-1----:R-:W-:Y:S08]  /*dd20*/  HMMA.16816.F32.BF16 R20, R188.reuse, R172, R20 ;  /* 0x000000acbc14723c */ /* 0x042ff00000041814 */
[C---:B------:R-:W-:Y:S01]  /*dd30*/  HMMA.16816.F32.BF16 R24, R188.reuse, R174, R24 ;  /* 0x000000aebc18723c */ /* 0x040fe20000041818 */
[----:B------:R-:W1:Y:S07]  /*dd40*/  LDSM.16.M88.4 R172, [R229+0x14800] ;  /* 0x01480000e5ac783b */ /* 0x000e6e0000000200 */
[C---:B----4-:R-:W-:Y:S08]  /*dd50*/  HMMA.16816.F32.BF16 R28, R188.reuse, R180, R28 ;  /* 0x000000b4bc1c723c */ /* 0x050ff0000004181c */
[----:B------:R-:W-:Y:S01]  /*dd60*/  HMMA.16816.F32.BF16 R32, R188, R182, R32 ;  /* 0x000000b6bc20723c */ /* 0x000fe20000041820 */
[----:B------:R-:W4:Y:S04]  /*dd70*/  LDSM.16.M88.4 R180, [R229+0x15000] ;  /* 0x01500000e5b4783b */ /* 0x000f280000000200 */
[----:B------:R-:W1:Y:S03]  /*dd80*/  LDSM.16.M88.4 R188, [R229+0x15800] ;  /* 0x01580000e5bc783b */ /* 0x000e660000000200 */
[C---:B------:R-:W-:Y:S08]  /*dd90*/  HMMA.16816.F32.BF16 R4, R196.reuse, R200, R4 ;  /* 0x000000c8c404723c */ /* 0x040ff00000041804 */
[C---:B------:R-:W-:Y:S01]  /*dda0*/  HMMA.16816.F32.BF16 R8, R196.reuse, R202, R8 ;  /* 0x000000cac408723c */ /* 0x040fe20000041808 */
[----:B------:R-:W-:Y:S07]  /*ddb0*/  LDSM.16.M88.4 R200, [R223+0x14800] ;  /* 0x01480000dfc8783b */ /* 0x000fee0000000200 */
[C---:B--2---:R-:W-:Y:S08]  /*ddc0*/  HMMA.16816.F32.BF16 R12, R196.reuse, R164, R12 ;  /* 0x000000a4c40c723c */ /* 0x044ff0000004180c */
[C---:B------:R-:W-:Y:S01]  /*ddd0*/  HMMA.16816.F32.BF16 R16, R196.reuse, R166, R16 ;  /* 0x000000a6c410723c */ /* 0x040fe20000041810 */
[----:B------:R-:W-:Y:S07]  /*dde0*/  LDSM.16.M88.4 R164, [R228+0x8000] ;  /* 0x00800000e4a4783b */ /* 0x000fee0000000200 */
[C---:B------:R-:W-:Y:S08]  /*ddf0*/  HMMA.16816.F32.BF16 R20, R196.reuse, R168, R20 ;  /* 0x000000a8c414723c */ /* 0x040ff00000041814 */
[C---:B------:R-:W-:Y:S01]  /*de00*/  HMMA.16816.F32.BF16 R24, R196.reuse, R170, R24 ;  /* 0x000000aac418723c */ /* 0x040fe20000041818 */
[----:B------:R-:W2:Y:S07]  /*de10*/  LDSM.16.M88.4 R168, [R211] ;  /* 0x00000000d3a8783b */ /* 0x000eae0000000200 */
[C---:B---3--:R-:W-:Y:S08]  /*de20*/  HMMA.16816.F32.BF16 R28, R196.reuse, R176, R28 ;  /* 0x000000b0c41c723c */ /* 0x048ff0000004181c */
[----:B------:R-:W-:Y:S01]  /*de30*/  HMMA.16816.F32.BF16 R32, R196, R178, R32 ;  /* 0x000000b2c420723c */ /* 0x000fe20000041820 */
[----:B------:R-:W3:Y:S04]  /*de40*/  LDSM.16.M88.4 R176, [R210] ;  /* 0x00000000d2b0783b */ /* 0x000ee80000000200 */
[----:B------:R-:W-:Y:S03]  /*de50*/  LDSM.16.M88.4 R196, [R208] ;  /* 0x00000000d0c4783b */ /* 0x000fe60000000200 */
[C---:B------:R-:W-:Y:S08]  /*de60*/  HMMA.16816.F32.BF16 R4, R184.reuse, R192, R4 ;  /* 0x000000c0b804723c */ /* 0x040ff00000041804 */
[C---:B------:R-:W-:Y:S01]  /*de70*/  HMMA.16816.F32.BF16 R8, R184.reuse, R194, R8 ;  /* 0x000000c2b808723c */ /* 0x040fe20000041808 */
[----:B------:R-:W2:Y:S07]  /*de80*/  LDSM.16.M88.4 R192, [R209] ;  /* 0x00000000d1c0783b */ /* 0x000eae0000000200 */
[C---:B-1----:R-:W-:Y:S08]  /*de90*/  HMMA.16816.F32.BF16 R12, R184.reuse, R172, R12 ;  /* 0x000000acb80c723c */ /* 0x042ff0000004180c */
[C---:B------:R-:W-:Y:S01]  /*dea0*/  HMMA.16816.F32.BF16 R16, R184.reuse, R174, R16 ;  /* 0x000000aeb810723c */ /* 0x040fe20000041810 */
[----:B------:R-:W-:Y:S07]  /*deb0*/  LDSM.16.M88.4 R172, [R226+0x8000] ;  /* 0x00800000e2ac783b */ /* 0x000fee0000000200 */
[C---:B----4-:R-:W-:Y:S08]  /*dec0*/  HMMA.16816.F32.BF16 R20, R184.reuse, R180, R20 ;  /* 0x000000b4b814723c */ /* 0x050ff00000041814 */
        /* <DEDUP_REMOVED lines=15> */
[C---:B------:R-:W-:Y:S08]  /*dfc0*/  HMMA.16816.F32.BF16 R28, R164.reuse, R196, R28 ;  /* 0x000000c4a41c723c */ /* 0x040ff0000004181c */
[----:B------:R-:W-:Y:S01]  /*dfd0*/  HMMA.16816.F32.BF16 R32, R164, R198, R32 ;  /* 0x000000c6a420723c */ /* 0x000fe20000041820 */
[----:B------:R-:W4:Y:S04]  /*dfe0*/  LDSM.16.M88.4 R164, [R225+0x8000] ;  /* 0x00800000e1a4783b */ /* 0x000f280000000200 */
[----:B------:R-:W-:Y:S03]  /*dff0*/  LDSM.16.M88.4 R196, [R229+0x17000] ;  /* 0x01700000e5c4783b */ /* 0x000fe60000000200 */
[C---:B-1----:R-:W-:Y:S08]  /*e000*/  HMMA.16816.F32.BF16 R4, R172.reuse, R180, R4 ;  /* 0x000000b4ac04723c */ /* 0x042ff00000041804 */
[C---:B------:R-:W-:Y:S01]  /*e010*/  HMMA.16816.F32.BF16 R8, R172.reuse, R182, R8 ;  /* 0x000000b6ac08723c */ /* 0x040fe20000041808 */
[----:B------:R-:W1:Y:S07]  /*e020*/  LDSM.16.M88.4 R180, [R216+0x4800] ;  /* 0x00480000d8b4783b */ /* 0x000e6e0000000200 */
[C---:B------:R-:W-:Y:S08]  /*e030*/  HMMA.16816.F32.BF16 R12, R172.reuse, R200, R12 ;  /* 0x000000c8ac0c723c */ /* 0x040ff0000004180c */
[C---:B------:R-:W-:Y:S08]  /*e040*/  HMMA.16816.F32.BF16 R16, R172.reuse, R202, R16 ;  /* 0x000000caac10723c */ /* 0x040ff00000041810 */
[C---:B--2---:R-:W-:Y:S08]  /*e050*/  HMMA.16816.F32.BF16 R20, R172.reuse, R168, R20 ;  /* 0x000000a8ac14723c */ /* 0x044ff00000041814 */
[C---:B------:R-:W-:Y:S01]  /*e060*/  HMMA.16816.F32.BF16 R24, R172.reuse, R170, R24 ;  /* 0x000000aaac18723c */ /* 0x040fe20000041818 */
[----:B------:R-:W-:Y:S07]  /*e070*/  LDSM.16.M88.4 R168, [R230+0xc000] ;  /* 0x00c00000e6a8783b */ /* 0x000fee0000000200 */
[C---:B---3--:R-:W-:Y:S08]  /*e080*/  HMMA.16816.F32.BF16 R28, R172.reuse, R176, R28 ;  /* 0x000000b0ac1c723c */ /* 0x048ff0000004181c */
[----:B------:R-:W-:Y:S01]  /*e090*/  HMMA.16816.F32.BF16 R32, R172, R178, R32 ;  /* 0x000000b2ac20723c */ /* 0x000fe20000041820 */
[----:B------:R-:W2:Y:S04]  /*e0a0*/  LDSM.16.M88.4 R172, [R229+0x16000] ;  /* 0x01600000e5ac783b */ /* 0x000ea80000000200 */
[----:B------:R-:W3:Y:S03]  /*e0b0*/  LDSM.16.M88.4 R176, [R229+0x16800] ;  /* 0x01680000e5b0783b */ /* 0x000ee60000000200 */
[C---:B----4-:R-:W-:Y:S08]  /*e0c0*/  HMMA.16816.F32.BF16 R4, R164.reuse, R184, R4 ;  /* 0x000000b8a404723c */ /* 0x050ff00000041804 */
[C---:B------:R-:W-:Y:S01]  /*e0d0*/  HMMA.16816.F32.BF16 R8, R164.reuse, R186, R8 ;  /* 0x000000baa408723c */ /* 0x040fe20000041808 */
[----:B------:R-:W-:Y:S07]  /*e0e0*/  LDSM.16.M88.4 R184, [R228+0xc000] ;  /* 0x00c00000e4b8783b */ /* 0x000fee0000000200 */
[C---:B-1----:R-:W-:Y:S08]  /*e0f0*/  HMMA.16816.F32.BF16 R12, R164.reuse, R180, R12 ;  /* 0x000000b4a40c723c */ /* 0x042ff0000004180c */
[C---:B------:R-:W-:Y:S01]  /*e100*/  HMMA.16816.F32.BF16 R16, R164.reuse, R182, R16 ;  /* 0x000000b6a410723c */ /* 0x040fe20000041810 */
[----:B------:R-:W1:Y:S07]  /*e110*/  LDSM.16.M88.4 R180, [R229+0x17800] ;  /* 0x01780000e5b4783b */ /* 0x000e6e0000000200 */
[C---:B------:R-:W-:Y:S08]  /*e120*/  HMMA.16816.F32.BF16 R20, R164.reuse, R188, R20 ;  /* 0x000000bca414723c */ /* 0x040ff00000041814 */
[C---:B------:R-:W-:Y:S01]  /*e130*/  HMMA.16816.F32.BF16 R24, R164.reuse, R190, R24 ;  /* 0x000000bea418723c */ /* 0x040fe20000041818 */
[----:B------:R-:W4:Y:S07]  /*e140*/  LDSM.16.M88.4 R188, [R207] ;  /* 0x00000000cfbc783b */ /* 0x000f2e0000000200 */
[C---:B------:R-:W-:Y:S08]  /*e150*/  HMMA.16816.F32.BF16 R28, R164.reuse, R192, R28 ;  /* 0x000000c0a41c723c */ /* 0x040ff0000004181c */
[----:B------:R-:W-:Y:S01]  /*e160*/  HMMA.16816.F32.BF16 R32, R164, R194, R32 ;  /* 0x000000c2a420723c */ /* 0x000fe20000041820 */
[----:B------:R-:W1:Y:S04]  /*e170*/  LDSM.16.M88.4 R164, [R206] ;  /* 0x00000000cea4783b */ /* 0x000e680000000200 */
[----:B------:R-:W-:Y:S03]  /*e180*/  LDSM.16.M88.4 R192, [R226+0xc000] ;  /* 0x00c00000e2c0783b */ /* 0x000fe60000000200 */
[C---:B--2---:R-:W-:Y:S08]  /*e190*/  HMMA.16816.F32.BF16 R4, R168.reuse, R172, R4 ;  /* 0x000000aca804723c */ /* 0x044ff00000041804 */
[C---:B------:R-:W-:Y:S01]  /*e1a0*/  HMMA.16816.F32.BF16 R8, R168.reuse, R174, R8 ;  /* 0x000000aea808723c */ /* 0x040fe20000041808 */
[----:B------:R-:W2:Y:S07]  /*e1b0*/  LDSM.16.M88.4 R172, [R205] ;  /* 0x00000000cdac783b */ /* 0x000eae0000000200 */
[C---:B---3--:R-:W-:Y:S08]  /*e1c0*/  HMMA.16816.F32.BF16 R12, R168.reuse, R176, R12 ;  /* 0x000000b0a80c723c */ /* 0x048ff0000004180c */
[C---:B------:R-:W-:Y:S01]  /*e1d0*/  HMMA.16816.F32.BF16 R16, R168.reuse, R178, R16 ;  /* 0x000000b2a810723c */ /* 0x040fe20000041810 */
[----:B------:R-:W3:Y:S07]  /*e1e0*/  LDSM.16.M88.4 R176, [R204] ;  /* 0x00000000ccb0783b */ /* 0x000eee0000000200 */
[C---:B------:R-:W-:Y:S08]  /*e1f0*/  HMMA.16816.F32.BF16 R20, R168.reuse, R196, R20 ;  /* 0x000000c4a814723c */ /* 0x040ff00000041814 */
[C---:B------:R-:W-:Y:S01]  /*e200*/  HMMA.16816.F32.BF16 R24, R168.reuse, R198, R24 ;  /* 0x000000c6a818723c */ /* 0x040fe20000041818 */
[----:B------:R-:W2:Y:S07]  /*e210*/  LDSM.16.M88.4 R196, [R223+0x16000] ;  /* 0x01600000dfc4783b */ /* 0x000eae0000000200 */
[C---:B-1----:R-:W-:Y:S08]  /*e220*/  HMMA.16816.F32.BF16 R28, R168.reuse, R180, R28 ;  /* 0x000000b4a81c723c */ /* 0x042ff0000004181c */
[----:B------:R-:W-:Y:S01]  /*e230*/  HMMA.16816.F32.BF16 R32, R168, R182, R32 ;  /* 0x000000b6a820723c */ /* 0x000fe20000041820 */
[----:B------:R-:W1:Y:S04]  /*e240*/  LDSM.16.M88.4 R168, [R223+0x16800] ;  /* 0x01680000dfa8783b */ /* 0x000e680000000200 */
[----:B------:R-:W1:Y:S03]  /*e250*/  LDSM.16.M88.4 R180, [R223+0x17000] ;  /* 0x01700000dfb4783b */ /* 0x000e660000000200 */
[C---:B----4-:R-:W-:Y:S08]  /*e260*/  HMMA.16816.F32.BF16 R4, R184.reuse, R188, R4 ;  /* 0x000000bcb804723c */ /* 0x050ff00000041804 */
[C---:B------:R-:W-:Y:S01]  /*e270*/  HMMA.16816.F32.BF16 R8, R184.reuse, R190, R8 ;  /* 0x000000beb808723c */ /* 0x040fe20000041808 */
[----:B------:R-:W-:Y:S07]  /*e280*/  LDSM.16.M88.4 R188, [R216+0x7800] ;  /* 0x00780000d8bc783b */ /* 0x000fee0000000200 */
[C---:B------:R-:W-:Y:S08]  /*e290*/  HMMA.16816.F32.BF16 R12, R184.reuse, R164, R12 ;  /* 0x000000a4b80c723c */ /* 0x040ff0000004180c */
[C---:B------:R-:W-:Y:S01]  /*e2a0*/  HMMA.16816.F32.BF16 R16, R184.reuse, R166, R16 ;  /* 0x000000a6b810723c */ /* 0x040fe20000041810 */
[----:B------:R-:W4:Y:S07]  /*e2b0*/  LDSM.16.M88.4 R164, [R223+0x17800] ;  /* 0x01780000dfa4783b */ /* 0x000f2e0000000200 */
[C---:B--2---:R-:W-:Y:S08]  /*e2c0*/  HMMA.16816.F32.BF16 R20, R184.reuse, R172, R20 ;  /* 0x000000acb814723c */ /* 0x044ff00000041814 */
        /* <DEDUP_REMOVED lines=8> */
[C---:B-1----:R-:W-:Y:S08]  /*e350*/  HMMA.16816.F32.BF16 R12, R192.reuse, R168, R12 ;  /* 0x000000a8c00c723c */ /* 0x042ff0000004180c */
[C---:B------:R-:W-:Y:S01]  /*e360*/  HMMA.16816.F32.BF16 R16, R192.reuse, R170, R16 ;  /* 0x000000aac010723c */ /* 0x040fe20000041810 */
[----:B------:R-:W1:Y:S01]  /*e370*/  LDSM.16.M88.4 R168, [R216+0x7000] ;  /* 0x00700000d8a8783b */ /* 0x000e620000000200 */
[----:B------:R-:W-:Y:S04]  /*e380*/  DEPBAR.LE SB0, 0x0 ;  /* 0x000080000000791a */ /* 0x000fe80000000000 */
[----:B------:R-:W-:Y:S02]  /*e390*/  BAR.SYNC.DEFER_BLOCKING 0x0 ;  /* 0x0000000000007b1d */ /* 0x000fe40000010000 */
[C---:B------:R-:W-:Y:S08]  /*e3a0*/  HMMA.16816.F32.BF16 R20, R192.reuse, R180, R20 ;  /* 0x000000b4c014723c */ /* 0x040ff00000041814 */
[C---:B------:R-:W-:Y:S08]  /*e3b0*/  HMMA.16816.F32.BF16 R24, R192.reuse, R182, R24 ;  /* 0x000000b6c018723c */ /* 0x040ff00000041818 */
[C---:B----4-:R-:W-:Y:S07]  /*e3c0*/  HMMA.16816.F32.BF16 R28, R192.reuse, R164, R28 ;  /* 0x000000a4c01c723c */ /* 0x050fee000004181c */
[----:B------:R-:W-:Y:S01]  /*e3d0*/  IMAD.U32 R165, RZ, RZ, UR8 ;  /* 0x00000008ffa57e24 */ /* 0x000fe2000f8e00ff */
[----:B------:R-:W-:Y:S01]  /*e3e0*/  HMMA.16816.F32.BF16 R32, R192, R166, R32 ;  /* 0x000000a6c020723c */ /* 0x000fe20000041820 */
[----:B------:R-:W-:Y:S06]  /*e3f0*/  IMAD.U32 R164, RZ, RZ, UR8 ;  /* 0x00000008ffa47e24 */ /* 0x000fec000f8e00ff */
[----:B------:R-:W-:Y:S01]  /*e400*/  IMAD.U32 R166, RZ, RZ, UR8 ;  /* 0x00000008ffa67e24 */ /* 0x000fe2000f8e00ff */
[C---:B--2---:R-:W-:Y:S08]  /*e410*/  HMMA.16816.F32.BF16 R4, R172.reuse, R176, R4 ;  /* 0x000000b0ac04723c */ /* 0x044ff00000041804 */
[C---:B------:R-:W-:Y:S08]  /*e420*/  HMMA.16816.F32.BF16 R8, R172.reuse, R178, R8 ;  /* 0x000000b2ac08723c */ /* 0x040ff00000041808 */
[C---:B---3--:R-:W-:Y:S08]  /*e430*/  HMMA.16816.F32.BF16 R12, R172.reuse, R184, R12 ;  /* 0x000000b8ac0c723c */ /* 0x048ff0000004180c */
[C---:B------:R-:W-:Y:S08]  /*e440*/  HMMA.16816.F32.BF16 R16, R172.reuse, R186, R16 ;  /* 0x000000baac10723c */ /* 0x040ff00000041810 */
[C---:B-1----:R-:W-:Y:S07]  /*e450*/  HMMA.16816.F32.BF16 R20, R172.reuse, R168, R20 ;  /* 0x000000a8ac14723c */ /* 0x042fee0000041814 */
[----:B------:R-:W-:Y:S01]  /*e460*/  LEA R168, P5, R3, R242, 0x6 ;  /* 0x000000f203a87211 */ /* 0x000fe200078a30ff */
[C---:B------:R-:W-:Y:S04]  /*e470*/  HMMA.16816.F32.BF16 R24, R172.reuse, R170, R24 ;  /* 0x000000aaac18723c */ /* 0x040fe80000041818 */
[----:B------:R-:W-:Y:S03]  /*e480*/  LEA.HI.X.SX32 R169, R166, R243, 0x6, P5 ;  /* 0x000000f3a6a97211 */ /* 0x000fe600028f36ff */
[----:B------:R-:W-:Y:S01]  /*e490*/  LEA R170, P4, R165, R36, 0x6 ;  /* 0x00000024a5aa7211 */ /* 0x000fe200078830ff */
[C---:B------:R-:W-:Y:S04]  /*e4a0*/  HMMA.16816.F32.BF16 R28, R172.reuse, R188, R28 ;  /* 0x000000bcac1c723c */ /* 0x040fe8000004181c */
[----:B------:R-:W-:Y:S01]  /*e4b0*/  IMAD.WIDE.U32 R166, R170, c[0x0][0x198], RZ ;  /* 0x00006600aaa67a25 */ /* 0x000fe200078e00ff */
[----:B------:R-:W-:Y:S02]  /*e4c0*/  LEA.HI.X.SX32 R171, R164, R37, 0x6, P4 ;  /* 0x00000025a4ab7211 */ /* 0x000fe400020f36ff */
[----:B------:R1:W5:Y:S01]  /*e4d0*/  LDL.LU.64 R36, [R1+0x8] ;  /* 0x0000080001247983 */ /* 0x0003620000300a00 */
[----:B------:R-:W-:Y:S01]  /*e4e0*/  IMAD R164, R169, c[0x0][0x198], RZ ;  /* 0x00006600a9a47a24 */ /* 0x000fe200078e02ff */
[----:B------:R-:W-:Y:S01]  /*e4f0*/  ISETP.LT.AND P4, PT, RZ, UR4, PT ;  /* 0x00000004ff007c0c */ /* 0x000fe2000bf81270 */
[----:B------:R-:W-:Y:S03]  /*e500*/  HMMA.16816.F32.BF16 R32, R172, R190, R32 ;  /* 0x000000beac20723c */ /* 0x000fe60000041820 */
[----:B------:R-:W-:Y:S02]  /*e510*/  IMAD R3, R171, c[0x0][0x198], RZ ;  /* 0x00006600ab037a24 */ /* 0x000fe400078e02ff */
[C---:B------:R-:W-:Y:S02]  /*e520*/  IMAD R164, R168.reuse, c[0x0][0x19c], R164 ;  /* 0x00006700a8a47a24 */ /* 0x040fe400078e02a4 */
[----:B------:R-:W-:Y:S01]  /*e530*/  IMAD.WIDE.U32 R172, R168, c[0x0][0x198], RZ ;  /* 0x00006600a8ac7a25 */ /* 0x000fe200078e00ff */
[-C--:B------:R-:W-:Y:S04]  /*e540*/  LEA R168, P5, R166, R247.reuse, 0x1 ;  /* 0x000000f7a6a87211 */ /* 0x080fe800078a08ff */
[----:B------:R-:W-:Y:S01]  /*e550*/  IADD3 R164, R173, R164, RZ ;  /* 0x000000a4ada47210 */ /* 0x000fe20007ffe0ff */
[----:B------:R-:W-:Y:S01]  /*e560*/  IMAD R3, R170, c[0x0][0x19c], R3 ;  /* 0x00006700aa037a24 */ /* 0x000fe200078e0203 */
[C---:B------:R-:W-:Y:S03]  /*e570*/  LEA R170, P6, R172.reuse, R247, 0x1 ;  /* 0x000000f7acaa7211 */ /* 0x040fe600078c08ff */
[----:B------:R-:W-:Y:S01]  /*e580*/  IMAD.IADD R3, R167, 0x1, R3 ;  /* 0x00000001a7037824 */ /* 0x000fe200078e0203 */
[-C--:B------:R-:W-:Y:S04]  /*e590*/  LEA.HI.X R171, R172, R246.reuse, R164, 0x1, P6 ;  /* 0x000000f6acab7211 */ /* 0x080fe800030f0ca4 */
[----:B------:R-:W-:Y:S01]  /*e5a0*/  LEA.HI.X R169, R166, R246, R3, 0x1, P5 ;  /* 0x000000f6a6a97211 */ /* 0x000fe200028f0c03 */
[----:B-1---5:R-:W-:-:S05]  /*e5b0*/  @P4 BRA `(.L_x_212) ;  /* 0xffffe8e000004947 */ /* 0x022fca000383ffff */
.L_x_211:
        /* <DEDUP_REMOVED lines=122> */
[----:B------:R-:W-:Y:S02]  /*ed60*/  FMUL.FTZ R69, R2, R69 ;  /* 0x0000004502457220 */ /* 0x000fe40000410000 */
        /* <DEDUP_REMOVED lines=101> */
[----:B------:R-:W-:Y:S03]  /*f3c0*/  FMUL.FTZ R13, R2, R153 ;  /* 0x00000099020d7220 */ /* 0x000fe60000410000 */
[C---:B------:R-:W-:Y:S01]  /*f3d0*/  HMMA.16816.F32.BF16 R128, R160.reuse, R158, R128 ;  /* 0x0000009ea080723c */ /* 0x040fe20000041880 */
[----:B------:R-:W-:Y:S01]  /*f3e0*/  LDSM.16.MT88.4 R156, [R224+0x18800] ;  /* 0x01880000e09c783b */ /* 0x000fe20000004200 */
[----:B------:R-:W2:Y:S01]  /*f3f0*/  MUFU.EX2 R196, R196 ;  /* 0x000000c400c47308 */ /* 0x000ea20000000800 */
        /* <DEDUP_REMOVED lines=14> */
[C---:B-1----:R-:W-:Y:S03]  /*f4e0*/  HMMA.16816.F32.BF16 R132, R160.reuse, R168, R132 ;  /* 0x000000a8a084723c */ /* 0x042fe60000041884 */
[----:B------:R-:W-:Y:S02]  /*f4f0*/  FMUL.FTZ R139, R0, R139 ;  /* 0x0000008b008b7220 */ /* 0x000fe40000410000 */
[--C-:B------:R-:W-:Y:S02]  /*f500*/  FFMA.FTZ R199, R16, c[0x0][0x23c], -R194.reuse ;  /* 0x00008f0010c77a23 */ /* 0x100fe400000108c2 */
[----:B------:R-:W-:Y:S01]  /*f510*/  FFMA.FTZ R200, R17, c[0x0][0x23c], -R194 ;  /* 0x00008f0011c87a23 */ /* 0x000fe200000108c2 */
[C---:B------:R-:W-:Y:S01]  /*f520*/  HMMA.16816.F32.BF16 R12, R160.reuse, R170, R12 ;  /* 0x000000aaa00c723c */ /* 0x040fe2000004180c */
[----:B------:R-:W1:Y:S02]  /*f530*/  LDSM.16.MT88.4 R168, [R222+0x18800] ;  /* 0x01880000dea8783b */ /* 0x000e640000004200 */
        /* <DEDUP_REMOVED lines=11> */
[----:B--2---:R-:W-:Y:S01]  /*f5f0*/  F2FP.BF16.PACK_AB R148, R196, R195 ;  /* 0x000000c3c494723e */ /* 0x004fe200000010ff */
[----:B------:R-:W-:Y:S01]  /*f600*/  FMUL.FTZ R17, R2, R149 ;  /* 0x0000009502117220 */ /* 0x000fe20000410000 */
[----:B-----5:R-:W-:Y:S01]  /*f610*/  F2FP.BF16.PACK_AB R149, R198, R197 ;  /* 0x000000c5c695723e */ /* 0x020fe200000010ff */
[C---:B------:R-:W-:Y:S01]  /*f620*/  HMMA.16816.F32.BF16 R140, R160.reuse, R174, R140 ;  /* 0x000000aea08c723c */ /* 0x040fe2000004188c */
[----:B------:R-:W2:Y:S02]  /*f630*/  LDSM.16.MT88.4 R172, [R221+0x18800] ;  /* 0x01880000ddac783b */ /* 0x000ea40000004200 */
        /* <DEDUP_REMOVED lines=9> */
[----:B------:R-:W-:Y:S01]  /*f6d0*/  FFMA.FTZ R165, R2, R249, R165 ;  /* 0x000000f902a57223 */ /* 0x000fe200000100a5 */
[----:B------:R-:W-:Y:S01]  /*f6e0*/  MOV R2, R164 ;  /* 0x000000a400027202 */ /* 0x000fe20000000f00 */
[----:B------:R-:W-:Y:S03]  /*f6f0*/  FFMA.FTZ R167, R0, R248, R167 ;  /* 0x000000f800a77223 */ /* 0x000fe600000100a7 */
[----:B------:R-:W-:Y:S01]  /*f700*/  HMMA.16816.F32.BF16 R144, R160, R154, R144 ;  /* 0x0000009aa090723c */ /* 0x000fe20000041890 */
[----:B------:R-:W3:Y:S02]  /*f710*/  LDSM.16.MT88.4 R152, [R220+0x18800] ;  /* 0x01880000dc98783b */ /* 0x000ee40000004200 */
[----:B------:R-:W-:Y:S01]  /*f720*/  FADD.FTZ R165, R166, R165 ;  /* 0x000000a5a6a57221 */ /* 0x000fe20000010000 */
[----:B------:R-:W-:Y:S01]  /*f730*/  MOV R0, R3 ;  /* 0x0000000300007202 */ /* 0x000fe20000000f00 */
[----:B------:R-:W-:Y:S01]  /*f740*/  FADD.FTZ R167, R188, R167 ;  /* 0x000000a7bca77221 */ /* 0x000fe20000010000 */
[----:B-----5:R-:W-:Y:S01]  /*f750*/  F2FP.BF16.PACK_AB R151, R202, R201 ;  /* 0x000000c9ca97723e */ /* 0x020fe200000010ff */
[----:B------:R-:W-:Y:S02]  /*f760*/  FADD.FTZ R165, R189, R165 ;  /* 0x000000a5bda57221 */ /* 0x000fe40000010000 */
        /* <DEDUP_REMOVED lines=9> */
[C---:B-1----:R-:W-:Y:S04]  /*f800*/  HMMA.16816.F32.BF16 R36, R148.reuse, R168, R36 ;  /* 0x000000a89424723c */ /* 0x042fe80000041824 */
[----:B------:R-:W-:Y:S02]  /*f810*/  FADD.FTZ R196, R196, R190 ;  /* 0x000000bec4c47221 */ /* 0x000fe40000010000 */
[----:B------:R-:W-:Y:S02]  /*f820*/  FADD.FTZ R198, R198, R192 ;  /* 0x000000c0c6c67221 */ /* 0x000fe40000010000 */
[C---:B------:R-:W-:Y:S01]  /*f830*/  HMMA.16816.F32.BF16 R40, R148.reuse, R170, R40 ;  /* 0x000000aa9428723c */ /* 0x040fe20000041828 */
[----:B------:R-:W1:Y:S03]  /*f840*/  LDSM.16.MT88.4 R168, [R224+0x1c800] ;  /* 0x01c80000e0a8783b */ /* 0x000e660000004200 */
[----:B------:R-:W-:Y:S02]  /*f850*/  FADD.FTZ R196, R199, R196 ;  /* 0x000000c4c7c47221 */ /* 0x000fe40000010000 */
[----:B------:R-:W-:Y:S02]  /*f860*/  FADD.FTZ R198, R201, R198 ;  /* 0x000000c6c9c67221 */ /* 0x000fe40000010000 */
[C---:B--2---:R-:W-:Y:S04]  /*f870*/  HMMA.16816.F32.BF16 R44, R148.reuse, R172, R44 ;  /* 0x000000ac942c723c */ /* 0x044fe8000004182c */
[----:B------:R-:W-:Y:S02]  /*f880*/  FADD.FTZ R200, R200, R196 ;  /* 0x000000c4c8c87221 */ /* 0x000fe40000010000 */
[----:B------:R-:W-:Y:S02]  /*f890*/  FADD.FTZ R202, R202, R198 ;  /* 0x000000c6caca7221 */ /* 0x000fe40000010000 */
[C---:B------:R-:W-:Y:S04]  /*f8a0*/  HMMA.16816.F32.BF16 R48, R148.reuse, R174, R48 ;  /* 0x000000ae9430723c */ /* 0x040fe80000041830 */
[--C-:B------:R-:W-:Y:S02]  /*f8b0*/  FFMA.FTZ R172, R20, c[0x0][0x23c], -R194.reuse ;  /* 0x00008f0014ac7a23 */ /* 0x100fe400000108c2 */
[----:B------:R-:W-:Y:S02]  /*f8c0*/  FFMA.FTZ R173, R21, c[0x0][0x23c], -R194 ;  /* 0x00008f0015ad7a23 */ /* 0x000fe400000108c2 */
[C---:B---3--:R-:W-:Y:S02]  /*f8d0*/  HMMA.16816.F32.BF16 R52, R148.reuse, R152, R52 ;  /* 0x000000989434723c */ /* 0x048fe40000041834 */
[----:B------:R-:W2:Y:S02]  /*f8e0*/  MUFU.EX2 R172, R172 ;  /* 0x000000ac00ac7308 */ /* 0x000ea40000000800 */
[--C-:B------:R-:W-:Y:S02]  /*f8f0*/  FFMA.FTZ R174, R22, c[0x0][0x23c], -R193.reuse ;  /* 0x00008f0016ae7a23 */ /* 0x100fe400000108c1 */
[--C-:B------:R-:W-:Y:S02]  /*f900*/  FFMA.FTZ R175, R23, c[0x0][0x23c], -R193.reuse ;  /* 0x00008f0017af7a23 */ /* 0x100fe400000108c1 */
[C---:B------:R-:W-:Y:S01]  /*f910*/  HMMA.16816.F32.BF16 R56, R148.reuse, R154, R56 ;  /* 0x0000009a9438723c */ /* 0x040fe20000041838 */
[----:B------:R-:W3:Y:S03]  /*f920*/  LDSM.16.MT88.4 R152, [R221+0x1c800] ;  /* 0x01c80000dd98783b */ /* 0x000ee60000004200 */
[----:B------:R-:W-:Y:S04]  /*f930*/  MUFU.EX2 R173, R173 ;  /* 0x000000ad00ad7308 */ /* 0x000fe80000000800 */
[C---:B----4-:R-:W-:Y:S01]  /*f940*/  HMMA.16816.F32.BF16 R60, R148.reuse, R160, R60 ;  /* 0x000000a0943c723c */ /* 0x050fe2000004183c */
[----:B------:R-:W-:Y:S05]  /*f950*/  LDSM.16.MT88.4 R20, [R221+0x1e800] ;  /* 0x01e80000dd14783b */ /* 0x000fea0000004200 */
[----:B------:R-:W4:Y:S02]  /*f960*/  MUFU.EX2 R174, R174 ;  /* 0x000000ae00ae7308 */ /* 0x000f240000000800 */
[C---:B------:R-:W-:Y:S01]  /*f970*/  HMMA.16816.F32.BF16 R64, R148.reuse, R162, R64 ;  /* 0x000000a29440723c */ /* 0x040fe20000041840 */
[----:B------:R-:W1:Y:S03]  /*f980*/  LDSM.16.MT88.4 R160, [R220+0x1c800] ;  /* 0x01c80000dca0783b */ /* 0x000e660000004200 */
[----:B--2---:R-:W-:Y:S04]  /*f990*/  FADD.FTZ R200, R172, R200 ;  /* 0x000000c8acc87221 */ /* 0x004fe80000010000 */
[C---:B------:R-:W-:Y:S01]  /*f9a0*/  HMMA.16816.F32.BF16 R68, R148.reuse, R176, R68 ;  /* 0x000000b09444723c */ /* 0x040fe20000041844 */
[----:B------:R-:W2:Y:S06]  /*f9b0*/  MUFU.EX2 R175, R175 ;  /* 0x000000af00af7308 */ /* 0x000eac0000000800 */
[--C-:B------:R-:W-:Y:S01]  /*f9c0*/  FFMA.FTZ R176, R24, c[0x0][0x23c], -R194.reuse ;  /* 0x00008f0018b07a23 */ /* 0x100fe200000108c2 */
[C---:B------:R-:W-:Y:S04]  /*f9d0*/  HMMA.16816.F32.BF16 R72, R148.reuse, R178, R72 ;  /* 0x000000b29448723c */ /* 0x040fe80000041848 */
[----:B------:R-:W-:Y:S01]  /*f9e0*/  FFMA.FTZ R177, R25, c[0x0][0x23c], -R194 ;  /* 0x00008f0019b17a23 */ /* 0x000fe200000108c2 */
[----:B------:R-:W-:Y:S01]  /*f9f0*/  MUFU.EX2 R176, R176 ;  /* 0x000000b000b07308 */ /* 0x000fe20000000800 */
[----:B----4-:R-:W-:Y:S02]  /*fa00*/  FADD.FTZ R202, R174, R202 ;  /* 0x000000caaeca7221 */ /* 0x010fe40000010000 */
[C---:B------:R-:W-:Y:S04]  /*fa10*/  HMMA.16816.F32.BF16 R76, R148.reuse, R180, R76 ;  /* 0x000000b4944c723c */ /* 0x040fe8000004184c */
[--C-:B------:R-:W-:Y:S02]  /*fa20*/  FFMA.FTZ R178, R26, c[0x0][0x23c], -R193.reuse ;  /* 0x00008f001ab27a23 */ /* 0x100fe400000108c1 */
[--C-:B------:R-:W-:Y:S01]  /*fa30*/  FFMA.FTZ R179, R27, c[0x0][0x23c], -R193.reuse ;  /* 0x00008f001bb37a23 */ /* 0x100fe200000108c1 */
[----:B------:R-:W4:Y:S01]  /*fa40*/  MUFU.EX2 R177, R177 ;  /* 0x000000b100b17308 */ /* 0x000f220000000800 */
[C---:B------:R-:W-:Y:S01]  /*fa50*/  HMMA.16816.F32.BF16 R80, R148.reuse, R182, R80 ;  /* 0x000000b69450723c */ /* 0x040fe20000041850 */
[----:B------:R-:W-:Y:S03]  /*fa60*/  LDSM.16.MT88.4 R24, [R222+0x19000] ;  /* 0x01900000de18783b */ /* 0x000fe60000004200 */
[--C-:B------:R-:W-:Y:S02]  /*fa70*/  FFMA.FTZ R180, R28, c[0x0][0x23c], -R194.reuse ;  /* 0x00008f001cb47a23 */ /* 0x100fe400000108c2 */
[--C-:B------:R-:W-:Y:S02]  /*fa80*/  FFMA.FTZ R181, R29, c[0x0][0x23c], -R194.reuse ;  /* 0x00008f001db57a23 */ /* 0x100fe400000108c2 */
[C---:B-----5:R-:W-:Y:S01]  /*fa90*/  HMMA.16816.F32.BF16 R84, R148.reuse, R156, R84 ;  /* 0x0000009c9454723c */ /* 0x060fe20000041854 */
[----:B------:R-:W-:Y:S03]  /*faa0*/  MUFU.EX2 R178, R178 ;  /* 0x000000b200b27308 */ /* 0x000fe60000000800 */
[--C-:B------:R-:W-:Y:S02]  /*fab0*/  FFMA.FTZ R182, R30, c[0x0][0x23c], -R193.reuse ;  /* 0x00008f001eb67a23 */ /* 0x100fe400000108c1 */
[--C-:B------:R-:W-:Y:S02]  /*fac0*/  FFMA.FTZ R183, R31, c[0x0][0x23c], -R193.reuse ;  /* 0x00008f001fb77a23 */ /* 0x100fe400000108c1 */
[C---:B------:R-:W-:Y:S01]  /*fad0*/  HMMA.16816.F32.BF16 R88, R148.reuse, R158, R88 ;  /* 0x0000009e9458723c */ /* 0x040fe20000041858 */
[----:B------:R-:W5:Y:S02]  /*fae0*/  LDSM.16.MT88.4 R156, [R224+0x1e800] ;  /* 0x01e80000e09c783b */ /* 0x000f640000004200 */
[----:B------:R-:W2:Y:S05]  /*faf0*/  MUFU.EX2 R179, R179 ;  /* 0x000000b300b37308 */ /* 0x000eaa0000000800 */
[C---:B-1----:R-:W-:Y:S01]  /*fb00*/  HMMA.16816.F32.BF16 R92, R148.reuse, R168, R92 ;  /* 0x000000a8945c723c */ /* 0x042fe2000004185c */
[----:B------:R-:W-:Y:S04]  /*fb10*/  LDSM.16.MT88.4 R28, [R221+0x1f000] ;  /* 0x01f00000dd1c783b */ /* 0x000fe80000004200 */
[----:B------:R-:W1:Y:S03]  /*fb20*/  MUFU.EX2 R180, R180 ;  /* 0x000000b400b47308 */ /* 0x000e660000000800 */
[C---:B------:R-:W-:Y:S01]  /*fb30*/  HMMA.16816.F32.BF16 R96, R148.reuse, R170, R96 ;  /* 0x000000aa9460723c */ /* 0x040fe20000041860 */
[----:B------:R-:W1:Y:S06]  /*fb40*/  LDSM.16.MT88.4 R168, [R222+0x1e800] ;  /* 0x01e80000dea8783b */ /* 0x000e6c0000004200 */
[----:B------:R-:W-:Y:S01]  /*fb50*/  MUFU.EX2 R181, R181 ;  /* 0x000000b500b57308 */ /* 0x000fe20000000800 */
[C---:B------:R-:W-:Y:S07]  /*fb60*/  HMMA.16816.F32.BF16 R100, R148.reuse, R184, R100 ;  /* 0x000000b89464723c */ /* 0x040fee0000041864 */
[--C-:B------:R-:W-:Y:S01]  /*fb70*/  FFMA.FTZ R184, R32, c[0x0][0x23c], -R194.reuse ;  /* 0x00008f0020b87a23 */ /* 0x100fe200000108c2 */
[C---:B------:R-:W-:Y:S01]  /*fb80*/  HMMA.16816.F32.BF16 R104, R148.reuse, R186, R104 ;  /* 0x000000ba9468723c */ /* 0x040fe20000041868 */
[----:B------:R-:W1:Y:S03]  /*fb90*/  MUFU.EX2 R182, R182 ;  /* 0x000000b600b67308 */ /* 0x000e660000000800 */
[----:B------:R-:W-:Y:S02]  /*fba0*/  FFMA.FTZ R194, R33, c[0x0][0x23c], -R194 ;  /* 0x00008f0021c27a23 */ /* 0x000fe400000108c2 */
[--C-:B------:R-:W-:Y:S02]  /*fbb0*/  FFMA.FTZ R185, R34, c[0x0][0x23c], -R193.reuse ;  /* 0x00008f0022b97a23 */ /* 0x100fe400000108c1 */
[C---:B---3--:R-:W-:Y:S03]  /*fbc0*/  HMMA.16816.F32.BF16 R108, R148.reuse, R152, R108 ;  /* 0x00000098946c723c */ /* 0x048fe6000004186c */
[----:B------:R-:W3:Y:S01]  /*fbd0*/  MUFU.EX2 R183, R183 ;  /* 0x000000b700b77308 */ /* 0x000ee20000000800 */
[----:B------:R-:W-:Y:S02]  /*fbe0*/  FFMA.FTZ R193, R35, c[0x0][0x23c], -R193 ;  /* 0x00008f0023c17a23 */ /* 0x000fe400000108c1 */
[----:B------:R-:W-:Y:S02]  /*fbf0*/  LDSM.16.MT88.4 R32, [R222+0x19800] ;  /* 0x01980000de20783b */ /* 0x000fe40000004200 */
[C---:B------:R-:W-:Y:S05]  /*fc00*/  HMMA.16816.F32.BF16 R112, R148.reuse, R154, R112 ;  /* 0x0000009a9470723c */ /* 0x040fea0000041870 */
[----:B------:R-:W1:Y:S01]  /*fc10*/  MUFU.EX2 R184, R184 ;  /* 0x000000b800b87308 */ /* 0x000e620000000800 */
[----:B------:R-:W2:Y:S02]  /*fc20*/  LDSM.16.MT88.4 R152, [R220+0x1e800] ;  /* 0x01e80000dc98783b */ /* 0x000ea40000004200 */
[C---:B------:R-:W-:Y:S07]  /*fc30*/  HMMA.16816.F32.BF16 R116, R148.reuse, R160, R116 ;  /* 0x000000a09474723c */ /* 0x040fee0000041874 */
[----:B------:R-:W-:Y:S01]  /*fc40*/  MUFU.EX2 R194, R194 ;  /* 0x000000c200c27308 */ /* 0x000fe20000000800 */
[C---:B------:R-:W-:Y:S01]  /*fc50*/  HMMA.16816.F32.BF16 R120, R148.reuse, R162, R120 ;  /* 0x000000a29478723c */ /* 0x040fe20000041878 */
[----:B------:R-:W-:Y:S07]  /*fc60*/  LDSM.16.MT88.4 R160, [R221+0x19000] ;  /* 0x01900000dda0783b */ /* 0x000fee0000004200 */
[C---:B-----5:R-:W-:Y:S01]  /*fc70*/  HMMA.16816.F32.BF16 R124, R148.reuse, R156, R124 ;  /* 0x0000009c947c723c */ /* 0x060fe2000004187c */
[----:B------:R-:W5:Y:S07]  /*fc80*/  MUFU.EX2 R185, R185 ;  /* 0x000000b900b97308 */ /* 0x000f6e0000000800 */
[C---:B------:R-:W-:Y:S01]  /*fc90*/  HMMA.16816.F32.BF16 R128, R148.reuse, R158, R128 ;  /* 0x0000009e9480723c */ /* 0x040fe20000041880 */
[----:B------:R-:W3:Y:S02]  /*fca0*/  LDSM.16.MT88.4 R156, [R224+0x19000] ;  /* 0x01900000e09c783b */ /* 0x000ee40000004200 */
[----:B------:R-:W2:Y:S05]  /*fcb0*/  MUFU.EX2 R193, R193 ;  /* 0x000000c100c17308 */ /* 0x000eaa0000000800 */
[C---:B-1----:R-:W-:Y:S08]  /*fcc0*/  HMMA.16816.F32.BF16 R132, R148.reuse, R168, R132 ;  /* 0x000000a89484723c */ /* 0x042ff00000041884 */
[C---:B------:R-:W-:Y:S01]  /*fcd0*/  HMMA.16816.F32.BF16 R12, R148.reuse, R170, R12 ;  /* 0x000000aa940c723c */ /* 0x040fe2000004180c */
[----:B------:R-:W1:Y:S07]  /*fce0*/  LDSM.16.MT88.4 R168, [R220+0x19000] ;  /* 0x01900000dca8783b */ /* 0x000e6e0000004200 */
[C---:B------:R-:W-:Y:S07]  /*fcf0*/  HMMA.16816.F32.BF16 R136, R148.reuse, R20, R136 ;  /* 0x000000149488723c */ /* 0x040fee0000041888 */
[----:B------:R-:W-:Y:S01]  /*fd00*/  F2FP.BF16.PACK_AB R20, R173, R172 ;  /* 0x000000acad14723e */ /* 0x000fe200000010ff */
[C---:B------:R-:W-:Y:S04]  /*fd10*/  HMMA.16816.F32.BF16 R140, R148.reuse, R22, R140 ;  /* 0x00000016948c723c */ /* 0x040fe8000004188c */
[----:B--2---:R-:W-:Y:S01]  /*fd20*/  F2FP.BF16.PACK_AB R21, R175, R174 ;  /* 0x000000aeaf15723e */ /* 0x004fe200000010ff */
[----:B------:R-:W-:Y:S02]  /*fd30*/  FADD.FTZ R173, R173, R200 ;  /* 0x000000c8adad7221 */ /* 0x000fe40000010000 */
[----:B----4-:R-:W-:Y:S01]  /*fd40*/  F2FP.BF16.PACK_AB R22, R177, R176 ;  /* 0x000000b0b116723e */ /* 0x010fe200000010ff */
[C---:B------:R-:W-:Y:S04]  /*fd50*/  HMMA.16816.F32.BF16 R16, R148.reuse, R152, R16 ;  /* 0x000000989410723c */ /* 0x040fe80000041810 */
[----:B------:R-:W-:Y:S01]  /*fd60*/  F2FP.BF16.PACK_AB R23, R179, R178 ;  /* 0x000000b2b317723e */ /* 0x000fe200000010ff */
[----:B------:R-:W-:Y:S02]  /*fd70*/  FADD.FTZ R175, R175, R202 ;  /* 0x000000caafaf7221 */ /* 0x000fe40000010000 */
[----:B------:R-:W-:Y:S01]  /*fd80*/  FADD.FTZ R173, R176, R173 ;  /* 0x000000adb0ad7221 */ /* 0x000fe20000010000 */
[----:B------:R-:W-:Y:S01]  /*fd90*/  HMMA.16816.F32.BF16 R144, R148, R154, R144 ;  /* 0x0000009a9490723c */ /* 0x000fe20000041890 */
[----:B------:R-:W2:Y:S03]  /*fda0*/  LDSM.16.MT88.4 R148, [R224+0x1b000] ;  /* 0x01b00000e094783b */ /* 0x000ea60000004200 */
        /* <DEDUP_REMOVED lines=8> */
[----:B------:R-:W-:Y:S02]  /*fe30*/  FADD.FTZ R179, R182, R179 ;  /* 0x000000b3b6b37221 */ /* 0x000fe40000010000 */
[----:B------:R-:W-:Y:S02]  /*fe40*/  FADD.FTZ R177, R181, R177 ;  /* 0x000000b1b5b17221 */ /* 0x000fe40000010000 */
[C---:B------:R-:W-:Y:S04]  /*fe50*/  HMMA.16816.F32.BF16 R36, R20.reuse, R24, R36 ;  /* 0x000000181424723c */ /* 0x040fe80000041824 */
[----:B------:R-:W-:Y:S02]  /*fe60*/  FADD.FTZ R179, R183, R179 ;  /* 0x000000b3b7b37221 */ /* 0x000fe40000010000 */
[----:B------:R-:W-:Y:S02]  /*fe70*/  FADD.FTZ R177, R184, R177 ;  /* 0x000000b1b8b17221 */ /* 0x000fe40000010000 */
[C---:B------:R-:W-:Y:S01]  /*fe80*/  HMMA.16816.F32.BF16 R40, R20.reuse, R26, R40 ;  /* 0x0000001a1428723c */ /* 0x040fe20000041828 */
[----:B------:R-:W3:Y:S03]  /*fe90*/  LDSM.16.MT88.4 R24, [R220+0x1b000] ;  /* 0x01b00000dc18783b */ /* 0x000ee60000004200 */
[----:B-----5:R-:W-:Y:S02]  /*fea0*/  FADD.FTZ R179, R185, R179 ;  /* 0x000000b3b9b37221 */ /* 0x020fe40000010000 */
[C---:B------:R-:W-:Y:S02]  /*feb0*/  FADD.FTZ R249, R194.reuse, R177 ;  /* 0x000000b1c2f97221 */ /* 0x040fe40000010000 */
[C---:B------:R-:W-:Y:S04]  /*fec0*/  HMMA.16816.F32.BF16 R44, R20.reuse, R160, R44 ;  /* 0x000000a0142c723c */ /* 0x040fe8000004182c */
[----:B------:R-:W-:Y:S04]  /*fed0*/  FADD.FTZ R248, R193, R179 ;  /* 0x000000b3c1f87221 */ /* 0x000fe80000010000 */
        /* <DEDUP_REMOVED lines=13> */
[----:B------:R-:W-:Y:S07]  /*ffb0*/  LDSM.16.MT88.4 R156, [R222+0x1f000] ;  /* 0x01f00000de9c783b */ /* 0x000fee0000004200 */
[C---:B------:R-:W-:Y:S08]  /*ffc0*/  HMMA.16816.F32.BF16 R84, R20.reuse, R24, R84 ;  /* 0x000000181454723c */ /* 0x040ff00000041854 */
[C---:B------:R-:W-:Y:S01]  /*ffd0*/  HMMA.16816.F32.BF16 R88, R20.reuse, R26, R88 ;  /* 0x0000001a1458723c */ /* 0x040fe20000041858 */
[----:B------:R-:W4:Y:S07]  /*ffe0*/  LDSM.16.MT88.4 R24, [R224+0x1f000] ;  /* 0x01f00000e018783b */ /* 0x000f2e0000004200 */
[C---:B-----5:R-:W-:Y:S08]  /*fff0*/  HMMA.16816.F32.BF16 R92, R20.reuse, R160, R92 ;  /* 0x000000a0145c723c */ /* 0x060ff0000004185c */
[C---:B------:R-:W-:Y:S08]  /*10000*/  HMMA.16816.F32.BF16 R96, R20.reuse, R162, R96 ;  /* 0x000000a21460723c */ /* 0x040ff00000041860 */
[C---:B-1----:R-:W-:Y:S08]  /*10010*/  HMMA.16816.F32.BF16 R100, R20.reuse, R168, R100 ;  /* 0x000000a81464723c */ /* 0x042ff00000041864 */
[C---:B------:R-:W-:Y:S01]  /*10020*/  HMMA.16816.F32.BF16 R104, R20.reuse, R170, R104 ;  /* 0x000000aa1468723c */ /* 0x040fe20000041868 */
[----:B------:R-:W-:Y:S07]  /*10030*/  LDSM.16.MT88.4 R168, [R220+0x19800] ;  /* 0x01980000dca8783b */ /* 0x000fee0000004200 */
[C---:B--2---:R-:W-:Y:S08]  /*10040*/  HMMA.16816.F32.BF16 R108, R20.reuse, R148, R108 ;  /* 0x00000094146c723c */ /* 0x044ff0000004186c */
        /* <DEDUP_REMOVED lines=16> */
[----:B------:R-:W-:Y:S02]  /*10150*/  F2FP.BF16.PACK_AB R20, R181, R180 ;  /* 0x000000b4b514723e */ /* 0x000fe400000010ff */
[----:B------:R-:W-:Y:S03]  /*10160*/  F2FP.BF16.PACK_AB R21, R183, R182 ;  /* 0x000000b6b715723e */ /* 0x000fe600000010ff */
[----:B------:R-:W-:Y:S02]  /*10170*/  F2FP.BF16.PACK_AB R22, R194, R184 ;  /* 0x000000b8c216723e */ /* 0x000fe400000010ff */
[----:B------:R-:W-:Y:S07]  /*10180*/  F2FP.BF16.PACK_AB R23, R193, R185 ;  /* 0x000000b9c117723e */ /* 0x000fee00000010ff */
[C---:B--2---:R-:W-:Y:S01]  /*10190*/  HMMA.16816.F32.BF16 R160, R20.reuse, R24, R4 ;  /* 0x0000001814a0723c */ /* 0x044fe20000041804 */
[----:B------:R-:W1:Y:S07]  /*101a0*/  LDSM.16.MT88.4 R4, [R222+0x1b800] ;  /* 0x01b80000de04783b */ /* 0x000e6e0000004200 */
[C---:B------:R-:W-:Y:S01]  /*101b0*/  HMMA.16816.F32.BF16 R156, R20.reuse, R26, R8 ;  /* 0x0000001a149c723c */ /* 0x040fe20000041808 */
[----:B------:R-:W2:Y:S07]  /*101c0*/  LDSM.16.MT88.4 R8, [R221+0x1b800] ;  /* 0x01b80000dd08783b */ /* 0x000eae0000004200 */
[C---:B------:R-:W-:Y:S01]  /*101d0*/  HMMA.16816.F32.BF16 R36, R20.reuse, R32, R36 ;  /* 0x000000201424723c */ /* 0x040fe20000041824 */
[----:B------:R-:W4:Y:S07]  /*101e0*/  LDSM.16.MT88.4 R24, [R220+0x1b800] ;  /* 0x01b80000dc18783b */ /* 0x000f2e0000004200 */
[C---:B------:R-:W-:Y:S01]  /*101f0*/  HMMA.16816.F32.BF16 R40, R20.reuse, R34, R40 ;  /* 0x000000221428723c */ /* 0x040fe20000041828 */
[----:B------:R-:W5:Y:S07]  /*10200*/  LDSM.16.MT88.4 R32, [R224+0x1d800] ;  /* 0x01d80000e020783b */ /* 0x000f6e0000004200 */
[C---:B------:R-:W-:Y:S08]  /*10210*/  HMMA.16816.F32.BF16 R44, R20.reuse, R152, R44 ;  /* 0x00000098142c723c */ /* 0x040ff0000004182c */
        /* <DEDUP_REMOVED lines=23> */
[C---:B------:R-:W-:Y:S08]  /*10390*/  HMMA.16816.F32.BF16 R116, R20.reuse, R168, R116 ;  /* 0x000000a81474723c */ /* 0x040ff00000041874 */
[C---:B------:R-:W-:Y:S08]  /*103a0*/  HMMA.16816.F32.BF16 R120, R20.reuse, R170, R120 ;  /* 0x000000aa1478723c */ /* 0x040ff00000041878 */
[C---:B---3--:R-:W-:Y:S08]  /*103b0*/  HMMA.16816.F32.BF16 R124, R20.reuse, R28, R124 ;  /* 0x0000001c147c723c */ /* 0x048ff0000004187c */
[C---:B------:R-:W-:Y:S08]  /*103c0*/  HMMA.16816.F32.BF16 R128, R20.reuse, R30, R128 ;  /* 0x0000001e1480723c */ /* 0x040ff00000041880 */
[C---:B-1----:R-:W-:Y:S08]  /*103d0*/  HMMA.16816.F32.BF16 R132, R20.reuse, R4, R132 ;  /* 0x000000041484723c */ /* 0x042ff00000041884 */
[C---:B------:R-:W-:Y:S08]  /*103e0*/  HMMA.16816.F32.BF16 R152, R20.reuse, R6, R12 ;  /* 0x000000061498723c */ /* 0x040ff0000004180c */
[C---:B--2---:R-:W-:Y:S08]  /*103f0*/  HMMA.16816.F32.BF16 R136, R20.reuse, R8, R136 ;  /* 0x000000081488723c */ /* 0x044ff00000041888 */
[C---:B------:R-:W-:Y:S08]  /*10400*/  HMMA.16816.F32.BF16 R140, R20.reuse, R10, R140 ;  /* 0x0000000a148c723c */ /* 0x040ff0000004188c */
[C---:B----4-:R-:W-:Y:S08]  /*10410*/  HMMA.16816.F32.BF16 R148, R20.reuse, R24, R16 ;  /* 0x000000181494723c */ /* 0x050ff00000041810 */
[----:B------:R-:W-:Y:S01]  /*10420*/  HMMA.16816.F32.BF16 R144, R20, R26, R144 ;  /* 0x0000001a1490723c */ /* 0x000fe20000041890 */
[----:B------:R-:W-:-:S07]  /*10430*/  @P4 BRA `(.L_x_210) ;  /* 0xffffce1000004947 */ /* 0x000fce000383ffff */
.L_x_209:
        /* <DEDUP_REMOVED lines=406> */
.L_x_214:
[----:B---34-:R-:W-:Y:S05]  /*11da0*/  BSYNC B0 ;  /* 0x0000000000007941 */ /* 0x018fea0003800000 */
.L_x_213:
        /* <DEDUP_REMOVED lines=36> */
.L_x_216:
[----:B------:R-:W-:Y:S05]  /*11ff0*/  BSYNC B0 ;  /* 0x0000000000007941 */ /* 0x000fea0003800000 */
.L_x_215:
        /* <DEDUP_REMOVED lines=22> */
.L_x_218:
[----:B------:R-:W-:Y:S05]  /*12160*/  BSYNC B0 ;  /* 0x0000000000007941 */ /* 0x000fea0003800000 */
.L_x_217:
        /* <DEDUP_REMOVED lines=22> */
.L_x_220:
[----:B------:R-:W-:Y:S05]  /*122d0*/  BSYNC B0 ;  /* 0x0000000000007941 */ /* 0x000fea0003800000 */
.L_x_219:
[----:B------:R-:W-:-:S04]  /*122e0*/  IADD3 R4, R4, 0x60, RZ ;  /* 0x0000006004047810 */ /* 0x000fc80007ffe0ff */
        /* <DEDUP_REMOVED lines=22> */
.L_x_179:
        /* <DEDUP_REMOVED lines=80> */
.L_x_222:
[----:B------:R-:W-:Y:S05]  /*12950*/  BSYNC B0 ;  /* 0x0000000000007941 */ /* 0x000fea0003800000 */
.L_x_221:
        /* <DEDUP_REMOVED lines=18> */
[----:B------:R1:W-:Y:S04]  /*12a80*/  @!P3 STG.E.128 [R2.64], RZ ;  /* 0x000000ff0200b986 */ /* 0x0003e8000c101d12 */
[----:B------:R1:W-:Y:S04]  /*12a90*/  @!P2 STG.E.128 [R2.64+0x80], RZ ;  /* 0x000080ff0200a986 */ /* 0x0003e8000c101d12 */
[----:B------:R1:W-:Y:S04]  /*12aa0*/  @!P1 STG.E.128 [R2.64+0x100], RZ ;  /* 0x000100ff02009986 */ /* 0x0003e8000c101d12 */
[----:B------:R1:W-:Y:S02]  /*12ab0*/  @!P0 STG.E.128 [R2.64+0x180], RZ ;  /* 0x000180ff02008986 */ /* 0x0003e4000c101d12 */
.L_x_224:
[----:B------:R-:W-:Y:S05]  /*12ac0*/  BSYNC B0 ;  /* 0x0000000000007941 */ /* 0x000fea0003800000 */
.L_x_223:
[----:B------:R-:W-:Y:S01]  /*12ad0*/  IADD3 R4, R12, 0x40, RZ ;  /* 0x000000400c047810 */ /* 0x000fe20007ffe0ff */
        /* <DEDUP_REMOVED lines=21> */
.L_x_226:
[----:B------:R-:W-:Y:S05]  /*12c30*/  BSYNC B0 ;  /* 0x0000000000007941 */ /* 0x000fea0003800000 */
.L_x_225:
[----:B-1----:R-:W-:Y:S01]  /*12c40*/  IADD3 R3, R12, 0x60, RZ ;  /* 0x000000600c037810 */ /* 0x002fe20007ffe0ff */
        /* <DEDUP_REMOVED lines=20> */
.L_x_228:
[----:B------:R-:W-:Y:S05]  /*12d90*/  BSYNC B0 ;  /* 0x0000000000007941 */ /* 0x000fea0003800000 */
.L_x_227:
[----:B------:R-:W-:-:S04]  /*12da0*/  ISETP.NE.AND P6, PT, R10, RZ, PT ;  /* 0x000000ff0a00720c */ /* 0x000fc80003fc5270 */
[----:B------:R-:W-:Y:S02]  /*12db0*/  ISETP.GE.OR P5, PT, R12, UR16, P6 ;  /* 0x000000100c007c0c */ /* 0x000fe4000b7a6670 */
[----:B------:R-:W-:Y:S02]  /*12dc0*/  ISETP.GE.OR P4, PT, R5, UR16, P6 ;  /* 0x0000001005007c0c */ /* 0x000fe4000b786670 */
[----:B------:R-:W-:Y:S02]  /*12dd0*/  ISETP.GE.OR P3, PT, R4, UR16, P6 ;  /* 0x0000001004007c0c */ /* 0x000fe4000b766670 */
[----:B------:R-:W-:-:S07]  /*12de0*/  ISETP.GE.OR P6, PT, R3, UR16, P6 ;  /* 0x0000001003007c0c */ /* 0x000fce000b7c6670 */
[----:B-1----:R-:W-:Y:S02]  /*12df0*/  @!P5 IMAD R7, R12, UR14, RZ ;  /* 0x0000000e0c07dc24 */ /* 0x002fe4000f8e02ff */
        /* <DEDUP_REMOVED lines=21> */
[----:B-1----:R-:W-:-:S05]  /*12f50*/  IMAD R0, R3, UR14, RZ ;  /* 0x0000000e03007c24 */ /* 0x002fca000f8e02ff */
[----:B------:R-:W-:-:S04]  /*12f60*/  IADD3 R2, P0, R0, UR11, RZ ;  /* 0x0000000b00027c10 */ /* 0x000fc8000ff1e0ff */
[----:B------:R-:W-:Y:S02]  /*12f70*/  LEA.HI.X.SX32 R0, R0, UR6, 0x1, P0 ;  /* 0x0000000600007c11 */ /* 0x000fe400080f0eff */
[----:B------:R-:W-:-:S04]  /*12f80*/  LEA R4, P0, R2, c[0x0][0x200], 0x2 ;  /* 0x0000800002047a11 */ /* 0x000fc800078010ff */
[----:B------:R-:W-:Y:S01]  /*12f90*/  LEA.HI.X R5, R2, c[0x0][0x204], R0, 0x2, P0 ;  /* 0x0000810002057a11 */ /* 0x000fe200000f1400 */
[----:B------:R-:W-:-:S05]  /*12fa0*/  IMAD.MOV.U32 R0, RZ, RZ, 0x7f800000 ;  /* 0x7f800000ff007424 */ /* 0x000fca00078e00ff */
[----:B------:R-:W-:Y:S01]  /*12fb0*/  STG.E [R4.64], R0 ;  /* 0x0000000004007986 */ /* 0x000fe2000c101912 */
[----:B------:R-:W-:Y:S05]  /*12fc0*/  EXIT ;  /* 0x000000000000794d */ /* 0x000fea0003800000 */
.L_x_229:
        /* <DEDUP_REMOVED lines=11> */
.L_x_1075:


//--------------------- .text._ZN5flash16flash_fwd_kernelI23Flash_fwd_kernel_traitsILi256ELi128ELi64ELi8ELb0ELb0EN7cutlass10bfloat16_tE19Flash_kernel_traitsILi256ELi128ELi64ELi8ES3_EELb0ELb1ELb0ELb1ELb0ELb0ELb0ELb0EEEvNS_16Flash_fwd_paramsE --------------------------
	.section	.text._ZN5flash16flash_fwd_kernelI23Flash_fwd_kernel_traitsILi256ELi128ELi64ELi8ELb0ELb0EN7cutlass10bfloat16_tE19Flash_kernel_traitsILi256ELi128ELi64ELi8ES3_EELb0ELb1ELb0ELb1ELb0ELb0ELb0ELb0EEEvNS_16Flash_fwd_paramsE,"ax",@progbits
	.sectioninfo	@"SHI_REGISTERS=253"
	.align	128
        .global         _ZN5flash16flash_fwd_kernelI23Flash_fwd_kernel_traitsILi256ELi128ELi64ELi8ELb0ELb0EN7cutlass10bfloat16_tE19Flash_kernel_traitsILi256ELi128ELi64ELi8ES3_EELb0ELb1ELb0ELb1ELb0ELb0ELb0ELb0EEEvNS_16Flash_fwd_paramsE
        .type           _ZN5flash16flash_fwd_kernelI23Flash_fwd_kernel_traitsILi256ELi128ELi64ELi8ELb0ELb0EN7cutlass10bfloat16_tE19Flash_kernel_traitsILi256ELi128ELi64ELi8ES3_EELb0ELb1ELb0ELb1ELb0ELb0ELb0ELb0EEEvNS_16Flash_fwd_paramsE,@function
        .size           _ZN5flash16flash_fwd_kernelI23Flash_fwd_kernel_traitsILi256ELi128ELi64ELi8ELb0ELb0EN7cutlass10bfloat16_tE19Flash_kernel_traitsILi256ELi128ELi64ELi8ES3_EELb0ELb1ELb0ELb1ELb0ELb0ELb0ELb0EEEvNS_16Flash_fwd_paramsE,(.L_x_1076 - _ZN5flash16flash_fwd_kernelI23Flash_fwd_kernel_traitsILi256ELi128ELi64ELi8ELb0ELb0EN7cutlass10bfloat16_tE19Flash_kernel_traitsILi256ELi128ELi64ELi8ES3_EELb0ELb1ELb0ELb1ELb0ELb0ELb0ELb0EEEvNS_16Flash_fwd_paramsE)
        .other          _ZN5flash16flash_fwd_kernelI23Flash_fwd_kernel_traitsILi256ELi128ELi64ELi8ELb0ELb0EN7cutlass10bfloat16_tE19Flash_kernel_traitsILi256ELi128ELi64ELi8ES3_EELb0ELb1ELb0ELb1ELb0ELb0ELb0ELb0EEEvNS_16Flash_fwd_paramsE,@"STO_CUDA_ENTRY STV_DEFAULT"
_ZN5flash16flash_fwd_kernelI23Flash_fwd_kernel_traitsILi256ELi128ELi64ELi8ELb0ELb0EN7cutlass10bfloat16_tE19Flash_kernel_traitsILi256ELi128ELi64ELi8ES3_EELb0ELb1ELb0ELb1ELb0ELb0ELb0ELb0EEEvNS_16Flash_fwd_paramsE:
.text._ZN5flash16flash_fwd_kernelI23Flash_fwd_kernel_traitsILi256ELi128ELi64ELi8ELb0ELb0EN7cutlass10bfloat16_tE19Flash_kernel_traitsILi256ELi128ELi64ELi8ES3_EELb0ELb1ELb0ELb1ELb0ELb0ELb0ELb0EEEvNS_16Flash_fwd_paramsE:
        /* <DEDUP_REMOVED lines=56> */
.L_x_230:
[----:B-1----:R-:W-:Y:S02]  /*0380*/  ULDC UR6, c[0x0][0x218] ;  /* 0x0000860000067ab9 */ /* 0x002fe40000000800 */
.L_x_231:
        /* <DEDUP_REMOVED lines=45> */
[----:B------:R-:W-:Y:S02]  /*0660*/  @UP0 UIADD3 UR11, UR25, UR8, URZ ;  /* 0x00000008190b0290 */ /* 0x000fe4000fffe03f */
[----:B------:R-:W-:Y:S02]  /*0670*/  @UP1 UIMAD UR23, UR13, UR5, UR27 ;  /* 0x000000050d1712a4 */ /* 0x000fe4000f8e021b */
[----:B------:R-:W-:Y:S02]  /*0680*/  @!UP1 UIMAD UR10, UR10, UR6, URZ ;  /* 0x000000060a0a92a4 */ /* 0x000fe4000f8e023f */
[----:B------:R-:W-:Y:S02]  /*0690*/  ULDC.64 UR4, c[0x0][0x198] ;  /* 0x0000660000047ab9 */ /* 0x000fe40000000a00 */
        /* <DEDUP_REMOVED lines=15> */
[----:B------:R-:W-:Y:S02]  /*0790*/  UIADD3 UR11, UR27, UR10, URZ ;  /* 0x0000000a1b0b7290 */ /* 0x000fe4000fffe03f */
[----:B------:R-:W-:Y:S02]  /*07a0*/  ULDC.64 UR4, c[0x0][0x180] ;  /* 0x0000600000047ab9 */ /* 0x000fe40000000a00 */
[----:B------:R-:W-:Y:S02]  /*07b0*/  UMOV UR10, UR26 ;  /* 0x0000001a000a7c82 */ /* 0x000fe40008000000 */
[----:B------:R-:W-:Y:S02]  /*07c0*/  UIMAD UR7, UR7, UR4, URZ ;  /* 0x00000004070772a4 */ /* 0x000fe4000f8e023f */
[----:B------:R-:W-:Y:S02]  /*07d0*/  UIMAD.WIDE.U32 UR26, UR22, UR4, UR10 ;  /* 0x00000004161a72a5 */ /* 0x000fe4000f8e000a */
[----:B------:R-:W-:-:S04]  /*07e0*/  UIMAD UR5, UR22, UR5, UR7 ;  /* 0x00000005160572a4 */ /* 0x000fc8000f8e0207 */
[----:B------:R-:W-:Y:S02]  /*07f0*/  UIADD3 UR10, UR27, UR5, URZ ;  /* 0x000000051b0a7290 */ /* 0x000fe4000fffe03f */
[----:B------:R-:W-:Y:S02]  /*0800*/  UMOV UR12, UR26 ;  /* 0x0000001a000c7c82 */ /* 0x000fe40008000000 */
.L_x_233:
        /* <DEDUP_REMOVED lines=50> */
.L_x_234:
        /* <DEDUP_REMOVED lines=8> */
[----:B------:R-:W-:Y:S01]  /*0bb0*/  SHF.R.S32.HI R244, RZ, 0x3, R3 ;  /* 0x00000003fff47819 */ /* 0x000fe20000011403 */
[----:B------:R-:W-:Y:S01]  /*0bc0*/  UIMAD UR25, UR8, UR5, UR4 ;  /* 0x00000005081972a4 */ /* 0x000fe2000f8e0204 */
[----:B------:R-:W-:-:S02]  /*0bd0*/  LOP3.LUT R3, R3, 0xfffffff8, RZ, 0xc0, !PT ;  /* 0xfffffff803037812 */ /* 0x000fc400078ec0ff */
        /* <DEDUP_REMOVED lines=9> */
[----:B------:R-:W-:Y:S01]  /*0c70*/  ULDC.64 UR4, c[0x0][0x1a8] ;  /* 0x00006a0000047ab9 */ /* 0x000fe20000000a00 */
[----:B------:R-:W-:Y:S01]  /*0c80*/  SHF.R.S32.HI R0, RZ, 0x1f, R4 ;  /* 0x0000001fff007819 */ /* 0x000fe20000011404 */
[----:B------:R-:W-:Y:S01]  /*0c90*/  UIMAD UR4, UR19, UR4, URZ ;  /* 0x00000004130472a4 */ /* 0x000fe2000f8e023f */
[----:B------:R-:W-:Y:S01]  /*0ca0*/  LOP3.LUT R229, R229, 0xfffffffe, RZ, 0xc0, !PT ;  /* 0xfffffffee5e57812 */ /* 0x000fe200078ec0ff */
[----:B------:R-:W-:Y:S01]  /*0cb0*/  IMAD.WIDE R18, R18, 0x80, R244 ;  /* 0x0000008012127825 */ /* 0x000fe200078e02f4 */
[----:B------:R-:W-:Y:S01]  /*0cc0*/  LOP3.LUT R2, R233, 0x38, R242, 0xf8, !PT ;  /* 0x00000038e9027812 */ /* 0x000fe200078ef8f2 */
[----:B------:R-:W-:Y:S01]  /*0cd0*/  UIMAD UR4, UR24, UR5, UR4 ;  /* 0x00000005180472a4 */ /* 0x000fe2000f8e0204 */
[----:B------:R-:W-:Y:S01]  /*0ce0*/  LEA.HI R0, R0, R4, RZ, 0x3 ;  /* 0x0000000400007211 */ /* 0x000fe200078f18ff */
[----:B------:R-:W-:Y:S01]  /*0cf0*/  IMAD.IADD R229, R5, 0x1, -R229 ;  /* 0x0000000105e57824 */ /* 0x000fe200078e0ae5 */
[----:B------:R-:W-:-:S02]  /*0d00*/  SHF.R.U32.HI R233, RZ, 0x3, R233 ;  /* 0x00000003ffe97819 */ /* 0x000fc400000116e9 */
[C---:B------:R-:W-:Y:S01]  /*0d10*/  LOP3.LUT R5, R0.reuse, 0xfffffff8, RZ, 0xc0, !PT ;  /* 0xfffffff800057812 */ /* 0x040fe200078ec0ff */
[----:B------:R-:W-:Y:S01]  /*0d20*/  IMAD.SHL.U32 R0, R0, 0x40, RZ ;  /* 0x0000004000007824 */ /* 0x000fe200078e00ff */
[----:B------:R-:W-:Y:S02]  /*0d30*/  LOP3.LUT R233, R2, R233, RZ, 0x3c, !PT ;  /* 0x000000e902e97212 */ /* 0x000fe400078e3cff */
        /* <DEDUP_REMOVED lines=9> */
[----:B------:R-:W-:Y:S01]  /*0dd0*/  UIADD3 UR23, -UR16, UR18, URZ ;  /* 0x0000001210177290 */ /* 0x000fe2000fffe13f */
[C---:B------:R-:W-:Y:S01]  /*0de0*/  LOP3.LUT P2, RZ, R5.reuse, 0x2, RZ, 0xc0, !PT ;  /* 0x0000000205ff7812 */ /* 0x040fe2000784c0ff */
[----:B------:R-:W-:Y:S01]  /*0df0*/  IMAD.SHL.U32 R5, R5, 0x40, RZ ;  /* 0x0000004005057824 */ /* 0x000fe200078e00ff */
[----:B------:R-:W-:Y:S01]  /*0e00*/  LOP3.LUT R233, R233, 0xfffffe00, R2, 0xf8, !PT ;  /* 0xfffffe00e9e97812 */ /* 0x000fe200078ef802 */
[----:B------:R-:W-:Y:S01]  /*0e10*/  IMAD R2, R245, c[0x0][0x1a0], RZ ;  /* 0x00006800f5027a24 */ /* 0x000fe200078e02ff */
[----:B------:R-:W-:Y:S01]  /*0e20*/  IADD3 R10, P0, R10, UR14, RZ ;  /* 0x0000000e0a0a7c10 */ /* 0x000fe2000ff1e0ff */
[----:B-1----:R-:W-:Y:S01]  /*0e30*/  IMAD.WIDE.U32 R14, R14, c[0x0][0x1a8], R8 ;  /* 0x00006a000e0e7a25 */ /* 0x002fe200078e0008 */
[----:B------:R-:W-:Y:S01]  /*0e40*/  LOP3.LUT R5, R5, 0x1c0, RZ, 0xc0, !PT ;  /* 0x000001c005057812 */ /* 0x000fe200078ec0ff */
[----:B------:R-:W-:Y:S01]  /*0e50*/  ULDC.64 UR6, c[0x0][0x1b8] ;  /* 0x00006e0000067ab9 */ /* 0x000fe20000000a00 */
[----:B------:R-:W-:Y:S01]  /*0e60*/  LEA.HI R7, R7, R6, RZ, 0x5 ;  /* 0x0000000607077211 */ /* 0x000fe200078f28ff */
[----:B------:R-:W-:Y:S01]  /*0e70*/  IMAD.WIDE.U32 R12, R244, c[0x0][0x198], R242 ;  /* 0x00006600f40c7a25 */ /* 0x000fe200078e00f2 */
[----:B------:R-:W-:Y:S01]  /*0e80*/  UIMAD UR6, UR26, UR6, URZ ;  /* 0x000000061a0672a4 */ /* 0x000fe2000f8e023f */
[----:B------:R-:W-:-:S02]  /*0e90*/  IADD3 R17, R15, UR4, RZ ;  /* 0x000000040f117c10 */ /* 0x000fc4000fffe0ff */
[----:B------:R-:W-:Y:S01]  /*0ea0*/  IMAD.SHL.U32 R8, R229, 0x8, RZ ;  /* 0x00000008e5087824 */ /* 0x000fe200078e00ff */
[----:B------:R-:W-:Y:S01]  /*0eb0*/  IADD3 R238, P1, R12, UR12, RZ ;  /* 0x0000000c0cee7c10 */ /* 0x000fe2000ff3e0ff */
[C---:B------:R-:W-:Y:S01]  /*0ec0*/  IMAD R2, R244.reuse, c[0x0][0x1a4], R2 ;  /* 0x00006900f4027a24 */ /* 0x040fe200078e0202 */
[----:B------:R-:W-:Y:S01]  /*0ed0*/  UIMAD UR6, UR8, UR7, UR6 ;  /* 0x00000007080672a4 */ /* 0x000fe2000f8e0206 */
[C---:B------:R-:W-:Y:S01]  /*0ee0*/  IMAD R4, R244.reuse, c[0x0][0x19c], R4 ;  /* 0x00006700f4047a24 */ /* 0x040fe200078e0204 */
[----:B------:R-:W-:Y:S01]  /*0ef0*/  LOP3.LUT R8, R5, 0x8, R8, 0xf8, !PT ;  /* 0x0000000805087812 */ /* 0x000fe200078ef808 */
[----:B------:R-:W-:Y:S01]  /*0f00*/  IMAD.SHL.U32 R233, R233, 0x2, RZ ;  /* 0x00000002e9e97824 */ /* 0x000fe200078e00ff */
[----:B------:R-:W-:Y:S02]  /*0f10*/  SHF.R.U32.HI R5, RZ, 0x3, R5 ;  /* 0x00000003ff057819 */ /* 0x000fe40000011605 */
[----:B------:R-:W-:Y:S01]  /*0f20*/  IADD3.X R11, R11, UR11, R2, P0, !PT ;  /* 0x0000000b0b0b7c10 */ /* 0x000fe200087fe402 */
[----:B------:R-:W-:Y:S01]  /*0f30*/  IMAD.U32 R2, RZ, RZ, UR8 ;  /* 0x00000008ff027e24 */ /* 0x000fe2000f8e00ff */
[----:B------:R-:W-:-:S02]  /*0f40*/  ISETP.GE.AND P0, PT, R244, UR23, PT ;  /* 0x00000017f4007c0c */ /* 0x000fc4000bf06270 */
[----:B------:R-:W-:Y:S02]  /*0f50*/  IADD3.X R239, R13, UR10, R4, P1, !PT ;  /* 0x0000000a0def7c10 */ /* 0x000fe40008ffe404 */
[----:B------:R-:W-:Y:S01]  /*0f60*/  LOP3.LUT R4, R8, R5, RZ, 0x3c, !PT ;  /* 0x0000000508047212 */ /* 0x000fe200078e3cff */
[----:B------:R-:W-:Y:S01]  /*0f70*/  IMAD.U32 R8, RZ, RZ, UR8 ;  /* 0x00000008ff087e24 */ /* 0x000fe2000f8e00ff */
[----:B------:R-:W-:Y:S01]  /*0f80*/  IADD3 R236, R242, 0x40, RZ ;  /* 0x00000040f2ec7810 */ /* 0x000fe20007ffe0ff */
[----:B------:R-:W-:Y:S01]  /*0f90*/  IMAD.WIDE.U32 R238, R2, c[0x0][0x1b0], R238 ;  /* 0x00006c0002ee7a25 */ /* 0x000fe200078e00ee */
[----:B------:R-:W-:Y:S02]  /*0fa0*/  LOP3.LUT R4, R4, 0xfffffe00, R0, 0xf8, !PT ;  /* 0xfffffe0004047812 */ /* 0x000fe400078ef800 */
[----:B------:R-:W-:Y:S01]  /*0fb0*/  IADD3 R235, R242, 0x80, RZ ;  /* 0x00000080f2eb7810 */ /* 0x000fe20007ffe0ff */
[----:B------:R-:W-:Y:S01]  /*0fc0*/  IMAD.WIDE.U32 R8, R8, c[0x0][0x1b8], R10 ;  /* 0x00006e0008087a25 */ /* 0x000fe200078e000a */
[----:B------:R-:W-:-:S02]  /*0fd0*/  LOP3.LUT R10, R7, 0xffffffe0, RZ, 0xc0, !PT ;  /* 0xffffffe0070a7812 */ /* 0x000fc400078ec0ff */
[----:B------:R-:W-:Y:S01]  /*0fe0*/  IADD3 R241, R239, UR25, RZ ;  /* 0x00000019eff17c10 */ /* 0x000fe2000fffe0ff */
[----:B------:R-:W-:Y:S01]  /*0ff0*/  IMAD.MOV.U32 R2, RZ, RZ, 0x10 ;  /* 0x00000010ff027424 */ /* 0x000fe200078e00ff */
[----:B------:R-:W-:Y:S01]  /*1000*/  IADD3 R11, R9, UR6, RZ ;  /* 0x00000006090b7c10 */ /* 0x000fe2000fffe0ff */
[----:B------:R-:W-:Y:S01]  /*1010*/  IMAD.MOV.U32 R0, RZ, RZ, 0x20 ;  /* 0x00000020ff007424 */ /* 0x000fe200078e00ff */
[----:B------:R-:W-:Y:S01]  /*1020*/  SHF.R.S32.HI R7, RZ, 0x5, R7 ;  /* 0x00000005ff077819 */ /* 0x000fe20000011407 */
[----:B------:R-:W-:Y:S01]  /*1030*/  IMAD.IADD R10, R6, 0x1, -R10 ;  /* 0x00000001060a7824 */ /* 0x000fe200078e0a0a */
        /* <DEDUP_REMOVED lines=42> */
.L_x_236:
[----:B------:R-:W-:Y:S05]  /*12e0*/  BSYNC B0 ;  /* 0x0000000000007941 */ /* 0x000fea0003800000 */
.L_x_235:
        /* <DEDUP_REMOVED lines=45> */
.L_x_238:
[----:B------:R-:W-:Y:S05]  /*15c0*/  BSYNC B0 ;  /* 0x0000000000007941 */ /* 0x000fea0003800000 */
.L_x_237:
        /* <DEDUP_REMOVED lines=45> */
.L_x_240:
[----:B------:R-:W-:Y:S05]  /*18a0*/  BSYNC B0 ;  /* 0x0000000000007941 */ /* 0x000fea0003800000 */
.L_x_239:
        /* <DEDUP_REMOVED lines=48> */
.L_x_242:
[----:B------:R-:W-:Y:S05]  /*1bb0*/  BSYNC B0 ;  /* 0x0000000000007941 */ /* 0x000fea0003800000 */
.L_x_241:
        /* <DEDUP_REMOVED lines=45> */
.L_x_244:
[----:B------:R-:W-:Y:S05]  /*1e90*/  BSYNC B0 ;  /* 0x0000000000007941 */ /* 0x000fea0003800000 */
.L_x_243:
[----:B------:R-:W-:Y:S01]  /*1ea0*/  ISETP.GE.AND P0, PT, R12, UR25, PT ;  /* 0x000000190c007c0c */ /* 0x000fe2000bf06270 */
[----:B------:R-:W-:Y:S01]  /*1eb0*/  UMOV UR27, 0x5 ;  /* 0x00000005001b7882 */ /* 0x000fe20000000000 */
[----:B------:R-:W-:Y:S01]  /*1ec0*/  BSSY B0, `(.L_x_245) ;  /* 0x0000028000007945 */ /* 0x000fe20003800000 */
[----:B------:R-:W-:Y:S02]  /*1ed0*/  ULDC UR33, c[0x0][0x19c] ;  /* 0x0000670000217ab9 */ /* 0x000fe40000000800 */
[----:B------:R-:W-:Y:S02]  /*1ee0*/  USHF.L.U32 UR31, UR4, 0x5, URZ ;  /* 0x00000005041f7899 */ /* 0x000fe4000800063f */
[----:B------:R-:W-:-:S06]  /*1ef0*/  USHF.L.U64.HI UR33, UR4, UR27, UR33 ;  /* 0x0000001b04217299 */ /* 0x000fcc0008010221 */
        /* <DEDUP_REMOVED lines=36> */
.L_x_246:
[----:B------:R-:W-:Y:S05]  /*2140*/  BSYNC B0 ;  /* 0x0000000000007941 */ /* 0x000fea0003800000 */
.L_x_245:
[----:B------:R-:W-:Y:S01]  /*2150*/  ULDC.64 UR4, c[0x0][0x318] ;  /* 0x0000c60000047ab9 */ /* 0x000fe20000000a00 */
[----:B------:R-:W0:Y:S01]  /*2160*/  LDGDEPBAR ;  /* 0x00000000000079af */ /* 0x000e220000000000 */
[----:B------:R-:W-:-:S04]  /*2170*/  UISETP.NE.U32.AND UP1, UPT, URZ, UR4, UPT ;  /* 0x000000043f00728c */ /* 0x000fc8000bf25070 */
        /* <DEDUP_REMOVED lines=15> */
[----:B-1----:R-:W-:-:S05]  /*2270*/  IMAD.U32 R14, RZ, RZ, UR6 ;  /* 0x00000006ff0e7e24 */ /* 0x002fca000f8e00ff */
[----:B------:R-:W-:Y:S01]  /*2280*/  IMAD.U32 R15, RZ, RZ, UR7 ;  /* 0x00000007ff0f7e24 */ /* 0x000fe2000f8e00ff */
[----:B------:R-:W1:Y:S01]  /*2290*/  @P0 MUFU.RCP R13, c[0x0][0x238] ;  /* 0x00008e00000d0b08 */ /* 0x000e620000001000 */
[----:B------:R-:W-:Y:S01]  /*22a0*/  ISETP.GE.AND P1, PT, R244, UR25, PT ;  /* 0x00000019f4007c0c */ /* 0x000fe2000bf26270 */
[----:B------:R-:W-:Y:S02]  /*22b0*/  ULDC.64 UR6, c[0x0][0x1a0] ;  /* 0x0000680000067ab9 */ /* 0x000fe40000000a00 */
[----:B------:R-:W1:Y:S01]  /*22c0*/  @P0 LDG.E R14, [R14.64] ;  /* 0x000000140e0e0981 */ /* 0x000e62000c1e1900 */
[----:B------:R-:W-:Y:S01]  /*22d0*/  USHF.L.U32 UR5, UR6, 0x6, URZ ;  /* 0x0000000606057899 */ /* 0x000fe2000800063f */
[----:B------:R-:W-:Y:S01]  /*22e0*/  IMAD.SHL.U32 R232, R6, 0x2, RZ ;  /* 0x0000000206e87824 */ /* 0x000fe200078e00ff */
[----:B------:R-:W-:Y:S01]  /*22f0*/  USHF.L.U64.HI UR28, UR6, UR28, UR7 ;  /* 0x0000001c061c7299 */ /* 0x000fe20008010207 */
[----:B------:R-:W-:Y:S03]  /*2300*/  BAR.SYNC.DEFER_BLOCKING 0x0 ;  /* 0x0000000000007b1d */ /* 0x000fe60000010000 */
[----:B------:R-:W-:Y:S01]  /*2310*/  UIMAD UR4, UR28, UR26, URZ ;  /* 0x0000001a1c0472a4 */ /* 0x000fe2000f8e023f */
[----:B------:R-:W-:Y:S01]  /*2320*/  IMAD.U32 R231, RZ, RZ, UR5 ;  /* 0x00000005ffe77e24 */ /* 0x000fe2000f8e00ff */
[----:B------:R-:W-:Y:S01]  /*2330*/  LOP3.LUT R232, R232, 0x6, RZ, 0xc0, !PT ;  /* 0x00000006e8e87812 */ /* 0x000fe200078ec0ff */
[----:B------:R-:W-:Y:S01]  /*2340*/  BSSY B0, `(.L_x_247) ;  /* 0x0000032000007945 */ /* 0x000fe20003800000 */
[----:B------:R-:W-:-:S03]  /*2350*/  UIMAD UR32, UR32, UR5, UR4 ;  /* 0x00000005202072a4 */ /* 0x000fc6000f8e0204 */
[----:B------:R-:W-:Y:S01]  /*2360*/  UMOV UR4, URZ ;  /* 0x0000003f00047c82 */ /* 0x000fe20008000000 */
[----:B------:R2:W-:Y:S04]  /*2370*/  @P1 STS.128 [R233+0x18000], RZ ;  /* 0x018000ffe9001388 */ /* 0x0005e80000000c00 */
[----:B------:R2:W-:Y:S04]  /*2380*/  @P1 STS.128 [R233+0x1a000], RZ ;  /* 0x01a000ffe9001388 */ /* 0x0005e80000000c00 */
[----:B------:R2:W-:Y:S04]  /*2390*/  @P1 STS.128 [R233+0x1c000], RZ ;  /* 0x01c000ffe9001388 */ /* 0x0005e80000000c00 */
[----:B------:R2:W-:Y:S01]  /*23a0*/  @P1 STS.128 [R233+0x1e000], RZ ;  /* 0x01e000ffe9001388 */ /* 0x0005e20000000c00 */
[----:B-1----:R-:W-:-:S04]  /*23b0*/  @P0 FMUL.FTZ R13, R14, R13 ;  /* 0x0000000d0e0d0220 */ /* 0x002fc80000410000 */
[----:B------:R1:W3:Y:S02]  /*23c0*/  @P0 R2UR UR19, R13 ;  /* 0x000000000d1303c2 */ /* 0x0002e400000e0000 */
[----:B-1----:R-:W-:Y:S01]  /*23d0*/  SHF.R.S32.HI R13, RZ, 0x1f, R10 ;  /* 0x0000001fff0d7819 */ /* 0x002fe2000001140a */
[----:B---3--:R-:W-:-:S03]  /*23e0*/  @UP1 UMOV UR4, UR19 ;  /* 0x0000001300041c82 */ /* 0x008fc60008000000 */
[----:B------:R-:W-:Y:S01]  /*23f0*/  LEA.HI R13, R13, R10, RZ, 0x2 ;  /* 0x0000000a0d0d7211 */ /* 0x000fe200078f10ff */
[----:B------:R-:W-:-:S03]  /*2400*/  IMAD.MOV.U32 R10, RZ, RZ, R8 ;  /* 0x000000ffff0a7224 */ /* 0x000fc600078e0008 */
[----:B------:R-:W-:Y:S01]  /*2410*/  SHF.R.S32.HI R6, RZ, 0x2, R13 ;  /* 0x00000002ff067819 */ /* 0x000fe2000001140d */
[----:B------:R-:W-:-:S05]  /*2420*/  IMAD.WIDE.U32 R14, R231, UR26, R10 ;  /* 0x0000001ae70e7c25 */ /* 0x000fca000f8e000a */
[----:B------:R-:W-:Y:S01]  /*2430*/  IADD3 R13, R15, UR32, RZ ;  /* 0x000000200f0d7c10 */ /* 0x000fe2000fffe0ff */
[----:B------:R-:W-:Y:S05]  /*2440*/  @P1 BRA `(.L_x_248) ;  /* 0x0000021000001947 */ /* 0x000fea0003800000 */
[----:B--2---:R-:W-:Y:S02]  /*2450*/  ISETP.GE.AND P5, PT, R242, c[0x0][0x220], PT ;  /* 0x00008800f2007a0c */ /* 0x004fe40003fa6270 */
        /* <DEDUP_REMOVED lines=32> */
.L_x_248:
[----:B--2---:R-:W-:Y:S05]  /*2660*/  BSYNC B0 ;  /* 0x0000000000007941 */ /* 0x004fea0003800000 */
.L_x_247:
        /* <DEDUP_REMOVED lines=17> */
[C---:B-1----:R-:W-:Y:S02]  /*2780*/  @!P5 LEA R18, P6, R12.reuse, c[0x0][0x170], 0x1 ;  /* 0x00005c000c12da11 */ /* 0x042fe400078c08ff */
        /* <DEDUP_REMOVED lines=27> */
.L_x_250:
[----:B------:R-:W-:Y:S05]  /*2940*/  BSYNC B0 ;  /* 0x0000000000007941 */ /* 0x000fea0003800000 */
.L_x_249:
[C---:B------:R-:W-:Y:S01]  /*2950*/  IMAD.SHL.U32 R13, R3.reuse, 0x40, RZ ;  /* 0x00000040030d7824 */ /* 0x040fe200078e00ff */
[----:B------:R-:W-:Y:S01]  /*2960*/  R2P PR, R3, 0x6 ;  /* 0x0000000603007804 */ /* 0x000fe20000000000 */
[----:B------:R-:W-:Y:S01]  /*2970*/  IMAD.SHL.U32 R12, R244, 0x8, RZ ;  /* 0x00000008f40c7824 */ /* 0x000fe200078e00ff */
[----:B------:R-:W0:Y:S01]  /*2980*/  LDGDEPBAR ;  /* 0x00000000000079af */ /* 0x000e220000000000 */
[----:B------:R-:W-:Y:S01]  /*2990*/  IMAD R230, R7, 0x400, R4 ;  /* 0x0000040007e67824 */ /* 0x000fe200078e0204 */
        /* <DEDUP_REMOVED lines=17> */
[----:B------:R-:W4:Y:S01]  /*2ab0*/  LDSM.16.M88.4 R28, [R229+0x10000] ;  /* 0x01000000e51c783b */ /* 0x000f220000000200 */
[----:B------:R-:W-:-:S02]  /*2ac0*/  IADD3 R3, R229, 0x10000, RZ ;  /* 0x00010000e5037810 */ /* 0x000fc40007ffe0ff */
[----:B------:R-:W-:Y:S01]  /*2ad0*/  IADD3 R227, R229, 0x10020, RZ ;  /* 0x00010020e5e37810 */ /* 0x000fe20007ffe0ff */
[----:B-1----:R-:W1:Y:S01]  /*2ae0*/  LDSM.16.M88.4 R20, [R229+0x10800] ;  /* 0x01080000e514783b */ /* 0x002e620000000200 */
[----:B------:R-:W-:Y:S01]  /*2af0*/  @P1 IADD3 R227, R3, -0x20, RZ ;  /* 0xffffffe003e31810 */ /* 0x000fe20007ffe0ff */
[----:B------:R-:W-:Y:S02]  /*2b00*/  IMAD.MOV.U32 R3, RZ, RZ, 0x40 ;  /* 0x00000040ff037424 */ /* 0x000fe400078e00ff */
[----:B------:R-:W5:Y:S01]  /*2b10*/  LDSM.16.M88.4 R64, [R229+0x11000] ;  /* 0x01100000e540783b */ /* 0x000f620000000200 */
[----:B------:R-:W-:Y:S02]  /*2b20*/  IADD3 R219, R227, 0x800, RZ ;  /* 0x00000800e3db7810 */ /* 0x000fe40007ffe0ff */
[----:B------:R-:W-:Y:S01]  /*2b30*/  SEL R3, R3, 0xffffffc0, !P2 ;  /* 0xffffffc003037807 */ /* 0x000fe20005000000 */
[----:B---3--:R-:W3:Y:S01]  /*2b40*/  LDSM.16.M88.4 R16, [R229+0x11800] ;  /* 0x01180000e510783b */ /* 0x008ee20000000200 */
[----:B------:R-:W-:-:S02]  /*2b50*/  IADD3 R218, R227, 0x1000, RZ ;  /* 0x00001000e3da7810 */ /* 0x000fc40007ffe0ff */
[----:B------:R-:W-:Y:S01]  /*2b60*/  IADD3 R217, R227, 0x1800, RZ ;  /* 0x00001800e3d97810 */ /* 0x000fe20007ffe0ff */
[----:B------:R-:W2:Y:S01]  /*2b70*/  LDSM.16.M88.4 R48, [R227] ;  /* 0x00000000e330783b */ /* 0x000ea20000000200 */
        /* <DEDUP_REMOVED lines=18> */
[----:B----4-:R-:W-:Y:S01]  /*2ca0*/  HMMA.16816.F32.BF16 R32, R56, R28, RZ ;  /* 0x0000001c3820723c */ /* 0x010fe200000418ff */
[----:B------:R-:W-:-:S07]  /*2cb0*/  IADD3 R204, R227, 0x7800, RZ ;  /* 0x00007800e3cc7810 */ /* 0x000fce0007ffe0ff */
[C---:B-1----:R-:W-:Y:S08]  /*2cc0*/  HMMA.16816.F32.BF16 R24, R56.reuse, R20, RZ ;  /* 0x000000143818723c */ /* 0x042ff000000418ff */
[C---:B------:R-:W-:Y:S08]  /*2cd0*/  HMMA.16816.F32.BF16 R28, R56.reuse, R30, RZ ;  /* 0x0000001e381c723c */ /* 0x040ff000000418ff */
[C---:B------:R-:W-:Y:S08]  /*2ce0*/  HMMA.16816.F32.BF16 R20, R56.reuse, R22, RZ ;  /* 0x000000163814723c */ /* 0x040ff000000418ff */
[C---:B-----5:R-:W-:Y:S08]  /*2cf0*/  HMMA.16816.F32.BF16 R68, R56.reuse, R64, RZ ;  /* 0x000000403844723c */ /* 0x060ff000000418ff */
[C---:B------:R-:W-:Y:S08]  /*2d00*/  HMMA.16816.F32.BF16 R64, R56.reuse, R66, RZ ;  /* 0x000000423840723c */ /* 0x040ff000000418ff */
[C---:B---3--:R-:W-:Y:S08]  /*2d10*/  HMMA.16816.F32.BF16 R60, R56.reuse, R16, RZ ;  /* 0x00000010383c723c */ /* 0x048ff000000418ff */
[----:B------:R-:W-:Y:S01]  /*2d20*/  HMMA.16816.F32.BF16 R56, R56, R18, RZ ;  /* 0x000000123838723c */ /* 0x000fe200000418ff */
        /* <DEDUP_REMOVED lines=395> */
.L_x_253:
[----:B------:R-:W-:Y:S05]  /*45e0*/  BSYNC B0 ;  /* 0x0000000000007941 */ /* 0x000fea0003800000 */
.L_x_252:
[----:B------:R-:W0:Y:S02]  /*45f0*/  LDGDEPBAR ;  /* 0x00000000000079af */ /* 0x000e240000000000 */
.L_x_251:
        /* <DEDUP_REMOVED lines=76> */
[----:B------:R-:W-:Y:S01]  /*4ac0*/  LDSM.16.MT88.4 R24, [R224+0x1a800] ;  /* 0x01a80000e018783b */ /* 0x000fe20000004200 */
[--C-:B------:R-:W-:Y:S02]  /*4ad0*/  FFMA.FTZ R2, R15, c[0x0][0x23c], -R170.reuse ;  /* 0x00008f000f027a23 */ /* 0x100fe400000108aa */
[--C-:B------:R-:W-:Y:S01]  /*4ae0*/  FFMA.FTZ R175, R12, c[0x0][0x23c], -R189.reuse ;  /* 0x00008f000caf7a23 */ /* 0x100fe200000108bd */
[----:B------:R-:W1:Y:S01]  /*4af0*/  LDSM.16.MT88.4 R4, [R220+0x1e000] ;  /* 0x01e00000dc04783b */ /* 0x000e620000004200 */
[--C-:B------:R-:W-:Y:S01]  /*4b00*/  FFMA.FTZ R166, R13, c[0x0][0x23c], -R189.reuse ;  /* 0x00008f000da67a23 */ /* 0x100fe200000108bd */
[----:B------:R-:W-:Y:S01]  /*4b10*/  MUFU.EX2 R177, R177 ;  /* 0x000000b100b17308 */ /* 0x000fe20000000800 */
[----:B------:R-:W-:Y:S01]  /*4b20*/  FFMA.FTZ R165, R14, c[0x0][0x23c], -R189 ;  /* 0x00008f000ea57a23 */ /* 0x000fe200000108bd */
[----:B------:R-:W-:Y:S01]  /*4b30*/  LDSM.16.MT88.4 R32, [R220+0x1a800] ;  /* 0x01a80000dc20783b */ /* 0x000fe20000004200 */
[----:B------:R-:W-:-:S02]  /*4b40*/  FFMA.FTZ R167, R28, c[0x0][0x23c], -R170 ;  /* 0x00008f001ca77a23 */ /* 0x000fc400000108aa */
[--C-:B------:R-:W-:Y:S01]  /*4b50*/  FFMA.FTZ R0, R20, c[0x0][0x23c], -R189.reuse ;  /* 0x00008f0014007a23 */ /* 0x100fe200000108bd */
[----:B------:R-:W1:Y:S01]  /*4b60*/  LDSM.16.MT88.4 R12, [R222+0x18800] ;  /* 0x01880000de0c783b */ /* 0x000e620000004200 */
[--C-:B------:R-:W-:Y:S01]  /*4b70*/  FFMA.FTZ R183, R183, c[0x0][0x23c], -R170.reuse ;  /* 0x00008f00b7b77a23 */ /* 0x100fe200000108aa */
[----:B------:R-:W3:Y:S01]  /*4b80*/  MUFU.EX2 R173, R173 ;  /* 0x000000ad00ad7308 */ /* 0x000ee20000000800 */
[----:B--2---:R-:W-:Y:S01]  /*4b90*/  F2FP.BF16.PACK_AB R144, R178, R179 ;  /* 0x000000b3b290723e */ /* 0x004fe200000010ff */
[----:B------:R-:W2:Y:S01]  /*4ba0*/  LDSM.16.MT88.4 R20, [R220+0x18800] ;  /* 0x01880000dc14783b */ /* 0x000ea20000004200 */
[--C-:B------:R-:W-:Y:S02]  /*4bb0*/  FFMA.FTZ R184, R184, c[0x0][0x23c], -R170.reuse ;  /* 0x00008f00b8b87a23 */ /* 0x100fe400000108aa */
[--C-:B------:R-:W-:Y:S01]  /*4bc0*/  FFMA.FTZ R185, R185, c[0x0][0x23c], -R170.reuse ;  /* 0x00008f00b9b97a23 */ /* 0x100fe200000108aa */
[----:B------:R-:W1:Y:S01]  /*4bd0*/  LDSM.16.MT88.4 R28, [R221+0x18800] ;  /* 0x01880000dd1c783b */ /* 0x000e620000004200 */
        /* <DEDUP_REMOVED lines=319> */
[----:B------:R-:W4:Y:S01]  /*5fd0*/  I2F R166, R2 ;  /* 0x0000000200a67306 */ /* 0x000f220000201400 */
[C---:B------:R-:W-:Y:S01]  /*5fe0*/  ISETP.GE.AND P0, PT, R2.reuse, R197, PT ;  /* 0x000000c50200720c */ /* 0x040fe20003f06270 */
[----:B------:R-:W-:Y:S01]  /*5ff0*/  @!PT LDS RZ, [RZ] ;  /* 0x00000000fffff984 */ /* 0x000fe20000000800 */
[----:B------:R-:W-:Y:S01]  /*6000*/  @!PT LDS RZ, [RZ] ;  /* 0x00000000fffff984 */ /* 0x000fe20000000800 */
[----:B------:R-:W-:Y:S01]  /*6010*/  @!PT LDS RZ, [RZ] ;  /* 0x00000000fffff984 */ /* 0x000fe20000000800 */
[----:B------:R5:W-:Y:S01]  /*6020*/  @!P5 LDGSTS.E.BYPASS.LTC128B.128 [R233+0x1b000], [R22.64+0x80] ;  /* 0x1b00008016e9dfae */ /* 0x000be2000b901d54 */
[----:B------:R-:W-:-:S03]  /*6030*/  ISETP.GE.AND P2, PT, R2, R196, PT ;  /* 0x000000c40200720c */ /* 0x000fc60003f46270 */
        /* <DEDUP_REMOVED lines=11> */
[----:B------:R-:W2:Y:S04]  /*60f0*/  LDSM.16.M88.4 R24, [R229+0x10000] ;  /* 0x01000000e518783b */ /* 0x000ea80000000200 */
[----:B-1----:R-:W5:Y:S04]  /*6100*/  LDSM.16.M88.4 R16, [R229+0x10800] ;  /* 0x01080000e510783b */ /* 0x002f680000000200 */
[----:B------:R-:W-:Y:S04]  /*6110*/  LDSM.16.M88.4 R32, [R229+0x11800] ;  /* 0x01180000e520783b */ /* 0x000fe80000000200 */
[----:B------:R-:W-:Y:S04]  /*6120*/  LDSM.16.M88.4 R168, [R228] ;  /* 0x00000000e4a8783b */ /* 0x000fe80000000200 */
[----:B------:R-:W-:Y:S04]  /*6130*/  LDSM.16.M88.4 R176, [R227] ;  /* 0x00000000e3b0783b */ /* 0x000fe80000000200 */
[----:B---3--:R-:W1:Y:S04]  /*6140*/  LDSM.16.M88.4 R4, [R229+0x11000] ;  /* 0x01100000e504783b */ /* 0x008e680000000200 */
[----:B------:R-:W3:Y:S04]  /*6150*/  LDSM.16.M88.4 R200, [R219] ;  /* 0x00000000dbc8783b */ /* 0x000ee80000000200 */
[----:B------:R-:W3:Y:S04]  /*6160*/  LDSM.16.M88.4 R192, [R218] ;  /* 0x00000000dac0783b */ /* 0x000ee80000000200 */
[----:B------:R-:W3:Y:S04]  /*6170*/  LDSM.16.M88.4 R180, [R217] ;  /* 0x00000000d9b4783b */ /* 0x000ee80000000200 */
[----:B------:R-:W-:Y:S01]  /*6180*/  LDSM.16.M88.4 R172, [R226] ;  /* 0x00000000e2ac783b */ /* 0x000fe20000000200 */
[C---:B--2---:R-:W-:Y:S03]  /*6190*/  HMMA.16816.F32.BF16 R28, R184.reuse, R24, RZ ;  /* 0x00000018b81c723c */ /* 0x044fe600000418ff */
[----:B------:R-:W0:Y:S05]  /*61a0*/  LDGDEPBAR ;  /* 0x00000000000079af */ /* 0x000e2a0000000000 */
[C---:B------:R-:W-:Y:S08]  /*61b0*/  HMMA.16816.F32.BF16 R24, R184.reuse, R26, RZ ;  /* 0x0000001ab818723c */ /* 0x040ff000000418ff */
[C---:B-----5:R-:W-:Y:S08]  /*61c0*/  HMMA.16816.F32.BF16 R20, R184.reuse, R16, RZ ;  /* 0x00000010b814723c */ /* 0x060ff000000418ff */
[C---:B-1----:R-:W-:Y:S08]  /*61d0*/  HMMA.16816.F32.BF16 R12, R184.reuse, R4, RZ ;  /* 0x00000004b80c723c */ /* 0x042ff000000418ff */
[C---:B------:R-:W-:Y:S08]  /*61e0*/  HMMA.16816.F32.BF16 R16, R184.reuse, R18, RZ ;  /* 0x00000012b810723c */ /* 0x040ff000000418ff */
[C---:B------:R-:W-:Y:S08]  /*61f0*/  HMMA.16816.F32.BF16 R4, R184.reuse, R6, RZ ;  /* 0x00000006b804723c */ /* 0x040ff000000418ff */
[C---:B------:R-:W-:Y:S08]  /*6200*/  HMMA.16816.F32.BF16 R188, R184.reuse, R32, RZ ;  /* 0x00000020b8bc723c */ /* 0x040ff000000418ff */
[----:B------:R-:W-:Y:S01]  /*6210*/  HMMA.16816.F32.BF16 R184, R184, R34, RZ ;  /* 0x00000022b8b8723c */ /* 0x000fe200000418ff */
[----:B------:R-:W1:Y:S07]  /*6220*/  LDSM.16.M88.4 R32, [R223+0x10000] ;  /* 0x01000000df20783b */ /* 0x000e6e0000000200 */
        /* <DEDUP_REMOVED lines=8> */
[----:B------:R-:W-:Y:S07]  /*62b0*/  LDSM.16.M88.4 R192, [R225] ;  /* 0x00000000e1c0783b */ /* 0x000fee0000000200 */
[C---:B------:R-:W-:Y:S08]  /*62c0*/  HMMA.16816.F32.BF16 R188, R168.reuse, R180, R188 ;  /* 0x000000b4a8bc723c */ /* 0x040ff000000418bc */
[----:B------:R-:W-:Y:S01]  /*62d0*/  HMMA.16816.F32.BF16 R184, R168, R182, R184 ;  /* 0x000000b6a8b8723c */ /* 0x000fe200000418b8 */
[----:B------:R-:W5:Y:S04]  /*62e0*/  LDSM.16.M88.4 R180, [R223+0x11800] ;  /* 0x01180000dfb4783b */ /* 0x000f680000000200 */
        /* <DEDUP_REMOVED lines=10> */
[C---:B-----5:R-:W-:Y:S08]  /*6390*/  HMMA.16816.F32.BF16 R188, R172.reuse, R180, R188 ;  /* 0x000000b4acbc723c */ /* 0x060ff000000418bc */
[----:B------:R-:W-:Y:S01]  /*63a0*/  HMMA.16816.F32.BF16 R184, R172, R182, R184 ;  /* 0x000000b6acb8723c */ /* 0x000fe200000418b8 */
[----:B------:R-:W-:Y:S04]  /*63b0*/  LDSM.16.M88.4 R172, [R229+0x13000] ;  /* 0x01300000e5ac783b */ /* 0x000fe80000000200 */
[----:B------:R-:W-:Y:S03]  /*63c0*/  LDSM.16.M88.4 R180, [R229+0x12000] ;  /* 0x01200000e5b4783b */ /* 0x000fe60000000200 */
[C---:B----4-:R-:W-:Y:S08]  /*63d0*/  HMMA.16816.F32.BF16 R28, R192.reuse, R168, R28 ;  /* 0x000000a8c01c723c */ /* 0x050ff0000004181c */
[C---:B------:R-:W-:Y:S01]  /*63e0*/  HMMA.16816.F32.BF16 R24, R192.reuse, R170, R24 ;  /* 0x000000aac018723c */ /* 0x040fe20000041818 */
[----:B------:R-:W-:Y:S07]  /*63f0*/  LDSM.16.M88.4 R168, [R229+0x12800] ;  /* 0x01280000e5a8783b */ /* 0x000fee0000000200 */
        /* <DEDUP_REMOVED lines=16> */
[C---:B------:R-:W-:Y:S08]  /*6500*/  HMMA.16816.F32.BF16 R28, R32.reuse, R180, R28 ;  /* 0x000000b4201c723c */ /* 0x040ff0000004181c */
[C---:B------:R-:W-:Y:S01]  /*6510*/  HMMA.16816.F32.BF16 R24, R32.reuse, R182, R24 ;  /* 0x000000b62018723c */ /* 0x040fe20000041818 */
[----:B------:R-:W4:Y:S07]  /*6520*/  LDSM.16.M88.4 R180, [R213] ;  /* 0x00000000d5b4783b */ /* 0x000f2e0000000200 */
        /* <DEDUP_REMOVED lines=24> */
[C---:B------:R-:W-:Y:S01]  /*66b0*/  HMMA.16816.F32.BF16 R184, R32.reuse, R174, R184 ;  /* 0x000000ae20b8723c */ /* 0x040fe200000418b8 */
[----:B------:R-:W3:Y:S07]  /*66c0*/  LDSM.16.M88.4 R172, [R216+0x3800] ;  /* 0x00380000d8ac783b */ /* 0x000eee0000000200 */
[C---:B-----5:R-:W-:Y:S08]  /*66d0*/  HMMA.16816.F32.BF16 R12, R32.reuse, R192, R12 ;  /* 0x000000c0200c723c */ /* 0x060ff0000004180c */
[----:B------:R-:W-:Y:S01]  /*66e0*/  HMMA.16816.F32.BF16 R4, R32, R194, R4 ;  /* 0x000000c22004723c */ /* 0x000fe20000041804 */
[----:B------:R-:W-:Y:S04]  /*66f0*/  LDSM.16.M88.4 R32, [R230+0x8000] ;  /* 0x00800000e620783b */ /* 0x000fe80000000200 */
[----:B------:R-:W5:Y:S03]  /*6700*/  LDSM.16.M88.4 R192, [R229+0x14000] ;  /* 0x01400000e5c0783b */ /* 0x000f660000000200 */
[C---:B----4-:R-:W-:Y:S08]  /*6710*/  HMMA.16816.F32.BF16 R28, R168.reuse, R180, R28 ;  /* 0x000000b4a81c723c */ /* 0x050ff0000004181c */
[C---:B------:R-:W-:Y:S01]  /*6720*/  HMMA.16816.F32.BF16 R24, R168.reuse, R182, R24 ;  /* 0x000000b6a818723c */ /* 0x040fe20000041818 */
[----:B------:R-:W4:Y:S07]  /*6730*/  LDSM.16.M88.4 R180, [R229+0x14800] ;  /* 0x01480000e5b4783b */ /* 0x000f2e0000000200 */
[C---:B--2---:R-:W-:Y:S08]  /*6740*/  HMMA.16816.F32.BF16 R20, R168.reuse, R176, R20 ;  /* 0x000000b0a814723c */ /* 0x044ff00000041814 */
[C---:B------:R-:W-:Y:S01]  /*6750*/  HMMA.16816.F32.BF16 R16, R168.reuse, R178, R16 ;  /* 0x000000b2a810723c */ /* 0x040fe20000041810 */
[----:B------:R-:W2:Y:S07]  /*6760*/  LDSM.16.M88.4 R176, [R229+0x15000] ;  /* 0x01500000e5b0783b */ /* 0x000eae0000000200 */
[C---:B-1----:R-:W-:Y:S08]  /*6770*/  HMMA.16816.F32.BF16 R12, R168.reuse, R200, R12 ;  /* 0x000000c8a80c723c */ /* 0x042ff0000004180c */
[C---:B------:R-:W-:Y:S01]  /*6780*/  HMMA.16816.F32.BF16 R4, R168.reuse, R202, R4 ;  /* 0x000000caa804723c */ /* 0x040fe20000041804 */
[----:B------:R-:W-:Y:S07]  /*6790*/  LDSM.16.M88.4 R200, [R211] ;  /* 0x00000000d3c8783b */ /* 0x000fee0000000200 */
[C---:B---3--:R-:W-:Y:S08]  /*67a0*/  HMMA.16816.F32.BF16 R188, R168.reuse, R172, R188 ;  /* 0x000000aca8bc723c */ /* 0x048ff000000418bc */
[----:B------:R-:W-:Y:S01]  /*67b0*/  HMMA.16816.F32.BF16 R184, R168, R174, R184 ;  /* 0x000000aea8b8723c */ /* 0x000fe200000418b8 */
[----:B------:R-:W1:Y:S04]  /*67c0*/  LDSM.16.M88.4 R172, [R229+0x15800] ;  /* 0x01580000e5ac783b */ /* 0x000e680000000200 */
[----:B------:R-:W-:Y:S03]  /*67d0*/  LDSM.16.M88.4 R168, [R228+0x8000] ;  /* 0x00800000e4a8783b */ /* 0x000fe60000000200 */
[C---:B-----5:R-:W-:Y:S08]  /*67e0*/  HMMA.16816.F32.BF16 R28, R32.reuse, R192, R28 ;  /* 0x000000c0201c723c */ /* 0x060ff0000004181c */
[C---:B------:R-:W-:Y:S01]  /*67f0*/  HMMA.16816.F32.BF16 R24, R32.reuse, R194, R24 ;  /* 0x000000c22018723c */ /* 0x040fe20000041818 */
[----:B------:R-:W3:Y:S07]  /*6800*/  LDSM.16.M88.4 R192, [R210] ;  /* 0x00000000d2c0783b */ /* 0x000eee0000000200 */
[C---:B----4-:R-:W-:Y:S08]  /*6810*/  HMMA.16816.F32.BF16 R20, R32.reuse, R180, R20 ;  /* 0x000000b42014723c */ /* 0x050ff00000041814 */
[C---:B------:R-:W-:Y:S01]  /*6820*/  HMMA.16816.F32.BF16 R16, R32.reuse, R182, R16 ;  /* 0x000000b62010723c */ /* 0x040fe20000041810 */
[----:B------:R-:W4:Y:S07]  /*6830*/  LDSM.16.M88.4 R180, [R209] ;  /* 0x00000000d1b4783b */ /* 0x000f2e0000000200 */
[C---:B--2---:R-:W-:Y:S08]  /*6840*/  HMMA.16816.F32.BF16 R12, R32.reuse, R176, R12 ;  /* 0x000000b0200c723c */ /* 0x044ff0000004180c */
[C---:B------:R-:W-:Y:S01]  /*6850*/  HMMA.16816.F32.BF16 R4, R32.reuse, R178, R4 ;  /* 0x000000b22004723c */ /* 0x040fe20000041804 */
[----:B------:R-:W2:Y:S07]  /*6860*/  LDSM.16.M88.4 R176, [R208] ;  /* 0x00000000d0b0783b */ /* 0x000eae0000000200 */
[C---:B-1----:R-:W-:Y:S08]  /*6870*/  HMMA.16816.F32.BF16 R188, R32.reuse, R172, R188 ;  /* 0x000000ac20bc723c */ /* 0x042ff000000418bc */
[----:B------:R-:W-:Y:S01]  /*6880*/  HMMA.16816.F32.BF16 R184, R32, R174, R184 ;  /* 0x000000ae20b8723c */ /* 0x000fe200000418b8 */
[----:B------:R-:W-:Y:S04]  /*6890*/  LDSM.16.M88.4 R172, [R226+0x8000] ;  /* 0x00800000e2ac783b */ /* 0x000fe80000000200 */
[----:B------:R-:W1:Y:S03]  /*68a0*/  LDSM.16.M88.4 R32, [R223+0x14000] ;  /* 0x01400000df20783b */ /* 0x000e660000000200 */
[C---:B---3--:R-:W-:Y:S08]  /*68b0*/  HMMA.16816.F32.BF16 R20, R168.reuse, R192, R20 ;  /* 0x000000c0a814723c */ /* 0x048ff00000041814 */
[C---:B------:R-:W-:Y:S01]  /*68c0*/  HMMA.16816.F32.BF16 R16, R168.reuse, R194, R16 ;  /* 0x000000c2a810723c */ /* 0x040fe20000041810 */
[----:B------:R-:W3:Y:S07]  /*68d0*/  LDSM.16.M88.4 R192, [R223+0x15000] ;  /* 0x01500000dfc0783b */ /* 0x000eee0000000200 */
        /* <DEDUP_REMOVED lines=16> */
[C---:B-----5:R-:W-:Y:S08]  /*69e0*/  HMMA.16816.F32.BF16 R20, R172.reuse, R200, R20 ;  /* 0x000000c8ac14723c */ /* 0x060ff00000041814 */
[C---:B------:R-:W-:Y:S01]  /*69f0*/  HMMA.16816.F32.BF16 R16, R172.reuse, R202, R16 ;  /* 0x000000caac10723c */ /* 0x040fe20000041810 */
[----:B------:R-:W-:Y:S07]  /*6a00*/  LDSM.16.M88.4 R200, [R230+0xc000] ;  /* 0x00c00000e6c8783b */ /* 0x000fee0000000200 */
[C---:B----4-:R-:W-:Y:S08]  /*6a10*/  HMMA.16816.F32.BF16 R188, R172.reuse, R180, R188 ;  /* 0x000000b4acbc723c */ /* 0x050ff000000418bc */
        /* <DEDUP_REMOVED lines=12> */
[C---:B----4-:R-:W-:Y:S08]  /*6ae0*/  HMMA.16816.F32.BF16 R188, R176.reuse, R180, R188 ;  /* 0x000000b4b0bc723c */ /* 0x050ff000000418bc */
[----:B------:R-:W-:Y:S01]  /*6af0*/  HMMA.16816.F32.BF16 R184, R176, R182, R184 ;  /* 0x000000b6b0b8723c */ /* 0x000fe200000418b8 */
[----:B------:R-:W-:Y:S04]  /*6b00*/  LDSM.16.M88.4 R180, [R228+0xc000] ;  /* 0x00c00000e4b4783b */ /* 0x000fe80000000200 */
[----:B------:R-:W4:Y:S03]  /*6b10*/  LDSM.16.M88.4 R176, [R207] ;  /* 0x00000000cfb0783b */ /* 0x000f260000000200 */
[C---:B--2---:R-:W-:Y:S08]  /*6b20*/  HMMA.16816.F32.BF16 R20, R200.reuse, R168, R20 ;  /* 0x000000a8c814723c */ /* 0x044ff00000041814 */
[C---:B------:R-:W-:Y:S01]  /*6b30*/  HMMA.16816.F32.BF16 R16, R200.reuse, R170, R16 ;  /* 0x000000aac810723c */ /* 0x040fe20000041810 */
[----:B------:R-:W2:Y:S07]  /*6b40*/  LDSM.16.M88.4 R168, [R205] ;  /* 0x00000000cda8783b */ /* 0x000eae0000000200 */
[C---:B------:R-:W-:Y:S08]  /*6b50*/  HMMA.16816.F32.BF16 R28, R200.reuse, R172, R28 ;  /* 0x000000acc81c723c */ /* 0x040ff0000004181c */
[C---:B------:R-:W-:Y:S01]  /*6b60*/  HMMA.16816.F32.BF16 R24, R200.reuse, R174, R24 ;  /* 0x000000aec818723c */ /* 0x040fe20000041818 */
[----:B------:R-:W5:Y:S07]  /*6b70*/  LDSM.16.M88.4 R172, [R206] ;  /* 0x00000000ceac783b */ /* 0x000f6e0000000200 */
[C---:B-1----:R-:W-:Y:S08]  /*6b80*/  HMMA.16816.F32.BF16 R12, R200.reuse, R32, R12 ;  /* 0x00000020c80c723c */ /* 0x042ff0000004180c */
[C---:B------:R-:W-:Y:S01]  /*6b90*/  HMMA.16816.F32.BF16 R4, R200.reuse, R34, R4 ;  /* 0x00000022c804723c */ /* 0x040fe20000041804 */
[----:B------:R-:W1:Y:S07]  /*6ba0*/  LDSM.16.M88.4 R32, [R204] ;  /* 0x00000000cc20783b */ /* 0x000e6e0000000200 */
[C---:B---3--:R-:W-:Y:S08]  /*6bb0*/  HMMA.16816.F32.BF16 R188, R200.reuse, R192, R188 ;  /* 0x000000c0c8bc723c */ /* 0x048ff000000418bc */
[----:B------:R-:W-:Y:S01]  /*6bc0*/  HMMA.16816.F32.BF16 R184, R200, R194, R184 ;  /* 0x000000c2c8b8723c */ /* 0x000fe200000418b8 */
[----:B------:R-:W-:Y:S04]  /*6bd0*/  LDSM.16.M88.4 R200, [R226+0xc000] ;  /* 0x00c00000e2c8783b */ /* 0x000fe80000000200 */
[----:B------:R-:W3:Y:S03]  /*6be0*/  LDSM.16.M88.4 R192, [R223+0x16000] ;  /* 0x01600000dfc0783b */ /* 0x000ee60000000200 */
[C---:B----4-:R-:W-:Y:S08]  /*6bf0*/  HMMA.16816.F32.BF16 R28, R180.reuse, R176, R28 ;  /* 0x000000b0b41c723c */ /* 0x050ff0000004181c */
[C---:B--2---:R-:W-:Y:S08]  /*6c00*/  HMMA.16816.F32.BF16 R12, R180.reuse, R168, R12 ;  /* 0x000000a8b40c723c */ /* 0x044ff0000004180c */
[C---:B------:R-:W-:Y:S01]  /*6c10*/  HMMA.16816.F32.BF16 R4, R180.reuse, R170, R4 ;  /* 0x000000aab404723c */ /* 0x040fe20000041804 */
[----:B------:R-:W2:Y:S07]  /*6c20*/  LDSM.16.M88.4 R168, [R223+0x16800] ;  /* 0x01680000dfa8783b */ /* 0x000eae0000000200 */
[C---:B------:R-:W-:Y:S01]  /*6c30*/  HMMA.16816.F32.BF16 R24, R180.reuse, R178, R24 ;  /* 0x000000b2b418723c */ /* 0x040fe20000041818 */
[----:B------:R-:W-:Y:S07]  /*6c40*/  LDSM.16.M88.4 R176, [R225+0xc000] ;  /* 0x00c00000e1b0783b */ /* 0x000fee0000000200 */
[C---:B-----5:R-:W-:Y:S08]  /*6c50*/  HMMA.16816.F32.BF16 R20, R180.reuse, R172, R20 ;  /* 0x000000acb414723c */ /* 0x060ff00000041814 */
[C---:B------:R-:W-:Y:S01]  /*6c60*/  HMMA.16816.F32.BF16 R16, R180.reuse, R174, R16 ;  /* 0x000000aeb410723c */ /* 0x040fe20000041810 */
[----:B------:R-:W4:Y:S07]  /*6c70*/  LDSM.16.M88.4 R172, [R216+0x6000] ;  /* 0x00600000d8ac783b */ /* 0x000f2e0000000200 */
[C---:B-1----:R-:W-:Y:S08]  /*6c80*/  HMMA.16816.F32.BF16 R188, R180.reuse, R32, R188 ;  /* 0x00000020b4bc723c */ /* 0x042ff000000418bc */
[----:B------:R-:W-:Y:S01]  /*6c90*/  HMMA.16816.F32.BF16 R184, R180, R34, R184 ;  /* 0x00000022b4b8723c */ /* 0x000fe200000418b8 */
[----:B------:R-:W1:Y:S04]  /*6ca0*/  LDSM.16.M88.4 R32, [R223+0x17000] ;  /* 0x01700000df20783b */ /* 0x000e680000000200 */
[----:B------:R-:W5:Y:S03]  /*6cb0*/  LDSM.16.M88.4 R180, [R216+0x6800] ;  /* 0x00680000d8b4783b */ /* 0x000f660000000200 */
[C---:B---3--:R-:W-:Y:S08]  /*6cc0*/  HMMA.16816.F32.BF16 R28, R200.reuse, R192, R28 ;  /* 0x000000c0c81c723c */ /* 0x048ff0000004181c */
[C---:B------:R-:W-:Y:S08]  /*6cd0*/  HMMA.16816.F32.BF16 R24, R200.reuse, R194, R24 ;  /* 0x000000c2c818723c */ /* 0x040ff00000041818 */
[----:B--2---:R-:W-:Y:S08]  /*6ce0*/  HMMA.16816.F32.BF16 R20, R200, R168, R20 ;  /* 0x000000a8c814723c */ /* 0x004ff00000041814 */
[----:B----4-:R-:W-:Y:S07]  /*6cf0*/  HMMA.16816.F32.BF16 R28, R176, R172, R28 ;  /* 0x000000acb01c723c */ /* 0x010fee000004181c */
[C---:B------:R-:W-:Y:S01]  /*6d00*/  IADD3 R173, R0.reuse, 0x8, RZ ;  /* 0x0000000800ad7810 */ /* 0x040fe20007ffe0ff */
[----:B------:R-:W-:Y:S01]  /*6d10*/  HMMA.16816.F32.BF16 R16, R200, R170, R16 ;  /* 0x000000aac810723c */ /* 0x000fe20000041810 */
[----:B------:R-:W2:Y:S01]  /*6d20*/  LDSM.16.M88.4 R168, [R216+0x7000] ;  /* 0x00700000d8a8783b */ /* 0x000ea20000000200 */
[----:B------:R-:W-:Y:S01]  /*6d30*/  IADD3 R172, R0, 0x9, RZ ;  /* 0x0000000900ac7810 */ /* 0x000fe20007ffe0ff */
[----:B------:R-:W3:Y:S01]  /*6d40*/  I2F R167, R173 ;  /* 0x000000ad00a77306 */ /* 0x000ee20000201400 */
[----:B------:R-:W-:-:S04]  /*6d50*/  ISETP.GE.AND P1, PT, R173, R197, PT ;  /* 0x000000c5ad00720c */ /* 0x000fc80003f26270 */
[----:B------:R-:W-:Y:S03]  /*6d60*/  HMMA.16816.F32.BF16 R24, R176, R174, R24 ;  /* 0x000000aeb018723c */ /* 0x000fe60000041818 */
[----:B------:R-:W4:Y:S04]  /*6d70*/  I2F R2, R172 ;  /* 0x000000ac00027306 */ /* 0x000f280000201400 */
[----:B------:R-:W-:Y:S01]  /*6d80*/  IADD3 R174, R0, 0x18, RZ ;  /* 0x0000001800ae7810 */ /* 0x000fe20007ffe0ff */
[----:B-1----:R-:W-:Y:S01]  /*6d90*/  HMMA.16816.F32.BF16 R12, R200, R32, R12 ;  /* 0x00000020c80c723c */ /* 0x002fe2000004180c */
[C---:B------:R-:W-:Y:S02]  /*6da0*/  FFMA.FTZ R29, R166.reuse, UR4, R29 ;  /* 0x00000004a61d7c23 */ /* 0x040fe4000801001d */
[----:B------:R-:W-:Y:S01]  /*6db0*/  FFMA.FTZ R166, R166, UR4, R31 ;  /* 0x00000004a6a67c23 */ /* 0x000fe2000801001f */
[----:B------:R-:W-:-:S02]  /*6dc0*/  IADD3 R31, R0, 0x11, RZ ;  /* 0x00000011001f7810 */ /* 0x000fc40007ffe0ff */
[----:B------:R-:W-:Y:S02]  /*6dd0*/  FSEL R165, R29, -INF , !P0 ;  /* 0xff8000001da57808 */ /* 0x000fe40004000000 */
[----:B------:R-:W-:Y:S01]  /*6de0*/  HMMA.16816.F32.BF16 R4, R200, R34, R4 ;  /* 0x00000022c804723c */ /* 0x000fe20000041804 */
[----:B------:R-:W1:Y:S01]  /*6df0*/  LDSM.16.M88.4 R32, [R223+0x17800] ;  /* 0x01780000df20783b */ /* 0x000e620000000200 */
[----:B------:R-:W-:Y:S02]  /*6e00*/  ISETP.GE.AND P0, PT, R173, R196, PT ;  /* 0x000000c4ad00720c */ /* 0x000fe40003f06270 */
[----:B------:R-:W2:Y:S01]  /*6e10*/  I2F R173, R31 ;  /* 0x0000001f00ad7306 */ /* 0x000ea20000201400 */
[----:B------:R-:W-:Y:S02]  /*6e20*/  FSEL R166, R166, -INF , !P2 ;  /* 0xff800000a6a67808 */ /* 0x000fe40005000000 */
[----:B------:R-:W-:Y:S01]  /*6e30*/  ISETP.GE.AND P2, PT, R172, R197, PT ;  /* 0x000000c5ac00720c */ /* 0x000fe20003f46270 */
[----:B-----5:R-:W-:Y:S01]  /*6e40*/  HMMA.16816.F32.BF16 R20, R176, R180, R20 ;  /* 0x000000b4b014723c */ /* 0x020fe20000041814 */
[----:B---3--:R-:W-:-:S02]  /*6e50*/  FFMA.FTZ R24, R167, UR4, R24 ;  /* 0x00000004a7187c23 */ /* 0x008fc40008010018 */
[----:B------:R-:W-:Y:S02]  /*6e60*/  FFMA.FTZ R26, R167, UR4, R26 ;  /* 0x00000004a71a7c23 */ /* 0x000fe4000801001a */
[----:B----4-:R-:W-:Y:S01]  /*6e70*/  FFMA.FTZ R25, R2, UR4, R25 ;  /* 0x0000000402197c23 */ /* 0x010fe20008010019 */
[----:B------:R-:W-:Y:S01]  /*6e80*/  FSEL R175, R24, -INF , !P1 ;  /* 0xff80000018af7808 */ /* 0x000fe20004800000 */
[----:B------:R-:W-:Y:S01]  /*6e90*/  FFMA.FTZ R248, R2, UR4, R27 ;  /* 0x0000000402f87c23 */ /* 0x000fe2000801001b */
[----:B------:R-:W-:Y:S01]  /*6ea0*/  IADD3 R180, R0, 0x10, RZ ;  /* 0x0000001000b47810 */ /* 0x000fe20007ffe0ff */
[----:B------:R-:W-:Y:S01]  /*6eb0*/  HMMA.16816.F32.BF16 R16, R176, R182, R16 ;  /* 0x000000b6b010723c */ /* 0x000fe20000041810 */
[----:B------:R-:W-:Y:S02]  /*6ec0*/  ISETP.GE.AND P1, PT, R172, R196, PT ;  /* 0x000000c4ac00720c */ /* 0x000fe40003f26270 */
[----:B------:R-:W3:Y:S01]  /*6ed0*/  I2F R29, R180 ;  /* 0x000000b4001d7306 */ /* 0x000ee20000201400 */
[----:B------:R-:W-:-:S02]  /*6ee0*/  FSEL R172, R26, -INF , !P0 ;  /* 0xff8000001aac7808 */ /* 0x000fc40004000000 */
[----:B------:R-:W-:Y:S02]  /*6ef0*/  FSEL R167, R25, -INF , !P2 ;  /* 0xff80000019a77808 */ /* 0x000fe40005000000 */
[----:B------:R-:W4:Y:S01]  /*6f00*/  LDSM.16.M88.4 R24, [R216+0x7800] ;  /* 0x00780000d818783b */ /* 0x000f220000000200 */
[----:B--2---:R-:W-:Y:S01]  /*6f10*/  HMMA.16816.F32.BF16 R12, R176, R168, R12 ;  /* 0x000000a8b00c723c */ /* 0x004fe2000004180c */
[----:B------:R-:W-:Y:S01]  /*6f20*/  FSEL R248, R248, -INF , !P1 ;  /* 0xff800000f8f87808 */ /* 0x000fe20004800000 */
[----:B------:R-:W2:Y:S01]  /*6f30*/  I2F R168, R174 ;  /* 0x000000ae00a87306 */ /* 0x000ea20000201400 */
[----:B------:R-:W-:Y:S01]  /*6f40*/  ISETP.GE.AND P1, PT, R31, R197, PT ;  /* 0x000000c51f00720c */ /* 0x000fe20003f26270 */
[----:B------:R-:W-:-:S04]  /*6f50*/  DEPBAR.LE SB0, 0x0 ;  /* 0x000080000000791a */ /* 0x000fc80000000000 */
[C---:B------:R-:W-:Y:S01]  /*6f60*/  IADD3 R169, R0.reuse, 0x19, RZ ;  /* 0x0000001900a97810 */ /* 0x040fe20007ffe0ff */
[----:B------:R-:W-:Y:S01]  /*6f70*/  FFMA.FTZ R247, R173, UR4, R21 ;  /* 0x00000004adf77c23 */ /* 0x000fe20008010015 */
[----:B------:R-:W-:Y:S01]  /*6f80*/  IADD3 R21, R0, 0x20, RZ ;  /* 0x0000002000157810 */ /* 0x000fe20007ffe0ff */
[C---:B---3--:R-:W-:Y:S01]  /*6f90*/  FFMA.FTZ R183, R29.reuse, UR4, R20 ;  /* 0x000000041db77c23 */ /* 0x048fe20008010014 */
[C---:B------:R-:W-:Y:S01]  /*6fa0*/  ISETP.GE.AND P0, PT, R180.reuse, R197, PT ;  /* 0x000000c5b400720c */ /* 0x040fe20003f06270 */
[----:B------:R-:W3:Y:S01]  /*6fb0*/  I2F R20, R169 ;  /* 0x000000a900147306 */ /* 0x000ee20000201400 */
[----:B------:R-:W-:Y:S01]  /*6fc0*/  HMMA.16816.F32.BF16 R4, R176, R170, R4 ;  /* 0x000000aab004723c */ /* 0x000fe20000041804 */
[----:B------:R-:W-:Y:S01]  /*6fd0*/  FFMA.FTZ R22, R29, UR4, R22 ;  /* 0x000000041d167c23 */ /* 0x000fe20008010016 */
[-C--:B------:R-:W-:Y:S01]  /*6fe0*/  ISETP.GE.AND P2, PT, R180, R196.reuse, PT ;  /* 0x000000c4b400720c */ /* 0x080fe20003f46270 */
[----:B------:R-:W-:Y:S01]  /*6ff0*/  FFMA.FTZ R23, R173, UR4, R23 ;  /* 0x00000004ad177c23 */ /* 0x000fe20008010017 */
[----:B------:R-:W-:Y:S01]  /*7000*/  FSEL R247, R247, -INF , !P1 ;  /* 0xff800000f7f77808 */ /* 0x000fe20004800000 */
[----:B--2---:R-:W-:Y:S01]  /*7010*/  FFMA.FTZ R18, R168, UR4, R18 ;  /* 0x00000004a8127c23 */ /* 0x004fe20008010012 */
[-C--:B------:R-:W-:Y:S01]  /*7020*/  ISETP.GE.AND P1, PT, R174, R196.reuse, PT ;  /* 0x000000c4ae00720c */ /* 0x080fe20003f26270 */
[----:B------:R-:W2:Y:S01]  /*7030*/  I2F R2, R21 ;  /* 0x0000001500027306 */ /* 0x000ea20000201400 */
[----:B-1----:R-:W-:Y:S01]  /*7040*/  HMMA.16816.F32.BF16 R188, R200, R32, R188 ;  /* 0x00000020c8bc723c */ /* 0x002fe200000418bc */
[----:B------:R-:W-:Y:S01]  /*7050*/  FSEL R183, R183, -INF , !P0 ;  /* 0xff800000b7b77808 */ /* 0x000fe20004000000 */
[----:B------:R-:W-:Y:S01]  /*7060*/  FFMA.FTZ R16, R168, UR4, R16 ;  /* 0x00000004a8107c23 */ /* 0x000fe20008010010 */
[----:B------:R-:W-:-:S02]  /*7070*/  ISETP.GE.AND P0, PT, R31, R196, PT ;  /* 0x000000c41f00720c */ /* 0x000fc40003f06270 */
[----:B------:R-:W-:Y:S01]  /*7080*/  FSEL R31, R22, -INF , !P2 ;  /* 0xff800000161f7808 */ /* 0x000fe20005000000 */
[----:B---3--:R-:W-:Y:S01]  /*7090*/  FFMA.FTZ R237, R20, UR4, R17 ;  /* 0x0000000414ed7c23 */ /* 0x008fe20008010011 */
[----:B------:R-:W-:Y:S01]  /*70a0*/  IADD3 R17, R0, 0x28, RZ ;  /* 0x0000002800117810 */ /* 0x000fe20007ffe0ff */
[----:B------:R-:W-:Y:S01]  /*70b0*/  FFMA.FTZ R19, R20, UR4, R19 ;  /* 0x0000000414137c23 */ /* 0x000fe20008010013 */
[-C--:B------:R-:W-:Y:S01]  /*70c0*/  ISETP.GE.AND P2, PT, R174, R197.reuse, PT ;  /* 0x000000c5ae00720c */ /* 0x080fe20003f46270 */
[----:B------:R-:W-:Y:S01]  /*70d0*/  HMMA.16816.F32.BF16 R184, R200, R34, R184 ;  /* 0x00000022c8b8723c */ /* 0x000fe200000418b8 */
[----:B------:R-:W-:Y:S02]  /*70e0*/  FSEL R199, R18, -INF , !P1 ;  /* 0xff80000012c77808 */ /* 0x000fe40004800000 */
[----:B------:R-:W-:Y:S01]  /*70f0*/  IADD3 R22, R0, 0x21, RZ ;  /* 0x0000002100167810 */ /* 0x000fe20007ffe0ff */
[----:B------:R-:W1:Y:S01]  /*7100*/  I2F R18, R17 ;  /* 0x0000001100127306 */ /* 0x000e620000201400 */
[----:B------:R-:W-:Y:S01]  /*7110*/  FSEL R246, R16, -INF , !P2 ;  /* 0xff80000010f67808 */ /* 0x000fe20005000000 */
[C---:B--2---:R-:W-:Y:S01]  /*7120*/  FFMA.FTZ R12, R2.reuse, UR4, R12 ;  /* 0x00000004020c7c23 */ /* 0x044fe2000801000c */
[----:B------:R-:W-:Y:S01]  /*7130*/  ISETP.GE.AND P1, PT, R21, R197, PT ;  /* 0x000000c51500720c */ /* 0x000fe20003f26270 */
[----:B------:R-:W-:Y:S01]  /*7140*/  FFMA.FTZ R14, R2, UR4, R14 ;  /* 0x00000004020e7c23 */ /* 0x000fe2000801000e */
[----:B------:R-:W-:-:S02]  /*7150*/  IADD3 R20, R0, 0x29, RZ ;  /* 0x0000002900147810 */ /* 0x000fc40007ffe0ff */
[----:B------:R-:W-:Y:S01]  /*7160*/  FSEL R193, R12, -INF , !P1 ;  /* 0xff8000000cc17808 */ /* 0x000fe20004800000 */
[----:B------:R-:W2:Y:S01]  /*7170*/  I2F R16, R22 ;  /* 0x0000001600107306 */ /* 0x000ea20000201400 */
[----:B------:R-:W-:Y:S01]  /*7180*/  FSEL R29, R23, -INF , !P0 ;  /* 0xff800000171d7808 */ /* 0x000fe20004000000 */
[C---:B----4-:R-:W-:Y:S01]  /*7190*/  HMMA.16816.F32.BF16 R188, R176.reuse, R24, R188 ;  /* 0x00000018b0bc723c */ /* 0x050fe200000418bc */
[CC--:B------:R-:W-:Y:S02]  /*71a0*/  ISETP.GE.AND P0, PT, R169.reuse, R197.reuse, PT ;  /* 0x000000c5a900720c */ /* 0x0c0fe40003f06270 */
[-C--:B------:R-:W-:Y:S02]  /*71b0*/  ISETP.GE.AND P2, PT, R169, R196.reuse, PT ;  /* 0x000000c4a900720c */ /* 0x080fe40003f46270 */
[----:B------:R-:W-:Y:S01]  /*71c0*/  FSEL R237, R237, -INF , !P0 ;  /* 0xff800000eded7808 */ /* 0x000fe20004000000 */
[----:B------:R-:W3:Y:S01]  /*71d0*/  I2F R12, R20 ;  /* 0x00000014000c7306 */ /* 0x000ee20000201400 */
[----:B------:R-:W-:Y:S01]  /*71e0*/  ISETP.GE.AND P0, PT, R21, R196, PT ;  /* 0x000000c41500720c */ /* 0x000fe20003f06270 */
[----:B-1----:R-:W-:Y:S01]  /*71f0*/  FFMA.FTZ R192, R18, UR4, R4 ;  /* 0x0000000412c07c23 */ /* 0x002fe20008010004 */
[----:B------:R-:W-:Y:S01]  /*7200*/  IADD3 R2, R0, 0x30, RZ ;  /* 0x0000003000027810 */ /* 0x000fe20007ffe0ff */
[----:B------:R-:W-:Y:S01]  /*7210*/  FFMA.FTZ R6, R18, UR4, R6 ;  /* 0x0000000412067c23 */ /* 0x000fe20008010006 */
[----:B------:R-:W-:Y:S01]  /*7220*/  IADD3 R4, R0, 0x31, RZ ;  /* 0x0000003100047810 */ /* 0x000fe20007ffe0ff */
[----:B------:R-:W-:Y:S01]  /*7230*/  HMMA.16816.F32.BF16 R184, R176, R26, R184 ;  /* 0x0000001ab0b8723c */ /* 0x000fe200000418b8 */
[----:B------:R-:W-:Y:S01]  /*7240*/  FSEL R198, R19, -INF , !P2 ;  /* 0xff80000013c67808 */ /* 0x000fe20005000000 */
[----:B--2---:R-:W-:Y:S01]  /*7250*/  FFMA.FTZ R194, R16, UR4, R13 ;  /* 0x0000000410c27c23 */ /* 0x004fe2000801000d */
[----:B------:R-:W-:Y:S01]  /*7260*/  FSEL R35, R14, -INF , !P0 ;  /* 0xff8000000e237808 */ /* 0x000fe20004000000 */
[----:B------:R-:W-:Y:S01]  /*7270*/  FFMA.FTZ R15, R16, UR4, R15 ;  /* 0x00000004100f7c23 */ /* 0x000fe2000801000f */
[----:B------:R-:W-:Y:S01]  /*7280*/  BAR.SYNC.DEFER_BLOCKING 0x0 ;  /* 0x0000000000007b1d */ /* 0x000fe20000010000 */
[----:B------:R-:W-:-:S02]  /*7290*/  ISETP.GE.AND P2, PT, R22, R197, PT ;  /* 0x000000c51600720c */ /* 0x000fc40003f46270 */
[-C--:B------:R-:W-:Y:S02]  /*72a0*/  ISETP.GE.AND P1, PT, R22, R196.reuse, PT ;  /* 0x000000c41600720c */ /* 0x080fe40003f26270 */
[----:B------:R-:W-:Y:S01]  /*72b0*/  FSEL R194, R194, -INF , !P2 ;  /* 0xff800000c2c27808 */ /* 0x000fe20005000000 */
[----:B------:R-:W1:Y:S01]  /*72c0*/  I2F R13, R2 ;  /* 0x00000002000d7306 */ /* 0x000e620000201400 */
[----:B------:R-:W-:Y:S01]  /*72d0*/  FSEL R32, R15, -INF , !P1 ;  /* 0xff8000000f207808 */ /* 0x000fe20004800000 */
[C---:B---3--:R-:W-:Y:S01]  /*72e0*/  FFMA.FTZ R195, R12.reuse, UR4, R5 ;  /* 0x000000040cc37c23 */ /* 0x048fe20008010005 */
[C---:B------:R-:W-:Y:S01]  /*72f0*/  ISETP.GE.AND P2, PT, R17.reuse, R196, PT ;  /* 0x000000c41100720c */ /* 0x040fe20003f46270 */
[----:B------:R-:W-:Y:S01]  /*7300*/  FFMA.FTZ R7, R12, UR4, R7 ;  /* 0x000000040c077c23 */ /* 0x000fe20008010007 */
[-C--:B------:R-:W-:Y:S02]  /*7310*/  ISETP.GE.AND P1, PT, R20, R197.reuse, PT ;  /* 0x000000c51400720c */ /* 0x080fe40003f26270 */
[----:B------:R-:W-:Y:S01]  /*7320*/  ISETP.GE.AND P0, PT, R17, R197, PT ;  /* 0x000000c51100720c */ /* 0x000fe20003f06270 */
[----:B------:R-:W2:Y:S01]  /*7330*/  I2F R14, R4 ;  /* 0x00000004000e7306 */ /* 0x000ea20000201400 */
[----:B------:R-:W-:-:S02]  /*7340*/  FSEL R33, R6, -INF , !P2 ;  /* 0xff80000006217808 */ /* 0x000fc40005000000 */
[----:B------:R-:W-:Y:S02]  /*7350*/  FSEL R195, R195, -INF , !P1 ;  /* 0xff800000c3c37808 */ /* 0x000fe40004800000 */
[C---:B------:R-:W-:Y:S02]  /*7360*/  ISETP.GE.AND P2, PT, R2.reuse, R197, PT ;  /* 0x000000c50200720c */ /* 0x040fe40003f46270 */
[-C--:B------:R-:W-:Y:S01]  /*7370*/  ISETP.GE.AND P1, PT, R2, R196.reuse, PT ;  /* 0x000000c40200720c */ /* 0x080fe20003f26270 */
[C---:B-1----:R-:W-:Y:S01]  /*7380*/  FFMA.FTZ R177, R13.reuse, UR4, R190 ;  /* 0x000000040db17c23 */ /* 0x042fe200080100be */
[----:B------:R-:W-:Y:S01]  /*7390*/  FSEL R192, R192, -INF , !P0 ;  /* 0xff800000c0c07808 */ /* 0x000fe20004000000 */
[----:B------:R1:W3:Y:S01]  /*73a0*/  I2F R2, R0 ;  /* 0x0000000000027306 */ /* 0x0002e20000201400 */
[----:B------:R-:W-:Y:S01]  /*73b0*/  ISETP.GE.AND P0, PT, R20, R196, PT ;  /* 0x000000c41400720c */ /* 0x000fe20003f06270 */
[----:B------:R-:W-:Y:S01]  /*73c0*/  FFMA.FTZ R182, R13, UR4, R188 ;  /* 0x000000040db67c23 */ /* 0x000fe200080100bc */
[----:B------:R-:W-:-:S02]  /*73d0*/  IADD3 R15, R0, 0x38, RZ ;  /* 0x00000038000f7810 */ /* 0x000fc40007ffe0ff */
[----:B------:R-:W-:Y:S01]  /*73e0*/  FSEL R34, R7, -INF , !P0 ;  /* 0xff80000007227808 */ /* 0x000fe20004000000 */
[----:B--2---:R-:W-:Y:S01]  /*73f0*/  FFMA.FTZ R181, R14, UR4, R189 ;  /* 0x000000040eb57c23 */ /* 0x004fe200080100bd */
[-C--:B------:R-:W-:Y:S01]  /*7400*/  ISETP.GE.AND P0, PT, R4, R197.reuse, PT ;  /* 0x000000c50400720c */ /* 0x080fe20003f06270 */
[----:B------:R-:W2:Y:S01]  /*7410*/  I2F R5, R15 ;  /* 0x0000000f00057306 */ /* 0x000ea20000201400 */
[----:B------:R-:W-:Y:S01]  /*7420*/  FSEL R177, R177, -INF , !P1 ;  /* 0xff800000b1b17808 */ /* 0x000fe20004800000 */
[----:B------:R-:W-:Y:S01]  /*7430*/  FFMA.FTZ R176, R14, UR4, R191 ;  /* 0x000000040eb07c23 */ /* 0x000fe200080100bf */
[----:B------:R-:W-:Y:S02]  /*7440*/  FSEL R181, R181, -INF , !P0 ;  /* 0xff800000b5b57808 */ /* 0x000fe40004000000 */
[C---:B------:R-:W-:Y:S02]  /*7450*/  ISETP.GE.AND P1, PT, R0.reuse, R197, PT ;  /* 0x000000c50000720c */ /* 0x040fe40003f26270 */
[----:B------:R-:W-:-:S02]  /*7460*/  ISETP.GE.AND P0, PT, R0, R196, PT ;  /* 0x000000c40000720c */ /* 0x000fc40003f06270 */
[----:B-1----:R-:W-:Y:S02]  /*7470*/  IADD3 R0, R0, 0x39, RZ ;  /* 0x0000003900007810 */ /* 0x002fe40007ffe0ff */
[----:B------:R-:W-:Y:S02]  /*7480*/  FSEL R182, R182, -INF , !P2 ;  /* 0xff800000b6b67808 */ /* 0x000fe40005000000 */
[----:B------:R-:W-:Y:S01]  /*7490*/  ISETP.GE.AND P2, PT, R4, R196, PT ;  /* 0x000000c40400720c */ /* 0x000fe20003f46270 */
[----:B------:R-:W1:Y:S01]  /*74a0*/  I2F R6, R0 ;  /* 0x0000000000067306 */ /* 0x000e620000201400 */
[----:B---3--:R-:W-:Y:S02]  /*74b0*/  FFMA.FTZ R4, R2, UR4, R30 ;  /* 0x0000000402047c23 */ /* 0x008fe4000801001e */
[C---:B--2---:R-:W-:Y:S01]  /*74c0*/  FFMA.FTZ R180, R5.reuse, UR4, R184 ;  /* 0x0000000405b47c23 */ /* 0x044fe200080100b8 */
[----:B------:R-:W-:Y:S01]  /*74d0*/  FSEL R176, R176, -INF , !P2 ;  /* 0xff800000b0b07808 */ /* 0x000fe20005000000 */
[----:B------:R-:W-:Y:S01]  /*74e0*/  FFMA.FTZ R174, R5, UR4, R186 ;  /* 0x0000000405ae7c23 */ /* 0x000fe200080100ba */
[----:B------:R-:W-:Y:S01]  /*74f0*/  FSEL R4, R4, -INF , !P0 ;  /* 0xff80000004047808 */ /* 0x000fe20004000000 */
[----:B------:R-:W-:Y:S01]  /*7500*/  FFMA.FTZ R5, R2, UR4, R28 ;  /* 0x0000000402057c23 */ /* 0x000fe2000801001c */
[----:B------:R-:W-:-:S02]  /*7510*/  PLOP3.LUT P0, PT, PT, PT, UP0, 0x80, 0x0 ;  /* 0x000000000000781c */ /* 0x000fc40003f0f008 */
[----:B------:R-:W-:Y:S02]  /*7520*/  ISETP.GE.AND P2, PT, R15, R197, PT ;  /* 0x000000c50f00720c */ /* 0x000fe40003f46270 */
[----:B------:R-:W-:Y:S02]  /*7530*/  FSEL R5, R5, -INF , !P1 ;  /* 0xff80000005057808 */ /* 0x000fe40004800000 */
[----:B------:R-:W-:Y:S02]  /*7540*/  FSEL R180, R180, -INF , !P2 ;  /* 0xff800000b4b47808 */ /* 0x000fe40005000000 */
[-C--:B------:R-:W-:Y:S01]  /*7550*/  ISETP.GE.AND P2, PT, R15, R196.reuse, PT ;  /* 0x000000c40f00720c */ /* 0x080fe20003f46270 */
[----:B-1----:R-:W-:Y:S01]  /*7560*/  FFMA.FTZ R178, R6, UR4, R185 ;  /* 0x0000000406b27c23 */ /* 0x002fe200080100b9 */
[----:B------:R-:W-:Y:S01]  /*7570*/  ISETP.GE.AND P1, PT, R0, R196, PT ;  /* 0x000000c40000720c */ /* 0x000fe20003f26270 */
[----:B------:R-:W-:Y:S01]  /*7580*/  FFMA.FTZ R173, R6, UR4, R187 ;  /* 0x0000000406ad7c23 */ /* 0x000fe200080100bb */
[----:B------:R-:W-:-:S02]  /*7590*/  FSEL R174, R174, -INF , !P2 ;  /* 0xff800000aeae7808 */ /* 0x000fc40005000000 */
        /* <DEDUP_REMOVED lines=9> */
[----:B------:R-:W-:-:S02]  /*7630*/  UIMAD.WIDE.U32 UR24, UR17, UR6, URZ ;  /* 0x00000006111872a5 */ /* 0x000fc4000f8e003f */
        /* <DEDUP_REMOVED lines=66> */
.L_x_257:
[----:B------:R-:W-:Y:S05]  /*7a60*/  BSYNC B0 ;  /* 0x0000000000007941 */ /* 0x000fea0003800000 */
.L_x_256:
[----:B------:R-:W0:Y:S02]  /*7a70*/  LDGDEPBAR ;  /* 0x00000000000079af */ /* 0x000e240000000000 */
.L_x_255:
[----:B------:R-:W-:Y:S01]  /*7a80*/  FMNMX.FTZ R2, R164, R5, !PT ;  /* 0x00000005a4027209 */ /* 0x000fe20007810000 */
[----:B------:R-:W-:Y:S01]  /*7a90*/  LDSM.16.MT88.4 R20, [R224+0x18000] ;  /* 0x01800000e014783b */ /* 0x000fe20000004200 */
[----:B------:R-:W-:Y:S02]  /*7aa0*/  FMNMX.FTZ R0, R3, R4, !PT ;  /* 0x0000000403007209 */ /* 0x000fe40007810000 */
[----:B------:R-:W-:Y:S01]  /*7ab0*/  FMNMX.FTZ R2, R165, R2, !PT ;  /* 0x00000002a5027209 */ /* 0x000fe20007810000 */
[----:B-1----:R-:W-:Y:S01]  /*7ac0*/  LDSM.16.MT88.4 R16, [R222+0x18000] ;  /* 0x01800000de10783b */ /* 0x002fe20000004200 */
        /* <DEDUP_REMOVED lines=40> */
[----:B--2---:R-:W-:-:S04]  /*7d50*/  FMNMX.FTZ R0, R6, R0, !PT ;  /* 0x0000000006007209 */ /* 0x004fc80007810000 */
[----:B------:R-:W-:Y:S02]  /*7d60*/  FSEL R179, R179, RZ, P2 ;  /* 0x000000ffb3b37208 */ /* 0x000fe40001000000 */
[----:B------:R-:W-:-:S03]  /*7d70*/  FSETP.NEU.FTZ.AND P1, PT, R0, -INF , PT ;  /* 0xff8000000000780b */ /* 0x000fc60003f3d000 */
[--C-:B------:R-:W-:Y:S02]  /*7d80*/  FFMA.FTZ R171, R5, c[0x0][0x23c], -R179.reuse ;  /* 0x00008f0005ab7a23 */ /* 0x100fe400000108b3 */
[C---:B------:R-:W-:Y:S02]  /*7d90*/  FMUL.FTZ R5, R0.reuse, c[0x0][0x23c] ;  /* 0x00008f0000057a20 */ /* 0x040fe40000410000 */
[--C-:B------:R-:W-:Y:S02]  /*7da0*/  FFMA.FTZ R169, R175, c[0x0][0x23c], -R179.reuse ;  /* 0x00008f00afa97a23 */ /* 0x100fe400000108b3 */
[--C-:B------:R-:W-:Y:S01]  /*7db0*/  FFMA.FTZ R168, R167, c[0x0][0x23c], -R179.reuse ;  /* 0x00008f00a7a87a23 */ /* 0x100fe200000108b3 */
[----:B------:R-:W-:Y:S01]  /*7dc0*/  FSEL R175, R5, RZ, P1 ;  /* 0x000000ff05af7208 */ /* 0x000fe20000800000 */
[--C-:B------:R-:W-:Y:S01]  /*7dd0*/  FFMA.FTZ R170, R165, c[0x0][0x23c], -R179.reuse ;  /* 0x00008f00a5aa7a23 */ /* 0x100fe200000108b3 */
[----:B------:R-:W-:Y:S01]  /*7de0*/  FSEL R5, R0, RZ, P1 ;  /* 0x000000ff00057208 */ /* 0x000fe20000800000 */
[----:B------:R-:W-:Y:S01]  /*7df0*/  MUFU.EX2 R171, R171 ;  /* 0x000000ab00ab7308 */ /* 0x000fe20000000800 */
[----:B------:R-:W-:-:S02]  /*7e00*/  FFMA.FTZ R183, R183, c[0x0][0x23c], -R179 ;  /* 0x00008f00b7b77a23 */ /* 0x000fc400000108b3 */
[----:B------:R-:W-:Y:S01]  /*7e10*/  FFMA.FTZ R167, R4, c[0x0][0x23c], -R175 ;  /* 0x00008f0004a77a23 */ /* 0x000fe200000108af */
[----:B------:R-:W-:Y:S01]  /*7e20*/  FSEL R4, R2, RZ, P2 ;  /* 0x000000ff02047208 */ /* 0x000fe20001000000 */
[----:B------:R-:W-:Y:S02]  /*7e30*/  FADD.FTZ R5, R3, -R5 ;  /* 0x8000000503057221 */ /* 0x000fe40000010000 */
[--C-:B------:R-:W-:Y:S01]  /*7e40*/  FFMA.FTZ R166, R166, c[0x0][0x23c], -R175.reuse ;  /* 0x00008f00a6a67a23 */ /* 0x100fe200000108af */
[----:B------:R-:W-:Y:S01]  /*7e50*/  MUFU.EX2 R170, R170 ;  /* 0x000000aa00aa7308 */ /* 0x000fe20000000800 */
[----:B------:R-:W-:Y:S02]  /*7e60*/  FADD.FTZ R4, R164, -R4 ;  /* 0x80000004a4047221 */ /* 0x000fe40000010000 */
[--C-:B------:R-:W-:Y:S02]  /*7e70*/  FFMA.FTZ R165, R172, c[0x0][0x23c], -R175.reuse ;  /* 0x00008f00aca57a23 */ /* 0x100fe400000108af */
[----:B------:R-:W-:-:S02]  /*7e80*/  FFMA.FTZ R164, R248, c[0x0][0x23c], -R175 ;  /* 0x00008f00f8a47a23 */ /* 0x000fc400000108af */
[----:B------:R-:W-:Y:S01]  /*7e90*/  FMUL.FTZ R3, R5, c[0x0][0x23c] ;  /* 0x00008f0005037a20 */ /* 0x000fe20000410000 */
[----:B------:R-:W-:Y:S01]  /*7ea0*/  MUFU.EX2 R169, R169 ;  /* 0x000000a900a97308 */ /* 0x000fe20000000800 */
[----:B------:R-:W-:Y:S02]  /*7eb0*/  FMUL.FTZ R4, R4, c[0x0][0x23c] ;  /* 0x00008f0004047a20 */ /* 0x000fe40000410000 */
[--C-:B------:R-:W-:Y:S02]  /*7ec0*/  FFMA.FTZ R184, R247, c[0x0][0x23c], -R179.reuse ;  /* 0x00008f00f7b87a23 */ /* 0x100fe400000108b3 */
[--C-:B------:R-:W-:Y:S02]  /*7ed0*/  FFMA.FTZ R185, R246, c[0x0][0x23c], -R179.reuse ;  /* 0x00008f00f6b97a23 */ /* 0x100fe400000108b3 */
[----:B------:R-:W-:Y:S01]  /*7ee0*/  FFMA.FTZ R186, R237, c[0x0][0x23c], -R179 ;  /* 0x00008f00edba7a23 */ /* 0x000fe200000108b3 */
[----:B------:R-:W1:Y:S01]  /*7ef0*/  MUFU.EX2 R168, R168 ;  /* 0x000000a800a87308 */ /* 0x000e620000000800 */
[----:B------:R-:W-:-:S02]  /*7f00*/  FFMA.FTZ R187, R31, c[0x0][0x23c], -R175 ;  /* 0x00008f001fbb7a23 */ /* 0x000fc400000108af */
[--C-:B------:R-:W-:Y:S02]  /*7f10*/  FFMA.FTZ R188, R29, c[0x0][0x23c], -R175.reuse ;  /* 0x00008f001dbc7a23 */ /* 0x100fe400000108af */
[--C-:B------:R-:W-:Y:S01]  /*7f20*/  FFMA.FTZ R189, R199, c[0x0][0x23c], -R175.reuse ;  /* 0x00008f00c7bd7a23 */ /* 0x100fe200000108af */
[----:B------:R-:W-:Y:S01]  /*7f30*/  LDSM.16.MT88.4 R28, [R224+0x18800] ;  /* 0x01880000e01c783b */ /* 0x000fe20000004200 */
[----:B------:R-:W-:Y:S01]  /*7f40*/  FFMA.FTZ R190, R198, c[0x0][0x23c], -R175 ;  /* 0x00008f00c6be7a23 */ /* 0x000fe200000108af */
[----:B------:R-:W-:Y:S01]  /*7f50*/  MUFU.EX2 R167, R167 ;  /* 0x000000a700a77308 */ /* 0x000fe20000000800 */
[--C-:B------:R-:W-:Y:S02]  /*7f60*/  FFMA.FTZ R191, R193, c[0x0][0x23c], -R179.reuse ;  /* 0x00008f00c1bf7a23 */ /* 0x100fe400000108b3 */
[--C-:B------:R-:W-:Y:S02]  /*7f70*/  FFMA.FTZ R193, R194, c[0x0][0x23c], -R179.reuse ;  /* 0x00008f00c2c17a23 */ /* 0x100fe400000108b3 */
[----:B------:R-:W-:-:S02]  /*7f80*/  FFMA.FTZ R194, R195, c[0x0][0x23c], -R179 ;  /* 0x00008f00c3c27a23 */ /* 0x000fc400000108b3 */
[----:B------:R-:W-:Y:S01]  /*7f90*/  FFMA.FTZ R192, R192, c[0x0][0x23c], -R179 ;  /* 0x00008f00c0c07a23 */ /* 0x000fe200000108b3 */
[----:B------:R-:W2:Y:S01]  /*7fa0*/  MUFU.EX2 R166, R166 ;  /* 0x000000a600a67308 */ /* 0x000ea20000000800 */
[----:B-1----:R-:W-:Y:S01]  /*7fb0*/  F2FP.BF16.PACK_AB R6, R168, R169 ;  /* 0x000000a9a806723e */ /* 0x002fe200000010ff */
[--C-:B------:R-:W-:Y:S02]  /*7fc0*/  FFMA.FTZ R195, R35, c[0x0][0x23c], -R175.reuse ;  /* 0x00008f0023c37a23 */ /* 0x100fe400000108af */
[--C-:B------:R-:W-:Y:S02]  /*7fd0*/  FFMA.FTZ R198, R32, c[0x0][0x23c], -R175.reuse ;  /* 0x00008f0020c67a23 */ /* 0x100fe400000108af */
[--C-:B------:R-:W-:Y:S02]  /*7fe0*/  FFMA.FTZ R199, R33, c[0x0][0x23c], -R175.reuse ;  /* 0x00008f0021c77a23 */ /* 0x100fe400000108af */
[----:B------:R-:W-:Y:S01]  /*7ff0*/  MUFU.EX2 R165, R165 ;  /* 0x000000a500a57308 */ /* 0x000fe20000000800 */
[----:B------:R-:W-:-:S02]  /*8000*/  FFMA.FTZ R200, R34, c[0x0][0x23c], -R175 ;  /* 0x00008f0022c87a23 */ /* 0x000fc400000108af */
[----:B------:R-:W-:Y:S01]  /*8010*/  LDSM.16.MT88.4 R32, [R220+0x19000] ;  /* 0x01900000dc20783b */ /* 0x000fe20000004200 */
[--C-:B------:R-:W-:Y:S02]  /*8020*/  FFMA.FTZ R182, R182, c[0x0][0x23c], -R179.reuse ;  /* 0x00008f00b6b67a23 */ /* 0x100fe400000108b3 */
[--C-:B------:R-:W-:Y:S02]  /*8030*/  FFMA.FTZ R181, R181, c[0x0][0x23c], -R179.reuse ;  /* 0x00008f00b5b57a23 */ /* 0x100fe400000108b3 */
[----:B------:R-:W1:Y:S01]  /*8040*/  MUFU.EX2 R164, R164 ;  /* 0x000000a400a47308 */ /* 0x000e620000000800 */
[----:B--2---:R-:W-:Y:S01]  /*8050*/  F2FP.BF16.PACK_AB R5, R166, R167 ;  /* 0x000000a7a605723e */ /* 0x004fe200000010ff */
[--C-:B------:R-:W-:Y:S02]  /*8060*/  FFMA.FTZ R180, R180, c[0x0][0x23c], -R179.reuse ;  /* 0x00008f00b4b47a23 */ /* 0x100fe400000108b3 */
[----:B------:R-:W-:Y:S02]  /*8070*/  FFMA.FTZ R178, R178, c[0x0][0x23c], -R179 ;  /* 0x00008f00b2b27a23 */ /* 0x000fe400000108b3 */
[----:B------:R-:W-:-:S02]  /*8080*/  FFMA.FTZ R177, R177, c[0x0][0x23c], -R175 ;  /* 0x00008f00b1b17a23 */ /* 0x000fc400000108af */
[----:B------:R2:W3:Y:S01]  /*8090*/  MUFU.EX2 R172, R4 ;  /* 0x0000000400ac7308 */ /* 0x0004e20000000800 */
[--C-:B------:R-:W-:Y:S02]  /*80a0*/  FFMA.FTZ R176, R176, c[0x0][0x23c], -R175.reuse ;  /* 0x00008f00b0b07a23 */ /* 0x100fe400000108af */
[--C-:B------:R-:W-:Y:S02]  /*80b0*/  FFMA.FTZ R174, R174, c[0x0][0x23c], -R175.reuse ;  /* 0x00008f00aeae7a23 */ /* 0x100fe400000108af */
[----:B------:R-:W-:-:S03]  /*80c0*/  FFMA.FTZ R173, R173, c[0x0][0x23c], -R175 ;  /* 0x00008f00adad7a23 */ /* 0x000fc600000108af */
[----:B------:R-:W4:Y:S01]  /*80d0*/  MUFU.EX2 R3, R3 ;  /* 0x0000000300037308 */ /* 0x000f220000000800 */
[----:B-1----:R-:W-:Y:S02]  /*80e0*/  F2FP.BF16.PACK_AB R7, R164, R165 ;  /* 0x000000a5a407723e */ /* 0x002fe400000010ff */
[----:B--2---:R-:W-:Y:S01]  /*80f0*/  F2FP.BF16.PACK_AB R4, R170, R171 ;  /* 0x000000abaa04723e */ /* 0x004fe200000010ff */
[----:B---3--:R-:W-:-:S04]  /*8100*/  FMUL.FTZ R160, R160, R172 ;  /* 0x000000aca0a07220 */ /* 0x008fc80000410000 */
[----:B------:R-:W-:Y:S01]  /*8110*/  MUFU.EX2 R183, R183 ;  /* 0x000000b700b77308 */ /* 0x000fe20000000800 */
[-C--:B------:R-:W-:Y:S02]  /*8120*/  FMUL.FTZ R161, R161, R172.reuse ;  /* 0x000000aca1a17220 */ /* 0x080fe40000410000 */
[-C--:B------:R-:W-:Y:S02]  /*8130*/  FMUL.FTZ R156, R156, R172.reuse ;  /* 0x000000ac9c9c7220 */ /* 0x080fe40000410000 */
[----:B------:R-:W-:Y:S02]  /*8140*/  FMUL.FTZ R157, R157, R172 ;  /* 0x000000ac9d9d7220 */ /* 0x000fe40000410000 */
[-C--:B----4-:R-:W-:Y:S01]  /*8150*/  FMUL.FTZ R162, R162, R3.reuse ;  /* 0x00000003a2a27220 */ /* 0x090fe20000410000 */
        /* <DEDUP_REMOVED lines=12> */
[----:B------:R-:W2:Y:S01]  /*8220*/  LDSM.16.MT88.4 R20, [R220+0x18000] ;  /* 0x01800000dc14783b */ /* 0x000ea20000004200 */
[----:B------:R-:W-:Y:S01]  /*8230*/  FMUL.FTZ R41, R41, R172 ;  /* 0x000000ac29297220 */ /* 0x000fe20000410000 */
[----:B------:R-:W-:Y:S01]  /*8240*/  MUFU.EX2 R186, R186 ;  /* 0x000000ba00ba7308 */ /* 0x000fe20000000800 */
[----:B------:R-:W-:-:S02]  /*8250*/  FMUL.FTZ R42, R42, R3 ;  /* 0x000000032a2a7220 */ /* 0x000fc40000410000 */
[-C--:B------:R-:W-:Y:S02]  /*8260*/  FMUL.FTZ R43, R43, R3.reuse ;  /* 0x000000032b2b7220 */ /* 0x080fe40000410000 */
[C---:B------:R-:W-:Y:S01]  /*8270*/  HMMA.16816.F32.BF16 R36, R4.reuse, R16, R36 ;  /* 0x000000100424723c */ /* 0x040fe20000041824 */
[-C--:B------:R-:W-:Y:S02]  /*8280*/  FMUL.FTZ R44, R44, R172.reuse ;  /* 0x000000ac2c2c7220 */ /* 0x080fe40000410000 */
[-C--:B------:R-:W-:Y:S01]  /*8290*/  FMUL.FTZ R45, R45, R172.reuse ;  /* 0x000000ac2d2d7220 */ /* 0x080fe20000410000 */
[----:B------:R-:W-:Y:S01]  /*82a0*/  MUFU.EX2 R187, R187 ;  /* 0x000000bb00bb7308 */ /* 0x000fe20000000800 */
[-C--:B------:R-:W-:Y:S02]  /*82b0*/  FMUL.FTZ R46, R46, R3.reuse ;  /* 0x000000032e2e7220 */ /* 0x080fe40000410000 */
[----:B------:R-:W-:Y:S01]  /*82c0*/  FMUL.FTZ R47, R47, R3 ;  /* 0x000000032f2f7220 */ /* 0x000fe20000410000 */
[----:B------:R-:W-:Y:S01]  /*82d0*/  HMMA.16816.F32.BF16 R40, R4, R18, R40 ;  /* 0x000000120428723c */ /* 0x000fe20000041828 */
[----:B------:R-:W3:Y:S01]  /*82e0*/  LDSM.16.MT88.4 R16, [R224+0x1a000] ;  /* 0x01a00000e010783b */ /* 0x000ee20000004200 */
[----:B------:R-:W-:-:S02]  /*82f0*/  FMUL.FTZ R48, R48, R172 ;  /* 0x000000ac30307220 */ /* 0x000fc40000410000 */
[-C--:B------:R-:W-:Y:S01]  /*8300*/  FMUL.FTZ R49, R49, R172.reuse ;  /* 0x000000ac31317220 */ /* 0x080fe20000410000 */
[----:B------:R-:W4:Y:S01]  /*8310*/  MUFU.EX2 R188, R188 ;  /* 0x000000bc00bc7308 */ /* 0x000f220000000800 */
[-C--:B------:R-:W-:Y:S02]  /*8320*/  FMUL.FTZ R50, R50, R3.reuse ;  /* 0x0000000332327220 */ /* 0x080fe40000410000 */
[-C--:B------:R-:W-:Y:S01]  /*8330*/  FMUL.FTZ R51, R51, R3.reuse ;  /* 0x0000000333337220 */ /* 0x080fe20000410000 */
[----:B------:R-:W-:Y:S01]  /*8340*/  HMMA.16816.F32.BF16 R44, R4, R12, R44 ;  /* 0x0000000c042c723c */ /* 0x000fe2000004182c */
[-C--:B------:R-:W-:Y:S02]  /*8350*/  FMUL.FTZ R52, R52, R172.reuse ;  /* 0x000000ac34347220 */ /* 0x080fe40000410000 */
[----:B------:R-:W-:Y:S01]  /*8360*/  FMUL.FTZ R53, R53, R172 ;  /* 0x000000ac35357220 */ /* 0x000fe20000410000 */
[----:B------:R-:W-:Y:S01]  /*8370*/  MUFU.EX2 R189, R189 ;  /* 0x000000bd00bd7308 */ /* 0x000fe20000000800 */
[----:B------:R-:W-:-:S02]  /*8380*/  FMUL.FTZ R54, R54, R3 ;  /* 0x0000000336367220 */ /* 0x000fc40000410000 */
[-C--:B------:R-:W-:Y:S01]  /*8390*/  FMUL.FTZ R55, R55, R3.reuse ;  /* 0x0000000337377220 */ /* 0x080fe20000410000 */
[C---:B------:R-:W-:Y:S01]  /*83a0*/  HMMA.16816.F32.BF16 R48, R4.reuse, R14, R48 ;  /* 0x0000000e0430723c */ /* 0x040fe20000041830 */
[----:B------:R-:W5:Y:S01]  /*83b0*/  LDSM.16.MT88.4 R12, [R222+0x1a000] ;  /* 0x01a00000de0c783b */ /* 0x000f620000004200 */
[-C--:B------:R-:W-:Y:S02]  /*83c0*/  FMUL.FTZ R56, R56, R172.reuse ;  /* 0x000000ac38387220 */ /* 0x080fe40000410000 */
        /* <DEDUP_REMOVED lines=12> */
[----:B------:R-:W1:Y:S01]  /*8490*/  LDSM.16.MT88.4 R20, [R221+0x1a000] ;  /* 0x01a00000dd14783b */ /* 0x000e620000004200 */
[----:B------:R-:W-:Y:S01]  /*84a0*/  FMUL.FTZ R65, R65, R172 ;  /* 0x000000ac41417220 */ /* 0x000fe20000410000 */
[----:B------:R-:W-:Y:S01]  /*84b0*/  MUFU.EX2 R193, R193 ;  /* 0x000000c100c17308 */ /* 0x000fe20000000800 */
[----:B------:R-:W-:-:S02]  /*84c0*/  FMUL.FTZ R66, R66, R3 ;  /* 0x0000000342427220 */ /* 0x000fc40000410000 */
[-C--:B------:R-:W-:Y:S01]  /*84d0*/  FMUL.FTZ R67, R67, R3.reuse ;  /* 0x0000000343437220 */ /* 0x080fe20000410000 */
[C---:B---3--:R-:W-:Y:S01]  /*84e0*/  HMMA.16816.F32.BF16 R60, R4.reuse, R16, R60 ;  /* 0x00000010043c723c */ /* 0x048fe2000004183c */
        /* <DEDUP_REMOVED lines=9> */
[----:B------:R-:W-:Y:S01]  /*8580*/  MUFU.EX2 R194, R194 ;  /* 0x000000c200c27308 */ /* 0x000fe20000000800 */
        /* <DEDUP_REMOVED lines=10> */
[----:B------:R-:W2:Y:S01]  /*8630*/  LDSM.16.MT88.4 R12, [R224+0x1c000] ;  /* 0x01c00000e00c783b */ /* 0x000ea20000004200 */
        /* <DEDUP_REMOVED lines=14> */
[----:B------:R-:W1:Y:S01]  /*8720*/  MUFU.EX2 R200, R200 ;  /* 0x000000c800c87308 */ /* 0x000e620000000800 */
[----:B------:R-:W-:-:S02]  /*8730*/  FMUL.FTZ R90, R90, R3 ;  /* 0x000000035a5a7220 */ /* 0x000fc40000410000 */
[-C--:B------:R-:W-:Y:S01]  /*8740*/  FMUL.FTZ R91, R91, R3.reuse ;  /* 0x000000035b5b7220 */ /* 0x080fe20000410000 */
[C---:B---3--:R-:W-:Y:S01]  /*8750*/  HMMA.16816.F32.BF16 R84, R4.reuse, R16, R84 ;  /* 0x000000100454723c */ /* 0x048fe20000041854 */
[-C--:B------:R-:W-:Y:S02]  /*8760*/  FMUL.FTZ R92, R92, R172.reuse ;  /* 0x000000ac5c5c7220 */ /* 0x080fe40000410000 */
[-C--:B------:R-:W-:Y:S01]  /*8770*/  FMUL.FTZ R93, R93, R172.reuse ;  /* 0x000000ac5d5d7220 */ /* 0x080fe20000410000 */
[----:B------:R-:W3:Y:S01]  /*8780*/  MUFU.EX2 R182, R182 ;  /* 0x000000b600b67308 */ /* 0x000ee20000000800 */
        /* <DEDUP_REMOVED lines=9> */
[----:B--2---:R-:W-:Y:S01]  /*8820*/  HMMA.16816.F32.BF16 R92, R4, R12, R92 ;  /* 0x0000000c045c723c */ /* 0x004fe2000004185c */
[-C--:B------:R-:W-:Y:S02]  /*8830*/  FMUL.FTZ R100, R100, R172.reuse ;  /* 0x000000ac64647220 */ /* 0x080fe40000410000 */
[----:B------:R-:W-:Y:S01]  /*8840*/  FMUL.FTZ R101, R101, R172 ;  /* 0x000000ac65657220 */ /* 0x000fe20000410000 */
[----:B------:R-:W-:Y:S01]  /*8850*/  MUFU.EX2 R180, R180 ;  /* 0x000000b400b47308 */ /* 0x000fe20000000800 */
[----:B------:R-:W-:-:S02]  /*8860*/  FMUL.FTZ R102, R102, R3 ;  /* 0x0000000366667220 */ /* 0x000fc40000410000 */
[-C--:B------:R-:W-:Y:S01]  /*8870*/  FMUL.FTZ R103, R103, R3.reuse ;  /* 0x0000000367677220 */ /* 0x080fe20000410000 */
[C---:B------:R-:W-:Y:S01]  /*8880*/  HMMA.16816.F32.BF16 R96, R4.reuse, R14, R96 ;  /* 0x0000000e0460723c */ /* 0x040fe20000041860 */
[----:B------:R-:W2:Y:S01]  /*8890*/  LDSM.16.MT88.4 R12, [R220+0x1c000] ;  /* 0x01c00000dc0c783b */ /* 0x000ea20000004200 */
[-C--:B------:R-:W-:Y:S02]  /*88a0*/  FMUL.FTZ R104, R104, R172.reuse ;  /* 0x000000ac68687220 */ /* 0x080fe40000410000 */
[-C--:B------:R-:W-:Y:S01]  /*88b0*/  FMUL.FTZ R105, R105, R172.reuse ;  /* 0x000000ac69697220 */ /* 0x080fe20000410000 */
[----:B------:R-:W-:Y:S01]  /*88c0*/  MUFU.EX2 R178, R178 ;  /* 0x000000b200b27308 */ /* 0x000fe20000000800 */
[-C--:B------:R-:W-:Y:S02]  /*88d0*/  FMUL.FTZ R106, R106, R3.reuse ;  /* 0x000000036a6a7220 */ /* 0x080fe40000410000 */
[----:B------:R-:W-:Y:S01]  /*88e0*/  FMUL.FTZ R107, R107, R3 ;  /* 0x000000036b6b7220 */ /* 0x000fe20000410000 */
[----:B-1----:R-:W-:Y:S01]  /*88f0*/  HMMA.16816.F32.BF16 R100, R4, R20, R100 ;  /* 0x000000140464723c */ /* 0x002fe20000041864 */
[----:B------:R-:W-:-:S02]  /*8900*/  FMUL.FTZ R108, R108, R172 ;  /* 0x000000ac6c6c7220 */ /* 0x000fc40000410000 */
[-C--:B------:R-:W-:Y:S01]  /*8910*/  FMUL.FTZ R109, R109, R172.reuse ;  /* 0x000000ac6d6d7220 */ /* 0x080fe20000410000 */
[----:B------:R-:W1:Y:S01]  /*8920*/  MUFU.EX2 R177, R177 ;  /* 0x000000b100b17308 */ /* 0x000e620000000800 */
[-C--:B------:R-:W-:Y:S02]  /*8930*/  FMUL.FTZ R110, R110, R3.reuse ;  /* 0x000000036e6e7220 */ /* 0x080fe40000410000 */
[-C--:B------:R-:W-:Y:S01]  /*8940*/  FMUL.FTZ R111, R111, R3.reuse ;  /* 0x000000036f6f7220 */ /* 0x080fe20000410000 */
[----:B------:R-:W-:Y:S01]  /*8950*/  HMMA.16816.F32.BF16 R104, R4, R22, R104 ;  /* 0x000000160468723c */ /* 0x000fe20000041868 */
[-C--:B------:R-:W-:Y:S01]  /*8960*/  FMUL.FTZ R112, R112, R172.reuse ;  /* 0x000000ac70707220 */ /* 0x080fe20000410000 */
[----:B------:R-:W1:Y:S01]  /*8970*/  LDSM.16.MT88.4 R20, [R224+0x1e000] ;  /* 0x01e00000e014783b */ /* 0x000e620000004200 */
        /* <DEDUP_REMOVED lines=14> */
[----:B------:R-:W1:Y:S01]  /*8a60*/  MUFU.EX2 R173, R173 ;  /* 0x000000ad00ad7308 */ /* 0x000e620000000800 */
[-C--:B------:R-:W-:Y:S02]  /*8a70*/  FMUL.FTZ R122, R122, R3.reuse ;  /* 0x000000037a7a7220 */ /* 0x080fe40000410000 */
[-C--:B------:R-:W-:Y:S01]  /*8a80*/  FMUL.FTZ R123, R123, R3.reuse ;  /* 0x000000037b7b7220 */ /* 0x080fe20000410000 */
[----:B--2---:R-:W-:Y:S01]  /*8a90*/  HMMA.16816.F32.BF16 R116, R4, R12, R116 ;  /* 0x0000000c0474723c */ /* 0x004fe20000041874 */
[-C--:B------:R-:W-:Y:S02]  /*8aa0*/  FMUL.FTZ R124, R124, R172.reuse ;  /* 0x000000ac7c7c7220 */ /* 0x080fe40000410000 */
[----:B------:R-:W-:Y:S02]  /*8ab0*/  FMUL.FTZ R125, R125, R172 ;  /* 0x000000ac7d7d7220 */ /* 0x000fe40000410000 */
[----:B------:R-:W-:-:S02]  /*8ac0*/  FMUL.FTZ R126, R126, R3 ;  /* 0x000000037e7e7220 */ /* 0x000fc40000410000 */
[-C--:B------:R-:W-:Y:S01]  /*8ad0*/  FMUL.FTZ R127, R127, R3.reuse ;  /* 0x000000037f7f7220 */ /* 0x080fe20000410000 */
[C---:B------:R-:W-:Y:S01]  /*8ae0*/  HMMA.16816.F32.BF16 R120, R4.reuse, R14, R120 ;  /* 0x0000000e0478723c */ /* 0x040fe20000041878 */
[-C--:B------:R-:W-:Y:S01]  /*8af0*/  FMUL.FTZ R128, R128, R172.reuse ;  /* 0x000000ac80807220 */ /* 0x080fe20000410000 */
[----:B------:R-:W2:Y:S01]  /*8b00*/  LDSM.16.MT88.4 R12, [R221+0x1e000] ;  /* 0x01e00000dd0c783b */ /* 0x000ea20000004200 */
[-C--:B------:R-:W-:Y:S02]  /*8b10*/  FMUL.FTZ R129, R129, R172.reuse ;  /* 0x000000ac81817220 */ /* 0x080fe40000410000 */
        /* <DEDUP_REMOVED lines=35> */
[----:B------:R-:W-:Y:S01]  /*8d50*/  HMMA.16816.F32.BF16 R148, R4, R24, R148 ;  /* 0x000000180494723c */ /* 0x000fe20000041894 */
[----:B------:R-:W-:-:S02]  /*8d60*/  FFMA.FTZ R171, R250, R172, R171 ;  /* 0x000000acfaab7223 */ /* 0x000fc400000100ab */
[----:B------:R-:W-:Y:S02]  /*8d70*/  FFMA.FTZ R3, R249, R3, R167 ;  /* 0x00000003f9037223 */ /* 0x000fe400000100a7 */
[----:B------:R-:W-:Y:S02]  /*8d80*/  FADD.FTZ R170, R170, R171 ;  /* 0x000000abaaaa7221 */ /* 0x000fe40000010000 */
[----:B------:R-:W-:Y:S01]  /*8d90*/  FADD.FTZ R166, R166, R3 ;  /* 0x00000003a6a67221 */ /* 0x000fe20000010000 */
[----:B------:R-:W-:Y:S01]  /*8da0*/  HMMA.16816.F32.BF16 R144, R4, R26, R144 ;  /* 0x0000001a0490723c */ /* 0x000fe20000041890 */
[----:B------:R-:W2:Y:S01]  /*8db0*/  LDSM.16.MT88.4 R24, [R224+0x1a800] ;  /* 0x01a80000e018783b */ /* 0x000ea20000004200 */
[----:B------:R-:W-:Y:S01]  /*8dc0*/  FADD.FTZ R170, R169, R170 ;  /* 0x000000aaa9aa7221 */ /* 0x000fe20000010000 */
[----:B------:R-:W-:Y:S01]  /*8dd0*/  MOV R3, R0 ;  /* 0x0000000000037202 */ /* 0x000fe20000000f00 */
[----:B------:R-:W-:Y:S02]  /*8de0*/  FADD.FTZ R166, R165, R166 ;  /* 0x000000a6a5a67221 */ /* 0x000fe40000010000 */
[----:B------:R-:W-:Y:S01]  /*8df0*/  FADD.FTZ R168, R168, R170 ;  /* 0x000000aaa8a87221 */ /* 0x000fe20000010000 */
[----:B------:R-:W-:Y:S01]  /*8e00*/  F2FP.BF16.PACK_AB R4, R184, R183 ;  /* 0x000000b7b804723e */ /* 0x000fe200000010ff */
[----:B------:R-:W-:Y:S01]  /*8e10*/  FADD.FTZ R164, R164, R166 ;  /* 0x000000a6a4a47221 */ /* 0x000fe20000010000 */
[----:B----4-:R-:W-:Y:S01]  /*8e20*/  F2FP.BF16.PACK_AB R5, R188, R187 ;  /* 0x000000bbbc05723e */ /* 0x010fe200000010ff */
[----:B------:R-:W-:Y:S01]  /*8e30*/  FADD.FTZ R168, R183, R168 ;  /* 0x000000a8b7a87221 */ /* 0x000fe20000010000 */
[----:B------:R-:W-:Y:S01]  /*8e40*/  F2FP.BF16.PACK_AB R6, R186, R185 ;  /* 0x000000b9ba06723e */ /* 0x000fe200000010ff */
[----:B------:R-:W-:Y:S01]  /*8e50*/  FADD.FTZ R164, R187, R164 ;  /* 0x000000a4bba47221 */ /* 0x000fe20000010000 */
[----:B------:R-:W-:Y:S01]  /*8e60*/  F2FP.BF16.PACK_AB R7, R190, R189 ;  /* 0x000000bdbe07723e */ /* 0x000fe200000010ff */
[----:B------:R-:W-:-:S02]  /*8e70*/  FADD.FTZ R184, R184, R168 ;  /* 0x000000a8b8b87221 */ /* 0x000fc40000010000 */
[----:B------:R-:W-:Y:S01]  /*8e80*/  FADD.FTZ R188, R188, R164 ;  /* 0x000000a4bcbc7221 */ /* 0x000fe20000010000 */
[----:B------:R-:W-:Y:S01]  /*8e90*/  MOV R164, R2 ;  /* 0x0000000200a47202 */ /* 0x000fe20000000f00 */
        /* <DEDUP_REMOVED lines=8> */
[----:B-----5:R-:W-:-:S06]  /*8f20*/  FADD.FTZ R190, R195, R190 ;  /* 0x000000bec3be7221 */ /* 0x020fcc0000010000 */
        /* <DEDUP_REMOVED lines=39> */
[C---:B-----5:R-:W-:Y:S08]  /*91a0*/  HMMA.16816.F32.BF16 R140, R4.reuse, R24, R140 ;  /* 0x00000018048c723c */ /* 0x060ff0000004188c */
[C---:B------:R-:W-:Y:S01]  /*91b0*/  HMMA.16816.F32.BF16 R152, R4.reuse, R26, R152 ;  /* 0x0000001a0498723c */ /* 0x040fe20000041898 */
[----:B------:R-:W-:Y:S07]  /*91c0*/  LDSM.16.MT88.4 R24, [R221+0x19000] ;  /* 0x01900000dd18783b */ /* 0x000fee0000004200 */
[C---:B-1----:R-:W-:Y:S08]  /*91d0*/  HMMA.16816.F32.BF16 R148, R4.reuse, R20, R148 ;  /* 0x000000140494723c */ /* 0x042ff00000041894 */
[----:B------:R-:W-:Y:S01]  /*91e0*/  HMMA.16816.F32.BF16 R144, R4, R22, R144 ;  /* 0x000000160490723c */ /* 0x000fe20000041890 */
[----:B------:R-:W1:Y:S06]  /*91f0*/  LDSM.16.MT88.4 R20, [R221+0x1b000] ;  /* 0x01b00000dd14783b */ /* 0x000e6c0000004200 */
        /* <DEDUP_REMOVED lines=11> */
[----:B------:R-:W-:Y:S02]  /*92b0*/  FADD.FTZ R194, R182, R194 ;  /* 0x000000c2b6c27221 */ /* 0x000fe40000010000 */
        /* <DEDUP_REMOVED lines=8> */
[----:B--2---:R-:W-:Y:S01]  /*9340*/  HMMA.16816.F32.BF16 R36, R4, R12, R36 ;  /* 0x0000000c0424723c */ /* 0x004fe20000041824 */
[----:B------:R-:W-:-:S07]  /*9350*/  FADD.FTZ R249, R173, R200 ;  /* 0x000000c8adf97221 */ /* 0x000fce0000010000 */
[C---:B------:R-:W-:Y:S01]  /*9360*/  HMMA.16816.F32.BF16 R40, R4.reuse, R14, R40 ;  /* 0x0000000e0428723c */ /* 0x040fe20000041828 */
[----:B------:R-:W2:Y:S07]  /*9370*/  LDSM.16.MT88.4 R12, [R220+0x1b000] ;  /* 0x01b00000dc0c783b */ /* 0x000eae0000004200 */
[C---:B------:R-:W-:Y:S08]  /*9380*/  HMMA.16816.F32.BF16 R60, R4.reuse, R28, R60 ;  /* 0x0000001c043c723c */ /* 0x040ff0000004183c */
[C---:B------:R-:W-:Y:S01]  /*9390*/  HMMA.16816.F32.BF16 R64, R4.reuse, R30, R64 ;  /* 0x0000001e0440723c */ /* 0x040fe20000041840 */
[----:B------:R-:W4:Y:S07]  /*93a0*/  LDSM.16.MT88.4 R28, [R224+0x1d000] ;  /* 0x01d00000e01c783b */ /* 0x000f2e0000004200 */
[C---:B-1----:R-:W-:Y:S08]  /*93b0*/  HMMA.16816.F32.BF16 R76, R4.reuse, R20, R76 ;  /* 0x00000014044c723c */ /* 0x042ff0000004184c */
[C---:B---3--:R-:W-:Y:S08]  /*93c0*/  HMMA.16816.F32.BF16 R68, R4.reuse, R16, R68 ;  /* 0x000000100444723c */ /* 0x048ff00000041844 */
[C---:B------:R-:W-:Y:S01]  /*93d0*/  HMMA.16816.F32.BF16 R72, R4.reuse, R18, R72 ;  /* 0x000000120448723c */ /* 0x040fe20000041848 */
[----:B------:R-:W1:Y:S07]  /*93e0*/  LDSM.16.MT88.4 R16, [R221+0x1d000] ;  /* 0x01d00000dd10783b */ /* 0x000e6e0000004200 */
[C---:B------:R-:W-:Y:S01]  /*93f0*/  HMMA.16816.F32.BF16 R80, R4.reuse, R22, R80 ;  /* 0x000000160450723c */ /* 0x040fe20000041850 */
[----:B------:R-:W3:Y:S07]  /*9400*/  LDSM.16.MT88.4 R20, [R220+0x1d000] ;  /* 0x01d00000dc14783b */ /* 0x000eee0000004200 */
[C---:B------:R-:W-:Y:S08]  /*9410*/  HMMA.16816.F32.BF16 R44, R4.reuse, R24, R44 ;  /* 0x00000018042c723c */ /* 0x040ff0000004182c */
[C---:B------:R-:W-:Y:S01]  /*9420*/  HMMA.16816.F32.BF16 R48, R4.reuse, R26, R48 ;  /* 0x0000001a0430723c */ /* 0x040fe20000041830 */
[----:B------:R-:W5:Y:S07]  /*9430*/  LDSM.16.MT88.4 R24, [R222+0x1d000] ;  /* 0x01d00000de18783b */ /* 0x000f6e0000004200 */
[C---:B------:R-:W-:Y:S08]  /*9440*/  HMMA.16816.F32.BF16 R52, R4.reuse, R32, R52 ;  /* 0x000000200434723c */ /* 0x040ff00000041834 */
[C---:B------:R-:W-:Y:S01]  /*9450*/  HMMA.16816.F32.BF16 R56, R4.reuse, R34, R56 ;  /* 0x000000220438723c */ /* 0x040fe20000041838 */
[----:B------:R-:W-:Y:S07]  /*9460*/  LDSM.16.MT88.4 R32, [R222+0x1f000] ;  /* 0x01f00000de20783b */ /* 0x000fee0000004200 */
[C---:B--2---:R-:W-:Y:S08]  /*9470*/  HMMA.16816.F32.BF16 R84, R4.reuse, R12, R84 ;  /* 0x0000000c0454723c */ /* 0x044ff00000041854 */
[C---:B------:R-:W-:Y:S01]  /*9480*/  HMMA.16816.F32.BF16 R88, R4.reuse, R14, R88 ;  /* 0x0000000e0458723c */ /* 0x040fe20000041858 */
[----:B------:R-:W2:Y:S07]  /*9490*/  LDSM.16.MT88.4 R12, [R224+0x1f000] ;  /* 0x01f00000e00c783b */ /* 0x000eae0000004200 */
[C---:B----4-:R-:W-:Y:S08]  /*94a0*/  HMMA.16816.F32.BF16 R92, R4.reuse, R28, R92 ;  /* 0x0000001c045c723c */ /* 0x050ff0000004185c */
[C---:B------:R-:W-:Y:S01]  /*94b0*/  HMMA.16816.F32.BF16 R96, R4.reuse, R30, R96 ;  /* 0x0000001e0460723c */ /* 0x040fe20000041860 */
[----:B------:R-:W-:Y:S07]  /*94c0*/  LDSM.16.MT88.4 R28, [R220+0x1f000] ;  /* 0x01f00000dc1c783b */ /* 0x000fee0000004200 */
[C---:B-1----:R-:W-:Y:S08]  /*94d0*/  HMMA.16816.F32.BF16 R108, R4.reuse, R16, R108 ;  /* 0x00000010046c723c */ /* 0x042ff0000004186c */
        /* <DEDUP_REMOVED lines=41> */
[----:B------:R-:W5:Y:S07]  /*9770*/  LDSM.16.MT88.4 R28, [R222+0x1d800] ;  /* 0x01d80000de1c783b */ /* 0x000f6e0000004200 */
        /* <DEDUP_REMOVED lines=12> */
[C---:B-----5:R-:W-:Y:S08]  /*9840*/  HMMA.16816.F32.BF16 R100, R4.reuse, R28, R100 ;  /* 0x0000001c0464723c */ /* 0x060ff00000041864 */
[C---:B------:R-:W-:Y:S08]  /*9850*/  HMMA.16816.F32.BF16 R104, R4.reuse, R30, R104 ;  /* 0x0000001e0468723c */ /* 0x040ff00000041868 */
[C---:B------:R-:W-:Y:S08]  /*9860*/  HMMA.16816.F32.BF16 R108, R4.reuse, R32, R108 ;  /* 0x00000020046c723c */ /* 0x040ff0000004186c */
[C---:B------:R-:W-:Y:S08]  /*9870*/  HMMA.16816.F32.BF16 R112, R4.reuse, R34, R112 ;  /* 0x000000220470723c */ /* 0x040ff00000041870 */
[C---:B----4-:R-:W-:Y:S08]  /*9880*/  HMMA.16816.F32.BF16 R116, R4.reuse, R24, R116 ;  /* 0x000000180474723c */ /* 0x050ff00000041874 */
[C---:B------:R-:W-:Y:S08]  /*9890*/  HMMA.16816.F32.BF16 R120, R4.reuse, R26, R120 ;  /* 0x0000001a0478723c */ /* 0x040ff00000041878 */
[C---:B--2---:R-:W-:Y:S08]  /*98a0*/  HMMA.16816.F32.BF16 R132, R4.reuse, R12, R132 ;  /* 0x0000000c0484723c */ /* 0x044ff00000041884 */
[C---:B------:R-:W-:Y:S08]  /*98b0*/  HMMA.16816.F32.BF16 R136, R4.reuse, R14, R136 ;  /* 0x0000000e0488723c */ /* 0x040ff00000041888 */
[C---:B-1----:R-:W-:Y:S08]  /*98c0*/  HMMA.16816.F32.BF16 R140, R4.reuse, R16, R140 ;  /* 0x00000010048c723c */ /* 0x042ff0000004188c */
        /* <DEDUP_REMOVED lines=80> */
[----:B--2---:R-:W3:Y:S04]  /*9dd0*/  LDSM.16.M88.4 R16, [R229+0x10800] ;  /* 0x01080000e510783b */ /* 0x004ee80000000200 */
[----:B----4-:R-:W2:Y:S04]  /*9de0*/  LDSM.16.M88.4 R24, [R229+0x10000] ;  /* 0x01000000e518783b */ /* 0x010ea80000000200 */
[----:B------:R-:W-:Y:S04]  /*9df0*/  LDSM.16.M88.4 R32, [R229+0x11800] ;  /* 0x01180000e520783b */ /* 0x000fe80000000200 */
[----:B------:R-:W-:Y:S04]  /*9e00*/  LDSM.16.M88.4 R164, [R228] ;  /* 0x00000000e4a4783b */ /* 0x000fe80000000200 */
[----:B------:R-:W-:Y:S04]  /*9e10*/  LDSM.16.M88.4 R172, [R227] ;  /* 0x00000000e3ac783b */ /* 0x000fe80000000200 */
[----:B-----5:R-:W1:Y:S04]  /*9e20*/  LDSM.16.M88.4 R4, [R229+0x11000] ;  /* 0x01100000e504783b */ /* 0x020e680000000200 */
[----:B------:R-:W4:Y:S04]  /*9e30*/  LDSM.16.M88.4 R192, [R219] ;  /* 0x00000000dbc0783b */ /* 0x000f280000000200 */
[----:B------:R-:W5:Y:S04]  /*9e40*/  LDSM.16.M88.4 R188, [R218] ;  /* 0x00000000dabc783b */ /* 0x000f680000000200 */
[----:B------:R-:W4:Y:S04]  /*9e50*/  LDSM.16.M88.4 R176, [R217] ;  /* 0x00000000d9b0783b */ /* 0x000f280000000200 */
[----:B------:R-:W-:Y:S01]  /*9e60*/  LDSM.16.M88.4 R168, [R226] ;  /* 0x00000000e2a8783b */ /* 0x000fe20000000200 */
[C---:B---3--:R-:W-:Y:S03]  /*9e70*/  HMMA.16816.F32.BF16 R20, R180.reuse, R16, RZ ;  /* 0x00000010b414723c */ /* 0x048fe600000418ff */
        /* <DEDUP_REMOVED lines=12> */
[C---:B----4-:R-:W-:Y:S08]  /*9f40*/  HMMA.16816.F32.BF16 R20, R164.reuse, R192, R20 ;  /* 0x000000c0a414723c */ /* 0x050ff00000041814 */
[C---:B------:R-:W-:Y:S01]  /*9f50*/  HMMA.16816.F32.BF16 R16, R164.reuse, R194, R16 ;  /* 0x000000c2a410723c */ /* 0x040fe20000041810 */
[----:B------:R-:W3:Y:S07]  /*9f60*/  LDSM.16.M88.4 R192, [R223+0x11000] ;  /* 0x01100000dfc0783b */ /* 0x000eee0000000200 */
[C---:B-----5:R-:W-:Y:S08]  /*9f70*/  HMMA.16816.F32.BF16 R12, R164.reuse, R188, R12 ;  /* 0x000000bca40c723c */ /* 0x060ff0000004180c */
[C---:B------:R-:W-:Y:S01]  /*9f80*/  HMMA.16816.F32.BF16 R4, R164.reuse, R190, R4 ;  /* 0x000000bea404723c */ /* 0x040fe20000041804 */
[----:B------:R-:W-:Y:S07]  /*9f90*/  LDSM.16.M88.4 R188, [R225] ;  /* 0x00000000e1bc783b */ /* 0x000fee0000000200 */
[C---:B------:R-:W-:Y:S08]  /*9fa0*/  HMMA.16816.F32.BF16 R184, R164.reuse, R176, R184 ;  /* 0x000000b0a4b8723c */ /* 0x040ff000000418b8 */
[----:B------:R-:W-:Y:S01]  /*9fb0*/  HMMA.16816.F32.BF16 R180, R164, R178, R180 ;  /* 0x000000b2a4b4723c */ /* 0x000fe200000418b4 */
[----:B------:R-:W4:Y:S04]  /*9fc0*/  LDSM.16.M88.4 R176, [R223+0x11800] ;  /* 0x01180000dfb0783b */ /* 0x000f280000000200 */
        /* <DEDUP_REMOVED lines=13> */
[----:B------:R-:W-:Y:S03]  /*a0a0*/  LDSM.16.M88.4 R176, [R229+0x12000] ;  /* 0x01200000e5b0783b */ /* 0x000fe60000000200 */
[C---:B-----5:R-:W-:Y:S08]  /*a0b0*/  HMMA.16816.F32.BF16 R28, R188.reuse, R164, R28 ;  /* 0x000000a4bc1c723c */ /* 0x060ff0000004181c */
        /* <DEDUP_REMOVED lines=20> */
[----:B------:R-:W-:Y:S07]  /*a200*/  LDSM.16.M88.4 R172, [R223+0x12000] ;  /* 0x01200000dfac783b */ /* 0x000fee0000000200 */
[C---:B------:R-:W-:Y:S08]  /*a210*/  HMMA.16816.F32.BF16 R28, R32.reuse, R176, R28 ;  /* 0x000000b0201c723c */ /* 0x040ff0000004181c */
[----:B------:R-:W-:Y:S01]  /*a220*/  HMMA.16816.F32.BF16 R24, R32, R178, R24 ;  /* 0x000000b22018723c */ /* 0x000fe20000041818 */
[----:B------:R-:W2:Y:S04]  /*a230*/  LDSM.16.M88.4 R176, [R213] ;  /* 0x00000000d5b0783b */ /* 0x000ea80000000200 */
[----:B------:R-:W4:Y:S03]  /*a240*/  LDSM.16.M88.4 R32, [R226+0x4000] ;  /* 0x00400000e220783b */ /* 0x000f260000000200 */
[C---:B-1----:R-:W-:Y:S08]  /*a250*/  HMMA.16816.F32.BF16 R20, R164.reuse, R188, R20 ;  /* 0x000000bca414723c */ /* 0x042ff00000041814 */
[C---:B---3--:R-:W-:Y:S08]  /*a260*/  HMMA.16816.F32.BF16 R184, R164.reuse, R168, R184 ;  /* 0x000000a8a4b8723c */ /* 0x048ff000000418b8 */
[C---:B------:R-:W-:Y:S01]  /*a270*/  HMMA.16816.F32.BF16 R180, R164.reuse, R170, R180 ;  /* 0x000000aaa4b4723c */ /* 0x040fe200000418b4 */
[----:B------:R-:W1:Y:S07]  /*a280*/  LDSM.16.M88.4 R168, [R223+0x13800] ;  /* 0x01380000dfa8783b */ /* 0x000e6e0000000200 */
[C---:B------:R-:W-:Y:S08]  /*a290*/  HMMA.16816.F32.BF16 R28, R164.reuse, R192, R28 ;  /* 0x000000c0a41c723c */ /* 0x040ff0000004181c */
[C---:B------:R-:W-:Y:S01]  /*a2a0*/  HMMA.16816.F32.BF16 R24, R164.reuse, R194, R24 ;  /* 0x000000c2a418723c */ /* 0x040fe20000041818 */
[----:B------:R-:W3:Y:S07]  /*a2b0*/  LDSM.16.M88.4 R192, [R223+0x12800] ;  /* 0x01280000dfc0783b */ /* 0x000eee0000000200 */
[C---:B------:R-:W-:Y:S01]  /*a2c0*/  HMMA.16816.F32.BF16 R16, R164.reuse, R190, R16 ;  /* 0x000000bea410723c */ /* 0x040fe20000041810 */
[----:B------:R-:W5:Y:S07]  /*a2d0*/  LDSM.16.M88.4 R188, [R223+0x13000] ;  /* 0x01300000dfbc783b */ /* 0x000f6e0000000200 */
[C---:B--2---:R-:W-:Y:S08]  /*a2e0*/  HMMA.16816.F32.BF16 R12, R164.reuse, R176, R12 ;  /* 0x000000b0a40c723c */ /* 0x044ff0000004180c */
[----:B------:R-:W-:Y:S01]  /*a2f0*/  HMMA.16816.F32.BF16 R4, R164, R178, R4 ;  /* 0x000000b2a404723c */ /* 0x000fe20000041804 */
[----:B------:R-:W-:Y:S04]  /*a300*/  LDSM.16.M88.4 R164, [R225+0x4000] ;  /* 0x00400000e1a4783b */ /* 0x000fe80000000200 */
[----:B------:R-:W2:Y:S03]  /*a310*/  LDSM.16.M88.4 R176, [R216+0x2000] ;  /* 0x00200000d8b0783b */ /* 0x000ea60000000200 */
[C---:B----4-:R-:W-:Y:S08]  /*a320*/  HMMA.16816.F32.BF16 R28, R32.reuse, R172, R28 ;  /* 0x000000ac201c723c */ /* 0x050ff0000004181c */
[C---:B------:R-:W-:Y:S01]  /*a330*/  HMMA.16816.F32.BF16 R24, R32.reuse, R174, R24 ;  /* 0x000000ae2018723c */ /* 0x040fe20000041818 */
[----:B------:R-:W4:Y:S07]  /*a340*/  LDSM.16.M88.4 R172, [R216+0x2800] ;  /* 0x00280000d8ac783b */ /* 0x000f2e0000000200 */
        /* <DEDUP_REMOVED lines=10> */
[C---:B--2---:R-:W-:Y:S08]  /*a3f0*/  HMMA.16816.F32.BF16 R28, R164.reuse, R176, R28 ;  /* 0x000000b0a41c723c */ /* 0x044ff0000004181c */
[C---:B------:R-:W-:Y:S01]  /*a400*/  HMMA.16816.F32.BF16 R24, R164.reuse, R178, R24 ;  /* 0x000000b2a418723c */ /* 0x040fe20000041818 */
[----:B------:R-:W2:Y:S07]  /*a410*/  LDSM.16.M88.4 R176, [R229+0x14800] ;  /* 0x01480000e5b0783b */ /* 0x000eae0000000200 */
[C---:B----4-:R-:W-:Y:S08]  /*a420*/  HMMA.16816.F32.BF16 R20, R164.reuse, R172, R20 ;  /* 0x000000aca414723c */ /* 0x050ff00000041814 */
[C---:B------:R-:W-:Y:S01]  /*a430*/  HMMA.16816.F32.BF16 R16, R164.reuse, R174, R16 ;  /* 0x000000aea410723c */ /* 0x040fe20000041810 */
[----:B------:R-:W4:Y:S07]  /*a440*/  LDSM.16.M88.4 R172, [R229+0x15000] ;  /* 0x01500000e5ac783b */ /* 0x000f2e0000000200 */
[C---:B-1----:R-:W-:Y:S08]  /*a450*/  HMMA.16816.F32.BF16 R184, R164.reuse, R168, R184 ;  /* 0x000000a8a4b8723c */ /* 0x042ff000000418b8 */
[C---:B------:R-:W-:Y:S01]  /*a460*/  HMMA.16816.F32.BF16 R180, R164.reuse, R170, R180 ;  /* 0x000000aaa4b4723c */ /* 0x040fe200000418b4 */
[----:B------:R-:W1:Y:S07]  /*a470*/  LDSM.16.M88.4 R168, [R229+0x15800] ;  /* 0x01580000e5a8783b */ /* 0x000e6e0000000200 */
[C---:B---3--:R-:W-:Y:S08]  /*a480*/  HMMA.16816.F32.BF16 R12, R164.reuse, R192, R12 ;  /* 0x000000c0a40c723c */ /* 0x048ff0000004180c */
[----:B------:R-:W-:Y:S01]  /*a490*/  HMMA.16816.F32.BF16 R4, R164, R194, R4 ;  /* 0x000000c2a404723c */ /* 0x000fe20000041804 */
[----:B------:R-:W-:Y:S04]  /*a4a0*/  LDSM.16.M88.4 R164, [R228+0x8000] ;  /* 0x00800000e4a4783b */ /* 0x000fe80000000200 */
[----:B------:R-:W-:Y:S03]  /*a4b0*/  LDSM.16.M88.4 R192, [R211] ;  /* 0x00000000d3c0783b */ /* 0x000fe60000000200 */
[C---:B-----5:R-:W-:Y:S08]  /*a4c0*/  HMMA.16816.F32.BF16 R28, R32.reuse, R188, R28 ;  /* 0x000000bc201c723c */ /* 0x060ff0000004181c */
[C---:B------:R-:W-:Y:S01]  /*a4d0*/  HMMA.16816.F32.BF16 R24, R32.reuse, R190, R24 ;  /* 0x000000be2018723c */ /* 0x040fe20000041818 */
[----:B------:R-:W3:Y:S07]  /*a4e0*/  LDSM.16.M88.4 R188, [R210] ;  /* 0x00000000d2bc783b */ /* 0x000eee0000000200 */
[C---:B--2---:R-:W-:Y:S08]  /*a4f0*/  HMMA.16816.F32.BF16 R20, R32.reuse, R176, R20 ;  /* 0x000000b02014723c */ /* 0x044ff00000041814 */
[C---:B------:R-:W-:Y:S01]  /*a500*/  HMMA.16816.F32.BF16 R16, R32.reuse, R178, R16 ;  /* 0x000000b22010723c */ /* 0x040fe20000041810 */
[----:B------:R-:W2:Y:S07]  /*a510*/  LDSM.16.M88.4 R176, [R209] ;  /* 0x00000000d1b0783b */ /* 0x000eae0000000200 */
[C---:B----4-:R-:W-:Y:S08]  /*a520*/  HMMA.16816.F32.BF16 R12, R32.reuse, R172, R12 ;  /* 0x000000ac200c723c */ /* 0x050ff0000004180c */
[C---:B------:R-:W-:Y:S01]  /*a530*/  HMMA.16816.F32.BF16 R4, R32.reuse, R174, R4 ;  /* 0x000000ae2004723c */ /* 0x040fe20000041804 */
[----:B------:R-:W4:Y:S07]  /*a540*/  LDSM.16.M88.4 R172, [R208] ;  /* 0x00000000d0ac783b */ /* 0x000f2e0000000200 */
        /* <DEDUP_REMOVED lines=10> */
[C---:B--2---:R-:W-:Y:S08]  /*a5f0*/  HMMA.16816.F32.BF16 R12, R164.reuse, R176, R12 ;  /* 0x000000b0a40c723c */ /* 0x044ff0000004180c */
[C---:B------:R-:W-:Y:S01]  /*a600*/  HMMA.16816.F32.BF16 R4, R164.reuse, R178, R4 ;  /* 0x000000b2a404723c */ /* 0x040fe20000041804 */
[----:B------:R-:W2:Y:S07]  /*a610*/  LDSM.16.M88.4 R176, [R223+0x15800] ;  /* 0x01580000dfb0783b */ /* 0x000eae0000000200 */
[C---:B----4-:R-:W-:Y:S08]  /*a620*/  HMMA.16816.F32.BF16 R184, R164.reuse, R172, R184 ;  /* 0x000000aca4b8723c */ /* 0x050ff000000418b8 */
[----:B------:R-:W-:Y:S01]  /*a630*/  HMMA.16816.F32.BF16 R180, R164, R174, R180 ;  /* 0x000000aea4b4723c */ /* 0x000fe200000418b4 */
[----:B------:R-:W-:Y:S04]  /*a640*/  LDSM.16.M88.4 R172, [R225+0x8000] ;  /* 0x00800000e1ac783b */ /* 0x000fe80000000200 */
[----:B------:R-:W4:Y:S03]  /*a650*/  LDSM.16.M88.4 R164, [R216+0x4000] ;  /* 0x00400000d8a4783b */ /* 0x000f260000000200 */
        /* <DEDUP_REMOVED lines=9> */
[C---:B--2---:R-:W-:Y:S08]  /*a6f0*/  HMMA.16816.F32.BF16 R184, R168.reuse, R176, R184 ;  /* 0x000000b0a8b8723c */ /* 0x044ff000000418b8 */
[----:B------:R-:W-:Y:S01]  /*a700*/  HMMA.16816.F32.BF16 R180, R168, R178, R180 ;  /* 0x000000b2a8b4723c */ /* 0x000fe200000418b4 */
[----:B------:R-:W2:Y:S04]  /*a710*/  LDSM.16.M88.4 R176, [R216+0x5800] ;  /* 0x00580000d8b0783b */ /* 0x000ea80000000200 */
[----:B------:R-:W5:Y:S03]  /*a720*/  LDSM.16.M88.4 R168, [R229+0x16000] ;  /* 0x01600000e5a8783b */ /* 0x000f660000000200 */
        /* <DEDUP_REMOVED lines=9> */
[C---:B--2---:R-:W-:Y:S08]  /*a7c0*/  HMMA.16816.F32.BF16 R184, R172.reuse, R176, R184 ;  /* 0x000000b0acb8723c */ /* 0x044ff000000418b8 */
[----:B------:R-:W-:Y:S01]  /*a7d0*/  HMMA.16816.F32.BF16 R180, R172, R178, R180 ;  /* 0x000000b2acb4723c */ /* 0x000fe200000418b4 */
[----:B------:R-:W-:Y:S04]  /*a7e0*/  LDSM.16.M88.4 R176, [R228+0xc000] ;  /* 0x00c00000e4b0783b */ /* 0x000fe80000000200 */
[----:B------:R-:W2:Y:S03]  /*a7f0*/  LDSM.16.M88.4 R172, [R207] ;  /* 0x00000000cfac783b */ /* 0x000ea60000000200 */
[C---:B-----5:R-:W-:Y:S08]  /*a800*/  HMMA.16816.F32.BF16 R28, R192.reuse, R168, R28 ;  /* 0x000000a8c01c723c */ /* 0x060ff0000004181c */
[C---:B------:R-:W-:Y:S01]  /*a810*/  HMMA.16816.F32.BF16 R24, R192.reuse, R170, R24 ;  /* 0x000000aac018723c */ /* 0x040fe20000041818 */
[----:B------:R-:W5:Y:S07]  /*a820*/  LDSM.16.M88.4 R168, [R206] ;  /* 0x00000000cea8783b */ /* 0x000f6e0000000200 */
[C---:B----4-:R-:W-:Y:S08]  /*a830*/  HMMA.16816.F32.BF16 R20, R192.reuse, R164, R20 ;  /* 0x000000a4c014723c */ /* 0x050ff00000041814 */
[C---:B------:R-:W-:Y:S01]  /*a840*/  HMMA.16816.F32.BF16 R16, R192.reuse, R166, R16 ;  /* 0x000000a6c010723c */ /* 0x040fe20000041810 */
[----:B------:R-:W4:Y:S07]  /*a850*/  LDSM.16.M88.4 R164, [R205] ;  /* 0x00000000cda4783b */ /* 0x000f2e0000000200 */
[C---:B-1----:R-:W-:Y:S08]  /*a860*/  HMMA.16816.F32.BF16 R12, R192.reuse, R32, R12 ;  /* 0x00000020c00c723c */ /* 0x042ff0000004180c */
[C---:B------:R-:W-:Y:S01]  /*a870*/  HMMA.16816.F32.BF16 R4, R192.reuse, R34, R4 ;  /* 0x00000022c004723c */ /* 0x040fe20000041804 */
[----:B------:R-:W1:Y:S07]  /*a880*/  LDSM.16.M88.4 R32, [R204] ;  /* 0x00000000cc20783b */ /* 0x000e6e0000000200 */
[C---:B---3--:R-:W-:Y:S08]  /*a890*/  HMMA.16816.F32.BF16 R184, R192.reuse, R188, R184 ;  /* 0x000000bcc0b8723c */ /* 0x048ff000000418b8 */
[----:B------:R-:W-:Y:S01]  /*a8a0*/  HMMA.16816.F32.BF16 R180, R192, R190, R180 ;  /* 0x000000bec0b4723c */ /* 0x000fe200000418b4 */
[----:B------:R-:W-:Y:S04]  /*a8b0*/  LDSM.16.M88.4 R192, [R226+0xc000] ;  /* 0x00c00000e2c0783b */ /* 0x000fe80000000200 */
[----:B------:R-:W3:Y:S03]  /*a8c0*/  LDSM.16.M88.4 R188, [R223+0x16000] ;  /* 0x01600000dfbc783b */ /* 0x000ee60000000200 */
[C---:B--2---:R-:W-:Y:S08]  /*a8d0*/  HMMA.16816.F32.BF16 R28, R176.reuse, R172, R28 ;  /* 0x000000acb01c723c */ /* 0x044ff0000004181c */
[C---:B------:R-:W-:Y:S01]  /*a8e0*/  HMMA.16816.F32.BF16 R24, R176.reuse, R174, R24 ;  /* 0x000000aeb018723c */ /* 0x040fe20000041818 */
[----:B------:R-:W-:Y:S07]  /*a8f0*/  LDSM.16.M88.4 R172, [R225+0xc000] ;  /* 0x00c00000e1ac783b */ /* 0x000fee0000000200 */
[C---:B-----5:R-:W-:Y:S08]  /*a900*/  HMMA.16816.F32.BF16 R20, R176.reuse, R168, R20 ;  /* 0x000000a8b014723c */ /* 0x060ff00000041814 */
[C---:B------:R-:W-:Y:S01]  /*a910*/  HMMA.16816.F32.BF16 R16, R176.reuse, R170, R16 ;  /* 0x000000aab010723c */ /* 0x040fe20000041810 */
[----:B------:R-:W-:Y:S07]  /*a920*/  LDSM.16.M88.4 R168, [R216+0x6000] ;  /* 0x00600000d8a8783b */ /* 0x000fee0000000200 */
[C---:B----4-:R-:W-:Y:S08]  /*a930*/  HMMA.16816.F32.BF16 R12, R176.reuse, R164, R12 ;  /* 0x000000a4b00c723c */ /* 0x050ff0000004180c */
[C---:B------:R-:W-:Y:S01]  /*a940*/  HMMA.16816.F32.BF16 R4, R176.reuse, R166, R4 ;  /* 0x000000a6b004723c */ /* 0x040fe20000041804 */
[----:B------:R-:W2:Y:S07]  /*a950*/  LDSM.16.M88.4 R164, [R223+0x16800] ;  /* 0x01680000dfa4783b */ /* 0x000eae0000000200 */
[C---:B-1----:R-:W-:Y:S08]  /*a960*/  HMMA.16816.F32.BF16 R184, R176.reuse, R32, R184 ;  /* 0x00000020b0b8723c */ /* 0x042ff000000418b8 */
[----:B------:R-:W-:Y:S01]  /*a970*/  HMMA.16816.F32.BF16 R180, R176, R34, R180 ;  /* 0x00000022b0b4723c */ /* 0x000fe200000418b4 */
[----:B------:R-:W1:Y:S04]  /*a980*/  LDSM.16.M88.4 R32, [R223+0x17000] ;  /* 0x01700000df20783b */ /* 0x000e680000000200 */
[----:B------:R-:W4:Y:S03]  /*a990*/  LDSM.16.M88.4 R176, [R216+0x6800] ;  /* 0x00680000d8b0783b */ /* 0x000f260000000200 */
[C---:B---3--:R-:W-:Y:S07]  /*a9a0*/  HMMA.16816.F32.BF16 R28, R192.reuse, R188, R28 ;  /* 0x000000bcc01c723c */ /* 0x048fee000004181c */
[C---:B------:R-:W-:Y:S01]  /*a9b0*/  IADD3 R189, R3.reuse, 0x8, RZ ;  /* 0x0000000803bd7810 */ /* 0x040fe20007ffe0ff */
[----:B------:R-:W-:Y:S01]  /*a9c0*/  HMMA.16816.F32.BF16 R24, R192, R190, R24 ;  /* 0x000000bec018723c */ /* 0x000fe20000041818 */
[----:B------:R-:W-:-:S02]  /*a9d0*/  IADD3 R188, R3, 0x9, RZ ;  /* 0x0000000903bc7810 */ /* 0x000fc40007ffe0ff */
[----:B------:R-:W-:-:S05]  /*a9e0*/  ISETP.GE.AND P1, PT, R189, R197, PT ;  /* 0x000000c5bd00720c */ /* 0x000fca0003f26270 */
[----:B--2---:R-:W-:Y:S08]  /*a9f0*/  HMMA.16816.F32.BF16 R20, R192, R164, R20 ;  /* 0x000000a4c014723c */ /* 0x004ff00000041814 */
[----:B------:R-:W-:Y:S01]  /*aa00*/  HMMA.16816.F32.BF16 R28, R172, R168, R28 ;  /* 0x000000a8ac1c723c */ /* 0x000fe2000004181c */
[----:B------:R-:W-:Y:S07]  /*aa10*/  I2F R168, R188 ;  /* 0x000000bc00a87306 */ /* 0x000fee0000201400 */
[C---:B------:R-:W-:Y:S01]  /*aa20*/  HMMA.16816.F32.BF16 R16, R192.reuse, R166, R16 ;  /* 0x000000a6c010723c */ /* 0x040fe20000041810 */
[----:B------:R-:W2:Y:S07]  /*aa30*/  LDSM.16.M88.4 R164, [R216+0x7000] ;  /* 0x00700000d8a4783b */ /* 0x000eae0000000200 */
[----:B-1----:R-:W-:Y:S07]  /*aa40*/  HMMA.16816.F32.BF16 R12, R192, R32, R12 ;  /* 0x00000020c00c723c */ /* 0x002fee000004180c */
[----:B------:R-:W-:Y:S01]  /*aa50*/  IADD3 R32, R3, 0x1, RZ ;  /* 0x0000000103207810 */ /* 0x000fe20007ffe0ff */
[----:B------:R-:W-:Y:S01]  /*aa60*/  HMMA.16816.F32.BF16 R24, R172, R170, R24 ;  /* 0x000000aaac18723c */ /* 0x000fe20000041818 */
[----:B------:R-:W1:Y:S02]  /*aa70*/  I2F R170, R189 ;  /* 0x000000bd00aa7306 */ /* 0x000e640000201400 */
[----:B------:R-:W-:-:S02]  /*aa80*/  ISETP.GE.AND P0, PT, R32, R197, PT ;  /* 0x000000c52000720c */ /* 0x000fc40003f06270 */
[----:B------:R-:W-:-:S03]  /*aa90*/  ISETP.GE.AND P2, PT, R32, R196, PT ;  /* 0x000000c42000720c */ /* 0x000fc60003f46270 */
[----:B------:R-:W-:Y:S01]  /*aaa0*/  HMMA.16816.F32.BF16 R4, R192, R34, R4 ;  /* 0x00000022c004723c */ /* 0x000fe20000041804 */
[----:B------:R3:W5:Y:S07]  /*aab0*/  I2F R169, R32 ;  /* 0x0000002000a97306 */ /* 0x00076e0000201400 */
[C---:B----4-:R-:W-:Y:S07]  /*aac0*/  HMMA.16816.F32.BF16 R20, R172.reuse, R176, R20 ;  /* 0x000000b0ac14723c */ /* 0x050fee0000041814 */
[----:B------:R-:W-:Y:S01]  /*aad0*/  IADD3 R177, R3, 0x10, RZ ;  /* 0x0000001003b17810 */ /* 0x000fe20007ffe0ff */
[----:B-1----:R-:W-:Y:S01]  /*aae0*/  FFMA.FTZ R24, R170, UR4, R24 ;  /* 0x00000004aa187c23 */ /* 0x002fe20008010018 */
[----:B---3--:R-:W1:Y:S01]  /*aaf0*/  LDSM.16.M88.4 R32, [R223+0x17800] ;  /* 0x01780000df20783b */ /* 0x008e620000000200 */
[C---:B-----5:R-:W-:Y:S01]  /*ab00*/  FFMA.FTZ R29, R169.reuse, UR4, R29 ;  /* 0x00000004a91d7c23 */ /* 0x060fe2000801001d */
[C---:B------:R-:W-:Y:S01]  /*ab10*/  HMMA.16816.F32.BF16 R16, R172.reuse, R178, R16 ;  /* 0x000000b2ac10723c */ /* 0x040fe20000041810 */
[----:B------:R-:W-:Y:S01]  /*ab20*/  FFMA.FTZ R202, R169, UR4, R31 ;  /* 0x00000004a9ca7c23 */ /* 0x000fe2000801001f */
[----:B------:R-:W-:Y:S01]  /*ab30*/  FSEL R246, R24, -INF , !P1 ;  /* 0xff80000018f67808 */ /* 0x000fe20004800000 */
[----:B------:R-:W-:Y:S01]  /*ab40*/  FFMA.FTZ R26, R170, UR4, R26 ;  /* 0x00000004aa1a7c23 */ /* 0x000fe2000801001a */
[----:B------:R-:W-:Y:S01]  /*ab50*/  FSEL R171, R29, -INF , !P0 ;  /* 0xff8000001dab7808 */ /* 0x000fe20004000000 */
[----:B------:R-:W-:Y:S01]  /*ab60*/  FFMA.FTZ R25, R168, UR4, R25 ;  /* 0x00000004a8197c23 */ /* 0x000fe20008010019 */
[----:B------:R-:W-:Y:S01]  /*ab70*/  FSEL R202, R202, -INF , !P2 ;  /* 0xff800000caca7808 */ /* 0x000fe20005000000 */
[----:B------:R-:W-:Y:S01]  /*ab80*/  FFMA.FTZ R237, R168, UR4, R27 ;  /* 0x00000004a8ed7c23 */ /* 0x000fe2000801001b */
[----:B------:R-:W-:Y:S01]  /*ab90*/  ISETP.GE.AND P0, PT, R189, R196, PT ;  /* 0x000000c4bd00720c */ /* 0x000fe20003f06270 */
[----:B------:R-:W3:Y:S01]  /*aba0*/  I2F R29, R177 ;  /* 0x000000b1001d7306 */ /* 0x000ee20000201400 */
[----:B------:R-:W-:Y:S01]  /*abb0*/  ISETP.GE.AND P2, PT, R188, R197, PT ;  /* 0x000000c5bc00720c */ /* 0x000fe20003f46270 */
[----:B--2---:R-:W-:Y:S01]  /*abc0*/  HMMA.16816.F32.BF16 R12, R172, R164, R12 ;  /* 0x000000a4ac0c723c */ /* 0x004fe2000004180c */
[----:B------:R-:W-:-:S02]  /*abd0*/  FSEL R176, R26, -INF , !P0 ;  /* 0xff8000001ab07808 */ /* 0x000fc40004000000 */
[----:B------:R-:W-:Y:S02]  /*abe0*/  FSEL R203, R25, -INF , !P2 ;  /* 0xff80000019cb7808 */ /* 0x000fe40005000000 */
[----:B------:R-:W2:Y:S01]  /*abf0*/  LDSM.16.M88.4 R24, [R216+0x7800] ;  /* 0x00780000d818783b */ /* 0x000ea20000000200 */
[----:B------:R-:W-:Y:S01]  /*ac00*/  IADD3 R31, R3, 0x11, RZ ;  /* 0x00000011031f7810 */ /* 0x000fe20007ffe0ff */
[----:B------:R-:W-:-:S04]  /*ac10*/  DEPBAR.LE SB0, 0x0 ;  /* 0x000080000000791a */ /* 0x000fc80000000000 */
[----:B------:R-:W4:Y:S01]  /*ac20*/  I2F R169, R31 ;  /* 0x0000001f00a97306 */ /* 0x000f220000201400 */
[C---:B------:R-:W-:Y:S01]  /*ac30*/  IADD3 R170, R3.reuse, 0x18, RZ ;  /* 0x0000001803aa7810 */ /* 0x040fe20007ffe0ff */
[----:B------:R-:W-:Y:S01]  /*ac40*/  HMMA.16816.F32.BF16 R4, R172, R166, R4 ;  /* 0x000000a6ac04723c */ /* 0x000fe20000041804 */
[----:B------:R-:W-:Y:S01]  /*ac50*/  IADD3 R165, R3, 0x19, RZ ;  /* 0x0000001903a57810 */ /* 0x000fe20007ffe0ff */
[----:B---3--:R-:W-:Y:S01]  /*ac60*/  FFMA.FTZ R20, R29, UR4, R20 ;  /* 0x000000041d147c23 */ /* 0x008fe20008010014 */
[----:B------:R-:W-:Y:S01]  /*ac70*/  ISETP.GE.AND P0, PT, R177, R197, PT ;  /* 0x000000c5b100720c */ /* 0x000fe20003f06270 */
[----:B------:R-:W-:Y:S01]  /*ac80*/  FFMA.FTZ R29, R29, UR4, R22 ;  /* 0x000000041d1d7c23 */ /* 0x000fe20008010016 */
[-C--:B------:R-:W-:Y:S01]  /*ac90*/  ISETP.GE.AND P2, PT, R177, R196.reuse, PT ;  /* 0x000000c4b100720c */ /* 0x080fe20003f46270 */
[----:B------:R-:W3:Y:S01]  /*aca0*/  I2F R164, R170 ;  /* 0x000000aa00a47306 */ /* 0x000ee20000201400 */
[----:B------:R-:W-:Y:S02]  /*acb0*/  ISETP.GE.AND P1, PT, R188, R196, PT ;  /* 0x000000c4bc00720c */ /* 0x000fe40003f26270 */
[----:B------:R-:W-:-:S02]  /*acc0*/  FSEL R201, R20, -INF , !P0 ;  /* 0xff80000014c97808 */ /* 0x000fc40004000000 */
[----:B------:R-:W-:Y:S02]  /*acd0*/  FSEL R29, R29, -INF , !P2 ;  /* 0xff8000001d1d7808 */ /* 0x000fe40005000000 */
[-C--:B------:R-:W-:Y:S01]  /*ace0*/  ISETP.GE.AND P2, PT, R170, R197.reuse, PT ;  /* 0x000000c5aa00720c */ /* 0x080fe20003f46270 */
[C---:B-1----:R-:W-:Y:S01]  /*acf0*/  HMMA.16816.F32.BF16 R184, R192.reuse, R32, R184 ;  /* 0x00000020c0b8723c */ /* 0x042fe200000418b8 */
[----:B------:R-:W1:Y:S01]  /*ad00*/  I2F R22, R165 ;  /* 0x000000a500167306 */ /* 0x000e620000201400 */
[----:B----4-:R-:W-:Y:S01]  /*ad10*/  FFMA.FTZ R190, R169, UR4, R21 ;  /* 0x00000004a9be7c23 */ /* 0x010fe20008010015 */
[----:B------:R-:W-:Y:S01]  /*ad20*/  IADD3 R21, R3, 0x20, RZ ;  /* 0x0000002003157810 */ /* 0x000fe20007ffe0ff */
[----:B------:R-:W-:Y:S01]  /*ad30*/  FFMA.FTZ R169, R169, UR4, R23 ;  /* 0x00000004a9a97c23 */ /* 0x000fe20008010017 */
[----:B------:R-:W-:Y:S02]  /*ad40*/  IADD3 R23, R3, 0x21, RZ ;  /* 0x0000002103177810 */ /* 0x000fe40007ffe0ff */
[----:B------:R-:W-:Y:S01]  /*ad50*/  FSEL R237, R237, -INF , !P1 ;  /* 0xff800000eded7808 */ /* 0x000fe20004800000 */
[C---:B---3--:R-:W-:Y:S01]  /*ad60*/  FFMA.FTZ R16, R164.reuse, UR4, R16 ;  /* 0x00000004a4107c23 */ /* 0x048fe20008010010 */
[----:B------:R-:W3:Y:S01]  /*ad70*/  I2F R20, R21 ;  /* 0x0000001500147306 */ /* 0x000ee20000201400 */
[C---:B------:R-:W-:Y:S01]  /*ad80*/  ISETP.GE.AND P1, PT, R31.reuse, R197, PT ;  /* 0x000000c51f00720c */ /* 0x040fe20003f26270 */
[----:B------:R-:W-:Y:S01]  /*ad90*/  FFMA.FTZ R18, R164, UR4, R18 ;  /* 0x00000004a4127c23 */ /* 0x000fe20008010012 */
[----:B------:R-:W-:Y:S01]  /*ada0*/  ISETP.GE.AND P0, PT, R31, R196, PT ;  /* 0x000000c41f00720c */ /* 0x000fe20003f06270 */
[----:B------:R-:W-:Y:S01]  /*adb0*/  HMMA.16816.F32.BF16 R180, R192, R34, R180 ;  /* 0x00000022c0b4723c */ /* 0x000fe200000418b4 */
[----:B------:R-:W-:-:S02]  /*adc0*/  FSEL R189, R16, -INF , !P2 ;  /* 0xff80000010bd7808 */ /* 0x000fc40005000000 */
[----:B------:R-:W-:Y:S01]  /*add0*/  FSEL R190, R190, -INF , !P1 ;  /* 0xff800000bebe7808 */ /* 0x000fe20004800000 */
[----:B------:R-:W4:Y:S01]  /*ade0*/  I2F R16, R23 ;  /* 0x0000001700107306 */ /* 0x000f220000201400 */
[----:B------:R-:W-:Y:S01]  /*adf0*/  ISETP.GE.AND P1, PT, R170, R196, PT ;  /* 0x000000c4aa00720c */ /* 0x000fe20003f26270 */
[C---:B-1----:R-:W-:Y:S01]  /*ae00*/  FFMA.FTZ R188, R22.reuse, UR4, R17 ;  /* 0x0000000416bc7c23 */ /* 0x042fe20008010011 */
[----:B------:R-:W-:Y:S01]  /*ae10*/  IADD3 R17, R3, 0x28, RZ ;  /* 0x0000002803117810 */ /* 0x000fe20007ffe0ff */
[----:B------:R-:W-:Y:S01]  /*ae20*/  FFMA.FTZ R19, R22, UR4, R19 ;  /* 0x0000000416137c23 */ /* 0x000fe20008010013 */
[----:B------:R-:W-:Y:S02]  /*ae30*/  FSEL R33, R169, -INF , !P0 ;  /* 0xff800000a9217808 */ /* 0x000fe40004000000 */
[-C--:B------:R-:W-:Y:S01]  /*ae40*/  ISETP.GE.AND P0, PT, R165, R197.reuse, PT ;  /* 0x000000c5a500720c */ /* 0x080fe20003f06270 */
[----:B--2---:R-:W-:Y:S01]  /*ae50*/  HMMA.16816.F32.BF16 R184, R172, R24, R184 ;  /* 0x00000018acb8723c */ /* 0x004fe200000418b8 */
[----:B------:R-:W-:Y:S01]  /*ae60*/  FSEL R32, R18, -INF , !P1 ;  /* 0xff80000012207808 */ /* 0x000fe20004800000 */
[----:B---3--:R-:W-:Y:S01]  /*ae70*/  FFMA.FTZ R12, R20, UR4, R12 ;  /* 0x00000004140c7c23 */ /* 0x008fe2000801000c */
[----:B------:R-:W1:Y:S01]  /*ae80*/  I2F R18, R17 ;  /* 0x0000001100127306 */ /* 0x000e620000201400 */
[----:B------:R-:W-:Y:S01]  /*ae90*/  FSEL R188, R188, -INF , !P0 ;  /* 0xff800000bcbc7808 */ /* 0x000fe20004000000 */
[----:B------:R-:W-:Y:S01]  /*aea0*/  FFMA.FTZ R193, R20, UR4, R14 ;  /* 0x0000000414c17c23 */ /* 0x000fe2000801000e */
[----:B------:R-:W-:-:S02]  /*aeb0*/  ISETP.GE.AND P1, PT, R21, R197, PT ;  /* 0x000000c51500720c */ /* 0x000fc40003f26270 */
[-C--:B------:R-:W-:Y:S01]  /*aec0*/  ISETP.GE.AND P0, PT, R21, R196.reuse, PT ;  /* 0x000000c41500720c */ /* 0x080fe20003f06270 */
[C---:B----4-:R-:W-:Y:S01]  /*aed0*/  FFMA.FTZ R199, R16.reuse, UR4, R13 ;  /* 0x0000000410c77c23 */ /* 0x050fe2000801000d */
[C---:B------:R-:W-:Y:S01]  /*aee0*/  IADD3 R21, R3.reuse, 0x29, RZ ;  /* 0x0000002903157810 */ /* 0x040fe20007ffe0ff */
[----:B------:R-:W-:Y:S01]  /*aef0*/  FFMA.FTZ R15, R16, UR4, R15 ;  /* 0x00000004100f7c23 */ /* 0x000fe2000801000f */
[----:B------:R-:W-:Y:S01]  /*af00*/  IADD3 R14, R3, 0x30, RZ ;  /* 0x00000030030e7810 */ /* 0x000fe20007ffe0ff */
[----:B------:R-:W-:Y:S01]  /*af10*/  HMMA.16816.F32.BF16 R24, R172, R26, R180 ;  /* 0x0000001aac18723c */ /* 0x000fe200000418b4 */
[----:B------:R-:W-:Y:S02]  /*af20*/  FSEL R198, R12, -INF , !P1 ;  /* 0xff8000000cc67808 */ /* 0x000fe40004800000 */
[----:B------:R-:W2:Y:S01]  /*af30*/  I2F R12, R21 ;  /* 0x00000015000c7306 */ /* 0x000ea20000201400 */
[-C--:B------:R-:W-:Y:S02]  /*af40*/  ISETP.GE.AND P2, PT, R165, R196.reuse, PT ;  /* 0x000000c4a500720c */ /* 0x080fe40003f46270 */
[----:B------:R-:W-:Y:S01]  /*af50*/  ISETP.GE.AND P1, PT, R23, R196, PT ;  /* 0x000000c41700720c */ /* 0x000fe20003f26270 */
[C---:B-1----:R-:W-:Y:S01]  /*af60*/  FFMA.FTZ R195, R18.reuse, UR4, R4 ;  /* 0x0000000412c37c23 */ /* 0x042fe20008010004 */
[----:B------:R-:W-:Y:S01]  /*af70*/  FSEL R31, R19, -INF , !P2 ;  /* 0xff800000131f7808 */ /* 0x000fe20005000000 */
[----:B------:R-:W-:Y:S01]  /*af80*/  FFMA.FTZ R6, R18, UR4, R6 ;  /* 0x0000000412067c23 */ /* 0x000fe20008010006 */
[----:B------:R-:W-:Y:S01]  /*af90*/  ISETP.GE.AND P2, PT, R23, R197, PT ;  /* 0x000000c51700720c */ /* 0x000fe20003f46270 */
[----:B------:R-:W1:Y:S01]  /*afa0*/  I2F R13, R14 ;  /* 0x0000000e000d7306 */ /* 0x000e620000201400 */
[----:B------:R-:W-:-:S02]  /*afb0*/  IADD3 R4, R3, 0x31, RZ ;  /* 0x0000003103047810 */ /* 0x000fc40007ffe0ff */
[----:B------:R-:W-:Y:S02]  /*afc0*/  FSEL R193, R193, -INF , !P0 ;  /* 0xff800000c1c17808 */ /* 0x000fe40004000000 */
[----:B------:R-:W-:Y:S02]  /*afd0*/  FSEL R199, R199, -INF , !P2 ;  /* 0xff800000c7c77808 */ /* 0x000fe40005000000 */
[CC--:B------:R-:W-:Y:S01]  /*afe0*/  ISETP.GE.AND P0, PT, R17.reuse, R197.reuse, PT ;  /* 0x000000c51100720c */ /* 0x0c0fe20003f06270 */
[C---:B--2---:R-:W-:Y:S01]  /*aff0*/  FFMA.FTZ R7, R12.reuse, UR4, R7 ;  /* 0x000000040c077c23 */ /* 0x044fe20008010007 */
[----:B------:R-:W-:Y:S01]  /*b000*/  BAR.SYNC.DEFER_BLOCKING 0x0 ;  /* 0x0000000000007b1d */ /* 0x000fe20000010000 */
[-C--:B------:R-:W-:Y:S01]  /*b010*/  ISETP.GE.AND P2, PT, R17, R196.reuse, PT ;  /* 0x000000c41100720c */ /* 0x080fe20003f46270 */
[----:B------:R-:W-:Y:S01]  /*b020*/  FFMA.FTZ R200, R12, UR4, R5 ;  /* 0x000000040cc87c23 */ /* 0x000fe20008010005 */
[----:B------:R-:W-:Y:S02]  /*b030*/  FSEL R191, R15, -INF , !P1 ;  /* 0xff8000000fbf7808 */ /* 0x000fe40004800000 */
[----:B------:R-:W-:Y:S01]  /*b040*/  FSEL R195, R195, -INF , !P0 ;  /* 0xff800000c3c37808 */ /* 0x000fe20004000000 */
[----:B------:R-:W2:Y:S01]  /*b050*/  I2F R15, R4 ;  /* 0x00000004000f7306 */ /* 0x000ea20000201400 */
[----:B------:R-:W-:Y:S01]  /*b060*/  FSEL R194, R6, -INF , !P2 ;  /* 0xff80000006c27808 */ /* 0x000fe20005000000 */
[----:B-1----:R-:W-:Y:S01]  /*b070*/  FFMA.FTZ R182, R13, UR4, R184 ;  /* 0x000000040db67c23 */ /* 0x002fe200080100b8 */
[----:B------:R-:W-:Y:S01]  /*b080*/  ISETP.GE.AND P0, PT, R21, R196, PT ;  /* 0x000000c41500720c */ /* 0x000fe20003f06270 */
[----:B------:R-:W-:Y:S01]  /*b090*/  FFMA.FTZ R177, R13, UR4, R186 ;  /* 0x000000040db17c23 */ /* 0x000fe200080100ba */
[----:B------:R-:W-:-:S02]  /*b0a0*/  ISETP.GE.AND P2, PT, R14, R197, PT ;  /* 0x000000c50e00720c */ /* 0x000fc40003f46270 */
[----:B------:R-:W-:Y:S02]  /*b0b0*/  IADD3 R16, R3, 0x38, RZ ;  /* 0x0000003803107810 */ /* 0x000fe40007ffe0ff */
[----:B------:R-:W-:Y:S02]  /*b0c0*/  FSEL R192, R7, -INF , !P0 ;  /* 0xff80000007c07808 */ /* 0x000fe40004000000 */
[----:B------:R-:W-:Y:S01]  /*b0d0*/  FSEL R182, R182, -INF , !P2 ;  /* 0xff800000b6b67808 */ /* 0x000fe20005000000 */
[----:B------:R-:W1:Y:S01]  /*b0e0*/  I2F R5, R16 ;  /* 0x0000001000057306 */ /* 0x000e620000201400 */
[CC--:B------:R-:W-:Y:S02]  /*b0f0*/  ISETP.GE.AND P0, PT, R4.reuse, R197.reuse, PT ;  /* 0x000000c50400720c */ /* 0x0c0fe40003f06270 */
[----:B------:R-:W-:Y:S01]  /*b100*/  ISETP.GE.AND P2, PT, R4, R196, PT ;  /* 0x000000c40400720c */ /* 0x000fe20003f46270 */
[----:B--2---:R-:W-:Y:S01]  /*b110*/  FFMA.FTZ R181, R15, UR4, R185 ;  /* 0x000000040fb57c23 */ /* 0x004fe200080100b9 */
[----:B------:R-:W-:Y:S01]  /*b120*/  ISETP.GE.AND P1, PT, R21, R197, PT ;  /* 0x000000c51500720c */ /* 0x000fe20003f26270 */
[----:B------:R-:W-:-:S02]  /*b130*/  FFMA.FTZ R170, R15, UR4, R187 ;  /* 0x000000040faa7c23 */ /* 0x000fc400080100bb */
[----:B------:R-:W2:Y:S01]  /*b140*/  I2F R4, R3 ;  /* 0x0000000300047306 */ /* 0x000ea20000201400 */
[----:B------:R-:W-:Y:S02]  /*b150*/  FSEL R200, R200, -INF , !P1 ;  /* 0xff800000c8c87808 */ /* 0x000fe40004800000 */
[-C--:B------:R-:W-:Y:S02]  /*b160*/  ISETP.GE.AND P1, PT, R14, R196.reuse, PT ;  /* 0x000000c40e00720c */ /* 0x080fe40003f26270 */
[----:B------:R-:W-:Y:S02]  /*b170*/  FSEL R181, R181, -INF , !P0 ;  /* 0xff800000b5b57808 */ /* 0x000fe40004000000 */
[----:B------:R-:W-:Y:S01]  /*b180*/  FSEL R177, R177, -INF , !P1 ;  /* 0xff800000b1b17808 */ /* 0x000fe20004800000 */
[----:B-1----:R-:W-:Y:S01]  /*b190*/  FFMA.FTZ R24, R5, UR4, R24 ;  /* 0x0000000405187c23 */ /* 0x002fe20008010018 */
[----:B------:R-:W-:Y:S01]  /*b1a0*/  ISETP.GE.AND P1, PT, R3, R197, PT ;  /* 0x000000c50300720c */ /* 0x000fe20003f26270 */
[----:B------:R-:W-:Y:S01]  /*b1b0*/  FFMA.FTZ R26, R5, UR4, R26 ;  /* 0x00000004051a7c23 */ /* 0x000fe2000801001a */
[----:B------:R-:W-:-:S02]  /*b1c0*/  ISETP.GE.AND P0, PT, R3, R196, PT ;  /* 0x000000c40300720c */ /* 0x000fc40003f06270 */
[----:B------:R-:W-:Y:S02]  /*b1d0*/  FSEL R170, R170, -INF , !P2 ;  /* 0xff800000aaaa7808 */ /* 0x000fe40005000000 */
[----:B------:R-:W-:Y:S01]  /*b1e0*/  ISETP.GE.AND P2, PT, R16, R197, PT ;  /* 0x000000c51000720c */ /* 0x000fe20003f46270 */
[C---:B--2---:R-:W-:Y:S01]  /*b1f0*/  FFMA.FTZ R6, R4.reuse, UR4, R28 ;  /* 0x0000000404067c23 */ /* 0x044fe2000801001c */
[----:B------:R-:W-:Y:S01]  /*b200*/  IADD3 R3, R3, 0x39, RZ ;  /* 0x0000003903037810 */ /* 0x000fe20007ffe0ff */
[----:B------:R-:W-:Y:S01]  /*b210*/  FFMA.FTZ R4, R4, UR4, R30 ;  /* 0x0000000404047c23 */ /* 0x000fe2000801001e */
[----:B------:R-:W-:Y:S02]  /*b220*/  FSEL R180, R24, -INF , !P2 ;  /* 0xff80000018b47808 */ /* 0x000fe40005000000 */
[----:B------:R-:W1:Y:S01]  /*b230*/  I2F R5, R3 ;  /* 0x0000000300057306 */ /* 0x000e620000201400 */
[----:B------:R-:W-:Y:S02]  /*b240*/  ISETP.GE.AND P2, PT, R16, R196, PT ;  /* 0x000000c41000720c */ /* 0x000fe40003f46270 */
[----:B------:R-:W-:-:S02]  /*b250*/  FSEL R4, R4, -INF , !P0 ;  /* 0xff80000004047808 */ /* 0x000fc40004000000 */
[----:B------:R-:W-:Y:S02]  /*b260*/  PLOP3.LUT P0, PT, PT, PT, UP0, 0x80, 0x0 ;  /* 0x000000000000781c */ /* 0x000fe40003f0f008 */
[----:B------:R-:W-:Y:S02]  /*b270*/  FSEL R168, R26, -INF , !P2 ;  /* 0xff8000001aa87808 */ /* 0x000fe40005000000 */
[----:B------:R-:W-:Y:S02]  /*b280*/  FSEL R6, R6, -INF , !P1 ;  /* 0xff80000006067808 */ /* 0x000fe40004800000 */
[C---:B------:R-:W-:Y:S02]  /*b290*/  ISETP.GE.AND P2, PT, R3.reuse, R197, PT ;  /* 0x000000c50300720c */ /* 0x040fe40003f46270 */
[----:B------:R-:W-:Y:S01]  /*b2a0*/  ISETP.GE.AND P1, PT, R3, R196, PT ;  /* 0x000000c40300720c */ /* 0x000fe20003f26270 */
[C---:B-1----:R-:W-:Y:S02]  /*b2b0*/  FFMA.FTZ R25, R5.reuse, UR4, R25 ;  /* 0x0000000405197c23 */ /* 0x042fe40008010019 */
        /* <DEDUP_REMOVED lines=76> */
.L_x_260:
[----:B------:R-:W-:Y:S05]  /*b780*/  BSYNC B0 ;  /* 0x0000000000007941 */ /* 0x000fea0003800000 */
.L_x_259:
[----:B------:R-:W0:Y:S02]  /*b790*/  LDGDEPBAR ;  /* 0x00000000000079af */ /* 0x000e240000000000 */
.L_x_258:
        /* <DEDUP_REMOVED lines=38> */
[----:B-1----:R-:W-:-:S03]  /*ba00*/  FMNMX.FTZ R7, R12, R7, !PT ;  /* 0x000000070c077209 */ /* 0x002fc60007810000 */
[----:B------:R-:W-:Y:S01]  /*ba10*/  LDSM.16.MT88.4 R12, [R221+0x18000] ;  /* 0x01800000dd0c783b */ /* 0x000fe20000004200 */
        /* <DEDUP_REMOVED lines=9> */
[--C-:B------:R-:W-:Y:S01]  /*bab0*/  FFMA.FTZ R174, R171, c[0x0][0x23c], -R179.reuse ;  /* 0x00008f00abae7a23 */ /* 0x100fe200000108b3 */
[C---:B------:R-:W-:Y:S01]  /*bac0*/  FSEL R5, R3.reuse, RZ, P1 ;  /* 0x000000ff03057208 */ /* 0x040fe20000800000 */
[----:B------:R-:W-:Y:S02]  /*bad0*/  FMUL.FTZ R171, R3, c[0x0][0x23c] ;  /* 0x00008f0003ab7a20 */ /* 0x000fe40000410000 */
[----:B------:R-:W-:Y:S02]  /*bae0*/  FFMA.FTZ R175, R6, c[0x0][0x23c], -R179 ;  /* 0x00008f0006af7a23 */ /* 0x000fe400000108b3 */
[----:B------:R-:W-:Y:S01]  /*baf0*/  FADD.FTZ R5, R0, -R5 ;  /* 0x8000000500057221 */ /* 0x000fe20000010000 */
[----:B------:R-:W-:Y:S01]  /*bb00*/  FSEL R171, R171, RZ, P1 ;  /* 0x000000ffabab7208 */ /* 0x000fe20000800000 */
[--C-:B------:R-:W-:Y:S01]  /*bb10*/  FFMA.FTZ R173, R246, c[0x0][0x23c], -R179.reuse ;  /* 0x00008f00f6ad7a23 */ /* 0x100fe200000108b3 */
[----:B------:R-:W-:Y:S01]  /*bb20*/  MUFU.EX2 R174, R174 ;  /* 0x000000ae00ae7308 */ /* 0x000fe20000000800 */
[----:B------:R-:W-:-:S02]  /*bb30*/  FFMA.FTZ R172, R203, c[0x0][0x23c], -R179 ;  /* 0x00008f00cbac7a23 */ /* 0x000fc400000108b3 */
[--C-:B------:R-:W-:Y:S01]  /*bb40*/  FFMA.FTZ R167, R4, c[0x0][0x23c], -R171.reuse ;  /* 0x00008f0004a77a23 */ /* 0x100fe200000108ab */
[----:B------:R-:W-:Y:S01]  /*bb50*/  FSEL R4, R164, RZ, P2 ;  /* 0x000000ffa4047208 */ /* 0x000fe20001000000 */
[--C-:B------:R-:W-:Y:S02]  /*bb60*/  FFMA.FTZ R166, R202, c[0x0][0x23c], -R171.reuse ;  /* 0x00008f00caa67a23 */ /* 0x100fe400000108ab */
[--C-:B------:R-:W-:Y:S01]  /*bb70*/  FFMA.FTZ R165, R176, c[0x0][0x23c], -R171.reuse ;  /* 0x00008f00b0a57a23 */ /* 0x100fe200000108ab */
[----:B------:R-:W-:Y:S01]  /*bb80*/  MUFU.EX2 R175, R175 ;  /* 0x000000af00af7308 */ /* 0x000fe20000000800 */
[----:B------:R-:W-:Y:S02]  /*bb90*/  FADD.FTZ R4, R2, -R4 ;  /* 0x8000000402047221 */ /* 0x000fe40000010000 */
[----:B------:R-:W-:Y:S02]  /*bba0*/  FFMA.FTZ R2, R237, c[0x0][0x23c], -R171 ;  /* 0x00008f00ed027a23 */ /* 0x000fe400000108ab */
[----:B------:R-:W-:-:S02]  /*bbb0*/  FMUL.FTZ R0, R5, c[0x0][0x23c] ;  /* 0x00008f0005007a20 */ /* 0x000fc40000410000 */
[----:B------:R-:W-:Y:S01]  /*bbc0*/  FMUL.FTZ R4, R4, c[0x0][0x23c] ;  /* 0x00008f0004047a20 */ /* 0x000fe20000410000 */
[----:B------:R-:W-:Y:S01]  /*bbd0*/  MUFU.EX2 R173, R173 ;  /* 0x000000ad00ad7308 */ /* 0x000fe20000000800 */
[--C-:B------:R-:W-:Y:S02]  /*bbe0*/  FFMA.FTZ R184, R190, c[0x0][0x23c], -R179.reuse ;  /* 0x00008f00beb87a23 */ /* 0x100fe400000108b3 */
[--C-:B------:R-:W-:Y:S02]  /*bbf0*/  FFMA.FTZ R185, R189, c[0x0][0x23c], -R179.reuse ;  /* 0x00008f00bdb97a23 */ /* 0x100fe400000108b3 */
[--C-:B------:R-:W-:Y:S02]  /*bc00*/  FFMA.FTZ R186, R188, c[0x0][0x23c], -R179.reuse ;  /* 0x00008f00bcba7a23 */ /* 0x100fe400000108b3 */
[----:B------:R-:W-:Y:S01]  /*bc10*/  FFMA.FTZ R183, R201, c[0x0][0x23c], -R179 ;  /* 0x00008f00c9b77a23 */ /* 0x000fe200000108b3 */
[----:B------:R-:W1:Y:S01]  /*bc20*/  MUFU.EX2 R172, R172 ;  /* 0x000000ac00ac7308 */ /* 0x000e620000000800 */
[----:B------:R-:W-:-:S02]  /*bc30*/  FFMA.FTZ R187, R29, c[0x0][0x23c], -R171 ;  /* 0x00008f001dbb7a23 */ /* 0x000fc400000108ab */
[--C-:B------:R-:W-:Y:S02]  /*bc40*/  FFMA.FTZ R188, R33, c[0x0][0x23c], -R171.reuse ;  /* 0x00008f0021bc7a23 */ /* 0x100fe400000108ab */
[--C-:B------:R-:W-:Y:S02]  /*bc50*/  FFMA.FTZ R190, R32, c[0x0][0x23c], -R171.reuse ;  /* 0x00008f0020be7a23 */ /* 0x100fe400000108ab */
[----:B------:R-:W-:Y:S01]  /*bc60*/  FFMA.FTZ R189, R31, c[0x0][0x23c], -R171 ;  /* 0x00008f001fbd7a23 */ /* 0x000fe200000108ab */
[----:B------:R-:W-:Y:S01]  /*bc70*/  MUFU.EX2 R167, R167 ;  /* 0x000000a700a77308 */ /* 0x000fe20000000800 */
[----:B------:R-:W-:Y:S01]  /*bc80*/  LDSM.16.MT88.4 R32, [R221+0x18800] ;  /* 0x01880000dd20783b */ /* 0x000fe20000004200 */
[--C-:B------:R-:W-:Y:S02]  /*bc90*/  FFMA.FTZ R196, R198, c[0x0][0x23c], -R179.reuse ;  /* 0x00008f00c6c47a23 */ /* 0x100fe400000108b3 */
[--C-:B------:R-:W-:Y:S01]  /*bca0*/  FFMA.FTZ R197, R199, c[0x0][0x23c], -R179.reuse ;  /* 0x00008f00c7c57a23 */ /* 0x100fe200000108b3 */
[----:B------:R-:W-:Y:S01]  /*bcb0*/  LDSM.16.MT88.4 R28, [R220+0x18800] ;  /* 0x01880000dc1c783b */ /* 0x000fe20000004200 */
[----:B------:R-:W-:-:S02]  /*bcc0*/  FFMA.FTZ R195, R195, c[0x0][0x23c], -R179 ;  /* 0x00008f00c3c37a23 */ /* 0x000fc400000108b3 */
[----:B------:R-:W2:Y:S01]  /*bcd0*/  MUFU.EX2 R166, R166 ;  /* 0x000000a600a67308 */ /* 0x000ea20000000800 */
[----:B-1----:R-:W-:Y:S01]  /*bce0*/  F2FP.BF16.PACK_AB R6, R172, R173 ;  /* 0x000000adac06723e */ /* 0x002fe200000010ff */
[----:B------:R-:W-:Y:S02]  /*bcf0*/  FFMA.FTZ R198, R200, c[0x0][0x23c], -R179 ;  /* 0x00008f00c8c67a23 */ /* 0x000fe400000108b3 */
[--C-:B------:R-:W-:Y:S02]  /*bd00*/  FFMA.FTZ R193, R193, c[0x0][0x23c], -R171.reuse ;  /* 0x00008f00c1c17a23 */ /* 0x100fe400000108ab */
[--C-:B------:R-:W-:Y:S02]  /*bd10*/  FFMA.FTZ R191, R191, c[0x0][0x23c], -R171.reuse ;  /* 0x00008f00bfbf7a23 */ /* 0x100fe400000108ab */
[----:B------:R-:W-:Y:S01]  /*bd20*/  MUFU.EX2 R165, R165 ;  /* 0x000000a500a57308 */ /* 0x000fe20000000800 */
[--C-:B------:R-:W-:Y:S02]  /*bd30*/  FFMA.FTZ R194, R194, c[0x0][0x23c], -R171.reuse ;  /* 0x00008f00c2c27a23 */ /* 0x100fe400000108ab */
[----:B------:R-:W-:-:S02]  /*bd40*/  FFMA.FTZ R192, R192, c[0x0][0x23c], -R171 ;  /* 0x00008f00c0c07a23 */ /* 0x000fc400000108ab */
[--C-:B------:R-:W-:Y:S02]  /*bd50*/  FFMA.FTZ R182, R182, c[0x0][0x23c], -R179.reuse ;  /* 0x00008f00b6b67a23 */ /* 0x100fe400000108b3 */
[--C-:B------:R-:W-:Y:S01]  /*bd60*/  FFMA.FTZ R181, R181, c[0x0][0x23c], -R179.reuse ;  /* 0x00008f00b5b57a23 */ /* 0x100fe200000108b3 */
[----:B------:R-:W1:Y:S01]  /*bd70*/  MUFU.EX2 R2, R2 ;  /* 0x0000000200027308 */ /* 0x000e620000000800 */
[----:B--2---:R-:W-:Y:S01]  /*bd80*/  F2FP.BF16.PACK_AB R5, R166, R167 ;  /* 0x000000a7a605723e */ /* 0x004fe200000010ff */
[--C-:B------:R-:W-:Y:S02]  /*bd90*/  FFMA.FTZ R180, R180, c[0x0][0x23c], -R179.reuse ;  /* 0x00008f00b4b47a23 */ /* 0x100fe400000108b3 */
[----:B------:R-:W-:Y:S02]  /*bda0*/  FFMA.FTZ R178, R178, c[0x0][0x23c], -R179 ;  /* 0x00008f00b2b27a23 */ /* 0x000fe400000108b3 */
[--C-:B------:R-:W-:Y:S02]  /*bdb0*/  FFMA.FTZ R177, R177, c[0x0][0x23c], -R171.reuse ;  /* 0x00008f00b1b17a23 */ /* 0x100fe400000108ab */
[----:B------:R2:W3:Y:S01]  /*bdc0*/  MUFU.EX2 R176, R4 ;  /* 0x0000000400b07308 */ /* 0x0004e20000000800 */
[----:B------:R-:W-:-:S02]  /*bdd0*/  FFMA.FTZ R179, R170, c[0x0][0x23c], -R171 ;  /* 0x00008f00aab37a23 */ /* 0x000fc400000108ab */
[--C-:B------:R-:W-:Y:S02]  /*bde0*/  FFMA.FTZ R199, R168, c[0x0][0x23c], -R171.reuse ;  /* 0x00008f00a8c77a23 */ /* 0x100fe400000108ab */
[----:B------:R-:W-:Y:S02]  /*bdf0*/  FFMA.FTZ R200, R169, c[0x0][0x23c], -R171 ;  /* 0x00008f00a9c87a23 */ /* 0x000fe400000108ab */
[----:B------:R-:W-:Y:S01]  /*be00*/  LDSM.16.MT88.4 R168, [R221+0x19800] ;  /* 0x01980000dda8783b */ /* 0x000fe20000004200 */
        /* <DEDUP_REMOVED lines=24> */
[----:B------:R-:W-:Y:S01]  /*bf90*/  MUFU.EX2 R186, R186 ;  /* 0x000000ba00ba7308 */ /* 0x000fe20000000800 */
        /* <DEDUP_REMOVED lines=9> */
[----:B------:R-:W-:Y:S01]  /*c030*/  FMUL.FTZ R49, R49, R176 ;  /* 0x000000b031317220 */ /* 0x000fe20000410000 */
[----:B------:R-:W3:Y:S01]  /*c040*/  LDSM.16.MT88.4 R16, [R224+0x1a000] ;  /* 0x01a00000e010783b */ /* 0x000ee20000004200 */
[-C--:B------:R-:W-:Y:S01]  /*c050*/  FMUL.FTZ R50, R50, R0.reuse ;  /* 0x0000000032327220 */ /* 0x080fe20000410000 */
[----:B------:R-:W4:Y:S01]  /*c060*/  MUFU.EX2 R188, R188 ;  /* 0x000000bc00bc7308 */ /* 0x000f220000000800 */
        /* <DEDUP_REMOVED lines=9> */
[----:B------:R-:W5:Y:S01]  /*c100*/  LDSM.16.MT88.4 R12, [R222+0x1a000] ;  /* 0x01a00000de0c783b */ /* 0x000f620000004200 */
[----:B------:R-:W-:-:S02]  /*c110*/  FMUL.FTZ R57, R57, R176 ;  /* 0x000000b039397220 */ /* 0x000fc40000410000 */
[-C--:B------:R-:W-:Y:S01]  /*c120*/  FMUL.FTZ R58, R58, R0.reuse ;  /* 0x000000003a3a7220 */ /* 0x080fe20000410000 */
[----:B------:R-:W1:Y:S01]  /*c130*/  MUFU.EX2 R189, R189 ;  /* 0x000000bd00bd7308 */ /* 0x000e620000000800 */
[----:B------:R-:W-:Y:S02]  /*c140*/  FMUL.FTZ R59, R59, R0 ;  /* 0x000000003b3b7220 */ /* 0x000fe40000410000 */
[-C--:B------:R-:W-:Y:S01]  /*c150*/  FMUL.FTZ R60, R60, R176.reuse ;  /* 0x000000b03c3c7220 */ /* 0x080fe20000410000 */
[----:B--2---:R-:W-:Y:S01]  /*c160*/  HMMA.16816.F32.BF16 R52, R4, R20, R52 ;  /* 0x000000140434723c */ /* 0x004fe20000041834 */
[----:B------:R-:W-:Y:S02]  /*c170*/  FMUL.FTZ R61, R61, R176 ;  /* 0x000000b03d3d7220 */ /* 0x000fe40000410000 */
[-C--:B------:R-:W-:Y:S01]  /*c180*/  FMUL.FTZ R62, R62, R0.reuse ;  /* 0x000000003e3e7220 */ /* 0x080fe20000410000 */
[----:B------:R-:W2:Y:S01]  /*c190*/  MUFU.EX2 R196, R196 ;  /* 0x000000c400c47308 */ /* 0x000ea20000000800 */
[----:B------:R-:W-:-:S02]  /*c1a0*/  FMUL.FTZ R63, R63, R0 ;  /* 0x000000003f3f7220 */ /* 0x000fc40000410000 */
[-C--:B------:R-:W-:Y:S01]  /*c1b0*/  FMUL.FTZ R64, R64, R176.reuse ;  /* 0x000000b040407220 */ /* 0x080fe20000410000 */
[C---:B------:R-:W-:Y:S01]  /*c1c0*/  HMMA.16816.F32.BF16 R56, R4.reuse, R22, R56 ;  /* 0x000000160438723c */ /* 0x040fe20000041838 */
[----:B------:R-:W1:Y:S01]  /*c1d0*/  LDSM.16.MT88.4 R20, [R221+0x1a000] ;  /* 0x01a00000dd14783b */ /* 0x000e620000004200 */
[----:B------:R-:W-:Y:S02]  /*c1e0*/  FMUL.FTZ R65, R65, R176 ;  /* 0x000000b041417220 */ /* 0x000fe40000410000 */
[-C--:B------:R-:W-:Y:S01]  /*c1f0*/  FMUL.FTZ R66, R66, R0.reuse ;  /* 0x0000000042427220 */ /* 0x080fe20000410000 */
[----:B------:R-:W1:Y:S01]  /*c200*/  MUFU.EX2 R197, R197 ;  /* 0x000000c500c57308 */ /* 0x000e620000000800 */
[----:B------:R-:W-:Y:S02]  /*c210*/  FMUL.FTZ R67, R67, R0 ;  /* 0x0000000043437220 */ /* 0x000fe40000410000 */
[-C--:B------:R-:W-:Y:S01]  /*c220*/  FMUL.FTZ R68, R68, R176.reuse ;  /* 0x000000b044447220 */ /* 0x080fe20000410000 */
[----:B---3--:R-:W-:Y:S01]  /*c230*/  HMMA.16816.F32.BF16 R60, R4, R16, R60 ;  /* 0x00000010043c723c */ /* 0x008fe2000004183c */
[----:B------:R-:W-:-:S02]  /*c240*/  FMUL.FTZ R69, R69, R176 ;  /* 0x000000b045457220 */ /* 0x000fc40000410000 */
        /* <DEDUP_REMOVED lines=8> */
[----:B------:R-:W-:Y:S01]  /*c2d0*/  MUFU.EX2 R198, R198 ;  /* 0x000000c600c67308 */ /* 0x000fe20000000800 */
[----:B------:R-:W-:-:S02]  /*c2e0*/  FMUL.FTZ R75, R75, R0 ;  /* 0x000000004b4b7220 */ /* 0x000fc40000410000 */
[-C--:B------:R-:W-:Y:S01]  /*c2f0*/  FMUL.FTZ R76, R76, R176.reuse ;  /* 0x000000b04c4c7220 */ /* 0x080fe20000410000 */
[C---:B-----5:R-:W-:Y:S01]  /*c300*/  HMMA.16816.F32.BF16 R68, R4.reuse, R12, R68 ;  /* 0x0000000c0444723c */ /* 0x060fe20000041844 */
        /* <DEDUP_REMOVED lines=15> */
[----:B------:R-:W-:Y:S01]  /*c400*/  MUFU.EX2 R194, R194 ;  /* 0x000000c200c27308 */ /* 0x000fe20000000800 */
[----:B------:R-:W-:Y:S01]  /*c410*/  FMUL.FTZ R87, R87, R0 ;  /* 0x0000000057577220 */ /* 0x000fe20000410000 */
[----:B------:R-:W-:Y:S01]  /*c420*/  HMMA.16816.F32.BF16 R80, R4, R22, R80 ;  /* 0x000000160450723c */ /* 0x000fe20000041850 */
[-C--:B------:R-:W-:Y:S01]  /*c430*/  FMUL.FTZ R88, R88, R176.reuse ;  /* 0x000000b058587220 */ /* 0x080fe20000410000 */
[----:B------:R-:W1:Y:S01]  /*c440*/  LDSM.16.MT88.4 R20, [R222+0x1c000] ;  /* 0x01c00000de14783b */ /* 0x000e620000004200 */
[----:B------:R-:W-:-:S02]  /*c450*/  FMUL.FTZ R89, R89, R176 ;  /* 0x000000b059597220 */ /* 0x000fc40000410000 */
[-C--:B------:R-:W-:Y:S01]  /*c460*/  FMUL.FTZ R90, R90, R0.reuse ;  /* 0x000000005a5a7220 */ /* 0x080fe20000410000 */
[----:B------:R-:W1:Y:S01]  /*c470*/  MUFU.EX2 R192, R192 ;  /* 0x000000c000c07308 */ /* 0x000e620000000800 */
[----:B------:R-:W-:Y:S02]  /*c480*/  FMUL.FTZ R91, R91, R0 ;  /* 0x000000005b5b7220 */ /* 0x000fe40000410000 */
[-C--:B------:R-:W-:Y:S01]  /*c490*/  FMUL.FTZ R92, R92, R176.reuse ;  /* 0x000000b05c5c7220 */ /* 0x080fe20000410000 */
[----:B---3--:R-:W-:Y:S01]  /*c4a0*/  HMMA.16816.F32.BF16 R84, R4, R16, R84 ;  /* 0x000000100454723c */ /* 0x008fe20000041854 */
[----:B------:R-:W-:Y:S02]  /*c4b0*/  FMUL.FTZ R93, R93, R176 ;  /* 0x000000b05d5d7220 */ /* 0x000fe40000410000 */
[-C--:B------:R-:W-:Y:S01]  /*c4c0*/  FMUL.FTZ R94, R94, R0.reuse ;  /* 0x000000005e5e7220 */ /* 0x080fe20000410000 */
[----:B------:R-:W3:Y:S01]  /*c4d0*/  MUFU.EX2 R182, R182 ;  /* 0x000000b600b67308 */ /* 0x000ee20000000800 */
[----:B------:R-:W-:-:S02]  /*c4e0*/  FMUL.FTZ R95, R95, R0 ;  /* 0x000000005f5f7220 */ /* 0x000fc40000410000 */
[-C--:B------:R-:W-:Y:S01]  /*c4f0*/  FMUL.FTZ R96, R96, R176.reuse ;  /* 0x000000b060607220 */ /* 0x080fe20000410000 */
[C---:B------:R-:W-:Y:S01]  /*c500*/  HMMA.16816.F32.BF16 R88, R4.reuse, R18, R88 ;  /* 0x000000120458723c */ /* 0x040fe20000041858 */
[----:B------:R-:W-:Y:S01]  /*c510*/  FMUL.FTZ R97, R97, R176 ;  /* 0x000000b061617220 */ /* 0x000fe20000410000 */
[----:B------:R-:W2:Y:S01]  /*c520*/  LDSM.16.MT88.4 R16, [R221+0x1c000] ;  /* 0x01c00000dd10783b */ /* 0x000ea20000004200 */
[-C--:B------:R-:W-:Y:S01]  /*c530*/  FMUL.FTZ R98, R98, R0.reuse ;  /* 0x0000000062627220 */ /* 0x080fe20000410000 */
[----:B------:R-:W1:Y:S01]  /*c540*/  MUFU.EX2 R181, R181 ;  /* 0x000000b500b57308 */ /* 0x000e620000000800 */
[----:B------:R-:W-:Y:S02]  /*c550*/  FMUL.FTZ R99, R99, R0 ;  /* 0x0000000063637220 */ /* 0x000fe40000410000 */
[-C--:B------:R-:W-:Y:S01]  /*c560*/  FMUL.FTZ R100, R100, R176.reuse ;  /* 0x000000b064647220 */ /* 0x080fe20000410000 */
[----:B-----5:R-:W-:Y:S01]  /*c570*/  HMMA.16816.F32.BF16 R92, R4, R12, R92 ;  /* 0x0000000c045c723c */ /* 0x020fe2000004185c */
[----:B------:R-:W-:-:S02]  /*c580*/  FMUL.FTZ R101, R101, R176 ;  /* 0x000000b065657220 */ /* 0x000fc40000410000 */
[-C--:B------:R-:W-:Y:S01]  /*c590*/  FMUL.FTZ R102, R102, R0.reuse ;  /* 0x0000000066667220 */ /* 0x080fe20000410000 */
[----:B------:R-:W-:Y:S01]  /*c5a0*/  MUFU.EX2 R180, R180 ;  /* 0x000000b400b47308 */ /* 0x000fe20000000800 */
[----:B------:R-:W-:Y:S02]  /*c5b0*/  FMUL.FTZ R103, R103, R0 ;  /* 0x0000000067677220 */ /* 0x000fe40000410000 */
[-C--:B------:R-:W-:Y:S01]  /*c5c0*/  FMUL.FTZ R104, R104, R176.reuse ;  /* 0x000000b068687220 */ /* 0x080fe20000410000 */
[----:B------:R-:W-:Y:S01]  /*c5d0*/  HMMA.16816.F32.BF16 R96, R4, R14, R96 ;  /* 0x0000000e0460723c */ /* 0x000fe20000041860 */
[----:B------:R-:W5:Y:S01]  /*c5e0*/  LDSM.16.MT88.4 R12, [R220+0x1c000] ;  /* 0x01c00000dc0c783b */ /* 0x000f620000004200 */
[----:B------:R-:W-:Y:S02]  /*c5f0*/  FMUL.FTZ R105, R105, R176 ;  /* 0x000000b069697220 */ /* 0x000fe40000410000 */
[-C--:B------:R-:W-:Y:S01]  /*c600*/  FMUL.FTZ R106, R106, R0.reuse ;  /* 0x000000006a6a7220 */ /* 0x080fe20000410000 */
[----:B------:R-:W-:Y:S01]  /*c610*/  MUFU.EX2 R178, R178 ;  /* 0x000000b200b27308 */ /* 0x000fe20000000800 */
[----:B------:R-:W-:-:S02]  /*c620*/  FMUL.FTZ R107, R107, R0 ;  /* 0x000000006b6b7220 */ /* 0x000fc40000410000 */
        /* <DEDUP_REMOVED lines=29> */
[-C--:B------:R-:W-:Y:S02]  /*c800*/  FMUL.FTZ R126, R126, R0.reuse ;  /* 0x000000007e7e7220 */ /* 0x080fe40000410000 */
[----:B------:R-:W-:Y:S02]  /*c810*/  FMUL.FTZ R127, R127, R0 ;  /* 0x000000007f7f7220 */ /* 0x000fe40000410000 */
[-C--:B------:R-:W-:Y:S01]  /*c820*/  FMUL.FTZ R128, R128, R176.reuse ;  /* 0x000000b080807220 */ /* 0x080fe20000410000 */
[----:B------:R-:W-:Y:S01]  /*c830*/  HMMA.16816.F32.BF16 R120, R4, R14, R120 ;  /* 0x0000000e0478723c */ /* 0x000fe20000041878 */
[----:B------:R-:W5:Y:S01]  /*c840*/  LDSM.16.MT88.4 R12, [R221+0x1e000] ;  /* 0x01e00000dd0c783b */ /* 0x000f620000004200 */
[----:B------:R-:W-:Y:S02]  /*c850*/  FMUL.FTZ R129, R129, R176 ;  /* 0x000000b081817220 */ /* 0x000fe40000410000 */
[-C--:B------:R-:W-:Y:S02]  /*c860*/  FMUL.FTZ R130, R130, R0.reuse ;  /* 0x0000000082827220 */ /* 0x080fe40000410000 */
[----:B------:R-:W-:-:S02]  /*c870*/  FMUL.FTZ R131, R131, R0 ;  /* 0x0000000083837220 */ /* 0x000fc40000410000 */
[C---:B-1----:R-:W-:Y:S01]  /*c880*/  HMMA.16816.F32.BF16 R124, R4.reuse, R20, R124 ;  /* 0x00000014047c723c */ /* 0x042fe2000004187c */
[-C--:B------:R-:W-:Y:S02]  /*c890*/  FMUL.FTZ R132, R132, R176.reuse ;  /* 0x000000b084847220 */ /* 0x080fe40000410000 */
[----:B------:R-:W-:Y:S02]  /*c8a0*/  FMUL.FTZ R133, R133, R176 ;  /* 0x000000b085857220 */ /* 0x000fe40000410000 */
[-C--:B------:R-:W-:Y:S02]  /*c8b0*/  FMUL.FTZ R134, R134, R0.reuse ;  /* 0x0000000086867220 */ /* 0x080fe40000410000 */
[----:B------:R-:W-:Y:S01]  /*c8c0*/  FMUL.FTZ R135, R135, R0 ;  /* 0x0000000087877220 */ /* 0x000fe20000410000 */
[----:B------:R-:W-:Y:S01]  /*c8d0*/  HMMA.16816.F32.BF16 R128, R4, R22, R128 ;  /* 0x000000160480723c */ /* 0x000fe20000041880 */
[-C--:B------:R-:W-:Y:S01]  /*c8e0*/  FMUL.FTZ R136, R136, R176.reuse ;  /* 0x000000b088887220 */ /* 0x080fe20000410000 */
[----:B------:R-:W1:Y:S01]  /*c8f0*/  LDSM.16.MT88.4 R20, [R220+0x1e000] ;  /* 0x01e00000dc14783b */ /* 0x000e620000004200 */
[----:B------:R-:W-:-:S02]  /*c900*/  FMUL.FTZ R137, R137, R176 ;  /* 0x000000b089897220 */ /* 0x000fc40000410000 */
[-C--:B------:R-:W-:Y:S02]  /*c910*/  FMUL.FTZ R138, R138, R0.reuse ;  /* 0x000000008a8a7220 */ /* 0x080fe40000410000 */
[----:B------:R-:W-:Y:S02]  /*c920*/  FMUL.FTZ R139, R139, R0 ;  /* 0x000000008b8b7220 */ /* 0x000fe40000410000 */
[-C--:B------:R-:W-:Y:S01]  /*c930*/  FMUL.FTZ R140, R140, R176.reuse ;  /* 0x000000b08c8c7220 */ /* 0x080fe20000410000 */
[----:B--2---:R-:W-:Y:S01]  /*c940*/  HMMA.16816.F32.BF16 R132, R4, R16, R132 ;  /* 0x000000100484723c */ /* 0x004fe20000041884 */
[----:B------:R-:W-:Y:S02]  /*c950*/  FMUL.FTZ R141, R141, R176 ;  /* 0x000000b08d8d7220 */ /* 0x000fe40000410000 */
[-C--:B------:R-:W-:Y:S02]  /*c960*/  FMUL.FTZ R142, R142, R0.reuse ;  /* 0x000000008e8e7220 */ /* 0x080fe40000410000 */
[----:B------:R-:W-:-:S02]  /*c970*/  FMUL.FTZ R143, R143, R0 ;  /* 0x000000008f8f7220 */ /* 0x000fc40000410000 */
[-C--:B------:R-:W-:Y:S01]  /*c980*/  FMUL.FTZ R152, R152, R176.reuse ;  /* 0x000000b098987220 */ /* 0x080fe20000410000 */
[C---:B------:R-:W-:Y:S01]  /*c990*/  HMMA.16816.F32.BF16 R136, R4.reuse, R18, R136 ;  /* 0x000000120488723c */ /* 0x040fe20000041888 */
[----:B------:R-:W-:Y:S01]  /*c9a0*/  FMUL.FTZ R153, R153, R176 ;  /* 0x000000b099997220 */ /* 0x000fe20000410000 */
[----:B------:R-:W2:Y:S01]  /*c9b0*/  LDSM.16.MT88.4 R16, [R224+0x18800] ;  /* 0x01880000e010783b */ /* 0x000ea20000004200 */
[-C--:B------:R-:W-:Y:S02]  /*c9c0*/  FMUL.FTZ R154, R154, R0.reuse ;  /* 0x000000009a9a7220 */ /* 0x080fe40000410000 */
        /* <DEDUP_REMOVED lines=13> */
[----:B------:R-:W-:Y:S02]  /*caa0*/  FFMA.FTZ R175, R250, R176, R175 ;  /* 0x000000b0faaf7223 */ /* 0x000fe400000100af */
[----:B------:R-:W-:Y:S02]  /*cab0*/  FFMA.FTZ R0, R249, R0, R167 ;  /* 0x00000000f9007223 */ /* 0x000fe400000100a7 */
[----:B------:R-:W-:Y:S02]  /*cac0*/  FADD.FTZ R174, R174, R175 ;  /* 0x000000afaeae7221 */ /* 0x000fe40000010000 */
[----:B------:R-:W-:Y:S01]  /*cad0*/  FADD.FTZ R0, R166, R0 ;  /* 0x00000000a6007221 */ /* 0x000fe20000010000 */
[----:B------:R-:W-:Y:S01]  /*cae0*/  HMMA.16816.F32.BF16 R144, R4, R22, R144 ;  /* 0x000000160490723c */ /* 0x000fe20000041890 */
[----:B------:R-:W1:Y:S01]  /*caf0*/  LDSM.16.MT88.4 R20, [R222+0x1a800] ;  /* 0x01a80000de14783b */ /* 0x000e620000004200 */
[----:B------:R-:W-:-:S02]  /*cb00*/  FADD.FTZ R174, R173, R174 ;  /* 0x000000aeadae7221 */ /* 0x000fc40000010000 */
        /* <DEDUP_REMOVED lines=17> */
[C---:B------:R-:W-:Y:S01]  /*cc20*/  HMMA.16816.F32.BF16 R156, R4.reuse, R18, R156 ;  /* 0x00000012049c723c */ /* 0x040fe2000004189c */
[----:B------:R-:W2:Y:S07]  /*cc30*/  LDSM.16.MT88.4 R16, [R221+0x1a800] ;  /* 0x01a80000dd10783b */ /* 0x000eae0000004200 */
[C---:B-----5:R-:W-:Y:S08]  /*cc40*/  HMMA.16816.F32.BF16 R36, R4.reuse, R12, R36 ;  /* 0x0000000c0424723c */ /* 0x060ff00000041824 */
[C---:B------:R-:W-:Y:S01]  /*cc50*/  HMMA.16816.F32.BF16 R40, R4.reuse, R14, R40 ;  /* 0x0000000e0428723c */ /* 0x040fe20000041828 */
[----:B------:R-:W4:Y:S07]  /*cc60*/  LDSM.16.MT88.4 R12, [R220+0x1a800] ;  /* 0x01a80000dc0c783b */ /* 0x000f2e0000004200 */
[C---:B------:R-:W-:Y:S08]  /*cc70*/  HMMA.16816.F32.BF16 R44, R4.reuse, R32, R44 ;  /* 0x00000020042c723c */ /* 0x040ff0000004182c */
[C---:B------:R-:W-:Y:S01]  /*cc80*/  HMMA.16816.F32.BF16 R48, R4.reuse, R34, R48 ;  /* 0x000000220430723c */ /* 0x040fe20000041830 */
[----:B------:R-:W5:Y:S07]  /*cc90*/  LDSM.16.MT88.4 R32, [R224+0x1c800] ;  /* 0x01c80000e020783b */ /* 0x000f6e0000004200 */
[C---:B------:R-:W-:Y:S08]  /*cca0*/  HMMA.16816.F32.BF16 R52, R4.reuse, R28, R52 ;  /* 0x0000001c0434723c */ /* 0x040ff00000041834 */
        /* <DEDUP_REMOVED lines=13> */
[----:B------:R-:W2:Y:S07]  /*cd80*/  LDSM.16.MT88.4 R24, [R221+0x1c800] ;  /* 0x01c80000dd18783b */ /* 0x000eae0000004200 */
[C---:B-----5:R-:W-:Y:S08]  /*cd90*/  HMMA.16816.F32.BF16 R92, R4.reuse, R32, R92 ;  /* 0x00000020045c723c */ /* 0x060ff0000004185c */
[C---:B------:R-:W-:Y:S01]  /*cda0*/  HMMA.16816.F32.BF16 R96, R4.reuse, R34, R96 ;  /* 0x000000220460723c */ /* 0x040fe20000041860 */
[----:B------:R-:W-:Y:S07]  /*cdb0*/  LDSM.16.MT88.4 R32, [R220+0x1e800] ;  /* 0x01e80000dc20783b */ /* 0x000fee0000004200 */
[C---:B---3--:R-:W-:Y:S08]  /*cdc0*/  HMMA.16816.F32.BF16 R100, R4.reuse, R28, R100 ;  /* 0x0000001c0464723c */ /* 0x048ff00000041864 */
[C---:B------:R-:W-:Y:S01]  /*cdd0*/  HMMA.16816.F32.BF16 R104, R4.reuse, R30, R104 ;  /* 0x0000001e0468723c */ /* 0x040fe20000041868 */
[----:B------:R-:W3:Y:S07]  /*cde0*/  LDSM.16.MT88.4 R28, [R221+0x1e800] ;  /* 0x01e80000dd1c783b */ /* 0x000eee0000004200 */
[C---:B-1----:R-:W-:Y:S08]  /*cdf0*/  HMMA.16816.F32.BF16 R116, R4.reuse, R20, R116 ;  /* 0x000000140474723c */ /* 0x042ff00000041874 */
[C---:B------:R-:W-:Y:S01]  /*ce00*/  HMMA.16816.F32.BF16 R120, R4.reuse, R22, R120 ;  /* 0x000000160478723c */ /* 0x040fe20000041878 */
[----:B------:R-:W-:Y:S07]  /*ce10*/  LDSM.16.MT88.4 R20, [R220+0x19000] ;  /* 0x01900000dc14783b */ /* 0x000fee0000004200 */
[C---:B--2---:R-:W-:Y:S08]  /*ce20*/  HMMA.16816.F32.BF16 R124, R4.reuse, R16, R124 ;  /* 0x00000010047c723c */ /* 0x044ff0000004187c */
[C---:B------:R-:W-:Y:S01]  /*ce30*/  HMMA.16816.F32.BF16 R128, R4.reuse, R18, R128 ;  /* 0x000000120480723c */ /* 0x040fe20000041880 */
[----:B------:R-:W-:Y:S07]  /*ce40*/  LDSM.16.MT88.4 R16, [R224+0x1b000] ;  /* 0x01b00000e010783b */ /* 0x000fee0000004200 */
[C---:B----4-:R-:W-:Y:S08]  /*ce50*/  HMMA.16816.F32.BF16 R132, R4.reuse, R12, R132 ;  /* 0x0000000c0484723c */ /* 0x050ff00000041884 */
[C---:B------:R-:W-:Y:S01]  /*ce60*/  HMMA.16816.F32.BF16 R136, R4.reuse, R14, R136 ;  /* 0x0000000e0488723c */ /* 0x040fe20000041888 */
[----:B------:R-:W1:Y:S07]  /*ce70*/  LDSM.16.MT88.4 R12, [R224+0x19000] ;  /* 0x01900000e00c783b */ /* 0x000e6e0000004200 */
[C---:B------:R-:W-:Y:S08]  /*ce80*/  HMMA.16816.F32.BF16 R108, R4.reuse, R24, R108 ;  /* 0x00000018046c723c */ /* 0x040ff0000004186c */
[C---:B------:R-:W-:Y:S01]  /*ce90*/  HMMA.16816.F32.BF16 R112, R4.reuse, R26, R112 ;  /* 0x0000001a0470723c */ /* 0x040fe20000041870 */
[----:B------:R-:W2:Y:S07]  /*cea0*/  LDSM.16.MT88.4 R24, [R221+0x19000] ;  /* 0x01900000dd18783b */ /* 0x000eae0000004200 */
        /* <DEDUP_REMOVED lines=64> */
[C---:B-----5:R-:W-:Y:S08]  /*d2b0*/  HMMA.16816.F32.BF16 R84, R4.reuse, R28, R84 ;  /* 0x0000001c0454723c */ /* 0x060ff00000041854 */
[C---:B------:R-:W-:Y:S01]  /*d2c0*/  HMMA.16816.F32.BF16 R88, R4.reuse, R30, R88 ;  /* 0x0000001e0458723c */ /* 0x040fe20000041858 */
[----:B------:R-:W5:Y:S07]  /*d2d0*/  LDSM.16.MT88.4 R28, [R222+0x19800] ;  /* 0x01980000de1c783b */ /* 0x000f6e0000004200 */
[C---:B--2---:R-:W-:Y:S08]  /*d2e0*/  HMMA.16816.F32.BF16 R124, R4.reuse, R24, R124 ;  /* 0x00000018047c723c */ /* 0x044ff0000004187c */
[C---:B------:R-:W-:Y:S01]  /*d2f0*/  HMMA.16816.F32.BF16 R128, R4.reuse, R26, R128 ;  /* 0x0000001a0480723c */ /* 0x040fe20000041880 */
[----:B------:R-:W-:Y:S07]  /*d300*/  LDSM.16.MT88.4 R24, [R222+0x1b800] ;  /* 0x01b80000de18783b */ /* 0x000fee0000004200 */
[C---:B------:R-:W-:Y:S08]  /*d310*/  HMMA.16816.F32.BF16 R140, R4.reuse, R32, R140 ;  /* 0x00000020048c723c */ /* 0x040ff0000004188c */
[----:B------:R-:W-:Y:S01]  /*d320*/  HMMA.16816.F32.BF16 R152, R4, R34, R152 ;  /* 0x000000220498723c */ /* 0x000fe20000041898 */
[----:B------:R-:W2:Y:S06]  /*d330*/  LDSM.16.MT88.4 R32, [R220+0x19800] ;  /* 0x01980000dc20783b */ /* 0x000eac0000004200 */
[----:B------:R-:W-:-:S02]  /*d340*/  F2FP.BF16.PACK_AB R4, R181, R182 ;  /* 0x000000b6b504723e */ /* 0x000fc400000010ff */
[----:B------:R-:W-:Y:S02]  /*d350*/  F2FP.BF16.PACK_AB R5, R179, R177 ;  /* 0x000000b1b305723e */ /* 0x000fe400000010ff */
[----:B------:R-:W-:Y:S02]  /*d360*/  F2FP.BF16.PACK_AB R6, R178, R180 ;  /* 0x000000b4b206723e */ /* 0x000fe400000010ff */
[----:B------:R-:W-:-:S07]  /*d370*/  F2FP.BF16.PACK_AB R7, R200, R199 ;  /* 0x000000c7c807723e */ /* 0x000fce00000010ff */
        /* <DEDUP_REMOVED lines=14> */
[----:B------:R-:W2:Y:S07]  /*d460*/  LDSM.16.MT88.4 R32, [R221+0x1d800] ;  /* 0x01d80000dd20783b */ /* 0x000eae0000004200 */
[C---:B------:R-:W-:Y:S08]  /*d470*/  HMMA.16816.F32.BF16 R68, R4.reuse, R24, R68 ;  /* 0x000000180444723c */ /* 0x040ff00000041844 */
        /* <DEDUP_REMOVED lines=12> */
[C---:B------:R-:W-:Y:S08]  /*d540*/  HMMA.16816.F32.BF16 R48, R4.reuse, R170, R48 ;  /* 0x000000aa0430723c */ /* 0x040ff00000041830 */
[C---:B-----5:R-:W-:Y:S08]  /*d550*/  HMMA.16816.F32.BF16 R100, R4.reuse, R28, R100 ;  /* 0x0000001c0464723c */ /* 0x060ff00000041864 */
[C---:B------:R-:W-:Y:S08]  /*d560*/  HMMA.16816.F32.BF16 R104, R4.reuse, R30, R104 ;  /* 0x0000001e0468723c */ /* 0x040ff00000041868 */
[C---:B--2---:R-:W-:Y:S08]  /*d570*/  HMMA.16816.F32.BF16 R108, R4.reuse, R32, R108 ;  /* 0x00000020046c723c */ /* 0x044ff0000004186c */
[C---:B------:R-:W-:Y:S08]  /*d580*/  HMMA.16816.F32.BF16 R112, R4.reuse, R34, R112 ;  /* 0x000000220470723c */ /* 0x040ff00000041870 */
[C---:B------:R-:W-:Y:S08]  /*d590*/  HMMA.16816.F32.BF16 R116, R4.reuse, R24, R116 ;  /* 0x000000180474723c */ /* 0x040ff00000041874 */
[C---:B------:R-:W-:Y:S08]  /*d5a0*/  HMMA.16816.F32.BF16 R120, R4.reuse, R26, R120 ;  /* 0x0000001a0478723c */ /* 0x040ff00000041878 */
[C---:B-1----:R-:W-:Y:S08]  /*d5b0*/  HMMA.16816.F32.BF16 R132, R4.reuse, R12, R132 ;  /* 0x0000000c0484723c */ /* 0x042ff00000041884 */
[C---:B------:R-:W-:Y:S08]  /*d5c0*/  HMMA.16816.F32.BF16 R136, R4.reuse, R14, R136 ;  /* 0x0000000e0488723c */ /* 0x040ff00000041888 */
[C---:B---3--:R-:W-:Y:S08]  /*d5d0*/  HMMA.16816.F32.BF16 R140, R4.reuse, R20, R140 ;  /* 0x00000014048c723c */ /* 0x048ff0000004188c */
[C---:B------:R-:W-:Y:S08]  /*d5e0*/  HMMA.16816.F32.BF16 R152, R4.reuse, R22, R152 ;  /* 0x000000160498723c */ /* 0x040ff00000041898 */
[C---:B----4-:R-:W-:Y:S08]  /*d5f0*/  HMMA.16816.F32.BF16 R148, R4.reuse, R16, R148 ;  /* 0x000000100494723c */ /* 0x050ff00000041894 */
[----:B------:R-:W-:Y:S01]  /*d600*/  HMMA.16816.F32.BF16 R144, R4, R18, R144 ;  /* 0x000000120490723c */ /* 0x000fe20000041890 */
[----:B------:R-:W-:Y:S11]  /*d610*/  @P0 BRA `(.L_x_261) ;  /* 0x0000001000000947 */ /* 0x000ff60003800000 */
.L_x_254:
[----:B------:R-:W-:-:S12]  /*d620*/  UIADD3 UR9, UR26, -0x1, URZ ;  /* 0xffffffff1a097890 */ /* 0x000fd8000fffe03f */
.L_x_261:
        /* <DEDUP_REMOVED lines=9> */
[----:B------:R-:W-:Y:S02]  /*d6c0*/  ISETP.GE.AND P3, PT, R242, c[0x0][0x220], PT ;  /* 0x00008800f2007a0c */ /* 0x000fe40003f66270 */
        /* <DEDUP_REMOVED lines=9> */
[----:B------:R-:W-:Y:S02]  /*d760*/  IADD3.X R247, R247, UR10, R13, P0, !PT ;  /* 0x0000000af7f77c10 */ /* 0x000fe400087fe40d */
[C---:B------:R-:W-:Y:S02]  /*d770*/  LEA R248, P1, R2.reuse, c[0x0][0x168], 0x1 ;  /* 0x00005a0002f87a11 */ /* 0x040fe400078208ff */
[----:B-1----:R-:W-:Y:S01]  /*d780*/  SHF.R.S32.HI R4, RZ, 0x1f, R5 ;  /* 0x0000001fff047819 */ /* 0x002fe20000011405 */
[----:B------:R-:W-:Y:S01]  /*d790*/  IMAD.U32 R237, RZ, RZ, UR6 ;  /* 0x00000006ffed7e24 */ /* 0x000fe2000f8e00ff */
[----:B------:R-:W-:Y:S01]  /*d7a0*/  LEA.HI.X R247, R2, c[0x0][0x16c], R247, 0x1, P1 ;  /* 0x00005b0002f77a11 */ /* 0x000fe200008f0cf7 */
[----:B------:R-:W-:Y:S01]  /*d7b0*/  IMAD.MOV.U32 R2, RZ, RZ, R164 ;  /* 0x000000ffff027224 */ /* 0x000fe200078e00a4 */
[----:B------:R-:W-:Y:S01]  /*d7c0*/  LEA.HI R4, R4, R5, RZ, 0x3 ;  /* 0x0000000504047211 */ /* 0x000fe200078f18ff */
[----:B------:R-:W-:Y:S01]  /*d7d0*/  IMAD.MOV.U32 R5, RZ, RZ, R11 ;  /* 0x000000ffff057224 */ /* 0x000fe200078e000b */
[----:B------:R-:W-:Y:S01]  /*d7e0*/  IADD3 R0, P0, R6, UR14, RZ ;  /* 0x0000000e06007c10 */ /* 0x000fe2000ff1e0ff */
[----:B------:R-:W-:Y:S01]  /*d7f0*/  UMOV UR14, URZ ;  /* 0x0000003f000e7c82 */ /* 0x000fe20008000000 */
[----:B------:R-:W-:-:S02]  /*d800*/  SHF.R.S32.HI R4, RZ, 0x3, R4 ;  /* 0x00000003ff047819 */ /* 0x000fc40000011404 */
[----:B------:R-:W-:Y:S01]  /*d810*/  IADD3.X R237, R237, UR11, R7, P0, !PT ;  /* 0x0000000beded7c10 */ /* 0x000fe200087fe407 */
[----:B------:R-:W-:Y:S01]  /*d820*/  UIADD3 UR11, UR9, -0x1, URZ ;  /* 0xffffffff090b7890 */ /* 0x000fe2000fffe03f */
[----:B------:R-:W-:Y:S02]  /*d830*/  IADD3 R14, P1, R4, 0x20, RZ ;  /* 0x00000020040e7810 */ /* 0x000fe40007f3e0ff */
[----:B------:R-:W-:Y:S02]  /*d840*/  SHF.R.S32.HI R4, RZ, 0x1f, R4 ;  /* 0x0000001fff047819 */ /* 0x000fe40000011404 */
[----:B------:R-:W-:-:S03]  /*d850*/  LEA R246, P0, R0, c[0x0][0x170], 0x1 ;  /* 0x00005c0000f67a11 */ /* 0x000fc600078008ff */
[----:B------:R-:W-:Y:S01]  /*d860*/  IMAD.X R15, RZ, RZ, R4, P1 ;  /* 0x000000ffff0f7224 */ /* 0x000fe200008e0604 */
[----:B------:R-:W-:Y:S01]  /*d870*/  LEA.HI.X R237, R0, c[0x0][0x174], R237, 0x1, P0 ;  /* 0x00005d0000ed7a11 */ /* 0x000fe200000f0ced */
[----:B------:R-:W-:Y:S01]  /*d880*/  IMAD.MOV.U32 R4, RZ, RZ, R8 ;  /* 0x000000ffff047224 */ /* 0x000fe200078e0008 */
[----:B------:R-:W-:Y:S01]  /*d890*/  ISETP.GE.AND P1, PT, R235, c[0x0][0x220], PT ;  /* 0x00008800eb007a0c */ /* 0x000fe20003f26270 */
[----:B------:R-:W-:Y:S01]  /*d8a0*/  IMAD.MOV.U32 R0, RZ, RZ, R3 ;  /* 0x000000ffff007224 */ /* 0x000fe200078e0003 */
[----:B------:R1:W-:Y:S01]  /*d8b0*/  STL.64 [R1+0x8], R14 ;  /* 0x0000080e01007387 */ /* 0x0003e20000100a00 */
[----:B------:R-:W-:-:S03]  /*d8c0*/  ISETP.GE.AND P0, PT, R234, c[0x0][0x220], PT ;  /* 0x00008800ea007a0c */ /* 0x000fc60003f06270 */
[----:B------:R1:W-:Y:S01]  /*d8d0*/  STL.64 [R1], R4 ;  /* 0x0000000401007387 */ /* 0x0003e20000100a00 */
[----:B------:R-:W-:Y:S05]  /*d8e0*/  BRA `(.L_x_263) ;  /* 0x000003b000007947 */ /* 0x000fea0003800000 */
.L_x_265:
        /* <DEDUP_REMOVED lines=59> */
.L_x_263:
[----:B------:R-:W2:Y:S01]  /*dca0*/  LDL.64 R6, [R1] ;  /* 0x0000000001067983 */ /* 0x000ea20000100a00 */
[----:B------:R-:W-:Y:S01]  /*dcb0*/  UIADD3 UR8, -UR14, UR9, URZ ;  /* 0x000000090e087290 */ /* 0x000fe2000fffe13f */
[----:B------:R-:W-:Y:S04]  /*dcc0*/  DEPBAR.LE SB0, 0x0 ;  /* 0x000080000000791a */ /* 0x000fe80000000000 */
[----:B------:R3:W-:Y:S01]  /*dcd0*/  STL.64 [R1+0x10], R36 ;  /* 0x0000102401007387 */ /* 0x0007e20000100a00 */
[----:B------:R-:W-:Y:S01]  /*dce0*/  IMAD.U32 R12, RZ, RZ, UR8 ;  /* 0x00000008ff0c7e24 */ /* 0x000fe2000f8e00ff */
[----:B------:R-:W-:Y:S01]  /*dcf0*/  USHF.R.S32.HI UR7, URZ, 0x1f, UR8 ;  /* 0x0000001f3f077899 */ /* 0x000fe20008011408 */
[----:B-1----:R-:W-:Y:S01]  /*dd00*/  IMAD.U32 R4, RZ, RZ, UR8 ;  /* 0x00000008ff047e24 */ /* 0x002fe2000f8e00ff */
[----:B------:R-:W-:Y:S01]  /*dd10*/  BAR.SYNC.DEFER_BLOCKING 0x0 ;  /* 0x0000000000007b1d */ /* 0x000fe20000010000 */
[----:B------:R-:W-:Y:S01]  /*dd20*/  UIMAD UR6, UR28, UR8, URZ ;  /* 0x000000081c0672a4 */ /* 0x000fe2000f8e023f */
[----:B------:R-:W-:Y:S01]  /*dd30*/  LEA R12, P4, R12, R244, 0x6 ;  /* 0x000000f40c0c7211 */ /* 0x000fe200078830ff */
[----:B------:R-:W-:Y:S01]  /*dd40*/  IMAD.U32 R14, RZ, RZ, UR8 ;  /* 0x00000008ff0e7e24 */ /* 0x000fe2000f8e00ff */
[----:B------:R-:W-:Y:S01]  /*dd50*/  UIADD3 UR10, UR11, -UR14, URZ ;  /* 0x8000000e0b0a7290 */ /* 0x000fe2000fffe03f */
[----:B------:R-:W-:Y:S01]  /*dd60*/  IMAD.U32 R3, RZ, RZ, UR8 ;  /* 0x00000008ff037e24 */ /* 0x000fe2000f8e00ff */
[----:B------:R-:W-:Y:S01]  /*dd70*/  LEA.HI.X.SX32 R13, R4, R245, 0x6, P4 ;  /* 0x000000f5040d7211 */ /* 0x000fe200020f36ff */
[----:B------:R-:W-:Y:S04]  /*dd80*/  UIMAD UR6, UR7, UR5, UR6 ;  /* 0x00000005070672a4 */ /* 0x000fe8000f8e0206 */
[----:B------:R-:W-:Y:S04]  /*dd90*/  IMAD R5, R13, c[0x0][0x1a0], RZ ;  /* 0x000068000d057a24 */ /* 0x000fe800078e02ff */
[C---:B------:R-:W-:Y:S02]  /*dda0*/  IMAD R5, R12.reuse, c[0x0][0x1a4], R5 ;  /* 0x000069000c057a24 */ /* 0x040fe400078e0205 */
[----:B------:R-:W-:Y:S04]  /*ddb0*/  IMAD.WIDE.U32 R12, R12, c[0x0][0x1a0], RZ ;  /* 0x000068000c0c7a25 */ /* 0x000fe800078e00ff */
[----:B------:R-:W-:Y:S01]  /*ddc0*/  IMAD.IADD R5, R13, 0x1, R5 ;  /* 0x000000010d057824 */ /* 0x000fe200078e0205 */
[C---:B------:R-:W-:Y:S01]  /*ddd0*/  LEA R18, P6, R12.reuse, R246, 0x1 ;  /* 0x000000f60c127211 */ /* 0x040fe200078c08ff */
[----:B------:R-:W-:Y:S03]  /*dde0*/  @P3 STS.128 [R233+0x18000], RZ ;  /* 0x018000ffe9003388 */ /* 0x000fe60000000c00 */
[----:B------:R-:W-:Y:S01]  /*ddf0*/  LEA.HI.X R19, R12, R237, R5, 0x1, P6 ;  /* 0x000000ed0c137211 */ /* 0x000fe200030f0c05 */
[----:B---3--:R-:W3:Y:S02]  /*de00*/  LDL.64 R36, [R1+0x8] ;  /* 0x0000080001247983 */ /* 0x008ee40000100a00 */
[----:B---3--:R-:W-:Y:S01]  /*de10*/  LEA R14, P5, R14, R36, 0x6 ;  /* 0x000000240e0e7211 */ /* 0x008fe200078a30ff */
[----:B--2---:R-:W-:Y:S03]  /*de20*/  IMAD.WIDE.U32 R10, R231, UR8, R6 ;  /* 0x00000008e70a7c25 */ /* 0x004fe6000f8e0006 */
[----:B------:R-:W-:Y:S02]  /*de30*/  LEA.HI.X.SX32 R15, R3, R37, 0x6, P5 ;  /* 0x00000025030f7211 */ /* 0x000fe400028f36ff */
[C---:B------:R-:W-:Y:S02]  /*de40*/  @!P3 LEA R8, P4, R10.reuse, c[0x0][0x170], 0x1 ;  /* 0x00005c000a08ba11 */ /* 0x040fe400078808ff */
[----:B------:R-:W-:Y:S01]  /*de50*/  IADD3 R3, R11, UR6, RZ ;  /* 0x000000060b037c10 */ /* 0x000fe2000fffe0ff */
[----:B------:R-:W-:Y:S01]  /*de60*/  IMAD R4, R15, c[0x0][0x1a0], RZ ;  /* 0x000068000f047a24 */ /* 0x000fe200078e02ff */
[C---:B------:R-:W-:Y:S02]  /*de70*/  @!P3 IADD3 R6, P5, R10.reuse, UR19, RZ ;  /* 0x000000130a06bc10 */ /* 0x040fe4000ffbe0ff */
        /* <DEDUP_REMOVED lines=274> */
[----:B------:R-:W-:Y:S04]  /*efa0*/  LEA R168, P5, R166, R248, 0x1 ;  /* 0x000000f8a6a87211 */ /* 0x000fe800078a08ff */
[----:B------:R-:W-:Y:S01]  /*efb0*/  IADD3 R164, R173, R164, RZ ;  /* 0x000000a4ada47210 */ /* 0x000fe20007ffe0ff */
[----:B------:R-:W-:Y:S01]  /*efc0*/  IMAD R3, R170, c[0x0][0x19c], R3 ;  /* 0x00006700aa037a24 */ /* 0x000fe200078e0203 */
[C---:B------:R-:W-:Y:S03]  /*efd0*/  LEA R170, P6, R172.reuse, R248, 0x1 ;  /* 0x000000f8acaa7211 */ /* 0x040fe600078c08ff */
[----:B------:R-:W-:Y:S01]  /*efe0*/  IMAD.IADD R3, R167, 0x1, R3 ;  /* 0x00000001a7037824 */ /* 0x000fe200078e0203 */
[-C--:B------:R-:W-:Y:S04]  /*eff0*/  LEA.HI.X R171, R172, R247.reuse, R164, 0x1, P6 ;  /* 0x000000f7acab7211 */ /* 0x080fe800030f0ca4 */
[----:B------:R-:W-:Y:S01]  /*f000*/  LEA.HI.X R169, R166, R247, R3, 0x1, P5 ;  /* 0x000000f7a6a97211 */ /* 0x000fe200028f0c03 */
[----:B-1---5:R-:W-:-:S05]  /*f010*/  @P4 BRA `(.L_x_265) ;  /* 0xffffe8d000004947 */ /* 0x022fca000383ffff */
.L_x_264:
[----:B------:R-:W-:Y:S01]  /*f020*/  MOV R164, UR8 ;  /* 0x0000000800a47c02 */ /* 0x000fe20008000f00 */
[----:B------:R-:W-:Y:S01]  /*f030*/  LDSM.16.MT88.4 R180, [R221+0x1a800] ;  /* 0x01a80000ddb4783b */ /* 0x000fe20000004200 */
[----:B------:R-:W-:Y:S02]  /*f040*/  UIADD3 UR14, UR14, 0x1, URZ ;  /* 0x000000010e0e7890 */ /* 0x000fe4000fffe03f */
[----:B------:R-:W-:Y:S04]  /*f050*/  LEA R164, R164, R232, 0x6 ;  /* 0x000000e8a4a47211 */ /* 0x000fe800078e30ff */
[C---:B-1----:R-:W-:Y:S01]  /*f060*/  IADD3 R173, R164.reuse, 0x9, RZ ;  /* 0x00000009a4ad7810 */ /* 0x042fe20007ffe0ff */
[----:B------:R-:W-:Y:S01]  /*f070*/  I2F R176, R164 ;  /* 0x000000a400b07306 */ /* 0x000fe20000201400 */
[C---:B------:R-:W-:Y:S01]  /*f080*/  IADD3 R168, R164.reuse, 0x10, RZ ;  /* 0x00000010a4a87810 */ /* 0x040fe20007ffe0ff */
[----:B------:R-:W-:Y:S01]  /*f090*/  LDSM.16.MT88.4 R184, [R222+0x1c800] ;  /* 0x01c80000deb8783b */ /* 0x000fe20000004200 */
        /* <DEDUP_REMOVED lines=139> */
[C---:B------:R-:W-:Y:S02]  /*f950*/  FMUL.FTZ R14, R0.reuse, R154 ;  /* 0x0000009a000e7220 */ /* 0x040fe40000410000 */
        /* <DEDUP_REMOVED lines=12> */
[C---:B------:R-:W-:Y:S02]  /*fa20*/  FMUL.FTZ R41, R2.reuse, R41 ;  /* 0x0000002902297220 */ /* 0x040fe40000410000 */
[C---:B------:R-:W-:Y:S02]  /*fa30*/  FMUL.FTZ R12, R2.reuse, R152 ;  /* 0x00000098020c7220 */ /* 0x040fe40000410000 */
[----:B------:R-:W-:Y:S02]  /*fa40*/  FMUL.FTZ R13, R2, R153 ;  /* 0x00000099020d7220 */ /* 0x000fe40000410000 */
[----:B------:R-:W-:Y:S01]  /*fa50*/  LDSM.16.MT88.4 R152, [R224+0x18800] ;  /* 0x01880000e098783b */ /* 0x000fe20000004200 */
[C---:B------:R-:W-:Y:S02]  /*fa60*/  FMUL.FTZ R46, R0.reuse, R46 ;  /* 0x0000002e002e7220 */ /* 0x040fe40000410000 */
        /* <DEDUP_REMOVED lines=32> */
[----:B------:R-:W-:Y:S01]  /*fc70*/  FMUL.FTZ R71, R0, R71 ;  /* 0x0000004700477220 */ /* 0x000fe20000410000 */
[----:B------:R-:W-:Y:S01]  /*fc80*/  MUFU.EX2 R197, R197 ;  /* 0x000000c500c57308 */ /* 0x000fe20000000800 */
[C---:B------:R-:W-:Y:S05]  /*fc90*/  HMMA.16816.F32.BF16 R4, R160.reuse, R168, R4 ;  /* 0x000000a8a004723c */ /* 0x040fea0000041804 */
[C---:B------:R-:W-:Y:S02]  /*fca0*/  FMUL.FTZ R68, R2.reuse, R68 ;  /* 0x0000004402447220 */ /* 0x040fe40000410000 */
[----:B------:R-:W-:Y:S01]  /*fcb0*/  FMUL.FTZ R69, R2, R69 ;  /* 0x0000004502457220 */ /* 0x000fe20000410000 */
[C---:B------:R-:W-:Y:S01]  /*fcc0*/  HMMA.16816.F32.BF16 R8, R160.reuse, R170, R8 ;  /* 0x000000aaa008723c */ /* 0x040fe20000041808 */
[----:B------:R-:W1:Y:S01]  /*fcd0*/  LDSM.16.MT88.4 R168, [R224+0x1a000] ;  /* 0x01a00000e0a8783b */ /* 0x000e620000004200 */
[----:B------:R-:W-:Y:S02]  /*fce0*/  MUFU.EX2 R199, R199 ;  /* 0x000000c700c77308 */ /* 0x000fe40000000800 */
[C---:B------:R-:W-:Y:S02]  /*fcf0*/  FMUL.FTZ R74, R0.reuse, R74 ;  /* 0x0000004a004a7220 */ /* 0x040fe40000410000 */
[----:B------:R-:W-:Y:S02]  /*fd00*/  FMUL.FTZ R75, R0, R75 ;  /* 0x0000004b004b7220 */ /* 0x000fe40000410000 */
[C---:B------:R-:W-:Y:S04]  /*fd10*/  HMMA.16816.F32.BF16 R36, R160.reuse, R172, R36 ;  /* 0x000000aca024723c */ /* 0x040fe80000041824 */
[C---:B------:R-:W-:Y:S01]  /*fd20*/  FMUL.FTZ R72, R2.reuse, R72 ;  /* 0x0000004802487220 */ /* 0x040fe20000410000 */
[----:B------:R-:W2:Y:S01]  /*fd30*/  MUFU.EX2 R200, R200 ;  /* 0x000000c800c87308 */ /* 0x000ea20000000800 */
[----:B------:R-:W-:Y:S02]  /*fd40*/  FMUL.FTZ R73, R2, R73 ;  /* 0x0000004902497220 */ /* 0x000fe40000410000 */
[C---:B------:R-:W-:Y:S01]  /*fd50*/  HMMA.16816.F32.BF16 R40, R160.reuse, R174, R40 ;  /* 0x000000aea028723c */ /* 0x040fe20000041828 */
[----:B------:R-:W4:Y:S03]  /*fd60*/  LDSM.16.MT88.4 R172, [R222+0x1a000] ;  /* 0x01a00000deac783b */ /* 0x000f260000004200 */
        /* <DEDUP_REMOVED lines=23> */
[C---:B----4-:R-:W-:Y:S04]  /*fee0*/  HMMA.16816.F32.BF16 R68, R160.reuse, R172, R68 ;  /* 0x000000aca044723c */ /* 0x050fe80000041844 */
[C---:B------:R-:W-:Y:S02]  /*fef0*/  FMUL.FTZ R88, R2.reuse, R88 ;  /* 0x0000005802587220 */ /* 0x040fe40000410000 */
[----:B------:R-:W-:Y:S02]  /*ff00*/  FMUL.FTZ R89, R2, R89 ;  /* 0x0000005902597220 */ /* 0x000fe40000410000 */
[C---:B------:R-:W-:Y:S01]  /*ff10*/  HMMA.16816.F32.BF16 R72, R160.reuse, R174, R72 ;  /* 0x000000aea048723c */ /* 0x040fe20000041848 */
[----:B------:R-:W4:Y:S03]  /*ff20*/  LDSM.16.MT88.4 R172, [R224+0x1c000] ;  /* 0x01c00000e0ac783b */ /* 0x000f260000004200 */
        /* <DEDUP_REMOVED lines=37> */
[C---:B------:R-:W-:Y:S04]  /*10180*/  FMUL.FTZ R118, R0.reuse, R118 ;  /* 0x0000007600767220 */ /* 0x040fe80000410000 */
[----:B------:R-:W-:Y:S01]  /*10190*/  FMUL.FTZ R119, R0, R119 ;  /* 0x0000007700777220 */ /* 0x000fe20000410000 */
[C---:B------:R-:W-:Y:S01]  /*101a0*/  HMMA.16816.F32.BF16 R112, R160.reuse, R170, R112 ;  /* 0x000000aaa070723c */ /* 0x040fe20000041870 */
[----:B------:R-:W1:Y:S02]  /*101b0*/  LDSM.16.MT88.4 R168, [R222+0x1e000] ;  /* 0x01e00000dea8783b */ /* 0x000e640000004200 */
[C---:B------:R-:W-:Y:S02]  /*101c0*/  FMUL.FTZ R116, R2.reuse, R116 ;  /* 0x0000007402747220 */ /* 0x040fe40000410000 */
[----:B------:R-:W-:Y:S02]  /*101d0*/  FMUL.FTZ R117, R2, R117 ;  /* 0x0000007502757220 */ /* 0x000fe40000410000 */
[C---:B------:R-:W-:Y:S02]  /*101e0*/  FMUL.FTZ R122, R0.reuse, R122 ;  /* 0x0000007a007a7220 */ /* 0x040fe40000410000 */
[----:B------:R-:W-:Y:S03]  /*101f0*/  FMUL.FTZ R123, R0, R123 ;  /* 0x0000007b007b7220 */ /* 0x000fe60000410000 */
[C---:B----4-:R-:W-:Y:S03]  /*10200*/  HMMA.16816.F32.BF16 R116, R160.reuse, R172, R116 ;  /* 0x000000aca074723c */ /* 0x050fe60000041874 */
[C---:B------:R-:W-:Y:S02]  /*10210*/  FMUL.FTZ R120, R2.reuse, R120 ;  /* 0x0000007802787220 */ /* 0x040fe40000410000 */
[----:B------:R-:W-:Y:S02]  /*10220*/  FMUL.FTZ R121, R2, R121 ;  /* 0x0000007902797220 */ /* 0x000fe40000410000 */
[C---:B------:R-:W-:Y:S02]  /*10230*/  FMUL.FTZ R126, R0.reuse, R126 ;  /* 0x0000007e007e7220 */ /* 0x040fe40000410000 */
[----:B------:R-:W-:Y:S03]  /*10240*/  FMUL.FTZ R127, R0, R127 ;  /* 0x0000007f007f7220 */ /* 0x000fe60000410000 */
[C---:B------:R-:W-:Y:S01]  /*10250*/  HMMA.16816.F32.BF16 R120, R160.reuse, R174, R120 ;  /* 0x000000aea078723c */ /* 0x040fe20000041878 */
[----:B------:R-:W4:Y:S02]  /*10260*/  LDSM.16.MT88.4 R172, [R221+0x1e000] ;  /* 0x01e00000ddac783b */ /* 0x000f240000004200 */
        /* <DEDUP_REMOVED lines=18> */
[C---:B------:R-:W-:Y:S02]  /*10390*/  FMUL.FTZ R142, R0.reuse, R142 ;  /* 0x0000008e008e7220 */ /* 0x040fe40000410000 */
[----:B------:R-:W-:Y:S03]  /*103a0*/  FMUL.FTZ R143, R0, R143 ;  /* 0x0000008f008f7220 */ /* 0x000fe60000410000 */
[C---:B------:R-:W-:Y:S01]  /*103b0*/  HMMA.16816.F32.BF16 R136, R160.reuse, R170, R136 ;  /* 0x000000aaa088723c */ /* 0x040fe20000041888 */
[----:B------:R-:W1:Y:S02]  /*103c0*/  LDSM.16.MT88.4 R168, [R222+0x18800] ;  /* 0x01880000dea8783b */ /* 0x000e640000004200 */
[C---:B------:R-:W-:Y:S02]  /*103d0*/  FMUL.FTZ R140, R2.reuse, R140 ;  /* 0x0000008c028c7220 */ /* 0x040fe40000410000 */
[----:B------:R-:W-:Y:S02]  /*103e0*/  FMUL.FTZ R141, R2, R141 ;  /* 0x0000008d028d7220 */ /* 0x000fe40000410000 */
[----:B------:R-:W-:Y:S02]  /*103f0*/  FFMA.FTZ R198, R19, c[0x0][0x23c], -R194 ;  /* 0x00008f0013c67a23 */ /* 0x000fe400000108c2 */
[--C-:B------:R-:W-:Y:S03]  /*10400*/  FFMA.FTZ R201, R16, c[0x0][0x23c], -R193.reuse ;  /* 0x00008f0010c97a23 */ /* 0x100fe600000108c1 */
[C---:B----4-:R-:W-:Y:S01]  /*10410*/  HMMA.16816.F32.BF16 R140, R160.reuse, R172, R140 ;  /* 0x000000aca08c723c */ /* 0x050fe2000004188c */
[----:B------:R-:W4:Y:S02]  /*10420*/  MUFU.EX2 R198, R198 ;  /* 0x000000c600c67308 */ /* 0x000f240000000800 */
[----:B------:R-:W-:Y:S02]  /*10430*/  FFMA.FTZ R202, R17, c[0x0][0x23c], -R193 ;  /* 0x00008f0011ca7a23 */ /* 0x000fe400000108c1 */
[C---:B------:R-:W-:Y:S02]  /*10440*/  FMUL.FTZ R18, R0.reuse, R150 ;  /* 0x0000009600127220 */ /* 0x040fe40000410000 */
[----:B------:R-:W-:Y:S01]  /*10450*/  FMUL.FTZ R19, R0, R151 ;  /* 0x0000009700137220 */ /* 0x000fe20000410000 */
[C---:B------:R-:W-:Y:S01]  /*10460*/  HMMA.16816.F32.BF16 R12, R160.reuse, R174, R12 ;  /* 0x000000aea00c723c */ /* 0x040fe2000004180c */
[----:B------:R-:W5:Y:S02]  /*10470*/  LDSM.16.MT88.4 R172, [R221+0x18800] ;  /* 0x01880000ddac783b */ /* 0x000f640000004200 */
[----:B------:R-:W-:Y:S01]  /*10480*/  MUFU.EX2 R201, R201 ;  /* 0x000000c900c97308 */ /* 0x000fe20000000800 */
[----:B------:R-:W-:Y:S01]  /*10490*/  FMUL.FTZ R16, R2, R148 ;  /* 0x0000009402107220 */ /* 0x000fe20000410000 */
[----:B--2---:R-:W-:Y:S01]  /*104a0*/  F2FP.BF16.PACK_AB R148, R200, R199 ;  /* 0x000000c7c894723e */ /* 0x004fe200000010ff */
[----:B------:R-:W-:Y:S01]  /*104b0*/  FMUL.FTZ R17, R2, R149 ;  /* 0x0000009502117220 */ /* 0x000fe20000410000 */
[----:B------:R-:W-:Y:S01]  /*104c0*/  F2FP.BF16.PACK_AB R149, R196, R195 ;  /* 0x000000c3c495723e */ /* 0x000fe200000010ff */
[C---:B------:R-:W-:Y:S04]  /*104d0*/  FMUL.FTZ R146, R0.reuse, R146 ;  /* 0x0000009200927220 */ /* 0x040fe80000410000 */
[----:B------:R-:W-:Y:S01]  /*104e0*/  FMUL.FTZ R147, R0, R147 ;  /* 0x0000009300937220 */ /* 0x000fe20000410000 */
[C---:B---3--:R-:W-:Y:S01]  /*104f0*/  HMMA.16816.F32.BF16 R16, R160.reuse, R156, R16 ;  /* 0x0000009ca010723c */ /* 0x048fe20000041810 */
[----:B------:R-:W2:Y:S02]  /*10500*/  MUFU.EX2 R202, R202 ;  /* 0x000000ca00ca7308 */ /* 0x000ea40000000800 */
[----:B------:R-:W-:Y:S01]  /*10510*/  FMUL.FTZ R144, R2, R144 ;  /* 0x0000009002907220 */ /* 0x000fe20000410000 */
[----:B----4-:R-:W-:Y:S01]  /*10520*/  F2FP.BF16.PACK_AB R151, R198, R197 ;  /* 0x000000c5c697723e */ /* 0x010fe200000010ff */
        /* <DEDUP_REMOVED lines=8> */
[----:B------:R-:W-:Y:S02]  /*105b0*/  FADD.FTZ R192, R191, R192 ;  /* 0x000000c0bfc07221 */ /* 0x000fe40000010000 */
[----:B------:R-:W-:Y:S02]  /*105c0*/  FADD.FTZ R188, R166, R188 ;  /* 0x000000bca6bc7221 */ /* 0x000fe40000010000 */
[----:B------:R-:W4:Y:S03]  /*105d0*/  LDSM.16.MT88.4 R160, [R224+0x1a800] ;  /* 0x01a80000e0a0783b */ /* 0x000f260000004200 */
        /* <DEDUP_REMOVED lines=16> */
[----:B------:R-:W1:Y:S03]  /*106e0*/  LDSM.16.MT88.4 R168, [R224+0x1c800] ;  /* 0x01c80000e0a8783b */ /* 0x000e660000004200 */
[----:B------:R-:W-:Y:S04]  /*106f0*/  FADD.FTZ R202, R202, R200 ;  /* 0x000000c8caca7221 */ /* 0x000fe80000010000 */
[C---:B-----5:R-:W-:Y:S08]  /*10700*/  HMMA.16816.F32.BF16 R44, R148.reuse, R172, R44 ;  /* 0x000000ac942c723c */ /* 0x060ff0000004182c */
[C---:B------:R-:W-:Y:S01]  /*10710*/  HMMA.16816.F32.BF16 R48, R148.reuse, R174, R48 ;  /* 0x000000ae9430723c */ /* 0x040fe20000041830 */
[----:B------:R-:W-:Y:S07]  /*10720*/  LDSM.16.MT88.4 R172, [R222+0x19000] ;  /* 0x01900000deac783b */ /* 0x000fee0000004200 */
[C---:B---3--:R-:W-:Y:S08]  /*10730*/  HMMA.16816.F32.BF16 R52, R148.reuse, R156, R52 ;  /* 0x0000009c9434723c */ /* 0x048ff00000041834 */
[C---:B------:R-:W-:Y:S01]  /*10740*/  HMMA.16816.F32.BF16 R56, R148.reuse, R158, R56 ;  /* 0x0000009e9438723c */ /* 0x040fe20000041838 */
[----:B------:R-:W3:Y:S07]  /*10750*/  LDSM.16.MT88.4 R156, [R221+0x1c800] ;  /* 0x01c80000dd9c783b */ /* 0x000eee0000004200 */
[C---:B----4-:R-:W-:Y:S08]  /*10760*/  HMMA.16816.F32.BF16 R60, R148.reuse, R160, R60 ;  /* 0x000000a0943c723c */ /* 0x050ff0000004183c */
[C---:B------:R-:W-:Y:S01]  /*10770*/  HMMA.16816.F32.BF16 R64, R148.reuse, R162, R64 ;  /* 0x000000a29440723c */ /* 0x040fe20000041840 */
[----:B------:R-:W4:Y:S07]  /*10780*/  LDSM.16.MT88.4 R160, [R220+0x1c800] ;  /* 0x01c80000dca0783b */ /* 0x000f2e0000004200 */
[C---:B------:R-:W-:Y:S07]  /*10790*/  HMMA.16816.F32.BF16 R68, R148.reuse, R176, R68 ;  /* 0x000000b09444723c */ /* 0x040fee0000041844 */
[--C-:B------:R-:W-:Y:S01]  /*107a0*/  FFMA.FTZ R176, R22, c[0x0][0x23c], -R194.reuse ;  /* 0x00008f0016b07a23 */ /* 0x100fe200000108c2 */
[C---:B------:R-:W-:Y:S04]  /*107b0*/  HMMA.16816.F32.BF16 R72, R148.reuse, R178, R72 ;  /* 0x000000b29448723c */ /* 0x040fe80000041848 */
[--C-:B------:R-:W-:Y:S01]  /*107c0*/  FFMA.FTZ R177, R23, c[0x0][0x23c], -R194.reuse ;  /* 0x00008f0017b17a23 */ /* 0x100fe200000108c2 */
[----:B------:R-:W5:Y:S02]  /*107d0*/  MUFU.EX2 R176, R176 ;  /* 0x000000b000b07308 */ /* 0x000f640000000800 */
[--C-:B------:R-:W-:Y:S01]  /*107e0*/  FFMA.FTZ R178, R26, c[0x0][0x23c], -R194.reuse ;  /* 0x00008f001ab27a23 */ /* 0x100fe200000108c2 */
[C---:B------:R-:W-:Y:S04]  /*107f0*/  HMMA.16816.F32.BF16 R76, R148.reuse, R180, R76 ;  /* 0x000000b4944c723c */ /* 0x040fe8000004184c */
[----:B------:R-:W-:Y:S03]  /*10800*/  FFMA.FTZ R179, R27, c[0x0][0x23c], -R194 ;  /* 0x00008f001bb37a23 */ /* 0x000fe600000108c2 */
[--C-:B------:R-:W-:Y:S01]  /*10810*/  FFMA.FTZ R180, R20, c[0x0][0x23c], -R193.reuse ;  /* 0x00008f0014b47a23 */ /* 0x100fe200000108c1 */
[C---:B------:R-:W-:Y:S01]  /*10820*/  HMMA.16816.F32.BF16 R80, R148.reuse, R182, R80 ;  /* 0x000000b69450723c */ /* 0x040fe20000041850 */
[----:B------:R-:W3:Y:S03]  /*10830*/  MUFU.EX2 R177, R177 ;  /* 0x000000b100b17308 */ /* 0x000ee60000000800 */
[--C-:B------:R-:W-:Y:S03]  /*10840*/  FFMA.FTZ R181, R21, c[0x0][0x23c], -R193.reuse ;  /* 0x00008f0015b57a23 */ /* 0x100fe600000108c1 */
[--C-:B------:R-:W-:Y:S01]  /*10850*/  FFMA.FTZ R182, R24, c[0x0][0x23c], -R193.reuse ;  /* 0x00008f0018b67a23 */ /* 0x100fe200000108c1 */
[C---:B--2---:R-:W-:Y:S03]  /*10860*/  HMMA.16816.F32.BF16 R84, R148.reuse, R152, R84 ;  /* 0x000000989454723c */ /* 0x044fe60000041854 */
[----:B------:R-:W2:Y:S01]  /*10870*/  MUFU.EX2 R178, R178 ;  /* 0x000000b200b27308 */ /* 0x000ea20000000800 */
[----:B------:R-:W-:Y:S02]  /*10880*/  FFMA.FTZ R183, R25, c[0x0][0x23c], -R193 ;  /* 0x00008f0019b77a23 */ /* 0x000fe400000108c1 */
[----:B------:R-:W-:Y:S01]  /*10890*/  LDSM.16.MT88.4 R24, [R221+0x19000] ;  /* 0x01900000dd18783b */ /* 0x000fe20000004200 */
[----:B-----5:R-:W-:Y:S01]  /*108a0*/  FADD.FTZ R198, R176, R198 ;  /* 0x000000c6b0c67221 */ /* 0x020fe20000010000 */
[C---:B------:R-:W-:Y:S05]  /*108b0*/  HMMA.16816.F32.BF16 R88, R148.reuse, R154, R88 ;  /* 0x0000009a9458723c */ /* 0x040fea0000041858 */
[----:B------:R-:W5:Y:S01]  /*108c0*/  MUFU.EX2 R179, R179 ;  /* 0x000000b300b37308 */ /* 0x000f620000000800 */
[----:B------:R-:W4:Y:S02]  /*108d0*/  LDSM.16.MT88.4 R152, [R224+0x1e800] ;  /* 0x01e80000e098783b */ /* 0x000f240000004200 */
[C---:B-1----:R-:W-:Y:S04]  /*108e0*/  HMMA.16816.F32.BF16 R92, R148.reuse, R168, R92 ;  /* 0x000000a8945c723c */ /* 0x042fe8000004185c */
[C---:B---3--:R-:W-:Y:S01]  /*108f0*/  F2FP.BF16.PACK_AB R21, R177.reuse, R176 ;  /* 0x000000b0b115723e */ /* 0x048fe200000010ff */
[----:B------:R-:W-:Y:S02]  /*10900*/  FADD.FTZ R177, R177, R198 ;  /* 0x000000c6b1b17221 */ /* 0x000fe40000010000 */
[----:B------:R-:W1:Y:S01]  /*10910*/  MUFU.EX2 R180, R180 ;  /* 0x000000b400b47308 */ /* 0x000e620000000800 */
[C---:B------:R-:W-:Y:S01]  /*10920*/  HMMA.16816.F32.BF16 R96, R148.reuse, R170, R96 ;  /* 0x000000aa9460723c */ /* 0x040fe20000041860 */
[----:B------:R-:W3:Y:S03]  /*10930*/  LDSM.16.MT88.4 R168, [R222+0x1e800] ;  /* 0x01e80000dea8783b */ /* 0x000ee60000004200 */
[----:B--2---:R-:W-:Y:S04]  /*10940*/  FADD.FTZ R177, R178, R177 ;  /* 0x000000b1b2b17221 */ /* 0x004fe80000010000 */
[C---:B------:R-:W-:Y:S01]  /*10950*/  HMMA.16816.F32.BF16 R100, R148.reuse, R184, R100 ;  /* 0x000000b89464723c */ /* 0x040fe20000041864 */
[----:B------:R-:W2:Y:S03]  /*10960*/  MUFU.EX2 R181, R181 ;  /* 0x000000b500b57308 */ /* 0x000ea60000000800 */
[C---:B-----5:R-:W-:Y:S01]  /*10970*/  F2FP.BF16.PACK_AB R23, R179.reuse, R178 ;  /* 0x000000b2b317723e */ /* 0x060fe200000010ff */
[----:B------:R-:W-:Y:S03]  /*10980*/  FADD.FTZ R179, R179, R177 ;  /* 0x000000b1b3b37221 */ /* 0x000fe60000010000 */
[C---:B------:R-:W-:Y:S03]  /*10990*/  HMMA.16816.F32.BF16 R104, R148.reuse, R186, R104 ;  /* 0x000000ba9468723c */ /* 0x040fe60000041868 */
[----:B------:R-:W5:Y:S01]  /*109a0*/  MUFU.EX2 R182, R182 ;  /* 0x000000b600b67308 */ /* 0x000f620000000800 */
[--C-:B------:R-:W-:Y:S02]  /*109b0*/  FFMA.FTZ R184, R29, c[0x0][0x23c], -R193.reuse ;  /* 0x00008f001db87a23 */ /* 0x100fe400000108c1 */
[----:B------:R-:W-:Y:S02]  /*109c0*/  FFMA.FTZ R185, R32, c[0x0][0x23c], -R193 ;  /* 0x00008f0020b97a23 */ /* 0x000fe400000108c1 */
[C---:B------:R-:W-:Y:S04]  /*109d0*/  HMMA.16816.F32.BF16 R108, R148.reuse, R156, R108 ;  /* 0x0000009c946c723c */ /* 0x040fe8000004186c */
[----:B-1----:R-:W-:Y:S01]  /*109e0*/  FADD.FTZ R202, R180, R202 ;  /* 0x000000cab4ca7221 */ /* 0x002fe20000010000 */
[----:B------:R-:W1:Y:S03]  /*109f0*/  MUFU.EX2 R183, R183 ;  /* 0x000000b700b77308 */ /* 0x000e660000000800 */
[C---:B------:R-:W-:Y:S01]  /*10a00*/  HMMA.16816.F32.BF16 R112, R148.reuse, R158, R112 ;  /* 0x0000009e9470723c */ /* 0x040fe20000041870 */
[----:B------:R-:W3:Y:S03]  /*10a10*/  LDSM.16.MT88.4 R156, [R221+0x1e800] ;  /* 0x01e80000dd9c783b */ /* 0x000ee60000004200 */
[C---:B--2---:R-:W-:Y:S01]  /*10a20*/  F2FP.BF16.PACK_AB R20, R181.reuse, R180 ;  /* 0x000000b4b514723e */ /* 0x044fe200000010ff */
[----:B------:R-:W-:Y:S02]  /*10a30*/  FADD.FTZ R181, R181, R202 ;  /* 0x000000cab5b57221 */ /* 0x000fe40000010000 */
[----:B------:R-:W-:Y:S01]  /*10a40*/  MUFU.EX2 R184, R184 ;  /* 0x000000b800b87308 */ /* 0x000fe20000000800 */
[C---:B----4-:R-:W-:Y:S04]  /*10a50*/  HMMA.16816.F32.BF16 R116, R148.reuse, R160, R116 ;  /* 0x000000a09474723c */ /* 0x050fe80000041874 */
[----:B-----5:R-:W-:Y:S04]  /*10a60*/  FADD.FTZ R181, R182, R181 ;  /* 0x000000b5b6b57221 */ /* 0x020fe80000010000 */
[C---:B------:R-:W-:Y:S01]  /*10a70*/  HMMA.16816.F32.BF16 R120, R148.reuse, R162, R120 ;  /* 0x000000a29478723c */ /* 0x040fe20000041878 */
[----:B------:R-:W2:Y:S01]  /*10a80*/  LDSM.16.MT88.4 R160, [R220+0x1e800] ;  /* 0x01e80000dca0783b */ /* 0x000ea20000004200 */
[----:B------:R-:W-:Y:S02]  /*10a90*/  MUFU.EX2 R185, R185 ;  /* 0x000000b900b97308 */ /* 0x000fe40000000800 */
[C---:B-1----:R-:W-:Y:S01]  /*10aa0*/  F2FP.BF16.PACK_AB R22, R183.reuse, R182 ;  /* 0x000000b6b716723e */ /* 0x042fe200000010ff */
[----:B------:R-:W-:Y:S03]  /*10ab0*/  FADD.FTZ R183, R183, R181 ;  /* 0x000000b5b7b77221 */ /* 0x000fe60000010000 */
[C---:B------:R-:W-:Y:S08]  /*10ac0*/  HMMA.16816.F32.BF16 R124, R148.reuse, R152, R124 ;  /* 0x00000098947c723c */ /* 0x040ff0000004187c */
[C---:B------:R-:W-:Y:S01]  /*10ad0*/  HMMA.16816.F32.BF16 R128, R148.reuse, R154, R128 ;  /* 0x0000009a9480723c */ /* 0x040fe20000041880 */
[----:B------:R-:W1:Y:S07]  /*10ae0*/  LDSM.16.MT88.4 R152, [R224+0x19000] ;  /* 0x01900000e098783b */ /* 0x000e6e0000004200 */
[C---:B---3--:R-:W-:Y:S08]  /*10af0*/  HMMA.16816.F32.BF16 R132, R148.reuse, R168, R132 ;  /* 0x000000a89484723c */ /* 0x048ff00000041884 */
[C---:B------:R-:W-:Y:S01]  /*10b00*/  HMMA.16816.F32.BF16 R136, R148.reuse, R170, R136 ;  /* 0x000000aa9488723c */ /* 0x040fe20000041888 */
[----:B------:R-:W-:Y:S07]  /*10b10*/  LDSM.16.MT88.4 R168, [R220+0x1b000] ;  /* 0x01b00000dca8783b */ /* 0x000fee0000004200 */
[C---:B------:R-:W-:Y:S08]  /*10b20*/  HMMA.16816.F32.BF16 R140, R148.reuse, R156, R140 ;  /* 0x0000009c948c723c */ /* 0x040ff0000004188c */
[C---:B------:R-:W-:Y:S01]  /*10b30*/  HMMA.16816.F32.BF16 R12, R148.reuse, R158, R12 ;  /* 0x0000009e940c723c */ /* 0x040fe2000004180c */
[----:B------:R-:W3:Y:S07]  /*10b40*/  LDSM.16.MT88.4 R156, [R220+0x19000] ;  /* 0x01900000dc9c783b */ /* 0x000eee0000004200 */
[C---:B--2---:R-:W-:Y:S08]  /*10b50*/  HMMA.16816.F32.BF16 R16, R148.reuse, R160, R16 ;  /* 0x000000a09410723c */ /* 0x044ff00000041810 */
[----:B------:R-:W-:Y:S01]  /*10b60*/  HMMA.16816.F32.BF16 R144, R148, R162, R144 ;  /* 0x000000a29490723c */ /* 0x000fe20000041890 */
[----:B------:R-:W2:Y:S07]  /*10b70*/  LDSM.16.MT88.4 R148, [R224+0x1b000] ;  /* 0x01b00000e094783b */ /* 0x000eae0000004200 */
[C---:B-1----:R-:W-:Y:S01]  /*10b80*/  HMMA.16816.F32.BF16 R4, R20.reuse, R152, R4 ;  /* 0x000000981404723c */ /* 0x042fe20000041804 */
[----:B------:R-:W-:Y:S07]  /*10b90*/  LDSM.16.MT88.4 R160, [R221+0x1b000] ;  /* 0x01b00000dda0783b */ /* 0x000fee0000004200 */
[C---:B------:R-:W-:Y:S01]  /*10ba0*/  HMMA.16816.F32.BF16 R8, R20.reuse, R154, R8 ;  /* 0x0000009a1408723c */ /* 0x040fe20000041808 */
[----:B------:R-:W1:Y:S07]  /*10bb0*/  LDSM.16.MT88.4 R152, [R222+0x1b000] ;  /* 0x01b00000de98783b */ /* 0x000e6e0000004200 */
[C---:B------:R-:W-:Y:S07]  /*10bc0*/  HMMA.16816.F32.BF16 R36, R20.reuse, R172, R36 ;  /* 0x000000ac1424723c */ /* 0x040fee0000041824 */
[--C-:B------:R-:W-:Y:S01]  /*10bd0*/  FFMA.FTZ R172, R30, c[0x0][0x23c], -R194.reuse ;  /* 0x00008f001eac7a23 */ /* 0x100fe200000108c2 */
[C---:B------:R-:W-:Y:S04]  /*10be0*/  HMMA.16816.F32.BF16 R40, R20.reuse, R174, R40 ;  /* 0x000000ae1428723c */ /* 0x040fe80000041828 */
[--C-:B------:R-:W-:Y:S01]  /*10bf0*/  FFMA.FTZ R173, R31, c[0x0][0x23c], -R194.reuse ;  /* 0x00008f001fad7a23 */ /* 0x100fe200000108c2 */
[----:B------:R-:W4:Y:S02]  /*10c00*/  MUFU.EX2 R172, R172 ;  /* 0x000000ac00ac7308 */ /* 0x000f240000000800 */
[--C-:B------:R-:W-:Y:S01]  /*10c10*/  FFMA.FTZ R174, R34, c[0x0][0x23c], -R194.reuse ;  /* 0x00008f0022ae7a23 */ /* 0x100fe200000108c2 */
[C---:B------:R-:W-:Y:S04]  /*10c20*/  HMMA.16816.F32.BF16 R44, R20.reuse, R24, R44 ;  /* 0x00000018142c723c */ /* 0x040fe8000004182c */
[----:B------:R-:W-:Y:S02]  /*10c30*/  FFMA.FTZ R194, R35, c[0x0][0x23c], -R194 ;  /* 0x00008f0023c27a23 */ /* 0x000fe400000108c2 */
[--C-:B------:R-:W-:Y:S01]  /*10c40*/  FFMA.FTZ R175, R28, c[0x0][0x23c], -R193.reuse ;  /* 0x00008f001caf7a23 */ /* 0x100fe200000108c1 */
[----:B------:R-:W5:Y:S01]  /*10c50*/  MUFU.EX2 R173, R173 ;  /* 0x000000ad00ad7308 */ /* 0x000f620000000800 */
[C---:B------:R-:W-:Y:S01]  /*10c60*/  HMMA.16816.F32.BF16 R48, R20.reuse, R26, R48 ;  /* 0x0000001a1430723c */ /* 0x040fe20000041830 */
[----:B------:R-:W1:Y:S03]  /*10c70*/  LDSM.16.MT88.4 R24, [R224+0x1d000] ;  /* 0x01d00000e018783b */ /* 0x000e660000004200 */
[----:B------:R-:W-:Y:S04]  /*10c80*/  FFMA.FTZ R193, R33, c[0x0][0x23c], -R193 ;  /* 0x00008f0021c17a23 */ /* 0x000fe800000108c1 */
[C---:B---3--:R-:W-:Y:S01]  /*10c90*/  HMMA.16816.F32.BF16 R52, R20.reuse, R156, R52 ;  /* 0x0000009c1434723c */ /* 0x048fe20000041834 */
[----:B------:R-:W-:Y:S01]  /*10ca0*/  LDSM.16.MT88.4 R28, [R222+0x19800] ;  /* 0x01980000de1c783b */ /* 0x000fe20000004200 */
[----:B------:R-:W3:Y:S02]  /*10cb0*/  MUFU.EX2 R174, R174 ;  /* 0x000000ae00ae7308 */ /* 0x000ee40000000800 */
[----:B----4-:R-:W-:Y:S04]  /*10cc0*/  FADD.FTZ R179, R172, R179 ;  /* 0x000000b3acb37221 */ /* 0x010fe80000010000 */
[C---:B------:R-:W-:Y:S01]  /*10cd0*/  HMMA.16816.F32.BF16 R56, R20.reuse, R158, R56 ;  /* 0x0000009e1438723c */ /* 0x040fe20000041838 */
[----:B------:R-:W4:Y:S03]  /*10ce0*/  LDSM.16.MT88.4 R156, [R222+0x1d000] ;  /* 0x01d00000de9c783b */ /* 0x000f260000004200 */
[----:B------:R-:W1:Y:S01]  /*10cf0*/  MUFU.EX2 R194, R194 ;  /* 0x000000c200c27308 */ /* 0x000e620000000800 */
[----:B-----5:R-:W-:Y:S03]  /*10d00*/  FADD.FTZ R179, R173, R179 ;  /* 0x000000b3adb37221 */ /* 0x020fe60000010000 */
[C---:B--2---:R-:W-:Y:S01]  /*10d10*/  HMMA.16816.F32.BF16 R60, R20.reuse, R148, R60 ;  /* 0x00000094143c723c */ /* 0x044fe2000004183c */
[----:B------:R-:W-:Y:S05]  /*10d20*/  LDSM.16.MT88.4 R32, [R221+0x19800] ;  /* 0x01980000dd20783b */ /* 0x000fea0000004200 */
[----:B------:R-:W2:Y:S02]  /*10d30*/  MUFU.EX2 R175, R175 ;  /* 0x000000af00af7308 */ /* 0x000ea40000000800 */
[C---:B------:R-:W-:Y:S01]  /*10d40*/  HMMA.16816.F32.BF16 R64, R20.reuse, R150, R64 ;  /* 0x000000961440723c */ /* 0x040fe20000041840 */
[----:B------:R-:W5:Y:S03]  /*10d50*/  LDSM.16.MT88.4 R148, [R221+0x1d000] ;  /* 0x01d00000dd94783b */ /* 0x000f660000004200 */
[----:B---3--:R-:W-:Y:S04]  /*10d60*/  FADD.FTZ R179, R174, R179 ;  /* 0x000000b3aeb37221 */ /* 0x008fe80000010000 */
[C---:B-1----:R-:W-:Y:S01]  /*10d70*/  HMMA.16816.F32.BF16 R68, R20.reuse, R152, R68 ;  /* 0x000000981444723c */ /* 0x042fe20000041844 */
[----:B------:R-:W1:Y:S03]  /*10d80*/  MUFU.EX2 R193, R193 ;  /* 0x000000c100c17308 */ /* 0x000e660000000800 */
[----:B------:R-:W-:Y:S04]  /*10d90*/  FADD.FTZ R249, R194, R179 ;  /* 0x000000b3c2f97221 */ /* 0x000fe80000010000 */
[C---:B------:R-:W-:Y:S01]  /*10da0*/  HMMA.16816.F32.BF16 R72, R20.reuse, R154, R72 ;  /* 0x0000009a1448723c */ /* 0x040fe20000041848 */
[----:B------:R-:W3:Y:S03]  /*10db0*/  LDSM.16.MT88.4 R152, [R220+0x1d000] ;  /* 0x01d00000dc98783b */ /* 0x000ee60000004200 */
[----:B--2---:R-:W-:Y:S04]  /*10dc0*/  FADD.FTZ R183, R175, R183 ;  /* 0x000000b7afb77221 */ /* 0x004fe80000010000 */
[C---:B------:R-:W-:Y:S04]  /*10dd0*/  HMMA.16816.F32.BF16 R76, R20.reuse, R160, R76 ;  /* 0x000000a0144c723c */ /* 0x040fe8000004184c */
[----:B------:R-:W-:Y:S04]  /*10de0*/  FADD.FTZ R183, R184, R183 ;  /* 0x000000b7b8b77221 */ /* 0x000fe80000010000 */
[C---:B------:R-:W-:Y:S04]  /*10df0*/  HMMA.16816.F32.BF16 R80, R20.reuse, R162, R80 ;  /* 0x000000a21450723c */ /* 0x040fe80000041850 */
[----:B------:R-:W-:Y:S04]  /*10e00*/  FADD.FTZ R183, R185, R183 ;  /* 0x000000b7b9b77221 */ /* 0x000fe80000010000 */
[C---:B------:R-:W-:Y:S04]  /*10e10*/  HMMA.16816.F32.BF16 R84, R20.reuse, R168, R84 ;  /* 0x000000a81454723c */ /* 0x040fe80000041854 */
[----:B-1----:R-:W-:Y:S04]  /*10e20*/  FADD.FTZ R250, R193, R183 ;  /* 0x000000b7c1fa7221 */ /* 0x002fe80000010000 */
[C---:B------:R-:W-:Y:S01]  /*10e30*/  HMMA.16816.F32.BF16 R88, R20.reuse, R170, R88 ;  /* 0x000000aa1458723c */ /* 0x040fe20000041858 */
[----:B------:R-:W-:Y:S07]  /*10e40*/  LDSM.16.MT88.4 R168, [R220+0x19800] ;  /* 0x01980000dca8783b */ /* 0x000fee0000004200 */
[C---:B------:R-:W-:Y:S08]  /*10e50*/  HMMA.16816.F32.BF16 R92, R20.reuse, R24, R92 ;  /* 0x00000018145c723c */ /* 0x040ff0000004185c */
[C---:B------:R-:W-:Y:S01]  /*10e60*/  HMMA.16816.F32.BF16 R96, R20.reuse, R26, R96 ;  /* 0x0000001a1460723c */ /* 0x040fe20000041860 */
[----:B------:R-:W1:Y:S07]  /*10e70*/  LDSM.16.MT88.4 R24, [R224+0x1f000] ;  /* 0x01f00000e018783b */ /* 0x000e6e0000004200 */
[C---:B----4-:R-:W-:Y:S08]  /*10e80*/  HMMA.16816.F32.BF16 R100, R20.reuse, R156, R100 ;  /* 0x0000009c1464723c */ /* 0x050ff00000041864 */
[C---:B------:R-:W-:Y:S01]  /*10e90*/  HMMA.16816.F32.BF16 R104, R20.reuse, R158, R104 ;  /* 0x0000009e1468723c */ /* 0x040fe20000041868 */
[----:B------:R-:W2:Y:S07]  /*10ea0*/  LDSM.16.MT88.4 R156, [R222+0x1f000] ;  /* 0x01f00000de9c783b */ /* 0x000eae0000004200 */
[C---:B-----5:R-:W-:Y:S08]  /*10eb0*/  HMMA.16816.F32.BF16 R108, R20.reuse, R148, R108 ;  /* 0x00000094146c723c */ /* 0x060ff0000004186c */
        /* <DEDUP_REMOVED lines=9> */
[C---:B------:R-:W-:Y:S08]  /*10f50*/  HMMA.16816.F32.BF16 R136, R20.reuse, R158, R136 ;  /* 0x0000009e1488723c */ /* 0x040ff00000041888 */
[C---:B----4-:R-:W-:Y:S08]  /*10f60*/  HMMA.16816.F32.BF16 R140, R20.reuse, R148, R140 ;  /* 0x00000094148c723c */ /* 0x050ff0000004188c */
[C---:B------:R-:W-:Y:S01]  /*10f70*/  HMMA.16816.F32.BF16 R12, R20.reuse, R150, R12 ;  /* 0x00000096140c723c */ /* 0x040fe2000004180c */
[----:B------:R-:W2:Y:S07]  /*10f80*/  LDSM.16.MT88.4 R148, [R224+0x1b800] ;  /* 0x01b80000e094783b */ /* 0x000eae0000004200 */
[C---:B---3--:R-:W-:Y:S08]  /*10f90*/  HMMA.16816.F32.BF16 R16, R20.reuse, R152, R16 ;  /* 0x000000981410723c */ /* 0x048ff00000041810 */
[----:B------:R-:W-:Y:S01]  /*10fa0*/  HMMA.16816.F32.BF16 R144, R20, R154, R144 ;  /* 0x0000009a1490723c */ /* 0x000fe20000041890 */
[----:B------:R-:W-:Y:S06]  /*10fb0*/  LDSM.16.MT88.4 R152, [R221+0x1d800] ;  /* 0x01d80000dd98783b */ /* 0x000fec0000004200 */
[----:B------:R-:W-:Y:S02]  /*10fc0*/  F2FP.BF16.PACK_AB R21, R173, R172 ;  /* 0x000000acad15723e */ /* 0x000fe400000010ff */
[----:B------:R-:W-:Y:S03]  /*10fd0*/  F2FP.BF16.PACK_AB R23, R194, R174 ;  /* 0x000000aec217723e */ /* 0x000fe600000010ff */
[----:B------:R-:W-:Y:S02]  /*10fe0*/  F2FP.BF16.PACK_AB R20, R184, R175 ;  /* 0x000000afb814723e */ /* 0x000fe400000010ff */
[----:B------:R-:W-:Y:S07]  /*10ff0*/  F2FP.BF16.PACK_AB R22, R193, R185 ;  /* 0x000000b9c116723e */ /* 0x000fee00000010ff */
[C---:B-1----:R-:W-:Y:S01]  /*11000*/  HMMA.16816.F32.BF16 R160, R20.reuse, R24, R4 ;  /* 0x0000001814a0723c */ /* 0x042fe20000041804 */
[----:B------:R-:W1:Y:S07]  /*11010*/  LDSM.16.MT88.4 R4, [R222+0x1b800] ;  /* 0x01b80000de04783b */ /* 0x000e6e0000004200 */
        /* <DEDUP_REMOVED lines=34> */
[C---:B-1----:R-:W-:Y:S08]  /*11240*/  HMMA.16816.F32.BF16 R132, R20.reuse, R4, R132 ;  /* 0x000000041484723c */ /* 0x042ff00000041884 */
[C---:B------:R-:W-:Y:S08]  /*11250*/  HMMA.16816.F32.BF16 R136, R20.reuse, R6, R136 ;  /* 0x000000061488723c */ /* 0x040ff00000041888 */
[C---:B---3--:R-:W-:Y:S08]  /*11260*/  HMMA.16816.F32.BF16 R140, R20.reuse, R8, R140 ;  /* 0x00000008148c723c */ /* 0x048ff0000004188c */
[C---:B------:R-:W-:Y:S08]  /*11270*/  HMMA.16816.F32.BF16 R152, R20.reuse, R10, R12 ;  /* 0x0000000a1498723c */ /* 0x040ff0000004180c */
[C---:B----4-:R-:W-:Y:S08]  /*11280*/  HMMA.16816.F32.BF16 R148, R20.reuse, R24, R16 ;  /* 0x000000181494723c */ /* 0x050ff00000041810 */
[----:B------:R-:W-:Y:S01]  /*11290*/  HMMA.16816.F32.BF16 R144, R20, R26, R144 ;  /* 0x0000001a1490723c */ /* 0x000fe20000041890 */
[----:B------:R-:W-:-:S07]  /*112a0*/  @P4 BRA `(.L_x_263) ;  /* 0xffffc9f000004947 */ /* 0x000fce000383ffff */
.L_x_262:
        /* <DEDUP_REMOVED lines=406> */
.L_x_267:
[----:B---34-:R-:W-:Y:S05]  /*12c10*/  BSYNC B0 ;  /* 0x0000000000007941 */ /* 0x018fea0003800000 */
.L_x_266:
        /* <DEDUP_REMOVED lines=36> */
.L_x_269:
[----:B------:R-:W-:Y:S05]  /*12e60*/  BSYNC B0 ;  /* 0x0000000000007941 */ /* 0x000fea0003800000 */
.L_x_268:
        /* <DEDUP_REMOVED lines=22> */
.L_x_271:
[----:B------:R-:W-:Y:S05]  /*12fd0*/  BSYNC B0 ;  /* 0x0000000000007941 */ /* 0x000fea0003800000 */
.L_x_270:
        /* <DEDUP_REMOVED lines=22> */
.L_x_273:
[----:B------:R-:W-:Y:S05]  /*13140*/  BSYNC B0 ;  /* 0x0000000000007941 */ /* 0x000fea0003800000 */
.L_x_272:
        /* <DEDUP_REMOVED lines=23> */
.L_x_232:
        /* <DEDUP_REMOVED lines=80> */
.L_x_275:
[----:B------:R-:W-:Y:S05]  /*137c0*/  BSYNC B0 ;  /* 0x0000000000007941 */ /* 0x000fea0003800000 */
.L_x_274:
        /* <DEDUP_REMOVED lines=22> */
.L_x_277:
[----:B------:R-:W-:Y:S05]  /*13930*/  BSYNC B0 ;  /* 0x0000000000007941 */ /* 0x000fea0003800000 */
.L_x_276:
        /* <DEDUP_REMOVED lines=22> */
.L_x_279:
[----:B------:R-:W-:Y:S05]  /*13aa0*/  BSYNC B0 ;  /* 0x0000000000007941 */ /* 0x000fea0003800000 */
.L_x_278:
        /* <DEDUP_REMOVED lines=21> */
.L_x_281:
[----:B------:R-:W-:Y:S05]  /*13c00*/  BSYNC B0 ;  /* 0x0000000000007941 */ /* 0x000fea0003800000 */
.L_x_280:
        /* <DEDUP_REMOVED lines=35> */
.L_x_282:
        /* <DEDUP_REMOVED lines=12> */
.L_x_1076:


//--------------------- .text._ZN5flash16flash_fwd_kernelI23Flash_fwd_kernel_traitsILi256ELi64ELi64ELi4ELb0ELb0EN7cutlass10bfloat16_tE19Flash_kernel_traitsILi256ELi64ELi64ELi4ES3_EELb1ELb1ELb0ELb0ELb0ELb0ELb0ELb0EEEvNS_16Flash_fwd_paramsE --------------------------
	.section	.text._ZN5flash16flash_fwd_kernelI23Flash_fwd_kernel_traitsILi256ELi64ELi64ELi4ELb0ELb0EN7cutlass10bfloat16_tE19Flash_kernel_traitsILi256ELi64ELi64ELi4ES3_EELb1ELb1ELb0ELb0ELb0ELb0ELb0ELb0EEEvNS_16Flash_fwd_paramsE,"ax",@progbits
	.sectioninfo	@"SHI_REGISTERS=255"
	.align	128
        .global         _ZN5flash16flash_fwd_kernelI23Flash_fwd_kernel_traitsILi256ELi64ELi64ELi4ELb0ELb0EN7cutlass10bfloat16_tE19Flash_kernel_traitsILi256ELi64ELi64ELi4ES3_EELb1ELb1ELb0ELb0ELb0ELb0ELb0ELb0EEEvNS_16Flash_fwd_paramsE
        .type           _ZN5flash16flash_fwd_kernelI23Flash_fwd_kernel_traitsILi256ELi64ELi64ELi4ELb0ELb0EN7cutlass10bfloat16_tE19Flash_kernel_traitsILi256ELi64ELi64ELi4ES3_EELb1ELb1ELb0ELb0ELb0ELb0ELb0ELb0EEEvNS_16Flash_fwd_paramsE,@function
        .size           _ZN5flash16flash_fwd_kernelI23Flash_fwd_kernel_traitsILi256ELi64ELi64ELi4ELb0ELb0EN7cutlass10bfloat16_tE19Flash_kernel_traitsILi256ELi64ELi64ELi4ES3_EELb1ELb1ELb0ELb0ELb0ELb0ELb0ELb0EEEvNS_16Flash_fwd_paramsE,(.L_x_1077 - _ZN5flash16flash_fwd_kernelI23Flash_fwd_kernel_traitsILi256ELi64ELi64ELi4ELb0ELb0EN7cutlass10bfloat16_tE19Flash_kernel_traitsILi256ELi64ELi64ELi4ES3_EELb1ELb1ELb0ELb0ELb0ELb0ELb0ELb0EEEvNS_16Flash_fwd_paramsE)
        .other          _ZN5flash16flash_fwd_kernelI23Flash_fwd_kernel_traitsILi256ELi64ELi64ELi4ELb0ELb0EN7cutlass10bfloat16_tE19Flash_kernel_traitsILi256ELi64ELi64ELi4ES3_EELb1ELb1ELb0ELb0ELb0ELb0ELb0ELb0EEEvNS_16Flash_fwd_paramsE,@"STO_CUDA_ENTRY STV_DEFAULT"
_ZN5flash16flash_fwd_kernelI23Flash_fwd_kernel_traitsILi256ELi64ELi64ELi4ELb0ELb0EN7cutlass10bfloat16_tE19Flash_kernel_traitsILi256ELi64ELi64ELi4ES3_EELb1ELb1ELb0ELb0ELb0ELb0ELb0ELb0EEEvNS_16Flash_fwd_paramsE:
.text._ZN5flash16flash_fwd_kernelI23Flash_fwd_kernel_traitsILi256ELi64ELi64ELi4ELb0ELb0EN7cutlass10bfloat16_tE19Flash_kernel_traitsILi256ELi64ELi64ELi4ES3_EELb1ELb1ELb0ELb0ELb0ELb0ELb0ELb0EEEvNS_16Flash_fwd_paramsE:
[----:B------:R-:W-:-:S03]  /*0000*/  MOV R1, c[0x0][0x28] ;  /* 0x00000a0000017a02 */ /* 0x000fc60000000f00 */
[----:B------:R-:W-:Y:S01]  /*0010*/  ULDC.U8 UR4, c[0x0][0x304] ;  /* 0x0000c10000047ab9 */ /* 0x000fe20000000000 */
[----:B------:R-:W-:Y:S01]  /*0020*/  IADD3 R1, R1, -0x10, RZ ;  /* 0xfffffff001017810 */ /* 0x000fe20007ffe0ff */
[----:B------:R-:W-:Y:S01]  /*0030*/  ULDC.64 UR34, c[0x0][0x2f0] ;  /* 0x0000bc0000227ab9 */ /* 0x000fe20000000a00 */
[----:B------:R-:W-:Y:S01]  /*0040*/  ISETP.NE.AND P2, PT, RZ, UR4, PT ;  /* 0x00000004ff007c0c */ /* 0x000fe2000bf45270 */
[----:B------:R-:W-:Y:S01]  /*0050*/  IMAD.U32 R8, RZ, RZ, UR34 ;  /* 0x00000022ff087e24 */ /* 0x000fe2000f8e00ff */
[----:B------:R-:W-:Y:S01]  /*0060*/  ULDC.64 UR26, c[0x0][0x118] ;  /* 0x00004600001a7ab9 */ /* 0x000fe20000000a00 */
[----:B------:R-:W-:Y:S02]  /*0070*/  IMAD.U32 R9, RZ, RZ, UR35 ;  /* 0x00000023ff097e24 */ /* 0x000fe4000f8e00ff */
[----:B------:R-:W-:Y:S02]  /*0080*/  IMAD.MOV.U32 R165, RZ, RZ, c[0x0][0x2f8] ;  /* 0x0000be00ffa57624 */ /* 0x000fe400078e00ff */
[----:B------:R-:W-:Y:S01]  /*0090*/  IMAD.MOV.U32 R5, RZ, RZ, c[0x0][0x2fc] ;  /* 0x0000bf00ff057624 */ /* 0x000fe200078e00ff */
[----:B------:R-:W1:Y:S01]  /*00a0*/  S2UR UR23, SR_CTAID.X ;  /* 0x00000000001779c3 */ /* 0x000e620000002500 */
[----:B------:R-:W2:Y:S01]  /*00b0*/  S2R R7, SR_TID.X ;  /* 0x0000000000077919 */ /* 0x000ea20000002100 */
[----:B------:R-:W-:-:S02]  /*00c0*/  ULDC.64 UR6, c[0x0][0x240] ;  /* 0x0000900000067ab9 */ /* 0x000fc40000000a00 */
[----:B------:R-:W-:Y:S01]  /*00d0*/  ULDC.64 UR4, c[0x0][0x250] ;  /* 0x0000940000047ab9 */ /* 0x000fe20000000a00 */
[----:B------:R-:W3:Y:S01]  /*00e0*/  @P2 LDG.E.64 R8, [R8.64] ;  /* 0x0000001a08082981 */ /* 0x000ee2000c1e1b00 */
[----:B------:R-:W-:Y:S02]  /*00f0*/  @P2 IMAD.MOV.U32 R2, RZ, RZ, R165 ;  /* 0x000000ffff022224 */ /* 0x000fe400078e00a5 */
[----:B------:R-:W-:-:S06]  /*0100*/  @P2 IMAD.MOV.U32 R3, RZ, RZ, R5 ;  /* 0x000000ffff032224 */ /* 0x000fcc00078e0005 */
[----:B------:R-:W4:Y:S01]  /*0110*/  @P2 LDG.E.64 R2, [R2.64] ;  /* 0x0000001a02022981 */ /* 0x000f22000c1e1b00 */
[----:B------:R-:W1:Y:S01]  /*0120*/  S2UR UR14, SR_CTAID.Y ;  /* 0x00000000000e79c3 */ /* 0x000e620000002600 */
[----:B------:R-:W-:Y:S02]  /*0130*/  UISETP.NE.U32.AND UP2, UPT, URZ, UR6, UPT ;  /* 0x000000063f00728c */ /* 0x000fe4000bf45070 */
[----:B------:R-:W-:Y:S02]  /*0140*/  UISETP.NE.U32.AND UP1, UPT, URZ, UR4, UPT ;  /* 0x000000043f00728c */ /* 0x000fe4000bf25070 */
[----:B------:R-:W-:Y:S02]  /*0150*/  UISETP.NE.AND.EX UP2, UPT, URZ, UR7, UPT, UP2 ;  /* 0x000000073f00728c */ /* 0x000fe4000bf45320 */
[----:B------:R-:W-:Y:S01]  /*0160*/  UMOV UR10, 0x4 ;  /* 0x00000004000a7882 */ /* 0x000fe20000000000 */
[----:B------:R-:W1:Y:S01]  /*0170*/  S2UR UR12, SR_CTAID.Z ;  /* 0x00000000000c79c3 */ /* 0x000e620000002700 */
[----:B------:R-:W-:-:S02]  /*0180*/  UISETP.NE.AND.EX UP1, UPT, URZ, UR5, UPT, UP1 ;  /* 0x000000053f00728c */ /* 0x000fc4000bf25310 */
[----:B------:R-:W-:Y:S01]  /*0190*/  PLOP3.LUT P0, PT, PT, PT, UP2, 0x80, 0x0 ;  /* 0x000000000000781c */ /* 0x000fe20003f0f028 */
[----:B------:R-:W-:Y:S02]  /*01a0*/  ULDC.U8 UR6, c[0x0][0x312] ;  /* 0x0000c48000067ab9 */ /* 0x000fe40000000000 */
[----:B------:R-:W-:Y:S02]  /*01b0*/  ULDC.64 UR4, c[0x0][0x248] ;  /* 0x0000920000047ab9 */ /* 0x000fe40000000a00 */
[----:B------:R-:W-:Y:S02]  /*01c0*/  UISETP.NE.AND UP3, UPT, UR6, URZ, UPT ;  /* 0x0000003f0600728c */ /* 0x000fe4000bf65270 */
[----:B------:R-:W-:-:S04]  /*01d0*/  UISETP.EQ.U32.AND UP0, UPT, URZ, UR4, UPT ;  /* 0x000000043f00728c */ /* 0x000fc8000bf02070 */
[----:B------:R-:W-:Y:S02]  /*01e0*/  UISETP.EQ.OR.EX UP0, UPT, URZ, UR5, !UP3, UP0 ;  /* 0x000000053f00728c */ /* 0x000fe4000df02700 */
[----:B-1----:R-:W-:-:S06]  /*01f0*/  ULOP3.LUT UR8, UR12, UR23, UR14, 0xfe, !UPT ;  /* 0x000000170c087292 */ /* 0x002fcc000f8efe0e */
[----:B--2---:R-:W-:Y:S01]  /*0200*/  LOP3.LUT P3, RZ, R7, UR8, RZ, 0xfc, !PT ;  /* 0x0000000807ff7c12 */ /* 0x004fe2000f86fcff */
[----:B------:R-:W-:Y:S02]  /*0210*/  ULDC.64 UR8, c[0x0][0x240] ;  /* 0x0000900000087ab9 */ /* 0x000fe40000000a00 */
[----:B------:R-:W-:Y:S02]  /*0220*/  UIMAD.WIDE UR8, UR14, UR10, UR8 ;  /* 0x0000000a0e0872a5 */ /* 0x000fe4000f8e0208 */
[----:B------:R-:W-:-:S08]  /*0230*/  ULDC.64 UR4, c[0x0][0x248] ;  /* 0x0000920000047ab9 */ /* 0x000fd00000000a00 */
[----:B------:R-:W-:Y:S01]  /*0240*/  @!P3 MOV R10, c[0x0][0x308] ;  /* 0x0000c200000aba02 */ /* 0x000fe20000000f00 */
[----:B------:R-:W-:Y:S01]  /*0250*/  @!P3 IMAD.MOV.U32 R11, RZ, RZ, c[0x0][0x30c] ;  /* 0x0000c300ff0bb624 */ /* 0x000fe200078e00ff */
[----:B------:R-:W-:Y:S02]  /*0260*/  UIMAD.WIDE UR4, UR14, UR10, UR4 ;  /* 0x0000000a0e0472a5 */ /* 0x000fe4000f8e0204 */
[----:B------:R-:W-:Y:S02]  /*0270*/  ULDC.64 UR6, c[0x0][0x250] ;  /* 0x0000940000067ab9 */ /* 0x000fe40000000a00 */
[----:B------:R-:W-:Y:S01]  /*0280*/  @UP1 UIMAD.WIDE UR6, UR14, UR10, UR6 ;  /* 0x0000000a0e0612a5 */ /* 0x000fe2000f8e0206 */
[----:B---3--:R-:W1:Y:S08]  /*0290*/  @P2 R2UR UR34, R8 ;  /* 0x00000000082223c2 */ /* 0x008e7000000e0000 */
[----:B------:R-:W2:Y:S01]  /*02a0*/  @P2 R2UR UR35, R9 ;  /* 0x00000000092323c2 */ /* 0x000ea200000e0000 */
[----:B----4-:R-:W-:-:S02]  /*02b0*/  @P2 IADD3 R165, P1, R2, c[0x0][0x300], RZ ;  /* 0x0000c00002a52a10 */ /* 0x010fc40007f3e0ff */
[----:B------:R-:W-:-:S03]  /*02c0*/  MOV R2, UR8 ;  /* 0x0000000800027c02 */ /* 0x000fc60008000f00 */
[----:B------:R-:W-:Y:S02]  /*02d0*/  @P2 IMAD.X R5, RZ, RZ, R3, P1 ;  /* 0x000000ffff052224 */ /* 0x000fe400008e0603 */
[----:B------:R-:W-:Y:S02]  /*02e0*/  @!P3 IMAD.MOV.U32 R4, RZ, RZ, R165 ;  /* 0x000000ffff04b224 */ /* 0x000fe400078e00a5 */
[----:B------:R-:W-:Y:S02]  /*02f0*/  IMAD.U32 R3, RZ, RZ, UR9 ;  /* 0x00000009ff037e24 */ /* 0x000fe4000f8e00ff */
[----:B-1----:R-:W-:Y:S01]  /*0300*/  IMAD.U32 R8, RZ, RZ, UR34 ;  /* 0x00000022ff087e24 */ /* 0x002fe2000f8e00ff */
[----:B------:R-:W-:Y:S01]  /*0310*/  @!P3 STG.E.64 [R10.64+0x8], R4 ;  /* 0x000008040a00b986 */ /* 0x000fe2000c101b1a */
[----:B--2---:R-:W-:Y:S01]  /*0320*/  IMAD.U32 R9, RZ, RZ, UR35 ;  /* 0x00000023ff097e24 */ /* 0x004fe2000f8e00ff */
[----:B------:R-:W-:-:S04]  /*0330*/  PLOP3.LUT P2, PT, PT, PT, UP0, 0x80, 0x0 ;  /* 0x000000000000781c */ /* 0x000fc80003f4f008 */
[----:B------:R1:W-:Y:S04]  /*0340*/  @!P3 STG.E.64 [R10.64], R8 ;  /* 0x000000080a00b986 */ /* 0x0003e8000c101b1a */
[----:B------:R2:W3:Y:S01]  /*0350*/  @P0 LDG.E R6, [R2.64+0x4] ;  /* 0x0000041a02060981 */ /* 0x0004e2000c1e1900 */
[----:B------:R-:W-:-:S03]  /*0360*/  PLOP3.LUT P1, PT, PT, PT, UP1, 0x80, 0x0 ;  /* 0x000000000000781c */ /* 0x000fc60003f2f018 */
[----:B-1----:R2:W4:Y:S01]  /*0370*/  @P0 LDG.E R8, [R2.64] ;  /* 0x0000001a02080981 */ /* 0x002522000c1e1900 */
[----:B------:R-:W-:Y:S02]  /*0380*/  IMAD.U32 R10, RZ, RZ, UR6 ;  /* 0x00000006ff0a7e24 */ /* 0x000fe4000f8e00ff */
[----:B------:R-:W-:-:S07]  /*0390*/  IMAD.U32 R11, RZ, RZ, UR7 ;  /* 0x00000007ff0b7e24 */ /* 0x000fce000f8e00ff */
[----:B------:R-:W5:Y:S01]  /*03a0*/  @P1 LDG.E R4, [R10.64] ;  /* 0x0000001a0a041981 */ /* 0x000f62000c1e1900 */
[----:B--2---:R-:W-:Y:S01]  /*03b0*/  MOV R2, UR4 ;  /* 0x0000000400027c02 */ /* 0x004fe20008000f00 */
[----:B------:R-:W-:-:S05]  /*03c0*/  IMAD.U32 R3, RZ, RZ, UR5 ;  /* 0x00000005ff037e24 */ /* 0x000fca000f8e00ff */
[----:B------:R-:W2:Y:S01]  /*03d0*/  @!P2 LDG.E R0, [R2.64] ;  /* 0x0000001a0200a981 */ /* 0x000ea2000c1e1900 */
[----:B------:R-:W-:Y:S02]  /*03e0*/  UMOV UR22, 0xffffffff ;  /* 0xffffffff00167882 */ /* 0x000fe40000000000 */
[----:B------:R-:W-:Y:S02]  /*03f0*/  UMOV UR16, 0xffffffff ;  /* 0xffffffff00107882 */ /* 0x000fe40000000000 */
[----:B------:R-:W-:Y:S02]  /*0400*/  ULDC UR4, c[0x0][0x1c0] ;  /* 0x0000700000047ab9 */ /* 0x000fe40000000800 */
[----:B------:R-:W-:Y:S02]  /*0410*/  UIMAD UR4, UR14, UR4, UR12 ;  /* 0x000000040e0472a4 */ /* 0x000fe4000f8e020c */
[----:B------:R-:W-:Y:S02]  /*0420*/  UMOV UR15, URZ ;  /* 0x0000003f000f7c82 */ /* 0x000fe40008000000 */
[----:B------:R-:W-:-:S04]  /*0430*/  USHF.L.U32 UR5, UR4, 0x5, URZ ;  /* 0x0000000504057899 */ /* 0x000fc8000800063f */
[----:B------:R-:W-:Y:S01]  /*0440*/  USHF.R.S32.HI UR4, URZ, 0x1f, UR5 ;  /* 0x0000001f3f047899 */ /* 0x000fe20008011405 */
[----:B---3--:R1:W3:Y:S08]  /*0450*/  @P0 R2UR UR24, R6 ;  /* 0x00000000061803c2 */ /* 0x0082f000000e0000 */
[----:B----4-:R4:W3:Y:S01]  /*0460*/  @P0 R2UR UR22, R8 ;  /* 0x00000000081603c2 */ /* 0x0108e200000e0000 */
[----:B-1----:R-:W-:-:S04]  /*0470*/  SHF.R.S32.HI R6, RZ, 0x1f, R7 ;  /* 0x0000001fff067819 */ /* 0x002fc80000011407 */
[----:B------:R-:W-:-:S03]  /*0480*/  LEA.HI R218, R6, R7, RZ, 0x5 ;  /* 0x0000000706da7211 */ /* 0x000fc600078f28ff */
[----:B-----5:R1:W1:Y:S01]  /*0490*/  @P1 R2UR UR15, R4 ;  /* 0x00000000040f13c2 */ /* 0x02026200000e0000 */
[----:B----4-:R-:W-:-:S07]  /*04a0*/  LOP3.LUT R8, R218, 0xffffffe0, RZ, 0xc0, !PT ;  /* 0xffffffe0da087812 */ /* 0x010fce00078ec0ff */
[----:B--2---:R2:W4:Y:S01]  /*04b0*/  @!P2 R2UR UR16, R0 ;  /* 0x000000000010a3c2 */ /* 0x00452200000e0000 */
[----:B------:R-:W-:Y:S01]  /*04c0*/  ISETP.NE.U32.AND P2, PT, RZ, c[0x0][0x248], PT ;  /* 0x00009200ff007a0c */ /* 0x000fe20003f45070 */
[----:B------:R-:W-:-:S03]  /*04d0*/  IMAD.IADD R8, R7, 0x1, -R8 ;  /* 0x0000000107087824 */ /* 0x000fc600078e0a08 */
[----:B------:R-:W-:Y:S01]  /*04e0*/  ISETP.NE.AND.EX P2, PT, RZ, c[0x0][0x24c], PT, P2 ;  /* 0x00009300ff007a0c */ /* 0x000fe20003f45320 */
[----:B---3--:R-:W-:Y:S01]  /*04f0*/  @UP2 UIADD3 UR24, UR24, -UR22, URZ ;  /* 0x8000001618182290 */ /* 0x008fe2000fffe03f */
[----:B------:R-:W-:-:S06]  /*0500*/  IADD3 R165, P1, P0, R165, UR5, R8 ;  /* 0x00000005a5a57c10 */ /* 0x000fcc000f83e008 */
[----:B------:R-:W-:Y:S01]  /*0510*/  @!UP2 ULDC UR24, c[0x0][0x214] ;  /* 0x000085000018aab9 */ /* 0x000fe20000000800 */
[----:B--2---:R-:W-:-:S04]  /*0520*/  SHF.R.S32.HI R0, RZ, 0x1f, R8 ;  /* 0x0000001fff007819 */ /* 0x004fc80000011408 */
[----:B------:R-:W-:Y:S01]  /*0530*/  IADD3.X R5, R5, UR4, R0, P1, P0 ;  /* 0x0000000405057c10 */ /* 0x000fe20008fe0400 */
[----:B-1--4-:R-:W-:Y:S05]  /*0540*/  @!P2 BRA `(.L_x_283) ;  /* 0x000000700000a947 */ /* 0x012fea0003800000 */
[----:B------:R-:W-:-:S13]  /*0550*/  PLOP3.LUT P0, PT, PT, PT, UP3, 0x80, 0x0 ;  /* 0x000000000000781c */ /* 0x000fda0003f0f038 */
[----:B------:R-:W2:Y:S04]  /*0560*/  @P0 LDG.E R0, [R2.64+0x4] ;  /* 0x0000041a02000981 */ /* 0x000ea8000c1e1900 */
[----:B------:R-:W3:Y:S01]  /*0570*/  @!P0 LDG.E R2, [R2.64] ;  /* 0x0000001a02028981 */ /* 0x000ee2000c1e1900 */
[----:B--2---:R-:W1:Y:S02]  /*0580*/  @P0 R2UR UR6, R0 ;  /* 0x00000000000603c2 */ /* 0x004e6400000e0000 */
[----:B-1----:R-:W-:-:S11]  /*0590*/  @UP3 UIADD3 UR6, UR6, -UR16, URZ ;  /* 0x8000001006063290 */ /* 0x002fd6000fffe03f */
[----:B---3--:R1:W2:Y:S02]  /*05a0*/  @!P0 R2UR UR6, R2 ;  /* 0x00000000020683c2 */ /* 0x0082a400000e0000 */
[----:B-12---:R-:W-:Y:S05]  /*05b0*/  BRA `(.L_x_284) ;  /* 0x0000001000007947 */ /* 0x006fea0003800000 */
.L_x_283:
[----:B------:R-:W-:Y:S02]  /*05c0*/  ULDC UR6, c[0x0][0x218] ;  /* 0x0000860000067ab9 */ /* 0x000fe40000000800 */
.L_x_284:
        /* <DEDUP_REMOVED lines=41> */
[----:B------:R-:W-:Y:S02]  /*0860*/  @!UP1 USHF.R.S32.HI UR17, URZ, 0x1f, UR14 ;  /* 0x0000001f3f119899 */ /* 0x000fe4000801140e */
[----:B------:R-:W-:Y:S02]  /*0870*/  @UP1 UIMAD.WIDE.U32 UR20, UR22, UR4, URZ ;  /* 0x00000004161412a5 */ /* 0x000fe4000f8e003f */
[----:B------:R-:W-:Y:S02]  /*0880*/  @UP0 UIADD3 UR28, UR15, UR16, URZ ;  /* 0x000000100f1c0290 */ /* 0x000fe4000fffe03f */
[----:B------:R-:W-:Y:S02]  /*0890*/  @!UP1 UIMAD UR17, UR17, UR8, URZ ;  /* 0x00000008111192a4 */ /* 0x000fe4000f8e023f */
[----:B------:R-:W-:Y:S02]  /*08a0*/  @UP1 UIMAD UR13, UR22, UR5, UR21 ;  /* 0x00000005160d12a4 */ /* 0x000fe4000f8e0215 */
[----:B------:R-:W-:-:S02]  /*08b0*/  @!UP1 UIMAD.WIDE.U32 UR18, UR14, UR8, URZ ;  /* 0x000000080e1292a5 */ /* 0x000fc4000f8e003f */
[----:B------:R-:W-:Y:S02]  /*08c0*/  ULDC.64 UR4, c[0x0][0x198] ;  /* 0x0000660000047ab9 */ /* 0x000fe40000000a00 */
[----:B------:R-:W-:Y:S02]  /*08d0*/  @UP0 UIMAD.WIDE.U32 UR30, UR28, UR4, URZ ;  /* 0x000000041c1e02a5 */ /* 0x000fe4000f8e003f */
[----:B------:R-:W-:Y:S02]  /*08e0*/  @!UP1 UIMAD UR9, UR14, UR9, UR17 ;  /* 0x000000090e0992a4 */ /* 0x000fe4000f8e0211 */
[----:B------:R-:W-:Y:S02]  /*08f0*/  @UP1 UMOV UR8, UR20 ;  /* 0x0000001400081c82 */ /* 0x000fe40008000000 */
[----:B------:R-:W-:Y:S02]  /*0900*/  @UP0 UIMAD UR28, UR28, UR5, UR31 ;  /* 0x000000051c1c02a4 */ /* 0x000fe4000f8e021f */
[----:B------:R-:W-:-:S02]  /*0910*/  @!UP1 UIADD3 UR13, UR19, UR9, URZ ;  /* 0x00000009130d9290 */ /* 0x000fc4000fffe03f */
[----:B------:R-:W-:Y:S01]  /*0920*/  @!UP1 UMOV UR8, UR18 ;  /* 0x0000001200089c82 */ /* 0x000fe20008000000 */
        /* <DEDUP_REMOVED lines=12> */
[----:B------:R-:W-:-:S03]  /*09f0*/  UIADD3 UR28, UR31, UR5, URZ ;  /* 0x000000051f1c7290 */ /* 0x000fc6000fffe03f */
.L_x_286:
[----:B------:R-:W-:Y:S01]  /*0a00*/  IABS R0, c[0x0][0x1c8] ;  /* 0x0000720000007a13 */ /* 0x000fe20000000000 */
[----:B------:R-:W1:Y:S01]  /*0a10*/  S2R R2, SR_CTAID.Z ;  /* 0x0000000000027919 */ /* 0x000e620000002700 */
[----:B------:R-:W-:Y:S02]  /*0a20*/  UMOV UR18, URZ ;  /* 0x0000003f00127c82 */ /* 0x000fe40008000000 */
[----:B------:R-:W2:Y:S01]  /*0a30*/  R2UR UR5, R0 ;  /* 0x00000000000573c2 */ /* 0x000ea200000e0000 */
[----:B------:R-:W-:Y:S02]  /*0a40*/  @UP0 UIADD3 UR29, UR15, UR16, URZ ;  /* 0x000000100f1d0290 */ /* 0x000fe4000fffe03f */
[----:B------:R-:W-:Y:S01]  /*0a50*/  USHF.R.S32.HI UR16, URZ, 0x1f, UR12 ;  /* 0x0000001f3f107899 */ /* 0x000fe2000801140c */
[----:B-1----:R-:W-:Y:S01]  /*0a60*/  IABS R2, R2 ;  /* 0x0000000200027213 */ /* 0x002fe20000000000 */
[----:B--2---:R-:W1:Y:S03]  /*0a70*/  I2F.RP R0, UR5 ;  /* 0x0000000500007d06 */ /* 0x004e660008209400 */
[----:B------:R-:W2:Y:S05]  /*0a80*/  R2UR UR4, R2 ;  /* 0x00000000020473c2 */ /* 0x000eaa00000e0000 */
        /* <DEDUP_REMOVED lines=8> */
[----:B--2---:R-:W-:-:S07]  /*0b10*/  UIMAD.WIDE.U32 UR18, UR9, UR4, URZ ;  /* 0x00000004091272a5 */ /* 0x004fce000f8e003f */
[----:B------:R-:W-:Y:S02]  /*0b20*/  UMOV UR25, UR19 ;  /* 0x0000001300197c82 */ /* 0x000fe40008000000 */
[----:B------:R-:W-:-:S04]  /*0b30*/  UIADD3 UR9, -UR25, URZ, URZ ;  /* 0x0000003f19097290 */ /* 0x000fc8000fffe13f */
[----:B------:R-:W-:-:S03]  /*0b40*/  UIMAD UR4, UR5, UR9, UR4 ;  /* 0x00000009050472a4 */ /* 0x000fc6000f8e0204 */
[----:B------:R-:W-:Y:S02]  /*0b50*/  ULDC UR9, c[0x0][0x1c8] ;  /* 0x0000720000097ab9 */ /* 0x000fe40000000800 */
[----:B------:R-:W-:-:S11]  /*0b60*/  UISETP.GT.U32.AND UP1, UPT, UR5, UR4, UPT ;  /* 0x000000040500728c */ /* 0x000fd6000bf24070 */
[----:B------:R-:W-:Y:S02]  /*0b70*/  @!UP1 UIADD3 UR4, UR4, -UR5, URZ ;  /* 0x8000000504049290 */ /* 0x000fe4000fffe03f */
[----:B------:R-:W-:Y:S02]  /*0b80*/  @!UP1 UIADD3 UR25, UR25, 0x1, URZ ;  /* 0x0000000119199890 */ /* 0x000fe4000fffe03f */
[----:B------:R-:W-:Y:S02]  /*0b90*/  UISETP.GE.U32.AND UP2, UPT, UR4, UR5, UPT ;  /* 0x000000050400728c */ /* 0x000fe4000bf46070 */
[----:B------:R-:W-:-:S04]  /*0ba0*/  ULOP3.LUT UR4, UR12, UR9, URZ, 0x3c, !UPT ;  /* 0x000000090c047292 */ /* 0x000fc8000f8e3c3f */
[----:B------:R-:W-:-:S03]  /*0bb0*/  UISETP.GE.AND UP1, UPT, UR4, URZ, UPT ;  /* 0x0000003f0400728c */ /* 0x000fc6000bf26270 */
[----:B------:R-:W-:Y:S02]  /*0bc0*/  ULDC.64 UR4, c[0x0][0x1a0] ;  /* 0x0000680000047ab9 */ /* 0x000fe40000000a00 */
[----:B------:R-:W-:Y:S02]  /*0bd0*/  @UP2 UIADD3 UR25, UR25, 0x1, URZ ;  /* 0x0000000119192890 */ /* 0x000fe4000fffe03f */
[----:B------:R-:W-:Y:S02]  /*0be0*/  UISETP.NE.AND UP2, UPT, URZ, UR9, UPT ;  /* 0x000000093f00728c */ /* 0x000fe4000bf45270 */
[----:B------:R-:W-:Y:S02]  /*0bf0*/  @UP0 UIMAD.WIDE.U32 UR32, UR29, UR4, URZ ;  /* 0x000000041d2002a5 */ /* 0x000fe4000f8e003f */
[----:B------:R-:W-:Y:S02]  /*0c00*/  @!UP1 UIADD3 UR25, -UR25, URZ, URZ ;  /* 0x0000003f19199290 */ /* 0x000fe4000fffe13f */
[----:B------:R-:W-:-:S05]  /*0c10*/  @UP0 UIMAD UR29, UR29, UR5, UR33 ;  /* 0x000000051d1d02a4 */ /* 0x000fca000f8e0221 */
[----:B------:R-:W-:-:S04]  /*0c20*/  @!UP2 ULOP3.LUT UR25, URZ, UR9, URZ, 0x33, !UPT ;  /* 0x000000093f19a292 */ /* 0x000fc8000f8e333f */
[----:B------:R-:W-:Y:S01]  /*0c30*/  USHF.R.S32.HI UR17, URZ, 0x1f, UR25 ;  /* 0x0000001f3f117899 */ /* 0x000fe20008011419 */
        /* <DEDUP_REMOVED lines=13> */
.L_x_287:
[CC--:B------:R-:W-:Y:S01]  /*0d10*/  LEA.HI R16, R6.reuse, R7.reuse, RZ, 0x3 ;  /* 0x0000000706107211 */ /* 0x0c0fe200078f18ff */
[----:B------:R-:W1:Y:S01]  /*0d20*/  S2R R14, SR_CTAID.Z ;  /* 0x00000000000e7919 */ /* 0x000e620000002700 */
[----:B------:R-:W-:Y:S01]  /*0d30*/  LEA.HI R9, R6, R7, RZ, 0x4 ;  /* 0x0000000706097211 */ /* 0x000fe200078f20ff */
[----:B------:R-:W-:Y:S01]  /*0d40*/  ULDC.64 UR4, c[0x0][0x1b8] ;  /* 0x00006e0000047ab9 */ /* 0x000fe20000000a00 */
[----:B------:R-:W-:Y:S01]  /*0d50*/  LOP3.LUT R3, R16, 0xfffffff8, RZ, 0xc0, !PT ;  /* 0xfffffff810037812 */ /* 0x000fe200078ec0ff */
[----:B------:R-:W-:Y:S01]  /*0d60*/  UIMAD UR4, UR17, UR4, URZ ;  /* 0x00000004110472a4 */ /* 0x000fe2000f8e023f */
[----:B------:R-:W-:Y:S01]  /*0d70*/  SHF.R.S32.HI R16, RZ, 0x3, R16 ;  /* 0x00000003ff107819 */ /* 0x000fe20000011410 */
[----:B------:R-:W-:Y:S01]  /*0d80*/  IMAD.U32 R242, RZ, RZ, UR25 ;  /* 0x00000019fff27e24 */ /* 0x000fe2000f8e00ff */
[----:B------:R-:W-:Y:S01]  /*0d90*/  SHF.R.S32.HI R0, RZ, 0x4, R9 ;  /* 0x00000004ff007819 */ /* 0x000fe20000011409 */
[----:B------:R-:W-:Y:S01]  /*0da0*/  IMAD.IADD R3, R7, 0x1, -R3 ;  /* 0x0000000107037824 */ /* 0x000fe200078e0a03 */
[----:B------:R-:W-:Y:S01]  /*0db0*/  SHF.R.S32.HI R17, RZ, 0x1f, R16 ;  /* 0x0000001fff117819 */ /* 0x000fe20000011410 */
[C---:B------:R-:W-:Y:S01]  /*0dc0*/  IMAD.SHL.U32 R219, R16.reuse, 0x40, RZ ;  /* 0x0000004010db7824 */ /* 0x040fe200078e00ff */
[----:B------:R-:W-:Y:S01]  /*0dd0*/  LEA.HI R217, R9, R0, RZ, 0x1 ;  /* 0x0000000009d97211 */ /* 0x000fe200078f08ff */
[----:B------:R-:W-:Y:S01]  /*0de0*/  IMAD.SHL.U32 R228, R3, 0x8, RZ ;  /* 0x0000000803e47824 */ /* 0x000fe200078e00ff */
[----:B------:R-:W-:Y:S01]  /*0df0*/  LOP3.LUT R9, R9, 0xfffffff0, RZ, 0xc0, !PT ;  /* 0xfffffff009097812 */ /* 0x000fe200078ec0ff */
[----:B------:R-:W-:Y:S01]  /*0e00*/  IMAD.U32 R224, RZ, RZ, UR25 ;  /* 0x00000019ffe07e24 */ /* 0x000fe2000f8e00ff */
[----:B------:R-:W-:Y:S01]  /*0e10*/  LOP3.LUT R219, R219, 0x1c0, RZ, 0xc0, !PT ;  /* 0x000001c0dbdb7812 */ /* 0x000fe200078ec0ff */
[----:B------:R-:W-:Y:S01]  /*0e20*/  IMAD.U32 R18, RZ, RZ, UR23 ;  /* 0x00000017ff127e24 */ /* 0x000fe2000f8e00ff */
[--C-:B------:R-:W-:Y:S01]  /*0e30*/  SHF.R.S32.HI R229, RZ, 0x1f, R228.reuse ;  /* 0x0000001fffe57819 */ /* 0x100fe200000114e4 */
[----:B------:R-:W-:Y:S01]  /*0e40*/  IMAD.IADD R9, R7, 0x1, -R9 ;  /* 0x0000000107097824 */ /* 0x000fe200078e0a09 */
[--C-:B------:R-:W-:Y:S01]  /*0e50*/  LOP3.LUT R2, R219, 0x38, R228.reuse, 0xf8, !PT ;  /* 0x00000038db027812 */ /* 0x100fe200078ef8e4 */
[----:B------:R-:W-:Y:S01]  /*0e60*/  BSSY B0, `(.L_x_288) ;  /* 0x0000063000007945 */ /* 0x000fe20003800000 */
[----:B------:R-:W-:Y:S01]  /*0e70*/  SHF.R.U32.HI R219, RZ, 0x3, R219 ;  /* 0x00000003ffdb7819 */ /* 0x000fe200000116db */
[----:B------:R-:W-:Y:S01]  /*0e80*/  IMAD.WIDE.U32 R12, R16, c[0x0][0x198], R228 ;  /* 0x00006600100c7a25 */ /* 0x000fe200078e00e4 */
[----:B------:R-:W-:Y:S01]  /*0e90*/  IADD3 R10, P0, R228, UR8, RZ ;  /* 0x00000008e40a7c10 */ /* 0x000fe2000ff1e0ff */
[----:B------:R-:W-:Y:S01]  /*0ea0*/  ULDC.64 UR8, c[0x0][0x1b0] ;  /* 0x00006c0000087ab9 */ /* 0x000fe20000000a00 */
[----:B------:R-:W-:Y:S01]  /*0eb0*/  LOP3.LUT R219, R2, R219, RZ, 0x3c, !PT ;  /* 0x000000db02db7212 */ /* 0x000fe200078e3cff */
[----:B------:R-:W-:Y:S01]  /*0ec0*/  IMAD R2, R17, c[0x0][0x198], RZ ;  /* 0x0000660011027a24 */ /* 0x000fe200078e02ff */
[----:B------:R-:W-:Y:S01]  /*0ed0*/  IADD3.X R11, R229, UR13, RZ, P0, !PT ;  /* 0x0000000de50b7c10 */ /* 0x000fe200087fe4ff */
[----:B------:R-:W-:Y:S01]  /*0ee0*/  UIMAD UR8, UR17, UR8, URZ ;  /* 0x00000008110872a4 */ /* 0x000fe2000f8e023f */
[----:B------:R-:W-:Y:S01]  /*0ef0*/  LOP3.LUT R217, R217, 0xfffffffe, RZ, 0xc0, !PT ;  /* 0xfffffffed9d97812 */ /* 0x000fe200078ec0ff */
[----:B------:R-:W-:Y:S01]  /*0f00*/  IMAD R2, R16, c[0x0][0x19c], R2 ;  /* 0x0000670010027a24 */ /* 0x000fe200078e0202 */
[----:B------:R-:W-:Y:S01]  /*0f10*/  IADD3 R12, P0, R12, UR30, RZ ;  /* 0x0000001e0c0c7c10 */ /* 0x000fe2000ff1e0ff */
[----:B-1----:R-:W-:Y:S01]  /*0f20*/  IMAD.WIDE.U32 R14, R14, c[0x0][0x1a8], R10 ;  /* 0x00006a000e0e7a25 */ /* 0x002fe200078e000a */
[----:B------:R-:W-:Y:S01]  /*0f30*/  UIMAD UR9, UR25, UR9, UR8 ;  /* 0x00000009190972a4 */ /* 0x000fe2000f8e0208 */
[----:B------:R-:W-:Y:S01]  /*0f40*/  LEA.HI R6, R6, R7, RZ, 0x6 ;  /* 0x0000000706067211 */ /* 0x000fe200078f30ff */
[----:B------:R-:W-:Y:S01]  /*0f50*/  UIMAD UR8, UR25, UR5, UR4 ;  /* 0x00000005190872a4 */ /* 0x000fe2000f8e0204 */
[----:B------:R-:W-:Y:S01]  /*0f60*/  IADD3.X R13, R13, UR28, R2, P0, !PT ;  /* 0x0000001c0d0d7c10 */ /* 0x000fe200087fe402 */
[----:B------:R-:W-:Y:S01]  /*0f70*/  IMAD.IADD R217, R0, 0x1, -R217 ;  /* 0x0000000100d97824 */ /* 0x000fe200078e0ad9 */
[----:B------:R-:W-:Y:S01]  /*0f80*/  SHF.R.S32.HI R0, RZ, 0x1f, R9 ;  /* 0x0000001fff007819 */ /* 0x000fe20000011409 */
[----:B------:R-:W-:Y:S01]  /*0f90*/  IMAD R2, R17, c[0x0][0x1a0], RZ ;  /* 0x0000680011027a24 */ /* 0x000fe200078e02ff */
[----:B------:R-:W-:Y:S01]  /*0fa0*/  ULDC.64 UR4, c[0x0][0x1a8] ;  /* 0x00006a0000047ab9 */ /* 0x000fe20000000a00 */
[----:B------:R-:W-:Y:S01]  /*0fb0*/  IMAD.WIDE.U32 R10, R16, c[0x0][0x1a0], R228 ;  /* 0x00006800100a7a25 */ /* 0x000fe200078e00e4 */
[----:B------:R-:W-:Y:S01]  /*0fc0*/  LEA.HI R0, R0, R9, RZ, 0x3 ;  /* 0x0000000900007211 */ /* 0x000fe200078f18ff */
[----:B------:R-:W-:Y:S01]  /*0fd0*/  UIMAD UR16, UR16, UR4, URZ ;  /* 0x00000004101072a4 */ /* 0x000fe2000f8e023f */
[----:B------:R-:W-:Y:S01]  /*0fe0*/  SHF.R.S32.HI R218, RZ, 0x5, R218 ;  /* 0x00000005ffda7819 */ /* 0x000fe200000114da */
[----:B------:R-:W-:Y:S01]  /*0ff0*/  IMAD R2, R16, c[0x0][0x1a4], R2 ;  /* 0x0000690010027a24 */ /* 0x000fe200078e0202 */
[----:B------:R-:W-:Y:S01]  /*1000*/  IADD3 R10, P0, R10, UR32, RZ ;  /* 0x000000200a0a7c10 */ /* 0x000fe2000ff1e0ff */
[----:B------:R-:W-:Y:S01]  /*1010*/  IMAD.SHL.U32 R6, R6, 0x8, RZ ;  /* 0x0000000806067824 */ /* 0x000fe200078e00ff */
[C---:B------:R-:W-:Y:S01]  /*1020*/  LOP3.LUT R4, R0.reuse, 0xfffffff8, RZ, 0xc0, !PT ;  /* 0xfffffff800047812 */ /* 0x040fe200078ec0ff */
[----:B------:R-:W-:Y:S01]  /*1030*/  UIADD3 UR4, -UR11, UR24, URZ ;  /* 0x000000180b047290 */ /* 0x000fe2000fffe13f */
[----:B------:R-:W-:Y:S01]  /*1040*/  IADD3.X R11, R11, UR29, R2, P0, !PT ;  /* 0x0000001d0b0b7c10 */ /* 0x000fe200087fe402 */
[----:B------:R-:W-:Y:S01]  /*1050*/  IMAD.SHL.U32 R0, R0, 0x40, RZ ;  /* 0x0000004000007824 */ /* 0x000fe200078e00ff */
[----:B------:R-:W-:Y:S01]  /*1060*/  LOP3.LUT R219, R219, 0xfffffe00, R6, 0xf8, !PT ;  /* 0xfffffe00dbdb7812 */ /* 0x000fe200078ef806 */
[----:B------:R-:W-:Y:S01]  /*1070*/  IMAD.IADD R4, R9, 0x1, -R4 ;  /* 0x0000000109047824 */ /* 0x000fe200078e0a04 */
[----:B------:R-:W-:Y:S01]  /*1080*/  UIMAD UR5, UR12, UR5, UR16 ;  /* 0x000000050c0572a4 */ /* 0x000fe2000f8e0210 */
[----:B------:R-:W-:Y:S01]  /*1090*/  IMAD.WIDE.U32 R242, R242, c[0x0][0x1b8], R10 ;  /* 0x00006e00f2f27a25 */ /* 0x000fe200078e000a */
[----:B------:R-:W-:-:S02]  /*10a0*/  ISETP.GE.AND P0, PT, R16, UR4, PT ;  /* 0x0000000410007c0c */ /* 0x000fc4000bf06270 */
[C---:B------:R-:W-:Y:S01]  /*10b0*/  LOP3.LUT P2, RZ, R4.reuse, 0x4, RZ, 0xc0, !PT ;  /* 0x0000000404ff7812 */ /* 0x040fe2000784c0ff */
[----:B------:R-:W-:Y:S01]  /*10c0*/  IMAD.SHL.U32 R6, R217, 0x8, RZ ;  /* 0x00000008d9067824 */ /* 0x000fe200078e00ff */
[C---:B------:R-:W-:Y:S01]  /*10d0*/  LOP3.LUT P1, RZ, R4.reuse, 0x2, RZ, 0xc0, !PT ;  /* 0x0000000204ff7812 */ /* 0x040fe2000782c0ff */
[----:B------:R-:W-:Y:S01]  /*10e0*/  IMAD.SHL.U32 R4, R4, 0x40, RZ ;  /* 0x0000004004047824 */ /* 0x000fe200078e00ff */
[----:B------:R-:W-:Y:S01]  /*10f0*/  IADD3 R29, R243, UR8, RZ ;  /* 0x00000008f31d7c10 */ /* 0x000fe2000fffe0ff */
[----:B------:R-:W-:Y:S01]  /*1100*/  IMAD.WIDE.U32 R224, R224, c[0x0][0x1b0], R12 ;  /* 0x00006c00e0e07a25 */ /* 0x000fe200078e000c */
[----:B------:R-:W-:Y:S02]  /*1110*/  IADD3 R13, R15, UR5, RZ ;  /* 0x000000050f0d7c10 */ /* 0x000fe4000fffe0ff */
[----:B------:R-:W-:Y:S01]  /*1120*/  LOP3.LUT R4, R4, 0x1c0, RZ, 0xc0, !PT ;  /* 0x000001c004047812 */ /* 0x000fe200078ec0ff */
[----:B------:R1:W-:Y:S01]  /*1130*/  STL [R1+0x4], R29 ;  /* 0x0000041d01007387 */ /* 0x0003e20000100800 */
[----:B------:R-:W-:Y:S01]  /*1140*/  IMAD.MOV.U32 R2, RZ, RZ, 0x10 ;  /* 0x00000010ff027424 */ /* 0x000fe200078e00ff */
[----:B------:R-:W-:Y:S01]  /*1150*/  IADD3 R227, R225, UR9, RZ ;  /* 0x00000009e1e37c10 */ /* 0x000fe2000fffe0ff */
[----:B------:R-:W-:Y:S01]  /*1160*/  IMAD.WIDE R18, R18, 0x40, R16 ;  /* 0x0000004012127825 */ /* 0x000fe200078e0210 */
[----:B------:R-:W-:-:S02]  /*1170*/  LOP3.LUT R6, R4, 0x8, R6, 0xf8, !PT ;  /* 0x0000000804067812 */ /* 0x000fc400078ef806 */
[----:B------:R-:W-:Y:S01]  /*1180*/  SHF.R.U32.HI R4, RZ, 0x3, R4 ;  /* 0x00000003ff047819 */ /* 0x000fe20000011604 */
[----:B------:R-:W-:Y:S01]  /*1190*/  IMAD.SHL.U32 R219, R219, 0x2, RZ ;  /* 0x00000002dbdb7824 */ /* 0x000fe200078e00ff */
[----:B------:R-:W-:Y:S02]  /*11a0*/  IADD3 R222, R228, 0x40, RZ ;  /* 0x00000040e4de7810 */ /* 0x000fe40007ffe0ff */
[----:B------:R-:W-:Y:S02]  /*11b0*/  LOP3.LUT R4, R6, R4, RZ, 0x3c, !PT ;  /* 0x0000000406047212 */ /* 0x000fe400078e3cff */
[----:B------:R-:W-:Y:S02]  /*11c0*/  IADD3 R221, R228, 0x80, RZ ;  /* 0x00000080e4dd7810 */ /* 0x000fe40007ffe0ff */
[----:B------:R-:W-:Y:S01]  /*11d0*/  LOP3.LUT R4, R4, 0xfffffe00, R0, 0xf8, !PT ;  /* 0xfffffe0004047812 */ /* 0x000fe200078ef800 */
[----:B------:R-:W-:Y:S01]  /*11e0*/  IMAD.MOV.U32 R0, RZ, RZ, 0x20 ;  /* 0x00000020ff007424 */ /* 0x000fe200078e00ff */
[----:B------:R-:W-:-:S02]  /*11f0*/  IADD3 R220, R228, 0xc0, RZ ;  /* 0x000000c0e4dc7810 */ /* 0x000fc40007ffe0ff */
        /* <DEDUP_REMOVED lines=41> */
.L_x_289:
[----:B------:R-:W-:Y:S05]  /*1490*/  BSYNC B0 ;  /* 0x0000000000007941 */ /* 0x000fea0003800000 */
.L_x_288:
        /* <DEDUP_REMOVED lines=45> */
.L_x_291:
[----:B------:R-:W-:Y:S05]  /*1770*/  BSYNC B0 ;  /* 0x0000000000007941 */ /* 0x000fea0003800000 */
.L_x_290:
        /* <DEDUP_REMOVED lines=45> */
.L_x_293:
[----:B------:R-:W-:Y:S05]  /*1a50*/  BSYNC B0 ;  /* 0x0000000000007941 */ /* 0x000fea0003800000 */
.L_x_292:
        /* <DEDUP_REMOVED lines=48> */
.L_x_295:
[----:B------:R-:W-:Y:S05]  /*1d60*/  BSYNC B0 ;  /* 0x0000000000007941 */ /* 0x000fea0003800000 */
.L_x_294:
        /* <DEDUP_REMOVED lines=45> */
.L_x_297:
[----:B------:R-:W-:Y:S05]  /*2040*/  BSYNC B0 ;  /* 0x0000000000007941 */ /* 0x000fea0003800000 */
.L_x_296:
        /* <DEDUP_REMOVED lines=41> */
.L_x_299:
[----:B------:R-:W-:Y:S05]  /*22e0*/  BSYNC B0 ;  /* 0x0000000000007941 */ /* 0x000fea0003800000 */
.L_x_298:
        /* <DEDUP_REMOVED lines=40> */
.L_x_301:
[----:B------:R-:W-:Y:S05]  /*2570*/  BSYNC B0 ;  /* 0x0000000000007941 */ /* 0x000fea0003800000 */
.L_x_300:
[----:B------:R-:W-:Y:S01]  /*2580*/  ISETP.GE.AND P0, PT, R11, UR5, PT ;  /* 0x000000050b007c0c */ /* 0x000fe2000bf06270 */
[----:B------:R-:W-:Y:S01]  /*2590*/  ULDC.64 UR20, c[0x0][0x1a0] ;  /* 0x0000680000147ab9 */ /* 0x000fe20000000a00 */
[----:B------:R-:W-:Y:S01]  /*25a0*/  BSSY B0, `(.L_x_302) ;  /* 0x000002b000007945 */ /* 0x000fe20003800000 */
[----:B------:R-:W-:Y:S02]  /*25b0*/  USHF.L.U64.HI UR18, UR20, UR18, UR21 ;  /* 0x0000001214127299 */ /* 0x000fe40008010215 */
[----:B------:R-:W-:-:S08]  /*25c0*/  USHF.L.U32 UR19, UR20, 0x6, URZ ;  /* 0x0000000614137899 */ /* 0x000fd0000800063f */
        /* <DEDUP_REMOVED lines=40> */
.L_x_303:
[----:B------:R-:W-:Y:S05]  /*2850*/  BSYNC B0 ;  /* 0x0000000000007941 */ /* 0x000fea0003800000 */
.L_x_302:
[----:B------:R-:W0:Y:S01]  /*2860*/  LDGDEPBAR ;  /* 0x00000000000079af */ /* 0x000e220000000000 */
[----:B------:R-:W-:Y:S01]  /*2870*/  ISETP.GE.AND P0, PT, R16, UR5, PT ;  /* 0x0000000510007c0c */ /* 0x000fe2000bf06270 */
[----:B------:R-:W-:Y:S01]  /*2880*/  IMAD.MOV.U32 R240, RZ, RZ, R28 ;  /* 0x000000fffff07224 */ /* 0x000fe200078e001c */
[----:B--23--:R-:W-:Y:S01]  /*2890*/  SHF.R.S32.HI R12, RZ, 0x1f, R8 ;  /* 0x0000001fff0c7819 */ /* 0x00cfe20000011408 */
[----:B------:R-:W-:Y:S01]  /*28a0*/  IMAD.MOV.U32 R241, RZ, RZ, R29 ;  /* 0x000000fffff17224 */ /* 0x000fe200078e001d */
[----:B------:R-:W-:Y:S01]  /*28b0*/  UIMAD UR13, UR18, UR4, URZ ;  /* 0x00000004120d72a4 */ /* 0x000fe2000f8e023f */
[----:B------:R-:W-:Y:S01]  /*28c0*/  IMAD.MOV.U32 R240, RZ, RZ, R242 ;  /* 0x000000fffff07224 */ /* 0x000fe200078e00f2 */
[----:B------:R-:W-:Y:S01]  /*28d0*/  LEA.HI R8, R12, R8, RZ, 0x2 ;  /* 0x000000080c087211 */ /* 0x000fe200078f10ff */
[----:B------:R-:W-:Y:S01]  /*28e0*/  IMAD.U32 R12, RZ, RZ, UR4 ;  /* 0x00000004ff0c7e24 */ /* 0x000fe2000f8e00ff */
[----:B------:R-:W-:Y:S01]  /*28f0*/  UIMAD UR13, UR12, UR19, UR13 ;  /* 0x000000130c0d72a4 */ /* 0x000fe2000f8e020d */
[----:B------:R-:W-:Y:S01]  /*2900*/  IMAD.U32 R166, RZ, RZ, UR23 ;  /* 0x00000017ffa67e24 */ /* 0x000fe2000f8e00ff */
[----:B------:R2:W-:Y:S01]  /*2910*/  STL.64 [R1], R240 ;  /* 0x000000f001007387 */ /* 0x0005e20000100a00 */
[----:B------:R-:W-:Y:S01]  /*2920*/  IMAD.WIDE.U32 R12, R12, UR19, R240 ;  /* 0x000000130c0c7c25 */ /* 0x000fe2000f8e00f0 */
[----:B------:R-:W-:Y:S01]  /*2930*/  SHF.L.U32 R7, R7, 0x1, RZ ;  /* 0x0000000107077819 */ /* 0x000fe200000006ff */
[----:B------:R-:W-:Y:S01]  /*2940*/  BSSY B0, `(.L_x_304) ;  /* 0x000002d000007945 */ /* 0x000fe20003800000 */
[----:B------:R-:W-:-:S02]  /*2950*/  LEA R166, R166, R218, 0x2 ;  /* 0x000000daa6a67211 */ /* 0x000fc400078e10ff */
[----:B------:R-:W-:Y:S02]  /*2960*/  IADD3 R15, R13, UR13, RZ ;  /* 0x0000000d0d0f7c10 */ /* 0x000fe4000fffe0ff */
[----:B------:R-:W-:Y:S02]  /*2970*/  LOP3.LUT R7, R7, 0x6, RZ, 0xc0, !PT ;  /* 0x0000000607077812 */ /* 0x000fe400078ec0ff */
[----:B------:R-:W-:Y:S01]  /*2980*/  SHF.R.S32.HI R8, RZ, 0x2, R8 ;  /* 0x00000002ff087819 */ /* 0x000fe20000011408 */
        /* <DEDUP_REMOVED lines=40> */
.L_x_305:
[----:B------:R-:W-:Y:S05]  /*2c10*/  BSYNC B0 ;  /* 0x0000000000007941 */ /* 0x000fea0003800000 */
.L_x_304:
[----:B------:R-:W-:Y:S01]  /*2c20*/  ISETP.GE.AND P0, PT, R9, UR5, PT ;  /* 0x0000000509007c0c */ /* 0x000fe2000bf06270 */
[----:B------:R-:W-:Y:S01]  /*2c30*/  USHF.L.U32 UR21, UR20, 0x4, URZ ;  /* 0x0000000414157899 */ /* 0x000fe2000800063f */
[----:B------:R-:W-:Y:S01]  /*2c40*/  LEA R9, R218, UR11, 0x4 ;  /* 0x0000000bda097c11 */ /* 0x000fe2000f8e20ff */
[----:B------:R-:W-:Y:S01]  /*2c50*/  ULDC UR11, c[0x0][0x1a4] ;  /* 0x00006900000b7ab9 */ /* 0x000fe20000000800 */
[----:B------:R-:W-:Y:S01]  /*2c60*/  BSSY B0, `(.L_x_306) ;  /* 0x000002e000007945 */ /* 0x000fe20003800000 */
[----:B------:R-:W-:Y:S01]  /*2c70*/  USHF.L.U64.HI UR20, UR20, UR10, UR11 ;  /* 0x0000000a14147299 */ /* 0x000fe2000801020b */
[----:B------:R-:W-:Y:S01]  /*2c80*/  IADD3 R9, R9, 0x1, R8 ;  /* 0x0000000109097810 */ /* 0x000fe20007ffe008 */
[----:B------:R-:W-:-:S05]  /*2c90*/  IMAD.U32 R8, RZ, RZ, UR7 ;  /* 0x00000007ff087e24 */ /* 0x000fca000f8e00ff */
[----:B------:R-:W-:Y:S01]  /*2ca0*/  IADD3 R8, R8, -UR24, R9 ;  /* 0x8000001808087c10 */ /* 0x000fe2000fffe009 */
[----:B------:R4:W-:Y:S03]  /*2cb0*/  @P0 STS.128 [R219+0x10800], RZ ;  /* 0x010800ffdb000388 */ /* 0x0009e60000000c00 */
[----:B------:R-:W-:Y:S01]  /*2cc0*/  IADD3 R80, R8, c[0x0][0x2e8], RZ ;  /* 0x0000ba0008507a10 */ /* 0x000fe20007ffe0ff */
        /* <DEDUP_REMOVED lines=11> */
[C---:B---3--:R-:W-:Y:S02]  /*2d80*/  @!P5 LEA R22, P6, R9.reuse, c[0x0][0x170], 0x1 ;  /* 0x00005c000916da11 */ /* 0x048fe400078c08ff */
        /* <DEDUP_REMOVED lines=27> */
.L_x_307:
[----:B------:R-:W-:Y:S05]  /*2f40*/  BSYNC B0 ;  /* 0x0000000000007941 */ /* 0x000fea0003800000 */
.L_x_306:
        /* <DEDUP_REMOVED lines=15> */
[----:B------:R1:W-:Y:S02]  /*3040*/  @P5 STS.128 [R219+0x11000], RZ ;  /* 0x011000ffdb005388 */ /* 0x0003e40000000c00 */
[C---:B-1-3--:R-:W-:Y:S02]  /*3050*/  @!P5 LEA R22, P6, R9.reuse, c[0x0][0x170], 0x1 ;  /* 0x00005c000916da11 */ /* 0x04afe400078c08ff */
        /* <DEDUP_REMOVED lines=27> */
.L_x_309:
[----:B------:R-:W-:Y:S05]  /*3210*/  BSYNC B0 ;  /* 0x0000000000007941 */ /* 0x000fea0003800000 */
.L_x_308:
        /* <DEDUP_REMOVED lines=8> */
[----:B---3--:R-:W-:Y:S01]  /*32a0*/  IMAD.MOV.U32 R8, RZ, RZ, c[0x0][0x1a0] ;  /* 0x00006800ff087624 */ /* 0x008fe200078e00ff */
        /* <DEDUP_REMOVED lines=9> */
[C---:B-1----:R-:W-:Y:S02]  /*3340*/  @!P5 LEA R18, P6, R14.reuse, c[0x0][0x170], 0x1 ;  /* 0x00005c000e12da11 */ /* 0x042fe400078c08ff */
        /* <DEDUP_REMOVED lines=27> */
.L_x_311:
[----:B------:R-:W-:Y:S05]  /*3500*/  BSYNC B0 ;  /* 0x0000000000007941 */ /* 0x000fea0003800000 */
.L_x_310:
[C---:B---3--:R-:W-:Y:S01]  /*3510*/  IMAD.SHL.U32 R8, R3.reuse, 0x40, RZ ;  /* 0x0000004003087824 */ /* 0x048fe200078e00ff */
[----:B------:R-:W-:Y:S01]  /*3520*/  R2P PR, R3, 0x6 ;  /* 0x0000000603007804 */ /* 0x000fe20000000000 */
[----:B------:R-:W-:Y:S01]  /*3530*/  IMAD.SHL.U32 R16, R16, 0x8, RZ ;  /* 0x0000000810107824 */ /* 0x000fe200078e00ff */
[----:B------:R-:W0:Y:S01]  /*3540*/  LDGDEPBAR ;  /* 0x00000000000079af */ /* 0x000e220000000000 */
[----:B------:R-:W-:Y:S01]  /*3550*/  IMAD R218, R218, 0x400, R4 ;  /* 0x00000400dada7824 */ /* 0x000fe200078e0204 */
[----:B------:R-:W-:Y:S01]  /*3560*/  LOP3.LUT R8, R8, 0x1c0, RZ, 0xc0, !PT ;  /* 0x000001c008087812 */ /* 0x000fe200078ec0ff */
[----:B------:R-:W-:Y:S01]  /*3570*/  UISETP.GE.AND UP0, UPT, UR6, 0x2, UPT ;  /* 0x000000020600788c */ /* 0x000fe2000bf06270 */
[----:B------:R-:W-:Y:S01]  /*3580*/  IADD3 R223, R80, 0x8, RZ ;  /* 0x0000000850df7810 */ /* 0x000fe20007ffe0ff */
        /* <DEDUP_REMOVED lines=9> */
[----:B------:R-:W-:-:S02]  /*3620*/  PLOP3.LUT P0, PT, PT, PT, UP0, 0x80, 0x0 ;  /* 0x000000000000781c */ /* 0x000fc40003f0f008 */
[----:B------:R-:W-:Y:S01]  /*3630*/  IMAD R217, R217, 0x200, R8 ;  /* 0x00000200d9d97824 */ /* 0x000fe200078e0208 */
[----:B------:R-:W-:Y:S01]  /*3640*/  LDSM.16.M88.4 R52, [R214] ;  /* 0x00000000d634783b */ /* 0x000fe20000000200 */
[----:B------:R-:W-:Y:S02]  /*3650*/  IMNMX R230, R80, UR7, PT ;  /* 0x0000000750e67c17 */ /* 0x000fe4000b800200 */
[----:B------:R-:W-:Y:S01]  /*3660*/  IMAD.SHL.U32 R217, R217, 0x2, RZ ;  /* 0x00000002d9d97824 */ /* 0x000fe200078e00ff */
[----:B------:R-:W-:Y:S01]  /*3670*/  LDSM.16.M88.4 R72, [R213] ;  /* 0x00000000d548783b */ /* 0x000fe20000000200 */
[----:B------:R-:W-:-:S03]  /*3680*/  IMNMX R223, R223, UR7, PT ;  /* 0x00000007dfdf7c17 */ /* 0x000fc6000b800200 */
[----:B-1----:R-:W1:Y:S01]  /*3690*/  LDSM.16.M88.4 R28, [R217+0x8000] ;  /* 0x00800000d91c783b */ /* 0x002e620000000200 */
[C---:B------:R-:W-:Y:S02]  /*36a0*/  IADD3 R3, R217.reuse, 0x8000, RZ ;  /* 0x00008000d9037810 */ /* 0x040fe40007ffe0ff */
[----:B------:R-:W-:Y:S01]  /*36b0*/  IADD3 R215, R217, 0x8020, RZ ;  /* 0x00008020d9d77810 */ /* 0x000fe20007ffe0ff */
[----:B------:R-:W3:Y:S01]  /*36c0*/  LDSM.16.M88.4 R20, [R217+0x8800] ;  /* 0x00880000d914783b */ /* 0x000ee20000000200 */
[----:B------:R-:W-:Y:S01]  /*36d0*/  @P1 IADD3 R215, R3, -0x20, RZ ;  /* 0xffffffe003d71810 */ /* 0x000fe20007ffe0ff */
[----:B------:R-:W-:Y:S02]  /*36e0*/  IMAD.MOV.U32 R3, RZ, RZ, 0x40 ;  /* 0x00000040ff037424 */ /* 0x000fe400078e00ff */
[----:B------:R-:W5:Y:S01]  /*36f0*/  LDSM.16.M88.4 R12, [R217+0x9000] ;  /* 0x00900000d90c783b */ /* 0x000f620000000200 */
[----:B------:R-:W-:Y:S02]  /*3700*/  IADD3 R207, R215, 0x800, RZ ;  /* 0x00000800d7cf7810 */ /* 0x000fe40007ffe0ff */
[----:B------:R-:W-:Y:S01]  /*3710*/  SEL R3, R3, 0xffffffc0, !P2 ;  /* 0xffffffc003037807 */ /* 0x000fe20005000000 */
[----:B------:R-:W2:Y:S01]  /*3720*/  LDSM.16.M88.4 R40, [R217+0x9800] ;  /* 0x00980000d928783b */ /* 0x000ea20000000200 */
[----:B------:R-:W-:-:S02]  /*3730*/  IADD3 R206, R215, 0x1000, RZ ;  /* 0x00001000d7ce7810 */ /* 0x000fc40007ffe0ff */
[----:B------:R-:W-:Y:S01]  /*3740*/  IADD3 R205, R215, 0x1800, RZ ;  /* 0x00001800d7cd7810 */ /* 0x000fe20007ffe0ff */
[----:B------:R-:W4:Y:S01]  /*3750*/  LDSM.16.M88.4 R36, [R215] ;  /* 0x00000000d724783b */ /* 0x000f220000000200 */
        /* <DEDUP_REMOVED lines=15> */
[----:B------:R-:W2:Y:S01]  /*3850*/  LDSM.16.M88.4 R44, [R211+0x8800] ;  /* 0x00880000d32c783b */ /* 0x000ea20000000200 */
[----:B------:R-:W-:-:S02]  /*3860*/  IADD3 R194, R215, 0x6800, RZ ;  /* 0x00006800d7c27810 */ /* 0x000fc40007ffe0ff */
[C---:B------:R-:W-:Y:S01]  /*3870*/  IADD3 R193, R215.reuse, 0x7000, RZ ;  /* 0x00007000d7c17810 */ /* 0x040fe20007ffe0ff */
[----:B-1----:R-:W-:Y:S01]  /*3880*/  HMMA.16816.F32.BF16 R32, R76, R28, RZ ;  /* 0x0000001c4c20723c */ /* 0x002fe200000418ff */
[----:B------:R-:W-:-:S07]  /*3890*/  IADD3 R192, R215, 0x7800, RZ ;  /* 0x00007800d7c07810 */ /* 0x000fce0007ffe0ff */
[C---:B------:R-:W-:Y:S08]  /*38a0*/  HMMA.16816.F32.BF16 R28, R76.reuse, R30, RZ ;  /* 0x0000001e4c1c723c */ /* 0x040ff000000418ff */
[C---:B---3--:R-:W-:Y:S08]  /*38b0*/  HMMA.16816.F32.BF16 R24, R76.reuse, R20, RZ ;  /* 0x000000144c18723c */ /* 0x048ff000000418ff */
[C---:B-----5:R-:W-:Y:S08]  /*38c0*/  HMMA.16816.F32.BF16 R16, R76.reuse, R12, RZ ;  /* 0x0000000c4c10723c */ /* 0x060ff000000418ff */
[C---:B------:R-:W-:Y:S08]  /*38d0*/  HMMA.16816.F32.BF16 R20, R76.reuse, R22, RZ ;  /* 0x000000164c14723c */ /* 0x040ff000000418ff */
[C---:B------:R-:W-:Y:S08]  /*38e0*/  HMMA.16816.F32.BF16 R12, R76.reuse, R14, RZ ;  /* 0x0000000e4c0c723c */ /* 0x040ff000000418ff */
[C---:B--2---:R-:W-:Y:S08]  /*38f0*/  HMMA.16816.F32.BF16 R8, R76.reuse, R40, RZ ;  /* 0x000000284c08723c */ /* 0x044ff000000418ff */
[----:B------:R-:W-:Y:S01]  /*3900*/  HMMA.16816.F32.BF16 R76, R76, R42, RZ ;  /* 0x0000002a4c4c723c */ /* 0x000fe200000418ff */
        /* <DEDUP_REMOVED lines=8> */
[C---:B------:R-:W-:Y:S01]  /*3990*/  HMMA.16816.F32.BF16 R12, R56.reuse, R66, R12 ;  /* 0x00000042380c723c */ /* 0x040fe2000004180c */
[----:B------:R-:W4:Y:S07]  /*39a0*/  LDSM.16.M88.4 R64, [R204+0x800] ;  /* 0x00080000cc40783b */ /* 0x000f2e0000000200 */
[C---:B------:R-:W-:Y:S08]  /*39b0*/  HMMA.16816.F32.BF16 R8, R56.reuse, R60, R8 ;  /* 0x0000003c3808723c */ /* 0x040ff00000041808 */
[----:B------:R-:W-:Y:S01]  /*39c0*/  HMMA.16816.F32.BF16 R76, R56, R62, R76 ;  /* 0x0000003e384c723c */ /* 0x000fe2000004184c */
[----:B------:R-:W5:Y:S04]  /*39d0*/  LDSM.16.M88.4 R60, [R204+0x1000] ;  /* 0x00100000cc3c783b */ /* 0x000f680000000200 */
[----:B------:R-:W2:Y:S03]  /*39e0*/  LDSM.16.M88.4 R56, [R204+0x1800] ;  /* 0x00180000cc38783b */ /* 0x000ea60000000200 */
[C---:B------:R-:W-:Y:S08]  /*39f0*/  HMMA.16816.F32.BF16 R32, R52.reuse, R48, R32 ;  /* 0x000000303420723c */ /* 0x040ff00000041820 */
[C---:B------:R-:W-:Y:S01]  /*3a00*/  HMMA.16816.F32.BF16 R28, R52.reuse, R50, R28 ;  /* 0x00000032341c723c */ /* 0x040fe2000004181c */
[----:B------:R-:W-:Y:S07]  /*3a10*/  LDSM.16.M88.4 R48, [R217+0xa000] ;  /* 0x00a00000d930783b */ /* 0x000fee0000000200 */
[C---:B------:R-:W-:Y:S08]  /*3a20*/  HMMA.16816.F32.BF16 R24, R52.reuse, R44, R24 ;  /* 0x0000002c3418723c */ /* 0x040ff00000041818 */
[C---:B------:R-:W-:Y:S01]  /*3a30*/  HMMA.16816.F32.BF16 R20, R52.reuse, R46, R20 ;  /* 0x0000002e3414723c */ /* 0x040fe20000041814 */
[----:B------:R-:W-:Y:S07]  /*3a40*/  LDSM.16.M88.4 R44, [R217+0xa800] ;  /* 0x00a80000d92c783b */ /* 0x000fee0000000200 */
[C---:B-1----:R-:W-:Y:S08]  /*3a50*/  HMMA.16816.F32.BF16 R16, R52.reuse, R40, R16 ;  /* 0x000000283410723c */ /* 0x042ff00000041810 */
[C---:B------:R-:W-:Y:S01]  /*3a60*/  HMMA.16816.F32.BF16 R12, R52.reuse, R42, R12 ;  /* 0x0000002a340c723c */ /* 0x040fe2000004180c */
[----:B------:R-:W-:Y:S07]  /*3a70*/  LDSM.16.M88.4 R40, [R217+0xb000] ;  /* 0x00b00000d928783b */ /* 0x000fee0000000200 */
[C---:B--2---:R-:W-:Y:S08]  /*3a80*/  HMMA.16816.F32.BF16 R8, R52.reuse, R36, R8 ;  /* 0x000000243408723c */ /* 0x044ff00000041808 */
[----:B------:R-:W-:Y:S01]  /*3a90*/  HMMA.16816.F32.BF16 R76, R52, R38, R76 ;  /* 0x00000026344c723c */ /* 0x000fe2000004184c */
[----:B------:R-:W1:Y:S04]  /*3aa0*/  LDSM.16.M88.4 R52, [R218+0x2000] ;  /* 0x00200000da34783b */ /* 0x000e680000000200 */
[----:B------:R-:W2:Y:S03]  /*3ab0*/  LDSM.16.M88.4 R36, [R217+0xb800] ;  /* 0x00b80000d924783b */ /* 0x000ea60000000200 */
[C---:B---3--:R-:W-:Y:S08]  /*3ac0*/  HMMA.16816.F32.BF16 R32, R72.reuse, R68, R32 ;  /* 0x000000444820723c */ /* 0x048ff00000041820 */
[C---:B------:R-:W-:Y:S01]  /*3ad0*/  HMMA.16816.F32.BF16 R28, R72.reuse, R70, R28 ;  /* 0x00000046481c723c */ /* 0x040fe2000004181c */
[----:B------:R-:W-:Y:S07]  /*3ae0*/  LDSM.16.M88.4 R68, [R215+0x2000] ;  /* 0x00200000d744783b */ /* 0x000fee0000000200 */
[C---:B----4-:R-:W-:Y:S08]  /*3af0*/  HMMA.16816.F32.BF16 R24, R72.reuse, R64, R24 ;  /* 0x000000404818723c */ /* 0x050ff00000041818 */
[C---:B------:R-:W-:Y:S01]  /*3b00*/  HMMA.16816.F32.BF16 R20, R72.reuse, R66, R20 ;  /* 0x000000424814723c */ /* 0x040fe20000041814 */
[----:B------:R-:W-:Y:S07]  /*3b10*/  LDSM.16.M88.4 R64, [R215+0x2800] ;  /* 0x00280000d740783b */ /* 0x000fee0000000200 */
[C---:B-----5:R-:W-:Y:S08]  /*3b20*/  HMMA.16816.F32.BF16 R16, R72.reuse, R60, R16 ;  /* 0x0000003c4810723c */ /* 0x060ff00000041810 */
[C---:B------:R-:W-:Y:S01]  /*3b30*/  HMMA.16816.F32.BF16 R12, R72.reuse, R62, R12 ;  /* 0x0000003e480c723c */ /* 0x040fe2000004180c */
[----:B------:R-:W-:Y:S07]  /*3b40*/  LDSM.16.M88.4 R60, [R215+0x3000] ;  /* 0x00300000d73c783b */ /* 0x000fee0000000200 */
[C---:B------:R-:W-:Y:S08]  /*3b50*/  HMMA.16816.F32.BF16 R8, R72.reuse, R56, R8 ;  /* 0x000000384808723c */ /* 0x040ff00000041808 */
[----:B------:R-:W-:Y:S01]  /*3b60*/  HMMA.16816.F32.BF16 R76, R72, R58, R76 ;  /* 0x0000003a484c723c */ /* 0x000fe2000004184c */
[----:B------:R-:W3:Y:S04]  /*3b70*/  LDSM.16.M88.4 R72, [R216+0x2000] ;  /* 0x00200000d848783b */ /* 0x000ee80000000200 */
[----:B------:R-:W4:Y:S03]  /*3b80*/  LDSM.16.M88.4 R56, [R215+0x3800] ;  /* 0x00380000d738783b */ /* 0x000f260000000200 */
[C---:B-1----:R-:W-:Y:S08]  /*3b90*/  HMMA.16816.F32.BF16 R32, R52.reuse, R48, R32 ;  /* 0x000000303420723c */ /* 0x042ff00000041820 */
[C---:B------:R-:W-:Y:S01]  /*3ba0*/  HMMA.16816.F32.BF16 R28, R52.reuse, R50, R28 ;  /* 0x00000032341c723c */ /* 0x040fe2000004181c */
[----:B------:R-:W-:Y:S07]  /*3bb0*/  LDSM.16.M88.4 R48, [R211+0xa000] ;  /* 0x00a00000d330783b */ /* 0x000fee0000000200 */
        /* <DEDUP_REMOVED lines=126> */
[----:B------:R-:W4:Y:S01]  /*43a0*/  LDSM.16.M88.4 R56, [R204+0x7800] ;  /* 0x00780000cc38783b */ /* 0x000f220000000200 */
[----:B------:R-:W-:-:S04]  /*43b0*/  DEPBAR.LE SB0, 0x0 ;  /* 0x000080000000791a */ /* 0x000fc80000000000 */
[C---:B-1----:R-:W-:Y:S08]  /*43c0*/  HMMA.16816.F32.BF16 R32, R52.reuse, R48, R32 ;  /* 0x000000303420723c */ /* 0x042ff00000041820 */
[C---:B------:R-:W-:Y:S08]  /*43d0*/  HMMA.16816.F32.BF16 R28, R52.reuse, R50, R28 ;  /* 0x00000032341c723c */ /* 0x040ff0000004181c */
[C---:B------:R-:W-:Y:S08]  /*43e0*/  HMMA.16816.F32.BF16 R24, R52.reuse, R44, R24 ;  /* 0x0000002c3418723c */ /* 0x040ff00000041818 */
[C---:B------:R-:W-:Y:S08]  /*43f0*/  HMMA.16816.F32.BF16 R20, R52.reuse, R46, R20 ;  /* 0x0000002e3414723c */ /* 0x040ff00000041814 */
[C---:B------:R-:W-:Y:S08]  /*4400*/  HMMA.16816.F32.BF16 R16, R52.reuse, R40, R16 ;  /* 0x000000283410723c */ /* 0x040ff00000041810 */
[C---:B------:R-:W-:Y:S08]  /*4410*/  HMMA.16816.F32.BF16 R12, R52.reuse, R42, R12 ;  /* 0x0000002a340c723c */ /* 0x040ff0000004180c */
[C---:B--2---:R-:W-:Y:S01]  /*4420*/  HMMA.16816.F32.BF16 R8, R52.reuse, R36, R8 ;  /* 0x000000243408723c */ /* 0x044fe20000041808 */
[----:B------:R-:W1:Y:S07]  /*4430*/  LDC.U8 R36, c[0x0][0x2d8] ;  /* 0x0000b600ff247b82 */ /* 0x000e6e0000000000 */
[----:B------:R-:W-:Y:S08]  /*4440*/  HMMA.16816.F32.BF16 R76, R52, R38, R76 ;  /* 0x00000026344c723c */ /* 0x000ff0000004184c */
[C---:B---3--:R-:W-:Y:S08]  /*4450*/  HMMA.16816.F32.BF16 R32, R72.reuse, R68, R32 ;  /* 0x000000444820723c */ /* 0x048ff00000041820 */
[C---:B------:R-:W-:Y:S08]  /*4460*/  HMMA.16816.F32.BF16 R28, R72.reuse, R70, R28 ;  /* 0x00000046481c723c */ /* 0x040ff0000004181c */
[C---:B------:R-:W-:Y:S08]  /*4470*/  HMMA.16816.F32.BF16 R24, R72.reuse, R64, R24 ;  /* 0x000000404818723c */ /* 0x040ff00000041818 */
[C---:B------:R-:W-:Y:S08]  /*4480*/  HMMA.16816.F32.BF16 R20, R72.reuse, R66, R20 ;  /* 0x000000424814723c */ /* 0x040ff00000041814 */
[C---:B------:R-:W-:Y:S08]  /*4490*/  HMMA.16816.F32.BF16 R16, R72.reuse, R60, R16 ;  /* 0x0000003c4810723c */ /* 0x040ff00000041810 */
[C---:B------:R-:W-:Y:S08]  /*44a0*/  HMMA.16816.F32.BF16 R12, R72.reuse, R62, R12 ;  /* 0x0000003e480c723c */ /* 0x040ff0000004180c */
[C---:B----4-:R-:W-:Y:S08]  /*44b0*/  HMMA.16816.F32.BF16 R8, R72.reuse, R56, R8 ;  /* 0x000000384808723c */ /* 0x050ff00000041808 */
[----:B------:R-:W-:Y:S01]  /*44c0*/  HMMA.16816.F32.BF16 R76, R72, R58, R76 ;  /* 0x0000003a484c723c */ /* 0x000fe2000004184c */
[----:B------:R-:W-:Y:S06]  /*44d0*/  BAR.SYNC.DEFER_BLOCKING 0x0 ;  /* 0x0000000000007b1d */ /* 0x000fec0000010000 */
[----:B------:R-:W-:Y:S05]  /*44e0*/  @!P0 BRA `(.L_x_312) ;  /* 0x0000084000008947 */ /* 0x000fea0003800000 */
[----:B-1----:R-:W-:Y:S01]  /*44f0*/  UIADD3 UR7, UR6, -0x2, URZ ;  /* 0xfffffffe06077890 */ /* 0x002fe2000fffe03f */
        /* <DEDUP_REMOVED lines=65> */
[C---:B------:R-:W-:Y:S02]  /*4910*/  @!P6 LEA R44, P2, R37.reuse, c[0x0][0x168], 0x1 ;  /* 0x00005a00252cea11 */ /* 0x040fe400078408ff */
        /* <DEDUP_REMOVED lines=63> */
.L_x_314:
[----:B------:R-:W-:Y:S05]  /*4d10*/  BSYNC B0 ;  /* 0x0000000000007941 */ /* 0x000fea0003800000 */
.L_x_313:
[----:B------:R-:W0:Y:S02]  /*4d20*/  LDGDEPBAR ;  /* 0x00000000000079af */ /* 0x000e240000000000 */
.L_x_312:
[----:B-1----:R-:W-:Y:S01]  /*4d30*/  IMAD.U32 R41, RZ, RZ, UR4 ;  /* 0x00000004ff297e24 */ /* 0x002fe2000f8e00ff */
[----:B------:R-:W-:Y:S01]  /*4d40*/  USHF.L.U32 UR36, UR4, 0x1, URZ ;  /* 0x0000000104247899 */ /* 0x000fe2000800063f */
[----:B------:R-:W-:Y:S01]  /*4d50*/  IMAD.WIDE.U32 R236, R166, -0x326172a9, RZ ;  /* 0xcd9e8d57a6ec7825 */ /* 0x000fe200078e00ff */
[----:B------:R-:W-:Y:S01]  /*4d60*/  LOP3.LUT R167, R5, UR34, RZ, 0x3c, !PT ;  /* 0x0000002205a77c12 */ /* 0x000fe2000f8e3cff */
[----:B------:R-:W-:Y:S02]  /*4d70*/  UIADD3 UR31, UR35, -0x4498517b, URZ ;  /* 0xbb67ae85231f7890 */ /* 0x000fe4000fffe03f */
[----:B------:R-:W-:Y:S01]  /*4d80*/  IMAD R41, R41, 0x40, R7 ;  /* 0x0000004029297824 */ /* 0x000fe200078e0207 */
[----:B------:R-:W-:Y:S01]  /*4d90*/  LOP3.LUT R232, R237, R167, RZ, 0x3c, !PT ;  /* 0x000000a7ede87212 */ /* 0x000fe200078e3cff */
[----:B------:R-:W-:Y:S01]  /*4da0*/  IMAD.WIDE.U32 R238, R165, -0x2daee0ad, RZ ;  /* 0xd2511f53a5ee7825 */ /* 0x000fe200078e00ff */
[----:B------:R-:W-:Y:S02]  /*4db0*/  UIADD3 UR5, UR34, -0x61c88647, URZ ;  /* 0x9e3779b922057890 */ /* 0x000fe4000fffe03f */
[C---:B------:R-:W-:Y:S01]  /*4dc0*/  IADD3 R3, R41.reuse, 0x1, RZ ;  /* 0x0000000129037810 */ /* 0x040fe20007ffe0ff */
[----:B------:R-:W-:Y:S01]  /*4dd0*/  IMAD.U32 R5, RZ, RZ, UR36 ;  /* 0x00000024ff057e24 */ /* 0x000fe2000f8e00ff */
[----:B------:R-:W-:Y:S01]  /*4de0*/  IADD3 R6, R41, 0x8, RZ ;  /* 0x0000000829067810 */ /* 0x000fe20007ffe0ff */
[----:B------:R-:W-:Y:S01]  /*4df0*/  IMAD.WIDE.U32 R232, R232, -0x2daee0ad, RZ ;  /* 0xd2511f53e8e87825 */ /* 0x000fe200078e00ff */
[CC--:B------:R-:W-:Y:S01]  /*4e00*/  ISETP.GE.AND P1, PT, R3.reuse, R230.reuse, PT ;  /* 0x000000e60300720c */ /* 0x0c0fe20003f26270 */
[----:B------:R-:W-:Y:S01]  /*4e10*/  UIADD3 UR15, UR34, 0x3c6ef372, URZ ;  /* 0x3c6ef372220f7890 */ /* 0x000fe2000fffe03f */
[-C--:B------:R-:W-:Y:S01]  /*4e20*/  ISETP.GE.AND P5, PT, R3, R223.reuse, PT ;  /* 0x000000df0300720c */ /* 0x080fe20003fa6270 */
[----:B------:R-:W-:Y:S01]  /*4e30*/  UIADD3 UR14, UR35, 0x76cf5d0a, URZ ;  /* 0x76cf5d0a230e7890 */ /* 0x000fe2000fffe03f */
[----:B------:R-:W-:Y:S01]  /*4e40*/  IADD3 R3, R41, 0x9, RZ ;  /* 0x0000000929037810 */ /* 0x000fe20007ffe0ff */
[----:B------:R-:W-:Y:S01]  /*4e50*/  UIADD3 UR12, UR35, 0x32370b8f, URZ ;  /* 0x32370b8f230c7890 */ /* 0x000fe2000fffe03f */
[CC--:B------:R-:W-:Y:S01]  /*4e60*/  ISETP.GE.AND P3, PT, R6.reuse, R230.reuse, PT ;  /* 0x000000e60600720c */ /* 0x0c0fe20003f66270 */
[----:B------:R-:W-:Y:S01]  /*4e70*/  UIADD3 UR13, UR34, -0x255992d5, URZ ;  /* 0xdaa66d2b220d7890 */ /* 0x000fe2000fffe03f */
[-C--:B------:R-:W-:Y:S01]  /*4e80*/  ISETP.GE.AND P2, PT, R6, R223.reuse, PT ;  /* 0x000000df0600720c */ /* 0x080fe20003f46270 */
[----:B------:R-:W-:Y:S01]  /*4e90*/  UIADD3 UR11, UR34, 0x78dde6e4, URZ ;  /* 0x78dde6e4220b7890 */ /* 0x000fe2000fffe03f */
[-C--:B------:R-:W-:Y:S01]  /*4ea0*/  ISETP.GE.AND P4, PT, R3, R230.reuse, PT ;  /* 0x000000e60300720c */ /* 0x080fe20003f86270 */
[----:B------:R-:W-:Y:S01]  /*4eb0*/  UIADD3 UR8, UR35, -0x56f99767, URZ ;  /* 0xa906689923087890 */ /* 0x000fe2000fffe03f */
[C---:B------:R-:W-:Y:S01]  /*4ec0*/  IADD3 R37, R41.reuse, 0x10, RZ ;  /* 0x0000001029257810 */ /* 0x040fe20007ffe0ff */
[----:B------:R-:W-:Y:S01]  /*4ed0*/  UIADD3 UR10, UR35, -0x126145ec, URZ ;  /* 0xed9eba14230a7890 */ /* 0x000fe2000fffe03f */
[----:B------:R-:W-:Y:S01]  /*4ee0*/  IADD3 R7, R41, 0x11, RZ ;  /* 0x0000001129077810 */ /* 0x000fe20007ffe0ff */
[----:B------:R-:W-:Y:S01]  /*4ef0*/  UIADD3 UR7, UR34, -0x4ab325aa, URZ ;  /* 0xb54cda5622077890 */ /* 0x000fe2000fffe03f */
[-C--:B------:R-:W-:Y:S01]  /*4f00*/  ISETP.GE.AND P6, PT, R3, R223.reuse, PT ;  /* 0x000000df0300720c */ /* 0x080fe20003fc6270 */
[----:B------:R-:W-:Y:S01]  /*4f10*/  IMAD.SHL.U32 R212, R4, 0x2, RZ ;  /* 0x0000000204d47824 */ /* 0x000fe200078e00ff */
[----:B------:R-:W-:Y:S01]  /*4f20*/  FSEL R3, R28, -INF , !P3 ;  /* 0xff8000001c037808 */ /* 0x000fe20005800000 */
[----:B------:R-:W-:Y:S01]  /*4f30*/  UIADD3 UR9, UR34, 0x1715609d, URZ ;  /* 0x1715609d22097890 */ /* 0x000fe2000fffe03f */
[----:B------:R-:W-:Y:S01]  /*4f40*/  FSEL R6, R33, -INF , !P1 ;  /* 0xff80000021067808 */ /* 0x000fe20004800000 */
[--C-:B------:R-:W-:Y:S01]  /*4f50*/  IMAD R210, R2, 0x2, R212.reuse ;  /* 0x0000000202d27824 */ /* 0x100fe200078e02d4 */
[----:B------:R-:W-:Y:S01]  /*4f60*/  FSEL R39, R30, -INF , !P2 ;  /* 0xff8000001e277808 */ /* 0x000fe20005000000 */
[C---:B------:R-:W-:Y:S01]  /*4f70*/  IMAD R209, R0.reuse, 0x2, R212 ;  /* 0x0000000200d17824 */ /* 0x040fe200078e02d4 */
[----:B------:R-:W-:Y:S01]  /*4f80*/  FSEL R28, R29, -INF , !P4 ;  /* 0xff8000001d1c7808 */ /* 0x000fe20006000000 */
[----:B------:R-:W-:Y:S01]  /*4f90*/  IMAD R208, R0, 0x2, R210 ;  /* 0x0000000200d07824 */ /* 0x000fe200078e02d2 */
[CC--:B------:R-:W-:Y:S01]  /*4fa0*/  ISETP.GE.AND P1, PT, R37.reuse, R230.reuse, PT ;  /* 0x000000e62500720c */ /* 0x0c0fe20003f26270 */
[----:B------:R-:W-:Y:S01]  /*4fb0*/  LDSM.16.MT88.4 R156, [R212+0x10000] ;  /* 0x01000000d49c783b */ /* 0x000fe20000004200 */
[-C--:B------:R-:W-:Y:S01]  /*4fc0*/  ISETP.GE.AND P3, PT, R37, R223.reuse, PT ;  /* 0x000000df2500720c */ /* 0x080fe20003f66270 */
[----:B------:R-:W-:Y:S01]  /*4fd0*/  UIADD3 UR33, UR35, 0x646e171e, URZ ;  /* 0x646e171e23217890 */ /* 0x000fe2000fffe03f */
[C---:B------:R-:W-:Y:S01]  /*4fe0*/  ISETP.GE.AND P2, PT, R7.reuse, R230, PT ;  /* 0x000000e60700720c */ /* 0x040fe20003f46270 */
[----:B------:R-:W-:Y:S01]  /*4ff0*/  LDSM.16.MT88.4 R48, [R209+0x10000] ;  /* 0x01000000d130783b */ /* 0x000fe20000004200 */
[----:B------:R-:W-:Y:S01]  /*5000*/  ISETP.GE.AND P4, PT, R7, R223, PT ;  /* 0x000000df0700720c */ /* 0x000fe20003f86270 */
[----:B------:R-:W-:Y:S01]  /*5010*/  UIADD3 UR36, UR36, 0x1, URZ ;  /* 0x0000000124247890 */ /* 0x000fe2000fffe03f */
[----:B------:R-:W-:Y:S01]  /*5020*/  FSEL R38, R31, -INF , !P6 ;  /* 0xff8000001f267808 */ /* 0x000fe20007000000 */
[----:B------:R-:W-:Y:S01]  /*5030*/  LDSM.16.MT88.4 R56, [R208+0x10000] ;  /* 0x01000000d038783b */ /* 0x000fe20000004200 */
[----:B------:R-:W-:-:S02]  /*5040*/  IADD3 R7, R41, 0x18, RZ ;  /* 0x0000001829077810 */ /* 0x000fc40007ffe0ff */
[CC--:B------:R-:W-:Y:S01]  /*5050*/  ISETP.GE.AND P6, PT, R41.reuse, R230.reuse, PT ;  /* 0x000000e62900720c */ /* 0x0c0fe20003fc6270 */
[----:B------:R-:W-:Y:S01]  /*5060*/  LDSM.16.MT88.4 R64, [R212+0x12000] ;  /* 0x01200000d440783b */ /* 0x000fe20000004200 */
[----:B------:R-:W-:Y:S02]  /*5070*/  FSEL R24, R24, -INF , !P1 ;  /* 0xff80000018187808 */ /* 0x000fe40004800000 */
[----:B------:R-:W-:Y:S01]  /*5080*/  FSEL R26, R26, -INF , !P3 ;  /* 0xff8000001a1a7808 */ /* 0x000fe20005800000 */
[----:B------:R-:W-:Y:S01]  /*5090*/  LDSM.16.MT88.4 R72, [R210+0x12000] ;  /* 0x01200000d248783b */ /* 0x000fe20000004200 */
[----:B------:R-:W-:Y:S02]  /*50a0*/  IADD3 R29, R41, 0x19, RZ ;  /* 0x00000019291d7810 */ /* 0x000fe40007ffe0ff */
[C---:B------:R-:W-:Y:S01]  /*50b0*/  ISETP.GE.AND P1, PT, R7.reuse, R230, PT ;  /* 0x000000e60700720c */ /* 0x040fe20003f26270 */
[----:B------:R-:W-:Y:S01]  /*50c0*/  LDSM.16.MT88.4 R80, [R209+0x12000] ;  /* 0x01200000d150783b */ /* 0x000fe20000004200 */
[----:B------:R-:W-:-:S02]  /*50d0*/  ISETP.GE.AND P3, PT, R7, R223, PT ;  /* 0x000000df0700720c */ /* 0x000fc40003f66270 */
[----:B------:R-:W-:Y:S01]  /*50e0*/  FSEL R7, R32, -INF , !P6 ;  /* 0xff80000020077808 */ /* 0x000fe20007000000 */
[----:B------:R-:W-:Y:S01]  /*50f0*/  LDSM.16.MT88.4 R88, [R208+0x12000] ;  /* 0x01200000d058783b */ /* 0x000fe20000004200 */
[----:B------:R-:W-:Y:S02]  /*5100*/  FSEL R25, R25, -INF , !P2 ;  /* 0xff80000019197808 */ /* 0x000fe40005000000 */
[C---:B------:R-:W-:Y:S01]  /*5110*/  ISETP.GE.AND P6, PT, R29.reuse, R230, PT ;  /* 0x000000e61d00720c */ /* 0x040fe20003fc6270 */
[----:B------:R-:W-:Y:S01]  /*5120*/  LDSM.16.MT88.4 R96, [R212+0x14000] ;  /* 0x01400000d460783b */ /* 0x000fe20000004200 */
[----:B------:R-:W-:Y:S02]  /*5130*/  ISETP.GE.AND P2, PT, R29, R223, PT ;  /* 0x000000df1d00720c */ /* 0x000fe40003f46270 */
[----:B------:R-:W-:Y:S01]  /*5140*/  FMNMX.FTZ R29, R7, R6, !PT ;  /* 0x00000006071d7209 */ /* 0x000fe20007810000 */
[----:B------:R-:W-:Y:S01]  /*5150*/  LDSM.16.MT88.4 R104, [R210+0x14000] ;  /* 0x01400000d268783b */ /* 0x000fe20000004200 */
[----:B------:R-:W-:-:S02]  /*5160*/  FSEL R27, R27, -INF , !P4 ;  /* 0xff8000001b1b7808 */ /* 0x000fc40006000000 */
[----:B------:R-:W-:Y:S01]  /*5170*/  FMNMX.FTZ R29, R3, R29, !PT ;  /* 0x0000001d031d7209 */ /* 0x000fe20007810000 */
[----:B------:R-:W-:Y:S01]  /*5180*/  LDSM.16.MT88.4 R112, [R209+0x14000] ;  /* 0x01400000d170783b */ /* 0x000fe20000004200 */
[C---:B------:R-:W-:Y:S02]  /*5190*/  ISETP.GE.AND P4, PT, R41.reuse, R223, PT ;  /* 0x000000df2900720c */ /* 0x040fe40003f86270 */
[----:B------:R-:W-:Y:S01]  /*51a0*/  FMNMX.FTZ R29, R28, R29, !PT ;  /* 0x0000001d1c1d7209 */ /* 0x000fe20007810000 */
[----:B------:R-:W-:Y:S01]  /*51b0*/  LDSM.16.MT88.4 R120, [R208+0x14000] ;  /* 0x01400000d078783b */ /* 0x000fe20000004200 */
[----:B------:R-:W-:Y:S02]  /*51c0*/  FSEL R40, R34, -INF , !P4 ;  /* 0xff80000022287808 */ /* 0x000fe40006000000 */
[----:B------:R-:W-:Y:S01]  /*51d0*/  FMNMX.FTZ R34, R24, R29, !PT ;  /* 0x0000001d18227209 */ /* 0x000fe20007810000 */
[----:B------:R-:W-:Y:S01]  /*51e0*/  LDSM.16.MT88.4 R128, [R212+0x16000] ;  /* 0x01600000d480783b */ /* 0x000fe20000004200 */
[----:B------:R-:W-:-:S02]  /*51f0*/  IADD3 R30, R41, 0x20, RZ ;  /* 0x00000020291e7810 */ /* 0x000fc40007ffe0ff */
[----:B------:R-:W-:Y:S01]  /*5200*/  FSEL R20, R20, -INF , !P1 ;  /* 0xff80000014147808 */ /* 0x000fe20004800000 */
[----:B------:R-:W-:Y:S01]  /*5210*/  LDSM.16.MT88.4 R136, [R210+0x16000] ;  /* 0x01600000d288783b */ /* 0x000fe20000004200 */
[----:B------:R-:W-:Y:S02]  /*5220*/  FMNMX.FTZ R34, R25, R34, !PT ;  /* 0x0000002219227209 */ /* 0x000fe40007810000 */
[----:B------:R-:W-:Y:S01]  /*5230*/  FSEL R37, R35, -INF , !P5 ;  /* 0xff80000023257808 */ /* 0x000fe20006800000 */
[----:B------:R-:W-:Y:S01]  /*5240*/  LDSM.16.MT88.4 R140, [R209+0x16000] ;  /* 0x01600000d18c783b */ /* 0x000fe20000004200 */
[----:B------:R-:W-:Y:S02]  /*5250*/  IADD3 R43, R41, 0x21, RZ ;  /* 0x00000021292b7810 */ /* 0x000fe40007ffe0ff */
[----:B------:R-:W-:Y:S02]  /*5260*/  ISETP.GE.AND P5, PT, R30, R230, PT ;  /* 0x000000e61e00720c */ /* 0x000fe40003fa6270 */
[----:B------:R-:W-:-:S02]  /*5270*/  FSEL R21, R21, -INF , !P6 ;  /* 0xff80000015157808 */ /* 0x000fc40007000000 */
[----:B------:R-:W-:Y:S02]  /*5280*/  FMNMX.FTZ R34, R20, R34, !PT ;  /* 0x0000002214227209 */ /* 0x000fe40007810000 */
[----:B------:R-:W-:Y:S02]  /*5290*/  IADD3 R42, R41, 0x28, RZ ;  /* 0x00000028292a7810 */ /* 0x000fe40007ffe0ff */
[----:B------:R-:W-:Y:S02]  /*52a0*/  ISETP.GE.AND P6, PT, R43, R230, PT ;  /* 0x000000e62b00720c */ /* 0x000fe40003fc6270 */
[----:B------:R-:W-:Y:S02]  /*52b0*/  FSEL R182, R16, -INF , !P5 ;  /* 0xff80000010b67808 */ /* 0x000fe40006800000 */
[----:B------:R-:W-:Y:S02]  /*52c0*/  FMNMX.FTZ R34, R21, R34, !PT ;  /* 0x0000002215227209 */ /* 0x000fe40007810000 */
[----:B------:R-:W-:-:S02]  /*52d0*/  IADD3 R33, R41, 0x29, RZ ;  /* 0x0000002929217810 */ /* 0x000fc40007ffe0ff */
[----:B------:R-:W-:Y:S02]  /*52e0*/  ISETP.GE.AND P4, PT, R42, R230, PT ;  /* 0x000000e62a00720c */ /* 0x000fe40003f86270 */
[----:B------:R-:W-:Y:S02]  /*52f0*/  FSEL R183, R17, -INF , !P6 ;  /* 0xff80000011b77808 */ /* 0x000fe40007000000 */
[----:B------:R-:W-:Y:S02]  /*5300*/  FMNMX.FTZ R17, R182, R34, !PT ;  /* 0x00000022b6117209 */ /* 0x000fe40007810000 */
[----:B------:R-:W-:Y:S02]  /*5310*/  IADD3 R32, R41, 0x30, RZ ;  /* 0x0000003029207810 */ /* 0x000fe40007ffe0ff */
[----:B------:R-:W-:Y:S02]  /*5320*/  ISETP.GE.AND P5, PT, R33, R230, PT ;  /* 0x000000e62100720c */ /* 0x000fe40003fa6270 */
[----:B------:R-:W-:-:S02]  /*5330*/  FMNMX.FTZ R16, R40, R37, !PT ;  /* 0x0000002528107209 */ /* 0x000fc40007810000 */
[----:B------:R-:W-:Y:S02]  /*5340*/  FSEL R184, R12, -INF , !P4 ;  /* 0xff8000000cb87808 */ /* 0x000fe40006000000 */
[----:B------:R-:W-:Y:S02]  /*5350*/  FMNMX.FTZ R12, R183, R17, !PT ;  /* 0x00000011b70c7209 */ /* 0x000fe40007810000 */
[----:B------:R-:W-:Y:S02]  /*5360*/  ISETP.GE.AND P4, PT, R32, R230, PT ;  /* 0x000000e62000720c */ /* 0x000fe40003f86270 */
[----:B------:R-:W-:Y:S02]  /*5370*/  FSEL R185, R13, -INF , !P5 ;  /* 0xff8000000db97808 */ /* 0x000fe40006800000 */
[----:B------:R-:W-:Y:S02]  /*5380*/  FMNMX.FTZ R13, R39, R16, !PT ;  /* 0x00000010270d7209 */ /* 0x000fe40007810000 */
[----:B------:R-:W-:-:S02]  /*5390*/  IADD3 R31, R41, 0x31, RZ ;  /* 0x00000031291f7810 */ /* 0x000fc40007ffe0ff */
[----:B------:R-:W-:Y:S02]  /*53a0*/  FMNMX.FTZ R12, R184, R12, !PT ;  /* 0x0000000cb80c7209 */ /* 0x000fe40007810000 */
[----:B------:R-:W-:Y:S02]  /*53b0*/  FSEL R191, R8, -INF , !P4 ;  /* 0xff80000008bf7808 */ /* 0x000fe40006000000 */
[----:B------:R-:W-:Y:S02]  /*53c0*/  FMNMX.FTZ R8, R38, R13, !PT ;  /* 0x0000000d26087209 */ /* 0x000fe40007810000 */
[----:B------:R-:W-:Y:S02]  /*53d0*/  ISETP.GE.AND P1, PT, R30, R223, PT ;  /* 0x000000df1e00720c */ /* 0x000fe40003f26270 */
[----:B------:R-:W-:Y:S02]  /*53e0*/  ISETP.GE.AND P6, PT, R31, R230, PT ;  /* 0x000000e61f00720c */ /* 0x000fe40003fc6270 */
[----:B------:R-:W-:-:S02]  /*53f0*/  IADD3 R30, R41, 0x38, RZ ;  /* 0x00000038291e7810 */ /* 0x000fc40007ffe0ff */
[----:B------:R-:W-:Y:S02]  /*5400*/  FMNMX.FTZ R12, R185, R12, !PT ;  /* 0x0000000cb90c7209 */ /* 0x000fe40007810000 */
[----:B------:R-:W-:Y:S02]  /*5410*/  FMNMX.FTZ R8, R26, R8, !PT ;  /* 0x000000081a087209 */ /* 0x000fe40007810000 */
[----:B------:R-:W-:Y:S02]  /*5420*/  FSEL R190, R9, -INF , !P6 ;  /* 0xff80000009be7808 */ /* 0x000fe40007000000 */
        /* <DEDUP_REMOVED lines=8> */
[----:B------:R-:W-:-:S02]  /*54b0*/  FSEL R23, R23, -INF , !P2 ;  /* 0xff80000017177808 */ /* 0x000fc40005000000 */
[----:B------:R-:W-:Y:S02]  /*54c0*/  FMNMX.FTZ R8, R22, R8, !PT ;  /* 0x0000000816087209 */ /* 0x000fe40007810000 */
[----:B------:R-:W-:Y:S02]  /*54d0*/  FSEL R34, R77, -INF , !P4 ;  /* 0xff8000004d227808 */ /* 0x000fe40006000000 */
[----:B------:R-:W-:Y:S02]  /*54e0*/  FMNMX.FTZ R9, R35, R9, !PT ;  /* 0x0000000923097209 */ /* 0x000fe40007810000 */
[----:B------:R-:W-:Y:S02]  /*54f0*/  ISETP.GE.AND P2, PT, R43, R223, PT ;  /* 0x000000df2b00720c */ /* 0x000fe40003f46270 */
[----:B------:R-:W-:Y:S02]  /*5500*/  FSEL R186, R18, -INF , !P1 ;  /* 0xff80000012ba7808 */ /* 0x000fe40004800000 */
[----:B------:R-:W-:-:S02]  /*5510*/  FMNMX.FTZ R8, R23, R8, !PT ;  /* 0x0000000817087209 */ /* 0x000fc40007810000 */
[----:B------:R-:W-:Y:S02]  /*5520*/  FMNMX.FTZ R164, R34, R9, !PT ;  /* 0x0000000922a47209 */ /* 0x000fe40007810000 */
[-C--:B------:R-:W-:Y:S02]  /*5530*/  ISETP.GE.AND P1, PT, R42, R223.reuse, PT ;  /* 0x000000df2a00720c */ /* 0x080fe40003f26270 */
[----:B------:R-:W-:Y:S02]  /*5540*/  FSEL R187, R19, -INF , !P2 ;  /* 0xff80000013bb7808 */ /* 0x000fe40005000000 */
[----:B------:R-:W-:Y:S01]  /*5550*/  FMNMX.FTZ R9, R186, R8, !PT ;  /* 0x00000008ba097209 */ /* 0x000fe20007810000 */
[----:B------:R-:W-:Y:S01]  /*5560*/  LDSM.16.MT88.4 R16, [R212+0x10800] ;  /* 0x01080000d410783b */ /* 0x000fe20000004200 */
[----:B------:R-:W-:Y:S02]  /*5570*/  ISETP.GE.AND P2, PT, R33, R223, PT ;  /* 0x000000df2100720c */ /* 0x000fe40003f46270 */
[----:B------:R-:W-:Y:S01]  /*5580*/  FSEL R189, R14, -INF , !P1 ;  /* 0xff8000000ebd7808 */ /* 0x000fe20004800000 */
[----:B------:R-:W1:Y:S01]  /*5590*/  SHFL.BFLY PT, R8, R164, 0x2, 0x1f ;  /* 0x0c401f00a4087f89 */ /* 0x000e6200000e0000 */
[----:B------:R-:W-:-:S02]  /*55a0*/  FMNMX.FTZ R9, R187, R9, !PT ;  /* 0x00000009bb097209 */ /* 0x000fc40007810000 */
[----:B------:R-:W-:Y:S02]  /*55b0*/  ISETP.GE.AND P1, PT, R32, R223, PT ;  /* 0x000000df2000720c */ /* 0x000fe40003f26270 */
[----:B------:R-:W-:Y:S02]  /*55c0*/  FSEL R188, R15, -INF , !P2 ;  /* 0xff8000000fbc7808 */ /* 0x000fe40005000000 */
[----:B------:R-:W-:Y:S02]  /*55d0*/  FMNMX.FTZ R9, R189, R9, !PT ;  /* 0x00000009bd097209 */ /* 0x000fe40007810000 */
[----:B------:R-:W-:Y:S02]  /*55e0*/  ISETP.GE.AND P2, PT, R31, R223, PT ;  /* 0x000000df1f00720c */ /* 0x000fe40003f46270 */
[----:B------:R-:W-:Y:S02]  /*55f0*/  FSEL R32, R10, -INF , !P1 ;  /* 0xff8000000a207808 */ /* 0x000fe40004800000 */
[----:B------:R-:W-:-:S02]  /*5600*/  FMNMX.FTZ R9, R188, R9, !PT ;  /* 0x00000009bc097209 */ /* 0x000fc40007810000 */
[----:B------:R-:W-:Y:S02]  /*5610*/  ISETP.GE.AND P1, PT, R30, R223, PT ;  /* 0x000000df1e00720c */ /* 0x000fe40003f26270 */
[----:B------:R-:W-:Y:S02]  /*5620*/  FSEL R31, R11, -INF , !P2 ;  /* 0xff8000000b1f7808 */ /* 0x000fe40005000000 */
[----:B------:R-:W-:Y:S02]  /*5630*/  FMNMX.FTZ R9, R32, R9, !PT ;  /* 0x0000000920097209 */ /* 0x000fe40007810000 */
[----:B------:R-:W-:Y:S02]  /*5640*/  ISETP.GE.AND P2, PT, R29, R223, PT ;  /* 0x000000df1d00720c */ /* 0x000fe40003f46270 */
[----:B------:R-:W-:Y:S02]  /*5650*/  FSEL R30, R78, -INF , !P1 ;  /* 0xff8000004e1e7808 */ /* 0x000fe40004800000 */
[----:B------:R-:W-:-:S02]  /*5660*/  FMNMX.FTZ R9, R31, R9, !PT ;  /* 0x000000091f097209 */ /* 0x000fc40007810000 */
[----:B------:R-:W-:Y:S02]  /*5670*/  FSEL R29, R79, -INF , !P2 ;  /* 0xff8000004f1d7808 */ /* 0x000fe40005000000 */
[----:B------:R-:W-:Y:S02]  /*5680*/  FMNMX.FTZ R9, R30, R9, !PT ;  /* 0x000000091e097209 */ /* 0x000fe40007810000 */
[----:B-1----:R-:W-:Y:S02]  /*5690*/  FMNMX.FTZ R164, R164, R8, !PT ;  /* 0x00000008a4a47209 */ /* 0x002fe40007810000 */
[----:B------:R-:W-:Y:S02]  /*56a0*/  FMNMX.FTZ R8, R29, R9, !PT ;  /* 0x000000091d087209 */ /* 0x000fe40007810000 */
[----:B------:R-:W-:Y:S01]  /*56b0*/  LOP3.LUT R5, R239, UR35, R5, 0x96, !PT ;  /* 0x00000023ef057c12 */ /* 0x000fe2000f8e9605 */
[----:B------:R-:W1:Y:S01]  /*56c0*/  SHFL.BFLY PT, R10, R164, 0x1, 0x1f ;  /* 0x0c201f00a40a7f89 */ /* 0x000e6200000e0000 */
[----:B------:R-:W-:-:S02]  /*56d0*/  LOP3.LUT R234, R233, UR31, R238, 0x96, !PT ;  /* 0x0000001fe9ea7c12 */ /* 0x000fc4000f8e96ee */
[----:B------:R-:W-:Y:S01]  /*56e0*/  PRMT R233, R36, 0x7054, R36 ;  /* 0x0000705424e97816 */ /* 0x000fe20000000024 */
[----:B------:R-:W2:Y:S01]  /*56f0*/  SHFL.BFLY PT, R9, R8, 0x2, 0x1f ;  /* 0x0c401f0008097f89 */ /* 0x000ea200000e0000 */
[----:B------:R-:W-:-:S04]  /*5700*/  IMAD.WIDE.U32 R12, R5, -0x326172a9, RZ ;  /* 0xcd9e8d57050c7825 */ /* 0x000fc800078e00ff */
[----:B------:R-:W-:Y:S01]  /*5710*/  IMAD.WIDE.U32 R234, R234, -0x326172a9, RZ ;  /* 0xcd9e8d57eaea7825 */ /* 0x000fe200078e00ff */
[----:B------:R-:W-:-:S04]  /*5720*/  LOP3.LUT R5, R13, UR5, R236, 0x96, !PT ;  /* 0x000000050d057c12 */ /* 0x000fc8000f8e96ec */
[----:B------:R-:W-:-:S05]  /*5730*/  LOP3.LUT R12, R235, UR15, R12, 0x96, !PT ;  /* 0x0000000feb0c7c12 */ /* 0x000fca000f8e960c */
[----:B------:R-:W-:Y:S01]  /*5740*/  IMAD.WIDE.U32 R12, R12, -0x2daee0ad, RZ ;  /* 0xd2511f530c0c7825 */ /* 0x000fe200078e00ff */
[----:B-1----:R-:W-:-:S03]  /*5750*/  FMNMX.FTZ R164, R164, R10, !PT ;  /* 0x0000000aa4a47209 */ /* 0x002fc60007810000 */
[----:B------:R-:W-:Y:S01]  /*5760*/  IMAD.WIDE.U32 R10, R5, -0x2daee0ad, RZ ;  /* 0xd2511f53050a7825 */ /* 0x000fe200078e00ff */
[----:B--2---:R-:W-:-:S03]  /*5770*/  FMNMX.FTZ R8, R8, R9, !PT ;  /* 0x0000000908087209 */ /* 0x004fc60007810000 */
[C---:B------:R-:W-:Y:S01]  /*5780*/  FMUL.FTZ R33, R164.reuse, c[0x0][0x23c] ;  /* 0x00008f00a4217a20 */ /* 0x040fe20000410000 */
[----:B------:R-:W-:Y:S02]  /*5790*/  FSETP.NEU.FTZ.AND P1, PT, R164, -INF , PT ;  /* 0xff800000a400780b */ /* 0x000fe40003f3d000 */
[----:B------:R-:W-:Y:S01]  /*57a0*/  LOP3.LUT R9, R11, UR14, R232, 0x96, !PT ;  /* 0x0000000e0b097c12 */ /* 0x000fe2000f8e96e8 */
[----:B------:R-:W1:Y:S01]  /*57b0*/  SHFL.BFLY PT, R5, R8, 0x1, 0x1f ;  /* 0x0c201f0008057f89 */ /* 0x000e6200000e0000 */
[----:B------:R-:W-:Y:S02]  /*57c0*/  LOP3.LUT R10, R13, UR12, R10, 0x96, !PT ;  /* 0x0000000c0d0a7c12 */ /* 0x000fe4000f8e960a */
[----:B------:R-:W-:Y:S01]  /*57d0*/  FSEL R33, R33, RZ, P1 ;  /* 0x000000ff21217208 */ /* 0x000fe20000800000 */
[----:B------:R-:W-:-:S04]  /*57e0*/  IMAD.WIDE.U32 R14, R9, -0x326172a9, RZ ;  /* 0xcd9e8d57090e7825 */ /* 0x000fc800078e00ff */
[----:B------:R-:W-:-:S04]  /*57f0*/  IMAD.WIDE.U32 R10, R10, -0x326172a9, RZ ;  /* 0xcd9e8d570a0a7825 */ /* 0x000fc800078e00ff */
[--C-:B------:R-:W-:Y:S01]  /*5800*/  FFMA.FTZ R177, R7, c[0x0][0x23c], -R33.reuse ;  /* 0x00008f0007b17a23 */ /* 0x100fe20000010821 */
[----:B------:R-:W-:Y:S01]  /*5810*/  LOP3.LUT R7, R15, UR13, R234, 0x96, !PT ;  /* 0x0000000d0f077c12 */ /* 0x000fe2000f8e96ea */
[--C-:B------:R-:W-:Y:S01]  /*5820*/  FFMA.FTZ R176, R6, c[0x0][0x23c], -R33.reuse ;  /* 0x00008f0006b07a23 */ /* 0x100fe20000010821 */
[----:B------:R-:W-:Y:S01]  /*5830*/  LOP3.LUT R6, R11, UR11, R14, 0x96, !PT ;  /* 0x0000000b0b067c12 */ /* 0x000fe2000f8e960e */
[----:B------:R-:W-:Y:S02]  /*5840*/  FFMA.FTZ R175, R3, c[0x0][0x23c], -R33 ;  /* 0x00008f0003af7a23 */ /* 0x000fe40000010821 */
[----:B------:R-:W-:Y:S01]  /*5850*/  IMAD.WIDE.U32 R14, R7, -0x2daee0ad, RZ ;  /* 0xd2511f53070e7825 */ /* 0x000fe200078e00ff */
[----:B------:R-:W-:Y:S03]  /*5860*/  MUFU.EX2 R177, R177 ;  /* 0x000000b100b17308 */ /* 0x000fe60000000800 */
[----:B------:R-:W-:Y:S01]  /*5870*/  IMAD.WIDE.U32 R6, R6, -0x2daee0ad, RZ ;  /* 0xd2511f5306067825 */ /* 0x000fe200078e00ff */
[----:B-1----:R-:W-:-:S03]  /*5880*/  FMNMX.FTZ R3, R8, R5, !PT ;  /* 0x0000000508037209 */ /* 0x002fc60007810000 */
[--C-:B------:R-:W-:Y:S01]  /*5890*/  FFMA.FTZ R171, R28, c[0x0][0x23c], -R33.reuse ;  /* 0x00008f001cab7a23 */ /* 0x100fe20000010821 */
[----:B------:R-:W-:Y:S01]  /*58a0*/  LOP3.LUT R5, R7, UR8, R14, 0x96, !PT ;  /* 0x0000000807057c12 */ /* 0x000fe2000f8e960e */
[----:B------:R-:W-:Y:S01]  /*58b0*/  MUFU.EX2 R176, R176 ;  /* 0x000000b000b07308 */ /* 0x000fe20000000800 */
[C---:B------:R-:W-:Y:S01]  /*58c0*/  FMUL.FTZ R7, R3.reuse, c[0x0][0x23c] ;  /* 0x00008f0003077a20 */ /* 0x040fe20000410000 */
[----:B------:R-:W-:Y:S01]  /*58d0*/  FSETP.NEU.FTZ.AND P1, PT, R3, -INF , PT ;  /* 0xff8000000300780b */ /* 0x000fe20003f3d000 */
[----:B------:R-:W-:Y:S01]  /*58e0*/  FFMA.FTZ R169, R20, c[0x0][0x23c], -R33 ;  /* 0x00008f0014a97a23 */ /* 0x000fe20000010821 */
[----:B------:R-:W-:Y:S01]  /*58f0*/  LOP3.LUT R8, R15, UR10, R12, 0x96, !PT ;  /* 0x0000000a0f087c12 */ /* 0x000fe2000f8e960c */
[----:B------:R-:W-:Y:S01]  /*5900*/  IMAD.WIDE.U32 R14, R5, -0x326172a9, RZ ;  /* 0xcd9e8d57050e7825 */ /* 0x000fe200078e00ff */
[----:B------:R-:W-:Y:S02]  /*5910*/  FSEL R28, R7, RZ, P1 ;  /* 0x000000ff071c7208 */ /* 0x000fe40000800000 */
[----:B------:R-:W-:Y:S01]  /*5920*/  MUFU.EX2 R175, R175 ;  /* 0x000000af00af7308 */ /* 0x000fe20000000800 */
[----:B------:R-:W-:Y:S01]  /*5930*/  IMAD.WIDE.U32 R8, R8, -0x326172a9, RZ ;  /* 0xcd9e8d5708087825 */ /* 0x000fe200078e00ff */
[----:B------:R-:W-:-:S02]  /*5940*/  LOP3.LUT R12, R14, 0xffff, RZ, 0xc0, !PT ;  /* 0x0000ffff0e0c7812 */ /* 0x000fc400078ec0ff */
[----:B------:R-:W-:Y:S01]  /*5950*/  LOP3.LUT R11, R14, 0xff, RZ, 0xc0, !PT ;  /* 0x000000ff0e0b7812 */ /* 0x000fe200078ec0ff */
[----:B------:R-:W-:Y:S01]  /*5960*/  FFMA.FTZ R179, R39, c[0x0][0x23c], -R28 ;  /* 0x00008f0027b37a23 */ /* 0x000fe2000001081c */
[----:B------:R-:W-:Y:S01]  /*5970*/  LOP3.LUT R5, R15, UR7, R8, 0x96, !PT ;  /* 0x000000070f057c12 */ /* 0x000fe2000f8e9608 */
[----:B------:R-:W-:Y:S01]  /*5980*/  FFMA.FTZ R172, R38, c[0x0][0x23c], -R28 ;  /* 0x00008f0026ac7a23 */ /* 0x000fe2000001081c */
[----:B------:R-:W-:Y:S01]  /*5990*/  SHF.R.U32.HI R8, RZ, 0x10, R14 ;  /* 0x00000010ff087819 */ /* 0x000fe2000001160e */
[----:B------:R-:W-:Y:S01]  /*59a0*/  FFMA.FTZ R174, R40, c[0x0][0x23c], -R28 ;  /* 0x00008f0028ae7a23 */ /* 0x000fe2000001081c */
[----:B------:R-:W-:Y:S01]  /*59b0*/  SHF.R.U32.HI R12, RZ, 0x8, R12 ;  /* 0x00000008ff0c7819 */ /* 0x000fe2000001160c */
[----:B------:R-:W-:Y:S01]  /*59c0*/  FFMA.FTZ R181, R37, c[0x0][0x23c], -R28 ;  /* 0x00008f0025b57a23 */ /* 0x000fe2000001081c */
[----:B------:R-:W-:Y:S01]  /*59d0*/  MUFU.EX2 R179, R179 ;  /* 0x000000b300b37308 */ /* 0x000fe20000000800 */
[----:B------:R-:W-:Y:S01]  /*59e0*/  LOP3.LUT R8, R8, 0xff, RZ, 0xc0, !PT ;  /* 0x000000ff08087812 */ /* 0x000fe200078ec0ff */
[----:B------:R-:W1:Y:S01]  /*59f0*/  LDSM.16.MT88.4 R40, [R210+0x10000] ;  /* 0x01000000d228783b */ /* 0x000e620000004200 */
[----:B------:R-:W-:Y:S01]  /*5a00*/  SHF.R.U32.HI R7, RZ, 0x18, R14 ;  /* 0x00000018ff077819 */ /* 0x000fe2000001160e */
[--C-:B------:R-:W-:Y:S01]  /*5a10*/  FFMA.FTZ R173, R24, c[0x0][0x23c], -R33.reuse ;  /* 0x00008f0018ad7a23 */ /* 0x100fe20000010821 */
[----:B------:R-:W-:Y:S01]  /*5a20*/  LOP3.LUT R0, R5, 0xffff, RZ, 0xc0, !PT ;  /* 0x0000ffff05007812 */ /* 0x000fe200078ec0ff */
[----:B------:R-:W-:Y:S01]  /*5a30*/  FFMA.FTZ R170, R25, c[0x0][0x23c], -R33 ;  /* 0x00008f0019aa7a23 */ /* 0x000fe20000010821 */
[----:B------:R-:W-:Y:S01]  /*5a40*/  SHF.R.U32.HI R145, RZ, 0x10, R5 ;  /* 0x00000010ff917819 */ /* 0x000fe20000011605 */
[----:B------:R-:W2:Y:S01]  /*5a50*/  MUFU.EX2 R172, R172 ;  /* 0x000000ac00ac7308 */ /* 0x000ea20000000800 */
[----:B------:R-:W-:Y:S01]  /*5a60*/  PRMT R4, R11, 0x5410, R12 ;  /* 0x000054100b047816 */ /* 0x000fe2000000000c */
[--C-:B------:R-:W-:Y:S01]  /*5a70*/  FFMA.FTZ R168, R22, c[0x0][0x23c], -R28.reuse ;  /* 0x00008f0016a87a23 */ /* 0x100fe2000001081c */
[----:B------:R-:W-:Y:S01]  /*5a80*/  PRMT R2, R8, 0x5410, R7 ;  /* 0x0000541008027816 */ /* 0x000fe20000000007 */
[----:B------:R-:W-:Y:S01]  /*5a90*/  FFMA.FTZ R180, R26, c[0x0][0x23c], -R28 ;  /* 0x00008f001ab47a23 */ /* 0x000fe2000001081c */
[----:B------:R-:W-:Y:S01]  /*5aa0*/  LOP3.LUT R12, R9, UR9, R10, 0x96, !PT ;  /* 0x00000009090c7c12 */ /* 0x000fe2000f8e960a */
[--C-:B------:R-:W-:Y:S01]  /*5ab0*/  HSET2.LE.AND R4, R4, R233.reuse, PT ;  /* 0x000000e904047233 */ /* 0x100fe20003803000 */
[----:B------:R-:W-:Y:S01]  /*5ac0*/  LOP3.LUT R144, R5, 0xff, RZ, 0xc0, !PT ;  /* 0x000000ff05907812 */ /* 0x000fe200078ec0ff */
[----:B------:R-:W-:Y:S01]  /*5ad0*/  MUFU.EX2 R174, R174 ;  /* 0x000000ae00ae7308 */ /* 0x000fe20000000800 */
[----:B------:R-:W3:Y:S01]  /*5ae0*/  LDSM.16.MT88.4 R8, [R208+0x16000] ;  /* 0x01600000d008783b */ /* 0x000ee20000004200 */
[----:B------:R-:W-:Y:S01]  /*5af0*/  SHF.R.U32.HI R5, RZ, 0x18, R5 ;  /* 0x00000018ff057819 */ /* 0x000fe20000011605 */
[----:B------:R-:W-:Y:S01]  /*5b00*/  HSET2.LE.AND R2, R2, R233, PT ;  /* 0x000000e902027233 */ /* 0x000fe20003803000 */
[----:B------:R-:W-:Y:S01]  /*5b10*/  SHF.R.U32.HI R0, RZ, 0x8, R0 ;  /* 0x00000008ff007819 */ /* 0x000fe20000011600 */
[----:B------:R-:W-:Y:S01]  /*5b20*/  IMAD.WIDE.U32 R12, R12, -0x2daee0ad, RZ ;  /* 0xd2511f530c0c7825 */ /* 0x000fe200078e00ff */
[----:B------:R-:W-:-:S02]  /*5b30*/  LOP3.LUT R145, R145, 0xff, RZ, 0xc0, !PT ;  /* 0x000000ff91917812 */ /* 0x000fc400078ec0ff */
[----:B------:R-:W4:Y:S01]  /*5b40*/  MUFU.EX2 R181, R181 ;  /* 0x000000b500b57308 */ /* 0x000f220000000800 */
[----:B------:R-:W-:Y:S01]  /*5b50*/  PRMT R144, R144, 0x5410, R0 ;  /* 0x0000541090907816 */ /* 0x000fe20000000000 */
[----:B------:R-:W-:Y:S01]  /*5b60*/  FFMA.FTZ R178, R27, c[0x0][0x23c], -R28 ;  /* 0x00008f001bb27a23 */ /* 0x000fe2000001081c */
[----:B------:R-:W-:Y:S01]  /*5b70*/  PRMT R145, R145, 0x5410, R5 ;  /* 0x0000541091917816 */ /* 0x000fe20000000005 */
[----:B------:R-:W-:Y:S01]  /*5b80*/  LDSM.16.MT88.4 R24, [R208+0x10800] ;  /* 0x01080000d018783b */ /* 0x000fe20000004200 */
[----:B--2---:R-:W-:Y:S01]  /*5b90*/  F2FP.BF16.PACK_AB R147, R172, R179 ;  /* 0x000000b3ac93723e */ /* 0x004fe200000010ff */
[--C-:B------:R-:W-:Y:S01]  /*5ba0*/  HSET2.LE.AND R144, R144, R233.reuse, PT ;  /* 0x000000e990907233 */ /* 0x100fe20003803000 */
[----:B------:R-:W-:Y:S01]  /*5bb0*/  LOP3.LUT R20, R13, UR33, R6, 0x96, !PT ;  /* 0x000000210d147c12 */ /* 0x000fe2000f8e9606 */
[----:B------:R-:W2:Y:S01]  /*5bc0*/  MUFU.EX2 R171, R171 ;  /* 0x000000ab00ab7308 */ /* 0x000ea20000000800 */
[----:B------:R-:W-:Y:S01]  /*5bd0*/  LOP3.LUT R147, R2, R147, RZ, 0xc0, !PT ;  /* 0x0000009302937212 */ /* 0x000fe200078ec0ff */
[--C-:B------:R-:W-:Y:S01]  /*5be0*/  HSET2.LE.AND R145, R145, R233.reuse, PT ;  /* 0x000000e991917233 */ /* 0x100fe20003803000 */
[----:B------:R-:W-:Y:S01]  /*5bf0*/  F2FP.BF16.PACK_AB R2, R176, R177 ;  /* 0x000000b1b002723e */ /* 0x000fe200000010ff */
[--C-:B------:R-:W-:Y:S01]  /*5c00*/  FFMA.FTZ R182, R182, c[0x0][0x23c], -R33.reuse ;  /* 0x00008f00b6b67a23 */ /* 0x100fe20000010821 */
[--C-:B------:R-:W-:Y:S01]  /*5c10*/  SHF.R.U32.HI R6, RZ, 0x10, R12.reuse ;  /* 0x00000010ff067819 */ /* 0x100fe2000001160c */
[--C-:B------:R-:W-:Y:S01]  /*5c20*/  FFMA.FTZ R183, R183, c[0x0][0x23c], -R33.reuse ;  /* 0x00008f00b7b77a23 */ /* 0x100fe20000010821 */
[----:B------:R-:W-:Y:S01]  /*5c30*/  LOP3.LUT R144, R144, R2, RZ, 0xc0, !PT ;  /* 0x0000000290907212 */ /* 0x000fe200078ec0ff */
[--C-:B------:R-:W-:Y:S01]  /*5c40*/  FFMA.FTZ R2, R21, c[0x0][0x23c], -R33.reuse ;  /* 0x00008f0015027a23 */ /* 0x100fe20000010821 */
[----:B----4-:R-:W-:Y:S01]  /*5c50*/  F2FP.BF16.PACK_AB R0, R181, R174 ;  /* 0x000000aeb500723e */ /* 0x010fe200000010ff */
[----:B------:R-:W-:Y:S01]  /*5c60*/  MUFU.EX2 R169, R169 ;  /* 0x000000a900a97308 */ /* 0x000fe20000000800 */
[----:B------:R-:W-:Y:S01]  /*5c70*/  SHF.R.U32.HI R5, RZ, 0x18, R12 ;  /* 0x00000018ff057819 */ /* 0x000fe2000001160c */
[--C-:B------:R-:W-:Y:S01]  /*5c80*/  FFMA.FTZ R184, R184, c[0x0][0x23c], -R33.reuse ;  /* 0x00008f00b8b87a23 */ /* 0x100fe20000010821 */
[----:B------:R-:W-:Y:S01]  /*5c90*/  LOP3.LUT R145, R145, R0, RZ, 0xc0, !PT ;  /* 0x0000000091917212 */ /* 0x000fe200078ec0ff */
[--C-:B------:R-:W-:Y:S01]  /*5ca0*/  FFMA.FTZ R185, R185, c[0x0][0x23c], -R33.reuse ;  /* 0x00008f00b9b97a23 */ /* 0x100fe20000010821 */
[----:B------:R-:W-:Y:S01]  /*5cb0*/  LOP3.LUT R0, R12, 0xffff, RZ, 0xc0, !PT ;  /* 0x0000ffff0c007812 */ /* 0x000fe200078ec0ff */
[----:B------:R-:W-:Y:S01]  /*5cc0*/  FFMA.FTZ R186, R186, c[0x0][0x23c], -R28 ;  /* 0x00008f00baba7a23 */ /* 0x000fe2000001081c */
[----:B--2---:R-:W-:Y:S01]  /*5cd0*/  F2FP.BF16.PACK_AB R146, R171, R175 ;  /* 0x000000afab92723e */ /* 0x004fe200000010ff */
[----:B------:R-:W2:Y:S01]  /*5ce0*/  MUFU.EX2 R2, R2 ;  /* 0x0000000200027308 */ /* 0x000ea20000000800 */
[----:B------:R-:W-:Y:S01]  /*5cf0*/  SHF.R.U32.HI R0, RZ, 0x8, R0 ;  /* 0x00000008ff007819 */ /* 0x000fe20000011600 */
[--C-:B------:R-:W-:Y:S01]  /*5d00*/  FFMA.FTZ R187, R187, c[0x0][0x23c], -R28.reuse ;  /* 0x00008f00bbbb7a23 */ /* 0x100fe2000001081c */
[----:B------:R-:W-:Y:S01]  /*5d10*/  LOP3.LUT R146, R4, R146, RZ, 0xc0, !PT ;  /* 0x0000009204927212 */ /* 0x000fe200078ec0ff */
[--C-:B------:R-:W-:Y:S01]  /*5d20*/  FFMA.FTZ R189, R189, c[0x0][0x23c], -R28.reuse ;  /* 0x00008f00bdbd7a23 */ /* 0x100fe2000001081c */
[----:B------:R-:W-:Y:S01]  /*5d30*/  LOP3.LUT R4, R12, 0xff, RZ, 0xc0, !PT ;  /* 0x000000ff0c047812 */ /* 0x000fe200078ec0ff */
[----:B------:R-:W-:Y:S01]  /*5d40*/  FFMA.FTZ R188, R188, c[0x0][0x23c], -R28 ;  /* 0x00008f00bcbc7a23 */ /* 0x000fe2000001081c */
[----:B------:R-:W4:Y:S01]  /*5d50*/  LDSM.16.MT88.4 R12, [R210+0x10800] ;  /* 0x01080000d20c783b */ /* 0x000f220000004200 */
[----:B------:R-:W-:Y:S01]  /*5d60*/  MUFU.EX2 R173, R173 ;  /* 0x000000ad00ad7308 */ /* 0x000fe20000000800 */
[----:B------:R-:W-:Y:S01]  /*5d70*/  PRMT R4, R4, 0x5410, R0 ;  /* 0x0000541004047816 */ /* 0x000fe20000000000 */
[----:B------:R-:W-:Y:S01]  /*5d80*/  FFMA.FTZ R0, R23, c[0x0][0x23c], -R28 ;  /* 0x00008f0017007a23 */ /* 0x000fe2000001081c */
[--C-:B------:R-:W-:Y:S01]  /*5d90*/  SHF.R.U32.HI R21, RZ, 0x10, R20.reuse ;  /* 0x00000010ff157819 */ /* 0x100fe20000011614 */
[C---:B-1----:R-:W-:Y:S01]  /*5da0*/  HMMA.16816.F32.BF16 R36, R144.reuse, R40, RZ ;  /* 0x000000289024723c */ /* 0x042fe200000418ff */
[----:B------:R-:W-:Y:S01]  /*5db0*/  LOP3.LUT R22, R20, 0xffff, RZ, 0xc0, !PT ;  /* 0x0000ffff14167812 */ /* 0x000fe200078ec0ff */
[--C-:B------:R-:W-:Y:S01]  /*5dc0*/  HSET2.LE.AND R4, R4, R233.reuse, PT ;  /* 0x000000e904047233 */ /* 0x100fe20003803000 */
[----:B------:R-:W-:Y:S01]  /*5dd0*/  LOP3.LUT R6, R6, 0xff, RZ, 0xc0, !PT ;  /* 0x000000ff06067812 */ /* 0x000fe200078ec0ff */
[----:B------:R-:W1:Y:S01]  /*5de0*/  MUFU.EX2 R170, R170 ;  /* 0x000000aa00aa7308 */ /* 0x000e620000000800 */
[----:B------:R-:W-:Y:S01]  /*5df0*/  LOP3.LUT R7, R20, 0xff, RZ, 0xc0, !PT ;  /* 0x000000ff14077812 */ /* 0x000fe200078ec0ff */
[--C-:B------:R-:W-:Y:S01]  /*5e00*/  FFMA.FTZ R231, R35, c[0x0][0x23c], -R33.reuse ;  /* 0x00008f0023e77a23 */ /* 0x100fe20000010821 */
[----:B------:R-:W-:Y:S01]  /*5e10*/  SHF.R.U32.HI R20, RZ, 0x18, R20 ;  /* 0x00000018ff147819 */ /* 0x000fe20000011614 */
[C---:B------:R-:W-:Y:S01]  /*5e20*/  HMMA.16816.F32.BF16 R40, R144.reuse, R42, RZ ;  /* 0x0000002a9028723c */ /* 0x040fe200000418ff */
[----:B------:R-:W-:Y:S01]  /*5e30*/  LOP3.LUT R21, R21, 0xff, RZ, 0xc0, !PT ;  /* 0x000000ff15157812 */ /* 0x000fe200078ec0ff */
[----:B------:R-:W-:Y:S01]  /*5e40*/  FFMA.FTZ R191, R191, c[0x0][0x23c], -R33 ;  /* 0x00008f00bfbf7a23 */ /* 0x000fe20000010821 */
[----:B------:R-:W-:Y:S01]  /*5e50*/  SHF.R.U32.HI R22, RZ, 0x8, R22 ;  /* 0x00000008ff167819 */ /* 0x000fe20000011616 */
[----:B------:R-:W-:Y:S01]  /*5e60*/  MUFU.EX2 R168, R168 ;  /* 0x000000a800a87308 */ /* 0x000fe20000000800 */
[----:B------:R-:W-:Y:S01]  /*5e70*/  PRMT R6, R6, 0x5410, R5 ;  /* 0x0000541006067816 */ /* 0x000fe20000000005 */
[----:B------:R-:W-:Y:S01]  /*5e80*/  FFMA.FTZ R190, R190, c[0x0][0x23c], -R33 ;  /* 0x00008f00bebe7a23 */ /* 0x000fe20000010821 */
[----:B------:R-:W-:Y:S01]  /*5e90*/  PRMT R5, R21, 0x5410, R20 ;  /* 0x0000541015057816 */ /* 0x000fe20000000014 */
[C---:B---3--:R-:W-:Y:S01]  /*5ea0*/  HMMA.16816.F32.BF16 R148, R144.reuse, R8, RZ ;  /* 0x000000089094723c */ /* 0x048fe200000418ff */
[----:B------:R-:W-:Y:S01]  /*5eb0*/  PRMT R7, R7, 0x5410, R22 ;  /* 0x0000541007077816 */ /* 0x000fe20000000016 */
[----:B------:R-:W-:Y:S01]  /*5ec0*/  FADD.FTZ R176, R177, R176 ;  /* 0x000000b0b1b07221 */ /* 0x000fe20000010000 */
[----:B--2---:R-:W-:Y:S01]  /*5ed0*/  F2FP.BF16.PACK_AB R20, R2, R169 ;  /* 0x000000a90214723e */ /* 0x004fe200000010ff */
[----:B------:R-:W2:Y:S01]  /*5ee0*/  MUFU.EX2 R0, R0 ;  /* 0x0000000000007308 */ /* 0x000ea20000000800 */
[--C-:B------:R-:W-:Y:S01]  /*5ef0*/  HSET2.LE.AND R5, R5, R233.reuse, PT ;  /* 0x000000e905057233 */ /* 0x100fe20003803000 */
[----:B------:R-:W-:Y:S01]  /*5f00*/  FADD.FTZ R174, R174, R181 ;  /* 0x000000b5aeae7221 */ /* 0x000fe20000010000 */
[--C-:B------:R-:W-:Y:S01]  /*5f10*/  HSET2.LE.AND R8, R6, R233.reuse, PT ;  /* 0x000000e906087233 */ /* 0x100fe20003803000 */
[----:B------:R-:W-:Y:S01]  /*5f20*/  LOP3.LUT R6, R4, R20, RZ, 0xc0, !PT ;  /* 0x0000001404067212 */ /* 0x000fe200078ec0ff */
[----:B------:R-:W-:Y:S01]  /*5f30*/  HSET2.LE.AND R4, R7, R233, PT ;  /* 0x000000e907047233 */ /* 0x000fe20003803000 */
[----:B-1----:R-:W-:Y:S01]  /*5f40*/  F2FP.BF16.PACK_AB R20, R170, R173 ;  /* 0x000000adaa14723e */ /* 0x002fe200000010ff */
[----:B------:R-:W-:Y:S01]  /*5f50*/  HMMA.16816.F32.BF16 R160, R144, R156, RZ ;  /* 0x0000009c90a0723c */ /* 0x000fe200000418ff */
[----:B------:R-:W-:Y:S01]  /*5f60*/  MUFU.EX2 R180, R180 ;  /* 0x000000b400b47308 */ /* 0x000fe20000000800 */
[----:B------:R-:W-:Y:S01]  /*5f70*/  FADD.FTZ R175, R175, R176 ;  /* 0x000000b0afaf7221 */ /* 0x000fe20000010000 */
[----:B------:R-:W-:Y:S01]  /*5f80*/  LOP3.LUT R4, R4, R20, RZ, 0xc0, !PT ;  /* 0x0000001404047212 */ /* 0x000fe200078ec0ff */
[----:B------:R-:W-:-:S02]  /*5f90*/  FADD.FTZ R179, R179, R174 ;  /* 0x000000aeb3b37221 */ /* 0x000fc40000010000 */
[----:B------:R-:W-:Y:S02]  /*5fa0*/  FADD.FTZ R175, R171, R175 ;  /* 0x000000afabaf7221 */ /* 0x000fe40000010000 */
[C---:B------:R-:W-:Y:S01]  /*5fb0*/  HMMA.16816.F32.BF16 R156, R144.reuse, R158, RZ ;  /* 0x0000009e909c723c */ /* 0x040fe200000418ff */
[----:B------:R-:W1:Y:S01]  /*5fc0*/  MUFU.EX2 R178, R178 ;  /* 0x000000b200b27308 */ /* 0x000e620000000800 */
[----:B--2---:R-:W-:Y:S01]  /*5fd0*/  F2FP.BF16.PACK_AB R9, R0, R168 ;  /* 0x000000a80009723e */ /* 0x004fe200000010ff */
[----:B------:R-:W-:Y:S02]  /*5fe0*/  FADD.FTZ R179, R172, R179 ;  /* 0x000000b3acb37221 */ /* 0x000fe40000010000 */
[----:B------:R-:W-:Y:S01]  /*5ff0*/  FADD.FTZ R173, R173, R175 ;  /* 0x000000afadad7221 */ /* 0x000fe20000010000 */
[----:B------:R-:W-:Y:S02]  /*6000*/  LOP3.LUT R7, R8, R9, RZ, 0xc0, !PT ;  /* 0x0000000908077212 */ /* 0x000fe400078ec0ff */
[----:B------:R-:W-:Y:S01]  /*6010*/  HMMA.16816.F32.BF16 R44, R144, R48, RZ ;  /* 0x00000030902c723c */ /* 0x000fe200000418ff */
[----:B------:R-:W-:Y:S01]  /*6020*/  MUFU.EX2 R182, R182 ;  /* 0x000000b600b67308 */ /* 0x000fe20000000800 */
[----:B------:R-:W-:-:S04]  /*6030*/  FADD.FTZ R173, R170, R173 ;  /* 0x000000adaaad7221 */ /* 0x000fc80000010000 */
[----:B------:R-:W-:Y:S02]  /*6040*/  FADD.FTZ R169, R169, R173 ;  /* 0x000000ada9a97221 */ /* 0x000fe40000010000 */
[C---:B------:R-:W-:Y:S01]  /*6050*/  HMMA.16816.F32.BF16 R52, R144.reuse, R56, RZ ;  /* 0x000000389034723c */ /* 0x040fe200000418ff */
[----:B-1----:R-:W-:Y:S01]  /*6060*/  F2FP.BF16.PACK_AB R20, R178, R180 ;  /* 0x000000b4b214723e */ /* 0x002fe200000010ff */
[----:B------:R-:W1:Y:S01]  /*6070*/  MUFU.EX2 R183, R183 ;  /* 0x000000b700b77308 */ /* 0x000e620000000800 */
[----:B------:R-:W-:Y:S02]  /*6080*/  FADD.FTZ R180, R180, R179 ;  /* 0x000000b3b4b47221 */ /* 0x000fe40000010000 */
[----:B------:R-:W-:Y:S01]  /*6090*/  LOP3.LUT R5, R5, R20, RZ, 0xc0, !PT ;  /* 0x0000001405057212 */ /* 0x000fe200078ec0ff */
[----:B------:R-:W-:Y:S01]  /*60a0*/  FADD.FTZ R169, R2, R169 ;  /* 0x000000a902a97221 */ /* 0x000fe20000010000 */
[----:B------:R-:W2:Y:S01]  /*60b0*/  LDSM.16.MT88.4 R20, [R209+0x12800] ;  /* 0x01280000d114783b */ /* 0x000ea20000004200 */
[----:B------:R-:W-:Y:S01]  /*60c0*/  HMMA.16816.F32.BF16 R60, R144, R64, RZ ;  /* 0x00000040903c723c */ /* 0x000fe200000418ff */
[----:B------:R-:W-:Y:S01]  /*60d0*/  FADD.FTZ R180, R178, R180 ;  /* 0x000000b4b2b47221 */ /* 0x000fe20000010000 */
[----:B------:R-:W-:Y:S03]  /*60e0*/  MUFU.EX2 R184, R184 ;  /* 0x000000b800b87308 */ /* 0x000fe60000000800 */
[----:B------:R-:W-:-:S03]  /*60f0*/  FADD.FTZ R168, R168, R180 ;  /* 0x000000b4a8a87221 */ /* 0x000fc60000010000 */
[C---:B------:R-:W-:Y:S01]  /*6100*/  HMMA.16816.F32.BF16 R68, R144.reuse, R72, RZ ;  /* 0x000000489044723c */ /* 0x040fe200000418ff */
[----:B------:R-:W-:Y:S01]  /*6110*/  FADD.FTZ R168, R0, R168 ;  /* 0x000000a800a87221 */ /* 0x000fe20000010000 */
        /* <DEDUP_REMOVED lines=30> */
[----:B------:R-:W-:Y:S01]  /*6300*/  HMMA.16816.F32.BF16 R144, R144, R10, RZ ;  /* 0x0000000a9090723c */ /* 0x000fe200000418ff */
[----:B------:R-:W1:Y:S07]  /*6310*/  LDSM.16.MT88.4 R8, [R209+0x10800] ;  /* 0x01080000d108783b */ /* 0x000e6e0000004200 */
[C---:B----4-:R-:W-:Y:S08]  /*6320*/  HMMA.16816.F32.BF16 R36, R4.reuse, R12, R36 ;  /* 0x0000000c0424723c */ /* 0x050ff00000041824 */
[C---:B------:R-:W-:Y:S01]  /*6330*/  HMMA.16816.F32.BF16 R40, R4.reuse, R14, R40 ;  /* 0x0000000e0428723c */ /* 0x040fe20000041828 */
[----:B------:R-:W4:Y:S07]  /*6340*/  LDSM.16.MT88.4 R12, [R210+0x12800] ;  /* 0x01280000d20c783b */ /* 0x000f2e0000004200 */
[C---:B------:R-:W-:Y:S08]  /*6350*/  HMMA.16816.F32.BF16 R160, R4.reuse, R16, R160 ;  /* 0x0000001004a0723c */ /* 0x040ff000000418a0 */
[C---:B------:R-:W-:Y:S01]  /*6360*/  HMMA.16816.F32.BF16 R156, R4.reuse, R18, R156 ;  /* 0x00000012049c723c */ /* 0x040fe2000004189c */
[----:B------:R-:W3:Y:S07]  /*6370*/  LDSM.16.MT88.4 R16, [R212+0x12800] ;  /* 0x01280000d410783b */ /* 0x000eee0000004200 */
[C---:B--2---:R-:W-:Y:S08]  /*6380*/  HMMA.16816.F32.BF16 R76, R4.reuse, R20, R76 ;  /* 0x00000014044c723c */ /* 0x044ff0000004184c */
[C---:B-1----:R-:W-:Y:S08]  /*6390*/  HMMA.16816.F32.BF16 R44, R4.reuse, R8, R44 ;  /* 0x00000008042c723c */ /* 0x042ff0000004182c */
[C---:B------:R-:W-:Y:S01]  /*63a0*/  HMMA.16816.F32.BF16 R48, R4.reuse, R10, R48 ;  /* 0x0000000a0430723c */ /* 0x040fe20000041830 */
[----:B------:R-:W1:Y:S07]  /*63b0*/  LDSM.16.MT88.4 R8, [R208+0x12800] ;  /* 0x01280000d008783b */ /* 0x000e6e0000004200 */
[C---:B----4-:R-:W-:Y:S08]  /*63c0*/  HMMA.16816.F32.BF16 R68, R4.reuse, R12, R68 ;  /* 0x0000000c0444723c */ /* 0x050ff00000041844 */
[C---:B------:R-:W-:Y:S01]  /*63d0*/  HMMA.16816.F32.BF16 R72, R4.reuse, R14, R72 ;  /* 0x0000000e0448723c */ /* 0x040fe20000041848 */
[----:B------:R-:W2:Y:S07]  /*63e0*/  LDSM.16.MT88.4 R12, [R212+0x14800] ;  /* 0x01480000d40c783b */ /* 0x000eae0000004200 */
[C---:B---3--:R-:W-:Y:S08]  /*63f0*/  HMMA.16816.F32.BF16 R60, R4.reuse, R16, R60 ;  /* 0x00000010043c723c */ /* 0x048ff0000004183c */
[C---:B------:R-:W-:Y:S01]  /*6400*/  HMMA.16816.F32.BF16 R64, R4.reuse, R18, R64 ;  /* 0x000000120440723c */ /* 0x040fe20000041840 */
[----:B------:R-:W3:Y:S07]  /*6410*/  LDSM.16.MT88.4 R16, [R210+0x14800] ;  /* 0x01480000d210783b */ /* 0x000eee0000004200 */
        /* <DEDUP_REMOVED lines=8> */
[C---:B---3--:R-:W-:Y:S07]  /*64a0*/  HMMA.16816.F32.BF16 R100, R4.reuse, R16, R100 ;  /* 0x000000100464723c */ /* 0x048fee0000041864 */
[----:B------:R-:W-:Y:S01]  /*64b0*/  IMAD.U32 R16, RZ, RZ, UR36 ;  /* 0x00000024ff107e24 */ /* 0x000fe2000f8e00ff */
[----:B------:R-:W-:Y:S04]  /*64c0*/  HMMA.16816.F32.BF16 R104, R4, R18, R104 ;  /* 0x000000120468723c */ /* 0x000fe80000041868 */
[----:B------:R-:W-:-:S02]  /*64d0*/  LOP3.LUT R238, R239, UR35, R16, 0x96, !PT ;  /* 0x00000023efee7c12 */ /* 0x000fc4000f8e9610 */
[----:B------:R-:W3:Y:S02]  /*64e0*/  LDSM.16.MT88.4 R16, [R210+0x16800] ;  /* 0x01680000d210783b */ /* 0x000ee40000004200 */
[----:B----4-:R-:W-:Y:S01]  /*64f0*/  HMMA.16816.F32.BF16 R108, R4, R20, R108 ;  /* 0x00000014046c723c */ /* 0x010fe2000004186c */
[----:B------:R-:W-:-:S05]  /*6500*/  IMAD.WIDE.U32 R238, R238, -0x326172a9, RZ ;  /* 0xcd9e8d57eeee7825 */ /* 0x000fca00078e00ff */
[----:B------:R-:W-:Y:S02]  /*6510*/  LOP3.LUT R236, R239, UR5, R236, 0x96, !PT ;  /* 0x00000005efec7c12 */ /* 0x000fe4000f8e96ec */
[----:B------:R-:W-:Y:S01]  /*6520*/  LOP3.LUT R20, R235, UR15, R238, 0x96, !PT ;  /* 0x0000000feb147c12 */ /* 0x000fe2000f8e96ee */
[----:B-1----:R-:W-:Y:S02]  /*6530*/  HMMA.16816.F32.BF16 R116, R4, R8, R116 ;  /* 0x000000080474723c */ /* 0x002fe40000041874 */
[----:B------:R-:W-:-:S04]  /*6540*/  IMAD.WIDE.U32 R236, R236, -0x2daee0ad, RZ ;  /* 0xd2511f53ecec7825 */ /* 0x000fc800078e00ff */
[----:B------:R-:W-:Y:S01]  /*6550*/  IMAD.WIDE.U32 R20, R20, -0x2daee0ad, RZ ;  /* 0xd2511f5314147825 */ /* 0x000fe200078e00ff */
[----:B------:R-:W-:Y:S01]  /*6560*/  LOP3.LUT R232, R237, UR14, R232, 0x96, !PT ;  /* 0x0000000eede87c12 */ /* 0x000fe2000f8e96e8 */
[----:B------:R-:W-:Y:S01]  /*6570*/  HMMA.16816.F32.BF16 R120, R4, R10, R120 ;  /* 0x0000000a0478723c */ /* 0x000fe20000041878 */
[----:B------:R-:W1:Y:S02]  /*6580*/  LDSM.16.MT88.4 R8, [R209+0x16800] ;  /* 0x01680000d108783b */ /* 0x000e640000004200 */
[----:B------:R-:W-:-:S05]  /*6590*/  LOP3.LUT R236, R21, UR12, R236, 0x96, !PT ;  /* 0x0000000c15ec7c12 */ /* 0x000fca000f8e96ec */
[----:B--2---:R-:W-:Y:S01]  /*65a0*/  HMMA.16816.F32.BF16 R124, R4, R12, R124 ;  /* 0x0000000c047c723c */ /* 0x004fe2000004187c */
[----:B------:R-:W-:-:S06]  /*65b0*/  IMAD.WIDE.U32 R236, R236, -0x326172a9, RZ ;  /* 0xcd9e8d57ecec7825 */ /* 0x000fcc00078e00ff */
[----:B------:R-:W-:Y:S01]  /*65c0*/  IMAD.WIDE.U32 R12, R232, -0x326172a9, RZ ;  /* 0xcd9e8d57e80c7825 */ /* 0x000fe200078e00ff */
[C---:B------:R-:W-:Y:S03]  /*65d0*/  HMMA.16816.F32.BF16 R128, R4.reuse, R14, R128 ;  /* 0x0000000e0480723c */ /* 0x040fe60000041880 */
[----:B------:R-:W-:Y:S01]  /*65e0*/  FFMA.FTZ R232, R32, c[0x0][0x23c], -R28 ;  /* 0x00008f0020e87a23 */ /* 0x000fe2000001081c */
[----:B------:R-:W-:Y:S02]  /*65f0*/  LOP3.LUT R234, R13, UR13, R234, 0x96, !PT ;  /* 0x0000000d0dea7c12 */ /* 0x000fe4000f8e96ea */
[----:B------:R-:W-:Y:S02]  /*6600*/  LOP3.LUT R235, R237, UR11, R12, 0x96, !PT ;  /* 0x0000000bedeb7c12 */ /* 0x000fe4000f8e960c */
[----:B------:R-:W2:Y:S01]  /*6610*/  LDSM.16.MT88.4 R12, [R208+0x16800] ;  /* 0x01680000d00c783b */ /* 0x000ea20000004200 */
[----:B------:R-:W-:Y:S01]  /*6620*/  IMAD.WIDE.U32 R238, R234, -0x2daee0ad, RZ ;  /* 0xd2511f53eaee7825 */ /* 0x000fe200078e00ff */
[----:B---3--:R-:W-:Y:S01]  /*6630*/  HMMA.16816.F32.BF16 R132, R4, R16, R132 ;  /* 0x000000100484723c */ /* 0x008fe20000041884 */
[----:B------:R-:W3:Y:S02]  /*6640*/  MUFU.EX2 R232, R232 ;  /* 0x000000e800e87308 */ /* 0x000ee40000000800 */
[----:B------:R-:W-:-:S05]  /*6650*/  IMAD.WIDE.U32 R234, R235, -0x2daee0ad, RZ ;  /* 0xd2511f53ebea7825 */ /* 0x000fca00078e00ff */
[----:B------:R-:W-:Y:S01]  /*6660*/  LOP3.LUT R16, R235, UR8, R238, 0x96, !PT ;  /* 0x00000008eb107c12 */ /* 0x000fe2000f8e96ee */
[C---:B------:R-:W-:Y:S01]  /*6670*/  HMMA.16816.F32.BF16 R136, R4.reuse, R18, R136 ;  /* 0x000000120488723c */ /* 0x040fe20000041888 */
[----:B------:R-:W-:Y:S01]  /*6680*/  LOP3.LUT R238, R239, UR10, R20, 0x96, !PT ;  /* 0x0000000aefee7c12 */ /* 0x000fe2000f8e9614 */
[----:B------:R-:W-:Y:S02]  /*6690*/  FFMA.FTZ R235, R34, c[0x0][0x23c], -R33 ;  /* 0x00008f0022eb7a23 */ /* 0x000fe40000010821 */
[----:B------:R-:W-:Y:S02]  /*66a0*/  LDSM.16.MT88.4 R32, [R212+0x11800] ;  /* 0x01180000d420783b */ /* 0x000fe40000004200 */
[----:B------:R-:W-:Y:S02]  /*66b0*/  IMAD.WIDE.U32 R238, R238, -0x326172a9, RZ ;  /* 0xcd9e8d57eeee7825 */ /* 0x000fe400078e00ff */
[----:B-1----:R-:W-:Y:S01]  /*66c0*/  HMMA.16816.F32.BF16 R140, R4, R10, R140 ;  /* 0x0000000a048c723c */ /* 0x002fe2000004188c */
[----:B------:R-:W-:Y:S01]  /*66d0*/  MUFU.EX2 R235, R235 ;  /* 0x000000eb00eb7308 */ /* 0x000fe20000000800 */
[----:B------:R-:W-:Y:S01]  /*66e0*/  IMAD.WIDE.U32 R18, R16, -0x326172a9, RZ ;  /* 0xcd9e8d5710127825 */ /* 0x000fe200078e00ff */
[----:B------:R-:W-:-:S04]  /*66f0*/  LOP3.LUT R236, R239, UR9, R236, 0x96, !PT ;  /* 0x00000009efec7c12 */ /* 0x000fc8000f8e96ec */
[----:B------:R-:W-:Y:S01]  /*6700*/  LOP3.LUT R21, R19, UR7, R238, 0x96, !PT ;  /* 0x0000000713157c12 */ /* 0x000fe2000f8e96ee */
[C---:B------:R-:W-:Y:S01]  /*6710*/  HMMA.16816.F32.BF16 R112, R4.reuse, R22, R112 ;  /* 0x000000160470723c */ /* 0x040fe20000041870 */
[----:B------:R-:W-:Y:S01]  /*6720*/  SHF.R.U32.HI R20, RZ, 0x10, R18 ;  /* 0x00000010ff147819 */ /* 0x000fe20000011612 */
[----:B------:R-:W-:Y:S01]  /*6730*/  IMAD.WIDE.U32 R236, R236, -0x2daee0ad, RZ ;  /* 0xd2511f53ecec7825 */ /* 0x000fe200078e00ff */
[C---:B------:R-:W-:Y:S02]  /*6740*/  LOP3.LUT R11, R21.reuse, 0xffff, RZ, 0xc0, !PT ;  /* 0x0000ffff150b7812 */ /* 0x040fe400078ec0ff */
[----:B------:R-:W-:Y:S02]  /*6750*/  LOP3.LUT R10, R21, 0xff, RZ, 0xc0, !PT ;  /* 0x000000ff150a7812 */ /* 0x000fe400078ec0ff */
[----:B------:R-:W-:Y:S01]  /*6760*/  SHF.R.U32.HI R22, RZ, 0x10, R21 ;  /* 0x00000010ff167819 */ /* 0x000fe20000011615 */
[----:B------:R-:W-:Y:S01]  /*6770*/  HMMA.16816.F32.BF16 R152, R4, R8, R152 ;  /* 0x000000080498723c */ /* 0x000fe20000041898 */
[----:B------:R-:W-:-:S02]  /*6780*/  SHF.R.U32.HI R23, RZ, 0x8, R11 ;  /* 0x00000008ff177819 */ /* 0x000fc4000001160b */
[----:B------:R-:W-:Y:S02]  /*6790*/  LOP3.LUT R16, R18, 0xffff, RZ, 0xc0, !PT ;  /* 0x0000ffff12107812 */ /* 0x000fe400078ec0ff */
[----:B------:R-:W-:Y:S02]  /*67a0*/  LOP3.LUT R20, R20, 0xff, RZ, 0xc0, !PT ;  /* 0x000000ff14147812 */ /* 0x000fe400078ec0ff */
[----:B------:R-:W-:Y:S01]  /*67b0*/  SHF.R.U32.HI R8, RZ, 0x18, R18 ;  /* 0x00000018ff087819 */ /* 0x000fe20000011612 */
[----:B--2---:R-:W-:Y:S01]  /*67c0*/  HMMA.16816.F32.BF16 R148, R4, R12, R148 ;  /* 0x0000000c0494723c */ /* 0x004fe20000041894 */
[----:B------:R-:W-:Y:S02]  /*67d0*/  SHF.R.U32.HI R21, RZ, 0x18, R21 ;  /* 0x00000018ff157819 */ /* 0x000fe40000011615 */
[----:B------:R-:W-:Y:S02]  /*67e0*/  LOP3.LUT R22, R22, 0xff, RZ, 0xc0, !PT ;  /* 0x000000ff16167812 */ /* 0x000fe400078ec0ff */
[----:B------:R-:W-:-:S02]  /*67f0*/  PRMT R10, R10, 0x5410, R23 ;  /* 0x000054100a0a7816 */ /* 0x000fc40000000017 */
[----:B------:R-:W-:Y:S01]  /*6800*/  LOP3.LUT R9, R18, 0xff, RZ, 0xc0, !PT ;  /* 0x000000ff12097812 */ /* 0x000fe200078ec0ff */
[C---:B------:R-:W-:Y:S01]  /*6810*/  HMMA.16816.F32.BF16 R52, R4.reuse, R24, R52 ;  /* 0x000000180434723c */ /* 0x040fe20000041834 */
[----:B------:R-:W-:Y:S01]  /*6820*/  SHF.R.U32.HI R16, RZ, 0x8, R16 ;  /* 0x00000008ff107819 */ /* 0x000fe20000011610 */
[--C-:B------:R-:W-:Y:S01]  /*6830*/  HSET2.LE.AND R10, R10, R233.reuse, PT ;  /* 0x000000e90a0a7233 */ /* 0x100fe20003803000 */
[----:B------:R-:W-:Y:S02]  /*6840*/  PRMT R11, R20, 0x5410, R8 ;  /* 0x00005410140b7816 */ /* 0x000fe40000000008 */
[----:B------:R-:W-:Y:S02]  /*6850*/  PRMT R8, R22, 0x5410, R21 ;  /* 0x0000541016087816 */ /* 0x000fe40000000015 */
[----:B------:R-:W-:Y:S01]  /*6860*/  PRMT R9, R9, 0x5410, R16 ;  /* 0x0000541009097816 */ /* 0x000fe20000000010 */
[C---:B------:R-:W-:Y:S01]  /*6870*/  HMMA.16816.F32.BF16 R56, R4.reuse, R26, R56 ;  /* 0x0000001a0438723c */ /* 0x040fe20000041838 */
[----:B------:R-:W-:Y:S01]  /*6880*/  F2FP.BF16.PACK_AB R12, R183, R182 ;  /* 0x000000b6b70c723e */ /* 0x000fe200000010ff */
[--C-:B------:R-:W-:Y:S01]  /*6890*/  HSET2.LE.AND R13, R8, R233.reuse, PT ;  /* 0x000000e9080d7233 */ /* 0x100fe20003803000 */
[----:B------:R-:W-:Y:S01]  /*68a0*/  F2FP.BF16.PACK_AB R24, R187, R186 ;  /* 0x000000babb18723e */ /* 0x000fe200000010ff */
[----:B------:R-:W1:Y:S01]  /*68b0*/  LDSM.16.MT88.4 R16, [R212+0x11000] ;  /* 0x01100000d410783b */ /* 0x000e620000004200 */
[----:B------:R-:W-:Y:S01]  /*68c0*/  LOP3.LUT R8, R10, R12, RZ, 0xc0, !PT ;  /* 0x0000000c0a087212 */ /* 0x000fe200078ec0ff */
[--C-:B------:R-:W-:Y:S01]  /*68d0*/  HSET2.LE.AND R10, R9, R233.reuse, PT ;  /* 0x000000e9090a7233 */ /* 0x100fe20003803000 */
[----:B------:R-:W-:Y:S01]  /*68e0*/  F2FP.BF16.PACK_AB R12, R185, R184 ;  /* 0x000000b8b90c723e */ /* 0x000fe200000010ff */
[----:B------:R-:W-:Y:S01]  /*68f0*/  HMMA.16816.F32.BF16 R144, R4, R14, R144 ;  /* 0x0000000e0490723c */ /* 0x000fe20000041890 */
[----:B------:R-:W-:Y:S01]  /*6900*/  LOP3.LUT R9, R13, R24, RZ, 0xc0, !PT ;  /* 0x000000180d097212 */ /* 0x000fe200078ec0ff */
[----:B------:R-:W-:Y:S01]  /*6910*/  LDSM.16.MT88.4 R4, [R208+0x11000] ;  /* 0x01100000d004783b */ /* 0x000fe20000004200 */
[----:B------:R-:W-:Y:S01]  /*6920*/  LOP3.LUT R10, R10, R12, RZ, 0xc0, !PT ;  /* 0x0000000c0a0a7212 */ /* 0x000fe200078ec0ff */
[----:B------:R-:W-:Y:S01]  /*6930*/  HSET2.LE.AND R11, R11, R233, PT ;  /* 0x000000e90b0b7233 */ /* 0x000fe20003803000 */
[----:B-----5:R-:W-:Y:S01]  /*6940*/  F2FP.BF16.PACK_AB R24, R188, R189 ;  /* 0x000000bdbc18723e */ /* 0x020fe200000010ff */
[----:B------:R-:W2:Y:S01]  /*6950*/  LDSM.16.MT88.4 R12, [R209+0x11000] ;  /* 0x01100000d10c783b */ /* 0x000ea20000004200 */
[----:B------:R-:W-:-:S02]  /*6960*/  FADD.FTZ R182, R182, R169 ;  /* 0x000000a9b6b67221 */ /* 0x000fc40000010000 */
[----:B------:R-:W-:Y:S01]  /*6970*/  LOP3.LUT R11, R11, R24, RZ, 0xc0, !PT ;  /* 0x000000180b0b7212 */ /* 0x000fe200078ec0ff */
[----:B------:R-:W4:Y:S01]  /*6980*/  LDSM.16.MT88.4 R20, [R210+0x11000] ;  /* 0x01100000d214783b */ /* 0x000f220000004200 */
[----:B------:R-:W-:Y:S02]  /*6990*/  FADD.FTZ R186, R186, R168 ;  /* 0x000000a8baba7221 */ /* 0x000fe40000010000 */
[----:B------:R-:W-:Y:S01]  /*69a0*/  FADD.FTZ R182, R183, R182 ;  /* 0x000000b6b7b67221 */ /* 0x000fe20000010000 */
[----:B------:R-:W-:Y:S01]  /*69b0*/  LDSM.16.MT88.4 R24, [R210+0x15000] ;  /* 0x01500000d218783b */ /* 0x000fe20000004200 */
[----:B------:R-:W-:Y:S02]  /*69c0*/  FADD.FTZ R186, R187, R186 ;  /* 0x000000babbba7221 */ /* 0x000fe40000010000 */
[----:B------:R-:W-:Y:S02]  /*69d0*/  FADD.FTZ R184, R184, R182 ;  /* 0x000000b6b8b87221 */ /* 0x000fe40000010000 */
[----:B------:R-:W-:-:S02]  /*69e0*/  FADD.FTZ R189, R189, R186 ;  /* 0x000000babdbd7221 */ /* 0x000fc40000010000 */
[----:B------:R-:W-:Y:S02]  /*69f0*/  FADD.FTZ R184, R185, R184 ;  /* 0x000000b8b9b87221 */ /* 0x000fe40000010000 */
[----:B------:R-:W-:Y:S02]  /*6a00*/  FADD.FTZ R189, R188, R189 ;  /* 0x000000bdbcbd7221 */ /* 0x000fe40000010000 */
[----:B------:R-:W-:Y:S02]  /*6a10*/  FADD.FTZ R184, R191, R184 ;  /* 0x000000b8bfb87221 */ /* 0x000fe40000010000 */
[----:B---3--:R-:W-:Y:S02]  /*6a20*/  FADD.FTZ R189, R232, R189 ;  /* 0x000000bde8bd7221 */ /* 0x008fe40000010000 */
[----:B------:R-:W-:-:S04]  /*6a30*/  FADD.FTZ R184, R190, R184 ;  /* 0x000000b8beb87221 */ /* 0x000fc80000010000 */
[----:B------:R-:W-:Y:S01]  /*6a40*/  FADD.FTZ R184, R231, R184 ;  /* 0x000000b8e7b87221 */ /* 0x000fe20000010000 */
        /* <DEDUP_REMOVED lines=28> */
[C---:B---3--:R-:W-:Y:S08]  /*6c10*/  HMMA.16816.F32.BF16 R116, R8.reuse, R4, R116 ;  /* 0x000000040874723c */ /* 0x048ff00000041874 */
[C---:B------:R-:W-:Y:S01]  /*6c20*/  HMMA.16816.F32.BF16 R120, R8.reuse, R6, R120 ;  /* 0x000000060878723c */ /* 0x040fe20000041878 */
[----:B------:R-:W2:Y:S07]  /*6c30*/  LDSM.16.MT88.4 R4, [R209+0x17000] ;  /* 0x01700000d104783b */ /* 0x000eae0000004200 */
[C---:B------:R-:W-:Y:S01]  /*6c40*/  HMMA.16816.F32.BF16 R128, R8.reuse, R14, R128 ;  /* 0x0000000e0880723c */ /* 0x040fe20000041880 */
[----:B------:R-:W3:Y:S07]  /*6c50*/  LDSM.16.MT88.4 R12, [R208+0x17000] ;  /* 0x01700000d00c783b */ /* 0x000eee0000004200 */
[C---:B------:R-:W-:Y:S08]  /*6c60*/  HMMA.16816.F32.BF16 R100, R8.reuse, R24, R100 ;  /* 0x000000180864723c */ /* 0x040ff00000041864 */
[C---:B------:R-:W-:Y:S01]  /*6c70*/  HMMA.16816.F32.BF16 R104, R8.reuse, R26, R104 ;  /* 0x0000001a0868723c */ /* 0x040fe20000041868 */
[----:B------:R-:W-:Y:S07]  /*6c80*/  LDSM.16.MT88.4 R24, [R209+0x11800] ;  /* 0x01180000d118783b */ /* 0x000fee0000004200 */
[C---:B----4-:R-:W-:Y:S07]  /*6c90*/  HMMA.16816.F32.BF16 R108, R8.reuse, R20, R108 ;  /* 0x00000014086c723c */ /* 0x050fee000004186c */
[----:B------:R-:W-:Y:S01]  /*6ca0*/  SHF.R.U32.HI R20, RZ, 0x10, R236 ;  /* 0x00000010ff147819 */ /* 0x000fe200000116ec */
[----:B------:R-:W-:Y:S03]  /*6cb0*/  HMMA.16816.F32.BF16 R112, R8, R22, R112 ;  /* 0x000000160870723c */ /* 0x000fe60000041870 */
[----:B------:R-:W-:-:S05]  /*6cc0*/  LOP3.LUT R20, R20, 0xff, RZ, 0xc0, !PT ;  /* 0x000000ff14147812 */ /* 0x000fca00078ec0ff */
[C---:B-1----:R-:W-:Y:S07]  /*6cd0*/  HMMA.16816.F32.BF16 R132, R8.reuse, R16, R132 ;  /* 0x000000100884723c */ /* 0x042fee0000041884 */
[----:B------:R-:W-:Y:S01]  /*6ce0*/  LOP3.LUT R16, R237, UR33, R234, 0x96, !PT ;  /* 0x00000021ed107c12 */ /* 0x000fe2000f8e96ea */
[----:B------:R-:W-:Y:S01]  /*6cf0*/  HMMA.16816.F32.BF16 R136, R8, R18, R136 ;  /* 0x000000120888723c */ /* 0x000fe20000041888 */
[----:B------:R-:W-:Y:S01]  /*6d00*/  LOP3.LUT R17, R236, 0xff, RZ, 0xc0, !PT ;  /* 0x000000ffec117812 */ /* 0x000fe200078ec0ff */
[----:B------:R-:W-:Y:S01]  /*6d10*/  FFMA.FTZ R234, R31, c[0x0][0x23c], -R28 ;  /* 0x00008f001fea7a23 */ /* 0x000fe2000001081c */
[----:B------:R-:W-:-:S02]  /*6d20*/  LOP3.LUT R22, R16, 0xffff, RZ, 0xc0, !PT ;  /* 0x0000ffff10167812 */ /* 0x000fc400078ec0ff */
[----:B------:R-:W-:Y:S02]  /*6d30*/  LOP3.LUT R21, R16, 0xff, RZ, 0xc0, !PT ;  /* 0x000000ff10157812 */ /* 0x000fe400078ec0ff */
[----:B------:R-:W-:Y:S01]  /*6d40*/  LOP3.LUT R18, R236, 0xffff, RZ, 0xc0, !PT ;  /* 0x0000ffffec127812 */ /* 0x000fe200078ec0ff */
[C---:B--2---:R-:W-:Y:S01]  /*6d50*/  HMMA.16816.F32.BF16 R152, R8.reuse, R4, R152 ;  /* 0x000000040898723c */ /* 0x044fe20000041898 */
[----:B------:R-:W-:Y:S01]  /*6d60*/  SHF.R.U32.HI R19, RZ, 0x18, R236 ;  /* 0x00000018ff137819 */ /* 0x000fe200000116ec */
[--C-:B------:R-:W-:Y:S01]  /*6d70*/  FFMA.FTZ R237, R30, c[0x0][0x23c], -R28.reuse ;  /* 0x00008f001eed7a23 */ /* 0x100fe2000001081c */
[----:B------:R-:W1:Y:S01]  /*6d80*/  MUFU.EX2 R234, R234 ;  /* 0x000000ea00ea7308 */ /* 0x000e620000000800 */
[----:B------:R-:W-:Y:S01]  /*6d90*/  FFMA.FTZ R236, R29, c[0x0][0x23c], -R28 ;  /* 0x00008f001dec7a23 */ /* 0x000fe2000001081c */
[----:B------:R-:W-:Y:S01]  /*6da0*/  SHF.R.U32.HI R22, RZ, 0x8, R22 ;  /* 0x00000008ff167819 */ /* 0x000fe20000011616 */
[----:B------:R-:W-:Y:S01]  /*6db0*/  LDSM.16.MT88.4 R28, [R210+0x11800] ;  /* 0x01180000d21c783b */ /* 0x000fe20000004200 */
[----:B------:R-:W-:Y:S01]  /*6dc0*/  SHF.R.U32.HI R4, RZ, 0x8, R18 ;  /* 0x00000008ff047819 */ /* 0x000fe20000011612 */
[----:B------:R-:W-:Y:S01]  /*6dd0*/  HMMA.16816.F32.BF16 R140, R8, R6, R140 ;  /* 0x00000006088c723c */ /* 0x000fe2000004188c */
[----:B------:R-:W-:-:S02]  /*6de0*/  SHF.R.U32.HI R5, RZ, 0x10, R16 ;  /* 0x00000010ff057819 */ /* 0x000fc40000011610 */
[----:B------:R-:W-:Y:S01]  /*6df0*/  MUFU.EX2 R237, R237 ;  /* 0x000000ed00ed7308 */ /* 0x000fe20000000800 */
[----:B------:R-:W-:Y:S02]  /*6e00*/  PRMT R17, R17, 0x5410, R4 ;  /* 0x0000541011117816 */ /* 0x000fe40000000004 */
[----:B------:R-:W-:Y:S02]  /*6e10*/  SHF.R.U32.HI R18, RZ, 0x18, R16 ;  /* 0x00000018ff127819 */ /* 0x000fe40000011610 */
[----:B---3--:R-:W-:Y:S01]  /*6e20*/  HMMA.16816.F32.BF16 R148, R8, R12, R148 ;  /* 0x0000000c0894723c */ /* 0x008fe20000041894 */
[----:B------:R-:W-:Y:S01]  /*6e30*/  LOP3.LUT R5, R5, 0xff, RZ, 0xc0, !PT ;  /* 0x000000ff05057812 */ /* 0x000fe200078ec0ff */
[----:B------:R-:W-:Y:S01]  /*6e40*/  HSET2.LE.AND R6, R17, R233, PT ;  /* 0x000000e911067233 */ /* 0x000fe20003803000 */
[----:B------:R-:W2:Y:S01]  /*6e50*/  MUFU.EX2 R236, R236 ;  /* 0x000000ec00ec7308 */ /* 0x000ea20000000800 */
[----:B------:R-:W-:Y:S01]  /*6e60*/  PRMT R16, R20, 0x5410, R19 ;  /* 0x0000541014107816 */ /* 0x000fe20000000013 */
[----:B-1----:R-:W-:Y:S01]  /*6e70*/  FADD.FTZ R189, R234, R189 ;  /* 0x000000bdeabd7221 */ /* 0x002fe20000010000 */
[----:B------:R-:W-:-:S02]  /*6e80*/  PRMT R4, R21, 0x5410, R22 ;  /* 0x0000541015047816 */ /* 0x000fc40000000016 */
[----:B------:R-:W-:Y:S01]  /*6e90*/  HMMA.16816.F32.BF16 R144, R8, R14, R144 ;  /* 0x0000000e0890723c */ /* 0x000fe20000041890 */
[----:B------:R-:W1:Y:S01]  /*6ea0*/  LDSM.16.MT88.4 R12, [R212+0x13800] ;  /* 0x01380000d40c783b */ /* 0x000e620000004200 */
[----:B------:R-:W-:Y:S01]  /*6eb0*/  PRMT R5, R5, 0x5410, R18 ;  /* 0x0000541005057816 */ /* 0x000fe20000000012 */
[--C-:B------:R-:W-:Y:S01]  /*6ec0*/  HSET2.LE.AND R4, R4, R233.reuse, PT ;  /* 0x000000e904047233 */ /* 0x100fe20003803000 */
[----:B------:R-:W-:Y:S01]  /*6ed0*/  F2FP.BF16.PACK_AB R7, R235, R231 ;  /* 0x000000e7eb07723e */ /* 0x000fe200000010ff */
[----:B------:R-:W3:Y:S01]  /*6ee0*/  LDSM.16.MT88.4 R8, [R209+0x13800] ;  /* 0x01380000d108783b */ /* 0x000ee20000004200 */
[----:B------:R-:W-:Y:S01]  /*6ef0*/  F2FP.BF16.PACK_AB R18, R190, R191 ;  /* 0x000000bfbe12723e */ /* 0x000fe200000010ff */
[--C-:B------:R-:W-:Y:S01]  /*6f00*/  HSET2.LE.AND R5, R5, R233.reuse, PT ;  /* 0x000000e905057233 */ /* 0x100fe20003803000 */
[----:B------:R-:W-:Y:S01]  /*6f10*/  LOP3.LUT R6, R6, R7, RZ, 0xc0, !PT ;  /* 0x0000000706067212 */ /* 0x000fe200078ec0ff */
[----:B------:R-:W-:Y:S01]  /*6f20*/  HSET2.LE.AND R7, R16, R233, PT ;  /* 0x000000e910077233 */ /* 0x000fe20003803000 */
[----:B------:R-:W-:Y:S01]  /*6f30*/  F2FP.BF16.PACK_AB R17, R234, R232 ;  /* 0x000000e8ea11723e */ /* 0x000fe200000010ff */
[----:B------:R-:W4:Y:S01]  /*6f40*/  LDSM.16.MT88.4 R20, [R208+0x11800] ;  /* 0x01180000d014783b */ /* 0x000f220000004200 */
[----:B--2---:R-:W-:Y:S01]  /*6f50*/  F2FP.BF16.PACK_AB R16, R236, R237 ;  /* 0x000000edec10723e */ /* 0x004fe200000010ff */
[----:B------:R-:W-:Y:S01]  /*6f60*/  FADD.FTZ R189, R237, R189 ;  /* 0x000000bdedbd7221 */ /* 0x000fe20000010000 */
[----:B------:R-:W-:Y:S01]  /*6f70*/  LOP3.LUT R4, R4, R18, RZ, 0xc0, !PT ;  /* 0x0000001204047212 */ /* 0x000fe200078ec0ff */
[----:B------:R-:W-:Y:S01]  /*6f80*/  FADD.FTZ R235, R235, R184 ;  /* 0x000000b8ebeb7221 */ /* 0x000fe20000010000 */
[----:B------:R-:W-:Y:S01]  /*6f90*/  LOP3.LUT R5, R5, R17, RZ, 0xc0, !PT ;  /* 0x0000001105057212 */ /* 0x000fe200078ec0ff */
[----:B------:R-:W-:Y:S01]  /*6fa0*/  FADD.FTZ R234, R236, R189 ;  /* 0x000000bdecea7221 */ /* 0x000fe20000010000 */
[----:B------:R-:W-:-:S02]  /*6fb0*/  LOP3.LUT R7, R7, R16, RZ, 0xc0, !PT ;  /* 0x0000001007077212 */ /* 0x000fc400078ec0ff */
[----:B------:R-:W2:Y:S05]  /*6fc0*/  LDSM.16.MT88.4 R16, [R210+0x13800] ;  /* 0x01380000d210783b */ /* 0x000eaa0000004200 */
[C---:B------:R-:W-:Y:S08]  /*6fd0*/  HMMA.16816.F32.BF16 R160, R4.reuse, R32, R160 ;  /* 0x0000002004a0723c */ /* 0x040ff000000418a0 */
        /* <DEDUP_REMOVED lines=11> */
[C---:B------:R-:W-:Y:S08]  /*7090*/  HMMA.16816.F32.BF16 R44, R4.reuse, R24, R44 ;  /* 0x00000018042c723c */ /* 0x040ff0000004182c */
        /* <DEDUP_REMOVED lines=37> */
[----:B------:R-:W-:Y:S01]  /*72f0*/  IMAD.MOV.U32 R4, RZ, RZ, R242 ;  /* 0x000000ffff047224 */ /* 0x000fe200078e00f2 */
[----:B------:R-:W-:Y:S01]  /*7300*/  ISETP.GE.AND P4, PT, R221, c[0x0][0x220], PT ;  /* 0x00008800dd007a0c */ /* 0x000fe20003f86270 */
[----:B------:R-:W-:Y:S01]  /*7310*/  IMAD.MOV.U32 R5, RZ, RZ, R241 ;  /* 0x000000ffff057224 */ /* 0x000fe200078e00f1 */
[----:B------:R-:W-:Y:S01]  /*7320*/  UIMAD UR4, UR5, UR19, UR4 ;  /* 0x00000013050472a4 */ /* 0x000fe2000f8e0204 */
[----:B------:R-:W-:Y:S01]  /*7330*/  ISETP.GE.AND P3, PT, R220, c[0x0][0x220], PT ;  /* 0x00008800dc007a0c */ /* 0x000fe20003f66270 */
[----:B------:R-:W-:Y:S01]  /*7340*/  UISETP.GE.AND UP0, UPT, UR6, 0x3, UPT ;  /* 0x000000030600788c */ /* 0x000fe2000bf06270 */
[----:B------:R-:W-:-:S05]  /*7350*/  IMAD.WIDE.U32 R16, R16, UR19, R4 ;  /* 0x0000001310107c25 */ /* 0x000fca000f8e0004 */
[----:B------:R-:W-:Y:S02]  /*7360*/  IADD3 R4, R17, UR4, RZ ;  /* 0x0000000411047c10 */ /* 0x000fe4000fffe0ff */
[C---:B------:R-:W-:Y:S02]  /*7370*/  @!P6 LEA R14, P2, R16.reuse, c[0x0][0x170], 0x1 ;  /* 0x00005c00100eea11 */ /* 0x040fe400078408ff */
        /* <DEDUP_REMOVED lines=10> */
[C---:B------:R-:W-:Y:S02]  /*7420*/  @!P4 LEA.HI.X R9, R16.reuse, c[0x0][0x174], R4, 0x1, P0 ;  /* 0x00005d001009ca11 */ /* 0x040fe400000f0c04 */
[----:B------:R-:W-:Y:S01]  /*7430*/  @!P3 LEA R6, P1, R16, c[0x0][0x170], 0x1 ;  /* 0x00005c001006ba11 */ /* 0x000fe200078208ff */
[----:B------:R-:W-:Y:S01]  /*7440*/  @P5 STS.128 [R219+0x12000], RZ ;  /* 0x012000ffdb005388 */ /* 0x000fe20000000c00 */
[----:B------:R-:W-:Y:S02]  /*7450*/  IADD3.X R2, R4, UR20, RZ, P2, !PT ;  /* 0x0000001404027c10 */ /* 0x000fe400097fe4ff */
[C---:B------:R-:W-:Y:S01]  /*7460*/  @!P6 LEA R12, P0, R0.reuse, c[0x0][0x170], 0x1 ;  /* 0x00005c00000cea11 */ /* 0x040fe200078008ff */
[----:B------:R-:W-:Y:S01]  /*7470*/  @!PT LDS RZ, [RZ] ;  /* 0x00000000fffff984 */ /* 0x000fe20000000800 */
[----:B------:R-:W-:Y:S01]  /*7480*/  @!PT LDS RZ, [RZ] ;  /* 0x00000000fffff984 */ /* 0x000fe20000000800 */
[----:B------:R-:W-:Y:S01]  /*7490*/  @!PT LDS RZ, [RZ] ;  /* 0x00000000fffff984 */ /* 0x000fe20000000800 */
[----:B------:R2:W-:Y:S01]  /*74a0*/  @!P5 LDGSTS.E.BYPASS.LTC128B.128 [R219+0x12000], [R10.64+0x80] ;  /* 0x120000800adbdfae */ /* 0x0005e2000b901d5a */
[----:B------:R-:W-:-:S02]  /*74b0*/  @!P5 LEA R20, P2, R0, c[0x0][0x170], 0x1 ;  /* 0x00005c000014da11 */ /* 0x000fc400078408ff */
[----:B------:R-:W-:Y:S01]  /*74c0*/  @!P3 LEA.HI.X R7, R16, c[0x0][0x174], R4, 0x1, P1 ;  /* 0x00005d001007ba11 */ /* 0x000fe200008f0c04 */
[----:B------:R-:W-:Y:S01]  /*74d0*/  @P4 STS.128 [R219+0x14000], RZ ;  /* 0x014000ffdb004388 */ /* 0x000fe20000000c00 */
[C-C-:B------:R-:W-:Y:S02]  /*74e0*/  @!P6 LEA.HI.X R13, R0.reuse, c[0x0][0x174], R2.reuse, 0x1, P0 ;  /* 0x00005d00000dea11 */ /* 0x140fe400000f0c02 */
[C---:B------:R-:W-:Y:S01]  /*74f0*/  @!P4 LEA R18, P1, R0.reuse, c[0x0][0x170], 0x1 ;  /* 0x00005c000012ca11 */ /* 0x040fe200078208ff */
[----:B------:R-:W-:Y:S01]  /*7500*/  @!PT LDS RZ, [RZ] ;  /* 0x00000000fffff984 */ /* 0x000fe20000000800 */
[----:B------:R-:W-:Y:S01]  /*7510*/  @!PT LDS RZ, [RZ] ;  /* 0x00000000fffff984 */ /* 0x000fe20000000800 */
[----:B------:R-:W-:Y:S01]  /*7520*/  @!PT LDS RZ, [RZ] ;  /* 0x00000000fffff984 */ /* 0x000fe20000000800 */
[----:B------:R2:W-:Y:S01]  /*7530*/  @!P4 LDGSTS.E.BYPASS.LTC128B.128 [R219+0x14000], [R8.64+0x100] ;  /* 0x1400010008dbcfae */ /* 0x0005e2000b901d5a */
        /* <DEDUP_REMOVED lines=8> */
[----:B------:R3:W-:Y:S01]  /*75c0*/  @!P3 LDGSTS.E.BYPASS.LTC128B.128 [R219+0x16000], [R6.64+0x180] ;  /* 0x1600018006dbbfae */ /* 0x0007e2000b901d5a */
[----:B------:R-:W-:Y:S02]  /*75d0*/  @!P3 LEA.HI.X R17, R0, c[0x0][0x174], R2, 0x1, P0 ;  /* 0x00005d000011ba11 */ /* 0x000fe400000f0c02 */
[----:B------:R-:W-:Y:S01]  /*75e0*/  IADD3.X R2, R2, UR20, RZ, P2, !PT ;  /* 0x0000001402027c10 */ /* 0x000fe200097fe4ff */
[----:B------:R-:W-:Y:S01]  /*75f0*/  @P6 STS.128 [R219+0x10800], RZ ;  /* 0x010800ffdb006388 */ /* 0x000fe20000000c00 */
[C---:B------:R-:W-:Y:S02]  /*7600*/  @!P6 LEA R28, P0, R4.reuse, c[0x0][0x170], 0x1 ;  /* 0x00005c00041cea11 */ /* 0x040fe400078008ff */
[C---:B------:R-:W-:Y:S01]  /*7610*/  @!P5 LEA R26, P2, R4.reuse, c[0x0][0x170], 0x1 ;  /* 0x00005c00041ada11 */ /* 0x040fe200078408ff */
[----:B------:R-:W-:Y:S01]  /*7620*/  @!PT LDS RZ, [RZ] ;  /* 0x00000000fffff984 */ /* 0x000fe20000000800 */
[----:B------:R-:W-:Y:S01]  /*7630*/  @!PT LDS RZ, [RZ] ;  /* 0x00000000fffff984 */ /* 0x000fe20000000800 */
[----:B------:R-:W-:Y:S01]  /*7640*/  @!PT LDS RZ, [RZ] ;  /* 0x00000000fffff984 */ /* 0x000fe20000000800 */
[----:B------:R1:W-:Y:S01]  /*7650*/  @!P6 LDGSTS.E.BYPASS.LTC128B.128 [R219+0x10800], [R12.64] ;  /* 0x108000000cdbefae */ /* 0x0003e2000b901d5a */
        /* <DEDUP_REMOVED lines=9> */
[C---:B------:R-:W-:Y:S02]  /*76f0*/  IADD3 R0, P2, R4.reuse, UR21, RZ ;  /* 0x0000001504007c10 */ /* 0x040fe4000ff5e0ff */
[C-C-:B------:R-:W-:Y:S01]  /*7700*/  @!P4 LEA.HI.X R25, R4.reuse, c[0x0][0x174], R2.reuse, 0x1, P1 ;  /* 0x00005d000419ca11 */ /* 0x140fe200008f0c02 */
[----:B------:R-:W-:Y:S01]  /*7710*/  @P4 STS.128 [R219+0x14800], RZ ;  /* 0x014800ffdb004388 */ /* 0x000fe20000000c00 */
[----:B------:R-:W-:-:S02]  /*7720*/  @!P3 LEA.HI.X R23, R4, c[0x0][0x174], R2, 0x1, P0 ;  /* 0x00005d000417ba11 */ /* 0x000fc400000f0c02 */
[----:B------:R-:W-:Y:S01]  /*7730*/  IADD3.X R2, R2, UR20, RZ, P2, !PT ;  /* 0x0000001402027c10 */ /* 0x000fe200097fe4ff */
[----:B------:R-:W-:Y:S01]  /*7740*/  @!PT LDS RZ, [RZ] ;  /* 0x00000000fffff984 */ /* 0x000fe20000000800 */
[----:B------:R-:W-:Y:S01]  /*7750*/  @!PT LDS RZ, [RZ] ;  /* 0x00000000fffff984 */ /* 0x000fe20000000800 */
[----:B------:R-:W-:Y:S01]  /*7760*/  @!PT LDS RZ, [RZ] ;  /* 0x00000000fffff984 */ /* 0x000fe20000000800 */
[----:B------:R5:W-:Y:S01]  /*7770*/  @!P4 LDGSTS.E.BYPASS.LTC128B.128 [R219+0x14800], [R18.64+0x100] ;  /* 0x1480010012dbcfae */ /* 0x000be2000b901d5a */
[C---:B------:R-:W-:Y:S02]  /*7780*/  @!P6 LEA R34, P0, R0.reuse, c[0x0][0x170], 0x1 ;  /* 0x00005c000022ea11 */ /* 0x040fe400078008ff */
        /* <DEDUP_REMOVED lines=64> */
[----:B------:R-:W1:Y:S04]  /*7b90*/  S2R R0, SR_TID.X ;  /* 0x0000000000007919 */ /* 0x000e680000002100 */
[----:B------:R-:W0:Y:S01]  /*7ba0*/  LDGDEPBAR ;  /* 0x00000000000079af */ /* 0x000e220000000000 */
[C---:B--2---:R-:W-:Y:S08]  /*7bb0*/  HMMA.16816.F32.BF16 R168, R24.reuse, R32, RZ ;  /* 0x0000002018a8723c */ /* 0x044ff000000418ff */
[C---:B------:R-:W-:Y:S08]  /*7bc0*/  HMMA.16816.F32.BF16 R172, R24.reuse, R174, RZ ;  /* 0x000000ae18ac723c */ /* 0x040ff000000418ff */
[----:B---3--:R-:W-:Y:S01]  /*7bd0*/  HMMA.16816.F32.BF16 R8, R24, R4, RZ ;  /* 0x000000041808723c */ /* 0x008fe200000418ff */
[----:B-1----:R-:W-:-:S02]  /*7be0*/  IMAD.SHL.U32 R2, R0, 0x2, RZ ;  /* 0x0000000200027824 */ /* 0x002fc400078e00ff */
[----:B------:R-:W-:-:S03]  /*7bf0*/  IMAD.U32 R0, RZ, RZ, UR7 ;  /* 0x00000007ff007e24 */ /* 0x000fc6000f8e00ff */
[----:B------:R-:W-:Y:S02]  /*7c00*/  LOP3.LUT R2, R2, 0x6, RZ, 0xc0, !PT ;  /* 0x0000000602027812 */ /* 0x000fe400078ec0ff */
[----:B------:R-:W-:Y:S03]  /*7c10*/  HMMA.16816.F32.BF16 R4, R24, R6, RZ ;  /* 0x000000061804723c */ /* 0x000fe600000418ff */
[----:B------:R-:W-:-:S05]  /*7c20*/  IMAD R0, R0, 0x40, R2 ;  /* 0x0000004000007824 */ /* 0x000fca00078e0202 */
[----:B------:R-:W-:Y:S01]  /*7c30*/  HMMA.16816.F32.BF16 R32, R24, R34, RZ ;  /* 0x000000221820723c */ /* 0x000fe200000418ff */
[----:B------:R-:W-:-:S04]  /*7c40*/  IADD3 R2, R0, 0x1, RZ ;  /* 0x0000000100027810 */ /* 0x000fc80007ffe0ff */
[C---:B------:R-:W-:Y:S02]  /*7c50*/  ISETP.GE.AND P2, PT, R2.reuse, R230, PT ;  /* 0x000000e60200720c */ /* 0x040fe40003f46270 */
[----:B------:R-:W-:Y:S01]  /*7c60*/  ISETP.GE.AND P1, PT, R2, R223, PT ;  /* 0x000000df0200720c */ /* 0x000fe20003f26270 */
[----:B------:R-:W-:Y:S01]  /*7c70*/  HMMA.16816.F32.BF16 R28, R24, R20, RZ ;  /* 0x00000014181c723c */ /* 0x000fe200000418ff */
[----:B------:R-:W-:-:S07]  /*7c80*/  IADD3 R2, R0, 0x9, RZ ;  /* 0x0000000900027810 */ /* 0x000fce0007ffe0ff */
        /* <DEDUP_REMOVED lines=26> */
[----:B------:R-:W3:Y:S04]  /*7e30*/  LDSM.16.M88.4 R184, [R204+0x1800] ;  /* 0x00180000ccb8783b */ /* 0x000ee80000000200 */
[----:B------:R-:W-:Y:S03]  /*7e40*/  LDSM.16.M88.4 R20, [R218+0x2000] ;  /* 0x00200000da14783b */ /* 0x000fe60000000200 */
[C---:B-----5:R-:W-:Y:S08]  /*7e50*/  HMMA.16816.F32.BF16 R8, R16.reuse, R12, R8 ;  /* 0x0000000c1008723c */ /* 0x060ff00000041808 */
        /* <DEDUP_REMOVED lines=162> */
[----:B------:R-:W-:Y:S02]  /*8880*/  ISETP.GE.AND P1, PT, R2, R230, PT ;  /* 0x000000e60200720c */ /* 0x000fe40003f26270 */
[----:B------:R-:W-:Y:S02]  /*8890*/  FSEL R4, R4, -INF , !P0 ;  /* 0xff80000004047808 */ /* 0x000fe40004000000 */
[----:B------:R-:W-:Y:S01]  /*88a0*/  IADD3 R12, R0, 0x10, RZ ;  /* 0x00000010000c7810 */ /* 0x000fe20007ffe0ff */
[----:B------:R-:W-:Y:S01]  /*88b0*/  BAR.SYNC.DEFER_BLOCKING 0x0 ;  /* 0x0000000000007b1d */ /* 0x000fe20000010000 */
[----:B------:R-:W-:Y:S01]  /*88c0*/  ISETP.GE.AND P0, PT, R2, R223, PT ;  /* 0x000000df0200720c */ /* 0x000fe20003f06270 */
[----:B------:R-:W-:Y:S01]  /*88d0*/  HMMA.16816.F32.BF16 R24, R236, R182, R24 ;  /* 0x000000b6ec18723c */ /* 0x000fe20000041818 */
[----:B------:R-:W-:-:S02]  /*88e0*/  IADD3 R2, R0, 0x11, RZ ;  /* 0x0000001100027810 */ /* 0x000fc40007ffe0ff */
[----:B------:R-:W-:Y:S02]  /*88f0*/  FSEL R5, R5, -INF , !P1 ;  /* 0xff80000005057808 */ /* 0x000fe40004800000 */
[----:B------:R-:W-:Y:S02]  /*8900*/  FSEL R6, R6, -INF , !P2 ;  /* 0xff80000006067808 */ /* 0x000fe40005000000 */
[C---:B------:R-:W-:Y:S01]  /*8910*/  ISETP.GE.AND P1, PT, R12.reuse, R223, PT ;  /* 0x000000df0c00720c */ /* 0x040fe20003f26270 */
[----:B--2---:R-:W-:Y:S01]  /*8920*/  HMMA.16816.F32.BF16 R168, R20, R184, R168 ;  /* 0x000000b814a8723c */ /* 0x004fe200000418a8 */
[----:B------:R-:W-:Y:S02]  /*8930*/  FSEL R7, R7, -INF , !P0 ;  /* 0xff80000007077808 */ /* 0x000fe40004000000 */
[-C--:B------:R-:W-:Y:S02]  /*8940*/  ISETP.GE.AND P2, PT, R12, R230.reuse, PT ;  /* 0x000000e60c00720c */ /* 0x080fe40003f46270 */
[----:B------:R-:W-:-:S02]  /*8950*/  ISETP.GE.AND P0, PT, R2, R230, PT ;  /* 0x000000e60200720c */ /* 0x000fc40003f06270 */
[----:B------:R-:W-:Y:S01]  /*8960*/  IADD3 R12, R0, 0x18, RZ ;  /* 0x00000018000c7810 */ /* 0x000fe20007ffe0ff */
[C---:B------:R-:W-:Y:S01]  /*8970*/  HMMA.16816.F32.BF16 R32, R20.reuse, R186, R32 ;  /* 0x000000ba1420723c */ /* 0x040fe20000041820 */
[----:B------:R-:W-:Y:S02]  /*8980*/  FSEL R182, R178, -INF , !P1 ;  /* 0xff800000b2b67808 */ /* 0x000fe40004800000 */
[----:B------:R-:W-:Y:S02]  /*8990*/  FSEL R180, R176, -INF , !P2 ;  /* 0xff800000b0b47808 */ /* 0x000fe40005000000 */
[----:B------:R-:W-:Y:S02]  /*89a0*/  FSEL R178, R177, -INF , !P0 ;  /* 0xff800000b1b27808 */ /* 0x000fe40004000000 */
[----:B------:R-:W-:Y:S01]  /*89b0*/  ISETP.GE.AND P2, PT, R2, R223, PT ;  /* 0x000000df0200720c */ /* 0x000fe20003f46270 */
[----:B---3--:R-:W-:Y:S01]  /*89c0*/  HMMA.16816.F32.BF16 R28, R20, R16, R28 ;  /* 0x00000010141c723c */ /* 0x008fe2000004181c */
[----:B------:R-:W-:-:S02]  /*89d0*/  ISETP.GE.AND P1, PT, R12, R230, PT ;  /* 0x000000e60c00720c */ /* 0x000fc40003f26270 */
[----:B------:R-:W-:Y:S02]  /*89e0*/  ISETP.GE.AND P0, PT, R12, R223, PT ;  /* 0x000000df0c00720c */ /* 0x000fe40003f06270 */
[C---:B------:R-:W-:Y:S02]  /*89f0*/  IADD3 R2, R0.reuse, 0x19, RZ ;  /* 0x0000001900027810 */ /* 0x040fe40007ffe0ff */
[----:B------:R-:W-:Y:S01]  /*8a00*/  IADD3 R12, R0, 0x20, RZ ;  /* 0x00000020000c7810 */ /* 0x000fe20007ffe0ff */
[----:B------:R-:W-:Y:S01]  /*8a10*/  HMMA.16816.F32.BF16 R24, R20, R18, R24 ;  /* 0x000000121418723c */ /* 0x000fe20000041818 */
        /* <DEDUP_REMOVED lines=25> */
[----:B------:R-:W-:Y:S02]  /*8bb0*/  ISETP.GE.AND P2, PT, R2, R223, PT ;  /* 0x000000df0200720c */ /* 0x000fe40003f46270 */
[----:B------:R-:W-:-:S02]  /*8bc0*/  ISETP.GE.AND P1, PT, R12, R230, PT ;  /* 0x000000e60c00720c */ /* 0x000fc40003f26270 */
[----:B------:R-:W-:Y:S02]  /*8bd0*/  ISETP.GE.AND P0, PT, R12, R223, PT ;  /* 0x000000df0c00720c */ /* 0x000fe40003f06270 */
[C---:B------:R-:W-:Y:S02]  /*8be0*/  IADD3 R2, R0.reuse, 0x31, RZ ;  /* 0x0000003100027810 */ /* 0x040fe40007ffe0ff */
[----:B------:R-:W-:Y:S02]  /*8bf0*/  IADD3 R12, R0, 0x38, RZ ;  /* 0x00000038000c7810 */ /* 0x000fe40007ffe0ff */
[----:B------:R-:W-:Y:S02]  /*8c00*/  FSEL R187, R35, -INF , !P2 ;  /* 0xff80000023bb7808 */ /* 0x000fe40005000000 */
[----:B------:R-:W-:Y:S02]  /*8c10*/  FSEL R177, R28, -INF , !P1 ;  /* 0xff8000001cb17808 */ /* 0x000fe40004800000 */
[----:B------:R-:W-:-:S02]  /*8c20*/  FSEL R32, R30, -INF , !P0 ;  /* 0xff8000001e207808 */ /* 0x000fc40004000000 */
[CC--:B------:R-:W-:Y:S02]  /*8c30*/  ISETP.GE.AND P2, PT, R2.reuse, R230.reuse, PT ;  /* 0x000000e60200720c */ /* 0x0c0fe40003f46270 */
[----:B------:R-:W-:Y:S02]  /*8c40*/  ISETP.GE.AND P1, PT, R2, R223, PT ;  /* 0x000000df0200720c */ /* 0x000fe40003f26270 */
[-C--:B------:R-:W-:Y:S02]  /*8c50*/  ISETP.GE.AND P0, PT, R12, R230.reuse, PT ;  /* 0x000000e60c00720c */ /* 0x080fe40003f06270 */
[----:B------:R-:W-:Y:S02]  /*8c60*/  IADD3 R2, R0, 0x39, RZ ;  /* 0x0000003900027810 */ /* 0x000fe40007ffe0ff */
[----:B------:R-:W-:Y:S02]  /*8c70*/  FSEL R34, R24, -INF , !P0 ;  /* 0xff80000018227808 */ /* 0x000fe40004000000 */
[----:B------:R-:W-:-:S02]  /*8c80*/  ISETP.GE.AND P0, PT, R2, R230, PT ;  /* 0x000000e60200720c */ /* 0x000fc40003f06270 */
[----:B------:R-:W-:Y:S02]  /*8c90*/  FSEL R176, R29, -INF , !P2 ;  /* 0xff8000001db07808 */ /* 0x000fe40005000000 */
[----:B------:R-:W-:Y:S02]  /*8ca0*/  FSEL R33, R25, -INF , !P0 ;  /* 0xff80000019217808 */ /* 0x000fe40004000000 */
[----:B------:R-:W-:Y:S02]  /*8cb0*/  PLOP3.LUT P0, PT, PT, PT, UP0, 0x80, 0x0 ;  /* 0x000000000000781c */ /* 0x000fe40003f0f008 */
[----:B------:R-:W-:Y:S02]  /*8cc0*/  FSEL R31, R31, -INF , !P1 ;  /* 0xff8000001f1f7808 */ /* 0x000fe40004800000 */
[----:B------:R-:W-:Y:S02]  /*8cd0*/  ISETP.GE.AND P2, PT, R12, R223, PT ;  /* 0x000000df0c00720c */ /* 0x000fe40003f46270 */
[----:B------:R-:W-:-:S02]  /*8ce0*/  ISETP.GE.AND P1, PT, R0, R230, PT ;  /* 0x000000e60000720c */ /* 0x000fc40003f26270 */
[----:B------:R-:W-:Y:S02]  /*8cf0*/  FSEL R28, R26, -INF , !P2 ;  /* 0xff8000001a1c7808 */ /* 0x000fe40005000000 */
        /* <DEDUP_REMOVED lines=73> */
[----:B------:R-:W-:Y:S02]  /*9190*/  @!P3 LEA.HI.X R15, R0, c[0x0][0x16c], R2, 0x1, P2 ;  /* 0x00005b00000fba11 */ /* 0x000fe400010f0c02 */
[----:B------:R-:W-:Y:S02]  /*91a0*/  IADD3.X R2, R2, UR16, RZ, P1, !PT ;  /* 0x0000001002027c10 */ /* 0x000fe40008ffe4ff */
[C---:B---3--:R-:W-:Y:S01]  /*91b0*/  @!P6 LEA R20, P2, R8.reuse, c[0x0][0x168], 0x1 ;  /* 0x00005a000814ea11 */ /* 0x048fe200078408ff */
[----:B------:R-:W-:Y:S01]  /*91c0*/  @!PT LDS RZ, [RZ] ;  /* 0x00000000fffff984 */ /* 0x000fe20000000800 */
[----:B------:R-:W-:Y:S01]  /*91d0*/  @!PT LDS RZ, [RZ] ;  /* 0x00000000fffff984 */ /* 0x000fe20000000800 */
[----:B------:R-:W-:Y:S01]  /*91e0*/  @!PT LDS RZ, [RZ] ;  /* 0x00000000fffff984 */ /* 0x000fe20000000800 */
[----:B------:R2:W-:Y:S03]  /*91f0*/  @!P3 LDGSTS.E.BYPASS.LTC128B.128 [R219+0xe800], [R14.64+0x180] ;  /* 0x0e8001800edbbfae */ /* 0x0005e6000b901d5a */
[C---:B------:R-:W-:Y:S01]  /*9200*/  @!P6 LEA.HI.X R21, R8.reuse, c[0x0][0x16c], R2, 0x1, P2 ;  /* 0x00005b000815ea11 */ /* 0x040fe200010f0c02 */
[----:B------:R1:W-:Y:S01]  /*9210*/  @P6 STS.128 [R219+0x9000], RZ ;  /* 0x009000ffdb006388 */ /* 0x0003e20000000c00 */
        /* <DEDUP_REMOVED lines=27> */
[----:B------:R1:W-:Y:S01]  /*93d0*/  @!P3 LDGSTS.E.BYPASS.LTC128B.128 [R219+0xf000], [R14.64+0x180] ;  /* 0x0f0001800edbbfae */ /* 0x0003e2000b901d5a */
[C---:B------:R-:W-:Y:S02]  /*93e0*/  @!P5 LEA R22, P2, R0.reuse, c[0x0][0x168], 0x1 ;  /* 0x00005a000016da11 */ /* 0x040fe400078408ff */
        /* <DEDUP_REMOVED lines=27> */
.L_x_318:
[----:B------:R-:W-:Y:S05]  /*95a0*/  BSYNC B0 ;  /* 0x0000000000007941 */ /* 0x000fea0003800000 */
.L_x_317:
[----:B------:R-:W0:Y:S02]  /*95b0*/  LDGDEPBAR ;  /* 0x00000000000079af */ /* 0x000e240000000000 */
.L_x_316:
[----:B------:R-:W-:Y:S01]  /*95c0*/  FMNMX.FTZ R2, R164, R12, !PT ;  /* 0x0000000ca4027209 */ /* 0x000fe20007810000 */
[----:B------:R-:W-:Y:S01]  /*95d0*/  IMAD.WIDE.U32 R236, R166, -0x326172a9, RZ ;  /* 0xcd9e8d57a6ec7825 */ /* 0x000fe200078e00ff */
[----:B------:R-:W-:Y:S01]  /*95e0*/  FMNMX.FTZ R13, R3, R10, !PT ;  /* 0x0000000a030d7209 */ /* 0x000fe20007810000 */
[----:B------:R-:W-:Y:S01]  /*95f0*/  USHF.L.U32 UR4, UR7, 0x1, URZ ;  /* 0x0000000107047899 */ /* 0x000fe2000800063f */
[----:B------:R-:W-:Y:S01]  /*9600*/  FMNMX.FTZ R2, R9, R2, !PT ;  /* 0x0000000209027209 */ /* 0x000fe20007810000 */
[----:B------:R-:W-:Y:S01]  /*9610*/  IMAD.WIDE.U32 R238, R165, -0x2daee0ad, RZ ;  /* 0xd2511f53a5ee7825 */ /* 0x000fe200078e00ff */
[----:B------:R-:W-:Y:S01]  /*9620*/  FMNMX.FTZ R13, R11, R13, !PT ;  /* 0x0000000d0b0d7209 */ /* 0x000fe20007810000 */
[----:B------:R-:W-:Y:S01]  /*9630*/  UIADD3 UR5, UR34, -0x61c88647, URZ ;  /* 0x9e3779b922057890 */ /* 0x000fe2000fffe03f */
[----:B------:R-:W-:Y:S01]  /*9640*/  FMNMX.FTZ R2, R4, R2, !PT ;  /* 0x0000000204027209 */ /* 0x000fe20007810000 */
[----:B------:R-:W-:Y:S01]  /*9650*/  UIADD3 UR33, UR35, 0x646e171e, URZ ;  /* 0x646e171e23217890 */ /* 0x000fe2000fffe03f */
        /* <DEDUP_REMOVED lines=27> */
[----:B------:R-:W-:Y:S01]  /*9810*/  LOP3.LUT R26, R237, R167, RZ, 0x3c, !PT ;  /* 0x000000a7ed1a7212 */ /* 0x000fe200078e3cff */
[----:B------:R-:W2:Y:S01]  /*9820*/  SHFL.BFLY PT, R0, R2, 0x2, 0x1f ;  /* 0x0c401f0002007f89 */ /* 0x000ea200000e0000 */
[----:B-1----:R-:W-:Y:S01]  /*9830*/  MOV R14, UR4 ;  /* 0x00000004000e7c02 */ /* 0x002fe20008000f00 */
[----:B------:R-:W-:Y:S02]  /*9840*/  UIADD3 UR4, UR4, 0x1, URZ ;  /* 0x0000000104047890 */ /* 0x000fe4000fffe03f */
[----:B------:R-:W1:Y:S01]  /*9850*/  SHFL.BFLY PT, R8, R13, 0x2, 0x1f ;  /* 0x0c401f000d087f89 */ /* 0x000e6200000e0000 */
[----:B------:R-:W-:Y:S01]  /*9860*/  IMAD.WIDE.U32 R26, R26, -0x2daee0ad, RZ ;  /* 0xd2511f531a1a7825 */ /* 0x000fe200078e00ff */
[----:B------:R-:W-:-:S04]  /*9870*/  LOP3.LUT R14, R239, UR35, R14, 0x96, !PT ;  /* 0x00000023ef0e7c12 */ /* 0x000fc8000f8e960e */
[----:B------:R-:W-:Y:S01]  /*9880*/  LOP3.LUT R24, R27, UR31, R238, 0x96, !PT ;  /* 0x0000001f1b187c12 */ /* 0x000fe2000f8e96ee */
[----:B------:R-:W-:Y:S01]  /*9890*/  IMAD.WIDE.U32 R14, R14, -0x326172a9, RZ ;  /* 0xcd9e8d570e0e7825 */ /* 0x000fe200078e00ff */
[----:B------:R-:W-:Y:S01]  /*98a0*/  UIADD3 UR31, UR34, -0x4ab325aa, URZ ;  /* 0xb54cda56221f7890 */ /* 0x000fe2000fffe03f */
[----:B------:R-:W-:Y:S01]  /*98b0*/  MOV R238, UR4 ;  /* 0x0000000400ee7c02 */ /* 0x000fe20008000f00 */
[----:B------:R-:W-:Y:S01]  /*98c0*/  UMOV UR4, UR7 ;  /* 0x0000000700047c82 */ /* 0x000fe20008000000 */
[----:B------:R-:W-:Y:S02]  /*98d0*/  IMAD.WIDE.U32 R24, R24, -0x326172a9, RZ ;  /* 0xcd9e8d5718187825 */ /* 0x000fe400078e00ff */
[----:B------:R-:W-:-:S03]  /*98e0*/  LOP3.LUT R238, R239, UR35, R238, 0x96, !PT ;  /* 0x00000023efee7c12 */ /* 0x000fc6000f8e96ee */
[----:B------:R-:W-:Y:S02]  /*98f0*/  LOP3.LUT R18, R25, UR15, R14, 0x96, !PT ;  /* 0x0000000f19127c12 */ /* 0x000fe4000f8e960e */
[----:B------:R-:W-:Y:S01]  /*9900*/  IMAD.WIDE.U32 R238, R238, -0x326172a9, RZ ;  /* 0xcd9e8d57eeee7825 */ /* 0x000fe200078e00ff */
[----:B--2---:R-:W-:-:S03]  /*9910*/  FMNMX.FTZ R0, R2, R0, !PT ;  /* 0x0000000002007209 */ /* 0x004fc60007810000 */
[----:B------:R-:W-:Y:S01]  /*9920*/  IMAD.WIDE.U32 R18, R18, -0x2daee0ad, RZ ;  /* 0xd2511f5312127825 */ /* 0x000fe200078e00ff */
[----:B-1----:R-:W-:Y:S01]  /*9930*/  FMNMX.FTZ R8, R13, R8, !PT ;  /* 0x000000080d087209 */ /* 0x002fe20007810000 */
[----:B------:R-:W1:Y:S01]  /*9940*/  SHFL.BFLY PT, R2, R0, 0x1, 0x1f ;  /* 0x0c201f0000027f89 */ /* 0x000e6200000e0000 */
[--C-:B------:R-:W-:Y:S02]  /*9950*/  LOP3.LUT R13, R15, UR5, R236.reuse, 0x96, !PT ;  /* 0x000000050f0d7c12 */ /* 0x100fe4000f8e96ec */
[----:B------:R-:W-:-:S03]  /*9960*/  LOP3.LUT R236, R239, UR5, R236, 0x96, !PT ;  /* 0x00000005efec7c12 */ /* 0x000fc6000f8e96ec */
[----:B------:R-:W-:-:S04]  /*9970*/  IMAD.WIDE.U32 R20, R13, -0x2daee0ad, RZ ;  /* 0xd2511f530d147825 */ /* 0x000fc800078e00ff */
[----:B------:R-:W-:Y:S01]  /*9980*/  IMAD.WIDE.U32 R236, R236, -0x2daee0ad, RZ ;  /* 0xd2511f53ecec7825 */ /* 0x000fe200078e00ff */
[----:B------:R-:W-:Y:S02]  /*9990*/  LOP3.LUT R13, R21, UR14, R26, 0x96, !PT ;  /* 0x0000000e150d7c12 */ /* 0x000fe4000f8e961a */
[----:B------:R-:W-:Y:S02]  /*99a0*/  LOP3.LUT R20, R19, UR12, R20, 0x96, !PT ;  /* 0x0000000c13147c12 */ /* 0x000fe4000f8e9614 */
[----:B------:R-:W-:Y:S01]  /*99b0*/  LOP3.LUT R26, R237, UR14, R26, 0x96, !PT ;  /* 0x0000000eed1a7c12 */ /* 0x000fe2000f8e961a */
[----:B------:R-:W-:-:S04]  /*99c0*/  IMAD.WIDE.U32 R16, R13, -0x326172a9, RZ ;  /* 0xcd9e8d570d107825 */ /* 0x000fc800078e00ff */
[----:B------:R-:W-:Y:S01]  /*99d0*/  IMAD.WIDE.U32 R20, R20, -0x326172a9, RZ ;  /* 0xcd9e8d5714147825 */ /* 0x000fe200078e00ff */
[----:B-1----:R-:W-:-:S03]  /*99e0*/  FMNMX.FTZ R2, R0, R2, !PT ;  /* 0x0000000200027209 */ /* 0x002fc60007810000 */
[----:B------:R-:W-:Y:S01]  /*99f0*/  IMAD.WIDE.U32 R26, R26, -0x326172a9, RZ ;  /* 0xcd9e8d571a1a7825 */ /* 0x000fe200078e00ff */
[----:B------:R-:W1:Y:S01]  /*9a00*/  SHFL.BFLY PT, R0, R8, 0x1, 0x1f ;  /* 0x0c201f0008007f89 */ /* 0x000e6200000e0000 */
[----:B------:R-:W-:Y:S02]  /*9a10*/  LOP3.LUT R16, R21, UR11, R16, 0x96, !PT ;  /* 0x0000000b15107c12 */ /* 0x000fe4000f8e9610 */
[C---:B------:R-:W-:Y:S01]  /*9a20*/  FMUL.FTZ R35, R2.reuse, c[0x0][0x23c] ;  /* 0x00008f0002237a20 */ /* 0x040fe20000410000 */
[----:B------:R-:W-:-:S04]  /*9a30*/  FSETP.NEU.FTZ.AND P2, PT, R2, -INF , PT ;  /* 0xff8000000200780b */ /* 0x000fc80003f5d000 */
[----:B------:R-:W-:Y:S02]  /*9a40*/  FSEL R35, R35, RZ, P2 ;  /* 0x000000ff23237208 */ /* 0x000fe40001000000 */
[----:B------:R-:W-:-:S03]  /*9a50*/  FSEL R175, R2, RZ, P2 ;  /* 0x000000ff02af7208 */ /* 0x000fc60001000000 */
[--C-:B------:R-:W-:Y:S01]  /*9a60*/  FFMA.FTZ R173, R9, c[0x0][0x23c], -R35.reuse ;  /* 0x00008f0009ad7a23 */ /* 0x100fe20000010823 */
[--C-:B------:R-:W-:Y:S01]  /*9a70*/  LOP3.LUT R9, R17, UR13, R24.reuse, 0x96, !PT ;  /* 0x0000000d11097c12 */ /* 0x100fe2000f8e9618 */
[----:B------:R-:W-:Y:S01]  /*9a80*/  FFMA.FTZ R174, R12, c[0x0][0x23c], -R35 ;  /* 0x00008f000cae7a23 */ /* 0x000fe20000010823 */
[----:B------:R-:W-:Y:S01]  /*9a90*/  LOP3.LUT R24, R27, UR13, R24, 0x96, !PT ;  /* 0x0000000d1b187c12 */ /* 0x000fe2000f8e9618 */
[----:B------:R-:W-:Y:S02]  /*9aa0*/  IMAD.WIDE.U32 R16, R16, -0x2daee0ad, RZ ;  /* 0xd2511f5310107825 */ /* 0x000fe400078e00ff */
[----:B------:R-:W-:Y:S02]  /*9ab0*/  MUFU.EX2 R173, R173 ;  /* 0x000000ad00ad7308 */ /* 0x000fe40000000800 */
[----:B------:R-:W-:Y:S01]  /*9ac0*/  IMAD.WIDE.U32 R12, R9, -0x2daee0ad, RZ ;  /* 0xd2511f53090c7825 */ /* 0x000fe200078e00ff */
[----:B-1----:R-:W-:-:S03]  /*9ad0*/  FMNMX.FTZ R0, R8, R0, !PT ;  /* 0x0000000008007209 */ /* 0x002fc60007810000 */
[--C-:B------:R-:W-:Y:S01]  /*9ae0*/  FFMA.FTZ R172, R4, c[0x0][0x23c], -R35.reuse ;  /* 0x00008f0004ac7a23 */ /* 0x100fe20000010823 */
[----:B------:R-:W-:Y:S01]  /*9af0*/  LOP3.LUT R18, R13, UR10, R18, 0x96, !PT ;  /* 0x0000000a0d127c12 */ /* 0x000fe2000f8e9612 */
[----:B------:R-:W-:Y:S01]  /*9b00*/  FFMA.FTZ R171, R5, c[0x0][0x23c], -R35 ;  /* 0x00008f0005ab7a23 */ /* 0x000fe20000010823 */
[----:B------:R-:W-:Y:S01]  /*9b10*/  LOP3.LUT R4, R17, UR8, R12, 0x96, !PT ;  /* 0x0000000811047c12 */ /* 0x000fe2000f8e960c */
[C---:B------:R-:W-:Y:S01]  /*9b20*/  FMUL.FTZ R30, R0.reuse, c[0x0][0x23c] ;  /* 0x00008f00001e7a20 */ /* 0x040fe20000410000 */
[----:B------:R-:W-:Y:S01]  /*9b30*/  FSETP.NEU.FTZ.AND P1, PT, R0, -INF , PT ;  /* 0xff8000000000780b */ /* 0x000fe20003f3d000 */
[----:B------:R-:W-:Y:S01]  /*9b40*/  IMAD.WIDE.U32 R18, R18, -0x326172a9, RZ ;  /* 0xcd9e8d5712127825 */ /* 0x000fe200078e00ff */
[----:B------:R-:W1:Y:S02]  /*9b50*/  MUFU.EX2 R174, R174 ;  /* 0x000000ae00ae7308 */ /* 0x000e640000000800 */
[----:B------:R-:W-:Y:S01]  /*9b60*/  FSEL R30, R30, RZ, P1 ;  /* 0x000000ff1e1e7208 */ /* 0x000fe20000800000 */
[----:B------:R-:W-:-:S04]  /*9b70*/  IMAD.WIDE.U32 R4, R4, -0x326172a9, RZ ;  /* 0xcd9e8d5704047825 */ /* 0x000fc800078e00ff */
[----:B------:R-:W-:Y:S01]  /*9b80*/  FFMA.FTZ R170, R10, c[0x0][0x23c], -R30 ;  /* 0x00008f000aaa7a23 */ /* 0x000fe2000001081e */
[----:B------:R-:W-:Y:S01]  /*9b90*/  LOP3.LUT R13, R5, UR31, R18, 0x96, !PT ;  /* 0x0000001f050d7c12 */ /* 0x000fe2000f8e9612 */
[--C-:B------:R-:W-:Y:S01]  /*9ba0*/  FFMA.FTZ R169, R11, c[0x0][0x23c], -R30.reuse ;  /* 0x00008f000ba97a23 */ /* 0x100fe2000001081e */
[----:B------:R-:W-:Y:S01]  /*9bb0*/  LOP3.LUT R10, R4, 0xffff, RZ, 0xc0, !PT ;  /* 0x0000ffff040a7812 */ /* 0x000fe200078ec0ff */
[----:B------:R-:W-:Y:S01]  /*9bc0*/  FADD.FTZ R175, R164, -R175 ;  /* 0x800000afa4af7221 */ /* 0x000fe20000010000 */
[----:B------:R-:W-:Y:S01]  /*9bd0*/  LOP3.LUT R5, R13, 0xffff, RZ, 0xc0, !PT ;  /* 0x0000ffff0d057812 */ /* 0x000fe200078ec0ff */
[--C-:B------:R-:W-:Y:S01]  /*9be0*/  FFMA.FTZ R168, R6, c[0x0][0x23c], -R30.reuse ;  /* 0x00008f0006a87a23 */ /* 0x100fe2000001081e */
[----:B------:R-:W-:Y:S01]  /*9bf0*/  LOP3.LUT R12, R4, 0xff, RZ, 0xc0, !PT ;  /* 0x000000ff040c7812 */ /* 0x000fe200078ec0ff */
[----:B------:R-:W-:Y:S01]  /*9c00*/  FFMA.FTZ R164, R7, c[0x0][0x23c], -R30 ;  /* 0x00008f0007a47a23 */ /* 0x000fe2000001081e */
[--C-:B------:R-:W-:Y:S01]  /*9c10*/  SHF.R.U32.HI R8, RZ, 0x10, R4.reuse ;  /* 0x00000010ff087819 */ /* 0x100fe20000011604 */
[----:B------:R-:W-:Y:S01]  /*9c20*/  MUFU.EX2 R170, R170 ;  /* 0x000000aa00aa7308 */ /* 0x000fe20000000800 */
[----:B------:R-:W-:Y:S01]  /*9c30*/  SHF.R.U32.HI R9, RZ, 0x18, R4 ;  /* 0x00000018ff097819 */ /* 0x000fe20000011604 */
[----:B------:R-:W-:Y:S01]  /*9c40*/  FMUL.FTZ R175, R175, c[0x0][0x23c] ;  /* 0x00008f00afaf7a20 */ /* 0x000fe20000410000 */
[----:B------:R-:W-:Y:S01]  /*9c50*/  LOP3.LUT R4, R13, 0xff, RZ, 0xc0, !PT ;  /* 0x000000ff0d047812 */ /* 0x000fe200078ec0ff */
[----:B------:R-:W-:Y:S01]  /*9c60*/  FFMA.FTZ R179, R178, c[0x0][0x23c], -R35 ;  /* 0x00008f00b2b37a23 */ /* 0x000fe20000010823 */
[----:B------:R-:W-:Y:S01]  /*9c70*/  SHF.R.U32.HI R5, RZ, 0x8, R5 ;  /* 0x00000008ff057819 */ /* 0x000fe20000011605 */
[----:B------:R-:W-:Y:S01]  /*9c80*/  FFMA.FTZ R178, R183, c[0x0][0x23c], -R35 ;  /* 0x00008f00b7b27a23 */ /* 0x000fe20000010823 */
[----:B------:R-:W-:Y:S01]  /*9c90*/  FSEL R7, R0, RZ, P1 ;  /* 0x000000ff00077208 */ /* 0x000fe20000800000 */
[----:B------:R-:W2:Y:S01]  /*9ca0*/  MUFU.EX2 R169, R169 ;  /* 0x000000a900a97308 */ /* 0x000ea20000000800 */
[----:B------:R-:W-:Y:S01]  /*9cb0*/  PRMT R4, R4, 0x5410, R5 ;  /* 0x0000541004047816 */ /* 0x000fe20000000005 */
[----:B------:R-:W-:Y:S01]  /*9cc0*/  FFMA.FTZ R183, R182, c[0x0][0x23c], -R30 ;  /* 0x00008f00b6b77a23 */ /* 0x000fe2000001081e */
[----:B------:R-:W-:Y:S01]  /*9cd0*/  SHF.R.U32.HI R5, RZ, 0x10, R13 ;  /* 0x00000010ff057819 */ /* 0x000fe2000001160d */
[----:B------:R-:W-:Y:S01]  /*9ce0*/  FADD.FTZ R3, R3, -R7 ;  /* 0x8000000703037221 */ /* 0x000fe20000010000 */
[----:B------:R-:W-:Y:S01]  /*9cf0*/  SHF.R.U32.HI R13, RZ, 0x18, R13 ;  /* 0x00000018ff0d7819 */ /* 0x000fe2000001160d */
[--C-:B------:R-:W-:Y:S01]  /*9d00*/  HSET2.LE.AND R4, R4, R233.reuse, PT ;  /* 0x000000e904047233 */ /* 0x100fe20003803000 */
[----:B------:R-:W-:Y:S01]  /*9d10*/  LOP3.LUT R5, R5, 0xff, RZ, 0xc0, !PT ;  /* 0x000000ff05057812 */ /* 0x000fe200078ec0ff */
[----:B------:R-:W-:Y:S01]  /*9d20*/  MUFU.EX2 R168, R168 ;  /* 0x000000a800a87308 */ /* 0x000fe20000000800 */
[----:B------:R-:W-:Y:S01]  /*9d30*/  SHF.R.U32.HI R10, RZ, 0x8, R10 ;  /* 0x00000008ff0a7819 */ /* 0x000fe2000001160a */
[----:B------:R-:W-:Y:S01]  /*9d40*/  FMUL.FTZ R3, R3, c[0x0][0x23c] ;  /* 0x00008f0003037a20 */ /* 0x000fe20000410000 */
[----:B------:R-:W-:Y:S01]  /*9d50*/  PRMT R5, R5, 0x5410, R13 ;  /* 0x0000541005057816 */ /* 0x000fe2000000000d */
[--C-:B------:R-:W-:Y:S01]  /*9d60*/  FFMA.FTZ R180, R180, c[0x0][0x23c], -R35.reuse ;  /* 0x00008f00b4b47a23 */ /* 0x100fe20000010823 */
[----:B------:R-:W-:Y:S01]  /*9d70*/  LOP3.LUT R8, R8, 0xff, RZ, 0xc0, !PT ;  /* 0x000000ff08087812 */ /* 0x000fe200078ec0ff */
[----:B------:R-:W-:Y:S01]  /*9d80*/  FFMA.FTZ R181, R181, c[0x0][0x23c], -R35 ;  /* 0x00008f00b5b57a23 */ /* 0x000fe20000010823 */
[----:B------:R-:W-:Y:S01]  /*9d90*/  PRMT R12, R12, 0x5410, R10 ;  /* 0x000054100c0c7816 */ /* 0x000fe2000000000a */
[----:B------:R-:W3:Y:S01]  /*9da0*/  MUFU.EX2 R164, R164 ;  /* 0x000000a400a47308 */ /* 0x000ee20000000800 */
[--C-:B------:R-:W-:Y:S01]  /*9db0*/  HSET2.LE.AND R5, R5, R233.reuse, PT ;  /* 0x000000e905057233 */ /* 0x100fe20003803000 */
[----:B------:R-:W-:Y:S01]  /*9dc0*/  PRMT R6, R8, 0x5410, R9 ;  /* 0x0000541008067816 */ /* 0x000fe20000000009 */
[--C-:B------:R-:W-:Y:S01]  /*9dd0*/  FFMA.FTZ R182, R185, c[0x0][0x23c], -R30.reuse ;  /* 0x00008f00b9b67a23 */ /* 0x100fe2000001081e */
[----:B-1----:R-:W-:Y:S01]  /*9de0*/  F2FP.BF16.PACK_AB R13, R173, R174 ;  /* 0x000000aead0d723e */ /* 0x002fe200000010ff */
[----:B------:R-:W1:Y:S01]  /*9df0*/  LDSM.16.MT88.4 R8, [R212+0x10000] ;  /* 0x01000000d408783b */ /* 0x000e620000004200 */
[----:B--2---:R-:W-:Y:S01]  /*9e00*/  F2FP.BF16.PACK_AB R7, R169, R170 ;  /* 0x000000aaa907723e */ /* 0x004fe200000010ff */
[--C-:B------:R-:W-:Y:S01]  /*9e10*/  HSET2.LE.AND R12, R12, R233.reuse, PT ;  /* 0x000000e90c0c7233 */ /* 0x100fe20003803000 */
[----:B------:R-:W-:Y:S01]  /*9e20*/  MUFU.EX2 R172, R172 ;  /* 0x000000ac00ac7308 */ /* 0x000fe20000000800 */
[----:B------:R-:W-:Y:S01]  /*9e30*/  LOP3.LUT R4, R4, R13, RZ, 0xc0, !PT ;  /* 0x0000000d04047212 */ /* 0x000fe200078ec0ff */
[----:B------:R-:W-:Y:S01]  /*9e40*/  FFMA.FTZ R185, R184, c[0x0][0x23c], -R30 ;  /* 0x00008f00b8b97a23 */ /* 0x000fe2000001081e */
[----:B------:R-:W-:Y:S01]  /*9e50*/  LOP3.LUT R5, R5, R7, RZ, 0xc0, !PT ;  /* 0x0000000705057212 */ /* 0x000fe200078ec0ff */
[----:B------:R-:W-:Y:S01]  /*9e60*/  HSET2.LE.AND R7, R6, R233, PT ;  /* 0x000000e906077233 */ /* 0x000fe20003803000 */
[----:B------:R-:W-:Y:S01]  /*9e70*/  LOP3.LUT R18, R19, UR9, R20, 0x96, !PT ;  /* 0x0000000913127c12 */ /* 0x000fe2000f8e9614 */
[----:B------:R-:W-:-:S02]  /*9e80*/  FFMA.FTZ R184, R240, c[0x0][0x23c], -R30 ;  /* 0x00008f00f0b87a23 */ /* 0x000fc4000001081e */
[----:B------:R-:W2:Y:S01]  /*9e90*/  MUFU.EX2 R171, R171 ;  /* 0x000000ab00ab7308 */ /* 0x000ea20000000800 */
[----:B---3--:R-:W-:Y:S01]  /*9ea0*/  F2FP.BF16.PACK_AB R13, R164, R168 ;  /* 0x000000a8a40d723e */ /* 0x008fe200000010ff */
[--C-:B------:R-:W-:Y:S02]  /*9eb0*/  FFMA.FTZ R191, R191, c[0x0][0x23c], -R35.reuse ;  /* 0x00008f00bfbf7a23 */ /* 0x100fe40000010823 */
[--C-:B------:R-:W-:Y:S01]  /*9ec0*/  FFMA.FTZ R190, R190, c[0x0][0x23c], -R35.reuse ;  /* 0x00008f00bebe7a23 */ /* 0x100fe20000010823 */
[----:B------:R-:W-:Y:S01]  /*9ed0*/  LOP3.LUT R7, R7, R13, RZ, 0xc0, !PT ;  /* 0x0000000d07077212 */ /* 0x000fe200078ec0ff */
[--C-:B------:R-:W-:Y:S02]  /*9ee0*/  FFMA.FTZ R223, R232, c[0x0][0x23c], -R35.reuse ;  /* 0x00008f00e8df7a23 */ /* 0x100fe40000010823 */
[----:B------:R-:W3:Y:S01]  /*9ef0*/  MUFU.EX2 R175, R175 ;  /* 0x000000af00af7308 */ /* 0x000ee20000000800 */
[----:B------:R-:W-:Y:S02]  /*9f00*/  FFMA.FTZ R230, R231, c[0x0][0x23c], -R35 ;  /* 0x00008f00e7e67a23 */ /* 0x000fe40000010823 */
[----:B------:R-:W-:-:S02]  /*9f10*/  FFMA.FTZ R188, R188, c[0x0][0x23c], -R30 ;  /* 0x00008f00bcbc7a23 */ /* 0x000fc4000001081e */
[--C-:B------:R-:W-:Y:S02]  /*9f20*/  FFMA.FTZ R189, R189, c[0x0][0x23c], -R30.reuse ;  /* 0x00008f00bdbd7a23 */ /* 0x100fe4000001081e */
[--C-:B------:R-:W-:Y:S01]  /*9f30*/  FFMA.FTZ R187, R187, c[0x0][0x23c], -R30.reuse ;  /* 0x00008f00bbbb7a23 */ /* 0x100fe2000001081e */
[----:B--2---:R-:W-:Y:S01]  /*9f40*/  F2FP.BF16.PACK_AB R6, R171, R172 ;  /* 0x000000acab06723e */ /* 0x004fe200000010ff */
[----:B------:R-:W2:Y:S01]  /*9f50*/  MUFU.EX2 R3, R3 ;  /* 0x0000000300037308 */ /* 0x000ea20000000800 */
[----:B------:R-:W-:Y:S02]  /*9f60*/  FFMA.FTZ R186, R186, c[0x0][0x23c], -R30 ;  /* 0x00008f00baba7a23 */ /* 0x000fe4000001081e */
[----:B------:R-:W-:Y:S01]  /*9f70*/  LOP3.LUT R6, R12, R6, RZ, 0xc0, !PT ;  /* 0x000000060c067212 */ /* 0x000fe200078ec0ff */
[--C-:B------:R-:W-:Y:S01]  /*9f80*/  FFMA.FTZ R177, R177, c[0x0][0x23c], -R35.reuse ;  /* 0x00008f00b1b17a23 */ /* 0x100fe20000010823 */
[----:B------:R-:W4:Y:S01]  /*9f90*/  LDSM.16.MT88.4 R12, [R210+0x10000] ;  /* 0x01000000d20c783b */ /* 0x000f220000004200 */
[----:B------:R-:W-:-:S02]  /*9fa0*/  FFMA.FTZ R176, R176, c[0x0][0x23c], -R35 ;  /* 0x00008f00b0b07a23 */ /* 0x000fc40000010823 */
[-C--:B---3--:R-:W-:Y:S01]  /*9fb0*/  FMUL.FTZ R160, R160, R175.reuse ;  /* 0x000000afa0a07220 */ /* 0x088fe20000410000 */
[----:B------:R-:W-:Y:S01]  /*9fc0*/  MUFU.EX2 R180, R180 ;  /* 0x000000b400b47308 */ /* 0x000fe20000000800 */
[-C--:B------:R-:W-:Y:S02]  /*9fd0*/  FMUL.FTZ R161, R161, R175.reuse ;  /* 0x000000afa1a17220 */ /* 0x080fe40000410000 */
[-C--:B------:R-:W-:Y:S02]  /*9fe0*/  FMUL.FTZ R156, R156, R175.reuse ;  /* 0x000000af9c9c7220 */ /* 0x080fe40000410000 */
[----:B------:R-:W-:Y:S02]  /*9ff0*/  FMUL.FTZ R157, R157, R175 ;  /* 0x000000af9d9d7220 */ /* 0x000fe40000410000 */
[-C--:B--2---:R-:W-:Y:S01]  /*a000*/  FMUL.FTZ R162, R162, R3.reuse ;  /* 0x00000003a2a27220 */ /* 0x084fe20000410000 */
[----:B------:R-:W-:Y:S01]  /*a010*/  MUFU.EX2 R179, R179 ;  /* 0x000000b300b37308 */ /* 0x000fe20000000800 */
[----:B------:R-:W-:-:S02]  /*a020*/  FMUL.FTZ R163, R163, R3 ;  /* 0x00000003a3a37220 */ /* 0x000fc40000410000 */
[-C--:B------:R-:W-:Y:S02]  /*a030*/  FMUL.FTZ R158, R158, R3.reuse ;  /* 0x000000039e9e7220 */ /* 0x080fe40000410000 */
[----:B------:R-:W-:Y:S02]  /*a040*/  FMUL.FTZ R159, R159, R3 ;  /* 0x000000039f9f7220 */ /* 0x000fe40000410000 */
[-C--:B------:R-:W-:Y:S01]  /*a050*/  FMUL.FTZ R36, R36, R175.reuse ;  /* 0x000000af24247220 */ /* 0x080fe20000410000 */
[----:B-1----:R-:W-:Y:S01]  /*a060*/  HMMA.16816.F32.BF16 R160, R4, R8, R160 ;  /* 0x0000000804a0723c */ /* 0x002fe200000418a0 */
[----:B------:R-:W-:Y:S01]  /*a070*/  FMUL.FTZ R37, R37, R175 ;  /* 0x000000af25257220 */ /* 0x000fe20000410000 */
[----:B------:R-:W-:Y:S01]  /*a080*/  MUFU.EX2 R178, R178 ;  /* 0x000000b200b27308 */ /* 0x000fe20000000800 */
[-C--:B------:R-:W-:Y:S02]  /*a090*/  FMUL.FTZ R38, R38, R3.reuse ;  /* 0x0000000326267220 */ /* 0x080fe40000410000 */
[----:B------:R-:W-:-:S02]  /*a0a0*/  FMUL.FTZ R39, R39, R3 ;  /* 0x0000000327277220 */ /* 0x000fc40000410000 */
[-C--:B------:R-:W-:Y:S01]  /*a0b0*/  FMUL.FTZ R40, R40, R175.reuse ;  /* 0x000000af28287220 */ /* 0x080fe20000410000 */
[C---:B------:R-:W-:Y:S01]  /*a0c0*/  HMMA.16816.F32.BF16 R156, R4.reuse, R10, R156 ;  /* 0x0000000a049c723c */ /* 0x040fe2000004189c */
[----:B------:R-:W1:Y:S01]  /*a0d0*/  LDSM.16.MT88.4 R8, [R209+0x10000] ;  /* 0x01000000d108783b */ /* 0x000e620000004200 */
[----:B------:R-:W-:Y:S01]  /*a0e0*/  FMUL.FTZ R41, R41, R175 ;  /* 0x000000af29297220 */ /* 0x000fe20000410000 */
[----:B------:R-:W-:Y:S01]  /*a0f0*/  MUFU.EX2 R181, R181 ;  /* 0x000000b500b57308 */ /* 0x000fe20000000800 */
[-C--:B------:R-:W-:Y:S02]  /*a100*/  FMUL.FTZ R42, R42, R3.reuse ;  /* 0x000000032a2a7220 */ /* 0x080fe40000410000 */
[----:B------:R-:W-:Y:S02]  /*a110*/  FMUL.FTZ R43, R43, R3 ;  /* 0x000000032b2b7220 */ /* 0x000fe40000410000 */
[-C--:B------:R-:W-:Y:S02]  /*a120*/  FMUL.FTZ R44, R44, R175.reuse ;  /* 0x000000af2c2c7220 */ /* 0x080fe40000410000 */
[----:B------:R-:W-:Y:S01]  /*a130*/  FMUL.FTZ R45, R45, R175 ;  /* 0x000000af2d2d7220 */ /* 0x000fe20000410000 */
[----:B------:R-:W-:Y:S01]  /*a140*/  MUFU.EX2 R183, R183 ;  /* 0x000000b700b77308 */ /* 0x000fe20000000800 */
[----:B----4-:R-:W-:Y:S01]  /*a150*/  HMMA.16816.F32.BF16 R36, R4, R12, R36 ;  /* 0x0000000c0424723c */ /* 0x010fe20000041824 */
[----:B------:R-:W-:-:S02]  /*a160*/  FMUL.FTZ R46, R46, R3 ;  /* 0x000000032e2e7220 */ /* 0x000fc40000410000 */
[----:B------:R-:W-:Y:S02]  /*a170*/  FMUL.FTZ R47, R47, R3 ;  /* 0x000000032f2f7220 */ /* 0x000fe40000410000 */
[-C--:B------:R-:W-:Y:S02]  /*a180*/  FMUL.FTZ R48, R48, R175.reuse ;  /* 0x000000af30307220 */ /* 0x080fe40000410000 */
[----:B------:R-:W-:Y:S01]  /*a190*/  FMUL.FTZ R49, R49, R175 ;  /* 0x000000af31317220 */ /* 0x000fe20000410000 */
[----:B------:R-:W-:Y:S01]  /*a1a0*/  HMMA.16816.F32.BF16 R40, R4, R14, R40 ;  /* 0x0000000e0428723c */ /* 0x000fe20000041828 */
[----:B------:R-:W2:Y:S01]  /*a1b0*/  LDSM.16.MT88.4 R12, [R208+0x10000] ;  /* 0x01000000d00c783b */ /* 0x000ea20000004200 */
[-C--:B------:R-:W-:Y:S01]  /*a1c0*/  FMUL.FTZ R50, R50, R3.reuse ;  /* 0x0000000332327220 */ /* 0x080fe20000410000 */
[----:B------:R-:W-:Y:S01]  /*a1d0*/  MUFU.EX2 R182, R182 ;  /* 0x000000b600b67308 */ /* 0x000fe20000000800 */
[----:B------:R-:W-:Y:S02]  /*a1e0*/  FMUL.FTZ R51, R51, R3 ;  /* 0x0000000333337220 */ /* 0x000fe40000410000 */
[----:B------:R-:W-:-:S02]  /*a1f0*/  FMUL.FTZ R52, R52, R175 ;  /* 0x000000af34347220 */ /* 0x000fc40000410000 */
[----:B------:R-:W-:Y:S02]  /*a200*/  FMUL.FTZ R53, R53, R175 ;  /* 0x000000af35357220 */ /* 0x000fe40000410000 */
[-C--:B------:R-:W-:Y:S01]  /*a210*/  FMUL.FTZ R54, R54, R3.reuse ;  /* 0x0000000336367220 */ /* 0x080fe20000410000 */
[----:B------:R-:W-:Y:S01]  /*a220*/  MUFU.EX2 R185, R185 ;  /* 0x000000b900b97308 */ /* 0x000fe20000000800 */
[----:B------:R-:W-:Y:S02]  /*a230*/  FMUL.FTZ R55, R55, R3 ;  /* 0x0000000337377220 */ /* 0x000fe40000410000 */
[-C--:B------:R-:W-:Y:S02]  /*a240*/  FMUL.FTZ R56, R56, R175.reuse ;  /* 0x000000af38387220 */ /* 0x080fe40000410000 */
[----:B------:R-:W-:Y:S02]  /*a250*/  FMUL.FTZ R57, R57, R175 ;  /* 0x000000af39397220 */ /* 0x000fe40000410000 */
[-C--:B------:R-:W-:Y:S01]  /*a260*/  FMUL.FTZ R58, R58, R3.reuse ;  /* 0x000000033a3a7220 */ /* 0x080fe20000410000 */
[----:B------:R-:W3:Y:S01]  /*a270*/  MUFU.EX2 R184, R184 ;  /* 0x000000b800b87308 */ /* 0x000ee20000000800 */
[----:B------:R-:W-:Y:S01]  /*a280*/  FMUL.FTZ R59, R59, R3 ;  /* 0x000000033b3b7220 */ /* 0x000fe20000410000 */
[----:B-1----:R-:W-:Y:S01]  /*a290*/  HMMA.16816.F32.BF16 R44, R4, R8, R44 ;  /* 0x00000008042c723c */ /* 0x002fe2000004182c */
[----:B------:R-:W-:-:S02]  /*a2a0*/  FMUL.FTZ R60, R60, R175 ;  /* 0x000000af3c3c7220 */ /* 0x000fc40000410000 */
[----:B------:R-:W-:Y:S02]  /*a2b0*/  FMUL.FTZ R61, R61, R175 ;  /* 0x000000af3d3d7220 */ /* 0x000fe40000410000 */
[-C--:B------:R-:W-:Y:S01]  /*a2c0*/  FMUL.FTZ R62, R62, R3.reuse ;  /* 0x000000033e3e7220 */ /* 0x080fe20000410000 */
[----:B------:R-:W1:Y:S01]  /*a2d0*/  MUFU.EX2 R191, R191 ;  /* 0x000000bf00bf7308 */ /* 0x000e620000000800 */
[----:B------:R-:W-:Y:S01]  /*a2e0*/  FMUL.FTZ R63, R63, R3 ;  /* 0x000000033f3f7220 */ /* 0x000fe20000410000 */
[C---:B------:R-:W-:Y:S01]  /*a2f0*/  HMMA.16816.F32.BF16 R48, R4.reuse, R10, R48 ;  /* 0x0000000a0430723c */ /* 0x040fe20000041830 */
[----:B------:R-:W4:Y:S01]  /*a300*/  LDSM.16.MT88.4 R8, [R212+0x12000] ;  /* 0x01200000d408783b */ /* 0x000f220000004200 */
[-C--:B------:R-:W-:Y:S02]  /*a310*/  FMUL.FTZ R64, R64, R175.reuse ;  /* 0x000000af40407220 */ /* 0x080fe40000410000 */
[----:B------:R-:W-:Y:S02]  /*a320*/  FMUL.FTZ R65, R65, R175 ;  /* 0x000000af41417220 */ /* 0x000fe40000410000 */
[----:B------:R-:W-:Y:S01]  /*a330*/  FMUL.FTZ R66, R66, R3 ;  /* 0x0000000342427220 */ /* 0x000fe20000410000 */
[----:B---3--:R-:W-:Y:S01]  /*a340*/  F2FP.BF16.PACK_AB R20, R184, R185 ;  /* 0x000000b9b814723e */ /* 0x008fe200000010ff */
[----:B------:R-:W-:Y:S01]  /*a350*/  FMUL.FTZ R67, R67, R3 ;  /* 0x0000000343437220 */ /* 0x000fe20000410000 */
[----:B------:R-:W3:Y:S01]  /*a360*/  MUFU.EX2 R190, R190 ;  /* 0x000000be00be7308 */ /* 0x000ee20000000800 */
[-C--:B------:R-:W-:Y:S01]  /*a370*/  FMUL.FTZ R68, R68, R175.reuse ;  /* 0x000000af44447220 */ /* 0x080fe20000410000 */
[----:B--2---:R-:W-:Y:S01]  /*a380*/  HMMA.16816.F32.BF16 R52, R4, R12, R52 ;  /* 0x0000000c0434723c */ /* 0x004fe20000041834 */
[----:B------:R-:W-:-:S02]  /*a390*/  FMUL.FTZ R69, R69, R175 ;  /* 0x000000af45457220 */ /* 0x000fc40000410000 */
[-C--:B------:R-:W-:Y:S02]  /*a3a0*/  FMUL.FTZ R70, R70, R3.reuse ;  /* 0x0000000346467220 */ /* 0x080fe40000410000 */
[----:B------:R-:W-:Y:S01]  /*a3b0*/  FMUL.FTZ R71, R71, R3 ;  /* 0x0000000347477220 */ /* 0x000fe20000410000 */
[----:B------:R-:W-:Y:S01]  /*a3c0*/  MUFU.EX2 R223, R223 ;  /* 0x000000df00df7308 */ /* 0x000fe20000000800 */
[-C--:B------:R-:W-:Y:S01]  /*a3d0*/  FMUL.FTZ R72, R72, R175.reuse ;  /* 0x000000af48487220 */ /* 0x080fe20000410000 */
[----:B------:R-:W-:Y:S01]  /*a3e0*/  HMMA.16816.F32.BF16 R56, R4, R14, R56 ;  /* 0x0000000e0438723c */ /* 0x000fe20000041838 */
[----:B------:R-:W2:Y:S01]  /*a3f0*/  LDSM.16.MT88.4 R12, [R210+0x12000] ;  /* 0x01200000d20c783b */ /* 0x000ea20000004200 */
[----:B------:R-:W-:Y:S02]  /*a400*/  FMUL.FTZ R73, R73, R175 ;  /* 0x000000af49497220 */ /* 0x000fe40000410000 */
[-C--:B------:R-:W-:Y:S02]  /*a410*/  FMUL.FTZ R74, R74, R3.reuse ;  /* 0x000000034a4a7220 */ /* 0x080fe40000410000 */
[----:B------:R-:W-:Y:S01]  /*a420*/  FMUL.FTZ R75, R75, R3 ;  /* 0x000000034b4b7220 */ /* 0x000fe20000410000 */
[----:B------:R-:W-:Y:S01]  /*a430*/  MUFU.EX2 R230, R230 ;  /* 0x000000e600e67308 */ /* 0x000fe20000000800 */
[----:B------:R-:W-:-:S02]  /*a440*/  FMUL.FTZ R76, R76, R175 ;  /* 0x000000af4c4c7220 */ /* 0x000fc40000410000 */
[----:B------:R-:W-:Y:S02]  /*a450*/  FMUL.FTZ R77, R77, R175 ;  /* 0x000000af4d4d7220 */ /* 0x000fe40000410000 */
[-C--:B------:R-:W-:Y:S02]  /*a460*/  FMUL.FTZ R78, R78, R3.reuse ;  /* 0x000000034e4e7220 */ /* 0x080fe40000410000 */
[----:B------:R-:W-:Y:S01]  /*a470*/  FMUL.FTZ R79, R79, R3 ;  /* 0x000000034f4f7220 */ /* 0x000fe20000410000 */
[----:B------:R-:W-:Y:S01]  /*a480*/  MUFU.EX2 R188, R188 ;  /* 0x000000bc00bc7308 */ /* 0x000fe20000000800 */
[-C--:B------:R-:W-:Y:S02]  /*a490*/  FMUL.FTZ R80, R80, R175.reuse ;  /* 0x000000af50507220 */ /* 0x080fe40000410000 */
[----:B------:R-:W-:Y:S02]  /*a4a0*/  FMUL.FTZ R81, R81, R175 ;  /* 0x000000af51517220 */ /* 0x000fe40000410000 */
[-C--:B------:R-:W-:Y:S01]  /*a4b0*/  FMUL.FTZ R82, R82, R3.reuse ;  /* 0x0000000352527220 */ /* 0x080fe20000410000 */
[----:B----4-:R-:W-:Y:S01]  /*a4c0*/  HMMA.16816.F32.BF16 R60, R4, R8, R60 ;  /* 0x00000008043c723c */ /* 0x010fe2000004183c */
[----:B------:R-:W-:Y:S01]  /*a4d0*/  FMUL.FTZ R83, R83, R3 ;  /* 0x0000000353537220 */ /* 0x000fe20000410000 */
[----:B------:R-:W-:Y:S01]  /*a4e0*/  MUFU.EX2 R189, R189 ;  /* 0x000000bd00bd7308 */ /* 0x000fe20000000800 */
[----:B------:R-:W-:-:S02]  /*a4f0*/  FMUL.FTZ R84, R84, R175 ;  /* 0x000000af54547220 */ /* 0x000fc40000410000 */
[----:B------:R-:W-:Y:S02]  /*a500*/  FMUL.FTZ R85, R85, R175 ;  /* 0x000000af55557220 */ /* 0x000fe40000410000 */
[-C--:B------:R-:W-:Y:S01]  /*a510*/  FMUL.FTZ R86, R86, R3.reuse ;  /* 0x0000000356567220 */ /* 0x080fe20000410000 */
[----:B------:R-:W-:Y:S01]  /*a520*/  HMMA.16816.F32.BF16 R64, R4, R10, R64 ;  /* 0x0000000a0440723c */ /* 0x000fe20000041840 */
[----:B------:R-:W4:Y:S01]  /*a530*/  LDSM.16.MT88.4 R8, [R209+0x12000] ;  /* 0x01200000d108783b */ /* 0x000f220000004200 */
[----:B------:R-:W-:Y:S01]  /*a540*/  FMUL.FTZ R87, R87, R3 ;  /* 0x0000000357577220 */ /* 0x000fe20000410000 */
[----:B------:R-:W5:Y:S01]  /*a550*/  MUFU.EX2 R187, R187 ;  /* 0x000000bb00bb7308 */ /* 0x000f620000000800 */
[-C--:B------:R-:W-:Y:S02]  /*a560*/  FMUL.FTZ R88, R88, R175.reuse ;  /* 0x000000af58587220 */ /* 0x080fe40000410000 */
[----:B------:R-:W-:Y:S02]  /*a570*/  FMUL.FTZ R89, R89, R175 ;  /* 0x000000af59597220 */ /* 0x000fe40000410000 */
[----:B------:R-:W-:-:S02]  /*a580*/  FMUL.FTZ R90, R90, R3 ;  /* 0x000000035a5a7220 */ /* 0x000fc40000410000 */
[----:B------:R-:W-:Y:S01]  /*a590*/  FMUL.FTZ R91, R91, R3 ;  /* 0x000000035b5b7220 */ /* 0x000fe20000410000 */
[----:B------:R-:W1:Y:S01]  /*a5a0*/  MUFU.EX2 R186, R186 ;  /* 0x000000ba00ba7308 */ /* 0x000e620000000800 */
[C---:B--2---:R-:W-:Y:S01]  /*a5b0*/  HMMA.16816.F32.BF16 R68, R4.reuse, R12, R68 ;  /* 0x0000000c0444723c */ /* 0x044fe20000041844 */
[-C--:B------:R-:W-:Y:S02]  /*a5c0*/  FMUL.FTZ R92, R92, R175.reuse ;  /* 0x000000af5c5c7220 */ /* 0x080fe40000410000 */
[----:B------:R-:W-:Y:S02]  /*a5d0*/  FMUL.FTZ R93, R93, R175 ;  /* 0x000000af5d5d7220 */ /* 0x000fe40000410000 */
[-C--:B------:R-:W-:Y:S02]  /*a5e0*/  FMUL.FTZ R94, R94, R3.reuse ;  /* 0x000000035e5e7220 */ /* 0x080fe40000410000 */
[----:B------:R-:W-:Y:S01]  /*a5f0*/  FMUL.FTZ R95, R95, R3 ;  /* 0x000000035f5f7220 */ /* 0x000fe20000410000 */
[----:B------:R-:W-:Y:S01]  /*a600*/  HMMA.16816.F32.BF16 R72, R4, R14, R72 ;  /* 0x0000000e0448723c */ /* 0x000fe20000041848 */
[----:B------:R-:W2:Y:S01]  /*a610*/  LDSM.16.MT88.4 R12, [R208+0x12000] ;  /* 0x01200000d00c783b */ /* 0x000ea20000004200 */
[-C--:B------:R-:W-:Y:S01]  /*a620*/  FMUL.FTZ R96, R96, R175.reuse ;  /* 0x000000af60607220 */ /* 0x080fe20000410000 */
[----:B------:R-:W1:Y:S01]  /*a630*/  MUFU.EX2 R177, R177 ;  /* 0x000000b100b17308 */ /* 0x000e620000000800 */
[----:B------:R-:W-:-:S02]  /*a640*/  FMUL.FTZ R97, R97, R175 ;  /* 0x000000af61617220 */ /* 0x000fc40000410000 */
[-C--:B------:R-:W-:Y:S02]  /*a650*/  FMUL.FTZ R98, R98, R3.reuse ;  /* 0x0000000362627220 */ /* 0x080fe40000410000 */
[----:B------:R-:W-:Y:S02]  /*a660*/  FMUL.FTZ R99, R99, R3 ;  /* 0x0000000363637220 */ /* 0x000fe40000410000 */
[-C--:B------:R-:W-:Y:S01]  /*a670*/  FMUL.FTZ R100, R100, R175.reuse ;  /* 0x000000af64647220 */ /* 0x080fe20000410000 */
[----:B------:R-:W1:Y:S01]  /*a680*/  MUFU.EX2 R176, R176 ;  /* 0x000000b000b07308 */ /* 0x000e620000000800 */
[----:B------:R-:W-:Y:S02]  /*a690*/  FMUL.FTZ R101, R101, R175 ;  /* 0x000000af65657220 */ /* 0x000fe40000410000 */
[-C--:B------:R-:W-:Y:S02]  /*a6a0*/  FMUL.FTZ R102, R102, R3.reuse ;  /* 0x0000000366667220 */ /* 0x080fe40000410000 */
[----:B------:R-:W-:-:S02]  /*a6b0*/  FMUL.FTZ R103, R103, R3 ;  /* 0x0000000367677220 */ /* 0x000fc40000410000 */
[-C--:B------:R-:W-:Y:S02]  /*a6c0*/  FMUL.FTZ R104, R104, R175.reuse ;  /* 0x000000af68687220 */ /* 0x080fe40000410000 */
[----:B------:R-:W-:Y:S01]  /*a6d0*/  FMUL.FTZ R105, R105, R175 ;  /* 0x000000af69697220 */ /* 0x000fe20000410000 */
[C---:B----4-:R-:W-:Y:S01]  /*a6e0*/  HMMA.16816.F32.BF16 R76, R4.reuse, R8, R76 ;  /* 0x00000008044c723c */ /* 0x050fe2000004184c */
[-C--:B------:R-:W-:Y:S02]  /*a6f0*/  FMUL.FTZ R106, R106, R3.reuse ;  /* 0x000000036a6a7220 */ /* 0x080fe40000410000 */
[----:B------:R-:W-:Y:S02]  /*a700*/  FMUL.FTZ R107, R107, R3 ;  /* 0x000000036b6b7220 */ /* 0x000fe40000410000 */
[-C--:B------:R-:W-:Y:S02]  /*a710*/  FMUL.FTZ R108, R108, R175.reuse ;  /* 0x000000af6c6c7220 */ /* 0x080fe40000410000 */
[----:B------:R-:W-:Y:S01]  /*a720*/  FMUL.FTZ R109, R109, R175 ;  /* 0x000000af6d6d7220 */ /* 0x000fe20000410000 */
[----:B------:R-:W-:Y:S01]  /*a730*/  HMMA.16816.F32.BF16 R80, R4, R10, R80 ;  /* 0x0000000a0450723c */ /* 0x000fe20000041850 */
[----:B------:R-:W4:Y:S01]  /*a740*/  LDSM.16.MT88.4 R8, [R212+0x14000] ;  /* 0x01400000d408783b */ /* 0x000f220000004200 */
        /* <DEDUP_REMOVED lines=10> */
[----:B------:R-:W-:Y:S01]  /*a7f0*/  HMMA.16816.F32.BF16 R88, R4, R14, R88 ;  /* 0x0000000e0458723c */ /* 0x000fe20000041858 */
[----:B------:R-:W2:Y:S01]  /*a800*/  LDSM.16.MT88.4 R12, [R210+0x14000] ;  /* 0x01400000d20c783b */ /* 0x000ea20000004200 */
[----:B------:R-:W-:Y:S02]  /*a810*/  FMUL.FTZ R119, R119, R3 ;  /* 0x0000000377777220 */ /* 0x000fe40000410000 */
[-C--:B------:R-:W-:Y:S02]  /*a820*/  FMUL.FTZ R120, R120, R175.reuse ;  /* 0x000000af78787220 */ /* 0x080fe40000410000 */
[----:B------:R-:W-:Y:S02]  /*a830*/  FMUL.FTZ R121, R121, R175 ;  /* 0x000000af79797220 */ /* 0x000fe40000410000 */
[----:B------:R-:W-:-:S02]  /*a840*/  FMUL.FTZ R122, R122, R3 ;  /* 0x000000037a7a7220 */ /* 0x000fc40000410000 */
[----:B------:R-:W-:Y:S02]  /*a850*/  FMUL.FTZ R123, R123, R3 ;  /* 0x000000037b7b7220 */ /* 0x000fe40000410000 */
[-C--:B------:R-:W-:Y:S02]  /*a860*/  FMUL.FTZ R124, R124, R175.reuse ;  /* 0x000000af7c7c7220 */ /* 0x080fe40000410000 */
[----:B------:R-:W-:Y:S02]  /*a870*/  FMUL.FTZ R125, R125, R175 ;  /* 0x000000af7d7d7220 */ /* 0x000fe40000410000 */
[-C--:B------:R-:W-:Y:S02]  /*a880*/  FMUL.FTZ R126, R126, R3.reuse ;  /* 0x000000037e7e7220 */ /* 0x080fe40000410000 */
[----:B------:R-:W-:Y:S02]  /*a890*/  FMUL.FTZ R127, R127, R3 ;  /* 0x000000037f7f7220 */ /* 0x000fe40000410000 */
[-C--:B------:R-:W-:Y:S01]  /*a8a0*/  FMUL.FTZ R128, R128, R175.reuse ;  /* 0x000000af80807220 */ /* 0x080fe20000410000 */
[----:B----4-:R-:W-:Y:S01]  /*a8b0*/  HMMA.16816.F32.BF16 R92, R4, R8, R92 ;  /* 0x00000008045c723c */ /* 0x010fe2000004185c */
[----:B------:R-:W-:-:S02]  /*a8c0*/  FMUL.FTZ R129, R129, R175 ;  /* 0x000000af81817220 */ /* 0x000fc40000410000 */
[-C--:B------:R-:W-:Y:S02]  /*a8d0*/  FMUL.FTZ R130, R130, R3.reuse ;  /* 0x0000000382827220 */ /* 0x080fe40000410000 */
[----:B------:R-:W-:Y:S02]  /*a8e0*/  FMUL.FTZ R131, R131, R3 ;  /* 0x0000000383837220 */ /* 0x000fe40000410000 */
[-C--:B------:R-:W-:Y:S01]  /*a8f0*/  FMUL.FTZ R132, R132, R175.reuse ;  /* 0x000000af84847220 */ /* 0x080fe20000410000 */
[----:B------:R-:W-:Y:S01]  /*a900*/  HMMA.16816.F32.BF16 R96, R4, R10, R96 ;  /* 0x0000000a0460723c */ /* 0x000fe20000041860 */
[----:B------:R-:W4:Y:S01]  /*a910*/  LDSM.16.MT88.4 R8, [R209+0x14000] ;  /* 0x01400000d108783b */ /* 0x000f220000004200 */
[----:B------:R-:W-:Y:S02]  /*a920*/  FMUL.FTZ R133, R133, R175 ;  /* 0x000000af85857220 */ /* 0x000fe40000410000 */
[-C--:B------:R-:W-:Y:S02]  /*a930*/  FMUL.FTZ R134, R134, R3.reuse ;  /* 0x0000000386867220 */ /* 0x080fe40000410000 */
[----:B------:R-:W-:-:S02]  /*a940*/  FMUL.FTZ R135, R135, R3 ;  /* 0x0000000387877220 */ /* 0x000fc40000410000 */
[-C--:B------:R-:W-:Y:S02]  /*a950*/  FMUL.FTZ R136, R136, R175.reuse ;  /* 0x000000af88887220 */ /* 0x080fe40000410000 */
[----:B------:R-:W-:Y:S01]  /*a960*/  FMUL.FTZ R137, R137, R175 ;  /* 0x000000af89897220 */ /* 0x000fe20000410000 */
[C---:B--2---:R-:W-:Y:S01]  /*a970*/  HMMA.16816.F32.BF16 R100, R4.reuse, R12, R100 ;  /* 0x0000000c0464723c */ /* 0x044fe20000041864 */
[-C--:B------:R-:W-:Y:S02]  /*a980*/  FMUL.FTZ R138, R138, R3.reuse ;  /* 0x000000038a8a7220 */ /* 0x080fe40000410000 */
[----:B------:R-:W-:Y:S02]  /*a990*/  FMUL.FTZ R139, R139, R3 ;  /* 0x000000038b8b7220 */ /* 0x000fe40000410000 */
[-C--:B------:R-:W-:Y:S02]  /*a9a0*/  FMUL.FTZ R140, R140, R175.reuse ;  /* 0x000000af8c8c7220 */ /* 0x080fe40000410000 */
[----:B------:R-:W-:Y:S01]  /*a9b0*/  FMUL.FTZ R141, R141, R175 ;  /* 0x000000af8d8d7220 */ /* 0x000fe20000410000 */
[----:B------:R-:W-:Y:S01]  /*a9c0*/  HMMA.16816.F32.BF16 R104, R4, R14, R104 ;  /* 0x0000000e0468723c */ /* 0x000fe20000041868 */
[----:B------:R-:W2:Y:S01]  /*a9d0*/  LDSM.16.MT88.4 R12, [R208+0x14000] ;  /* 0x01400000d00c783b */ /* 0x000ea20000004200 */
[----:B------:R-:W-:-:S02]  /*a9e0*/  FMUL.FTZ R142, R142, R3 ;  /* 0x000000038e8e7220 */ /* 0x000fc40000410000 */
[----:B------:R-:W-:Y:S02]  /*a9f0*/  FMUL.FTZ R143, R143, R3 ;  /* 0x000000038f8f7220 */ /* 0x000fe40000410000 */
[-C--:B------:R-:W-:Y:S02]  /*aa00*/  FMUL.FTZ R152, R152, R175.reuse ;  /* 0x000000af98987220 */ /* 0x080fe40000410000 */
[----:B------:R-:W-:Y:S02]  /*aa10*/  FMUL.FTZ R153, R153, R175 ;  /* 0x000000af99997220 */ /* 0x000fe40000410000 */
[-C--:B------:R-:W-:Y:S02]  /*aa20*/  FMUL.FTZ R154, R154, R3.reuse ;  /* 0x000000039a9a7220 */ /* 0x080fe40000410000 */
[----:B------:R-:W-:Y:S02]  /*aa30*/  FMUL.FTZ R155, R155, R3 ;  /* 0x000000039b9b7220 */ /* 0x000fe40000410000 */
[----:B------:R-:W-:-:S02]  /*aa40*/  FMUL.FTZ R148, R148, R175 ;  /* 0x000000af94947220 */ /* 0x000fc40000410000 */
[----:B------:R-:W-:Y:S02]  /*aa50*/  FMUL.FTZ R149, R149, R175 ;  /* 0x000000af95957220 */ /* 0x000fe40000410000 */
[-C--:B------:R-:W-:Y:S02]  /*aa60*/  FMUL.FTZ R150, R150, R3.reuse ;  /* 0x0000000396967220 */ /* 0x080fe40000410000 */
[----:B------:R-:W-:Y:S01]  /*aa70*/  FMUL.FTZ R151, R151, R3 ;  /* 0x0000000397977220 */ /* 0x000fe20000410000 */
[----:B----4-:R-:W-:Y:S01]  /*aa80*/  HMMA.16816.F32.BF16 R108, R4, R8, R108 ;  /* 0x00000008046c723c */ /* 0x010fe2000004186c */
[-C--:B------:R-:W-:Y:S02]  /*aa90*/  FMUL.FTZ R144, R144, R175.reuse ;  /* 0x000000af90907220 */ /* 0x080fe40000410000 */
[----:B------:R-:W-:Y:S02]  /*aaa0*/  FMUL.FTZ R145, R145, R175 ;  /* 0x000000af91917220 */ /* 0x000fe40000410000 */
[----:B------:R-:W-:-:S02]  /*aab0*/  FMUL.FTZ R146, R146, R3 ;  /* 0x0000000392927220 */ /* 0x000fc40000410000 */
[----:B------:R-:W-:Y:S01]  /*aac0*/  FMUL.FTZ R147, R147, R3 ;  /* 0x0000000393937220 */ /* 0x000fe20000410000 */
[----:B------:R-:W-:Y:S01]  /*aad0*/  HMMA.16816.F32.BF16 R112, R4, R10, R112 ;  /* 0x0000000a0470723c */ /* 0x000fe20000041870 */
[----:B------:R-:W4:Y:S01]  /*aae0*/  LDSM.16.MT88.4 R8, [R212+0x16000] ;  /* 0x01600000d408783b */ /* 0x000f220000004200 */
[--C-:B------:R-:W-:Y:S02]  /*aaf0*/  FFMA.FTZ R231, R34, c[0x0][0x23c], -R35.reuse ;  /* 0x00008f0022e77a23 */ /* 0x100fe40000010823 */
[----:B------:R-:W-:Y:S02]  /*ab00*/  FFMA.FTZ R232, R33, c[0x0][0x23c], -R35 ;  /* 0x00008f0021e87a23 */ /* 0x000fe40000010823 */
[----:B------:R-:W-:Y:S02]  /*ab10*/  FFMA.FTZ R31, R31, c[0x0][0x23c], -R30 ;  /* 0x00008f001f1f7a23 */ /* 0x000fe4000001081e */
[----:B------:R-:W1:Y:S01]  /*ab20*/  MUFU.EX2 R231, R231 ;  /* 0x000000e700e77308 */ /* 0x000e620000000800 */
[----:B------:R-:W-:-:S02]  /*ab30*/  FFMA.FTZ R174, R235, R175, R174 ;  /* 0x000000afebae7223 */ /* 0x000fc400000100ae */
[----:B------:R-:W-:Y:S01]  /*ab40*/  FFMA.FTZ R3, R234, R3, R170 ;  /* 0x00000003ea037223 */ /* 0x000fe200000100aa */
[C---:B--2---:R-:W-:Y:S01]  /*ab50*/  HMMA.16816.F32.BF16 R116, R4.reuse, R12, R116 ;  /* 0x0000000c0474723c */ /* 0x044fe20000041874 */
[----:B------:R-:W-:Y:S02]  /*ab60*/  FADD.FTZ R173, R173, R174 ;  /* 0x000000aeadad7221 */ /* 0x000fe40000010000 */
[----:B------:R-:W-:Y:S01]  /*ab70*/  FADD.FTZ R3, R169, R3 ;  /* 0x00000003a9037221 */ /* 0x000fe20000010000 */
[----:B------:R-:W2:Y:S01]  /*ab80*/  MUFU.EX2 R232, R232 ;  /* 0x000000e800e87308 */ /* 0x000ea20000000800 */
        /* <DEDUP_REMOVED lines=9> */
[----:B------:R-:W-:-:S02]  /*ac20*/  @P0 MOV R3, R0 ;  /* 0x0000000000030202 */ /* 0x000fc40000000f00 */
[----:B------:R-:W-:Y:S01]  /*ac30*/  @P0 MOV R164, R2 ;  /* 0x0000000200a40202 */ /* 0x000fe20000000f00 */
[C---:B----4-:R-:W-:Y:S08]  /*ac40*/  HMMA.16816.F32.BF16 R124, R4.reuse, R8, R124 ;  /* 0x00000008047c723c */ /* 0x050ff0000004187c */
[C---:B------:R-:W-:Y:S01]  /*ac50*/  HMMA.16816.F32.BF16 R128, R4.reuse, R10, R128 ;  /* 0x0000000a0480723c */ /* 0x040fe20000041880 */
[----:B------:R-:W4:Y:S07]  /*ac60*/  LDSM.16.MT88.4 R8, [R209+0x16000] ;  /* 0x01600000d108783b */ /* 0x000f2e0000004200 */
[C---:B-1----:R-:W-:Y:S08]  /*ac70*/  HMMA.16816.F32.BF16 R132, R4.reuse, R12, R132 ;  /* 0x0000000c0484723c */ /* 0x042ff00000041884 */
[C---:B------:R-:W-:Y:S01]  /*ac80*/  HMMA.16816.F32.BF16 R136, R4.reuse, R14, R136 ;  /* 0x0000000e0488723c */ /* 0x040fe20000041888 */
[----:B------:R-:W1:Y:S07]  /*ac90*/  LDSM.16.MT88.4 R12, [R208+0x16000] ;  /* 0x01600000d00c783b */ /* 0x000e6e0000004200 */
[C---:B----4-:R-:W-:Y:S07]  /*aca0*/  HMMA.16816.F32.BF16 R140, R4.reuse, R10, R140 ;  /* 0x0000000a048c723c */ /* 0x050fee000004188c */
[----:B------:R-:W-:Y:S01]  /*acb0*/  IMAD.WIDE.U32 R10, R18, -0x2daee0ad, RZ ;  /* 0xd2511f53120a7825 */ /* 0x000fe200078e00ff */
[----:B------:R-:W-:Y:S07]  /*acc0*/  HMMA.16816.F32.BF16 R152, R4, R8, R152 ;  /* 0x000000080498723c */ /* 0x000fee0000041898 */
[----:B------:R-:W-:-:S02]  /*acd0*/  LOP3.LUT R8, R11, UR33, R16, 0x96, !PT ;  /* 0x000000210b087c12 */ /* 0x000fc4000f8e9610 */
[C---:B------:R-:W-:Y:S01]  /*ace0*/  LOP3.LUT R11, R10.reuse, 0xffff, RZ, 0xc0, !PT ;  /* 0x0000ffff0a0b7812 */ /* 0x040fe200078ec0ff */
[----:B------:R-:W-:Y:S01]  /*acf0*/  LDSM.16.MT88.4 R16, [R212+0x10800] ;  /* 0x01080000d410783b */ /* 0x000fe20000004200 */
[----:B------:R-:W-:Y:S01]  /*ad00*/  LOP3.LUT R9, R10, 0xff, RZ, 0xc0, !PT ;  /* 0x000000ff0a097812 */ /* 0x000fe200078ec0ff */
[C---:B-1----:R-:W-:Y:S07]  /*ad10*/  HMMA.16816.F32.BF16 R148, R4.reuse, R12, R148 ;  /* 0x0000000c0494723c */ /* 0x042fee0000041894 */
[----:B------:R-:W-:Y:S01]  /*ad20*/  SHF.R.U32.HI R12, RZ, 0x8, R11 ;  /* 0x00000008ff0c7819 */ /* 0x000fe2000001160b */
[----:B------:R-:W-:Y:S01]  /*ad30*/  HMMA.16816.F32.BF16 R144, R4, R14, R144 ;  /* 0x0000000e0490723c */ /* 0x000fe20000041890 */
[----:B------:R-:W-:-:S02]  /*ad40*/  SHF.R.U32.HI R11, RZ, 0x10, R10 ;  /* 0x00000010ff0b7819 */ /* 0x000fc4000001160a */
[----:B------:R-:W-:Y:S02]  /*ad50*/  PRMT R9, R9, 0x5410, R12 ;  /* 0x0000541009097816 */ /* 0x000fe4000000000c */
[----:B------:R-:W1:Y:S01]  /*ad60*/  LDSM.16.MT88.4 R12, [R210+0x10800] ;  /* 0x01080000d20c783b */ /* 0x000e620000004200 */
[----:B------:R-:W-:Y:S02]  /*ad70*/  SHF.R.U32.HI R10, RZ, 0x18, R10 ;  /* 0x00000018ff0a7819 */ /* 0x000fe4000001160a */
[C---:B------:R-:W-:Y:S02]  /*ad80*/  LOP3.LUT R6, R8.reuse, 0xffff, RZ, 0xc0, !PT ;  /* 0x0000ffff08067812 */ /* 0x040fe400078ec0ff */
[--C-:B------:R-:W-:Y:S02]  /*ad90*/  SHF.R.U32.HI R5, RZ, 0x10, R8.reuse ;  /* 0x00000010ff057819 */ /* 0x100fe40000011608 */
[----:B------:R-:W-:Y:S02]  /*ada0*/  LOP3.LUT R4, R8, 0xff, RZ, 0xc0, !PT ;  /* 0x000000ff08047812 */ /* 0x000fe400078ec0ff */
[----:B------:R-:W-:-:S02]  /*adb0*/  SHF.R.U32.HI R8, RZ, 0x18, R8 ;  /* 0x00000018ff087819 */ /* 0x000fc40000011608 */
[----:B------:R-:W-:Y:S02]  /*adc0*/  SHF.R.U32.HI R6, RZ, 0x8, R6 ;  /* 0x00000008ff067819 */ /* 0x000fe40000011606 */
[----:B------:R-:W-:Y:S02]  /*add0*/  LOP3.LUT R5, R5, 0xff, RZ, 0xc0, !PT ;  /* 0x000000ff05057812 */ /* 0x000fe400078ec0ff */
[----:B------:R-:W-:Y:S02]  /*ade0*/  LOP3.LUT R7, R11, 0xff, RZ, 0xc0, !PT ;  /* 0x000000ff0b077812 */ /* 0x000fe400078ec0ff */
[----:B------:R-:W-:Y:S01]  /*adf0*/  PRMT R4, R4, 0x5410, R6 ;  /* 0x0000541004047816 */ /* 0x000fe20000000006 */
[--C-:B------:R-:W-:Y:S01]  /*ae00*/  HSET2.LE.AND R6, R9, R233.reuse, PT ;  /* 0x000000e909067233 */ /* 0x100fe20003803000 */
[----:B------:R-:W-:Y:S02]  /*ae10*/  PRMT R5, R5, 0x5410, R8 ;  /* 0x0000541005057816 */ /* 0x000fe40000000008 */
[----:B------:R-:W-:Y:S01]  /*ae20*/  PRMT R7, R7, 0x5410, R10 ;  /* 0x0000541007077816 */ /* 0x000fe2000000000a */
[--C-:B------:R-:W-:Y:S01]  /*ae30*/  HSET2.LE.AND R4, R4, R233.reuse, PT ;  /* 0x000000e904047233 */ /* 0x100fe20003803000 */
[----:B------:R-:W-:Y:S01]  /*ae40*/  F2FP.BF16.PACK_AB R10, R179, R180 ;  /* 0x000000b4b30a723e */ /* 0x000fe200000010ff */
[--C-:B------:R-:W-:Y:S01]  /*ae50*/  HSET2.LE.AND R5, R5, R233.reuse, PT ;  /* 0x000000e905057233 */ /* 0x100fe20003803000 */
[----:B------:R-:W-:Y:S01]  /*ae60*/  F2FP.BF16.PACK_AB R9, R182, R183 ;  /* 0x000000b7b609723e */ /* 0x000fe200000010ff */
[----:B------:R-:W-:Y:S01]  /*ae70*/  HSET2.LE.AND R7, R7, R233, PT ;  /* 0x000000e907077233 */ /* 0x000fe20003803000 */
[----:B------:R-:W-:Y:S01]  /*ae80*/  F2FP.BF16.PACK_AB R8, R181, R178 ;  /* 0x000000b2b508723e */ /* 0x000fe200000010ff */
[----:B------:R-:W-:Y:S01]  /*ae90*/  FADD.FTZ R183, R183, R168 ;  /* 0x000000a8b7b77221 */ /* 0x000fe20000010000 */
[----:B------:R-:W-:Y:S01]  /*aea0*/  LOP3.LUT R4, R4, R10, RZ, 0xc0, !PT ;  /* 0x0000000a04047212 */ /* 0x000fe200078ec0ff */
[----:B------:R-:W-:Y:S01]  /*aeb0*/  FADD.FTZ R179, R179, R171 ;  /* 0x000000abb3b37221 */ /* 0x000fe20000010000 */
[----:B------:R-:W-:Y:S01]  /*aec0*/  LOP3.LUT R5, R5, R9, RZ, 0xc0, !PT ;  /* 0x0000000905057212 */ /* 0x000fe200078ec0ff */
[----:B------:R-:W-:Y:S01]  /*aed0*/  FADD.FTZ R183, R182, R183 ;  /* 0x000000b7b6b77221 */ /* 0x000fe20000010000 */
[----:B------:R-:W-:Y:S01]  /*aee0*/  LOP3.LUT R6, R6, R8, RZ, 0xc0, !PT ;  /* 0x0000000806067212 */ /* 0x000fe200078ec0ff */
[----:B------:R-:W-:Y:S01]  /*aef0*/  FADD.FTZ R179, R178, R179 ;  /* 0x000000b3b2b37221 */ /* 0x000fe20000010000 */
[----:B------:R-:W4:Y:S01]  /*af00*/  LDSM.16.MT88.4 R8, [R209+0x10800] ;  /* 0x01080000d108783b */ /* 0x000f220000004200 */
[----:B------:R-:W-:Y:S01]  /*af10*/  LOP3.LUT R7, R7, R20, RZ, 0xc0, !PT ;  /* 0x0000001407077212 */ /* 0x000fe200078ec0ff */
[----:B------:R-:W-:-:S02]  /*af20*/  FADD.FTZ R185, R185, R183 ;  /* 0x000000b7b9b97221 */ /* 0x000fc40000010000 */
[----:B------:R-:W2:Y:S01]  /*af30*/  LDSM.16.MT88.4 R20, [R209+0x12800] ;  /* 0x01280000d114783b */ /* 0x000ea20000004200 */
[----:B------:R-:W-:Y:S02]  /*af40*/  FADD.FTZ R181, R181, R179 ;  /* 0x000000b3b5b57221 */ /* 0x000fe40000010000 */
[----:B------:R-:W-:Y:S01]  /*af50*/  FADD.FTZ R185, R184, R185 ;  /* 0x000000b9b8b97221 */ /* 0x000fe20000010000 */
[----:B-1----:R-:W-:Y:S01]  /*af60*/  HMMA.16816.F32.BF16 R36, R4, R12, R36 ;  /* 0x0000000c0424723c */ /* 0x002fe20000041824 */
[----:B------:R-:W-:-:S07]  /*af70*/  FADD.FTZ R181, R191, R181 ;  /* 0x000000b5bfb57221 */ /* 0x000fce0000010000 */
[C---:B------:R-:W-:Y:S01]  /*af80*/  HMMA.16816.F32.BF16 R40, R4.reuse, R14, R40 ;  /* 0x0000000e0428723c */ /* 0x040fe20000041828 */
[----:B------:R-:W1:Y:S07]  /*af90*/  LDSM.16.MT88.4 R12, [R212+0x12800] ;  /* 0x01280000d40c783b */ /* 0x000e6e0000004200 */
[C---:B------:R-:W-:Y:S08]  /*afa0*/  HMMA.16816.F32.BF16 R160, R4.reuse, R16, R160 ;  /* 0x0000001004a0723c */ /* 0x040ff000000418a0 */
[C---:B------:R-:W-:Y:S01]  /*afb0*/  HMMA.16816.F32.BF16 R156, R4.reuse, R18, R156 ;  /* 0x00000012049c723c */ /* 0x040fe2000004189c */
[----:B------:R-:W3:Y:S07]  /*afc0*/  LDSM.16.MT88.4 R16, [R208+0x10800] ;  /* 0x01080000d010783b */ /* 0x000eee0000004200 */
[C---:B----4-:R-:W-:Y:S08]  /*afd0*/  HMMA.16816.F32.BF16 R44, R4.reuse, R8, R44 ;  /* 0x00000008042c723c */ /* 0x050ff0000004182c */
[C---:B------:R-:W-:Y:S01]  /*afe0*/  HMMA.16816.F32.BF16 R48, R4.reuse, R10, R48 ;  /* 0x0000000a0430723c */ /* 0x040fe20000041830 */
[----:B------:R-:W4:Y:S07]  /*aff0*/  LDSM.16.MT88.4 R8, [R210+0x12800] ;  /* 0x01280000d208783b */ /* 0x000f2e0000004200 */
[C---:B--2---:R-:W-:Y:S08]  /*b000*/  HMMA.16816.F32.BF16 R76, R4.reuse, R20, R76 ;  /* 0x00000014044c723c */ /* 0x044ff0000004184c */
[C---:B-1----:R-:W-:Y:S08]  /*b010*/  HMMA.16816.F32.BF16 R60, R4.reuse, R12, R60 ;  /* 0x0000000c043c723c */ /* 0x042ff0000004183c */
[C---:B------:R-:W-:Y:S01]  /*b020*/  HMMA.16816.F32.BF16 R64, R4.reuse, R14, R64 ;  /* 0x0000000e0440723c */ /* 0x040fe20000041840 */
[----:B------:R-:W1:Y:S07]  /*b030*/  LDSM.16.MT88.4 R12, [R212+0x14800] ;  /* 0x01480000d40c783b */ /* 0x000e6e0000004200 */
[C---:B---3--:R-:W-:Y:S08]  /*b040*/  HMMA.16816.F32.BF16 R52, R4.reuse, R16, R52 ;  /* 0x000000100434723c */ /* 0x048ff00000041834 */
[C---:B------:R-:W-:Y:S01]  /*b050*/  HMMA.16816.F32.BF16 R56, R4.reuse, R18, R56 ;  /* 0x000000120438723c */ /* 0x040fe20000041838 */
[----:B------:R-:W2:Y:S07]  /*b060*/  LDSM.16.MT88.4 R16, [R208+0x12800] ;  /* 0x01280000d010783b */ /* 0x000eae0000004200 */
[C---:B----4-:R-:W-:Y:S08]  /*b070*/  HMMA.16816.F32.BF16 R68, R4.reuse, R8, R68 ;  /* 0x000000080444723c */ /* 0x050ff00000041844 */
        /* <DEDUP_REMOVED lines=14> */
[C---:B-1----:R-:W-:Y:S08]  /*b160*/  HMMA.16816.F32.BF16 R124, R4.reuse, R12, R124 ;  /* 0x0000000c047c723c */ /* 0x042ff0000004187c */
[C---:B------:R-:W-:Y:S01]  /*b170*/  HMMA.16816.F32.BF16 R128, R4.reuse, R14, R128 ;  /* 0x0000000e0480723c */ /* 0x040fe20000041880 */
[----:B------:R-:W1:Y:S07]  /*b180*/  LDSM.16.MT88.4 R12, [R208+0x16800] ;  /* 0x01680000d00c783b */ /* 0x000e6e0000004200 */
[C---:B--2---:R-:W-:Y:S08]  /*b190*/  HMMA.16816.F32.BF16 R116, R4.reuse, R16, R116 ;  /* 0x000000100474723c */ /* 0x044ff00000041874 */
[C---:B------:R-:W-:Y:S01]  /*b1a0*/  HMMA.16816.F32.BF16 R120, R4.reuse, R18, R120 ;  /* 0x000000120478723c */ /* 0x040fe20000041878 */
[----:B------:R-:W2:Y:S07]  /*b1b0*/  LDSM.16.MT88.4 R16, [R209+0x16800] ;  /* 0x01680000d110783b */ /* 0x000eae0000004200 */
[C---:B---3--:R-:W-:Y:S07]  /*b1c0*/  HMMA.16816.F32.BF16 R132, R4.reuse, R8, R132 ;  /* 0x000000080484723c */ /* 0x048fee0000041884 */
[----:B------:R-:W-:Y:S01]  /*b1d0*/  LOP3.LUT R8, R25, UR15, R238, 0x96, !PT ;  /* 0x0000000f19087c12 */ /* 0x000fe2000f8e96ee */
[----:B------:R-:W-:Y:S01]  /*b1e0*/  IMAD.WIDE.U32 R24, R24, -0x2daee0ad, RZ ;  /* 0xd2511f5318187825 */ /* 0x000fe200078e00ff */
[----:B------:R-:W-:Y:S03]  /*b1f0*/  HMMA.16816.F32.BF16 R136, R4, R10, R136 ;  /* 0x0000000a0488723c */ /* 0x000fe60000041888 */
[----:B------:R-:W-:-:S05]  /*b200*/  IMAD.WIDE.U32 R8, R8, -0x2daee0ad, RZ ;  /* 0xd2511f5308087825 */ /* 0x000fca00078e00ff */
[----:B------:R-:W-:Y:S01]  /*b210*/  LOP3.LUT R236, R9, UR12, R236, 0x96, !PT ;  /* 0x0000000c09ec7c12 */ /* 0x000fe2000f8e96ec */
[----:B-1----:R-:W-:Y:S01]  /*b220*/  HMMA.16816.F32.BF16 R148, R4, R12, R148 ;  /* 0x0000000c0494723c */ /* 0x002fe20000041894 */
[----:B------:R-:W-:-:S03]  /*b230*/  LOP3.LUT R240, R25, UR10, R8, 0x96, !PT ;  /* 0x0000000a19f07c12 */ /* 0x000fc6000f8e9608 */
[----:B------:R-:W-:-:S04]  /*b240*/  IMAD.WIDE.U32 R236, R236, -0x326172a9, RZ ;  /* 0xcd9e8d57ecec7825 */ /* 0x000fc800078e00ff */
[----:B------:R-:W-:Y:S01]  /*b250*/  HMMA.16816.F32.BF16 R144, R4, R14, R144 ;  /* 0x0000000e0490723c */ /* 0x000fe20000041890 */
[----:B------:R-:W-:Y:S01]  /*b260*/  LOP3.LUT R238, R237, UR11, R26, 0x96, !PT ;  /* 0x0000000bedee7c12 */ /* 0x000fe2000f8e961a */
[----:B------:R-:W1:Y:S01]  /*b270*/  LDSM.16.MT88.4 R12, [R212+0x11000] ;  /* 0x01100000d40c783b */ /* 0x000e620000004200 */
[----:B------:R-:W-:-:S04]  /*b280*/  IMAD.WIDE.U32 R240, R240, -0x326172a9, RZ ;  /* 0xcd9e8d57f0f07825 */ /* 0x000fc800078e00ff */
[----:B------:R-:W-:Y:S01]  /*b290*/  IMAD.WIDE.U32 R238, R238, -0x2daee0ad, RZ ;  /* 0xd2511f53eeee7825 */ /* 0x000fe200078e00ff */
[C---:B--2---:R-:W-:Y:S03]  /*b2a0*/  HMMA.16816.F32.BF16 R152, R4.reuse, R16, R152 ;  /* 0x000000100498723c */ /* 0x044fe60000041898 */
[----:B------:R-:W-:Y:S01]  /*b2b0*/  FFMA.FTZ R237, R28, c[0x0][0x23c], -R30 ;  /* 0x00008f001ced7a23 */ /* 0x000fe2000001081e */
[----:B------:R-:W-:Y:S02]  /*b2c0*/  LOP3.LUT R10, R239, UR8, R24, 0x96, !PT ;  /* 0x00000008ef0a7c12 */ /* 0x000fe4000f8e9618 */
[----:B------:R-:W-:Y:S02]  /*b2d0*/  LDSM.16.MT88.4 R24, [R209+0x11000] ;  /* 0x01100000d118783b */ /* 0x000fe40000004200 */
[C---:B------:R-:W-:Y:S01]  /*b2e0*/  HMMA.16816.F32.BF16 R140, R4.reuse, R18, R140 ;  /* 0x00000012048c723c */ /* 0x040fe2000004188c */
[----:B------:R-:W-:Y:S01]  /*b2f0*/  IMAD.WIDE.U32 R10, R10, -0x326172a9, RZ ;  /* 0xcd9e8d570a0a7825 */ /* 0x000fe200078e00ff */
[----:B------:R-:W-:Y:S04]  /*b300*/  MUFU.EX2 R237, R237 ;  /* 0x000000ed00ed7308 */ /* 0x000fe80000000800 */
[----:B------:R-:W-:Y:S01]  /*b310*/  LOP3.LUT R8, R11, UR31, R240, 0x96, !PT ;  /* 0x0000001f0b087c12 */ /* 0x000fe2000f8e96f0 */
[----:B------:R-:W-:Y:S01]  /*b320*/  @UP0 UIADD3 UR31, UR6, -0x3, URZ ;  /* 0xfffffffd061f0890 */ /* 0x000fe2000fffe03f */
[----:B------:R-:W-:Y:S01]  /*b330*/  LOP3.LUT R16, R10, 0xffff, RZ, 0xc0, !PT ;  /* 0x0000ffff0a107812 */ /* 0x000fe200078ec0ff */
[----:B------:R-:W-:Y:S01]  /*b340*/  HMMA.16816.F32.BF16 R112, R4, R22, R112 ;  /* 0x000000160470723c */ /* 0x000fe20000041870 */
[----:B------:R-:W-:Y:S01]  /*b350*/  SHF.R.U32.HI R9, RZ, 0x10, R10 ;  /* 0x00000010ff097819 */ /* 0x000fe2000001160a */
[----:B------:R-:W2:Y:S01]  /*b360*/  LDSM.16.MT88.4 R4, [R210+0x11000] ;  /* 0x01100000d204783b */ /* 0x000ea20000004200 */
[----:B------:R-:W-:-:S02]  /*b370*/  LOP3.LUT R17, R8, 0xffff, RZ, 0xc0, !PT ;  /* 0x0000ffff08117812 */ /* 0x000fc400078ec0ff */
[----:B------:R-:W-:Y:S01]  /*b380*/  SHF.R.U32.HI R18, RZ, 0x10, R8 ;  /* 0x00000010ff127819 */ /* 0x000fe20000011608 */
[----:B------:R-:W3:Y:S01]  /*b390*/  LDSM.16.MT88.4 R20, [R208+0x11000] ;  /* 0x01100000d014783b */ /* 0x000ee20000004200 */
[----:B------:R-:W-:Y:S02]  /*b3a0*/  LOP3.LUT R11, R10, 0xff, RZ, 0xc0, !PT ;  /* 0x000000ff0a0b7812 */ /* 0x000fe400078ec0ff */
[----:B------:R-:W-:Y:S02]  /*b3b0*/  SHF.R.U32.HI R16, RZ, 0x8, R16 ;  /* 0x00000008ff107819 */ /* 0x000fe40000011610 */
[----:B------:R-:W-:Y:S02]  /*b3c0*/  SHF.R.U32.HI R10, RZ, 0x18, R10 ;  /* 0x00000018ff0a7819 */ /* 0x000fe4000001160a */
[----:B------:R-:W-:Y:S02]  /*b3d0*/  LOP3.LUT R9, R9, 0xff, RZ, 0xc0, !PT ;  /* 0x000000ff09097812 */ /* 0x000fe400078ec0ff */
[----:B------:R-:W-:-:S02]  /*b3e0*/  LOP3.LUT R19, R8, 0xff, RZ, 0xc0, !PT ;  /* 0x000000ff08137812 */ /* 0x000fc400078ec0ff */
[----:B------:R-:W-:Y:S02]  /*b3f0*/  SHF.R.U32.HI R8, RZ, 0x18, R8 ;  /* 0x00000018ff087819 */ /* 0x000fe40000011608 */
[----:B------:R-:W-:Y:S02]  /*b400*/  SHF.R.U32.HI R17, RZ, 0x8, R17 ;  /* 0x00000008ff117819 */ /* 0x000fe40000011611 */
[----:B------:R-:W-:Y:S02]  /*b410*/  LOP3.LUT R18, R18, 0xff, RZ, 0xc0, !PT ;  /* 0x000000ff12127812 */ /* 0x000fe400078ec0ff */
[----:B------:R-:W-:Y:S02]  /*b420*/  PRMT R11, R11, 0x5410, R16 ;  /* 0x000054100b0b7816 */ /* 0x000fe40000000010 */
[----:B------:R-:W-:Y:S02]  /*b430*/  PRMT R9, R9, 0x5410, R10 ;  /* 0x0000541009097816 */ /* 0x000fe4000000000a */
[----:B------:R-:W-:Y:S01]  /*b440*/  PRMT R17, R19, 0x5410, R17 ;  /* 0x0000541013117816 */ /* 0x000fe20000000011 */
[--C-:B------:R-:W-:Y:S01]  /*b450*/  HSET2.LE.AND R10, R11, R233.reuse, PT ;  /* 0x000000e90b0a7233 */ /* 0x100fe20003803000 */
[----:B------:R-:W-:Y:S01]  /*b460*/  PRMT R18, R18, 0x5410, R8 ;  /* 0x0000541012127816 */ /* 0x000fe20000000008 */
[--C-:B------:R-:W-:Y:S01]  /*b470*/  HSET2.LE.AND R11, R9, R233.reuse, PT ;  /* 0x000000e9090b7233 */ /* 0x100fe20003803000 */
[----:B------:R-:W-:Y:S01]  /*b480*/  F2FP.BF16.PACK_AB R19, R190, R191 ;  /* 0x000000bfbe13723e */ /* 0x000fe200000010ff */
[--C-:B------:R-:W-:Y:S01]  /*b490*/  HSET2.LE.AND R8, R17, R233.reuse, PT ;  /* 0x000000e911087233 */ /* 0x100fe20003803000 */
[----:B-----5:R-:W-:Y:S01]  /*b4a0*/  F2FP.BF16.PACK_AB R17, R187, R189 ;  /* 0x000000bdbb11723e */ /* 0x020fe200000010ff */
[----:B------:R-:W-:Y:S01]  /*b4b0*/  HSET2.LE.AND R9, R18, R233, PT ;  /* 0x000000e912097233 */ /* 0x000fe20003803000 */
[----:B------:R-:W-:Y:S01]  /*b4c0*/  F2FP.BF16.PACK_AB R18, R230, R223 ;  /* 0x000000dfe612723e */ /* 0x000fe200000010ff */
[----:B------:R-:W-:Y:S01]  /*b4d0*/  FADD.FTZ R190, R190, R181 ;  /* 0x000000b5bebe7221 */ /* 0x000fe20000010000 */
        /* <DEDUP_REMOVED lines=11> */
[----:B------:R-:W-:-:S02]  /*b590*/  FADD.FTZ R230, R177, R230 ;  /* 0x000000e6b1e67221 */ /* 0x000fc40000010000 */
[----:B------:R-:W-:Y:S02]  /*b5a0*/  FADD.FTZ R189, R187, R189 ;  /* 0x000000bdbbbd7221 */ /* 0x000fe40000010000 */
[----:B-1----:R-:W-:Y:S01]  /*b5b0*/  HMMA.16816.F32.BF16 R160, R8, R12, R160 ;  /* 0x0000000c08a0723c */ /* 0x002fe200000418a0 */
[----:B------:R-:W-:-:S04]  /*b5c0*/  FADD.FTZ R230, R176, R230 ;  /* 0x000000e6b0e67221 */ /* 0x000fc80000010000 */
[----:B------:R-:W-:-:S03]  /*b5d0*/  FADD.FTZ R230, R231, R230 ;  /* 0x000000e6e7e67221 */ /* 0x000fc60000010000 */
[----:B------:R-:W-:Y:S01]  /*b5e0*/  HMMA.16816.F32.BF16 R156, R8, R14, R156 ;  /* 0x0000000e089c723c */ /* 0x000fe2000004189c */
[----:B------:R-:W1:Y:S01]  /*b5f0*/  LDSM.16.MT88.4 R12, [R210+0x13000] ;  /* 0x01300000d20c783b */ /* 0x000e620000004200 */
[----:B------:R-:W-:-:S06]  /*b600*/  FADD.FTZ R235, R232, R230 ;  /* 0x000000e6e8eb7221 */ /* 0x000fcc0000010000 */
[C---:B--2---:R-:W-:Y:S08]  /*b610*/  HMMA.16816.F32.BF16 R36, R8.reuse, R4, R36 ;  /* 0x000000040824723c */ /* 0x044ff00000041824 */
[C---:B------:R-:W-:Y:S01]  /*b620*/  HMMA.16816.F32.BF16 R40, R8.reuse, R6, R40 ;  /* 0x000000060828723c */ /* 0x040fe20000041828 */
[----:B------:R-:W2:Y:S07]  /*b630*/  LDSM.16.MT88.4 R4, [R209+0x13000] ;  /* 0x01300000d104783b */ /* 0x000eae0000004200 */
[C---:B---3--:R-:W-:Y:S08]  /*b640*/  HMMA.16816.F32.BF16 R52, R8.reuse, R20, R52 ;  /* 0x000000140834723c */ /* 0x048ff00000041834 */
[C---:B------:R-:W-:Y:S01]  /*b650*/  HMMA.16816.F32.BF16 R56, R8.reuse, R22, R56 ;  /* 0x000000160838723c */ /* 0x040fe20000041838 */
[----:B------:R-:W-:Y:S07]  /*b660*/  LDSM.16.MT88.4 R20, [R212+0x15000] ;  /* 0x01500000d414783b */ /* 0x000fee0000004200 */
[C---:B----4-:R-:W-:Y:S08]  /*b670*/  HMMA.16816.F32.BF16 R60, R8.reuse, R16, R60 ;  /* 0x00000010083c723c */ /* 0x050ff0000004183c */
[C---:B-1----:R-:W-:Y:S08]  /*b680*/  HMMA.16816.F32.BF16 R68, R8.reuse, R12, R68 ;  /* 0x0000000c0844723c */ /* 0x042ff00000041844 */
[C---:B------:R-:W-:Y:S01]  /*b690*/  HMMA.16816.F32.BF16 R72, R8.reuse, R14, R72 ;  /* 0x0000000e0848723c */ /* 0x040fe20000041848 */
[----:B------:R-:W1:Y:S07]  /*b6a0*/  LDSM.16.MT88.4 R12, [R209+0x15000] ;  /* 0x01500000d10c783b */ /* 0x000e6e0000004200 */
[C---:B--2---:R-:W-:Y:S08]  /*b6b0*/  HMMA.16816.F32.BF16 R76, R8.reuse, R4, R76 ;  /* 0x00000004084c723c */ /* 0x044ff0000004184c */
[C---:B------:R-:W-:Y:S01]  /*b6c0*/  HMMA.16816.F32.BF16 R80, R8.reuse, R6, R80 ;  /* 0x000000060850723c */ /* 0x040fe20000041850 */
[----:B------:R-:W2:Y:S07]  /*b6d0*/  LDSM.16.MT88.4 R4, [R208+0x15000] ;  /* 0x01500000d004783b */ /* 0x000eae0000004200 */
        /* <DEDUP_REMOVED lines=8> */
[C---:B--2---:R-:W-:Y:S07]  /*b760*/  HMMA.16816.F32.BF16 R120, R8.reuse, R6, R120 ;  /* 0x000000060878723c */ /* 0x044fee0000041878 */
[----:B------:R-:W-:Y:S01]  /*b770*/  LOP3.LUT R6, R241, UR9, R236, 0x96, !PT ;  /* 0x00000009f1067c12 */ /* 0x000fe2000f8e96ec */
[----:B------:R-:W-:Y:S01]  /*b780*/  HMMA.16816.F32.BF16 R92, R8, R20, R92 ;  /* 0x00000014085c723c */ /* 0x000fe2000004185c */
[----:B------:R-:W-:-:S02]  /*b790*/  FFMA.FTZ R236, R32, c[0x0][0x23c], -R30 ;  /* 0x00008f0020ec7a23 */ /* 0x000fc4000001081e */
[----:B------:R-:W-:Y:S01]  /*b7a0*/  LDSM.16.MT88.4 R32, [R209+0x11800] ;  /* 0x01180000d120783b */ /* 0x000fe20000004200 */
[----:B------:R-:W-:-:S03]  /*b7b0*/  IMAD.WIDE.U32 R6, R6, -0x2daee0ad, RZ ;  /* 0xd2511f5306067825 */ /* 0x000fc600078e00ff */
[----:B------:R-:W2:Y:S01]  /*b7c0*/  MUFU.EX2 R236, R236 ;  /* 0x000000ec00ec7308 */ /* 0x000ea20000000800 */
[----:B------:R-:W-:Y:S01]  /*b7d0*/  HMMA.16816.F32.BF16 R96, R8, R22, R96 ;  /* 0x000000160860723c */ /* 0x000fe20000041860 */
[----:B------:R-:W4:Y:S01]  /*b7e0*/  LDSM.16.MT88.4 R20, [R212+0x17000] ;  /* 0x01700000d414783b */ /* 0x000f220000004200 */
[----:B------:R-:W-:-:S05]  /*b7f0*/  LOP3.LUT R239, R7, UR33, R238, 0x96, !PT ;  /* 0x0000002107ef7c12 */ /* 0x000fca000f8e96ee */
[----:B------:R-:W5:Y:S01]  /*b800*/  MUFU.EX2 R238, R31 ;  /* 0x0000001f00ee7308 */ /* 0x000f620000000800 */
[----:B---3--:R-:W-:Y:S01]  /*b810*/  HMMA.16816.F32.BF16 R100, R8, R16, R100 ;  /* 0x000000100864723c */ /* 0x008fe20000041864 */
[----:B--2---:R-:W-:-:S07]  /*b820*/  FADD.FTZ R189, R236, R189 ;  /* 0x000000bdecbd7221 */ /* 0x004fce0000010000 */
[----:B------:R-:W-:Y:S01]  /*b830*/  HMMA.16816.F32.BF16 R104, R8, R18, R104 ;  /* 0x000000120868723c */ /* 0x000fe20000041868 */
[----:B------:R-:W2:Y:S01]  /*b840*/  LDSM.16.MT88.4 R16, [R210+0x17000] ;  /* 0x01700000d210783b */ /* 0x000ea20000004200 */
[----:B-----5:R-:W-:-:S06]  /*b850*/  FADD.FTZ R189, R238, R189 ;  /* 0x000000bdeebd7221 */ /* 0x020fcc0000010000 */
[----:B-1----:R-:W-:Y:S01]  /*b860*/  HMMA.16816.F32.BF16 R152, R8, R12, R152 ;  /* 0x0000000c0898723c */ /* 0x002fe20000041898 */
[----:B------:R-:W-:-:S06]  /*b870*/  FADD.FTZ R189, R237, R189 ;  /* 0x000000bdedbd7221 */ /* 0x000fcc0000010000 */
[----:B------:R-:W-:Y:S01]  /*b880*/  LOP3.LUT R13, R239, 0xffff, RZ, 0xc0, !PT ;  /* 0x0000ffffef0d7812 */ /* 0x000fe200078ec0ff */
[----:B------:R-:W-:Y:S01]  /*b890*/  HMMA.16816.F32.BF16 R116, R8, R4, R116 ;  /* 0x000000040874723c */ /* 0x000fe20000041874 */
[----:B------:R-:W-:Y:S02]  /*b8a0*/  LOP3.LUT R12, R6, 0xff, RZ, 0xc0, !PT ;  /* 0x000000ff060c7812 */ /* 0x000fe400078ec0ff */
[----:B------:R-:W-:-:S04]  /*b8b0*/  SHF.R.U32.HI R13, RZ, 0x8, R13 ;  /* 0x00000008ff0d7819 */ /* 0x000fc8000001160d */
[----:B------:R-:W-:Y:S01]  /*b8c0*/  LOP3.LUT R5, R239, 0xff, RZ, 0xc0, !PT ;  /* 0x000000ffef057812 */ /* 0x000fe200078ec0ff */
[C---:B------:R-:W-:Y:S01]  /*b8d0*/  HMMA.16816.F32.BF16 R140, R8.reuse, R14, R140 ;  /* 0x0000000e088c723c */ /* 0x040fe2000004188c */
[----:B------:R-:W-:Y:S02]  /*b8e0*/  LOP3.LUT R4, R6, 0xffff, RZ, 0xc0, !PT ;  /* 0x0000ffff06047812 */ /* 0x000fe400078ec0ff */
[----:B------:R-:W-:Y:S01]  /*b8f0*/  PRMT R5, R5, 0x5410, R13 ;  /* 0x0000541005057816 */ /* 0x000fe2000000000d */
[----:B------:R-:W-:Y:S01]  /*b900*/  FFMA.FTZ R13, R29, c[0x0][0x23c], -R30 ;  /* 0x00008f001d0d7a23 */ /* 0x000fe2000001081e */
[----:B------:R-:W-:Y:S01]  /*b910*/  SHF.R.U32.HI R7, RZ, 0x10, R6 ;  /* 0x00000010ff077819 */ /* 0x000fe20000011606 */
[----:B------:R-:W-:Y:S01]  /*b920*/  LDSM.16.MT88.4 R28, [R210+0x11800] ;  /* 0x01180000d21c783b */ /* 0x000fe20000004200 */
[--C-:B------:R-:W-:Y:S01]  /*b930*/  SHF.R.U32.HI R14, RZ, 0x10, R239.reuse ;  /* 0x00000010ff0e7819 */ /* 0x100fe200000116ef */
[----:B------:R-:W-:Y:S01]  /*b940*/  HSET2.LE.AND R5, R5, R233, PT ;  /* 0x000000e905057233 */ /* 0x000fe20003803000 */
[----:B------:R-:W-:Y:S01]  /*b950*/  SHF.R.U32.HI R15, RZ, 0x18, R239 ;  /* 0x00000018ff0f7819 */ /* 0x000fe200000116ef */
[----:B------:R-:W-:Y:S01]  /*b960*/  HMMA.16816.F32.BF16 R84, R8, R24, R84 ;  /* 0x000000180854723c */ /* 0x000fe20000041854 */
[----:B------:R1:W3:Y:S01]  /*b970*/  MUFU.EX2 R239, R13 ;  /* 0x0000000d00ef7308 */ /* 0x0002e20000000800 */
[----:B------:R-:W-:-:S02]  /*b980*/  SHF.R.U32.HI R4, RZ, 0x8, R4 ;  /* 0x00000008ff047819 */ /* 0x000fc40000011604 */
[----:B------:R-:W-:Y:S02]  /*b990*/  LOP3.LUT R14, R14, 0xff, RZ, 0xc0, !PT ;  /* 0x000000ff0e0e7812 */ /* 0x000fe400078ec0ff */
[----:B------:R-:W-:Y:S02]  /*b9a0*/  SHF.R.U32.HI R6, RZ, 0x18, R6 ;  /* 0x00000018ff067819 */ /* 0x000fe40000011606 */
[----:B------:R-:W-:Y:S01]  /*b9b0*/  LOP3.LUT R7, R7, 0xff, RZ, 0xc0, !PT ;  /* 0x000000ff07077812 */ /* 0x000fe200078ec0ff */
[----:B------:R-:W-:Y:S01]  /*b9c0*/  HMMA.16816.F32.BF16 R88, R8, R26, R88 ;  /* 0x0000001a0858723c */ /* 0x000fe20000041858 */
[----:B------:R-:W-:Y:S01]  /*b9d0*/  PRMT R12, R12, 0x5410, R4 ;  /* 0x000054100c0c7816 */ /* 0x000fe20000000004 */
[----:B------:R-:W5:Y:S01]  /*b9e0*/  LDSM.16.MT88.4 R24, [R208+0x17000] ;  /* 0x01700000d018783b */ /* 0x000f620000004200 */
[----:B------:R-:W-:Y:S02]  /*b9f0*/  PRMT R14, R14, 0x5410, R15 ;  /* 0x000054100e0e7816 */ /* 0x000fe4000000000f */
[----:B------:R-:W-:-:S02]  /*ba00*/  PRMT R6, R7, 0x5410, R6 ;  /* 0x0000541007067816 */ /* 0x000fc40000000006 */
[----:B------:R-:W-:Y:S01]  /*ba10*/  F2FP.BF16.PACK_AB R15, R238, R236 ;  /* 0x000000ecee0f723e */ /* 0x000fe200000010ff */
[C---:B----4-:R-:W-:Y:S01]  /*ba20*/  HMMA.16816.F32.BF16 R124, R8.reuse, R20, R124 ;  /* 0x00000014087c723c */ /* 0x050fe2000004187c */
[----:B-1----:R-:W-:Y:S01]  /*ba30*/  F2FP.BF16.PACK_AB R13, R176, R177 ;  /* 0x000000b1b00d723e */ /* 0x002fe200000010ff */
[--C-:B------:R-:W-:Y:S01]  /*ba40*/  HSET2.LE.AND R7, R6, R233.reuse, PT ;  /* 0x000000e906077233 */ /* 0x100fe20003803000 */
[----:B---3--:R-:W-:Y:S02]  /*ba50*/  FADD.FTZ R234, R239, R189 ;  /* 0x000000bdefea7221 */ /* 0x008fe40000010000 */
[----:B------:R-:W-:Y:S01]  /*ba60*/  LOP3.LUT R4, R5, R13, RZ, 0xc0, !PT ;  /* 0x0000000d05047212 */ /* 0x000fe200078ec0ff */
[--C-:B------:R-:W-:Y:S01]  /*ba70*/  HSET2.LE.AND R13, R12, R233.reuse, PT ;  /* 0x000000e90c0d7233 */ /* 0x100fe20003803000 */
[----:B------:R-:W-:Y:S01]  /*ba80*/  F2FP.BF16.PACK_AB R12, R239, R237 ;  /* 0x000000edef0c723e */ /* 0x000fe200000010ff */
[----:B------:R-:W-:Y:S01]  /*ba90*/  HSET2.LE.AND R5, R14, R233, PT ;  /* 0x000000e90e057233 */ /* 0x000fe20003803000 */
[----:B------:R-:W-:Y:S01]  /*baa0*/  F2FP.BF16.PACK_AB R14, R232, R231 ;  /* 0x000000e7e80e723e */ /* 0x000fe200000010ff */
[----:B------:R-:W-:Y:S01]  /*bab0*/  HMMA.16816.F32.BF16 R128, R8, R22, R128 ;  /* 0x000000160880723c */ /* 0x000fe20000041880 */
[----:B------:R-:W-:Y:S01]  /*bac0*/  LOP3.LUT R7, R7, R12, RZ, 0xc0, !PT ;  /* 0x0000000c07077212 */ /* 0x000fe200078ec0ff */
[----:B------:R-:W1:Y:S01]  /*bad0*/  LDSM.16.MT88.4 R20, [R212+0x11800] ;  /* 0x01180000d414783b */ /* 0x000e620000004200 */
[----:B------:R-:W-:-:S02]  /*bae0*/  LOP3.LUT R5, R5, R15, RZ, 0xc0, !PT ;  /* 0x0000000f05057212 */ /* 0x000fc400078ec0ff */
[----:B------:R-:W-:Y:S02]  /*baf0*/  LOP3.LUT R6, R13, R14, RZ, 0xc0, !PT ;  /* 0x0000000e0d067212 */ /* 0x000fe400078ec0ff */
[----:B------:R-:W-:Y:S01]  /*bb00*/  LDSM.16.MT88.4 R12, [R209+0x13800] ;  /* 0x01380000d10c783b */ /* 0x000fe20000004200 */
[C---:B--2---:R-:W-:Y:S08]  /*bb10*/  HMMA.16816.F32.BF16 R132, R8.reuse, R16, R132 ;  /* 0x000000100884723c */ /* 0x044ff00000041884 */
[C---:B------:R-:W-:Y:S01]  /*bb20*/  HMMA.16816.F32.BF16 R136, R8.reuse, R18, R136 ;  /* 0x000000120888723c */ /* 0x040fe20000041888 */
[----:B------:R-:W2:Y:S07]  /*bb30*/  LDSM.16.MT88.4 R16, [R212+0x13800] ;  /* 0x01380000d410783b */ /* 0x000eae0000004200 */
[C---:B-----5:R-:W-:Y:S08]  /*bb40*/  HMMA.16816.F32.BF16 R148, R8.reuse, R24, R148 ;  /* 0x000000180894723c */ /* 0x060ff00000041894 */
[----:B------:R-:W-:Y:S01]  /*bb50*/  HMMA.16816.F32.BF16 R144, R8, R26, R144 ;  /* 0x0000001a0890723c */ /* 0x000fe20000041890 */
[----:B------:R-:W3:Y:S04]  /*bb60*/  LDSM.16.MT88.4 R24, [R208+0x11800] ;  /* 0x01180000d018783b */ /* 0x000ee80000004200 */
[----:B------:R-:W-:Y:S03]  /*bb70*/  LDSM.16.MT88.4 R8, [R208+0x13800] ;  /* 0x01380000d008783b */ /* 0x000fe60000004200 */
[C---:B------:R-:W-:Y:S08]  /*bb80*/  HMMA.16816.F32.BF16 R36, R4.reuse, R28, R36 ;  /* 0x0000001c0424723c */ /* 0x040ff00000041824 */
        /* <DEDUP_REMOVED lines=9> */
[C---:B------:R-:W-:Y:S01]  /*bc20*/  HMMA.16816.F32.BF16 R40, R4.reuse, R30, R40 ;  /* 0x0000001e0428723c */ /* 0x040fe20000041828 */
[----:B------:R-:W-:Y:S07]  /*bc30*/  LDSM.16.MT88.4 R28, [R209+0x15800] ;  /* 0x01580000d11c783b */ /* 0x000fee0000004200 */
        /* <DEDUP_REMOVED lines=15> */
[C---:B------:R-:W-:Y:S08]  /*bd30*/  HMMA.16816.F32.BF16 R44, R4.reuse, R32, R44 ;  /* 0x00000020042c723c */ /* 0x040ff0000004182c */
[C---:B------:R-:W-:Y:S08]  /*bd40*/  HMMA.16816.F32.BF16 R48, R4.reuse, R34, R48 ;  /* 0x000000220430723c */ /* 0x040ff00000041830 */
[C---:B---3--:R-:W-:Y:S08]  /*bd50*/  HMMA.16816.F32.BF16 R100, R4.reuse, R24, R100 ;  /* 0x000000180464723c */ /* 0x048ff00000041864 */
[C---:B------:R-:W-:Y:S08]  /*bd60*/  HMMA.16816.F32.BF16 R104, R4.reuse, R26, R104 ;  /* 0x0000001a0468723c */ /* 0x040ff00000041868 */
[C---:B------:R-:W-:Y:S08]  /*bd70*/  HMMA.16816.F32.BF16 R108, R4.reuse, R28, R108 ;  /* 0x0000001c046c723c */ /* 0x040ff0000004186c */
[C---:B------:R-:W-:Y:S08]  /*bd80*/  HMMA.16816.F32.BF16 R112, R4.reuse, R30, R112 ;  /* 0x0000001e0470723c */ /* 0x040ff00000041870 */
[C---:B-1----:R-:W-:Y:S08]  /*bd90*/  HMMA.16816.F32.BF16 R116, R4.reuse, R20, R116 ;  /* 0x000000140474723c */ /* 0x042ff00000041874 */
[C---:B------:R-:W-:Y:S08]  /*bda0*/  HMMA.16816.F32.BF16 R120, R4.reuse, R22, R120 ;  /* 0x000000160478723c */ /* 0x040ff00000041878 */
[C---:B-----5:R-:W-:Y:S08]  /*bdb0*/  HMMA.16816.F32.BF16 R132, R4.reuse, R8, R132 ;  /* 0x000000080484723c */ /* 0x060ff00000041884 */
[C---:B------:R-:W-:Y:S08]  /*bdc0*/  HMMA.16816.F32.BF16 R136, R4.reuse, R10, R136 ;  /* 0x0000000a0488723c */ /* 0x040ff00000041888 */
[C---:B--2---:R-:W-:Y:S08]  /*bdd0*/  HMMA.16816.F32.BF16 R152, R4.reuse, R16, R152 ;  /* 0x000000100498723c */ /* 0x044ff00000041898 */
[C---:B------:R-:W-:Y:S08]  /*bde0*/  HMMA.16816.F32.BF16 R140, R4.reuse, R18, R140 ;  /* 0x00000012048c723c */ /* 0x040ff0000004188c */
[C---:B----4-:R-:W-:Y:S08]  /*bdf0*/  HMMA.16816.F32.BF16 R148, R4.reuse, R12, R148 ;  /* 0x0000000c0494723c */ /* 0x050ff00000041894 */
[----:B------:R-:W-:Y:S01]  /*be00*/  HMMA.16816.F32.BF16 R144, R4, R14, R144 ;  /* 0x0000000e0490723c */ /* 0x000fe20000041890 */
[----:B------:R-:W-:Y:S11]  /*be10*/  @P0 BRA `(.L_x_319) ;  /* 0x0000001000000947 */ /* 0x000ff60003800000 */
.L_x_315:
[----:B------:R-:W-:-:S12]  /*be20*/  UIADD3 UR31, UR4, -0x1, URZ ;  /* 0xffffffff041f7890 */ /* 0x000fd8000fffe03f */
.L_x_319:
[----:B------:R-:W-:-:S13]  /*be30*/  ISETP.LE.AND P0, PT, RZ, UR31, PT ;  /* 0x0000001fff007c0c */ /* 0x000fda000bf03270 */
[----:B------:R-:W-:Y:S05]  /*be40*/  @!P0 BRA `(.L_x_320) ;  /* 0x00004e3000008947 */ /* 0x000fea0003800000 */
[----:B------:R-:W2:Y:S01]  /*be50*/  LDL.LU.64 R12, [R1] ;  /* 0x00000000010c7983 */ /* 0x000ea20000300a00 */
[----:B------:R-:W-:Y:S01]  /*be60*/  USHF.R.S32.HI UR33, URZ, 0x1f, UR25 ;  /* 0x0000001f3f217899 */ /* 0x000fe20008011419 */
[--C-:B------:R-:W-:Y:S01]  /*be70*/  SHF.R.S32.HI R11, RZ, 0x1f, R228.reuse ;  /* 0x0000001fff0b7819 */ /* 0x100fe200000114e4 */
[----:B------:R-:W-:Y:S01]  /*be80*/  ULDC.64 UR6, c[0x0][0x1b0] ;  /* 0x00006c0000067ab9 */ /* 0x000fe20000000a00 */
[----:B------:R-:W1:Y:S01]  /*be90*/  S2R R4, SR_TID.X ;  /* 0x0000000000047919 */ /* 0x000e620000002100 */
[----:B------:R-:W-:Y:S01]  /*bea0*/  ULDC.64 UR4, c[0x0][0x1b8] ;  /* 0x00006e0000047ab9 */ /* 0x000fe20000000a00 */
[----:B------:R-:W-:Y:S01]  /*beb0*/  IMAD.U32 R8, RZ, RZ, UR25 ;  /* 0x00000019ff087e24 */ /* 0x000fe2000f8e00ff */
[----:B------:R-:W-:Y:S01]  /*bec0*/  UIMAD UR6, UR33, UR6, URZ ;  /* 0x00000006210672a4 */ /* 0x000fe2000f8e023f */
[----:B------:R-:W-:Y:S01]  /*bed0*/  IMAD.U32 R6, RZ, RZ, UR25 ;  /* 0x00000019ff067e24 */ /* 0x000fe2000f8e00ff */
[----:B------:R-:W-:Y:S01]  /*bee0*/  UIMAD UR4, UR33, UR4, URZ ;  /* 0x00000004210472a4 */ /* 0x000fe2000f8e023f */
[----:B------:R-:W-:Y:S01]  /*bef0*/  IMAD.MOV.U32 R10, RZ, RZ, R228 ;  /* 0x000000ffff0a7224 */ /* 0x000fe200078e00e4 */
[----:B------:R-:W-:-:S02]  /*bf00*/  UIMAD UR6, UR25, UR7, UR6 ;  /* 0x00000007190672a4 */ /* 0x000fc4000f8e0206 */
[----:B------:R-:W-:Y:S01]  /*bf10*/  UIMAD UR4, UR25, UR5, UR4 ;  /* 0x00000005190472a4 */ /* 0x000fe2000f8e0204 */
[----:B------:R-:W-:-:S04]  /*bf20*/  IMAD.WIDE.U32 R8, R8, c[0x0][0x1b0], R10 ;  /* 0x00006c0008087a25 */ /* 0x000fc800078e000a */
[----:B------:R-:W-:Y:S01]  /*bf30*/  IMAD.WIDE.U32 R238, R166, -0x326172a9, RZ ;  /* 0xcd9e8d57a6ee7825 */ /* 0x000fe200078e00ff */
[----:B------:R-:W-:Y:S01]  /*bf40*/  IADD3 R2, P1, R8, UR30, RZ ;  /* 0x0000001e08027c10 */ /* 0x000fe2000ff3e0ff */
[----:B------:R-:W-:Y:S02]  /*bf50*/  UIADD3 UR25, UR31, -0x1, URZ ;  /* 0xffffffff1f197890 */ /* 0x000fe4000fffe03f */
[----:B------:R-:W-:-:S04]  /*bf60*/  IMAD.WIDE.U32 R6, R6, c[0x0][0x1b8], R10 ;  /* 0x00006e0006067a25 */ /* 0x000fc800078e000a */
[----:B------:R-:W-:Y:S01]  /*bf70*/  IMAD.U32 R231, RZ, RZ, UR6 ;  /* 0x00000006ffe77e24 */ /* 0x000fe2000f8e00ff */
[----:B------:R-:W-:Y:S01]  /*bf80*/  IADD3 R0, P0, R6, UR32, RZ ;  /* 0x0000002006007c10 */ /* 0x000fe2000ff1e0ff */
[----:B------:R-:W-:Y:S01]  /*bf90*/  IMAD.U32 R223, RZ, RZ, UR4 ;  /* 0x00000004ffdf7e24 */ /* 0x000fe2000f8e00ff */
[----:B-1----:R-:W-:Y:S02]  /*bfa0*/  SHF.R.S32.HI R244, RZ, 0x1f, R4 ;  /* 0x0000001ffff47819 */ /* 0x002fe40000011404 */
[----:B------:R-:W-:Y:S02]  /*bfb0*/  IADD3.X R231, R231, UR28, R9, P1, !PT ;  /* 0x0000001ce7e77c10 */ /* 0x000fe40008ffe409 */
[----:B------:R-:W-:Y:S02]  /*bfc0*/  LEA.HI R244, R244, R4, RZ, 0x3 ;  /* 0x00000004f4f47211 */ /* 0x000fe400078f18ff */
[----:B------:R-:W-:Y:S01]  /*bfd0*/  IADD3.X R223, R223, UR29, R7, P0, !PT ;  /* 0x0000001ddfdf7c10 */ /* 0x000fe200087fe407 */
[----:B------:R-:W-:Y:S01]  /*bfe0*/  IMAD.WIDE.U32 R240, R165, -0x2daee0ad, RZ ;  /* 0xd2511f53a5f07825 */ /* 0x000fe200078e00ff */
[----:B------:R-:W-:Y:S01]  /*bff0*/  LEA R232, P1, R2, c[0x0][0x168], 0x1 ;  /* 0x00005a0002e87a11 */ /* 0x000fe200078208ff */
[----:B------:R-:W-:Y:S01]  /*c000*/  UMOV UR29, URZ ;  /* 0x0000003f001d7c82 */ /* 0x000fe20008000000 */
[----:B------:R-:W-:-:S02]  /*c010*/  LEA R230, P0, R0, c[0x0][0x170], 0x1 ;  /* 0x00005c0000e67a11 */ /* 0x000fc400078008ff */
[----:B------:R-:W-:Y:S02]  /*c020*/  SHF.R.S32.HI R244, RZ, 0x3, R244 ;  /* 0x00000003fff47819 */ /* 0x000fe400000114f4 */
[----:B------:R-:W-:Y:S01]  /*c030*/  LEA.HI.X R231, R2, c[0x0][0x16c], R231, 0x1, P1 ;  /* 0x00005b0002e77a11 */ /* 0x000fe200008f0ce7 */
[----:B------:R-:W-:Y:S01]  /*c040*/  IMAD.MOV.U32 R2, RZ, RZ, R164 ;  /* 0x000000ffff027224 */ /* 0x000fe200078e00a4 */
[----:B------:R-:W-:Y:S01]  /*c050*/  LEA.HI.X R223, R0, c[0x0][0x174], R223, 0x1, P0 ;  /* 0x00005d0000df7a11 */ /* 0x000fe200000f0cdf */
[----:B------:R-:W-:Y:S01]  /*c060*/  IMAD.MOV.U32 R0, RZ, RZ, R3 ;  /* 0x000000ffff007224 */ /* 0x000fe200078e0003 */
[----:B------:R-:W-:Y:S02]  /*c070*/  SHF.R.S32.HI R245, RZ, 0x1f, R244 ;  /* 0x0000001ffff57819 */ /* 0x000fe400000114f4 */
[C---:B------:R-:W-:Y:S02]  /*c080*/  IADD3 R250, P2, R244.reuse, 0x10, RZ ;  /* 0x00000010f4fa7810 */ /* 0x040fe40007f5e0ff */
[----:B------:R-:W-:-:S02]  /*c090*/  IADD3 R248, P1, R244, 0x20, RZ ;  /* 0x00000020f4f87810 */ /* 0x000fc40007f3e0ff */
[----:B------:R-:W-:Y:S01]  /*c0a0*/  IADD3 R246, P0, R244, 0x30, RZ ;  /* 0x00000030f4f67810 */ /* 0x000fe20007f1e0ff */
[--C-:B------:R-:W-:Y:S01]  /*c0b0*/  IMAD.X R251, RZ, RZ, R245.reuse, P2 ;  /* 0x000000fffffb7224 */ /* 0x100fe200010e06f5 */
[----:B------:R-:W-:Y:S01]  /*c0c0*/  LOP3.LUT R236, R239, R167, RZ, 0x3c, !PT ;  /* 0x000000a7efec7212 */ /* 0x000fe200078e3cff */
[--C-:B------:R-:W-:Y:S01]  /*c0d0*/  IMAD.X R249, RZ, RZ, R245.reuse, P1 ;  /* 0x000000fffff97224 */ /* 0x100fe200008e06f5 */
[----:B------:R-:W-:Y:S01]  /*c0e0*/  ISETP.GE.AND P6, PT, R228, c[0x0][0x220], PT ;  /* 0x00008800e4007a0c */ /* 0x000fe20003fc6270 */
[----:B------:R-:W-:Y:S01]  /*c0f0*/  IMAD.X R247, RZ, RZ, R245, P0 ;  /* 0x000000fffff77224 */ /* 0x000fe200000e06f5 */
[----:B------:R-:W-:Y:S01]  /*c100*/  ISETP.GE.AND P5, PT, R222, c[0x0][0x220], PT ;  /* 0x00008800de007a0c */ /* 0x000fe20003fa6270 */
[----:B------:R-:W-:Y:S01]  /*c110*/  IMAD.WIDE.U32 R236, R236, -0x2daee0ad, RZ ;  /* 0xd2511f53ecec7825 */ /* 0x000fe200078e00ff */
[----:B------:R-:W-:Y:S02]  /*c120*/  ISETP.GE.AND P4, PT, R221, c[0x0][0x220], PT ;  /* 0x00008800dd007a0c */ /* 0x000fe40003f86270 */
[----:B------:R-:W-:Y:S01]  /*c130*/  ISETP.GE.AND P3, PT, R220, c[0x0][0x220], PT ;  /* 0x00008800dc007a0c */ /* 0x000fe20003f66270 */
[----:B--2---:R-:W-:Y:S01]  /*c140*/  IMAD.MOV.U32 R243, RZ, RZ, R13 ;  /* 0x000000fffff37224 */ /* 0x004fe200078e000d */
[----:B------:R-:W-:Y:S05]  /*c150*/  BRA `(.L_x_321) ;  /* 0x000006b000007947 */ /* 0x000fea0003800000 */
.L_x_323:
        /* <DEDUP_REMOVED lines=10> */
[----:B------:R-:W-:Y:S04]  /*c200*/  LEA R164, P2, R164, R224, 0x6 ;  /* 0x000000e0a4a47211 */ /* 0x000fe800078430ff */
        /* <DEDUP_REMOVED lines=96> */
.L_x_321:
[----:B------:R-:W-:Y:S01]  /*c810*/  UIADD3 UR6, -UR29, UR31, URZ ;  /* 0x0000001f1d067290 */ /* 0x000fe2000fffe13f */
[----:B------:R-:W-:Y:S04]  /*c820*/  DEPBAR.LE SB0, 0x0 ;  /* 0x000080000000791a */ /* 0x000fe80000000000 */
[----:B------:R-:W-:Y:S01]  /*c830*/  BAR.SYNC.DEFER_BLOCKING 0x0 ;  /* 0x0000000000007b1d */ /* 0x000fe20000010000 */
[----:B------:R-:W-:Y:S01]  /*c840*/  USHF.R.S32.HI UR5, URZ, 0x1f, UR6 ;  /* 0x0000001f3f057899 */ /* 0x000fe20008011406 */
[----:B------:R-:W-:Y:S01]  /*c850*/  IMAD.U32 R3, RZ, RZ, UR6 ;  /* 0x00000006ff037e24 */ /* 0x000fe2000f8e00ff */
[----:B------:R-:W-:Y:S01]  /*c860*/  UIMAD UR4, UR18, UR6, URZ ;  /* 0x00000006120472a4 */ /* 0x000fe2000f8e023f */
[----:B------:R-:W-:Y:S01]  /*c870*/  IMAD.U32 R4, RZ, RZ, UR6 ;  /* 0x00000006ff047e24 */ /* 0x000fe2000f8e00ff */
[----:B------:R-:W-:Y:S01]  /*c880*/  UIADD3 UR7, UR25, -UR29, URZ ;  /* 0x8000001d19077290 */ /* 0x000fe2000fffe03f */
[----:B------:R-:W-:Y:S01]  /*c890*/  IMAD.WIDE.U32 R8, R3, UR19, R242 ;  /* 0x0000001303087c25 */ /* 0x000fe2000f8e00f2 */
[----:B------:R-:W-:Y:S02]  /*c8a0*/  UIMAD UR4, UR5, UR19, UR4 ;  /* 0x00000013050472a4 */ /* 0x000fe4000f8e0204 */
[----:B------:R-:W-:Y:S02]  /*c8b0*/  LEA R6, P0, R4, R244, 0x6 ;  /* 0x000000f404067211 */ /* 0x000fe400078030ff */
        /* <DEDUP_REMOVED lines=8> */
[----:B------:R-:W-:Y:S01]  /*c940*/  @P6 STS.128 [R219+0x10000], RZ ;  /* 0x010000ffdb006388 */ /* 0x000fe20000000c00 */
[C---:B------:R-:W-:Y:S02]  /*c950*/  @!P6 LEA.HI.X R15, R5.reuse, c[0x0][0x174], R3, 0x1, P0 ;  /* 0x00005d00050fea11 */ /* 0x040fe400000f0c03 */
[----:B------:R-:W-:Y:S01]  /*c960*/  IADD3 R4, P1, R5, UR21, RZ ;  /* 0x0000001505047c10 */ /* 0x000fe2000ff3e0ff */
[----:B------:R-:W-:Y:S01]  /*c970*/  IMAD R5, R7, c[0x0][0x1a0], RZ ;  /* 0x0000680007057a24 */ /* 0x000fe200078e02ff */
[----:B------:R-:W-:Y:S01]  /*c980*/  LEA R8, P2, R18, R230, 0x1 ;  /* 0x000000e612087211 */ /* 0x000fe200078408ff */
[----:B------:R-:W-:Y:S01]  /*c990*/  @!PT LDS RZ, [RZ] ;  /* 0x00000000fffff984 */ /* 0x000fe20000000800 */
[----:B------:R-:W-:Y:S01]  /*c9a0*/  @!PT LDS RZ, [RZ] ;  /* 0x00000000fffff984 */ /* 0x000fe20000000800 */
[----:B------:R-:W-:Y:S01]  /*c9b0*/  @!PT LDS RZ, [RZ] ;  /* 0x00000000fffff984 */ /* 0x000fe20000000800 */
[----:B------:R1:W-:Y:S01]  /*c9c0*/  @!P6 LDGSTS.E.BYPASS.LTC128B.128 [R219+0x10000], [R16.64] ;  /* 0x1000000010dbefae */ /* 0x0003e2000b901d5a */
[----:B------:R-:W-:Y:S01]  /*c9d0*/  IADD3.X R3, R3, UR20, RZ, P1, !PT ;  /* 0x0000001403037c10 */ /* 0x000fe20008ffe4ff */
[----:B------:R-:W-:Y:S01]  /*c9e0*/  IMAD R5, R6, c[0x0][0x1a4], R5 ;  /* 0x0000690006057a24 */ /* 0x000fe200078e0205 */
[C---:B------:R-:W-:Y:S01]  /*c9f0*/  @!P6 IADD3 R7, P0, R4.reuse, UR21, RZ ;  /* 0x000000150407ec10 */ /* 0x040fe2000ff1e0ff */
[----:B------:R-:W-:Y:S01]  /*ca00*/  @P5 STS.128 [R219+0x12000], RZ ;  /* 0x012000ffdb005388 */ /* 0x000fe20000000c00 */
[----:B------:R-:W-:Y:S01]  /*ca10*/  @!P6 LEA R12, P1, R4, c[0x0][0x170], 0x1 ;  /* 0x00005c00040cea11 */ /* 0x000fe200078208ff */
[----:B------:R-:W-:Y:S01]  /*ca20*/  IMAD.IADD R5, R19, 0x1, R5 ;  /* 0x0000000113057824 */ /* 0x000fe200078e0205 */
[----:B------:R-:W-:Y:S02]  /*ca30*/  @!P6 IADD3.X R6, R3, UR20, RZ, P0, !PT ;  /* 0x000000140306ec10 */ /* 0x000fe400087fe4ff */
[C---:B------:R-:W-:Y:S02]  /*ca40*/  @!P6 LEA R10, P0, R7.reuse, c[0x0][0x170], 0x1 ;  /* 0x00005c00070aea11 */ /* 0x040fe400078008ff */
[----:B------:R-:W-:Y:S01]  /*ca50*/  LEA.HI.X R9, R18, R223, R5, 0x1, P2 ;  /* 0x000000df12097211 */ /* 0x000fe200010f0c05 */
[----:B------:R-:W-:Y:S01]  /*ca60*/  IMAD.U32 R5, RZ, RZ, UR6 ;  /* 0x00000006ff057e24 */ /* 0x000fe2000f8e00ff */
[----:B------:R-:W-:Y:S01]  /*ca70*/  @!P6 LEA.HI.X R11, R7, c[0x0][0x174], R6, 0x1, P0 ;  /* 0x00005d00070bea11 */ /* 0x000fe200000f0c06 */
[----:B------:R-:W-:Y:S01]  /*ca80*/  IMAD.U32 R7, RZ, RZ, UR6 ;  /* 0x00000006ff077e24 */ /* 0x000fe2000f8e00ff */
[----:B------:R-:W-:Y:S01]  /*ca90*/  @!P6 LEA.HI.X R13, R4, c[0x0][0x174], R3, 0x1, P1 ;  /* 0x00005d00040dea11 */ /* 0x000fe200008f0c03 */
[----:B------:R-:W-:Y:S01]  /*caa0*/  @!PT LDS RZ, [RZ] ;  /* 0x00000000fffff984 */ /* 0x000fe20000000800 */
[----:B------:R-:W-:Y:S01]  /*cab0*/  @!PT LDS RZ, [RZ] ;  /* 0x00000000fffff984 */ /* 0x000fe20000000800 */
[----:B------:R-:W-:Y:S01]  /*cac0*/  @!PT LDS RZ, [RZ] ;  /* 0x00000000fffff984 */ /* 0x000fe20000000800 */
[----:B------:R2:W-:Y:S01]  /*cad0*/  @!P5 LDGSTS.E.BYPASS.LTC128B.128 [R219+0x12000], [R8.64+0x80] ;  /* 0x1200008008dbdfae */ /* 0x0005e2000b901d5a */
[----:B------:R-:W-:Y:S01]  /*cae0*/  IMAD.U32 R6, RZ, RZ, UR6 ;  /* 0x00000006ff067e24 */ /* 0x000fe2000f8e00ff */
[----:B------:R-:W-:Y:S01]  /*caf0*/  LEA R18, P1, R5, R248, 0x6 ;  /* 0x000000f805127211 */ /* 0x000fe200078230ff */
[----:B------:R-:W-:Y:S01]  /*cb00*/  IMAD.U32 R3, RZ, RZ, UR6 ;  /* 0x00000006ff037e24 */ /* 0x000fe2000f8e00ff */
[----:B------:R-:W-:Y:S01]  /*cb10*/  @P4 STS.128 [R219+0x14000], RZ ;  /* 0x014000ffdb004388 */ /* 0x000fe20000000c00 */
[----:B------:R-:W-:Y:S01]  /*cb20*/  LEA R20, P2, R7, R250, 0x6 ;  /* 0x000000fa07147211 */ /* 0x000fe200078430ff */
[----:B------:R-:W-:Y:S02]  /*cb30*/  IMAD.U32 R4, RZ, RZ, UR6 ;  /* 0x00000006ff047e24 */ /* 0x000fe4000f8e00ff */
[----:B------:R-:W-:Y:S01]  /*cb40*/  @!PT LDS RZ, [RZ] ;  /* 0x00000000fffff984 */ /* 0x000fe20000000800 */
[----:B------:R-:W-:Y:S01]  /*cb50*/  @!PT LDS RZ, [RZ] ;  /* 0x00000000fffff984 */ /* 0x000fe20000000800 */
[----:B------:R-:W-:Y:S01]  /*cb60*/  @!PT LDS RZ, [RZ] ;  /* 0x00000000fffff984 */ /* 0x000fe20000000800 */
[----:B------:R2:W-:Y:S01]  /*cb70*/  @!P4 LDGSTS.E.BYPASS.LTC128B.128 [R219+0x14000], [R8.64+0x100] ;  /* 0x1400010008dbcfae */ /* 0x0005e2000b901d5a */
[----:B------:R-:W-:Y:S01]  /*cb80*/  LEA.HI.X.SX32 R21, R6, R251, 0x6, P2 ;  /* 0x000000fb06157211 */ /* 0x000fe200010f36ff */
[----:B------:R-:W-:Y:S01]  /*cb90*/  IMAD.WIDE.U32 R6, R20, c[0x0][0x1a0], RZ ;  /* 0x0000680014067a25 */ /* 0x000fe200078e00ff */
[----:B------:R-:W-:Y:S01]  /*cba0*/  LEA R26, P0, R3, R246, 0x6 ;  /* 0x000000f6031a7211 */ /* 0x000fe200078030ff */
[----:B------:R-:W-:Y:S01]  /*cbb0*/  @P3 STS.128 [R219+0x16000], RZ ;  /* 0x016000ffdb003388 */ /* 0x000fe20000000c00 */
[----:B------:R-:W-:Y:S02]  /*cbc0*/  LEA.HI.X.SX32 R19, R4, R249, 0x6, P1 ;  /* 0x000000f904137211 */ /* 0x000fe400008f36ff */
[----:B------:R-:W-:Y:S01]  /*cbd0*/  LEA.HI.X.SX32 R27, R5, R247, 0x6, P0 ;  /* 0x000000f7051b7211 */ /* 0x000fe200000f36ff */
[----:B------:R-:W-:Y:S01]  /*cbe0*/  IMAD R5, R21, c[0x0][0x1a0], RZ ;  /* 0x0000680015057a24 */ /* 0x000fe200078e02ff */
[----:B------:R-:W-:Y:S01]  /*cbf0*/  @!PT LDS RZ, [RZ] ;  /* 0x00000000fffff984 */ /* 0x000fe20000000800 */
[----:B------:R-:W-:Y:S01]  /*cc00*/  @!PT LDS RZ, [RZ] ;  /* 0x00000000fffff984 */ /* 0x000fe20000000800 */
[----:B------:R-:W-:Y:S01]  /*cc10*/  @!PT LDS RZ, [RZ] ;  /* 0x00000000fffff984 */ /* 0x000fe20000000800 */
[----:B------:R2:W-:Y:S01]  /*cc20*/  @!P3 LDGSTS.E.BYPASS.LTC128B.128 [R219+0x16000], [R8.64+0x180] ;  /* 0x1600018008dbbfae */ /* 0x0005e2000b901d5a */
[-C--:B------:R-:W-:Y:S01]  /*cc30*/  LEA R24, P2, R6, R230.reuse, 0x1 ;  /* 0x000000e606187211 */ /* 0x080fe200078408ff */
[----:B------:R-:W-:Y:S02]  /*cc40*/  IMAD R4, R19, c[0x0][0x1a0], RZ ;  /* 0x0000680013047a24 */ /* 0x000fe400078e02ff */
[----:B------:R-:W-:Y:S01]  /*cc50*/  IMAD R5, R20, c[0x0][0x1a4], R5 ;  /* 0x0000690014057a24 */ /* 0x000fe200078e0205 */
[----:B------:R-:W-:Y:S01]  /*cc60*/  @P6 STS.128 [R219+0x10800], RZ ;  /* 0x010800ffdb006388 */ /* 0x000fe20000000c00 */
[C---:B------:R-:W-:Y:S02]  /*cc70*/  IMAD R4, R18.reuse, c[0x0][0x1a4], R4 ;  /* 0x0000690012047a24 */ /* 0x040fe400078e0204 */
[----:B------:R-:W-:Y:S01]  /*cc80*/  IMAD.IADD R5, R7, 0x1, R5 ;  /* 0x0000000107057824 */ /* 0x000fe200078e0205 */
[----:B------:R-:W-:Y:S01]  /*cc90*/  @!PT LDS RZ, [RZ] ;  /* 0x00000000fffff984 */ /* 0x000fe20000000800 */
[----:B------:R-:W-:Y:S01]  /*cca0*/  @!PT LDS RZ, [RZ] ;  /* 0x00000000fffff984 */ /* 0x000fe20000000800 */
[----:B------:R-:W-:Y:S01]  /*ccb0*/  @!PT LDS RZ, [RZ] ;  /* 0x00000000fffff984 */ /* 0x000fe20000000800 */
[----:B------:R3:W-:Y:S01]  /*ccc0*/  @!P6 LDGSTS.E.BYPASS.LTC128B.128 [R219+0x10800], [R14.64] ;  /* 0x108000000edbefae */ /* 0x0007e2000b901d5a */
[----:B------:R-:W-:Y:S03]  /*ccd0*/  IMAD.WIDE.U32 R18, R18, c[0x0][0x1a0], RZ ;  /* 0x0000680012127a25 */ /* 0x000fe600078e00ff */
[-C--:B------:R-:W-:Y:S01]  /*cce0*/  LEA.HI.X R25, R6, R223.reuse, R5, 0x1, P2 ;  /* 0x000000df06197211 */ /* 0x080fe200010f0c05 */
[----:B------:R-:W-:Y:S01]  /*ccf0*/  @P5 STS.128 [R219+0x12800], RZ ;  /* 0x012800ffdb005388 */ /* 0x000fe20000000c00 */
[----:B------:R-:W-:Y:S01]  /*cd00*/  IMAD.IADD R4, R19, 0x1, R4 ;  /* 0x0000000113047824 */ /* 0x000fe200078e0204 */
[CC--:B------:R-:W-:Y:S01]  /*cd10*/  LEA R22, P1, R18.reuse, R230.reuse, 0x1 ;  /* 0x000000e612167211 */ /* 0x0c0fe200078208ff */
[----:B------:R-:W-:Y:S01]  /*cd20*/  IMAD R3, R27, c[0x0][0x1a0], RZ ;  /* 0x000068001b037a24 */ /* 0x000fe200078e02ff */
[----:B------:R-:W-:Y:S01]  /*cd30*/  @!PT LDS RZ, [RZ] ;  /* 0x00000000fffff984 */ /* 0x000fe20000000800 */
[----:B------:R-:W-:Y:S01]  /*cd40*/  @!PT LDS RZ, [RZ] ;  /* 0x00000000fffff984 */ /* 0x000fe20000000800 */
[----:B------:R-:W-:Y:S01]  /*cd50*/  @!PT LDS RZ, [RZ] ;  /* 0x00000000fffff984 */ /* 0x000fe20000000800 */
[----:B------:R4:W-:Y:S02]  /*cd60*/  @!P5 LDGSTS.E.BYPASS.LTC128B.128 [R219+0x12800], [R24.64+0x80] ;  /* 0x1280008018dbdfae */ /* 0x0009e4000b901d5a */
[-C--:B------:R-:W-:Y:S01]  /*cd70*/  LEA.HI.X R23, R18, R223.reuse, R4, 0x1, P1 ;  /* 0x000000df12177211 */ /* 0x080fe200008f0c04 */
[C---:B------:R-:W-:Y:S01]  /*cd80*/  IMAD R3, R26.reuse, c[0x0][0x1a4], R3 ;  /* 0x000069001a037a24 */ /* 0x040fe200078e0203 */
[----:B------:R-:W-:Y:S01]  /*cd90*/  @P4 STS.128 [R219+0x14800], RZ ;  /* 0x014800ffdb004388 */ /* 0x000fe20000000c00 */
[----:B------:R-:W-:Y:S03]  /*cda0*/  IMAD.WIDE.U32 R26, R26, c[0x0][0x1a0], RZ ;  /* 0x000068001a1a7a25 */ /* 0x000fe600078e00ff */
[----:B------:R-:W-:Y:S01]  /*cdb0*/  @!PT LDS RZ, [RZ] ;  /* 0x00000000fffff984 */ /* 0x000fe20000000800 */
[----:B------:R-:W-:Y:S01]  /*cdc0*/  @!PT LDS RZ, [RZ] ;  /* 0x00000000fffff984 */ /* 0x000fe20000000800 */
[----:B------:R-:W-:Y:S01]  /*cdd0*/  @!PT LDS RZ, [RZ] ;  /* 0x00000000fffff984 */ /* 0x000fe20000000800 */
[----:B------:R4:W-:Y:S01]  /*cde0*/  @!P4 LDGSTS.E.BYPASS.LTC128B.128 [R219+0x14800], [R24.64+0x100] ;  /* 0x1480010018dbcfae */ /* 0x0009e2000b901d5a */
[----:B------:R-:W-:Y:S01]  /*cdf0*/  IMAD.IADD R3, R27, 0x1, R3 ;  /* 0x000000011b037824 */ /* 0x000fe200078e0203 */
[C---:B------:R-:W-:Y:S02]  /*ce00*/  LEA R20, P0, R26.reuse, R230, 0x1 ;  /* 0x000000e61a147211 */ /* 0x040fe400078008ff */
[----:B------:R-:W-:Y:S02]  /*ce10*/  @P3 STS.128 [R219+0x16800], RZ ;  /* 0x016800ffdb003388 */ /* 0x000fe40000000c00 */
[----:B------:R-:W-:Y:S01]  /*ce20*/  LEA.HI.X R21, R26, R223, R3, 0x1, P0 ;  /* 0x000000df1a157211 */ /* 0x000fe200000f0c03 */
[----:B------:R-:W-:Y:S01]  /*ce30*/  IMAD.U32 R3, RZ, RZ, UR7 ;  /* 0x00000007ff037e24 */ /* 0x000fe2000f8e00ff */
        /* <DEDUP_REMOVED lines=45> */
[----:B--2---:R-:W2:Y:S04]  /*d110*/  LDSM.16.M88.4 R8, [R217+0x8000] ;  /* 0x00800000d908783b */ /* 0x004ea80000000200 */
[----:B-1----:R-:W3:Y:S04]  /*d120*/  LDSM.16.M88.4 R16, [R217+0x8800] ;  /* 0x00880000d910783b */ /* 0x002ee80000000200 */
[----:B----4-:R-:W5:Y:S04]  /*d130*/  LDSM.16.M88.4 R24, [R217+0x9000] ;  /* 0x00900000d918783b */ /* 0x010f680000000200 */
[----:B------:R-:W0:Y:S04]  /*d140*/  LDGDEPBAR ;  /* 0x00000000000079af */ /* 0x000e280000000000 */
[----:B------:R-:W1:Y:S04]  /*d150*/  LDSM.16.M88.4 R164, [R217+0x9800] ;  /* 0x00980000d9a4783b */ /* 0x000e680000000200 */
[----:B------:R-:W-:Y:S04]  /*d160*/  LDSM.16.M88.4 R168, [R216] ;  /* 0x00000000d8a8783b */ /* 0x000fe80000000200 */
[----:B------:R-:W4:Y:S04]  /*d170*/  LDSM.16.M88.4 R172, [R215] ;  /* 0x00000000d7ac783b */ /* 0x000f280000000200 */
[----:B------:R-:W1:Y:S04]  /*d180*/  LDSM.16.M88.4 R176, [R207] ;  /* 0x00000000cfb0783b */ /* 0x000e680000000200 */
[----:B------:R-:W1:Y:S04]  /*d190*/  LDSM.16.M88.4 R180, [R206] ;  /* 0x00000000ceb4783b */ /* 0x000e680000000200 */
[----:B------:R-:W1:Y:S01]  /*d1a0*/  LDSM.16.M88.4 R184, [R205] ;  /* 0x00000000cdb8783b */ /* 0x000e620000000200 */
[C---:B--2---:R-:W-:Y:S03]  /*d1b0*/  HMMA.16816.F32.BF16 R4, R32.reuse, R8, RZ ;  /* 0x000000082004723c */ /* 0x044fe600000418ff */
[----:B------:R-:W-:Y:S05]  /*d1c0*/  LDSM.16.M88.4 R188, [R211+0x8000] ;  /* 0x00800000d3bc783b */ /* 0x000fea0000000200 */
[C---:B------:R-:W-:Y:S08]  /*d1d0*/  HMMA.16816.F32.BF16 R8, R32.reuse, R10, RZ ;  /* 0x0000000a2008723c */ /* 0x040ff000000418ff */
[C---:B---3--:R-:W-:Y:S08]  /*d1e0*/  HMMA.16816.F32.BF16 R12, R32.reuse, R16, RZ ;  /* 0x00000010200c723c */ /* 0x048ff000000418ff */
[C---:B------:R-:W-:Y:S08]  /*d1f0*/  HMMA.16816.F32.BF16 R16, R32.reuse, R18, RZ ;  /* 0x000000122010723c */ /* 0x040ff000000418ff */
[C---:B-----5:R-:W-:Y:S08]  /*d200*/  HMMA.16816.F32.BF16 R20, R32.reuse, R24, RZ ;  /* 0x000000182014723c */ /* 0x060ff000000418ff */
[C---:B------:R-:W-:Y:S08]  /*d210*/  HMMA.16816.F32.BF16 R24, R32.reuse, R26, RZ ;  /* 0x0000001a2018723c */ /* 0x040ff000000418ff */
[C---:B-1----:R-:W-:Y:S08]  /*d220*/  HMMA.16816.F32.BF16 R28, R32.reuse, R164, RZ ;  /* 0x000000a4201c723c */ /* 0x042ff000000418ff */
[----:B------:R-:W-:Y:S01]  /*d230*/  HMMA.16816.F32.BF16 R32, R32, R166, RZ ;  /* 0x000000a62020723c */ /* 0x000fe200000418ff */
[----:B------:R-:W1:Y:S07]  /*d240*/  LDSM.16.M88.4 R164, [R214] ;  /* 0x00000000d6a4783b */ /* 0x000e6e0000000200 */
[C---:B----4-:R-:W-:Y:S08]  /*d250*/  HMMA.16816.F32.BF16 R4, R168.reuse, R172, R4 ;  /* 0x000000aca804723c */ /* 0x050ff00000041804 */
        /* <DEDUP_REMOVED lines=23> */
[----:B------:R-:W2:Y:S04]  /*d3d0*/  LDSM.16.M88.4 R164, [R204+0x1000] ;  /* 0x00100000cca4783b */ /* 0x000ea80000000200 */
[----:B------:R-:W3:Y:S03]  /*d3e0*/  LDSM.16.M88.4 R168, [R204+0x1800] ;  /* 0x00180000cca8783b */ /* 0x000ee60000000200 */
        /* <DEDUP_REMOVED lines=12> */
[----:B------:R-:W-:Y:S03]  /*d4b0*/  LDSM.16.M88.4 R180, [R202] ;  /* 0x00000000cab4783b */ /* 0x000fe60000000200 */
[C---:B------:R-:W-:Y:S08]  /*d4c0*/  HMMA.16816.F32.BF16 R4, R172.reuse, R176, R4 ;  /* 0x000000b0ac04723c */ /* 0x040ff00000041804 */
[C---:B------:R-:W-:Y:S01]  /*d4d0*/  HMMA.16816.F32.BF16 R8, R172.reuse, R178, R8 ;  /* 0x000000b2ac08723c */ /* 0x040fe20000041808 */
[----:B------:R-:W3:Y:S07]  /*d4e0*/  LDSM.16.M88.4 R176, [R203] ;  /* 0x00000000cbb0783b */ /* 0x000eee0000000200 */
[C---:B----4-:R-:W-:Y:S08]  /*d4f0*/  HMMA.16816.F32.BF16 R12, R172.reuse, R184, R12 ;  /* 0x000000b8ac0c723c */ /* 0x050ff0000004180c */
        /* <DEDUP_REMOVED lines=34> */
[----:B------:R-:W5:Y:S03]  /*d720*/  LDSM.16.M88.4 R184, [R217+0xc000] ;  /* 0x00c00000d9b8783b */ /* 0x000f660000000200 */
        /* <DEDUP_REMOVED lines=8> */
[----:B------:R-:W-:Y:S07]  /*d7b0*/  LDSM.16.M88.4 R176, [R199] ;  /* 0x00000000c7b0783b */ /* 0x000fee0000000200 */
[C---:B----4-:R-:W-:Y:S08]  /*d7c0*/  HMMA.16816.F32.BF16 R28, R168.reuse, R164, R28 ;  /* 0x000000a4a81c723c */ /* 0x050ff0000004181c */
[----:B------:R-:W-:Y:S01]  /*d7d0*/  HMMA.16816.F32.BF16 R32, R168, R166, R32 ;  /* 0x000000a6a820723c */ /* 0x000fe20000041820 */
[----:B------:R-:W2:Y:S04]  /*d7e0*/  LDSM.16.M88.4 R164, [R217+0xd000] ;  /* 0x00d00000d9a4783b */ /* 0x000ea80000000200 */
[----:B------:R-:W3:Y:S03]  /*d7f0*/  LDSM.16.M88.4 R168, [R217+0xd800] ;  /* 0x00d80000d9a8783b */ /* 0x000ee60000000200 */
[C---:B-----5:R-:W-:Y:S08]  /*d800*/  HMMA.16816.F32.BF16 R4, R180.reuse, R184, R4 ;  /* 0x000000b8b404723c */ /* 0x060ff00000041804 */
[C---:B------:R-:W-:Y:S01]  /*d810*/  HMMA.16816.F32.BF16 R8, R180.reuse, R186, R8 ;  /* 0x000000bab408723c */ /* 0x040fe20000041808 */
[----:B------:R-:W4:Y:S07]  /*d820*/  LDSM.16.M88.4 R184, [R198] ;  /* 0x00000000c6b8783b */ /* 0x000f2e0000000200 */
[C---:B-1----:R-:W-:Y:S08]  /*d830*/  HMMA.16816.F32.BF16 R12, R180.reuse, R188, R12 ;  /* 0x000000bcb40c723c */ /* 0x042ff0000004180c */
[C---:B------:R-:W-:Y:S01]  /*d840*/  HMMA.16816.F32.BF16 R16, R180.reuse, R190, R16 ;  /* 0x000000beb410723c */ /* 0x040fe20000041810 */
[----:B------:R-:W1:Y:S07]  /*d850*/  LDSM.16.M88.4 R188, [R197] ;  /* 0x00000000c5bc783b */ /* 0x000e6e0000000200 */
[C---:B--2---:R-:W-:Y:S08]  /*d860*/  HMMA.16816.F32.BF16 R20, R180.reuse, R164, R20 ;  /* 0x000000a4b414723c */ /* 0x044ff00000041814 */
[C---:B------:R-:W-:Y:S01]  /*d870*/  HMMA.16816.F32.BF16 R24, R180.reuse, R166, R24 ;  /* 0x000000a6b418723c */ /* 0x040fe20000041818 */
[----:B------:R-:W2:Y:S07]  /*d880*/  LDSM.16.M88.4 R164, [R196] ;  /* 0x00000000c4a4783b */ /* 0x000eae0000000200 */
[C---:B---3--:R-:W-:Y:S08]  /*d890*/  HMMA.16816.F32.BF16 R28, R180.reuse, R168, R28 ;  /* 0x000000a8b41c723c */ /* 0x048ff0000004181c */
[----:B------:R-:W-:Y:S01]  /*d8a0*/  HMMA.16816.F32.BF16 R32, R180, R170, R32 ;  /* 0x000000aab420723c */ /* 0x000fe20000041820 */
[----:B------:R-:W-:Y:S04]  /*d8b0*/  LDSM.16.M88.4 R168, [R214+0x4000] ;  /* 0x00400000d6a8783b */ /* 0x000fe80000000200 */
[----:B------:R-:W-:Y:S03]  /*d8c0*/  LDSM.16.M88.4 R180, [R211+0xc800] ;  /* 0x00c80000d3b4783b */ /* 0x000fe60000000200 */
[C---:B------:R-:W-:Y:S08]  /*d8d0*/  HMMA.16816.F32.BF16 R4, R172.reuse, R176, R4 ;  /* 0x000000b0ac04723c */ /* 0x040ff00000041804 */
[C---:B------:R-:W-:Y:S01]  /*d8e0*/  HMMA.16816.F32.BF16 R8, R172.reuse, R178, R8 ;  /* 0x000000b2ac08723c */ /* 0x040fe20000041808 */
[----:B------:R-:W3:Y:S07]  /*d8f0*/  LDSM.16.M88.4 R176, [R211+0xc000] ;  /* 0x00c00000d3b0783b */ /* 0x000eee0000000200 */
[C---:B----4-:R-:W-:Y:S08]  /*d900*/  HMMA.16816.F32.BF16 R12, R172.reuse, R184, R12 ;  /* 0x000000b8ac0c723c */ /* 0x050ff0000004180c */
[C---:B------:R-:W-:Y:S01]  /*d910*/  HMMA.16816.F32.BF16 R16, R172.reuse, R186, R16 ;  /* 0x000000baac10723c */ /* 0x040fe20000041810 */
[----:B------:R-:W4:Y:S07]  /*d920*/  LDSM.16.M88.4 R184, [R211+0xd000] ;  /* 0x00d00000d3b8783b */ /* 0x000f2e0000000200 */
[C---:B-1----:R-:W-:Y:S08]  /*d930*/  HMMA.16816.F32.BF16 R20, R172.reuse, R188, R20 ;  /* 0x000000bcac14723c */ /* 0x042ff00000041814 */
[C---:B------:R-:W-:Y:S01]  /*d940*/  HMMA.16816.F32.BF16 R24, R172.reuse, R190, R24 ;  /* 0x000000beac18723c */ /* 0x040fe20000041818 */
[----:B------:R-:W1:Y:S07]  /*d950*/  LDSM.16.M88.4 R188, [R211+0xd800] ;  /* 0x00d80000d3bc783b */ /* 0x000e6e0000000200 */
        /* <DEDUP_REMOVED lines=25> */
[----:B------:R-:W5:Y:S07]  /*daf0*/  LDSM.16.M88.4 R180, [R217+0xf800] ;  /* 0x00f80000d9b4783b */ /* 0x000f6e0000000200 */
[C---:B----4-:R-:W-:Y:S08]  /*db00*/  HMMA.16816.F32.BF16 R28, R164.reuse, R184, R28 ;  /* 0x000000b8a41c723c */ /* 0x050ff0000004181c */
[----:B------:R-:W-:Y:S01]  /*db10*/  HMMA.16816.F32.BF16 R32, R164, R186, R32 ;  /* 0x000000baa420723c */ /* 0x000fe20000041820 */
[----:B------:R-:W-:Y:S04]  /*db20*/  LDSM.16.M88.4 R164, [R216+0x6000] ;  /* 0x00600000d8a4783b */ /* 0x000fe80000000200 */
[----:B------:R-:W4:Y:S03]  /*db30*/  LDSM.16.M88.4 R184, [R195] ;  /* 0x00000000c3b8783b */ /* 0x000f260000000200 */
[C---:B-1----:R-:W-:Y:S08]  /*db40*/  HMMA.16816.F32.BF16 R4, R168.reuse, R188, R4 ;  /* 0x000000bca804723c */ /* 0x042ff00000041804 */
[C---:B------:R-:W-:Y:S01]  /*db50*/  HMMA.16816.F32.BF16 R8, R168.reuse, R190, R8 ;  /* 0x000000bea808723c */ /* 0x040fe20000041808 */
[----:B------:R-:W1:Y:S07]  /*db60*/  LDSM.16.M88.4 R188, [R194] ;  /* 0x00000000c2bc783b */ /* 0x000e6e0000000200 */
[C---:B--2---:R-:W-:Y:S08]  /*db70*/  HMMA.16816.F32.BF16 R12, R168.reuse, R172, R12 ;  /* 0x000000aca80c723c */ /* 0x044ff0000004180c */
[C---:B------:R-:W-:Y:S01]  /*db80*/  HMMA.16816.F32.BF16 R16, R168.reuse, R174, R16 ;  /* 0x000000aea810723c */ /* 0x040fe20000041810 */
[----:B------:R-:W-:Y:S07]  /*db90*/  LDSM.16.M88.4 R172, [R192] ;  /* 0x00000000c0ac783b */ /* 0x000fee0000000200 */
[C---:B---3--:R-:W-:Y:S08]  /*dba0*/  HMMA.16816.F32.BF16 R20, R168.reuse, R176, R20 ;  /* 0x000000b0a814723c */ /* 0x048ff00000041814 */
[C---:B------:R-:W-:Y:S01]  /*dbb0*/  HMMA.16816.F32.BF16 R24, R168.reuse, R178, R24 ;  /* 0x000000b2a818723c */ /* 0x040fe20000041818 */
[----:B------:R-:W-:Y:S07]  /*dbc0*/  LDSM.16.M88.4 R176, [R214+0x6000] ;  /* 0x00600000d6b0783b */ /* 0x000fee0000000200 */
[C---:B-----5:R-:W-:Y:S08]  /*dbd0*/  HMMA.16816.F32.BF16 R28, R168.reuse, R180, R28 ;  /* 0x000000b4a81c723c */ /* 0x060ff0000004181c */
[----:B------:R-:W-:Y:S01]  /*dbe0*/  HMMA.16816.F32.BF16 R32, R168, R182, R32 ;  /* 0x000000b6a820723c */ /* 0x000fe20000041820 */
[----:B------:R-:W2:Y:S04]  /*dbf0*/  LDSM.16.M88.4 R168, [R193] ;  /* 0x00000000c1a8783b */ /* 0x000ea80000000200 */
[----:B------:R-:W3:Y:S03]  /*dc00*/  LDSM.16.M88.4 R180, [R211+0xe000] ;  /* 0x00e00000d3b4783b */ /* 0x000ee60000000200 */
        /* <DEDUP_REMOVED lines=8> */
[----:B------:R-:W-:Y:S07]  /*dc90*/  LDSM.16.M88.4 R168, [R213+0x6000] ;  /* 0x00600000d5a8783b */ /* 0x000fee0000000200 */
[C---:B------:R-:W-:Y:S08]  /*dca0*/  HMMA.16816.F32.BF16 R28, R164.reuse, R172, R28 ;  /* 0x000000aca41c723c */ /* 0x040ff0000004181c */
[----:B------:R-:W-:Y:S01]  /*dcb0*/  HMMA.16816.F32.BF16 R32, R164, R174, R32 ;  /* 0x000000aea420723c */ /* 0x000fe20000041820 */
[----:B------:R-:W2:Y:S04]  /*dcc0*/  LDSM.16.M88.4 R164, [R211+0xf800] ;  /* 0x00f80000d3a4783b */ /* 0x000ea80000000200 */
[----:B------:R-:W5:Y:S03]  /*dcd0*/  LDSM.16.M88.4 R172, [R204+0x6000] ;  /* 0x00600000ccac783b */ /* 0x000f660000000200 */
[C---:B---3--:R-:W-:Y:S08]  /*dce0*/  HMMA.16816.F32.BF16 R4, R176.reuse, R180, R4 ;  /* 0x000000b4b004723c */ /* 0x048ff00000041804 */
[C---:B------:R-:W-:Y:S01]  /*dcf0*/  HMMA.16816.F32.BF16 R8, R176.reuse, R182, R8 ;  /* 0x000000b6b008723c */ /* 0x040fe20000041808 */
[----:B------:R-:W3:Y:S07]  /*dd00*/  LDSM.16.M88.4 R180, [R204+0x6800] ;  /* 0x00680000ccb4783b */ /* 0x000eee0000000200 */
[C---:B----4-:R-:W-:Y:S08]  /*dd10*/  HMMA.16816.F32.BF16 R12, R176.reuse, R184, R12 ;  /* 0x000000b8b00c723c */ /* 0x050ff0000004180c */
[C---:B------:R-:W-:Y:S01]  /*dd20*/  HMMA.16816.F32.BF16 R16, R176.reuse, R186, R16 ;  /* 0x000000bab010723c */ /* 0x040fe20000041810 */
[----:B------:R-:W4:Y:S07]  /*dd30*/  LDSM.16.M88.4 R184, [R204+0x7000] ;  /* 0x00700000ccb8783b */ /* 0x000f2e0000000200 */
[C---:B-1----:R-:W-:Y:S08]  /*dd40*/  HMMA.16816.F32.BF16 R20, R176.reuse, R188, R20 ;  /* 0x000000bcb014723c */ /* 0x042ff00000041814 */
[C---:B------:R-:W-:Y:S01]  /*dd50*/  HMMA.16816.F32.BF16 R24, R176.reuse, R190, R24 ;  /* 0x000000beb018723c */ /* 0x040fe20000041818 */
[----:B------:R-:W1:Y:S01]  /*dd60*/  LDSM.16.M88.4 R188, [R204+0x7800] ;  /* 0x00780000ccbc783b */ /* 0x000e620000000200 */
[----:B------:R-:W-:Y:S04]  /*dd70*/  DEPBAR.LE SB0, 0x0 ;  /* 0x000080000000791a */ /* 0x000fe80000000000 */
[----:B------:R-:W-:Y:S02]  /*dd80*/  BAR.SYNC.DEFER_BLOCKING 0x0 ;  /* 0x0000000000007b1d */ /* 0x000fe40000010000 */
[C---:B--2---:R-:W-:Y:S07]  /*dd90*/  HMMA.16816.F32.BF16 R28, R176.reuse, R164, R28 ;  /* 0x000000a4b01c723c */ /* 0x044fee000004181c */
[----:B------:R-:W-:Y:S01]  /*dda0*/  IMAD.U32 R164, RZ, RZ, UR7 ;  /* 0x00000007ffa47e24 */ /* 0x000fe2000f8e00ff */
[----:B------:R-:W-:Y:S01]  /*ddb0*/  HMMA.16816.F32.BF16 R32, R176, R166, R32 ;  /* 0x000000a6b020723c */ /* 0x000fe20000041820 */
[----:B------:R-:W-:Y:S06]  /*ddc0*/  IMAD.U32 R165, RZ, RZ, UR7 ;  /* 0x00000007ffa57e24 */ /* 0x000fec000f8e00ff */
[----:B------:R-:W-:Y:S01]  /*ddd0*/  LEA R176, P2, R3, R250, 0x6 ;  /* 0x000000fa03b07211 */ /* 0x000fe200078430ff */
[C---:B-----5:R-:W-:Y:S01]  /*dde0*/  HMMA.16816.F32.BF16 R4, R168.reuse, R172, R4 ;  /* 0x000000aca804723c */ /* 0x060fe20000041804 */
[----:B------:R-:W-:Y:S03]  /*ddf0*/  IMAD.U32 R167, RZ, RZ, UR7 ;  /* 0x00000007ffa77e24 */ /* 0x000fe6000f8e00ff */
[----:B------:R-:W-:Y:S02]  /*de00*/  IMAD.U32 R166, RZ, RZ, UR7 ;  /* 0x00000007ffa67e24 */ /* 0x000fe4000f8e00ff */
[----:B------:R-:W-:Y:S01]  /*de10*/  LEA R178, P1, R167, R248, 0x6 ;  /* 0x000000f8a7b27211 */ /* 0x000fe200078230ff */
[----:B------:R-:W-:Y:S01]  /*de20*/  IMAD.U32 R172, RZ, RZ, UR7 ;  /* 0x00000007ffac7e24 */ /* 0x000fe2000f8e00ff */
[C---:B------:R-:W-:Y:S01]  /*de30*/  HMMA.16816.F32.BF16 R8, R168.reuse, R174, R8 ;  /* 0x000000aea808723c */ /* 0x040fe20000041808 */
[----:B------:R-:W-:Y:S03]  /*de40*/  IMAD.U32 R173, RZ, RZ, UR7 ;  /* 0x00000007ffad7e24 */ /* 0x000fe6000f8e00ff */
[----:B------:R-:W-:Y:S02]  /*de50*/  LEA.HI.X.SX32 R177, R172, R251, 0x6, P2 ;  /* 0x000000fbacb17211 */ /* 0x000fe400010f36ff */
[----:B------:R-:W-:Y:S02]  /*de60*/  LEA.HI.X.SX32 R179, R166, R249, 0x6, P1 ;  /* 0x000000f9a6b37211 */ /* 0x000fe400008f36ff */
[C---:B---3--:R-:W-:Y:S04]  /*de70*/  HMMA.16816.F32.BF16 R12, R168.reuse, R180, R12 ;  /* 0x000000b4a80c723c */ /* 0x048fe8000004180c */
[----:B------:R-:W-:Y:S01]  /*de80*/  LEA R174, P0, R164, R244, 0x6 ;  /* 0x000000f4a4ae7211 */ /* 0x000fe200078030ff */
[----:B------:R-:W-:Y:S03]  /*de90*/  IMAD R3, R179, c[0x0][0x198], RZ ;  /* 0x00006600b3037a24 */ /* 0x000fe600078e02ff */
[C---:B------:R-:W-:Y:S04]  /*dea0*/  HMMA.16816.F32.BF16 R16, R168.reuse, R182, R16 ;  /* 0x000000b6a810723c */ /* 0x040fe80000041810 */
[----:B------:R-:W-:Y:S01]  /*deb0*/  IMAD R3, R178, c[0x0][0x19c], R3 ;  /* 0x00006700b2037a24 */ /* 0x000fe200078e0203 */
[----:B------:R-:W-:Y:S01]  /*dec0*/  LEA.HI.X.SX32 R175, R173, R245, 0x6, P0 ;  /* 0x000000f5adaf7211 */ /* 0x000fe200000f36ff */
[----:B------:R-:W-:Y:S01]  /*ded0*/  IMAD.WIDE.U32 R172, R176, c[0x0][0x198], RZ ;  /* 0x00006600b0ac7a25 */ /* 0x000fe200078e00ff */
[----:B------:R-:W-:Y:S01]  /*dee0*/  LEA R180, P0, R165, R246, 0x6 ;  /* 0x000000f6a5b47211 */ /* 0x000fe200078030ff */
[C---:B----4-:R-:W-:Y:S04]  /*def0*/  HMMA.16816.F32.BF16 R20, R168.reuse, R184, R20 ;  /* 0x000000b8a814723c */ /* 0x050fe80000041814 */
[----:B------:R-:W-:Y:S01]  /*df00*/  IMAD R165, R175, c[0x0][0x198], RZ ;  /* 0x00006600afa57a24 */ /* 0x000fe200078e02ff */
[----:B------:R-:W-:Y:S01]  /*df10*/  LEA.HI.X.SX32 R181, R164, R247, 0x6, P0 ;  /* 0x000000f7a4b57211 */ /* 0x000fe200000f36ff */
[----:B------:R-:W-:Y:S02]  /*df20*/  IMAD R164, R177, c[0x0][0x198], RZ ;  /* 0x00006600b1a47a24 */ /* 0x000fe400078e02ff */
[----:B------:R-:W-:Y:S01]  /*df30*/  IMAD R165, R174, c[0x0][0x19c], R165 ;  /* 0x00006700aea57a24 */ /* 0x000fe200078e02a5 */
[C---:B------:R-:W-:Y:S03]  /*df40*/  HMMA.16816.F32.BF16 R24, R168.reuse, R186, R24 ;  /* 0x000000baa818723c */ /* 0x040fe60000041818 */
[----:B------:R-:W-:Y:S02]  /*df50*/  IMAD R164, R176, c[0x0][0x19c], R164 ;  /* 0x00006700b0a47a24 */ /* 0x000fe400078e02a4 */
[----:B------:R-:W-:Y:S03]  /*df60*/  IMAD.WIDE.U32 R174, R174, c[0x0][0x198], RZ ;  /* 0x00006600aeae7a25 */ /* 0x000fe600078e00ff */
[C---:B-1----:R-:W-:Y:S04]  /*df70*/  HMMA.16816.F32.BF16 R28, R168.reuse, R188, R28 ;  /* 0x000000bca81c723c */ /* 0x042fe8000004181c */
[----:B------:R-:W-:Y:S02]  /*df80*/  IMAD.IADD R164, R173, 0x1, R164 ;  /* 0x00000001ada47824 */ /* 0x000fe400078e02a4 */
[----:B------:R-:W-:Y:S02]  /*df90*/  IMAD R166, R181, c[0x0][0x198], RZ ;  /* 0x00006600b5a67a24 */ /* 0x000fe400078e02ff */
[----:B------:R-:W-:Y:S04]  /*dfa0*/  HMMA.16816.F32.BF16 R32, R168, R190, R32 ;  /* 0x000000bea820723c */ /* 0x000fe80000041820 */
[----:B------:R-:W-:Y:S03]  /*dfb0*/  IMAD.WIDE.U32 R178, R178, c[0x0][0x198], RZ ;  /* 0x00006600b2b27a25 */ /* 0x000fe600078e00ff */
[-C--:B------:R-:W-:Y:S01]  /*dfc0*/  LEA R168, P0, R172, R232.reuse, 0x1 ;  /* 0x000000e8aca87211 */ /* 0x080fe200078008ff */
[----:B------:R-:W-:Y:S01]  /*dfd0*/  IMAD.IADD R165, R175, 0x1, R165 ;  /* 0x00000001afa57824 */ /* 0x000fe200078e02a5 */
[-C--:B------:R-:W-:Y:S03]  /*dfe0*/  LEA R170, P1, R174, R232.reuse, 0x1 ;  /* 0x000000e8aeaa7211 */ /* 0x080fe600078208ff */
[-C--:B------:R-:W-:Y:S01]  /*dff0*/  LEA.HI.X R169, R172, R231.reuse, R164, 0x1, P0 ;  /* 0x000000e7aca97211 */ /* 0x080fe200000f0ca4 */
[----:B------:R-:W-:Y:S01]  /*e000*/  IMAD.WIDE.U32 R176, R180, c[0x0][0x198], RZ ;  /* 0x00006600b4b07a25 */ /* 0x000fe200078e00ff */
[----:B------:R-:W-:Y:S02]  /*e010*/  ISETP.LT.AND P0, PT, RZ, UR6, PT ;  /* 0x00000006ff007c0c */ /* 0x000fe4000bf01270 */
[-C--:B------:R-:W-:Y:S01]  /*e020*/  LEA.HI.X R171, R174, R231.reuse, R165, 0x1, P1 ;  /* 0x000000e7aeab7211 */ /* 0x080fe200008f0ca5 */
[----:B------:R-:W-:Y:S01]  /*e030*/  IMAD R166, R180, c[0x0][0x19c], R166 ;  /* 0x00006700b4a67a24 */ /* 0x000fe200078e02a6 */
[-C--:B------:R-:W-:Y:S01]  /*e040*/  LEA R174, P2, R178, R232.reuse, 0x1 ;  /* 0x000000e8b2ae7211 */ /* 0x080fe200078408ff */
[----:B------:R-:W-:Y:S01]  /*e050*/  IMAD.IADD R3, R179, 0x1, R3 ;  /* 0x00000001b3037824 */ /* 0x000fe200078e0203 */
[----:B------:R-:W-:Y:S01]  /*e060*/  LEA R172, P1, R176, R232, 0x1 ;  /* 0x000000e8b0ac7211 */ /* 0x000fe200078208ff */
[----:B------:R-:W-:Y:S03]  /*e070*/  IMAD.IADD R166, R177, 0x1, R166 ;  /* 0x00000001b1a67824 */ /* 0x000fe600078e02a6 */
[-C--:B------:R-:W-:Y:S02]  /*e080*/  LEA.HI.X R175, R178, R231.reuse, R3, 0x1, P2 ;  /* 0x000000e7b2af7211 */ /* 0x080fe400010f0c03 */
[----:B------:R-:W-:Y:S01]  /*e090*/  LEA.HI.X R173, R176, R231, R166, 0x1, P1 ;  /* 0x000000e7b0ad7211 */ /* 0x000fe200008f0ca6 */
[----:B------:R-:W-:-:S05]  /*e0a0*/  @P0 BRA `(.L_x_323) ;  /* 0xffffe0b000000947 */ /* 0x000fca000383ffff */
.L_x_322:
[----:B------:R-:W-:Y:S01]  /*e0b0*/  FMNMX.FTZ R164, R4, R2, !PT ;  /* 0x0000000204a47209 */ /* 0x000fe20007810000 */
[----:B------:R-:W-:Y:S01]  /*e0c0*/  STL.64 [R1+0x8], R192 ;  /* 0x000008c001007387 */ /* 0x000fe20000100a00 */
[----:B------:R-:W-:Y:S01]  /*e0d0*/  FMNMX.FTZ R3, R6, R0, !PT ;  /* 0x0000000006037209 */ /* 0x000fe20007810000 */
[----:B------:R-:W-:Y:S01]  /*e0e0*/  UIADD3 UR4, UR35, -0x4498517b, URZ ;  /* 0xbb67ae8523047890 */ /* 0x000fe2000fffe03f */
[----:B------:R-:W-:Y:S01]  /*e0f0*/  FMNMX.FTZ R164, R5, R164, !PT ;  /* 0x000000a405a47209 */ /* 0x000fe20007810000 */
[----:B------:R-:W-:Y:S01]  /*e100*/  USHF.L.U32 UR7, UR6, 0x1, URZ ;  /* 0x0000000106077899 */ /* 0x000fe2000800063f */
[----:B------:R-:W-:Y:S01]  /*e110*/  FMNMX.FTZ R3, R7, R3, !PT ;  /* 0x0000000307037209 */ /* 0x000fe20007810000 */
[----:B-1----:R-:W-:Y:S01]  /*e120*/  LDSM.16.MT88.4 R172, [R212+0x10000] ;  /* 0x01000000d4ac783b */ /* 0x002fe20000004200 */
[----:B------:R-:W-:Y:S01]  /*e130*/  FMNMX.FTZ R164, R8, R164, !PT ;  /* 0x000000a408a47209 */ /* 0x000fe20007810000 */
[----:B------:R-:W-:Y:S01]  /*e140*/  UIADD3 UR5, UR34, -0x4ab325aa, URZ ;  /* 0xb54cda5622057890 */ /* 0x000fe2000fffe03f */
[----:B------:R-:W-:Y:S01]  /*e150*/  FMNMX.FTZ R3, R10, R3, !PT ;  /* 0x000000030a037209 */ /* 0x000fe20007810000 */
[----:B------:R-:W-:Y:S01]  /*e160*/  UIADD3 UR6, UR35, 0x646e171e, URZ ;  /* 0x646e171e23067890 */ /* 0x000fe2000fffe03f */
[----:B------:R-:W-:Y:S01]  /*e170*/  FMNMX.FTZ R164, R9, R164, !PT ;  /* 0x000000a409a47209 */ /* 0x000fe20007810000 */
[----:B------:R-:W-:Y:S01]  /*e180*/  UIADD3 UR29, UR29, 0x1, URZ ;  /* 0x000000011d1d7890 */ /* 0x000fe2000fffe03f */
        /* <DEDUP_REMOVED lines=34> */
[----:B------:R-:W-:Y:S01]  /*e3b0*/  FADD.FTZ R0, -R3, R0 ;  /* 0x0000000003007221 */ /* 0x000fe20000010100 */
[----:B--2---:R-:W-:Y:S02]  /*e3c0*/  FMNMX.FTZ R164, R166, R164, !PT ;  /* 0x000000a4a6a47209 */ /* 0x004fe40007810000 */
[----:B------:R-:W-:Y:S01]  /*e3d0*/  MOV R166, UR35 ;  /* 0x0000002300a67c02 */ /* 0x000fe20008000f00 */
[----:B------:R-:W-:Y:S01]  /*e3e0*/  FMUL.FTZ R0, R0, c[0x0][0x23c] ;  /* 0x00008f0000007a20 */ /* 0x000fe20000410000 */
[C---:B------:R-:W-:Y:S01]  /*e3f0*/  FSETP.NEU.FTZ.AND P1, PT, R164.reuse, -INF , PT ;  /* 0xff800000a400780b */ /* 0x040fe20003f3d000 */
[C---:B------:R-:W-:Y:S01]  /*e400*/  FMUL.FTZ R189, R164.reuse, c[0x0][0x23c] ;  /* 0x00008f00a4bd7a20 */ /* 0x040fe20000410000 */
[----:B------:R-:W-:Y:S01]  /*e410*/  LOP3.LUT R166, R241, UR7, R166, 0x96, !PT ;  /* 0x00000007f1a67c12 */ /* 0x000fe2000f8e96a6 */
[----:B------:R-:W-:Y:S01]  /*e420*/  FADD.FTZ R2, -R164, R2 ;  /* 0x00000002a4027221 */ /* 0x000fe20000010100 */
[----:B------:R-:W-:Y:S01]  /*e430*/  UIADD3 UR7, UR7, 0x1, URZ ;  /* 0x0000000107077890 */ /* 0x000fe2000fffe03f */
[----:B------:R-:W1:Y:S01]  /*e440*/  MUFU.EX2 R0, R0 ;  /* 0x0000000000007308 */ /* 0x000e620000000800 */
[----:B------:R-:W-:Y:S01]  /*e450*/  FSEL R189, R189, RZ, P1 ;  /* 0x000000ffbdbd7208 */ /* 0x000fe20000800000 */
[----:B------:R-:W-:Y:S01]  /*e460*/  IMAD.WIDE.U32 R166, R166, -0x326172a9, RZ ;  /* 0xcd9e8d57a6a67825 */ /* 0x000fe200078e00ff */
[----:B------:R-:W-:Y:S03]  /*e470*/  FSETP.NEU.FTZ.AND P1, PT, R3, -INF , PT ;  /* 0xff8000000300780b */ /* 0x000fe60003f3d000 */
[--C-:B------:R-:W-:Y:S01]  /*e480*/  FFMA.FTZ R180, R8, c[0x0][0x23c], -R189.reuse ;  /* 0x00008f0008b47a23 */ /* 0x100fe200000108bd */
[----:B------:R-:W-:Y:S01]  /*e490*/  LOP3.LUT R8, R237, UR4, R240, 0x96, !PT ;  /* 0x00000004ed087c12 */ /* 0x000fe2000f8e96f0 */
[----:B------:R-:W-:Y:S01]  /*e4a0*/  UIADD3 UR4, UR34, -0x61c88647, URZ ;  /* 0x9e3779b922047890 */ /* 0x000fe2000fffe03f */
[----:B------:R-:W-:Y:S01]  /*e4b0*/  FSEL R188, R188, RZ, P1 ;  /* 0x000000ffbcbc7208 */ /* 0x000fe20000800000 */
[--C-:B------:R-:W-:Y:S02]  /*e4c0*/  FFMA.FTZ R181, R9, c[0x0][0x23c], -R189.reuse ;  /* 0x00008f0009b57a23 */ /* 0x100fe400000108bd */
[----:B------:R-:W-:Y:S01]  /*e4d0*/  IMAD.WIDE.U32 R192, R8, -0x326172a9, RZ ;  /* 0xcd9e8d5708c07825 */ /* 0x000fe200078e00ff */
[----:B------:R-:W-:Y:S01]  /*e4e0*/  MUFU.EX2 R180, R180 ;  /* 0x000000b400b47308 */ /* 0x000fe20000000800 */
[----:B------:R-:W-:Y:S02]  /*e4f0*/  LOP3.LUT R8, R167, UR4, R238, 0x96, !PT ;  /* 0x00000004a7087c12 */ /* 0x000fe4000f8e96ee */
[----:B------:R-:W-:Y:S01]  /*e500*/  FFMA.FTZ R182, R10, c[0x0][0x23c], -R188 ;  /* 0x00008f000ab67a23 */ /* 0x000fe200000108bc */
[----:B------:R-:W-:Y:S01]  /*e510*/  LOP3.LUT R168, R193, UR15, R166, 0x96, !PT ;  /* 0x0000000fc1a87c12 */ /* 0x000fe2000f8e96a6 */
[----:B------:R-:W-:Y:S02]  /*e520*/  FFMA.FTZ R183, R11, c[0x0][0x23c], -R188 ;  /* 0x00008f000bb77a23 */ /* 0x000fe400000108bc */
[----:B------:R-:W-:Y:S03]  /*e530*/  IMAD.WIDE.U32 R190, R8, -0x2daee0ad, RZ ;  /* 0xd2511f5308be7825 */ /* 0x000fe600078e00ff */
[----:B------:R-:W2:Y:S01]  /*e540*/  MUFU.EX2 R181, R181 ;  /* 0x000000b500b57308 */ /* 0x000ea20000000800 */
[----:B------:R-:W-:Y:S01]  /*e550*/  IMAD.WIDE.U32 R168, R168, -0x2daee0ad, RZ ;  /* 0xd2511f53a8a87825 */ /* 0x000fe200078e00ff */
[----:B------:R-:W-:Y:S03]  /*e560*/  LOP3.LUT R8, R191, UR14, R236, 0x96, !PT ;  /* 0x0000000ebf087c12 */ /* 0x000fe6000f8e96ec */
[--C-:B------:R-:W-:Y:S01]  /*e570*/  FFMA.FTZ R184, R4, c[0x0][0x23c], -R189.reuse ;  /* 0x00008f0004b87a23 */ /* 0x100fe200000108bd */
[----:B------:R-:W-:Y:S01]  /*e580*/  LOP3.LUT R190, R169, UR12, R190, 0x96, !PT ;  /* 0x0000000ca9be7c12 */ /* 0x000fe2000f8e96be */
[----:B------:R-:W-:Y:S03]  /*e590*/  IMAD.WIDE.U32 R166, R8, -0x326172a9, RZ ;  /* 0xcd9e8d5708a67825 */ /* 0x000fe600078e00ff */
[----:B------:R-:W-:Y:S01]  /*e5a0*/  MUFU.EX2 R182, R182 ;  /* 0x000000b600b67308 */ /* 0x000fe20000000800 */
[----:B------:R-:W-:Y:S01]  /*e5b0*/  IMAD.WIDE.U32 R190, R190, -0x326172a9, RZ ;  /* 0xcd9e8d57bebe7825 */ /* 0x000fe200078e00ff */
[----:B------:R-:W-:Y:S03]  /*e5c0*/  LOP3.LUT R8, R167, UR13, R192, 0x96, !PT ;  /* 0x0000000da7087c12 */ /* 0x000fe6000f8e96c0 */
[----:B------:R-:W-:Y:S01]  /*e5d0*/  FFMA.FTZ R185, R5, c[0x0][0x23c], -R189 ;  /* 0x00008f0005b97a23 */ /* 0x000fe200000108bd */
[----:B------:R-:W-:Y:S01]  /*e5e0*/  LOP3.LUT R166, R191, UR11, R166, 0x96, !PT ;  /* 0x0000000bbfa67c12 */ /* 0x000fe2000f8e96a6 */
[----:B------:R-:W-:Y:S03]  /*e5f0*/  IMAD.WIDE.U32 R8, R8, -0x2daee0ad, RZ ;  /* 0xd2511f5308087825 */ /* 0x000fe600078e00ff */
[----:B------:R-:W3:Y:S01]  /*e600*/  MUFU.EX2 R183, R183 ;  /* 0x000000b700b77308 */ /* 0x000ee20000000800 */
[----:B------:R-:W-:Y:S01]  /*e610*/  IMAD.WIDE.U32 R166, R166, -0x2daee0ad, RZ ;  /* 0xd2511f53a6a67825 */ /* 0x000fe200078e00ff */
[----:B------:R-:W-:Y:S03]  /*e620*/  LOP3.LUT R5, R9, UR10, R168, 0x96, !PT ;  /* 0x0000000a09057c12 */ /* 0x000fe6000f8e96a8 */
[----:B------:R-:W-:Y:S01]  /*e630*/  FFMA.FTZ R186, R6, c[0x0][0x23c], -R188 ;  /* 0x00008f0006ba7a23 */ /* 0x000fe200000108bc */
[----:B------:R-:W-:Y:S01]  /*e640*/  LOP3.LUT R4, R167, UR8, R8, 0x96, !PT ;  /* 0x00000008a7047c12 */ /* 0x000fe2000f8e9608 */
[----:B------:R-:W-:Y:S02]  /*e650*/  FFMA.FTZ R187, R7, c[0x0][0x23c], -R188 ;  /* 0x00008f0007bb7a23 */ /* 0x000fe400000108bc */
[----:B------:R-:W-:Y:S01]  /*e660*/  FMUL.FTZ R2, R2, c[0x0][0x23c] ;  /* 0x00008f0002027a20 */ /* 0x000fe20000410000 */
[----:B------:R-:W-:Y:S01]  /*e670*/  MUFU.EX2 R184, R184 ;  /* 0x000000b800b87308 */ /* 0x000fe20000000800 */
[----:B------:R-:W-:Y:S04]  /*e680*/  IMAD.WIDE.U32 R8, R4, -0x326172a9, RZ ;  /* 0xcd9e8d5704087825 */ /* 0x000fe800078e00ff */
[----:B------:R-:W-:Y:S01]  /*e690*/  IMAD.WIDE.U32 R10, R5, -0x326172a9, RZ ;  /* 0xcd9e8d57050a7825 */ /* 0x000fe200078e00ff */
[----:B------:R-:W-:Y:S02]  /*e6a0*/  LOP3.LUT R6, R8, 0xffff, RZ, 0xc0, !PT ;  /* 0x0000ffff08067812 */ /* 0x000fe400078ec0ff */
[----:B------:R-:W-:Y:S01]  /*e6b0*/  SHF.R.U32.HI R171, RZ, 0x10, R8 ;  /* 0x00000010ffab7819 */ /* 0x000fe20000011608 */
[C---:B-1----:R-:W-:Y:S01]  /*e6c0*/  FMUL.FTZ R38, R0.reuse, R38 ;  /* 0x0000002600267220 */ /* 0x042fe20000410000 */
[----:B------:R-:W1:Y:S01]  /*e6d0*/  MUFU.EX2 R185, R185 ;  /* 0x000000b900b97308 */ /* 0x000e620000000800 */
[----:B------:R-:W-:Y:S01]  /*e6e0*/  LOP3.LUT R5, R9, UR5, R10, 0x96, !PT ;  /* 0x0000000509057c12 */ /* 0x000fe2000f8e960a */
[----:B------:R-:W-:Y:S01]  /*e6f0*/  FMUL.FTZ R39, R0, R39 ;  /* 0x0000002700277220 */ /* 0x000fe20000410000 */
[----:B------:R-:W-:Y:S01]  /*e700*/  LOP3.LUT R170, R8, 0xff, RZ, 0xc0, !PT ;  /* 0x000000ff08aa7812 */ /* 0x000fe200078ec0ff */
[C---:B------:R-:W-:Y:S01]  /*e710*/  FMUL.FTZ R42, R0.reuse, R42 ;  /* 0x0000002a002a7220 */ /* 0x040fe20000410000 */
[----:B------:R-:W-:Y:S01]  /*e720*/  LOP3.LUT R7, R5, 0xffff, RZ, 0xc0, !PT ;  /* 0x0000ffff05077812 */ /* 0x000fe200078ec0ff */
[C---:B------:R-:W-:Y:S01]  /*e730*/  FMUL.FTZ R43, R0.reuse, R43 ;  /* 0x0000002b002b7220 */ /* 0x040fe20000410000 */
[----:B------:R-:W-:Y:S01]  /*e740*/  SHF.R.U32.HI R169, RZ, 0x10, R5 ;  /* 0x00000010ffa97819 */ /* 0x000fe20000011605 */
[C---:B------:R-:W-:Y:S01]  /*e750*/  FMUL.FTZ R46, R0.reuse, R46 ;  /* 0x0000002e002e7220 */ /* 0x040fe20000410000 */
[----:B------:R-:W-:Y:S01]  /*e760*/  SHF.R.U32.HI R4, RZ, 0x18, R8 ;  /* 0x00000018ff047819 */ /* 0x000fe20000011608 */
[----:B------:R-:W-:Y:S01]  /*e770*/  MUFU.EX2 R186, R186 ;  /* 0x000000ba00ba7308 */ /* 0x000fe20000000800 */
[----:B------:R-:W-:Y:S01]  /*e780*/  SHF.R.U32.HI R6, RZ, 0x8, R6 ;  /* 0x00000008ff067819 */ /* 0x000fe20000011606 */
[C---:B------:R-:W-:Y:S01]  /*e790*/  FMUL.FTZ R47, R0.reuse, R47 ;  /* 0x0000002f002f7220 */ /* 0x040fe20000410000 */
[----:B------:R-:W-:Y:S01]  /*e7a0*/  SHF.R.U32.HI R7, RZ, 0x8, R7 ;  /* 0x00000008ff077819 */ /* 0x000fe20000011607 */
[C---:B------:R-:W-:Y:S01]  /*e7b0*/  FMUL.FTZ R50, R0.reuse, R50 ;  /* 0x0000003200327220 */ /* 0x040fe20000410000 */
[----:B------:R-:W-:Y:S01]  /*e7c0*/  LOP3.LUT R171, R171, 0xff, RZ, 0xc0, !PT ;  /* 0x000000ffabab7812 */ /* 0x000fe200078ec0ff */
[C---:B------:R-:W-:Y:S01]  /*e7d0*/  FMUL.FTZ R51, R0.reuse, R51 ;  /* 0x0000003300337220 */ /* 0x040fe20000410000 */
[----:B------:R-:W-:Y:S01]  /*e7e0*/  LOP3.LUT R168, R5, 0xff, RZ, 0xc0, !PT ;  /* 0x000000ff05a87812 */ /* 0x000fe200078ec0ff */
[C---:B------:R-:W-:Y:S01]  /*e7f0*/  FMUL.FTZ R54, R0.reuse, R54 ;  /* 0x0000003600367220 */ /* 0x040fe20000410000 */
[----:B------:R-:W-:Y:S01]  /*e800*/  SHF.R.U32.HI R5, RZ, 0x18, R5 ;  /* 0x00000018ff057819 */ /* 0x000fe20000011605 */
[----:B------:R-:W4:Y:S01]  /*e810*/  MUFU.EX2 R187, R187 ;  /* 0x000000bb00bb7308 */ /* 0x000f220000000800 */
[----:B------:R-:W-:Y:S01]  /*e820*/  LOP3.LUT R169, R169, 0xff, RZ, 0xc0, !PT ;  /* 0x000000ffa9a97812 */ /* 0x000fe200078ec0ff */
[----:B------:R-:W-:Y:S01]  /*e830*/  FMUL.FTZ R55, R0, R55 ;  /* 0x0000003700377220 */ /* 0x000fe20000410000 */
[----:B------:R-:W-:Y:S01]  /*e840*/  PRMT R170, R170, 0x5410, R6 ;  /* 0x00005410aaaa7816 */ /* 0x000fe20000000006 */
[C---:B------:R-:W-:Y:S01]  /*e850*/  FMUL.FTZ R58, R0.reuse, R58 ;  /* 0x0000003a003a7220 */ /* 0x040fe20000410000 */
[----:B------:R-:W-:Y:S01]  /*e860*/  PRMT R171, R171, 0x5410, R4 ;  /* 0x00005410abab7816 */ /* 0x000fe20000000004 */
[----:B------:R-:W-:Y:S01]  /*e870*/  FMUL.FTZ R59, R0, R59 ;  /* 0x0000003b003b7220 */ /* 0x000fe20000410000 */
[----:B------:R-:W-:Y:S01]  /*e880*/  PRMT R168, R168, 0x5410, R7 ;  /* 0x00005410a8a87816 */ /* 0x000fe20000000007 */
[--C-:B------:R-:W-:Y:S01]  /*e890*/  HSET2.LE.AND R170, R170, R233.reuse, PT ;  /* 0x000000e9aaaa7233 */ /* 0x100fe20003803000 */
[----:B------:R-:W-:Y:S01]  /*e8a0*/  PRMT R169, R169, 0x5410, R5 ;  /* 0x00005410a9a97816 */ /* 0x000fe20000000005 */
[----:B------:R-:W4:Y:S01]  /*e8b0*/  MUFU.EX2 R2, R2 ;  /* 0x0000000200027308 */ /* 0x000f220000000800 */
[--C-:B------:R-:W-:Y:S01]  /*e8c0*/  HSET2.LE.AND R171, R171, R233.reuse, PT ;  /* 0x000000e9abab7233 */ /* 0x100fe20003803000 */
[----:B--2---:R-:W-:Y:S01]  /*e8d0*/  F2FP.BF16.PACK_AB R7, R181, R180 ;  /* 0x000000b4b507723e */ /* 0x004fe200000010ff */
[--C-:B------:R-:W-:Y:S01]  /*e8e0*/  HSET2.LE.AND R168, R168, R233.reuse, PT ;  /* 0x000000e9a8a87233 */ /* 0x100fe20003803000 */
[----:B---3--:R-:W-:Y:S01]  /*e8f0*/  F2FP.BF16.PACK_AB R6, R183, R182 ;  /* 0x000000b6b706723e */ /* 0x008fe200000010ff */
[--C-:B------:R-:W-:Y:S01]  /*e900*/  HSET2.LE.AND R169, R169, R233.reuse, PT ;  /* 0x000000e9a9a97233 */ /* 0x100fe20003803000 */
[----:B-1----:R-:W-:Y:S01]  /*e910*/  F2FP.BF16.PACK_AB R5, R185, R184 ;  /* 0x000000b8b905723e */ /* 0x002fe200000010ff */
[----:B------:R-:W-:Y:S01]  /*e920*/  FMUL.FTZ R62, R0, R62 ;  /* 0x0000003e003e7220 */ /* 0x000fe20000410000 */
[----:B------:R-:W-:Y:S01]  /*e930*/  LOP3.LUT R170, R170, R7, RZ, 0xc0, !PT ;  /* 0x00000007aaaa7212 */ /* 0x000fe200078ec0ff */
[----:B------:R-:W-:Y:S01]  /*e940*/  FMUL.FTZ R7, R0, R163 ;  /* 0x000000a300077220 */ /* 0x000fe20000410000 */
[----:B------:R-:W-:Y:S01]  /*e950*/  LOP3.LUT R168, R168, R5, RZ, 0xc0, !PT ;  /* 0x00000005a8a87212 */ /* 0x000fe200078ec0ff */
[C---:B------:R-:W-:Y:S01]  /*e960*/  FMUL.FTZ R63, R0.reuse, R63 ;  /* 0x0000003f003f7220 */ /* 0x040fe20000410000 */
[----:B------:R-:W-:Y:S01]  /*e970*/  LOP3.LUT R171, R171, R6, RZ, 0xc0, !PT ;  /* 0x00000006abab7212 */ /* 0x000fe200078ec0ff */
[C---:B------:R-:W-:Y:S01]  /*e980*/  FMUL.FTZ R6, R0.reuse, R162 ;  /* 0x000000a200067220 */ /* 0x040fe20000410000 */
[----:B----4-:R-:W-:Y:S01]  /*e990*/  F2FP.BF16.PACK_AB R4, R187, R186 ;  /* 0x000000babb04723e */ /* 0x010fe200000010ff */
[C---:B------:R-:W-:Y:S02]  /*e9a0*/  FMUL.FTZ R66, R0.reuse, R66 ;  /* 0x0000004200427220 */ /* 0x040fe40000410000 */
[C---:B------:R-:W-:Y:S01]  /*e9b0*/  FMUL.FTZ R67, R0.reuse, R67 ;  /* 0x0000004300437220 */ /* 0x040fe20000410000 */
[----:B------:R-:W-:Y:S01]  /*e9c0*/  LOP3.LUT R169, R169, R4, RZ, 0xc0, !PT ;  /* 0x00000004a9a97212 */ /* 0x000fe200078ec0ff */
[C---:B------:R-:W-:Y:S02]  /*e9d0*/  FMUL.FTZ R70, R0.reuse, R70 ;  /* 0x0000004600467220 */ /* 0x040fe40000410000 */
[----:B------:R-:W-:Y:S02]  /*e9e0*/  FMUL.FTZ R71, R0, R71 ;  /* 0x0000004700477220 */ /* 0x000fe40000410000 */
[--C-:B------:R-:W-:Y:S02]  /*e9f0*/  FFMA.FTZ R31, R31, c[0x0][0x23c], -R188.reuse ;  /* 0x00008f001f1f7a23 */ /* 0x100fe400000108bc */
[C---:B------:R-:W-:Y:S02]  /*ea00*/  FMUL.FTZ R4, R2.reuse, R160 ;  /* 0x000000a002047220 */ /* 0x040fe40000410000 */
[C---:B------:R-:W-:Y:S02]  /*ea10*/  FMUL.FTZ R5, R2.reuse, R161 ;  /* 0x000000a102057220 */ /* 0x040fe40000410000 */
[----:B------:R-:W1:Y:S01]  /*ea20*/  LDSM.16.MT88.4 R160, [R209+0x10000] ;  /* 0x01000000d1a0783b */ /* 0x000e620000004200 */
[C---:B------:R-:W-:Y:S02]  /*ea30*/  FMUL.FTZ R8, R2.reuse, R156 ;  /* 0x0000009c02087220 */ /* 0x040fe40000410000 */
[C---:B------:R-:W-:Y:S02]  /*ea40*/  FMUL.FTZ R9, R2.reuse, R157 ;  /* 0x0000009d02097220 */ /* 0x040fe40000410000 */
[C---:B------:R-:W-:Y:S05]  /*ea50*/  HMMA.16816.F32.BF16 R4, R168.reuse, R172, R4 ;  /* 0x000000aca804723c */ /* 0x040fea0000041804 */
[----:B------:R-:W-:Y:S02]  /*ea60*/  FMUL.FTZ R36, R2, R36 ;  /* 0x0000002402247220 */ /* 0x000fe40000410000 */
[----:B------:R-:W-:Y:S01]  /*ea70*/  MOV R172, R10 ;  /* 0x0000000a00ac7202 */ /* 0x000fe20000000f00 */
[C---:B------:R-:W-:Y:S01]  /*ea80*/  FMUL.FTZ R10, R0.reuse, R158 ;  /* 0x0000009e000a7220 */ /* 0x040fe20000410000 */
[----:B------:R-:W-:Y:S03]  /*ea90*/  MOV R173, R11 ;  /* 0x0000000b00ad7202 */ /* 0x000fe60000000f00 */
[----:B------:R-:W-:Y:S02]  /*eaa0*/  FMUL.FTZ R11, R0, R159 ;  /* 0x0000009f000b7220 */ /* 0x000fe40000410000 */
[----:B------:R-:W2:Y:S01]  /*eab0*/  LDSM.16.MT88.4 R156, [R208+0x10000] ;  /* 0x01000000d09c783b */ /* 0x000ea20000004200 */
[----:B------:R-:W-:Y:S02]  /*eac0*/  FFMA.FTZ R34, R34, c[0x0][0x23c], -R188 ;  /* 0x00008f0022227a23 */ /* 0x000fe400000108bc */
[C---:B------:R-:W-:Y:S02]  /*ead0*/  FMUL.FTZ R37, R2.reuse, R37 ;  /* 0x0000002502257220 */ /* 0x040fe40000410000 */
[C---:B------:R-:W-:Y:S03]  /*eae0*/  HMMA.16816.F32.BF16 R8, R168.reuse, R174, R8 ;  /* 0x000000aea808723c */ /* 0x040fe60000041808 */
[C---:B------:R-:W-:Y:S02]  /*eaf0*/  FMUL.FTZ R40, R2.reuse, R40 ;  /* 0x0000002802287220 */ /* 0x040fe40000410000 */
[C---:B------:R-:W-:Y:S02]  /*eb00*/  FMUL.FTZ R41, R2.reuse, R41 ;  /* 0x0000002902297220 */ /* 0x040fe40000410000 */
[C---:B------:R-:W-:Y:S01]  /*eb10*/  FMUL.FTZ R44, R2.reuse, R44 ;  /* 0x0000002c022c7220 */ /* 0x040fe20000410000 */
[C---:B------:R-:W-:Y:S04]  /*eb20*/  HMMA.16816.F32.BF16 R36, R168.reuse, R176, R36 ;  /* 0x000000b0a824723c */ /* 0x040fe80000041824 */
[C---:B------:R-:W-:Y:S02]  /*eb30*/  FMUL.FTZ R45, R2.reuse, R45 ;  /* 0x0000002d022d7220 */ /* 0x040fe40000410000 */
[C---:B------:R-:W-:Y:S01]  /*eb40*/  FMUL.FTZ R48, R2.reuse, R48 ;  /* 0x0000003002307220 */ /* 0x040fe20000410000 */
[----:B------:R-:W-:Y:S01]  /*eb50*/  MOV R176, R172 ;  /* 0x000000ac00b07202 */ /* 0x000fe20000000f00 */
[C---:B------:R-:W-:Y:S04]  /*eb60*/  HMMA.16816.F32.BF16 R40, R168.reuse, R178, R40 ;  /* 0x000000b2a828723c */ /* 0x040fe80000041828 */
[----:B------:R-:W-:Y:S01]  /*eb70*/  MOV R177, R173 ;  /* 0x000000ad00b17202 */ /* 0x000fe20000000f00 */
[C---:B------:R-:W-:Y:S01]  /*eb80*/  FMUL.FTZ R49, R2.reuse, R49 ;  /* 0x0000003102317220 */ /* 0x040fe20000410000 */
[----:B------:R-:W3:Y:S01]  /*eb90*/  LDSM.16.MT88.4 R172, [R212+0x12000] ;  /* 0x01200000d4ac783b */ /* 0x000ee20000004200 */
[C---:B------:R-:W-:Y:S01]  /*eba0*/  FMUL.FTZ R52, R2.reuse, R52 ;  /* 0x0000003402347220 */ /* 0x040fe20000410000 */
[C---:B-1----:R-:W-:Y:S04]  /*ebb0*/  HMMA.16816.F32.BF16 R44, R168.reuse, R160, R44 ;  /* 0x000000a0a82c723c */ /* 0x042fe8000004182c */
[C---:B------:R-:W-:Y:S02]  /*ebc0*/  FMUL.FTZ R53, R2.reuse, R53 ;  /* 0x0000003502357220 */ /* 0x040fe40000410000 */
[C---:B------:R-:W-:Y:S02]  /*ebd0*/  FMUL.FTZ R56, R2.reuse, R56 ;  /* 0x0000003802387220 */ /* 0x040fe40000410000 */
[C---:B------:R-:W-:Y:S01]  /*ebe0*/  HMMA.16816.F32.BF16 R48, R168.reuse, R162, R48 ;  /* 0x000000a2a830723c */ /* 0x040fe20000041830 */
[----:B------:R-:W1:Y:S03]  /*ebf0*/  LDSM.16.MT88.4 R160, [R210+0x12000] ;  /* 0x01200000d2a0783b */ /* 0x000e660000004200 */
[C---:B------:R-:W-:Y:S02]  /*ec00*/  FMUL.FTZ R57, R2.reuse, R57 ;  /* 0x0000003902397220 */ /* 0x040fe40000410000 */
[C---:B------:R-:W-:Y:S02]  /*ec10*/  FMUL.FTZ R60, R2.reuse, R60 ;  /* 0x0000003c023c7220 */ /* 0x040fe40000410000 */
[C---:B--2---:R-:W-:Y:S04]  /*ec20*/  HMMA.16816.F32.BF16 R52, R168.reuse, R156, R52 ;  /* 0x0000009ca834723c */ /* 0x044fe80000041834 */
[C---:B------:R-:W-:Y:S02]  /*ec30*/  FMUL.FTZ R61, R2.reuse, R61 ;  /* 0x0000003d023d7220 */ /* 0x040fe40000410000 */
[C---:B------:R-:W-:Y:S02]  /*ec40*/  FMUL.FTZ R64, R2.reuse, R64 ;  /* 0x0000004002407220 */ /* 0x040fe40000410000 */
[C---:B------:R-:W-:Y:S01]  /*ec50*/  HMMA.16816.F32.BF16 R56, R168.reuse, R158, R56 ;  /* 0x0000009ea838723c */ /* 0x040fe20000041838 */
[----:B------:R-:W2:Y:S03]  /*ec60*/  LDSM.16.MT88.4 R156, [R209+0x12000] ;  /* 0x01200000d19c783b */ /* 0x000ea60000004200 */
[C---:B------:R-:W-:Y:S02]  /*ec70*/  FMUL.FTZ R65, R2.reuse, R65 ;  /* 0x0000004102417220 */ /* 0x040fe40000410000 */
[C---:B------:R-:W-:Y:S02]  /*ec80*/  FMUL.FTZ R68, R2.reuse, R68 ;  /* 0x0000004402447220 */ /* 0x040fe40000410000 */
[C---:B------:R-:W-:Y:S04]  /*ec90*/  FMUL.FTZ R69, R2.reuse, R69 ;  /* 0x0000004502457220 */ /* 0x040fe80000410000 */
        /* <DEDUP_REMOVED lines=47> */
[C---:B------:R-:W-:Y:S02]  /*ef90*/  FMUL.FTZ R104, R2.reuse, R104 ;  /* 0x0000006802687220 */ /* 0x040fe40000410000 */
[----:B------:R-:W-:Y:S03]  /*efa0*/  FMUL.FTZ R105, R2, R105 ;  /* 0x0000006902697220 */ /* 0x000fe60000410000 */
[C---:B--2---:R-:W-:Y:S03]  /*efb0*/  HMMA.16816.F32.BF16 R100, R168.reuse, R156, R100 ;  /* 0x0000009ca864723c */ /* 0x044fe60000041864 */
[C---:B------:R-:W-:Y:S02]  /*efc0*/  FMUL.FTZ R106, R0.reuse, R106 ;  /* 0x0000006a006a7220 */ /* 0x040fe40000410000 */
[----:B------:R-:W-:Y:S02]  /*efd0*/  FMUL.FTZ R107, R0, R107 ;  /* 0x0000006b006b7220 */ /* 0x000fe40000410000 */
[C---:B------:R-:W-:Y:S02]  /*efe0*/  FMUL.FTZ R108, R2.reuse, R108 ;  /* 0x0000006c026c7220 */ /* 0x040fe40000410000 */
[----:B------:R-:W-:Y:S03]  /*eff0*/  FMUL.FTZ R109, R2, R109 ;  /* 0x0000006d026d7220 */ /* 0x000fe60000410000 */
        /* <DEDUP_REMOVED lines=31> */
[----:B------:R-:W-:Y:S01]  /*f1f0*/  MOV R156, R176 ;  /* 0x000000b0009c7202 */ /* 0x000fe20000000f00 */
[C---:B------:R-:W-:Y:S01]  /*f200*/  FMUL.FTZ R132, R2.reuse, R132 ;  /* 0x0000008402847220 */ /* 0x040fe20000410000 */
[----:B------:R-:W-:Y:S03]  /*f210*/  MOV R157, R177 ;  /* 0x000000b1009d7202 */ /* 0x000fe60000000f00 */
[C---:B------:R-:W-:Y:S03]  /*f220*/  HMMA.16816.F32.BF16 R128, R168.reuse, R158, R128 ;  /* 0x0000009ea880723c */ /* 0x040fe60000041880 */
[----:B------:R-:W-:Y:S01]  /*f230*/  FMUL.FTZ R133, R2, R133 ;  /* 0x0000008502857220 */ /* 0x000fe20000410000 */
[----:B------:R-:W-:Y:S01]  /*f240*/  LOP3.LUT R190, R157, UR9, R190, 0x96, !PT ;  /* 0x000000099dbe7c12 */ /* 0x000fe2000f8e96be */
[C---:B------:R-:W-:Y:S01]  /*f250*/  FMUL.FTZ R134, R0.reuse, R134 ;  /* 0x0000008600867220 */ /* 0x040fe20000410000 */
[----:B------:R-:W2:Y:S01]  /*f260*/  LDSM.16.MT88.4 R156, [R208+0x16000] ;  /* 0x01600000d09c783b */ /* 0x000ea20000004200 */
[----:B------:R-:W-:Y:S02]  /*f270*/  FMUL.FTZ R135, R0, R135 ;  /* 0x0000008700877220 */ /* 0x000fe40000410000 */
[C---:B------:R-:W-:Y:S03]  /*f280*/  FMUL.FTZ R136, R2.reuse, R136 ;  /* 0x0000008802887220 */ /* 0x040fe60000410000 */
[----:B------:R-:W-:Y:S02]  /*f290*/  FMUL.FTZ R137, R2, R137 ;  /* 0x0000008902897220 */ /* 0x000fe40000410000 */
[C---:B---3--:R-:W-:Y:S03]  /*f2a0*/  HMMA.16816.F32.BF16 R132, R168.reuse, R172, R132 ;  /* 0x000000aca884723c */ /* 0x048fe60000041884 */
[C---:B------:R-:W-:Y:S02]  /*f2b0*/  FMUL.FTZ R138, R0.reuse, R138 ;  /* 0x0000008a008a7220 */ /* 0x040fe40000410000 */
[----:B------:R-:W-:Y:S02]  /*f2c0*/  FMUL.FTZ R139, R0, R139 ;  /* 0x0000008b008b7220 */ /* 0x000fe40000410000 */
[--C-:B------:R-:W-:Y:S02]  /*f2d0*/  FFMA.FTZ R176, R16, c[0x0][0x23c], -R189.reuse ;  /* 0x00008f0010b07a23 */ /* 0x100fe400000108bd */
[C---:B------:R-:W-:Y:S03]  /*f2e0*/  FMUL.FTZ R16, R2.reuse, R152 ;  /* 0x0000009802107220 */ /* 0x040fe60000410000 */
[C---:B------:R-:W-:Y:S01]  /*f2f0*/  HMMA.16816.F32.BF16 R136, R168.reuse, R174, R136 ;  /* 0x000000aea888723c */ /* 0x040fe20000041888 */
[----:B------:R-:W-:Y:S02]  /*f300*/  MUFU.EX2 R176, R176 ;  /* 0x000000b000b07308 */ /* 0x000fe40000000800 */
[--C-:B------:R-:W-:Y:S02]  /*f310*/  FFMA.FTZ R177, R17, c[0x0][0x23c], -R189.reuse ;  /* 0x00008f0011b17a23 */ /* 0x100fe400000108bd */
[----:B------:R-:W-:Y:S02]  /*f320*/  FMUL.FTZ R17, R2, R153 ;  /* 0x0000009902117220 */ /* 0x000fe40000410000 */
[--C-:B------:R-:W-:Y:S01]  /*f330*/  FFMA.FTZ R178, R18, c[0x0][0x23c], -R188.reuse ;  /* 0x00008f0012b27a23 */ /* 0x100fe200000108bc */
[----:B------:R-:W-:Y:S01]  /*f340*/  MOV R174, R192 ;  /* 0x000000c000ae7202 */ /* 0x000fe20000000f00 */
[C---:B------:R-:W-:Y:S02]  /*f350*/  FMUL.FTZ R18, R0.reuse, R154 ;  /* 0x0000009a00127220 */ /* 0x040fe40000410000 */
[----:B------:R-:W3:Y:S01]  /*f360*/  MUFU.EX2 R177, R177 ;  /* 0x000000b100b17308 */ /* 0x000ee20000000800 */
[--C-:B------:R-:W-:Y:S01]  /*f370*/  FFMA.FTZ R179, R19, c[0x0][0x23c], -R188.reuse ;  /* 0x00008f0013b37a23 */ /* 0x100fe200000108bc */
[----:B------:R-:W-:Y:S01]  /*f380*/  MOV R175, R193 ;  /* 0x000000c100af7202 */ /* 0x000fe20000000f00 */
[----:B------:R-:W-:Y:S02]  /*f390*/  FMUL.FTZ R19, R0, R155 ;  /* 0x0000009b00137220 */ /* 0x000fe40000410000 */
[----:B------:R-:W-:Y:S01]  /*f3a0*/  FFMA.FTZ R165, R15, c[0x0][0x23c], -R188 ;  /* 0x00008f000fa57a23 */ /* 0x000fe200000108bc */
[----:B------:R-:W4:Y:S01]  /*f3b0*/  LDSM.16.MT88.4 R152, [R212+0x10800] ;  /* 0x01080000d498783b */ /* 0x000f220000004200 */
[C---:B------:R-:W-:Y:S02]  /*f3c0*/  FMUL.FTZ R140, R2.reuse, R140 ;  /* 0x0000008c028c7220 */ /* 0x040fe40000410000 */
[----:B------:R-:W-:Y:S01]  /*f3d0*/  FMUL.FTZ R141, R2, R141 ;  /* 0x0000008d028d7220 */ /* 0x000fe20000410000 */
[C---:B-1----:R-:W-:Y:S01]  /*f3e0*/  HMMA.16816.F32.BF16 R16, R168.reuse, R160, R16 ;  /* 0x000000a0a810723c */ /* 0x042fe20000041810 */
[----:B------:R1:W-:Y:S02]  /*f3f0*/  MUFU.EX2 R192, R165 ;  /* 0x000000a500c07308 */ /* 0x0003e40000000800 */
[C---:B------:R-:W-:Y:S02]  /*f400*/  FMUL.FTZ R142, R0.reuse, R142 ;  /* 0x0000008e008e7220 */ /* 0x040fe40000410000 */
[----:B------:R-:W-:Y:S02]  /*f410*/  FMUL.FTZ R143, R0, R143 ;  /* 0x0000008f008f7220 */ /* 0x000fe40000410000 */
[----:B------:R-:W-:Y:S04]  /*f420*/  IMAD.WIDE.U32 R172, R190, -0x2daee0ad, RZ ;  /* 0xd2511f53beac7825 */ /* 0x000fe800078e00ff */
[----:B------:R-:W-:Y:S01]  /*f430*/  MUFU.EX2 R178, R178 ;  /* 0x000000b200b27308 */ /* 0x000fe20000000800 */
[C---:B------:R-:W-:Y:S03]  /*f440*/  HMMA.16816.F32.BF16 R140, R168.reuse, R162, R140 ;  /* 0x000000a2a88c723c */ /* 0x040fe6000004188c */
[--C-:B------:R-:W-:Y:S01]  /*f450*/  FFMA.FTZ R190, R12, c[0x0][0x23c], -R189.reuse ;  /* 0x00008f000cbe7a23 */ /* 0x100fe200000108bd */
[----:B------:R-:W-:Y:S01]  /*f460*/  LOP3.LUT R166, R173, UR6, R166, 0x96, !PT ;  /* 0x00000006ada67c12 */ /* 0x000fe2000f8e96a6 */
[----:B------:R-:W-:Y:S01]  /*f470*/  FFMA.FTZ R191, R13, c[0x0][0x23c], -R189 ;  /* 0x00008f000dbf7a23 */ /* 0x000fe200000108bd */
[----:B------:R-:W-:Y:S01]  /*f480*/  LOP3.LUT R12, R172, 0xffff, RZ, 0xc0, !PT ;  /* 0x0000ffffac0c7812 */ /* 0x000fe200078ec0ff */
[----:B------:R-:W-:Y:S01]  /*f490*/  FFMA.FTZ R252, R14, c[0x0][0x23c], -R188 ;  /* 0x00008f000efc7a23 */ /* 0x000fe200000108bc */
[--C-:B------:R-:W-:Y:S01]  /*f4a0*/  SHF.R.U32.HI R13, RZ, 0x10, R172.reuse ;  /* 0x00000010ff0d7819 */ /* 0x100fe200000116ac */
[----:B------:R-:W1:Y:S03]  /*f4b0*/  MUFU.EX2 R179, R179 ;  /* 0x000000b300b37308 */ /* 0x000e660000000800 */
[----:B------:R-:W-:Y:S01]  /*f4c0*/  LOP3.LUT R167, R166, 0xffff, RZ, 0xc0, !PT ;  /* 0x0000ffffa6a77812 */ /* 0x000fe200078ec0ff */
[----:B------:R-:W-:Y:S01]  /*f4d0*/  FMUL.FTZ R14, R0, R150 ;  /* 0x00000096000e7220 */ /* 0x000fe20000410000 */
[----:B------:R-:W-:Y:S01]  /*f4e0*/  LOP3.LUT R161, R172, 0xff, RZ, 0xc0, !PT ;  /* 0x000000ffaca17812 */ /* 0x000fe200078ec0ff */
[----:B------:R-:W-:Y:S01]  /*f4f0*/  FMUL.FTZ R15, R0, R151 ;  /* 0x00000097000f7220 */ /* 0x000fe20000410000 */
[----:B------:R-:W-:Y:S01]  /*f500*/  SHF.R.U32.HI R160, RZ, 0x18, R172 ;  /* 0x00000018ffa07819 */ /* 0x000fe200000116ac */
[C---:B------:R-:W-:Y:S01]  /*f510*/  FMUL.FTZ R144, R2.reuse, R144 ;  /* 0x0000009002907220 */ /* 0x040fe20000410000 */
[----:B------:R-:W-:Y:S01]  /*f520*/  SHF.R.U32.HI R172, RZ, 0x8, R12 ;  /* 0x00000008ffac7819 */ /* 0x000fe2000001160c */
[----:B------:R-:W-:Y:S01]  /*f530*/  MUFU.EX2 R190, R190 ;  /* 0x000000be00be7308 */ /* 0x000fe20000000800 */
[----:B------:R-:W-:Y:S01]  /*f540*/  LOP3.LUT R163, R13, 0xff, RZ, 0xc0, !PT ;  /* 0x000000ff0da37812 */ /* 0x000fe200078ec0ff */
[----:B------:R-:W-:Y:S01]  /*f550*/  FMUL.FTZ R12, R2, R148 ;  /* 0x00000094020c7220 */ /* 0x000fe20000410000 */
[----:B------:R-:W-:Y:S01]  /*f560*/  LOP3.LUT R162, R166, 0xff, RZ, 0xc0, !PT ;  /* 0x000000ffa6a27812 */ /* 0x000fe200078ec0ff */
[C---:B------:R-:W-:Y:S01]  /*f570*/  FMUL.FTZ R13, R2.reuse, R149 ;  /* 0x00000095020d7220 */ /* 0x040fe20000410000 */
[----:B------:R-:W-:Y:S01]  /*f580*/  SHF.R.U32.HI R167, RZ, 0x8, R167 ;  /* 0x00000008ffa77819 */ /* 0x000fe200000116a7 */
[----:B------:R-:W-:Y:S01]  /*f590*/  FMUL.FTZ R145, R2, R145 ;  /* 0x0000009102917220 */ /* 0x000fe20000410000 */
[----:B------:R-:W-:Y:S01]  /*f5a0*/  PRMT R150, R161, 0x5410, R172 ;  /* 0x00005410a1967816 */ /* 0x000fe200000000ac */
[----:B------:R-:W-:Y:S01]  /*f5b0*/  FMUL.FTZ R146, R0, R146 ;  /* 0x0000009200927220 */ /* 0x000fe20000410000 */
[----:B------:R-:W-:Y:S01]  /*f5c0*/  PRMT R151, R163, 0x5410, R160 ;  /* 0x00005410a3977816 */ /* 0x000fe200000000a0 */
[----:B------:R-:W4:Y:S01]  /*f5d0*/  MUFU.EX2 R191, R191 ;  /* 0x000000bf00bf7308 */ /* 0x000f220000000800 */
[C---:B--2---:R-:W-:Y:S03]  /*f5e0*/  HMMA.16816.F32.BF16 R12, R168.reuse, R156, R12 ;  /* 0x0000009ca80c723c */ /* 0x044fe6000004180c */
[----:B-1----:R-:W-:Y:S01]  /*f5f0*/  PRMT R165, R162, 0x5410, R167 ;  /* 0x00005410a2a57816 */ /* 0x002fe200000000a7 */
[----:B------:R-:W-:Y:S01]  /*f600*/  FMUL.FTZ R147, R0, R147 ;  /* 0x0000009300937220 */ /* 0x000fe20000410000 */
[--C-:B------:R-:W-:Y:S01]  /*f610*/  SHF.R.U32.HI R173, RZ, 0x10, R166.reuse ;  /* 0x00000010ffad7819 */ /* 0x100fe200000116a6 */
[----:B------:R-:W1:Y:S01]  /*f620*/  LDSM.16.MT88.4 R160, [R210+0x10800] ;  /* 0x01080000d2a0783b */ /* 0x000e620000004200 */
[----:B------:R-:W-:Y:S01]  /*f630*/  SHF.R.U32.HI R166, RZ, 0x18, R166 ;  /* 0x00000018ffa67819 */ /* 0x000fe200000116a6 */
[--C-:B------:R-:W-:Y:S01]  /*f640*/  FFMA.FTZ R21, R21, c[0x0][0x23c], -R189.reuse ;  /* 0x00008f0015157a23 */ /* 0x100fe200000108bd */
[----:B------:R-:W2:Y:S02]  /*f650*/  MUFU.EX2 R252, R252 ;  /* 0x000000fc00fc7308 */ /* 0x000ea40000000800 */
[----:B------:R-:W-:Y:S03]  /*f660*/  HMMA.16816.F32.BF16 R144, R168, R158, R144 ;  /* 0x0000009ea890723c */ /* 0x000fe60000041890 */
[----:B------:R-:W-:Y:S01]  /*f670*/  LOP3.LUT R149, R173, 0xff, RZ, 0xc0, !PT ;  /* 0x000000ffad957812 */ /* 0x000fe200078ec0ff */
[--C-:B------:R-:W-:Y:S01]  /*f680*/  HSET2.LE.AND R150, R150, R233.reuse, PT ;  /* 0x000000e996967233 */ /* 0x100fe20003803000 */
[----:B---3--:R-:W-:Y:S01]  /*f690*/  F2FP.BF16.PACK_AB R148, R177, R176 ;  /* 0x000000b0b194723e */ /* 0x008fe200000010ff */
[--C-:B------:R-:W-:Y:S01]  /*f6a0*/  HSET2.LE.AND R151, R151, R233.reuse, PT ;  /* 0x000000e997977233 */ /* 0x100fe20003803000 */
[----:B------:R-:W-:Y:S01]  /*f6b0*/  PRMT R149, R149, 0x5410, R166 ;  /* 0x0000541095957816 */ /* 0x000fe200000000a6 */
[----:B------:R-:W-:Y:S01]  /*f6c0*/  LDSM.16.MT88.4 R156, [R208+0x10800] ;  /* 0x01080000d09c783b */ /* 0x000fe20000004200 */
[----:B------:R-:W-:Y:S03]  /*f6d0*/  MOV R166, R174 ;  /* 0x000000ae00a67202 */ /* 0x000fe60000000f00 */
[----:B------:R-:W-:Y:S01]  /*f6e0*/  MOV R167, R175 ;  /* 0x000000af00a77202 */ /* 0x000fe20000000f00 */
[--C-:B------:R-:W-:Y:S01]  /*f6f0*/  HSET2.LE.AND R149, R149, R233.reuse, PT ;  /* 0x000000e995957233 */ /* 0x100fe20003803000 */
[----:B------:R-:W-:Y:S01]  /*f700*/  LOP3.LUT R150, R150, R148, RZ, 0xc0, !PT ;  /* 0x0000009496967212 */ /* 0x000fe200078ec0ff */
[--C-:B------:R-:W-:Y:S01]  /*f710*/  HSET2.LE.AND R148, R165, R233.reuse, PT ;  /* 0x000000e9a5947233 */ /* 0x100fe20003803000 */
[----:B------:R-:W-:Y:S01]  /*f720*/  MOV R170, R166 ;  /* 0x000000a600aa7202 */ /* 0x000fe20000000f00 */
[----:B------:R-:W3:Y:S01]  /*f730*/  LDSM.16.MT88.4 R172, [R209+0x10800] ;  /* 0x01080000d1ac783b */ /* 0x000ee20000004200 */
[----:B------:R-:W-:Y:S01]  /*f740*/  MOV R171, R167 ;  /* 0x000000a700ab7202 */ /* 0x000fe20000000f00 */
[--C-:B------:R-:W-:Y:S01]  /*f750*/  FFMA.FTZ R32, R32, c[0x0][0x23c], -R189.reuse ;  /* 0x00008f0020207a23 */ /* 0x100fe200000108bd */
[----:B------:R-:W-:Y:S01]  /*f760*/  F2FP.BF16.PACK_AB R167, R179, R178 ;  /* 0x000000b2b3a7723e */ /* 0x000fe200000010ff */
[----:B------:R-:W-:Y:S01]  /*f770*/  FFMA.FTZ R186, R0, R234, R186 ;  /* 0x000000ea00ba7223 */ /* 0x000fe200000100ba */
[----:B----4-:R-:W-:Y:S01]  /*f780*/  F2FP.BF16.PACK_AB R166, R191, R190 ;  /* 0x000000bebfa6723e */ /* 0x010fe200000010ff */
[----:B------:R-:W-:Y:S01]  /*f790*/  FFMA.FTZ R184, R2, R235, R184 ;  /* 0x000000eb02b87223 */ /* 0x000fe200000100b8 */
[----:B--2---:R-:W-:Y:S01]  /*f7a0*/  F2FP.BF16.PACK_AB R165, R192, R252 ;  /* 0x000000fcc0a5723e */ /* 0x004fe200000010ff */
[----:B------:R-:W-:Y:S01]  /*f7b0*/  FADD.FTZ R186, R187, R186 ;  /* 0x000000babbba7221 */ /* 0x000fe20000010000 */
[----:B------:R-:W-:Y:S01]  /*f7c0*/  LOP3.LUT R151, R151, R167, RZ, 0xc0, !PT ;  /* 0x000000a797977212 */ /* 0x000fe200078ec0ff */
[----:B------:R-:W-:Y:S01]  /*f7d0*/  FADD.FTZ R184, R185, R184 ;  /* 0x000000b8b9b87221 */ /* 0x000fe20000010000 */
[----:B------:R-:W-:Y:S01]  /*f7e0*/  LOP3.LUT R148, R148, R166, RZ, 0xc0, !PT ;  /* 0x000000a694947212 */ /* 0x000fe200078ec0ff */
[----:B------:R-:W-:Y:S01]  /*f7f0*/  FADD.FTZ R186, R182, R186 ;  /* 0x000000bab6ba7221 */ /* 0x000fe20000010000 */
[----:B------:R-:W-:Y:S01]  /*f800*/  LOP3.LUT R149, R149, R165, RZ, 0xc0, !PT ;  /* 0x000000a595957212 */ /* 0x000fe200078ec0ff */
[----:B------:R-:W-:Y:S01]  /*f810*/  FFMA.FTZ R165, R24, c[0x0][0x23c], -R189 ;  /* 0x00008f0018a57a23 */ /* 0x000fe200000108bd */
[----:B------:R-:W-:Y:S01]  /*f820*/  MOV R166, R170 ;  /* 0x000000aa00a67202 */ /* 0x000fe20000000f00 */
[----:B------:R-:W-:Y:S01]  /*f830*/  FADD.FTZ R184, R180, R184 ;  /* 0x000000b8b4b87221 */ /* 0x000fe20000010000 */
[----:B------:R-:W-:Y:S01]  /*f840*/  MOV R167, R171 ;  /* 0x000000ab00a77202 */ /* 0x000fe20000000f00 */
[----:B------:R-:W-:Y:S01]  /*f850*/  FADD.FTZ R183, R183, R186 ;  /* 0x000000bab7b77221 */ /* 0x000fe20000010000 */
[----:B------:R-:W2:Y:S01]  /*f860*/  LDSM.16.MT88.4 R168, [R212+0x12800] ;  /* 0x01280000d4a8783b */ /* 0x000ea20000004200 */
[C---:B------:R-:W-:Y:S01]  /*f870*/  HMMA.16816.F32.BF16 R4, R148.reuse, R152, R4 ;  /* 0x000000989404723c */ /* 0x040fe20000041804 */
[----:B------:R-:W-:Y:S04]  /*f880*/  MUFU.EX2 R165, R165 ;  /* 0x000000a500a57308 */ /* 0x000fe80000000800 */
[----:B------:R-:W-:Y:S01]  /*f890*/  MOV R2, R164 ;  /* 0x000000a400027202 */ /* 0x000fe20000000f00 */
[----:B------:R-:W-:Y:S02]  /*f8a0*/  FADD.FTZ R181, R181, R184 ;  /* 0x000000b8b5b57221 */ /* 0x000fe40000010000 */
[C---:B------:R-:W-:Y:S01]  /*f8b0*/  HMMA.16816.F32.BF16 R8, R148.reuse, R154, R8 ;  /* 0x0000009a9408723c */ /* 0x040fe20000041808 */
[----:B------:R-:W4:Y:S03]  /*f8c0*/  LDSM.16.MT88.4 R152, [R210+0x12800] ;  /* 0x01280000d298783b */ /* 0x000f260000004200 */
[----:B------:R-:W-:Y:S02]  /*f8d0*/  FADD.FTZ R0, R252, R183 ;  /* 0x000000b7fc007221 */ /* 0x000fe40000010000 */
[----:B------:R-:W-:Y:S02]  /*f8e0*/  FADD.FTZ R181, R190, R181 ;  /* 0x000000b5beb57221 */ /* 0x000fe40000010000 */
[C---:B-1----:R-:W-:Y:S04]  /*f8f0*/  HMMA.16816.F32.BF16 R36, R148.reuse, R160, R36 ;  /* 0x000000a09424723c */ /* 0x042fe80000041824 */
[----:B------:R-:W-:Y:S04]  /*f900*/  FADD.FTZ R191, R191, R181 ;  /* 0x000000b5bfbf7221 */ /* 0x000fe80000010000 */
[C---:B------:R-:W-:Y:S01]  /*f910*/  HMMA.16816.F32.BF16 R40, R148.reuse, R162, R40 ;  /* 0x000000a29428723c */ /* 0x040fe20000041828 */
[----:B------:R-:W1:Y:S03]  /*f920*/  LDSM.16.MT88.4 R160, [R209+0x12800] ;  /* 0x01280000d1a0783b */ /* 0x000e660000004200 */
[----:B------:R-:W-:Y:S04]  /*f930*/  FADD.FTZ R191, R176, R191 ;  /* 0x000000bfb0bf7221 */ /* 0x000fe80000010000 */
[C---:B---3--:R-:W-:Y:S04]  /*f940*/  HMMA.16816.F32.BF16 R44, R148.reuse, R172, R44 ;  /* 0x000000ac942c723c */ /* 0x048fe8000004182c */
[----:B------:R-:W-:Y:S04]  /*f950*/  FADD.FTZ R177, R177, R191 ;  /* 0x000000bfb1b17221 */ /* 0x000fe80000010000 */
[C---:B------:R-:W-:Y:S01]  /*f960*/  HMMA.16816.F32.BF16 R48, R148.reuse, R174, R48 ;  /* 0x000000ae9430723c */ /* 0x040fe20000041830 */
[----:B------:R-:W3:Y:S07]  /*f970*/  LDSM.16.MT88.4 R172, [R208+0x12800] ;  /* 0x01280000d0ac783b */ /* 0x000eee0000004200 */
[C---:B------:R-:W-:Y:S08]  /*f980*/  HMMA.16816.F32.BF16 R52, R148.reuse, R156, R52 ;  /* 0x0000009c9434723c */ /* 0x040ff00000041834 */
[C---:B------:R-:W-:Y:S01]  /*f990*/  HMMA.16816.F32.BF16 R56, R148.reuse, R158, R56 ;  /* 0x0000009e9438723c */ /* 0x040fe20000041838 */
[----:B------:R-:W3:Y:S07]  /*f9a0*/  LDSM.16.MT88.4 R156, [R212+0x14800] ;  /* 0x01480000d49c783b */ /* 0x000eee0000004200 */
[C---:B--2---:R-:W-:Y:S08]  /*f9b0*/  HMMA.16816.F32.BF16 R60, R148.reuse, R168, R60 ;  /* 0x000000a8943c723c */ /* 0x044ff0000004183c */
[C---:B------:R-:W-:Y:S01]  /*f9c0*/  HMMA.16816.F32.BF16 R64, R148.reuse, R170, R64 ;  /* 0x000000aa9440723c */ /* 0x040fe20000041840 */
[----:B------:R-:W-:Y:S07]  /*f9d0*/  LDSM.16.MT88.4 R168, [R209+0x14800] ;  /* 0x01480000d1a8783b */ /* 0x000fee0000004200 */
[C---:B----4-:R-:W-:Y:S08]  /*f9e0*/  HMMA.16816.F32.BF16 R68, R148.reuse, R152, R68 ;  /* 0x000000989444723c */ /* 0x050ff00000041844 */
        /* <DEDUP_REMOVED lines=8> */
[C---:B------:R-:W-:Y:S07]  /*fa70*/  HMMA.16816.F32.BF16 R92, R148.reuse, R156, R92 ;  /* 0x0000009c945c723c */ /* 0x040fee000004185c */
[----:B------:R-:W-:Y:S01]  /*fa80*/  MOV R156, UR7 ;  /* 0x00000007009c7c02 */ /* 0x000fe20008000f00 */
[C---:B------:R-:W-:Y:S04]  /*fa90*/  HMMA.16816.F32.BF16 R96, R148.reuse, R158, R96 ;  /* 0x0000009e9460723c */ /* 0x040fe80000041860 */
[----:B------:R-:W-:Y:S04]  /*faa0*/  LOP3.LUT R156, R241, UR35, R156, 0x96, !PT ;  /* 0x00000023f19c7c12 */ /* 0x000fe8000f8e969c */
[C---:B--2---:R-:W-:Y:S04]  /*fab0*/  HMMA.16816.F32.BF16 R100, R148.reuse, R152, R100 ;  /* 0x000000989464723c */ /* 0x044fe80000041864 */
[----:B------:R-:W-:Y:S04]  /*fac0*/  IMAD.WIDE.U32 R156, R156, -0x326172a9, RZ ;  /* 0xcd9e8d579c9c7825 */ /* 0x000fe800078e00ff */
[C---:B------:R-:W-:Y:S01]  /*fad0*/  HMMA.16816.F32.BF16 R104, R148.reuse, R154, R104 ;  /* 0x0000009a9468723c */ /* 0x040fe20000041868 */
[----:B------:R-:W2:Y:S03]  /*fae0*/  LDSM.16.MT88.4 R152, [R210+0x16800] ;  /* 0x01680000d298783b */ /* 0x000ea60000004200 */
[----:B------:R-:W-:Y:S04]  /*faf0*/  LOP3.LUT R24, R157, UR4, R238, 0x96, !PT ;  /* 0x000000049d187c12 */ /* 0x000fe8000f8e96ee */
[C---:B------:R-:W-:Y:S07]  /*fb00*/  HMMA.16816.F32.BF16 R108, R148.reuse, R168, R108 ;  /* 0x000000a8946c723c */ /* 0x040fee000004186c */
[----:B------:R-:W-:Y:S01]  /*fb10*/  FFMA.FTZ R168, R27, c[0x0][0x23c], -R188 ;  /* 0x00008f001ba87a23 */ /* 0x000fe200000108bc */
[C---:B------:R-:W-:Y:S04]  /*fb20*/  HMMA.16816.F32.BF16 R112, R148.reuse, R170, R112 ;  /* 0x000000aa9470723c */ /* 0x040fe80000041870 */
[--C-:B------:R-:W-:Y:S01]  /*fb30*/  FFMA.FTZ R169, R20, c[0x0][0x23c], -R189.reuse ;  /* 0x00008f0014a97a23 */ /* 0x100fe200000108bd */
[----:B------:R-:W-:Y:S03]  /*fb40*/  MUFU.EX2 R168, R168 ;  /* 0x000000a800a87308 */ /* 0x000fe60000000800 */
[C---:B-1----:R-:W-:Y:S07]  /*fb50*/  HMMA.16816.F32.BF16 R116, R148.reuse, R160, R116 ;  /* 0x000000a09474723c */ /* 0x042fee0000041874 */
[----:B------:R-:W-:Y:S01]  /*fb60*/  MOV R161, R167 ;  /* 0x000000a700a17202 */ /* 0x000fe20000000f00 */
[C---:B------:R-:W-:Y:S01]  /*fb70*/  HMMA.16816.F32.BF16 R120, R148.reuse, R162, R120 ;  /* 0x000000a29478723c */ /* 0x040fe20000041878 */
[----:B------:R-:W1:Y:S03]  /*fb80*/  MUFU.EX2 R169, R169 ;  /* 0x000000a900a97308 */ /* 0x000e660000000800 */
[----:B------:R-:W-:Y:S01]  /*fb90*/  LOP3.LUT R170, R161, UR15, R156, 0x96, !PT ;  /* 0x0000000fa1aa7c12 */ /* 0x000fe2000f8e969c */
[----:B------:R-:W-:Y:S01]  /*fba0*/  FFMA.FTZ R167, R26, c[0x0][0x23c], -R188 ;  /* 0x00008f001aa77a23 */ /* 0x000fe200000108bc */
[----:B------:R-:W4:Y:S01]  /*fbb0*/  LDSM.16.MT88.4 R156, [R209+0x16800] ;  /* 0x01680000d19c783b */ /* 0x000f220000004200 */
[----:B------:R-:W-:Y:S01]  /*fbc0*/  MOV R160, R166 ;  /* 0x000000a600a07202 */ /* 0x000fe20000000f00 */
[C---:B---3--:R-:W-:Y:S03]  /*fbd0*/  HMMA.16816.F32.BF16 R124, R148.reuse, R172, R124 ;  /* 0x000000ac947c723c */ /* 0x048fe6000004187c */
[----:B------:R-:W-:Y:S01]  /*fbe0*/  MUFU.EX2 R167, R167 ;  /* 0x000000a700a77308 */ /* 0x000fe20000000800 */
[----:B------:R-:W-:Y:S04]  /*fbf0*/  IMAD.WIDE.U32 R162, R24, -0x2daee0ad, RZ ;  /* 0xd2511f5318a27825 */ /* 0x000fe800078e00ff */
[C---:B------:R-:W-:Y:S04]  /*fc00*/  HMMA.16816.F32.BF16 R128, R148.reuse, R174, R128 ;  /* 0x000000ae9480723c */ /* 0x040fe80000041880 */
[----:B------:R-:W-:Y:S01]  /*fc10*/  LOP3.LUT R24, R163, UR14, R236, 0x96, !PT ;  /* 0x0000000ea3187c12 */ /* 0x000fe2000f8e96ec */
[----:B------:R-:W-:Y:S02]  /*fc20*/  IMAD.WIDE.U32 R170, R170, -0x2daee0ad, RZ ;  /* 0xd2511f53aaaa7825 */ /* 0x000fe400078e00ff */
[----:B------:R-:W-:Y:S01]  /*fc30*/  MOV R175, R192 ;  /* 0x000000c000af7202 */ /* 0x000fe20000000f00 */
[C---:B--2---:R-:W-:Y:S04]  /*fc40*/  HMMA.16816.F32.BF16 R132, R148.reuse, R152, R132 ;  /* 0x000000989484723c */ /* 0x044fe80000041884 */
[--C-:B------:R-:W-:Y:S01]  /*fc50*/  FFMA.FTZ R166, R25, c[0x0][0x23c], -R189.reuse ;  /* 0x00008f0019a67a23 */ /* 0x100fe200000108bd */
[----:B------:R-:W-:Y:S01]  /*fc60*/  LOP3.LUT R162, R171, UR12, R162, 0x96, !PT ;  /* 0x0000000caba27c12 */ /* 0x000fe2000f8e96a2 */
[----:B------:R-:W-:Y:S02]  /*fc70*/  IMAD.WIDE.U32 R24, R24, -0x326172a9, RZ ;  /* 0xcd9e8d5718187825 */ /* 0x000fe400078e00ff */
[C---:B------:R-:W-:Y:S02]  /*fc80*/  HMMA.16816.F32.BF16 R136, R148.reuse, R154, R136 ;  /* 0x0000009a9488723c */ /* 0x040fe40000041888 */
[----:B------:R-:W-:Y:S02]  /*fc90*/  MUFU.EX2 R166, R166 ;  /* 0x000000a600a67308 */ /* 0x000fe40000000800 */
[----:B------:R-:W-:Y:S01]  /*fca0*/  LOP3.LUT R161, R25, UR13, R160, 0x96, !PT ;  /* 0x0000000d19a17c12 */ /* 0x000fe2000f8e96a0 */
[----:B------:R-:W-:Y:S04]  /*fcb0*/  IMAD.WIDE.U32 R162, R162, -0x326172a9, RZ ;  /* 0xcd9e8d57a2a27825 */ /* 0x000fe800078e00ff */
[----:B------:R-:W-:Y:S03]  /*fcc0*/  IMAD.WIDE.U32 R152, R161, -0x2daee0ad, RZ ;  /* 0xd2511f53a1987825 */ /* 0x000fe600078e00ff */
[----:B------:R-:W-:Y:S01]  /*fcd0*/  LOP3.LUT R160, R163, UR11, R24, 0x96, !PT ;  /* 0x0000000ba3a07c12 */ /* 0x000fe2000f8e9618 */
[----:B------:R-:W-:Y:S01]  /*fce0*/  FFMA.FTZ R172, R23, c[0x0][0x23c], -R188 ;  /* 0x00008f0017ac7a23 */ /* 0x000fe200000108bc */
[C---:B----4-:R-:W-:Y:S01]  /*fcf0*/  HMMA.16816.F32.BF16 R16, R148.reuse, R156, R16 ;  /* 0x0000009c9410723c */ /* 0x050fe20000041810 */
[----:B------:R-:W2:Y:S02]  /*fd00*/  LDSM.16.MT88.4 R24, [R208+0x16800] ;  /* 0x01680000d018783b */ /* 0x000ea40000004200 */
[----:B------:R-:W-:Y:S01]  /*fd10*/  LOP3.LUT R171, R153, UR10, R170, 0x96, !PT ;  /* 0x0000000a99ab7c12 */ /* 0x000fe2000f8e96aa */
[----:B------:R-:W-:Y:S01]  /*fd20*/  IMAD.WIDE.U32 R160, R160, -0x2daee0ad, RZ ;  /* 0xd2511f53a0a07825 */ /* 0x000fe200078e00ff */
[----:B------:R3:W4:Y:S03]  /*fd30*/  MUFU.EX2 R170, R21 ;  /* 0x0000001500aa7308 */ /* 0x0007260000000800 */
[C---:B------:R-:W-:Y:S04]  /*fd40*/  HMMA.16816.F32.BF16 R140, R148.reuse, R158, R140 ;  /* 0x0000009e948c723c */ /* 0x040fe8000004188c */
[----:B------:R-:W-:Y:S01]  /*fd50*/  LOP3.LUT R20, R161, UR8, R152, 0x96, !PT ;  /* 0x00000008a1147c12 */ /* 0x000fe2000f8e9698 */
[----:B------:R-:W-:Y:S02]  /*fd60*/  IMAD.WIDE.U32 R192, R171, -0x326172a9, RZ ;  /* 0xcd9e8d57abc07825 */ /* 0x000fe400078e00ff */
[----:B------:R-:W-:Y:S02]  /*fd70*/  MUFU.EX2 R172, R172 ;  /* 0x000000ac00ac7308 */ /* 0x000fe40000000800 */
[----:B------:R-:W-:Y:S04]  /*fd80*/  IMAD.WIDE.U32 R154, R20, -0x326172a9, RZ ;  /* 0xcd9e8d57149a7825 */ /* 0x000fe800078e00ff */
[----:B------:R-:W-:Y:S01]  /*fd90*/  FFMA.FTZ R171, R22, c[0x0][0x23c], -R188 ;  /* 0x00008f0016ab7a23 */ /* 0x000fe200000108bc */
[----:B------:R-:W-:Y:S01]  /*fda0*/  LOP3.LUT R152, R154, 0xffff, RZ, 0xc0, !PT ;  /* 0x0000ffff9a987812 */ /* 0x000fe200078ec0ff */
[--C-:B------:R-:W-:Y:S01]  /*fdb0*/  FFMA.FTZ R173, R28, c[0x0][0x23c], -R189.reuse ;  /* 0x00008f001cad7a23 */ /* 0x100fe200000108bd */
[----:B------:R-:W-:Y:S01]  /*fdc0*/  LOP3.LUT R22, R154, 0xff, RZ, 0xc0, !PT ;  /* 0x000000ff9a167812 */ /* 0x000fe200078ec0ff */
[--C-:B------:R-:W-:Y:S01]  /*fdd0*/  FFMA.FTZ R174, R29, c[0x0][0x23c], -R189.reuse ;  /* 0x00008f001dae7a23 */ /* 0x100fe200000108bd */
[----:B------:R-:W-:Y:S01]  /*fde0*/  SHF.R.U32.HI R152, RZ, 0x8, R152 ;  /* 0x00000008ff987819 */ /* 0x000fe20000011698 */
[----:B------:R-:W4:Y:S01]  /*fdf0*/  MUFU.EX2 R171, R171 ;  /* 0x000000ab00ab7308 */ /* 0x000f220000000800 */
[----:B------:R-:W-:Y:S01]  /*fe00*/  SHF.R.U32.HI R156, RZ, 0x10, R154 ;  /* 0x00000010ff9c7819 */ /* 0x000fe2000001169a */
[----:B------:R-:W-:Y:S01]  /*fe10*/  FFMA.FTZ R189, R33, c[0x0][0x23c], -R189 ;  /* 0x00008f0021bd7a23 */ /* 0x000fe200000108bd */
[----:B------:R-:W-:Y:S01]  /*fe20*/  LOP3.LUT R20, R155, UR5, R192, 0x96, !PT ;  /* 0x000000059b147c12 */ /* 0x000fe2000f8e96c0 */
[----:B-1----:R-:W-:Y:S01]  /*fe30*/  FADD.FTZ R177, R169, R177 ;  /* 0x000000b1a9b17221 */ /* 0x002fe20000010000 */
[----:B---3--:R-:W-:Y:S02]  /*fe40*/  SHF.R.U32.HI R21, RZ, 0x18, R154 ;  /* 0x00000018ff157819 */ /* 0x008fe4000001169a */
[----:B------:R-:W-:Y:S02]  /*fe50*/  PRMT R22, R22, 0x5410, R152 ;  /* 0x0000541016167816 */ /* 0x000fe40000000098 */
[----:B------:R-:W1:Y:S01]  /*fe60*/  LDSM.16.MT88.4 R152, [R212+0x11000] ;  /* 0x01100000d498783b */ /* 0x000e620000004200 */
[----:B------:R-:W-:Y:S01]  /*fe70*/  LOP3.LUT R157, R20, 0xffff, RZ, 0xc0, !PT ;  /* 0x0000ffff149d7812 */ /* 0x000fe200078ec0ff */
[----:B------:R-:W-:Y:S01]  /*fe80*/  MUFU.EX2 R189, R189 ;  /* 0x000000bd00bd7308 */ /* 0x000fe20000000800 */
[----:B------:R-:W-:Y:S01]  /*fe90*/  LOP3.LUT R23, R156, 0xff, RZ, 0xc0, !PT ;  /* 0x000000ff9c177812 */ /* 0x000fe200078ec0ff */
[--C-:B------:R-:W-:Y:S01]  /*fea0*/  HSET2.LE.AND R22, R22, R233.reuse, PT ;  /* 0x000000e916167233 */ /* 0x100fe20003803000 */
[C---:B--2---:R-:W-:Y:S03]  /*feb0*/  HMMA.16816.F32.BF16 R12, R148.reuse, R24, R12 ;  /* 0x00000018940c723c */ /* 0x044fe6000004180c */
[----:B------:R-:W-:Y:S02]  /*fec0*/  LOP3.LUT R156, R20, 0xff, RZ, 0xc0, !PT ;  /* 0x000000ff149c7812 */ /* 0x000fe400078ec0ff */
[----:B------:R-:W-:Y:S02]  /*fed0*/  SHF.R.U32.HI R157, RZ, 0x8, R157 ;  /* 0x00000008ff9d7819 */ /* 0x000fe4000001169d */
[----:B------:R-:W-:Y:S01]  /*fee0*/  PRMT R23, R23, 0x5410, R21 ;  /* 0x0000541017177816 */ /* 0x000fe20000000015 */
[----:B------:R-:W-:Y:S01]  /*fef0*/  HMMA.16816.F32.BF16 R144, R148, R26, R144 ;  /* 0x0000001a9490723c */ /* 0x000fe20000041890 */
[----:B------:R-:W-:Y:S01]  /*ff00*/  LDSM.16.MT88.4 R24, [R209+0x11000] ;  /* 0x01100000d118783b */ /* 0x000fe20000004200 */
[----:B------:R-:W2:Y:S02]  /*ff10*/  MUFU.EX2 R173, R173 ;  /* 0x000000ad00ad7308 */ /* 0x000ea40000000800 */
[----:B------:R-:W-:Y:S01]  /*ff20*/  PRMT R21, R156, 0x5410, R157 ;  /* 0x000054109c157816 */ /* 0x000fe2000000009d */
[--C-:B------:R-:W-:Y:S01]  /*ff30*/  HSET2.LE.AND R23, R23, R233.reuse, PT ;  /* 0x000000e917177233 */ /* 0x100fe20003803000 */
[--C-:B------:R-:W-:Y:S01]  /*ff40*/  SHF.R.U32.HI R161, RZ, 0x10, R20.reuse ;  /* 0x00000010ffa17819 */ /* 0x100fe20000011614 */
[----:B------:R-:W-:Y:S01]  /*ff50*/  IMAD.MOV.U32 R151, RZ, RZ, R193 ;  /* 0x000000ffff977224 */ /* 0x000fe200078e00c1 */
[----:B------:R-:W-:Y:S01]  /*ff60*/  SHF.R.U32.HI R20, RZ, 0x18, R20 ;  /* 0x00000018ff147819 */ /* 0x000fe20000011614 */
[----:B------:R-:W3:Y:S03]  /*ff70*/  LDSM.16.MT88.4 R156, [R210+0x11000] ;  /* 0x01100000d29c783b */ /* 0x000ee60000004200 */
[----:B------:R-:W-:Y:S01]  /*ff80*/  LOP3.LUT R161, R161, 0xff, RZ, 0xc0, !PT ;  /* 0x000000ffa1a17812 */ /* 0x000fe200078ec0ff */
[----:B------:R-:W1:Y:S01]  /*ff90*/  MUFU.EX2 R174, R174 ;  /* 0x000000ae00ae7308 */ /* 0x000e620000000800 */
[C---:B----4-:R-:W-:Y:S01]  /*ffa0*/  F2FP.BF16.PACK_AB R149, R170.reuse, R169 ;  /* 0x000000a9aa95723e */ /* 0x050fe200000010ff */
[----:B------:R-:W-:Y:S01]  /*ffb0*/  FADD.FTZ R170, R170, R177 ;  /* 0x000000b1aaaa7221 */ /* 0x000fe20000010000 */
[----:B------:R-:W-:Y:S02]  /*ffc0*/  PRMT R161, R161, 0x5410, R20 ;  /* 0x00005410a1a17816 */ /* 0x000fe40000000014 */
[----:B------:R-:W-:Y:S01]  /*ffd0*/  F2FP.BF16.PACK_AB R20, R166, R165 ;  /* 0x000000a5a614723e */ /* 0x000fe200000010ff */
[----:B------:R-:W-:Y:S01]  /*ffe0*/  FADD.FTZ R170, R165, R170 ;  /* 0x000000aaa5aa7221 */ /* 0x000fe20000010000 */
[----:B------:R-:W-:Y:S02]  /*fff0*/  F2FP.BF16.PACK_AB R148, R172, R171 ;  /* 0x000000abac94723e */ /* 0x000fe400000010ff */
[----:B------:R-:W-:Y:S01]  /*10000*/  LOP3.LUT R22, R22, R20, RZ, 0xc0, !PT ;  /* 0x0000001416167212 */ /* 0x000fe200078ec0ff */
[--C-:B------:R-:W-:Y:S01]  /*10010*/  HSET2.LE.AND R20, R21, R233.reuse, PT ;  /* 0x000000e915147233 */ /* 0x100fe20003803000 */
[----:B------:R-:W-:Y:S01]  /*10020*/  F2FP.BF16.PACK_AB R150, R168, R167 ;  /* 0x000000a7a896723e */ /* 0x000fe200000010ff */
[--C-:B------:R-:W-:Y:S01]  /*10030*/  HSET2.LE.AND R21, R161, R233.reuse, PT ;  /* 0x000000e9a1157233 */ /* 0x100fe20003803000 */
[----:B------:R-:W-:Y:S01]  /*10040*/  FADD.FTZ R166, R166, R170 ;  /* 0x000000aaa6a67221 */ /* 0x000fe20000010000 */
[----:B------:R-:W-:Y:S01]  /*10050*/  MUFU.EX2 R161, R34 ;  /* 0x0000002200a17308 */ /* 0x000fe20000000800 */
[----:B------:R-:W-:Y:S02]  /*10060*/  LOP3.LUT R20, R20, R149, RZ, 0xc0, !PT ;  /* 0x0000009514147212 */ /* 0x000fe400078ec0ff */
[----:B------:R-:W-:Y:S01]  /*10070*/  LOP3.LUT R21, R21, R148, RZ, 0xc0, !PT ;  /* 0x0000009415157212 */ /* 0x000fe200078ec0ff */
[----:B--2---:R-:W-:Y:S01]  /*10080*/  FADD.FTZ R166, R173, R166 ;  /* 0x000000a6ada67221 */ /* 0x004fe20000010000 */
[----:B------:R-:W-:Y:S02]  /*10090*/  LOP3.LUT R23, R23, R150, RZ, 0xc0, !PT ;  /* 0x0000009617177212 */ /* 0x000fe400078ec0ff */
[----:B------:R-:W-:Y:S02]  /*100a0*/  MOV R150, R192 ;  /* 0x000000c000967202 */ /* 0x000fe40000000f00 */
[----:B------:R2:W5:Y:S01]  /*100b0*/  LDL.LU.64 R192, [R1+0x8] ;  /* 0x0000080001c07983 */ /* 0x0005620000300a00 */
[----:B-1----:R-:W-:Y:S02]  /*100c0*/  FADD.FTZ R166, R174, R166 ;  /* 0x000000a6aea67221 */ /* 0x002fe40000010000 */
[C---:B------:R-:W-:Y:S07]  /*100d0*/  HMMA.16816.F32.BF16 R4, R20.reuse, R152, R4 ;  /* 0x000000981404723c */ /* 0x040fee0000041804 */
[----:B------:R-:W-:Y:S01]  /*100e0*/  MOV R152, R150 ;  /* 0x0000009600987202 */ /* 0x000fe20000000f00 */
[C---:B------:R-:W-:Y:S04]  /*100f0*/  HMMA.16816.F32.BF16 R8, R20.reuse, R154, R8 ;  /* 0x0000009a1408723c */ /* 0x040fe80000041808 */
[----:B------:R-:W-:Y:S02]  /*10100*/  MOV R153, R151 ;  /* 0x0000009700997202 */ /* 0x000fe40000000f00 */
[----:B------:R-:W1:Y:S02]  /*10110*/  LDSM.16.MT88.4 R148, [R208+0x11000] ;  /* 0x01100000d094783b */ /* 0x000e640000004200 */
[C---:B---3--:R-:W-:Y:S07]  /*10120*/  HMMA.16816.F32.BF16 R36, R20.reuse, R156, R36 ;  /* 0x0000009c1424723c */ /* 0x048fee0000041824 */
[----:B------:R-:W-:Y:S01]  /*10130*/  MOV R156, R152 ;  /* 0x00000098009c7202 */ /* 0x000fe20000000f00 */
[C---:B------:R-:W-:Y:S04]  /*10140*/  HMMA.16816.F32.BF16 R40, R20.reuse, R158, R40 ;  /* 0x0000009e1428723c */ /* 0x040fe80000041828 */
[----:B------:R-:W-:Y:S02]  /*10150*/  MOV R157, R153 ;  /* 0x00000099009d7202 */ /* 0x000fe40000000f00 */
[----:B------:R-:W3:Y:S02]  /*10160*/  LDSM.16.MT88.4 R152, [R212+0x13000] ;  /* 0x01300000d498783b */ /* 0x000ee40000004200 */
[C---:B------:R-:W-:Y:S07]  /*10170*/  HMMA.16816.F32.BF16 R44, R20.reuse, R24, R44 ;  /* 0x00000018142c723c */ /* 0x040fee000004182c */
[----:B------:R-:W-:Y:S01]  /*10180*/  MOV R24, R156 ;  /* 0x0000009c00187202 */ /* 0x000fe20000000f00 */
[C---:B------:R-:W-:Y:S04]  /*10190*/  HMMA.16816.F32.BF16 R48, R20.reuse, R26, R48 ;  /* 0x0000001a1430723c */ /* 0x040fe80000041830 */
[----:B------:R-:W-:Y:S02]  /*101a0*/  MOV R25, R157 ;  /* 0x0000009d00197202 */ /* 0x000fe40000000f00 */
[----:B------:R-:W4:Y:S02]  /*101b0*/  LDSM.16.MT88.4 R156, [R210+0x13000] ;  /* 0x01300000d29c783b */ /* 0x000f240000004200 */
[C---:B-1----:R-:W-:Y:S07]  /*101c0*/  HMMA.16816.F32.BF16 R52, R20.reuse, R148, R52 ;  /* 0x000000941434723c */ /* 0x042fee0000041834 */
        /* <DEDUP_REMOVED lines=9> */
[C---:B----4-:R-:W-:Y:S07]  /*10260*/  HMMA.16816.F32.BF16 R68, R20.reuse, R156, R68 ;  /* 0x0000009c1444723c */ /* 0x050fee0000041844 */
        /* <DEDUP_REMOVED lines=10> */
[----:B------:R-:W-:Y:S01]  /*10310*/  IMAD.MOV.U32 R148, RZ, RZ, R24 ;  /* 0x000000ffff947224 */ /* 0x000fe200078e0018 */
        /* <DEDUP_REMOVED lines=17> */
[----:B------:R-:W3:Y:S01]  /*10430*/  LDSM.16.MT88.4 R156, [R210+0x17000] ;  /* 0x01700000d29c783b */ /* 0x000ee20000004200 */
[----:B------:R-:W-:Y:S01]  /*10440*/  MOV R28, R24 ;  /* 0x00000018001c7202 */ /* 0x000fe20000000f00 */
[C---:B----4-:R-:W-:Y:S04]  /*10450*/  HMMA.16816.F32.BF16 R116, R20.reuse, R148, R116 ;  /* 0x000000941474723c */ /* 0x050fe80000041874 */
[----:B------:R-:W-:Y:S02]  /*10460*/  MOV R29, R25 ;  /* 0x00000019001d7202 */ /* 0x000fe40000000f00 */
[----:B------:R-:W4:Y:S01]  /*10470*/  LDSM.16.MT88.4 R24, [R209+0x17000] ;  /* 0x01700000d118783b */ /* 0x000f220000004200 */
[----:B------:R-:W-:Y:S01]  /*10480*/  MOV R149, R175 ;  /* 0x000000af00957202 */ /* 0x000fe20000000f00 */
[C---:B------:R-:W-:Y:S01]  /*10490*/  HMMA.16816.F32.BF16 R120, R20.reuse, R150, R120 ;  /* 0x000000961478723c */ /* 0x040fe20000041878 */
[----:B------:R2:W2:Y:S03]  /*104a0*/  MUFU.EX2 R151, R31 ;  /* 0x0000001f00977308 */ /* 0x0004a60000000800 */
[----:B------:R-:W-:Y:S01]  /*104b0*/  FFMA.FTZ R175, R30, c[0x0][0x23c], -R188 ;  /* 0x00008f001eaf7a23 */ /* 0x000fe200000108bc */
[----:B------:R-:W-:Y:S01]  /*104c0*/  LOP3.LUT R162, R29, UR9, R162, 0x96, !PT ;  /* 0x000000091da27c12 */ /* 0x000fe2000f8e96a2 */
[----:B------:R-:W-:Y:S05]  /*104d0*/  FFMA.FTZ R188, R35, c[0x0][0x23c], -R188 ;  /* 0x00008f0023bc7a23 */ /* 0x000fea00000108bc */
[----:B------:R-:W-:Y:S01]  /*104e0*/  MUFU.EX2 R175, R175 ;  /* 0x000000af00af7308 */ /* 0x000fe20000000800 */
[----:B------:R-:W-:Y:S01]  /*104f0*/  IMAD.WIDE.U32 R162, R162, -0x2daee0ad, RZ ;  /* 0xd2511f53a2a27825 */ /* 0x000fe200078e00ff */
[C---:B-1----:R-:W-:Y:S04]  /*10500*/  HMMA.16816.F32.BF16 R124, R20.reuse, R152, R124 ;  /* 0x00000098147c723c */ /* 0x042fe8000004187c */
[----:B------:R-:W-:Y:S02]  /*10510*/  LOP3.LUT R148, R163, UR6, R160, 0x96, !PT ;  /* 0x00000006a3947c12 */ /* 0x000fe4000f8e96a0 */
[--C-:B------:R-:W-:Y:S02]  /*10520*/  SHF.R.U32.HI R150, RZ, 0x10, R162.reuse ;  /* 0x00000010ff967819 */ /* 0x100fe400000116a2 */
[----:B------:R-:W-:Y:S01]  /*10530*/  F2FP.BF16.PACK_AB R153, R174, R173 ;  /* 0x000000adae99723e */ /* 0x000fe200000010ff */
[C---:B------:R-:W-:Y:S01]  /*10540*/  HMMA.16816.F32.BF16 R128, R20.reuse, R154, R128 ;  /* 0x0000009a1480723c */ /* 0x040fe20000041880 */
[----:B------:R1:W1:Y:S01]  /*10550*/  MUFU.EX2 R155, R32 ;  /* 0x00000020009b7308 */ /* 0x0002620000000800 */
[----:B--2---:R-:W2:Y:S01]  /*10560*/  LDSM.16.MT88.4 R28, [R208+0x17000] ;  /* 0x01700000d01c783b */ /* 0x004ea20000004200 */
[----:B------:R-:W-:Y:S02]  /*10570*/  LOP3.LUT R150, R150, 0xff, RZ, 0xc0, !PT ;  /* 0x000000ff96967812 */ /* 0x000fe400078ec0ff */
[----:B------:R-:W-:Y:S03]  /*10580*/  LOP3.LUT R152, R162, 0xff, RZ, 0xc0, !PT ;  /* 0x000000ffa2987812 */ /* 0x000fe600078ec0ff */
[C---:B---3--:R-:W-:Y:S03]  /*10590*/  HMMA.16816.F32.BF16 R132, R20.reuse, R156, R132 ;  /* 0x0000009c1484723c */ /* 0x048fe60000041884 */
[----:B------:R-:W3:Y:S01]  /*105a0*/  MUFU.EX2 R188, R188 ;  /* 0x000000bc00bc7308 */ /* 0x000ee20000000800 */
[----:B------:R-:W-:Y:S04]  /*105b0*/  SHF.R.U32.HI R160, RZ, 0x18, R162 ;  /* 0x00000018ffa07819 */ /* 0x000fe800000116a2 */
[C---:B------:R-:W-:Y:S01]  /*105c0*/  HMMA.16816.F32.BF16 R136, R20.reuse, R158, R136 ;  /* 0x0000009e1488723c */ /* 0x040fe20000041888 */
[----:B------:R-:W3:Y:S03]  /*105d0*/  LDSM.16.MT88.4 R156, [R212+0x11800] ;  /* 0x01180000d49c783b */ /* 0x000ee60000004200 */
[----:B------:R-:W-:Y:S04]  /*105e0*/  PRMT R160, R150, 0x5410, R160 ;  /* 0x0000541096a07816 */ /* 0x000fe800000000a0 */
[C---:B----4-:R-:W-:Y:S04]  /*105f0*/  HMMA.16816.F32.BF16 R16, R20.reuse, R24, R16 ;  /* 0x000000181410723c */ /* 0x050fe80000041810 */
[----:B-1----:R-:W-:Y:S02]  /*10600*/  LOP3.LUT R32, R162, 0xffff, RZ, 0xc0, !PT ;  /* 0x0000ffffa2207812 */ /* 0x002fe400078ec0ff */
[----:B------:R-:W-:Y:S02]  /*10610*/  MOV R162, R151 ;  /* 0x0000009700a27202 */ /* 0x000fe40000000f00 */
[C---:B------:R-:W-:Y:S04]  /*10620*/  HMMA.16816.F32.BF16 R140, R20.reuse, R26, R140 ;  /* 0x0000001a148c723c */ /* 0x040fe8000004188c */
[----:B------:R-:W-:Y:S02]  /*10630*/  SHF.R.U32.HI R32, RZ, 0x8, R32 ;  /* 0x00000008ff207819 */ /* 0x000fe40000011620 */
[----:B------:R-:W-:Y:S02]  /*10640*/  MOV R163, R149 ;  /* 0x0000009500a37202 */ /* 0x000fe40000000f00 */
[----:B------:R-:W-:Y:S02]  /*10650*/  PRMT R152, R152, 0x5410, R32 ;  /* 0x0000541098987816 */ /* 0x000fe40000000020 */
[----:B------:R-:W1:Y:S01]  /*10660*/  LDSM.16.MT88.4 R32, [R210+0x11800] ;  /* 0x01180000d220783b */ /* 0x000e620000004200 */
[C---:B--2---:R-:W-:Y:S03]  /*10670*/  HMMA.16816.F32.BF16 R12, R20.reuse, R28, R12 ;  /* 0x0000001c140c723c */ /* 0x044fe6000004180c */
[C---:B------:R-:W-:Y:S01]  /*10680*/  LOP3.LUT R149, R148.reuse, 0xffff, RZ, 0xc0, !PT ;  /* 0x0000ffff94957812 */ /* 0x040fe200078ec0ff */
[--C-:B------:R-:W-:Y:S01]  /*10690*/  HSET2.LE.AND R26, R152, R233.reuse, PT ;  /* 0x000000e9981a7233 */ /* 0x100fe20003803000 */
[--C-:B------:R-:W-:Y:S02]  /*106a0*/  SHF.R.U32.HI R25, RZ, 0x10, R148.reuse ;  /* 0x00000010ff197819 */ /* 0x100fe40000011694 */
[----:B------:R-:W-:Y:S01]  /*106b0*/  SHF.R.U32.HI R149, RZ, 0x8, R149 ;  /* 0x00000008ff957819 */ /* 0x000fe20000011695 */
[----:B------:R-:W-:Y:S04]  /*106c0*/  HMMA.16816.F32.BF16 R144, R20, R30, R144 ;  /* 0x0000001e1490723c */ /* 0x000fe80000041890 */
[----:B------:R-:W-:Y:S02]  /*106d0*/  LOP3.LUT R24, R148, 0xff, RZ, 0xc0, !PT ;  /* 0x000000ff94187812 */ /* 0x000fe400078ec0ff */
[----:B------:R-:W-:Y:S01]  /*106e0*/  SHF.R.U32.HI R148, RZ, 0x18, R148 ;  /* 0x00000018ff947819 */ /* 0x000fe20000011694 */
[----:B------:R-:W-:Y:S01]  /*106f0*/  IMAD.MOV.U32 R30, RZ, RZ, R163 ;  /* 0x000000ffff1e7224 */ /* 0x000fe200078e00a3 */
[----:B------:R-:W-:Y:S04]  /*10700*/  LOP3.LUT R25, R25, 0xff, RZ, 0xc0, !PT ;  /* 0x000000ff19197812 */ /* 0x000fe800078ec0ff */
[----:B------:R-:W-:Y:S02]  /*10710*/  PRMT R24, R24, 0x5410, R149 ;  /* 0x0000541018187816 */ /* 0x000fe40000000095 */
[----:B------:R-:W-:Y:S02]  /*10720*/  PRMT R25, R25, 0x5410, R148 ;  /* 0x0000541019197816 */ /* 0x000fe40000000094 */
[----:B------:R-:W-:Y:S01]  /*10730*/  F2FP.BF16.PACK_AB R27, R189, R155 ;  /* 0x0000009bbd1b723e */ /* 0x000fe200000010ff */
[--C-:B------:R-:W-:Y:S01]  /*10740*/  HSET2.LE.AND R24, R24, R233.reuse, PT ;  /* 0x000000e918187233 */ /* 0x100fe20003803000 */
[----:B------:R-:W-:Y:S01]  /*10750*/  F2FP.BF16.PACK_AB R152, R162, R175 ;  /* 0x000000afa298723e */ /* 0x000fe200000010ff */
[--C-:B------:R-:W-:Y:S01]  /*10760*/  HSET2.LE.AND R25, R25, R233.reuse, PT ;  /* 0x000000e919197233 */ /* 0x100fe20003803000 */
[----:B------:R-:W-:Y:S01]  /*10770*/  LOP3.LUT R26, R26, R27, RZ, 0xc0, !PT ;  /* 0x0000001b1a1a7212 */ /* 0x000fe200078ec0ff */
[----:B------:R-:W-:Y:S01]  /*10780*/  HSET2.LE.AND R27, R160, R233, PT ;  /* 0x000000e9a01b7233 */ /* 0x000fe20003803000 */
[----:B---3--:R-:W-:Y:S01]  /*10790*/  F2FP.BF16.PACK_AB R28, R188, R161 ;  /* 0x000000a1bc1c723e */ /* 0x008fe200000010ff */
[----:B------:R-:W2:Y:S01]  /*107a0*/  LDSM.16.MT88.4 R148, [R209+0x11800] ;  /* 0x01180000d194783b */ /* 0x000ea20000004200 */
[----:B------:R-:W-:Y:S02]  /*107b0*/  LOP3.LUT R24, R24, R153, RZ, 0xc0, !PT ;  /* 0x0000009918187212 */ /* 0x000fe400078ec0ff */
[----:B------:R-:W-:Y:S02]  /*107c0*/  LOP3.LUT R25, R25, R152, RZ, 0xc0, !PT ;  /* 0x0000009819197212 */ /* 0x000fe400078ec0ff */
[----:B------:R-:W-:Y:S02]  /*107d0*/  LOP3.LUT R27, R27, R28, RZ, 0xc0, !PT ;  /* 0x0000001c1b1b7212 */ /* 0x000fe400078ec0ff */
[----:B------:R-:W-:Y:S02]  /*107e0*/  MOV R23, R162 ;  /* 0x000000a200177202 */ /* 0x000fe40000000f00 */
[----:B------:R-:W-:Y:S02]  /*107f0*/  MOV R31, R161 ;  /* 0x000000a1001f7202 */ /* 0x000fe40000000f00 */
[----:B------:R-:W-:Y:S01]  /*10800*/  MOV R29, R155 ;  /* 0x0000009b001d7202 */ /* 0x000fe20000000f00 */
[C---:B------:R-:W-:Y:S01]  /*10810*/  HMMA.16816.F32.BF16 R160, R24.reuse, R156, R4 ;  /* 0x0000009c18a0723c */ /* 0x040fe20000041804 */
[----:B------:R-:W3:Y:S07]  /*10820*/  LDSM.16.MT88.4 R152, [R208+0x11800] ;  /* 0x01180000d098783b */ /* 0x000eee0000004200 */
[C---:B------:R-:W-:Y:S01]  /*10830*/  HMMA.16816.F32.BF16 R156, R24.reuse, R158, R8 ;  /* 0x0000009e189c723c */ /* 0x040fe20000041808 */
[----:B------:R-:W4:Y:S07]  /*10840*/  LDSM.16.MT88.4 R4, [R212+0x13800] ;  /* 0x01380000d404783b */ /* 0x000f2e0000004200 */
[C---:B-1----:R-:W-:Y:S01]  /*10850*/  HMMA.16816.F32.BF16 R36, R24.reuse, R32, R36 ;  /* 0x000000201824723c */ /* 0x042fe20000041824 */
[----:B------:R-:W1:Y:S06]  /*10860*/  LDSM.16.MT88.4 R8, [R210+0x13800] ;  /* 0x01380000d208783b */ /* 0x000e6c0000004200 */
[----:B------:R-:W-:Y:S01]  /*10870*/  MOV R32, R23 ;  /* 0x0000001700207202 */ /* 0x000fe20000000f00 */
[C---:B------:R-:W-:Y:S01]  /*10880*/  HMMA.16816.F32.BF16 R40, R24.reuse, R34, R40 ;  /* 0x000000221828723c */ /* 0x040fe20000041828 */
[----:B------:R-:W1:Y:S03]  /*10890*/  LDSM.16.MT88.4 R20, [R209+0x13800] ;  /* 0x01380000d114783b */ /* 0x000e660000004200 */
[----:B------:R-:W-:Y:S04]  /*108a0*/  MOV R33, R30 ;  /* 0x0000001e00217202 */ /* 0x000fe80000000f00 */
[C---:B--2---:R-:W-:Y:S07]  /*108b0*/  HMMA.16816.F32.BF16 R44, R24.reuse, R148, R44 ;  /* 0x00000094182c723c */ /* 0x044fee000004182c */
[----:B------:R-:W-:Y:S01]  /*108c0*/  MOV R148, R31 ;  /* 0x0000001f00947202 */ /* 0x000fe20000000f00 */
[C---:B------:R-:W-:Y:S04]  /*108d0*/  HMMA.16816.F32.BF16 R48, R24.reuse, R150, R48 ;  /* 0x000000961830723c */ /* 0x040fe80000041830 */
[----:B------:R-:W-:Y:S02]  /*108e0*/  MOV R149, R29 ;  /* 0x0000001d00957202 */ /* 0x000fe40000000f00 */
[----:B------:R-:W2:Y:S02]  /*108f0*/  LDSM.16.MT88.4 R28, [R208+0x13800] ;  /* 0x01380000d01c783b */ /* 0x000ea40000004200 */
[C---:B---3--:R-:W-:Y:S07]  /*10900*/  HMMA.16816.F32.BF16 R52, R24.reuse, R152, R52 ;  /* 0x000000981834723c */ /* 0x048fee0000041834 */
[----:B------:R-:W-:Y:S01]  /*10910*/  MOV R152, R32 ;  /* 0x0000002000987202 */ /* 0x000fe20000000f00 */
[C---:B------:R-:W-:Y:S04]  /*10920*/  HMMA.16816.F32.BF16 R56, R24.reuse, R154, R56 ;  /* 0x0000009a1838723c */ /* 0x040fe80000041838 */
[----:B------:R-:W-:Y:S02]  /*10930*/  MOV R153, R33 ;  /* 0x0000002100997202 */ /* 0x000fe40000000f00 */
[----:B------:R-:W3:Y:S01]  /*10940*/  LDSM.16.MT88.4 R32, [R212+0x15800] ;  /* 0x01580000d420783b */ /* 0x000ee20000004200 */
[----:B------:R-:W-:Y:S01]  /*10950*/  MOV R154, R148 ;  /* 0x00000094009a7202 */ /* 0x000fe20000000f00 */
[C---:B----4-:R-:W-:Y:S04]  /*10960*/  HMMA.16816.F32.BF16 R60, R24.reuse, R4, R60 ;  /* 0x00000004183c723c */ /* 0x050fe8000004183c */
[----:B------:R-:W-:Y:S01]  /*10970*/  MOV R155, R149 ;  /* 0x00000095009b7202 */ /* 0x000fe20000000f00 */
[----:B------:R-:W-:Y:S01]  /*10980*/  FADD.FTZ R0, R153, R0 ;  /* 0x0000000099007221 */ /* 0x000fe20000010000 */
[----:B------:R-:W-:Y:S02]  /*10990*/  LDSM.16.MT88.4 R148, [R212+0x17800] ;  /* 0x01780000d494783b */ /* 0x000fe40000004200 */
[C---:B------:R-:W-:Y:S04]  /*109a0*/  HMMA.16816.F32.BF16 R64, R24.reuse, R6, R64 ;  /* 0x000000061840723c */ /* 0x040fe80000041840 */
[----:B------:R-:W-:Y:S02]  /*109b0*/  FADD.FTZ R0, R178, R0 ;  /* 0x00000000b2007221 */ /* 0x000fe40000010000 */
[----:B------:R-:W4:Y:S02]  /*109c0*/  LDSM.16.MT88.4 R4, [R210+0x15800] ;  /* 0x01580000d204783b */ /* 0x000f240000004200 */
[C---:B-1----:R-:W-:Y:S04]  /*109d0*/  HMMA.16816.F32.BF16 R68, R24.reuse, R8, R68 ;  /* 0x000000081844723c */ /* 0x042fe80000041844 */
[----:B------:R-:W-:Y:S01]  /*109e0*/  FADD.FTZ R179, R179, R0 ;  /* 0x00000000b3b37221 */ /* 0x000fe20000010000 */
[----:B------:R-:W-:Y:S03]  /*109f0*/  MOV R0, R3 ;  /* 0x0000000300007202 */ /* 0x000fe60000000f00 */
[C---:B------:R-:W-:Y:S01]  /*10a00*/  HMMA.16816.F32.BF16 R72, R24.reuse, R10, R72 ;  /* 0x0000000a1848723c */ /* 0x040fe20000041848 */
[----:B------:R-:W1:Y:S03]  /*10a10*/  LDSM.16.MT88.4 R8, [R209+0x15800] ;  /* 0x01580000d108783b */ /* 0x000e660000004200 */
[----:B------:R-:W-:Y:S04]  /*10a20*/  FADD.FTZ R179, R171, R179 ;  /* 0x000000b3abb37221 */ /* 0x000fe80000010000 */
[C---:B------:R-:W-:Y:S04]  /*10a30*/  HMMA.16816.F32.BF16 R76, R24.reuse, R20, R76 ;  /* 0x00000014184c723c */ /* 0x040fe8000004184c */
[----:B------:R-:W-:Y:S04]  /*10a40*/  FADD.FTZ R172, R172, R179 ;  /* 0x000000b3acac7221 */ /* 0x000fe80000010000 */
[C---:B------:R-:W-:Y:S01]  /*10a50*/  HMMA.16816.F32.BF16 R80, R24.reuse, R22, R80 ;  /* 0x000000161850723c */ /* 0x040fe20000041850 */
[----:B------:R-:W1:Y:S03]  /*10a60*/  LDSM.16.MT88.4 R20, [R208+0x15800] ;  /* 0x01580000d014783b */ /* 0x000e660000004200 */
[----:B------:R-:W-:Y:S04]  /*10a70*/  FADD.FTZ R172, R167, R172 ;  /* 0x000000aca7ac7221 */ /* 0x000fe80000010000 */
[C---:B--2---:R-:W-:Y:S04]  /*10a80*/  HMMA.16816.F32.BF16 R84, R24.reuse, R28, R84 ;  /* 0x0000001c1854723c */ /* 0x044fe80000041854 */
[----:B------:R-:W-:Y:S04]  /*10a90*/  FADD.FTZ R168, R168, R172 ;  /* 0x000000aca8a87221 */ /* 0x000fe80000010000 */
[C---:B------:R-:W-:Y:S01]  /*10aa0*/  HMMA.16816.F32.BF16 R88, R24.reuse, R30, R88 ;  /* 0x0000001e1858723c */ /* 0x040fe20000041858 */
[----:B------:R-:W2:Y:S03]  /*10ab0*/  LDSM.16.MT88.4 R28, [R210+0x17800] ;  /* 0x01780000d21c783b */ /* 0x000ea60000004200 */
[----:B------:R-:W-:Y:S04]  /*10ac0*/  FADD.FTZ R168, R175, R168 ;  /* 0x000000a8afa87221 */ /* 0x000fe80000010000 */
[C---:B---3--:R-:W-:Y:S08]  /*10ad0*/  HMMA.16816.F32.BF16 R92, R24.reuse, R32, R92 ;  /* 0x00000020185c723c */ /* 0x048ff0000004185c */
[C---:B------:R-:W-:Y:S01]  /*10ae0*/  HMMA.16816.F32.BF16 R96, R24.reuse, R34, R96 ;  /* 0x000000221860723c */ /* 0x040fe20000041860 */
[----:B------:R-:W3:Y:S07]  /*10af0*/  LDSM.16.MT88.4 R32, [R209+0x17800] ;  /* 0x01780000d120783b */ /* 0x000eee0000004200 */
[C---:B----4-:R-:W-:Y:S08]  /*10b00*/  HMMA.16816.F32.BF16 R100, R24.reuse, R4, R100 ;  /* 0x000000041864723c */ /* 0x050ff00000041864 */
[C---:B------:R-:W-:Y:S01]  /*10b10*/  HMMA.16816.F32.BF16 R104, R24.reuse, R6, R104 ;  /* 0x000000061868723c */ /* 0x040fe20000041868 */
[----:B------:R-:W4:Y:S07]  /*10b20*/  LDSM.16.MT88.4 R4, [R208+0x17800] ;  /* 0x01780000d004783b */ /* 0x000f2e0000004200 */
[C---:B-1----:R-:W-:Y:S07]  /*10b30*/  HMMA.16816.F32.BF16 R108, R24.reuse, R8, R108 ;  /* 0x00000008186c723c */ /* 0x042fee000004186c */
[----:B------:R-:W-:Y:S01]  /*10b40*/  MOV R9, R154 ;  /* 0x0000009a00097202 */ /* 0x000fe20000000f00 */
[C---:B------:R-:W-:Y:S04]  /*10b50*/  HMMA.16816.F32.BF16 R112, R24.reuse, R10, R112 ;  /* 0x0000000a1870723c */ /* 0x040fe80000041870 */
[----:B------:R-:W-:Y:S03]  /*10b60*/  MOV R8, R155 ;  /* 0x0000009b00087202 */ /* 0x000fe60000000f00 */
[----:B------:R-:W-:Y:S01]  /*10b70*/  MOV R11, R152 ;  /* 0x00000098000b7202 */ /* 0x000fe20000000f00 */
[C---:B------:R-:W-:Y:S04]  /*10b80*/  HMMA.16816.F32.BF16 R116, R24.reuse, R20, R116 ;  /* 0x000000141874723c */ /* 0x040fe80000041874 */
[----:B------:R-:W-:Y:S02]  /*10b90*/  FADD.FTZ R168, R11, R168 ;  /* 0x000000a80ba87221 */ /* 0x000fe40000010000 */
[----:B------:R-:W-:Y:S02]  /*10ba0*/  FADD.FTZ R166, R8, R166 ;  /* 0x000000a608a67221 */ /* 0x000fe40000010000 */
[C---:B------:R-:W-:Y:S04]  /*10bb0*/  HMMA.16816.F32.BF16 R120, R24.reuse, R22, R120 ;  /* 0x000000161878723c */ /* 0x040fe80000041878 */
[----:B------:R-:W-:Y:S02]  /*10bc0*/  FADD.FTZ R168, R9, R168 ;  /* 0x000000a809a87221 */ /* 0x000fe40000010000 */
[----:B------:R-:W-:Y:S02]  /*10bd0*/  FADD.FTZ R235, R189, R166 ;  /* 0x000000a6bdeb7221 */ /* 0x000fe40000010000 */
[C---:B------:R-:W-:Y:S04]  /*10be0*/  HMMA.16816.F32.BF16 R124, R24.reuse, R148, R124 ;  /* 0x00000094187c723c */ /* 0x040fe8000004187c */
[----:B------:R-:W-:Y:S04]  /*10bf0*/  FADD.FTZ R234, R188, R168 ;  /* 0x000000a8bcea7221 */ /* 0x000fe80000010000 */
[C---:B------:R-:W-:Y:S08]  /*10c00*/  HMMA.16816.F32.BF16 R128, R24.reuse, R150, R128 ;  /* 0x000000961880723c */ /* 0x040ff00000041880 */
[C---:B--2---:R-:W-:Y:S08]  /*10c10*/  HMMA.16816.F32.BF16 R132, R24.reuse, R28, R132 ;  /* 0x0000001c1884723c */ /* 0x044ff00000041884 */
[C---:B------:R-:W-:Y:S08]  /*10c20*/  HMMA.16816.F32.BF16 R136, R24.reuse, R30, R136 ;  /* 0x0000001e1888723c */ /* 0x040ff00000041888 */
[C---:B---3--:R-:W-:Y:S08]  /*10c30*/  HMMA.16816.F32.BF16 R152, R24.reuse, R32, R16 ;  /* 0x000000201898723c */ /* 0x048ff00000041810 */
[C---:B------:R-:W-:Y:S08]  /*10c40*/  HMMA.16816.F32.BF16 R140, R24.reuse, R34, R140 ;  /* 0x00000022188c723c */ /* 0x040ff0000004188c */
[C---:B----4-:R-:W-:Y:S08]  /*10c50*/  HMMA.16816.F32.BF16 R148, R24.reuse, R4, R12 ;  /* 0x000000041894723c */ /* 0x050ff0000004180c */
[----:B------:R-:W-:Y:S01]  /*10c60*/  HMMA.16816.F32.BF16 R144, R24, R6, R144 ;  /* 0x000000061890723c */ /* 0x000fe20000041890 */
[----:B-----5:R-:W-:-:S07]  /*10c70*/  @P0 BRA `(.L_x_321) ;  /* 0xffffbb9000000947 */ /* 0x020fce000383ffff */
.L_x_320:
[----:B------:R-:W1:Y:S01]  /*10c80*/  SHFL.BFLY PT, R2, R235, 0x2, 0x1f ;  /* 0x0c401f00eb027f89 */ /* 0x000e6200000e0000 */
[----:B------:R-:W-:Y:S01]  /*10c90*/  MOV R9, 0x3f800000 ;  /* 0x3f80000000097802 */ /* 0x000fe20000000f00 */
[----:B------:R-:W2:Y:S01]  /*10ca0*/  S2UR UR6, SR_CTAID.Y ;  /* 0x00000000000679c3 */ /* 0x000ea20000002600 */
[----:B------:R-:W-:Y:S01]  /*10cb0*/  MOV R10, 0x3f800000 ;  /* 0x3f800000000a7802 */ /* 0x000fe20000000f00 */
[----:B------:R-:W3:Y:S01]  /*10cc0*/  SHFL.BFLY PT, R0, R234, 0x2, 0x1f ;  /* 0x0c401f00ea007f89 */ /* 0x000ee200000e0000 */
[----:B------:R-:W-:Y:S01]  /*10cd0*/  MOV R13, 0x40 ;  /* 0x00000040000d7802 */ /* 0x000fe20000000f00 */
[----:B------:R-:W-:Y:S01]  /*10ce0*/  UISETP.NE.AND UP0, UPT, UR22, -0x1, UPT ;  /* 0xffffffff1600788c */ /* 0x000fe2000bf05270 */
[----:B------:R-:W-:Y:S01]  /*10cf0*/  BSSY B0, `(.L_x_324) ;  /* 0x0000192000007945 */ /* 0x000fe20003800000 */
[----:B------:R-:W-:-:S02]  /*10d00*/  ULDC.64 UR4, c[0x0][0x1e8] ;  /* 0x00007a0000047ab9 */ /* 0x000fc40000000a00 */
[----:B------:R-:W-:Y:S01]  /*10d10*/  ULDC.U8 UR9, c[0x0][0x328] ;  /* 0x0000ca0000097ab9 */ /* 0x000fe20000000000 */
[----:B------:R-:W4:Y:S01]  /*10d20*/  S2UR UR10, SR_CTAID.Z ;  /* 0x00000000000a79c3 */ /* 0x000f220000002700 */
[----:B------:R-:W-:Y:S02]  /*10d30*/  UISETP.NE.AND UP3, UPT, UR9, URZ, UPT ;  /* 0x0000003f0900728c */ /* 0x000fe4000bf65270 */
[----:B------:R-:W-:-:S03]  /*10d40*/  ULDC UR8, c[0x0][0x214] ;  /* 0x0000850000087ab9 */ /* 0x000fc60000000800 */
[----:B------:R-:W-:-:S04]  /*10d50*/  @UP0 UIMAD.WIDE.U32 UR14, UR22, UR4, URZ ;  /* 0x00000004160e02a5 */ /* 0x000fc8000f8e003f */
[----:B------:R-:W-:Y:S01]  /*10d60*/  @UP0 UIMAD UR7, UR22, UR5, UR15 ;  /* 0x00000005160702a4 */ /* 0x000fe2000f8e020f */
[----:B-1----:R-:W-:Y:S02]  /*10d70*/  FADD.FTZ R235, R2, R235 ;  /* 0x000000eb02eb7221 */ /* 0x002fe40000010000 */
[----:B------:R-:W-:Y:S01]  /*10d80*/  ULDC.64 UR4, c[0x0][0x1e0] ;  /* 0x0000780000047ab9 */ /* 0x000fe20000000a00 */
[----:B------:R-:W1:Y:S01]  /*10d90*/  S2R R2, SR_TID.X ;  /* 0x0000000000027919 */ /* 0x000e620000002100 */
[----:B--2---:R-:W-:Y:S01]  /*10da0*/  @!UP0 USHF.R.S32.HI UR12, URZ, 0x1f, UR6 ;  /* 0x0000001f3f0c8899 */ /* 0x004fe20008011406 */
[----:B---3--:R-:W-:Y:S01]  /*10db0*/  FADD.FTZ R234, R0, R234 ;  /* 0x000000ea00ea7221 */ /* 0x008fe20000010000 */
[----:B------:R-:W-:Y:S01]  /*10dc0*/  @!UP0 UIMAD.WIDE.U32 UR18, UR6, UR4, URZ ;  /* 0x00000004061282a5 */ /* 0x000fe2000f8e003f */
[----:B------:R-:W2:Y:S01]  /*10dd0*/  SHFL.BFLY PT, R5, R235, 0x1, 0x1f ;  /* 0x0c201f00eb057f89 */ /* 0x000ea200000e0000 */
[----:B------:R-:W-:-:S03]  /*10de0*/  @!UP0 UIMAD UR12, UR12, UR4, URZ ;  /* 0x000000040c0c82a4 */ /* 0x000fc6000f8e023f */
[----:B------:R-:W3:Y:S01]  /*10df0*/  SHFL.BFLY PT, R4, R234, 0x1, 0x1f ;  /* 0x0c201f00ea047f89 */ /* 0x000ee200000e0000 */
[----:B------:R-:W-:Y:S02]  /*10e00*/  ULDC.U8 UR4, c[0x0][0x329] ;  /* 0x0000ca4000047ab9 */ /* 0x000fe40000000000 */
[----:B------:R-:W-:Y:S02]  /*10e10*/  UISETP.NE.AND UP2, UPT, UR4, URZ, UPT ;  /* 0x0000003f0400728c */ /* 0x000fe4000bf45270 */
[----:B------:R-:W-:Y:S02]  /*10e20*/  UISETP.EQ.AND UP3, UPT, UR4, URZ, UP3 ;  /* 0x0000003f0400728c */ /* 0x000fe40009f62270 */
[----:B------:R-:W-:Y:S02]  /*10e30*/  @!UP0 UIMAD UR12, UR6, UR5, UR12 ;  /* 0x00000005060c82a4 */ /* 0x000fe4000f8e020c */
[----:B------:R-:W-:Y:S02]  /*10e40*/  ULDC UR4, c[0x0][0x1c0] ;  /* 0x0000700000047ab9 */ /* 0x000fe40000000800 */
[----:B------:R-:W-:-:S02]  /*10e50*/  ULDC UR5, c[0x0][0x234] ;  /* 0x00008d0000057ab9 */ /* 0x000fc40000000800 */
[----:B------:R-:W-:Y:S02]  /*10e60*/  @!UP0 UIADD3 UR7, UR19, UR12, URZ ;  /* 0x0000000c13078290 */ /* 0x000fe4000fffe03f */
[----:B------:R-:W-:Y:S01]  /*10e70*/  @!UP2 UISETP.NE.AND UP1, UPT, UR9, URZ, UPT ;  /* 0x0000003f0900a28c */ /* 0x000fe2000bf25270 */
[----:B-1----:R-:W-:Y:S01]  /*10e80*/  SHF.R.S32.HI R0, RZ, 0x1f, R2 ;  /* 0x0000001fff007819 */ /* 0x002fe20000011402 */
[----:B------:R-:W1:Y:S01]  /*10e90*/  S2UR UR9, SR_CTAID.X ;  /* 0x00000000000979c3 */ /* 0x000e620000002500 */
[----:B------:R-:W-:Y:S01]  /*10ea0*/  @UP2 ULDC UR11, c[0x0][0x210] ;  /* 0x00008400000b2ab9 */ /* 0x000fe20000000800 */
[----:B--2---:R-:W-:Y:S01]  /*10eb0*/  FADD.FTZ R5, R235, R5 ;  /* 0x00000005eb057221 */ /* 0x004fe20000010000 */
[----:B------:R-:W-:Y:S01]  /*10ec0*/  LEA.HI R8, R0, R2, RZ, 0x2 ;  /* 0x0000000200087211 */ /* 0x000fe200078f10ff */
[----:B------:R-:W-:Y:S01]  /*10ed0*/  @UP2 UIMAD UR11, UR11, UR8, URZ ;  /* 0x000000080b0b22a4 */ /* 0x000fe2000f8e023f */
[----:B---3--:R-:W-:Y:S02]  /*10ee0*/  FADD.FTZ R4, R234, R4 ;  /* 0x00000004ea047221 */ /* 0x008fe40000010000 */
[----:B------:R-:W-:Y:S01]  /*10ef0*/  FSETP.NE.FTZ.AND P4, PT, R5, RZ, PT ;  /* 0x000000ff0500720b */ /* 0x000fe20003f95000 */
[----:B------:R-:W-:Y:S01]  /*10f00*/  @!UP2 USEL UR11, UR8, UR5, !UP1 ;  /* 0x00000005080ba287 */ /* 0x000fe2000c800000 */
[----:B------:R-:W-:Y:S01]  /*10f10*/  SHF.R.S32.HI R7, RZ, 0x2, R8 ;  /* 0x00000002ff077819 */ /* 0x000fe20000011408 */
[----:B------:R-:W-:Y:S01]  /*10f20*/  @UP2 UMOV UR13, 0x1 ;  /* 0x00000001000d2882 */ /* 0x000fe20000000000 */
[----:B------:R-:W-:Y:S01]  /*10f30*/  FSETP.NE.FTZ.AND P3, PT, R4, RZ, PT ;  /* 0x000000ff0400720b */ /* 0x000fe20003f75000 */
[----:B------:R-:W-:Y:S01]  /*10f40*/  @!UP2 UIMAD UR13, UR11, UR4, URZ ;  /* 0x000000040b0da2a4 */ /* 0x000fe2000f8e023f */
[----:B------:R-:W-:Y:S01]  /*10f50*/  SHF.R.S32.HI R6, RZ, 0x1f, R8 ;  /* 0x0000001fff067819 */ /* 0x000fe20000011408 */
[----:B------:R-:W-:Y:S01]  /*10f60*/  @UP3 UIMAD UR16, UR6, UR8, URZ ;  /* 0x00000008061032a4 */ /* 0x000fe2000f8e023f */
[----:B------:R-:W-:Y:S01]  /*10f70*/  LOP3.LUT R8, R8, 0x3ffffffc, RZ, 0xc0, !PT ;  /* 0x3ffffffc08087812 */ /* 0x000fe200078ec0ff */
[----:B------:R-:W-:Y:S01]  /*10f80*/  @UP2 ULDC UR15, c[0x0][0x210] ;  /* 0x00008400000f2ab9 */ /* 0x000fe20000000800 */
[----:B------:R-:W-:Y:S01]  /*10f90*/  LEA.HI R6, R6, R7, RZ, 0x3 ;  /* 0x0000000706067211 */ /* 0x000fe200078f18ff */
[----:B------:R-:W-:Y:S01]  /*10fa0*/  UIMAD UR4, UR6, UR13, URZ ;  /* 0x0000000d060472a4 */ /* 0x000fe2000f8e023f */
[----:B------:R-:W-:Y:S01]  /*10fb0*/  IADD3 R8, -R8, R2, RZ ;  /* 0x0000000208087210 */ /* 0x000fe20007ffe1ff */
[----:B------:R-:W2:Y:S01]  /*10fc0*/  @P4 MUFU.RCP R9, R5 ;  /* 0x0000000500094308 */ /* 0x000ea20000001000 */
[----:B------:R-:W-:Y:S01]  /*10fd0*/  LOP3.LUT R6, R6, 0xfffffff8, RZ, 0xc0, !PT ;  /* 0xfffffff806067812 */ /* 0x000fe200078ec0ff */
[----:B------:R-:W-:-:S02]  /*10fe0*/  @!UP2 UMOV UR15, 0x1 ;  /* 0x00000001000fa882 */ /* 0x000fc40000000000 */
[----:B------:R-:W-:Y:S01]  /*10ff0*/  @UP3 USEL UR16, UR16, UR22, !UP0 ;  /* 0x0000001610103287 */ /* 0x000fe2000c000000 */
[----:B------:R-:W-:Y:S01]  /*11000*/  IADD3 R6, R7, -R6, RZ ;  /* 0x8000000607067210 */ /* 0x000fe20007ffe0ff */
[----:B-1----:R-:W-:Y:S01]  /*11010*/  UIMAD UR5, UR9, UR15, URZ ;  /* 0x0000000f090572a4 */ /* 0x002fe2000f8e023f */
[----:B------:R-:W-:Y:S01]  /*11020*/  LEA.HI R7, R0, R2, RZ, 0x5 ;  /* 0x0000000200077211 */ /* 0x000fe200078f28ff */
[----:B------:R-:W1:Y:S01]  /*11030*/  @P3 MUFU.RCP R10, R4 ;  /* 0x00000004000a3308 */ /* 0x000e620000001000 */
[C---:B------:R-:W-:Y:S01]  /*11040*/  SHF.L.U32 R12, R6.reuse, 0x6, RZ ;  /* 0x00000006060c7819 */ /* 0x040fe200000006ff */
[----:B------:R-:W-:Y:S01]  /*11050*/  USEL UR4, UR4, URZ, !UP3 ;  /* 0x0000003f04047287 */ /* 0x000fe2000d800000 */
[----:B------:R-:W-:Y:S01]  /*11060*/  R2P PR, R6, 0x6 ;  /* 0x0000000606007804 */ /* 0x000fe20000000000 */
[----:B------:R-:W-:Y:S01]  /*11070*/  USHF.L.U32 UR5, UR5, 0x6, URZ ;  /* 0x0000000605057899 */ /* 0x000fe2000800063f */
[----:B------:R-:W-:Y:S01]  /*11080*/  SHF.R.S32.HI R11, RZ, 0x5, R7 ;  /* 0x00000005ff0b7819 */ /* 0x000fe20000011407 */
[----:B----4-:R-:W-:Y:S01]  /*11090*/  UIMAD UR11, UR10, UR11, UR4 ;  /* 0x0000000b0a0b72a4 */ /* 0x010fe2000f8e0204 */
[----:B------:R-:W-:Y:S01]  /*110a0*/  LOP3.LUT R12, R12, 0x1c0, RZ, 0xc0, !PT ;  /* 0x000001c00c0c7812 */ /* 0x000fe200078ec0ff */
[----:B--2---:R-:W-:Y:S01]  /*110b0*/  FMUL.FTZ R9, R9, c[0x0][0x2dc] ;  /* 0x0000b70009097a20 */ /* 0x004fe20000410000 */
[----:B------:R-:W-:Y:S01]  /*110c0*/  LOP3.LUT R6, R6, 0x1, RZ, 0xc0, !PT ;  /* 0x0000000106067812 */ /* 0x000fe200078ec0ff */
[----:B------:R-:W2:Y:S01]  /*110d0*/  @P4 MUFU.LG2 R5, R5 ;  /* 0x0000000500054308 */ /* 0x000ea20000000c00 */
[----:B------:R-:W-:Y:S01]  /*110e0*/  LEA R8, R11, R8, 0x9 ;  /* 0x000000080b087211 */ /* 0x000fe200078e48ff */
[C---:B------:R-:W-:Y:S01]  /*110f0*/  FMUL.FTZ R160, R9.reuse, R160 ;  /* 0x000000a009a07220 */ /* 0x040fe20000410000 */
[----:B------:R-:W-:Y:S01]  /*11100*/  LEA.HI R12, R12, R12, RZ, 0x1d ;  /* 0x0000000c0c0c7211 */ /* 0x000fe200078fe8ff */
[C---:B------:R-:W-:Y:S01]  /*11110*/  FMUL.FTZ R161, R9.reuse, R161 ;  /* 0x000000a109a17220 */ /* 0x040fe20000410000 */
[----:B------:R-:W-:Y:S01]  /*11120*/  ISETP.NE.U32.AND P0, PT, R6, 0x1, PT ;  /* 0x000000010600780c */ /* 0x000fe20003f05070 */
[----:B-1----:R-:W-:Y:S01]  /*11130*/  FMUL.FTZ R10, R10, c[0x0][0x2dc] ;  /* 0x0000b7000a0a7a20 */ /* 0x002fe20000410000 */
[----:B------:R-:W-:Y:S01]  /*11140*/  LEA R8, R8, R12, 0x1 ;  /* 0x0000000c08087211 */ /* 0x000fe200078e08ff */
[C---:B------:R-:W-:Y:S01]  /*11150*/  FMUL.FTZ R156, R9.reuse, R156 ;  /* 0x0000009c099c7220 */ /* 0x040fe20000410000 */
[----:B------:R-:W-:Y:S01]  /*11160*/  MOV R6, 0x20 ;  /* 0x0000002000067802 */ /* 0x000fe20000000f00 */
[----:B------:R-:W-:Y:S01]  /*11170*/  FMUL.FTZ R162, R10, R162 ;  /* 0x000000a20aa27220 */ /* 0x000fe20000410000 */
[----:B------:R-:W-:Y:S01]  /*11180*/  SHF.L.U32 R8, R8, 0x1, RZ ;  /* 0x0000000108087819 */ /* 0x000fe200000006ff */
[----:B------:R-:W-:Y:S01]  /*11190*/  FMUL.FTZ R163, R10, R163 ;  /* 0x000000a30aa37220 */ /* 0x000fe20000410000 */
[----:B------:R-:W-:Y:S01]  /*111a0*/  SEL R6, R6, 0xffffffe0, !P1 ;  /* 0xffffffe006067807 */ /* 0x000fe20004800000 */
[----:B------:R-:W-:Y:S01]  /*111b0*/  FMUL.FTZ R157, R9, R157 ;  /* 0x0000009d099d7220 */ /* 0x000fe20000410000 */
[----:B------:R-:W-:Y:S01]  /*111c0*/  IADD3 R12, R8, -0x10, RZ ;  /* 0xfffffff0080c7810 */ /* 0x000fe20007ffe0ff */
[C---:B------:R-:W-:Y:S01]  /*111d0*/  FMUL.FTZ R158, R10.reuse, R158 ;  /* 0x0000009e0a9e7220 */ /* 0x040fe20000410000 */
[----:B------:R-:W-:Y:S01]  /*111e0*/  F2FP.BF16.PACK_AB R160, R161, R160 ;  /* 0x000000a0a1a0723e */ /* 0x000fe200000010ff */
[----:B------:R-:W-:Y:S01]  /*111f0*/  FMUL.FTZ R159, R10, R159 ;  /* 0x0000009f0a9f7220 */ /* 0x000fe20000410000 */
[----:B------:R-:W-:Y:S01]  /*11200*/  @P0 IADD3 R12, R8, 0x10, RZ ;  /* 0x00000010080c0810 */ /* 0x000fe20007ffe0ff */
[----:B------:R-:W-:Y:S01]  /*11210*/  FMUL.FTZ R36, R9, R36 ;  /* 0x0000002409247220 */ /* 0x000fe20000410000 */
[----:B------:R-:W-:Y:S01]  /*11220*/  F2FP.BF16.PACK_AB R162, R163, R162 ;  /* 0x000000a2a3a2723e */ /* 0x000fe200000010ff */
[----:B------:R-:W-:Y:S01]  /*11230*/  FMUL.FTZ R37, R9, R37 ;  /* 0x0000002509257220 */ /* 0x000fe20000410000 */
[----:B------:R-:W-:Y:S01]  /*11240*/  SEL R13, R13, 0xffffffc0, !P2 ;  /* 0xffffffc00d0d7807 */ /* 0x000fe20005000000 */
[C---:B------:R-:W-:Y:S01]  /*11250*/  FMUL.FTZ R38, R10.reuse, R38 ;  /* 0x000000260a267220 */ /* 0x040fe20000410000 */
[----:B------:R-:W-:Y:S01]  /*11260*/  F2FP.BF16.PACK_AB R156, R157, R156 ;  /* 0x0000009c9d9c723e */ /* 0x000fe200000010ff */
[C---:B------:R-:W-:Y:S01]  /*11270*/  FMUL.FTZ R39, R10.reuse, R39 ;  /* 0x000000270a277220 */ /* 0x040fe20000410000 */
[----:B------:R-:W-:Y:S01]  /*11280*/  F2FP.BF16.PACK_AB R158, R159, R158 ;  /* 0x0000009e9f9e723e */ /* 0x000fe200000010ff */
[----:B------:R-:W-:Y:S01]  /*11290*/  FMUL.FTZ R40, R9, R40 ;  /* 0x0000002809287220 */ /* 0x000fe20000410000 */
[----:B------:R-:W-:Y:S01]  /*112a0*/  F2FP.BF16.PACK_AB R36, R37, R36 ;  /* 0x000000242524723e */ /* 0x000fe200000010ff */
[----:B------:R-:W-:Y:S01]  /*112b0*/  FMUL.FTZ R41, R9, R41 ;  /* 0x0000002909297220 */ /* 0x000fe20000410000 */
[----:B------:R-:W-:Y:S01]  /*112c0*/  F2FP.BF16.PACK_AB R38, R39, R38 ;  /* 0x000000262726723e */ /* 0x000fe200000010ff */
[----:B------:R-:W-:Y:S01]  /*112d0*/  FMUL.FTZ R42, R10, R42 ;  /* 0x0000002a0a2a7220 */ /* 0x000fe20000410000 */
[----:B------:R-:W-:Y:S01]  /*112e0*/  IADD3 R14, R8, R6, RZ ;  /* 0x00000006080e7210 */ /* 0x000fe20007ffe0ff */
[----:B------:R-:W-:Y:S01]  /*112f0*/  FMUL.FTZ R43, R10, R43 ;  /* 0x0000002b0a2b7220 */ /* 0x000fe20000410000 */
[----:B------:R-:W-:Y:S01]  /*11300*/  F2FP.BF16.PACK_AB R40, R41, R40 ;  /* 0x000000282928723e */ /* 0x000fe200000010ff */
[C---:B------:R-:W-:Y:S01]  /*11310*/  FMUL.FTZ R44, R9.reuse, R44 ;  /* 0x0000002c092c7220 */ /* 0x040fe20000410000 */
[----:B------:R-:W-:Y:S01]  /*11320*/  IADD3 R15, R6, R12, RZ ;  /* 0x0000000c060f7210 */ /* 0x000fe20007ffe0ff */
[----:B------:R-:W-:Y:S01]  /*11330*/  FMUL.FTZ R45, R9, R45 ;  /* 0x0000002d092d7220 */ /* 0x000fe20000410000 */
[----:B------:R-:W-:Y:S01]  /*11340*/  F2FP.BF16.PACK_AB R42, R43, R42 ;  /* 0x0000002a2b2a723e */ /* 0x000fe200000010ff */
[----:B------:R-:W-:Y:S01]  /*11350*/  FMUL.FTZ R46, R10, R46 ;  /* 0x0000002e0a2e7220 */ /* 0x000fe20000410000 */
[----:B------:R-:W-:Y:S01]  /*11360*/  IADD3 R16, R8, R13, RZ ;  /* 0x0000000d08107210 */ /* 0x000fe20007ffe0ff */
[C---:B------:R-:W-:Y:S01]  /*11370*/  FMUL.FTZ R47, R10.reuse, R47 ;  /* 0x0000002f0a2f7220 */ /* 0x040fe20000410000 */
[----:B------:R-:W-:Y:S01]  /*11380*/  F2FP.BF16.PACK_AB R44, R45, R44 ;  /* 0x0000002c2d2c723e */ /* 0x000fe200000010ff */
[C---:B------:R-:W-:Y:S01]  /*11390*/  FMUL.FTZ R48, R9.reuse, R48 ;  /* 0x0000003009307220 */ /* 0x040fe20000410000 */
[----:B------:R-:W-:Y:S01]  /*113a0*/  STS [R8], R160 ;  /* 0x000000a008007388 */ /* 0x000fe20000000800 */
[----:B------:R-:W-:Y:S01]  /*113b0*/  FMUL.FTZ R49, R9, R49 ;  /* 0x0000003109317220 */ /* 0x000fe20000410000 */
[----:B------:R-:W-:Y:S01]  /*113c0*/  F2FP.BF16.PACK_AB R46, R47, R46 ;  /* 0x0000002e2f2e723e */ /* 0x000fe200000010ff */
[C---:B------:R-:W-:Y:S01]  /*113d0*/  FMUL.FTZ R50, R10.reuse, R50 ;  /* 0x000000320a327220 */ /* 0x040fe20000410000 */
[----:B------:R-:W-:Y:S01]  /*113e0*/  STS [R8+0x400], R162 ;  /* 0x000400a208007388 */ /* 0x000fe20000000800 */
[C---:B------:R-:W-:Y:S01]  /*113f0*/  FMUL.FTZ R51, R10.reuse, R51 ;  /* 0x000000330a337220 */ /* 0x040fe20000410000 */
[----:B------:R-:W-:Y:S01]  /*11400*/  F2FP.BF16.PACK_AB R48, R49, R48 ;  /* 0x000000303130723e */ /* 0x000fe200000010ff */
[----:B------:R-:W-:Y:S01]  /*11410*/  FMUL.FTZ R52, R9, R52 ;  /* 0x0000003409347220 */ /* 0x000fe20000410000 */
[----:B------:R-:W-:Y:S01]  /*11420*/  IADD3 R17, R13, R12, RZ ;  /* 0x0000000c0d117210 */ /* 0x000fe20007ffe0ff */
[----:B------:R-:W-:Y:S01]  /*11430*/  FMUL.FTZ R53, R9, R53 ;  /* 0x0000003509357220 */ /* 0x000fe20000410000 */
[----:B------:R-:W-:Y:S01]  /*11440*/  F2FP.BF16.PACK_AB R50, R51, R50 ;  /* 0x000000323332723e */ /* 0x000fe200000010ff */
[C---:B------:R-:W-:Y:S01]  /*11450*/  FMUL.FTZ R54, R10.reuse, R54 ;  /* 0x000000360a367220 */ /* 0x040fe20000410000 */
[----:B------:R-:W-:Y:S01]  /*11460*/  STS [R12], R156 ;  /* 0x0000009c0c007388 */ /* 0x000fe20000000800 */
[C---:B------:R-:W-:Y:S01]  /*11470*/  FMUL.FTZ R55, R10.reuse, R55 ;  /* 0x000000370a377220 */ /* 0x040fe20000410000 */
[----:B------:R-:W-:Y:S01]  /*11480*/  F2FP.BF16.PACK_AB R52, R53, R52 ;  /* 0x000000343534723e */ /* 0x000fe200000010ff */
[C---:B------:R-:W-:Y:S01]  /*11490*/  FMUL.FTZ R56, R9.reuse, R56 ;  /* 0x0000003809387220 */ /* 0x040fe20000410000 */
[----:B------:R-:W-:Y:S01]  /*114a0*/  STS [R12+0x400], R158 ;  /* 0x0004009e0c007388 */ /* 0x000fe20000000800 */
        /* <DEDUP_REMOVED lines=13> */
[----:B------:R-:W-:Y:S01]  /*11580*/  IADD3 R13, R15, R13, RZ ;  /* 0x0000000d0f0d7210 */ /* 0x000fe20007ffe0ff */
[----:B------:R-:W-:Y:S01]  /*11590*/  FMUL.FTZ R64, R9, R64 ;  /* 0x0000004009407220 */ /* 0x000fe20000410000 */
[----:B------:R-:W-:Y:S01]  /*115a0*/  F2FP.BF16.PACK_AB R60, R61, R60 ;  /* 0x0000003c3d3c723e */ /* 0x000fe200000010ff */
        /* <DEDUP_REMOVED lines=43> */
[----:B------:R-:W-:Y:S01]  /*11860*/  STS [R8+0x2000], R60 ;  /* 0x0020003c08007388 */ /* 0x000fe20000000800 */
        /* <DEDUP_REMOVED lines=126> */
[----:B------:R-:W-:Y:S01]  /*12050*/  FMUL.FTZ R144, R9, R144 ;  /* 0x0000009009907220 */ /* 0x000fe20000410000 */
[----:B------:R-:W-:Y:S01]  /*12060*/  STS [R8+0x6000], R124 ;  /* 0x0060007c08007388 */ /* 0x000fe20000000800 */
[C---:B------:R-:W-:Y:S01]  /*12070*/  FMUL.FTZ R150, R10.reuse, R150 ;  /* 0x000000960a967220 */ /* 0x040fe20000410000 */
[----:B------:R-:W-:Y:S01]  /*12080*/  F2FP.BF16.PACK_AB R148, R149, R148 ;  /* 0x000000949594723e */ /* 0x000fe200000010ff */
[C---:B------:R-:W-:Y:S01]  /*12090*/  FMUL.FTZ R151, R10.reuse, R151 ;  /* 0x000000970a977220 */ /* 0x040fe20000410000 */
[----:B------:R-:W-:Y:S01]  /*120a0*/  STS [R8+0x6400], R126 ;  /* 0x0064007e08007388 */ /* 0x000fe20000000800 */
[C---:B------:R-:W-:Y:S01]  /*120b0*/  FMUL.FTZ R146, R10.reuse, R146 ;  /* 0x000000920a927220 */ /* 0x040fe20000410000 */
[----:B------:R-:W-:Y:S01]  /*120c0*/  @!UP3 UMOV UR20, URZ ;  /* 0x0000003f0014bc82 */ /* 0x000fe20008000000 */
[----:B------:R-:W-:Y:S01]  /*120d0*/  FMUL.FTZ R9, R9, R145 ;  /* 0x0000009109097220 */ /* 0x000fe20000410000 */
[----:B------:R-:W-:Y:S01]  /*120e0*/  F2FP.BF16.PACK_AB R150, R151, R150 ;  /* 0x000000969796723e */ /* 0x000fe200000010ff */
[----:B------:R-:W-:Y:S01]  /*120f0*/  FMUL.FTZ R10, R10, R147 ;  /* 0x000000930a0a7220 */ /* 0x000fe20000410000 */
[----:B------:R-:W-:Y:S01]  /*12100*/  STS [R12+0x6000], R128 ;  /* 0x006000800c007388 */ /* 0x000fe20000000800 */
[----:B------:R-:W-:Y:S01]  /*12110*/  @UP3 UMOV UR20, UR16 ;  /* 0x0000001000143c82 */ /* 0x000fe20008000000 */
[----:B------:R-:W-:Y:S01]  /*12120*/  F2FP.BF16.PACK_AB R9, R9, R144 ;  /* 0x000000900909723e */ /* 0x000fe200000010ff */
[----:B------:R-:W-:Y:S01]  /*12130*/  @!UP3 UMOV UR21, URZ ;  /* 0x0000003f0015bc82 */ /* 0x000fe20008000000 */
[----:B------:R-:W-:Y:S01]  /*12140*/  STS [R12+0x6400], R130 ;  /* 0x006400820c007388 */ /* 0x000fe20000000800 */
[----:B------:R-:W-:Y:S01]  /*12150*/  F2FP.BF16.PACK_AB R10, R10, R146 ;  /* 0x000000920a0a723e */ /* 0x000fe200000010ff */
[----:B------:R-:W-:Y:S01]  /*12160*/  USHF.R.S32.HI UR4, URZ, 0x1f, UR5 ;  /* 0x0000001f3f047899 */ /* 0x000fe20008011405 */
[----:B--2---:R-:W-:Y:S01]  /*12170*/  @P4 FMUL.FTZ R5, R5, 0.69314718246459960938 ;  /* 0x3f31721805054820 */ /* 0x004fe20000410000 */
[----:B------:R-:W-:Y:S01]  /*12180*/  STS [R14+0x6000], R132 ;  /* 0x006000840e007388 */ /* 0x000fe20000000800 */
[----:B------:R-:W-:-:S02]  /*12190*/  @UP3 USHF.R.S32.HI UR21, URZ, 0x1f, UR16 ;  /* 0x0000001f3f153899 */ /* 0x000fc40008011410 */
[----:B------:R-:W-:Y:S01]  /*121a0*/  USHF.R.S32.HI UR6, URZ, 0x1f, UR11 ;  /* 0x0000001f3f067899 */ /* 0x000fe2000801140b */
[----:B------:R-:W-:Y:S01]  /*121b0*/  STS [R14+0x6400], R134 ;  /* 0x006400860e007388 */ /* 0x000fe20000000800 */
[----:B------:R-:W-:Y:S02]  /*121c0*/  UIADD3 UR5, UP2, UP1, UR5, UR20, UR11 ;  /* 0x0000001405057290 */ /* 0x000fe4000f95e00b */
[----:B------:R-:W-:Y:S01]  /*121d0*/  @!UP0 UMOV UR14, UR18 ;  /* 0x00000012000e8c82 */ /* 0x000fe20008000000 */
[----:B------:R-:W-:Y:S01]  /*121e0*/  STS [R15+0x6000], R136 ;  /* 0x006000880f007388 */ /* 0x000fe20000000800 */
[----:B------:R-:W-:-:S03]  /*121f0*/  UIADD3.X UR4, UR4, UR21, UR6, UP2, UP1 ;  /* 0x0000001504047290 */ /* 0x000fc600097e2406 */
        /* <DEDUP_REMOVED lines=9> */
[----:B------:R-:W-:Y:S06]  /*12290*/  BAR.SYNC.DEFER_BLOCKING 0x0 ;  /* 0x0000000000007b1d */ /* 0x000fec0000010000 */
[----:B------:R-:W3:Y:S01]  /*122a0*/  S2R R6, SR_TID.X ;  /* 0x0000000000067919 */ /* 0x000ee20000002100 */
[----:B-1----:R-:W-:-:S04]  /*122b0*/  LOP3.LUT R9, R7, 0xffffffe0, RZ, 0xc0, !PT ;  /* 0xffffffe007097812 */ /* 0x002fc800078ec0ff */
[----:B------:R-:W-:Y:S02]  /*122c0*/  IADD3 R9, -R9, R2, RZ ;  /* 0x0000000209097210 */ /* 0x000fe40007ffe1ff */
[----:B--2---:R-:W-:Y:S01]  /*122d0*/  SHF.R.S32.HI R10, RZ, 0x1f, R11 ;  /* 0x0000001fff0a7819 */ /* 0x004fe2000001140b */
[----:B------:R1:W2:Y:S01]  /*122e0*/  LDS.128 R68, [R219] ;  /* 0x00000000db447984 */ /* 0x0002a20000000c00 */
[----:B------:R-:W-:Y:S02]  /*122f0*/  LOP3.LUT P0, RZ, R9, 0x3, RZ, 0xc0, !PT ;  /* 0x0000000309ff7812 */ /* 0x000fe4000780c0ff */
[----:B------:R-:W-:Y:S01]  /*12300*/  LEA.HI R10, R10, R11, RZ, 0x2 ;  /* 0x0000000b0a0a7211 */ /* 0x000fe200078f10ff */
[----:B------:R1:W4:Y:S01]  /*12310*/  LDS.128 R64, [R219+0x800] ;  /* 0x00080000db407984 */ /* 0x0003220000000c00 */
[----:B---3--:R-:W-:-:S03]  /*12320*/  SHF.R.S32.HI R8, RZ, 0x1f, R6 ;  /* 0x0000001fff087819 */ /* 0x008fc60000011406 */
[----:B------:R1:W3:Y:S01]  /*12330*/  LDS.128 R60, [R219+0x1000] ;  /* 0x00100000db3c7984 */ /* 0x0002e20000000c00 */
[----:B------:R-:W-:Y:S02]  /*12340*/  LOP3.LUT R10, R10, 0xffffffc, RZ, 0xc0, !PT ;  /* 0x0ffffffc0a0a7812 */ /* 0x000fe400078ec0ff */
[----:B------:R-:W-:Y:S01]  /*12350*/  LEA.HI R7, R8, R6, RZ, 0x5 ;  /* 0x0000000608077211 */ /* 0x000fe200078f28ff */
[----:B------:R1:W1:Y:S01]  /*12360*/  LDS.128 R56, [R219+0x1800] ;  /* 0x00180000db387984 */ /* 0x0002620000000c00 */
[----:B------:R-:W-:Y:S02]  /*12370*/  IADD3 R11, R11, -R10, RZ ;  /* 0x8000000a0b0b7210 */ /* 0x000fe40007ffe0ff */
[----:B------:R-:W-:Y:S01]  /*12380*/  LOP3.LUT R7, R7, 0xffffffe0, RZ, 0xc0, !PT ;  /* 0xffffffe007077812 */ /* 0x000fe200078ec0ff */
[----:B------:R1:W1:Y:S01]  /*12390*/  LDS.128 R52, [R219+0x2000] ;  /* 0x00200000db347984 */ /* 0x0002620000000c00 */
[----:B------:R-:W-:Y:S02]  /*123a0*/  MOV R10, 0x7f800000 ;  /* 0x7f800000000a7802 */ /* 0x000fe40000000f00 */
[----:B------:R-:W-:Y:S01]  /*123b0*/  IADD3 R9, -R7, R6, RZ ;  /* 0x0000000607097210 */ /* 0x000fe20007ffe1ff */
        /* <DEDUP_REMOVED lines=21> */
[----:B--234-:R-:W-:Y:S01]  /*12510*/  UIMAD UR6, UR9, -0x40, UR24 ;  /* 0xffffffc0090678a4 */ /* 0x01cfe2000f8e0218 */
        /* <DEDUP_REMOVED lines=15> */
.L_x_325:
[----:B--234-:R-:W-:Y:S05]  /*12610*/  BSYNC B0 ;  /* 0x0000000000007941 */ /* 0x01cfea0003800000 */
.L_x_324:
[----:B------:R-:W2:Y:S01]  /*12620*/  S2R R3, SR_CTAID.Z ;  /* 0x0000000000037919 */ /* 0x000ea20000002700 */
        /* <DEDUP_REMOVED lines=16> */
[----:B--2---:R-:W-:-:S04]  /*12730*/  IMAD.WIDE.U32 R6, R3, c[0x0][0x1f0], R10 ;  /* 0x00007c0003067a25 */ /* 0x004fc800078e000a */
        /* <DEDUP_REMOVED lines=18> */
.L_x_327:
[----:B------:R-:W-:Y:S05]  /*12860*/  BSYNC B0 ;  /* 0x0000000000007941 */ /* 0x000fea0003800000 */
.L_x_326:
[----:B------:R-:W-:Y:S01]  /*12870*/  LEA.HI.SX32 R0, R4, 0x10, 0x1d ;  /* 0x0000001004007811 */ /* 0x000fe200078feaff */
[----:B------:R-:W-:Y:S03]  /*12880*/  BSSY B0, `(.L_x_328) ;  /* 0x0000015000007945 */ /* 0x000fe60003800000 */
[----:B------:R-:W-:-:S13]  /*12890*/  ISETP.GE.AND P0, PT, R0, UR9, PT ;  /* 0x0000000900007c0c */ /* 0x000fda000bf06270 */
[----:B------:R-:W-:Y:S05]  /*128a0*/  @P0 BRA `(.L_x_329) ;  /* 0x0000012000000947 */ /* 0x000fea0003800000 */
[----:B------:R-:W-:Y:S01]  /*128b0*/  IADD3 R2, P0, R8, 0x10, RZ ;  /* 0x0000001008027810 */ /* 0x000fe20007f1e0ff */
[----:B-12---:R-:W-:Y:S01]  /*128c0*/  IMAD.MOV.U32 R20, RZ, RZ, R6 ;  /* 0x000000ffff147224 */ /* 0x006fe200078e0006 */
        /* <DEDUP_REMOVED lines=16> */
.L_x_329:
[----:B------:R-:W-:Y:S05]  /*129d0*/  BSYNC B0 ;  /* 0x0000000000007941 */ /* 0x000fea0003800000 */
.L_x_328:
        /* <DEDUP_REMOVED lines=22> */
.L_x_331:
[----:B------:R-:W-:Y:S05]  /*12b40*/  BSYNC B0 ;  /* 0x0000000000007941 */ /* 0x000fea0003800000 */
.L_x_330:
        /* <DEDUP_REMOVED lines=23> */
.L_x_285:
[----:B------:R-:W-:Y:S01]  /*12cc0*/  UISETP.NE.AND UP4, UPT, UR22, -0x1, UPT ;  /* 0xffffffff1600788c */ /* 0x000fe2000bf85270 */
[----:B------:R-:W-:Y:S01]  /*12cd0*/  LEA.HI R6, R6, R7, RZ, 0x3 ;  /* 0x0000000706067211 */ /* 0x000fe200078f18ff */
[----:B------:R-:W-:Y:S01]  /*12ce0*/  ULDC.U8 UR15, c[0x0][0x329] ;  /* 0x0000ca40000f7ab9 */ /* 0x000fe20000000000 */
[----:B------:R-:W1:Y:S01]  /*12cf0*/  S2R R12, SR_CTAID.Z ;  /* 0x00000000000c7919 */ /* 0x000e620000002700 */
[----:B------:R-:W-:Y:S01]  /*12d00*/  UISETP.NE.AND UP3, UPT, UR15, URZ, UPT ;  /* 0x0000003f0f00728c */ /* 0x000fe2000bf65270 */
[----:B------:R-:W-:Y:S01]  /*12d10*/  LOP3.LUT R8, R6, 0xfffffff8, RZ, 0xc0, !PT ;  /* 0xfffffff806087812 */ /* 0x000fe200078ec0ff */
[----:B------:R-:W-:Y:S01]  /*12d20*/  ULDC.64 UR4, c[0x0][0x1e0] ;  /* 0x0000780000047ab9 */ /* 0x000fe20000000a00 */
[----:B------:R-:W-:Y:S01]  /*12d30*/  SHF.R.S32.HI R14, RZ, 0x3, R6 ;  /* 0x00000003ff0e7819 */ /* 0x000fe20000011406 */
[----:B------:R-:W-:Y:S01]  /*12d40*/  ULDC.64 UR6, c[0x0][0x1e8] ;  /* 0x00007a0000067ab9 */ /* 0x000fe20000000a00 */
[----:B------:R-:W-:Y:S01]  /*12d50*/  IMAD.U32 R16, RZ, RZ, UR23 ;  /* 0x00000017ff107e24 */ /* 0x000fe2000f8e00ff */
[----:B------:R-:W-:Y:S01]  /*12d60*/  USHF.R.S32.HI UR13, URZ, 0x1f, UR12 ;  /* 0x0000001f3f0d7899 */ /* 0x000fe2000801140c */
[----:B------:R-:W-:Y:S01]  /*12d70*/  IMAD.IADD R8, R7, 0x1, -R8 ;  /* 0x0000000107087824 */ /* 0x000fe200078e0a08 */
[----:B------:R-:W-:Y:S01]  /*12d80*/  @!UP4 USHF.R.S32.HI UR17, URZ, 0x1f, UR14 ;  /* 0x0000001f3f11c899 */ /* 0x000fe2000801140e */
[--C-:B------:R-:W-:Y:S01]  /*12d90*/  SHF.R.S32.HI R15, RZ, 0x1f, R14.reuse ;  /* 0x0000001fff0f7819 */ /* 0x100fe2000001140e */
[----:B------:R-:W-:Y:S01]  /*12da0*/  @UP4 UIMAD.WIDE.U32 UR8, UR22, UR6, URZ ;  /* 0x00000006160842a5 */ /* 0x000fe2000f8e003f */
[----:B------:R-:W-:Y:S01]  /*12db0*/  IMAD.SHL.U32 R7, R8, 0x8, RZ ;  /* 0x0000000808077824 */ /* 0x000fe200078e00ff */
[----:B------:R-:W-:Y:S01]  /*12dc0*/  @!UP4 UIMAD UR17, UR17, UR4, URZ ;  /* 0x000000041111c2a4 */ /* 0x000fe2000f8e023f */
[----:B------:R-:W-:Y:S01]  /*12dd0*/  BSSY B0, `(.L_x_332) ;  /* 0x0000040000007945 */ /* 0x000fe20003800000 */
[----:B------:R-:W-:Y:S01]  /*12de0*/  ULDC.U8 UR16, c[0x0][0x328] ;  /* 0x0000ca0000107ab9 */ /* 0x000fe20000000000 */
[----:B------:R-:W-:Y:S01]  /*12df0*/  IMAD.WIDE R16, R16, 0x40, R14 ;  /* 0x0000004010107825 */ /* 0x000fe200078e020e */
[----:B------:R-:W-:Y:S01]  /*12e00*/  @!UP4 UIMAD.WIDE.U32 UR18, UR14, UR4, URZ ;  /* 0x000000040e12c2a5 */ /* 0x000fe2000f8e003f */
[C---:B------:R-:W-:Y:S01]  /*12e10*/  IADD3 R6, R7.reuse, 0x40, RZ ;  /* 0x0000004007067810 */ /* 0x040fe20007ffe0ff */
[----:B------:R-:W-:Y:S01]  /*12e20*/  @!UP4 UIMAD UR17, UR14, UR5, UR17 ;  /* 0x000000050e11c2a4 */ /* 0x000fe2000f8e0211 */
[C---:B------:R-:W-:Y:S01]  /*12e30*/  IADD3 R5, R7.reuse, 0x80, RZ ;  /* 0x0000008007057810 */ /* 0x040fe20007ffe0ff */
[----:B------:R-:W-:Y:S01]  /*12e40*/  UISETP.NE.AND UP2, UPT, UR16, URZ, UPT ;  /* 0x0000003f1000728c */ /* 0x000fe2000bf45270 */
[----:B------:R-:W-:Y:S01]  /*12e50*/  IADD3 R4, R7, 0xc0, RZ ;  /* 0x000000c007047810 */ /* 0x000fe20007ffe0ff */
[----:B------:R-:W-:-:S02]  /*12e60*/  ULDC.64 UR4, c[0x0][0x1f0] ;  /* 0x00007c0000047ab9 */ /* 0x000fc40000000a00 */
[----:B------:R-:W-:Y:S02]  /*12e70*/  UIMAD UR4, UR13, UR4, URZ ;  /* 0x000000040d0472a4 */ /* 0x000fe4000f8e023f */
[----:B------:R-:W-:Y:S02]  /*12e80*/  @!UP3 UISETP.NE.AND UP1, UPT, UR16, URZ, UPT ;  /* 0x0000003f1000b28c */ /* 0x000fe4000bf25270 */
[----:B------:R-:W-:Y:S02]  /*12e90*/  @UP4 UMOV UR13, UR8 ;  /* 0x00000008000d4c82 */ /* 0x000fe40008000000 */
[----:B------:R-:W-:Y:S02]  /*12ea0*/  @UP4 UIMAD UR7, UR22, UR7, UR9 ;  /* 0x00000007160742a4 */ /* 0x000fe4000f8e0209 */
[----:B------:R-:W-:Y:S02]  /*12eb0*/  ULDC UR10, c[0x0][0x214] ;  /* 0x00008500000a7ab9 */ /* 0x000fe40000000800 */
[----:B------:R-:W-:-:S02]  /*12ec0*/  @UP3 ULDC UR8, c[0x0][0x210] ;  /* 0x0000840000083ab9 */ /* 0x000fc40000000800 */
[----:B------:R-:W-:Y:S02]  /*12ed0*/  UISETP.EQ.AND UP2, UPT, UR15, URZ, UP2 ;  /* 0x0000003f0f00728c */ /* 0x000fe40009742270 */
[----:B------:R-:W-:Y:S02]  /*12ee0*/  ULDC UR9, c[0x0][0x234] ;  /* 0x00008d0000097ab9 */ /* 0x000fe40000000800 */
[----:B------:R-:W-:Y:S02]  /*12ef0*/  @UP3 UIMAD UR8, UR8, UR10, URZ ;  /* 0x0000000a080832a4 */ /* 0x000fe4000f8e023f */
[----:B------:R-:W-:Y:S02]  /*12f00*/  @!UP3 USEL UR8, UR10, UR9, !UP1 ;  /* 0x000000090a08b287 */ /* 0x000fe4000c800000 */
[----:B------:R-:W-:Y:S02]  /*12f10*/  UISETP.NE.OR UP0, UPT, UR22, -0x1, !UP2 ;  /* 0xffffffff1600788c */ /* 0x000fe4000d705670 */
[----:B------:R-:W-:-:S02]  /*12f20*/  ULDC UR6, c[0x0][0x1c0] ;  /* 0x0000700000067ab9 */ /* 0x000fc40000000800 */
[----:B------:R-:W-:Y:S02]  /*12f30*/  @UP3 UMOV UR20, 0x1 ;  /* 0x0000000100143882 */ /* 0x000fe40000000000 */
[----:B------:R-:W-:Y:S02]  /*12f40*/  @!UP3 UIMAD UR20, UR8, UR6, URZ ;  /* 0x000000060814b2a4 */ /* 0x000fe4000f8e023f */
[----:B------:R-:W-:Y:S02]  /*12f50*/  @!UP4 UMOV UR13, UR18 ;  /* 0x00000012000dcc82 */ /* 0x000fe40008000000 */
[----:B------:R-:W-:Y:S01]  /*12f60*/  @!UP4 UIADD3 UR7, UR19, UR17, URZ ;  /* 0x000000111307c290 */ /* 0x000fe2000fffe03f */
[----:B------:R-:W-:Y:S01]  /*12f70*/  IADD3 R2, P0, R7, UR13, RZ ;  /* 0x0000000d07027c10 */ /* 0x000fe2000ff1e0ff */
[----:B------:R-:W-:Y:S02]  /*12f80*/  UIADD3 UR24, -UR11, UR24, URZ ;  /* 0x000000180b187290 */ /* 0x000fe4000fffe13f */
[----:B------:R-:W-:-:S02]  /*12f90*/  UIMAD UR20, UR14, UR20, URZ ;  /* 0x000000140e1472a4 */ /* 0x000fc4000f8e023f */
[----:B------:R-:W-:Y:S01]  /*12fa0*/  @!UP0 UIMAD UR22, UR14, UR10, URZ ;  /* 0x0000000a0e1682a4 */ /* 0x000fe2000f8e023f */
[----:B------:R-:W-:Y:S01]  /*12fb0*/  LEA.HI.X.SX32 R3, R7, UR7, 0x1, P0 ;  /* 0x0000000707037c11 */ /* 0x000fe200080f0eff */
[----:B------:R-:W-:Y:S01]  /*12fc0*/  USEL UR20, UR20, URZ, !UP2 ;  /* 0x0000003f14147287 */ /* 0x000fe2000d000000 */
[----:B------:R-:W-:Y:S01]  /*12fd0*/  ISETP.GE.AND P0, PT, R14, UR24, PT ;  /* 0x000000180e007c0c */ /* 0x000fe2000bf06270 */
[----:B------:R-:W-:Y:S02]  /*12fe0*/  @UP3 ULDC UR21, c[0x0][0x210] ;  /* 0x0000840000153ab9 */ /* 0x000fe40000000800 */
[----:B------:R-:W-:Y:S01]  /*12ff0*/  @!UP3 UMOV UR21, 0x1 ;  /* 0x000000010015b882 */ /* 0x000fe20000000000 */
[----:B-1----:R-:W-:Y:S01]  /*13000*/  IMAD.WIDE.U32 R12, R12, c[0x0][0x1f0], R2 ;  /* 0x00007c000c0c7a25 */ /* 0x002fe200078e0002 */
[----:B------:R-:W-:Y:S02]  /*13010*/  UIMAD UR8, UR12, UR8, UR20 ;  /* 0x000000080c0872a4 */ /* 0x000fe4000f8e0214 */
[----:B------:R-:W-:-:S02]  /*13020*/  UIMAD UR11, UR11, UR21, URZ ;  /* 0x000000150b0b72a4 */ /* 0x000fc4000f8e023f */
[----:B------:R-:W-:Y:S02]  /*13030*/  @!UP2 UMOV UR28, URZ ;  /* 0x0000003f001cac82 */ /* 0x000fe40008000000 */
[----:B------:R-:W-:Y:S02]  /*13040*/  @UP2 UMOV UR28, UR22 ;  /* 0x00000016001c2c82 */ /* 0x000fe40008000000 */
[----:B------:R-:W-:Y:S02]  /*13050*/  UIMAD UR4, UR12, UR5, UR4 ;  /* 0x000000050c0472a4 */ /* 0x000fe4000f8e0204 */
[----:B------:R-:W-:Y:S02]  /*13060*/  @!UP2 UMOV UR29, URZ ;  /* 0x0000003f001dac82 */ /* 0x000fe40008000000 */
[----:B------:R-:W-:Y:S02]  /*13070*/  USHF.R.S32.HI UR7, URZ, 0x1f, UR8 ;  /* 0x0000001f3f077899 */ /* 0x000fe40008011408 */
[----:B------:R-:W-:Y:S01]  /*13080*/  @UP2 USHF.R.S32.HI UR29, URZ, 0x1f, UR22 ;  /* 0x0000001f3f1d2899 */ /* 0x000fe20008011416 */
[----:B------:R-:W-:Y:S01]  /*13090*/  IADD3 R11, R13, UR4, RZ ;  /* 0x000000040d0b7c10 */ /* 0x000fe2000fffe0ff */
[----:B------:R-:W-:-:S02]  /*130a0*/  USHF.R.S32.HI UR6, URZ, 0x1f, UR11 ;  /* 0x0000001f3f067899 */ /* 0x000fc4000801140b */
        /* <DEDUP_REMOVED lines=18> */
.L_x_333:
[----:B------:R-:W-:Y:S05]  /*131d0*/  BSYNC B0 ;  /* 0x0000000000007941 */ /* 0x000fea0003800000 */
.L_x_332:
        /* <DEDUP_REMOVED lines=22> */
.L_x_335:
[----:B------:R-:W-:Y:S05]  /*13340*/  BSYNC B0 ;  /* 0x0000000000007941 */ /* 0x000fea0003800000 */
.L_x_334:
        /* <DEDUP_REMOVED lines=22> */
.L_x_337:
[----:B------:R-:W-:Y:S05]  /*134b0*/  BSYNC B0 ;  /* 0x0000000000007941 */ /* 0x000fea0003800000 */
.L_x_336:
        /* <DEDUP_REMOVED lines=21> */
.L_x_339:
[----:B------:R-:W-:Y:S05]  /*13610*/  BSYNC B0 ;  /* 0x0000000000007941 */ /* 0x000fea0003800000 */
.L_x_338:
        /* <DEDUP_REMOVED lines=35> */
.L_x_340:
        /* <DEDUP_REMOVED lines=11> */
.L_x_1077:


//--------------------- .text._ZN5flash16flash_fwd_kernelI23Flash_fwd_kernel_traitsILi256ELi64ELi64ELi4ELb0ELb0EN7cutlass10bfloat16_tE19Flash_kernel_traitsILi256ELi64ELi64ELi4ES3_EELb1ELb1ELb0ELb0ELb0ELb1ELb0ELb0EEEvNS_16Flash_fwd_paramsE --------------------------
	.section	.text._ZN5flash16flash_fwd_kernelI23Flash_fwd_kernel_traitsILi256ELi64ELi64ELi4ELb0ELb0EN7cutlass10bfloat16_tE19Flash_kernel_traitsILi256ELi64ELi64ELi4ES3_EELb1ELb1ELb0ELb0ELb0ELb1ELb0ELb0EEEvNS_16Flash_fwd_paramsE,"ax",@progbits
	.sectioninfo	@"SHI_REGISTERS=255"
	.align	128
        .global         _ZN5flash16flash_fwd_kernelI23Flash_fwd_kernel_traitsILi256ELi64ELi64ELi4ELb0ELb0EN7cutlass10bfloat16_tE19Flash_kernel_traitsILi256ELi64ELi64ELi4ES3_EELb1ELb1ELb0ELb0ELb0ELb1ELb0ELb0EEEvNS_16Flash_fwd_paramsE
        .type           _ZN5flash16flash_fwd_kernelI23Flash_fwd_kernel_traitsILi256ELi64ELi64ELi4ELb0ELb0EN7cutlass10bfloat16_tE19Flash_kernel_traitsILi256ELi64ELi64ELi4ES3_EELb1ELb1ELb0ELb0ELb0ELb1ELb0ELb0EEEvNS_16Flash_fwd_paramsE,@function
        .size           _ZN5flash16flash_fwd_kernelI23Flash_fwd_kernel_traitsILi256ELi64ELi64ELi4ELb0ELb0EN7cutlass10bfloat16_tE19Flash_kernel_traitsILi256ELi64ELi64ELi4ES3_EELb1ELb1ELb0ELb0ELb0ELb1ELb0ELb0EEEvNS_16Flash_fwd_paramsE,(.L_x_1078 - _ZN5flash16flash_fwd_kernelI23Flash_fwd_kernel_traitsILi256ELi64ELi64ELi4ELb0ELb0EN7cutlass10bfloat16_tE19Flash_kernel_traitsILi256ELi64ELi64ELi4ES3_EELb1ELb1ELb0ELb0ELb0ELb1ELb0ELb0EEEvNS_16Flash_fwd_paramsE)
        .other          _ZN5flash16flash_fwd_kernelI23Flash_fwd_kernel_traitsILi256ELi64ELi64ELi4ELb0ELb0EN7cutlass10bfloat16_tE19Flash_kernel_traitsILi256ELi64ELi64ELi4ES3_EELb1ELb1ELb0ELb0ELb0ELb1ELb0ELb0EEEvNS_16Flash_fwd_paramsE,@"STO_CUDA_ENTRY STV_DEFAULT"
_ZN5flash16flash_fwd_kernelI23Flash_fwd_kernel_traitsILi256ELi64ELi64ELi4ELb0ELb0EN7cutlass10bfloat16_tE19Flash_kernel_traitsILi256ELi64ELi64ELi4ES3_EELb1ELb1ELb0ELb0ELb0ELb1ELb0ELb0EEEvNS_16Flash_fwd_paramsE:
.text._ZN5flash16flash_fwd_kernelI23Flash_fwd_kernel_traitsILi256ELi64ELi64ELi4ELb0ELb0EN7cutlass10bfloat16_tE19Flash_kernel_traitsILi256ELi64ELi64ELi4ES3_EELb1ELb1ELb0ELb0ELb0ELb1ELb0ELb0EEEvNS_16Flash_fwd_paramsE:
        /* <DEDUP_REMOVED lines=14> */
[----:B------:R3:W4:Y:S02]  /*00e0*/  @P2 LDG.E.64 R4, [R2.64] ;  /* 0x0000001602042981 */ /* 0x000724000c1e1b00 */
[----:B---3--:R-:W-:Y:S01]  /*00f0*/  @P2 IMAD.MOV.U32 R2, RZ, RZ, R7 ;  /* 0x000000ffff022224 */ /* 0x008fe200078e0007 */
[----:B------:R-:W-:-:S06]  /*0100*/  @P2 MOV R3, R8 ;  /* 0x0000000800032202 */ /* 0x000fcc0000000f00 */
[----:B------:R-:W3:Y:S01]  /*0110*/  @P2 LDG.E.64 R2, [R2.64] ;  /* 0x0000001602022981 */ /* 0x000ee2000c1e1b00 */
[----:B------:R-:W5:Y:S01]  /*0120*/  S2UR UR12, SR_CTAID.Y ;  /* 0x00000000000c79c3 */ /* 0x000f620000002600 */
[----:B------:R-:W-:Y:S02]  /*0130*/  UISETP.NE.U32.AND UP1, UPT, URZ, UR4, UPT ;  /* 0x000000043f00728c */ /* 0x000fe4000bf25070 */
[----:B------:R-:W-:Y:S02]  /*0140*/  UISETP.NE.U32.AND UP2, UPT, URZ, UR6, UPT ;  /* 0x000000063f00728c */ /* 0x000fe4000bf45070 */
[----:B------:R-:W-:Y:S02]  /*0150*/  UISETP.NE.AND.EX UP1, UPT, URZ, UR5, UPT, UP1 ;  /* 0x000000053f00728c */ /* 0x000fe4000bf25310 */
[----:B------:R-:W-:Y:S01]  /*0160*/  UISETP.NE.AND.EX UP2, UPT, URZ, UR7, UPT, UP2 ;  /* 0x000000073f00728c */ /* 0x000fe2000bf45320 */
[----:B------:R-:W1:Y:S01]  /*0170*/  S2UR UR9, SR_CTAID.Z ;  /* 0x00000000000979c3 */ /* 0x000e620000002700 */
[----:B------:R-:W-:-:S02]  /*0180*/  ULDC.U8 UR6, c[0x0][0x312] ;  /* 0x0000c48000067ab9 */ /* 0x000fc40000000000 */
[----:B------:R-:W-:Y:S02]  /*0190*/  ULDC.64 UR4, c[0x0][0x248] ;  /* 0x0000920000047ab9 */ /* 0x000fe40000000a00 */
[----:B------:R-:W-:Y:S01]  /*01a0*/  UISETP.NE.AND UP3, UPT, UR6, URZ, UPT ;  /* 0x0000003f0600728c */ /* 0x000fe2000bf65270 */
[----:B------:R-:W-:Y:S01]  /*01b0*/  PLOP3.LUT P0, PT, PT, PT, UP2, 0x80, 0x0 ;  /* 0x000000000000781c */ /* 0x000fe20003f0f028 */
[----:B------:R-:W-:Y:S02]  /*01c0*/  UISETP.EQ.U32.AND UP0, UPT, URZ, UR4, UPT ;  /* 0x000000043f00728c */ /* 0x000fe4000bf02070 */
[----:B------:R-:W-:Y:S02]  /*01d0*/  UMOV UR7, 0x4 ;  /* 0x0000000400077882 */ /* 0x000fe40000000000 */
[----:B------:R-:W-:Y:S02]  /*01e0*/  ULDC.64 UR14, c[0x0][0x240] ;  /* 0x00009000000e7ab9 */ /* 0x000fe40000000a00 */
[----:B------:R-:W-:-:S02]  /*01f0*/  UISETP.EQ.OR.EX UP0, UPT, URZ, UR5, !UP3, UP0 ;  /* 0x000000053f00728c */ /* 0x000fc4000df02700 */
[----:B-----5:R-:W-:Y:S02]  /*0200*/  UIMAD.WIDE UR14, UR12, UR7, UR14 ;  /* 0x000000070c0e72a5 */ /* 0x020fe4000f8e020e */
[----:B-1----:R-:W-:-:S06]  /*0210*/  ULOP3.LUT UR8, UR9, UR10, UR12, 0xfe, !UPT ;  /* 0x0000000a09087292 */ /* 0x002fcc000f8efe0c */
[----:B--2---:R-:W-:Y:S01]  /*0220*/  LOP3.LUT P3, RZ, R112, UR8, RZ, 0xfc, !PT ;  /* 0x0000000870ff7c12 */ /* 0x004fe2000f86fcff */
[----:B------:R-:W-:Y:S02]  /*0230*/  ULDC.64 UR4, c[0x0][0x248] ;  /* 0x0000920000047ab9 */ /* 0x000fe40000000a00 */
[----:B------:R-:W-:-:S10]  /*0240*/  UIMAD.WIDE UR4, UR12, UR7, UR4 ;  /* 0x000000070c0472a5 */ /* 0x000fd4000f8e0204 */
[----:B------:R-:W-:Y:S02]  /*0250*/  @!P3 IMAD.MOV.U32 R10, RZ, RZ, c[0x0][0x308] ;  /* 0x0000c200ff0ab624 */ /* 0x000fe400078e00ff */
[----:B------:R-:W-:Y:S01]  /*0260*/  @!P3 IMAD.MOV.U32 R11, RZ, RZ, c[0x0][0x30c] ;  /* 0x0000c300ff0bb624 */ /* 0x000fe200078e00ff */
[----:B----4-:R-:W1:Y:S08]  /*0270*/  @P2 R2UR UR24, R4 ;  /* 0x00000000041823c2 */ /* 0x010e7000000e0000 */
[----:B------:R-:W2:Y:S01]  /*0280*/  @P2 R2UR UR25, R5 ;  /* 0x00000000051923c2 */ /* 0x000ea200000e0000 */
[----:B-1----:R-:W-:Y:S01]  /*0290*/  IMAD.U32 R4, RZ, RZ, UR24 ;  /* 0x00000018ff047e24 */ /* 0x002fe2000f8e00ff */
[----:B---3--:R-:W-:Y:S01]  /*02a0*/  @P2 IADD3 R7, P1, R2, c[0x0][0x300], RZ ;  /* 0x0000c00002072a10 */ /* 0x008fe20007f3e0ff */
[----:B------:R-:W-:Y:S01]  /*02b0*/  IMAD.U32 R2, RZ, RZ, UR14 ;  /* 0x0000000eff027e24 */ /* 0x000fe2000f8e00ff */
[----:B--2---:R-:W-:-:S03]  /*02c0*/  MOV R5, UR25 ;  /* 0x0000001900057c02 */ /* 0x004fc60008000f00 */
[----:B------:R-:W-:Y:S01]  /*02d0*/  @P2 IMAD.X R8, RZ, RZ, R3, P1 ;  /* 0x000000ffff082224 */ /* 0x000fe200008e0603 */
[----:B------:R-:W-:Y:S01]  /*02e0*/  PLOP3.LUT P2, PT, PT, PT, UP0, 0x80, 0x0 ;  /* 0x000000000000781c */ /* 0x000fe20003f4f008 */
[----:B------:R1:W-:Y:S01]  /*02f0*/  @!P3 STG.E.64 [R10.64], R4 ;  /* 0x000000040a00b986 */ /* 0x0003e2000c101b16 */
[----:B------:R-:W-:Y:S01]  /*0300*/  IMAD.U32 R3, RZ, RZ, UR15 ;  /* 0x0000000fff037e24 */ /* 0x000fe2000f8e00ff */
[----:B------:R-:W-:Y:S01]  /*0310*/  ULDC.64 UR14, c[0x0][0x250] ;  /* 0x00009400000e7ab9 */ /* 0x000fe20000000a00 */
[----:B------:R-:W-:Y:S01]  /*0320*/  PLOP3.LUT P1, PT, PT, PT, UP1, 0x80, 0x0 ;  /* 0x000000000000781c */ /* 0x000fe20003f2f018 */
[----:B------:R-:W-:Y:S01]  /*0330*/  @UP1 UIMAD.WIDE UR14, UR12, UR7, UR14 ;  /* 0x000000070c0e12a5 */ /* 0x000fe2000f8e020e */
[----:B-1----:R-:W-:Y:S01]  /*0340*/  @!P3 MOV R4, R7 ;  /* 0x000000070004b202 */ /* 0x002fe20000000f00 */
[----:B------:R-:W-:-:S05]  /*0350*/  @!P3 IMAD.MOV.U32 R5, RZ, RZ, R8 ;  /* 0x000000ffff05b224 */ /* 0x000fca00078e0008 */
[----:B------:R1:W-:Y:S04]  /*0360*/  @!P3 STG.E.64 [R10.64+0x8], R4 ;  /* 0x000008040a00b986 */ /* 0x0003e8000c101b16 */
[----:B------:R2:W3:Y:S04]  /*0370*/  @P0 LDG.E R9, [R2.64] ;  /* 0x0000001602090981 */ /* 0x0004e8000c1e1900 */
[----:B------:R2:W4:Y:S01]  /*0380*/  @P0 LDG.E R6, [R2.64+0x4] ;  /* 0x0000041602060981 */ /* 0x000522000c1e1900 */
[----:B-1----:R-:W-:Y:S02]  /*0390*/  IMAD.U32 R4, RZ, RZ, UR14 ;  /* 0x0000000eff047e24 */ /* 0x002fe4000f8e00ff */
[----:B------:R-:W-:Y:S01]  /*03a0*/  IMAD.U32 R5, RZ, RZ, UR15 ;  /* 0x0000000fff057e24 */ /* 0x000fe2000f8e00ff */
[----:B--2---:R-:W-:Y:S01]  /*03b0*/  MOV R2, UR4 ;  /* 0x0000000400027c02 */ /* 0x004fe20008000f00 */
[----:B------:R-:W-:-:S03]  /*03c0*/  IMAD.U32 R3, RZ, RZ, UR5 ;  /* 0x00000005ff037e24 */ /* 0x000fc6000f8e00ff */
[----:B------:R-:W2:Y:S04]  /*03d0*/  @P1 LDG.E R4, [R4.64] ;  /* 0x0000001604041981 */ /* 0x000ea8000c1e1900 */
[----:B------:R-:W5:Y:S01]  /*03e0*/  @!P2 LDG.E R0, [R2.64] ;  /* 0x000000160200a981 */ /* 0x000f62000c1e1900 */
[----:B------:R-:W-:Y:S01]  /*03f0*/  SHF.R.S32.HI R26, RZ, 0x1f, R112 ;  /* 0x0000001fff1a7819 */ /* 0x000fe20000011470 */
[----:B------:R-:W-:Y:S02]  /*0400*/  UMOV UR14, 0xffffffff ;  /* 0xffffffff000e7882 */ /* 0x000fe40000000000 */
[----:B------:R-:W-:Y:S01]  /*0410*/  UMOV UR19, 0xffffffff ;  /* 0xffffffff00137882 */ /* 0x000fe20000000000 */
[----:B------:R-:W-:Y:S01]  /*0420*/  LEA.HI R27, R26, R112, RZ, 0x5 ;  /* 0x000000701a1b7211 */ /* 0x000fe200078f28ff */
[----:B------:R-:W-:-:S02]  /*0430*/  ULDC UR4, c[0x0][0x1c0] ;  /* 0x0000700000047ab9 */ /* 0x000fc40000000800 */
[----:B------:R-:W-:Y:S02]  /*0440*/  UIMAD UR4, UR12, UR4, UR9 ;  /* 0x000000040c0472a4 */ /* 0x000fe4000f8e0209 */
[----:B------:R-:W-:Y:S02]  /*0450*/  UMOV UR13, URZ ;  /* 0x0000003f000d7c82 */ /* 0x000fe40008000000 */
[----:B------:R-:W-:-:S04]  /*0460*/  USHF.L.U32 UR5, UR4, 0x5, URZ ;  /* 0x0000000504057899 */ /* 0x000fc8000800063f */
[----:B------:R-:W-:Y:S01]  /*0470*/  USHF.R.S32.HI UR4, URZ, 0x1f, UR5 ;  /* 0x0000001f3f047899 */ /* 0x000fe20008011405 */
[----:B---3--:R-:W1:Y:S08]  /*0480*/  @P0 R2UR UR19, R9 ;  /* 0x00000000091303c2 */ /* 0x008e7000000e0000 */
[----:B----4-:R-:W1:Y:S08]  /*0490*/  @P0 R2UR UR20, R6 ;  /* 0x00000000061403c2 */ /* 0x010e7000000e0000 */
[----:B--2---:R2:W3:Y:S01]  /*04a0*/  @P1 R2UR UR13, R4 ;  /* 0x00000000040d13c2 */ /* 0x0044e200000e0000 */
[----:B-1----:R-:W-:-:S07]  /*04b0*/  @UP2 UIADD3 UR20, UR20, -UR19, URZ ;  /* 0x8000001314142290 */ /* 0x002fce000fffe03f */
[----:B-----5:R1:W4:Y:S01]  /*04c0*/  @!P2 R2UR UR14, R0 ;  /* 0x00000000000ea3c2 */ /* 0x02032200000e0000 */
[----:B------:R-:W-:Y:S01]  /*04d0*/  ISETP.NE.U32.AND P2, PT, RZ, c[0x0][0x248], PT ;  /* 0x00009200ff007a0c */ /* 0x000fe20003f45070 */
[----:B------:R-:W-:-:S03]  /*04e0*/  @!UP2 ULDC UR20, c[0x0][0x214] ;  /* 0x000085000014aab9 */ /* 0x000fc60000000800 */
[----:B------:R-:W-:Y:S02]  /*04f0*/  ISETP.NE.AND.EX P2, PT, RZ, c[0x0][0x24c], PT, P2 ;  /* 0x00009300ff007a0c */ /* 0x000fe40003f45320 */
[----:B-1----:R-:W-:-:S05]  /*0500*/  LOP3.LUT R0, R27, 0xffffffe0, RZ, 0xc0, !PT ;  /* 0xffffffe01b007812 */ /* 0x002fca00078ec0ff */
[----:B------:R-:W-:-:S05]  /*0510*/  IMAD.IADD R108, R112, 0x1, -R0 ;  /* 0x00000001706c7824 */ /* 0x000fca00078e0a00 */
[--C-:B------:R-:W-:Y:S02]  /*0520*/  IADD3 R121, P1, P0, R7, UR5, R108.reuse ;  /* 0x0000000507797c10 */ /* 0x100fe4000f83e06c */
[----:B------:R-:W-:-:S03]  /*0530*/  SHF.R.S32.HI R0, RZ, 0x1f, R108 ;  /* 0x0000001fff007819 */ /* 0x000fc6000001146c */
[----:B------:R2:W-:Y:S01]  /*0540*/  STL [R1+0x8], R121 ;  /* 0x0000087901007387 */ /* 0x0005e20000100800 */
[----:B------:R-:W-:Y:S01]  /*0550*/  IADD3.X R116, R8, UR4, R0, P1, P0 ;  /* 0x0000000408747c10 */ /* 0x000fe20008fe0400 */
[----:B--234-:R-:W-:Y:S05]  /*0560*/  @!P2 BRA `(.L_x_341) ;  /* 0x000000700000a947 */ /* 0x01cfea0003800000 */
[----:B------:R-:W-:-:S13]  /*0570*/  PLOP3.LUT P0, PT, PT, PT, UP3, 0x80, 0x0 ;  /* 0x000000000000781c */ /* 0x000fda0003f0f038 */
[----:B------:R-:W2:Y:S04]  /*0580*/  @P0 LDG.E R0, [R2.64+0x4] ;  /* 0x0000041602000981 */ /* 0x000ea8000c1e1900 */
[----:B------:R-:W3:Y:S01]  /*0590*/  @!P0 LDG.E R2, [R2.64] ;  /* 0x0000001602028981 */ /* 0x000ee2000c1e1900 */
[----:B--2---:R-:W1:Y:S02]  /*05a0*/  @P0 R2UR UR6, R0 ;  /* 0x00000000000603c2 */ /* 0x004e6400000e0000 */
[----:B-1----:R-:W-:-:S11]  /*05b0*/  @UP3 UIADD3 UR6, UR6, -UR14, URZ ;  /* 0x8000000e06063290 */ /* 0x002fd6000fffe03f */
[----:B---3--:R1:W2:Y:S02]  /*05c0*/  @!P0 R2UR UR6, R2 ;  /* 0x00000000020683c2 */ /* 0x0082a400000e0000 */
[----:B-12---:R-:W-:Y:S05]  /*05d0*/  BRA `(.L_x_342) ;  /* 0x0000001000007947 */ /* 0x006fea0003800000 */
.L_x_341:
[----:B------:R-:W-:Y:S02]  /*05e0*/  ULDC UR6, c[0x0][0x218] ;  /* 0x0000860000067ab9 */ /* 0x000fe40000000800 */
.L_x_342:
        /* <DEDUP_REMOVED lines=36> */
[----:B------:R-:W-:Y:S01]  /*0830*/  UISETP.NE.AND UP1, UPT, UR19, -0x1, UPT ;  /* 0xffffffff1300788c */ /* 0x000fe2000bf25270 */
[----:B------:R-:W1:Y:S01]  /*0840*/  LDC.U8 R111, c[0x0][0x2d8] ;  /* 0x0000b600ff6f7b82 */ /* 0x000e620000000000 */
        /* <DEDUP_REMOVED lines=19> */
[----:B-1----:R-:W-:Y:S02]  /*0980*/  USHF.R.S32.HI UR15, URZ, 0x1f, UR13 ;  /* 0x0000001f3f0f7899 */ /* 0x002fe4000801140d */
        /* <DEDUP_REMOVED lines=11> */
.L_x_344:
[----:B-1----:R-:W-:Y:S01]  /*0a40*/  IABS R0, c[0x0][0x1c8] ;  /* 0x0000720000007a13 */ /* 0x002fe20000000000 */
[----:B------:R-:W1:Y:S01]  /*0a50*/  S2R R5, SR_CTAID.Z ;  /* 0x0000000000057919 */ /* 0x000e620000002700 */
[----:B------:R-:W-:Y:S02]  /*0a60*/  ULDC UR4, c[0x0][0x1c8] ;  /* 0x0000720000047ab9 */ /* 0x000fe40000000800 */
[----:B------:R-:W-:Y:S01]  /*0a70*/  ULOP3.LUT UR4, UR9, UR4, URZ, 0x3c, !UPT ;  /* 0x0000000409047292 */ /* 0x000fe2000f8e3c3f */
[----:B------:R-:W-:Y:S01]  /*0a80*/  IMAD.MOV.U32 R4, RZ, RZ, R0 ;  /* 0x000000ffff047224 */ /* 0x000fe200078e0000 */
[----:B------:R-:W-:-:S03]  /*0a90*/  @UP0 UIADD3 UR14, UR13, UR14, URZ ;  /* 0x0000000e0d0e0290 */ /* 0x000fc6000fffe03f */
[----:B------:R-:W2:Y:S01]  /*0aa0*/  I2F.RP R2, R4 ;  /* 0x0000000400027306 */ /* 0x000ea20000209400 */
[----:B------:R-:W-:Y:S01]  /*0ab0*/  ISETP.LE.AND P1, PT, RZ, UR4, PT ;  /* 0x00000004ff007c0c */ /* 0x000fe2000bf23270 */
[----:B------:R-:W-:Y:S02]  /*0ac0*/  ULDC.64 UR4, c[0x0][0x1a0] ;  /* 0x0000680000047ab9 */ /* 0x000fe40000000a00 */
[----:B------:R-:W-:-:S04]  /*0ad0*/  @UP0 UIMAD.WIDE.U32 UR26, UR14, UR4, URZ ;  /* 0x000000040e1a02a5 */ /* 0x000fc8000f8e003f */
[----:B------:R-:W-:Y:S02]  /*0ae0*/  @UP0 UIMAD UR15, UR14, UR5, UR27 ;  /* 0x000000050e0f02a4 */ /* 0x000fe4000f8e021b */
[----:B------:R-:W-:Y:S01]  /*0af0*/  USHF.R.S32.HI UR14, URZ, 0x1f, UR9 ;  /* 0x0000001f3f0e7899 */ /* 0x000fe20008011409 */
[----:B--2---:R-:W2:Y:S01]  /*0b00*/  MUFU.RCP R2, R2 ;  /* 0x0000000200027308 */ /* 0x004ea20000001000 */
[----:B-1----:R-:W-:Y:S02]  /*0b10*/  IABS R5, R5 ;  /* 0x0000000500057213 */ /* 0x002fe40000000000 */
[----:B--2---:R-:W-:-:S05]  /*0b20*/  IADD3 R2, R2, 0xffffffe, RZ ;  /* 0x0ffffffe02027810 */ /* 0x004fca0007ffe0ff */
[----:B------:R-:W1:Y:S02]  /*0b30*/  F2I.FTZ.U32.TRUNC.NTZ R3, R2 ;  /* 0x0000000200037305 */ /* 0x000e64000021f000 */
[----:B-1----:R-:W-:Y:S02]  /*0b40*/  IMAD.MOV R0, RZ, RZ, -R3 ;  /* 0x000000ffff007224 */ /* 0x002fe400078e0a03 */
[----:B------:R-:W-:Y:S02]  /*0b50*/  IMAD.MOV.U32 R2, RZ, RZ, RZ ;  /* 0x000000ffff027224 */ /* 0x000fe400078e00ff */
[----:B------:R-:W-:-:S04]  /*0b60*/  IMAD R0, R0, R4, RZ ;  /* 0x0000000400007224 */ /* 0x000fc800078e02ff */
[----:B------:R-:W-:-:S04]  /*0b70*/  IMAD.HI.U32 R0, R3, R0, R2 ;  /* 0x0000000003007227 */ /* 0x000fc800078e0002 */
[----:B------:R-:W-:-:S04]  /*0b80*/  IMAD.MOV.U32 R3, RZ, RZ, R5 ;  /* 0x000000ffff037224 */ /* 0x000fc800078e0005 */
[----:B------:R-:W-:-:S05]  /*0b90*/  IMAD.HI.U32 R0, R0, R3, RZ ;  /* 0x0000000300007227 */ /* 0x000fca00078e00ff */
[----:B------:R-:W-:-:S05]  /*0ba0*/  IADD3 R2, -R0, RZ, RZ ;  /* 0x000000ff00027210 */ /* 0x000fca0007ffe1ff */
[----:B------:R-:W-:-:S05]  /*0bb0*/  IMAD R2, R4, R2, R3 ;  /* 0x0000000204027224 */ /* 0x000fca00078e0203 */
[----:B------:R-:W-:-:S13]  /*0bc0*/  ISETP.GT.U32.AND P2, PT, R4, R2, PT ;  /* 0x000000020400720c */ /* 0x000fda0003f44070 */
[----:B------:R-:W-:Y:S01]  /*0bd0*/  @!P2 IMAD.IADD R2, R2, 0x1, -R4 ;  /* 0x000000010202a824 */ /* 0x000fe200078e0a04 */
[----:B------:R-:W-:Y:S02]  /*0be0*/  @!P2 IADD3 R0, R0, 0x1, RZ ;  /* 0x000000010000a810 */ /* 0x000fe40007ffe0ff */
[----:B------:R-:W-:Y:S02]  /*0bf0*/  ISETP.NE.AND P2, PT, RZ, c[0x0][0x1c8], PT ;  /* 0x00007200ff007a0c */ /* 0x000fe40003f45270 */
[----:B------:R-:W-:-:S13]  /*0c00*/  ISETP.GE.U32.AND P3, PT, R2, R4, PT ;  /* 0x000000040200720c */ /* 0x000fda0003f66070 */
[----:B------:R-:W-:-:S05]  /*0c10*/  @P3 IADD3 R0, R0, 0x1, RZ ;  /* 0x0000000100003810 */ /* 0x000fca0007ffe0ff */
[----:B------:R-:W-:-:S05]  /*0c20*/  IMAD.MOV.U32 R20, RZ, RZ, R0 ;  /* 0x000000ffff147224 */ /* 0x000fca00078e0000 */
[----:B------:R-:W-:Y:S02]  /*0c30*/  @!P1 IADD3 R20, -R20, RZ, RZ ;  /* 0x000000ff14149210 */ /* 0x000fe40007ffe1ff */
        /* <DEDUP_REMOVED lines=14> */
.L_x_345:
[-C--:B------:R-:W-:Y:S01]  /*0d20*/  LEA.HI R2, R26, R112.reuse, RZ, 0x3 ;  /* 0x000000701a027211 */ /* 0x080fe200078f18ff */
[----:B------:R-:W1:Y:S01]  /*0d30*/  S2R R114, SR_CTAID.X ;  /* 0x0000000000727919 */ /* 0x000e620000002500 */
[----:B------:R-:W-:Y:S01]  /*0d40*/  UIADD3 UR18, -UR10, UR20, URZ ;  /* 0x000000140a127290 */ /* 0x000fe2000fffe13f */
[----:B------:R-:W-:Y:S01]  /*0d50*/  IMAD.MOV.U32 R118, RZ, RZ, c[0x0][0x198] ;  /* 0x00006600ff767624 */ /* 0x000fe200078e00ff */
[----:B------:R-:W-:Y:S01]  /*0d60*/  LOP3.LUT R0, R2, 0xfffffff8, RZ, 0xc0, !PT ;  /* 0xfffffff802007812 */ /* 0x000fe200078ec0ff */
[----:B------:R-:W2:Y:S01]  /*0d70*/  S2R R6, SR_CTAID.Z ;  /* 0x0000000000067919 */ /* 0x000ea20000002700 */
[----:B------:R-:W-:Y:S01]  /*0d80*/  SHF.R.S32.HI R2, RZ, 0x3, R2 ;  /* 0x00000003ff027819 */ /* 0x000fe20000011402 */
[----:B------:R-:W-:Y:S01]  /*0d90*/  ULDC.64 UR4, c[0x0][0x1a8] ;  /* 0x00006a0000047ab9 */ /* 0x000fe20000000a00 */
[----:B------:R-:W-:Y:S01]  /*0da0*/  IMAD.SHL.U32 R120, R118, 0x40, RZ ;  /* 0x0000004076787824 */ /* 0x000fe200078e00ff */
[----:B------:R-:W-:Y:S01]  /*0db0*/  UIMAD UR4, UR14, UR4, URZ ;  /* 0x000000040e0472a4 */ /* 0x000fe2000f8e023f */
[----:B------:R-:W-:Y:S01]  /*0dc0*/  IMAD.IADD R25, R112, 0x1, -R0 ;  /* 0x0000000170197824 */ /* 0x000fe200078e0a00 */
[C---:B------:R-:W-:Y:S01]  /*0dd0*/  IADD3 R22, R2.reuse, 0x10, RZ ;  /* 0x0000001002167810 */ /* 0x040fe20007ffe0ff */
[----:B------:R-:W-:Y:S01]  /*0de0*/  IMAD.MOV.U32 R119, RZ, RZ, c[0x0][0x19c] ;  /* 0x00006700ff777624 */ /* 0x000fe200078e00ff */
[----:B------:R-:W-:Y:S01]  /*0df0*/  IADD3 R24, R2, 0x20, RZ ;  /* 0x0000002002187810 */ /* 0x000fe20007ffe0ff */
[----:B------:R-:W-:Y:S01]  /*0e00*/  IMAD.SHL.U32 R32, R25, 0x8, RZ ;  /* 0x0000000819207824 */ /* 0x000fe200078e00ff */
[----:B------:R-:W-:Y:S01]  /*0e10*/  ISETP.GE.AND P2, PT, R22, UR18, PT ;  /* 0x0000001216007c0c */ /* 0x000fe2000bf46270 */
[----:B------:R-:W-:Y:S01]  /*0e20*/  UIMAD UR4, UR9, UR5, UR4 ;  /* 0x00000005090472a4 */ /* 0x000fe2000f8e0204 */
[----:B------:R-:W-:Y:S01]  /*0e30*/  IADD3 R28, R2, 0x30, RZ ;  /* 0x00000030021c7810 */ /* 0x000fe20007ffe0ff */
[----:B------:R-:W-:Y:S01]  /*0e40*/  UISETP.GE.AND UP0, UPT, UR21, 0x2, UPT ;  /* 0x000000021500788c */ /* 0x000fe2000bf06270 */
[----:B------:R-:W-:Y:S01]  /*0e50*/  SHF.R.S32.HI R33, RZ, 0x1f, R32 ;  /* 0x0000001fff217819 */ /* 0x000fe20000011420 */
[----:B------:R-:W-:Y:S01]  /*0e60*/  UIADD3 UR17, UR25, 0x646e171e, URZ ;  /* 0x646e171e19117890 */ /* 0x000fe2000fffe03f */
[----:B------:R-:W-:Y:S01]  /*0e70*/  IADD3 R4, P0, R32, UR6, RZ ;  /* 0x0000000620047c10 */ /* 0x000fe2000ff1e0ff */
[----:B------:R-:W-:Y:S01]  /*0e80*/  UIADD3 UR6, UR21, -0x1, URZ ;  /* 0xffffffff15067890 */ /* 0x000fe2000fffe03f */
[--C-:B------:R-:W-:Y:S01]  /*0e90*/  SHF.R.S32.HI R3, RZ, 0x1f, R2.reuse ;  /* 0x0000001fff037819 */ /* 0x100fe20000011402 */
[----:B------:R-:W-:Y:S01]  /*0ea0*/  STL.64 [R1+0x38], R32 ;  /* 0x0000382001007387 */ /* 0x000fe20000100a00 */
[----:B------:R-:W-:Y:S01]  /*0eb0*/  IADD3.X R5, R33, UR8, RZ, P0, !PT ;  /* 0x0000000821057c10 */ /* 0x000fe200087fe4ff */
[----:B------:R-:W-:Y:S01]  /*0ec0*/  USHF.R.S32.HI UR8, URZ, 0x1f, UR6 ;  /* 0x0000001f3f087899 */ /* 0x000fe20008011406 */
[----:B------:R-:W-:Y:S01]  /*0ed0*/  ISETP.GE.AND P1, PT, R24, UR18, PT ;  /* 0x0000001218007c0c */ /* 0x000fe2000bf26270 */
[----:B-1----:R-:W-:Y:S01]  /*0ee0*/  IMAD.WIDE R34, R114, 0x40, R2 ;  /* 0x0000004072227825 */ /* 0x002fe200078e0202 */
[----:B------:R-:W-:Y:S01]  /*0ef0*/  ISETP.GE.AND P0, PT, R28, UR18, PT ;  /* 0x000000121c007c0c */ /* 0x000fe2000bf06270 */
[----:B------:R-:W-:Y:S01]  /*0f00*/  STL [R1+0x4c], R28 ;  /* 0x00004c1c01007387 */ /* 0x000fe20000100800 */
[----:B------:R-:W-:Y:S01]  /*0f10*/  ISETP.GE.AND P3, PT, R2, UR18, PT ;  /* 0x0000001202007c0c */ /* 0x000fe2000bf66270 */
[----:B--2---:R-:W-:Y:S01]  /*0f20*/  IMAD.WIDE.U32 R4, R6, c[0x0][0x1a8], R4 ;  /* 0x00006a0006047a25 */ /* 0x004fe200078e0004 */
[----:B------:R-:W-:Y:S01]  /*0f30*/  @!P2 IADD3 R16, P5, R34, 0x10, RZ ;  /* 0x000000102210a810 */ /* 0x000fe20007fbe0ff */
[----:B------:R-:W-:Y:S01]  /*0f40*/  STL.64 [R1+0x20], R34 ;  /* 0x0000202201007387 */ /* 0x000fe20000100a00 */
[----:B------:R-:W-:Y:S01]  /*0f50*/  LEA.HI R235, R26, R112, RZ, 0x6 ;  /* 0x000000701aeb7211 */ /* 0x000fe200078f30ff */
[----:B------:R-:W-:Y:S01]  /*0f60*/  IMAD R0, R3, c[0x0][0x198], RZ ;  /* 0x0000660003007a24 */ /* 0x000fe200078e02ff */
[----:B------:R-:W-:Y:S01]  /*0f70*/  IADD3 R5, R5, UR4, RZ ;  /* 0x0000000405057c10 */ /* 0x000fe2000fffe0ff */
[----:B------:R-:W-:Y:S01]  /*0f80*/  IMAD.WIDE.U32 R6, R2, c[0x0][0x198], R32 ;  /* 0x0000660002067a25 */ /* 0x000fe200078e0020 */
[----:B------:R-:W-:Y:S01]  /*0f90*/  ULDC.64 UR4, c[0x0][0x1a0] ;  /* 0x0000680000047ab9 */ /* 0x000fe20000000a00 */
[----:B------:R-:W-:Y:S01]  /*0fa0*/  @!P1 IADD3 R12, P6, R34, 0x20, RZ ;  /* 0x00000020220c9810 */ /* 0x000fe20007fde0ff */
[----:B------:R-:W-:Y:S01]  /*0fb0*/  UIMAD.WIDE.U32 UR12, UR6, UR4, URZ ;  /* 0x00000004060c72a5 */ /* 0x000fe2000f8e003f */
[----:B------:R-:W-:Y:S01]  /*0fc0*/  IMAD R0, R2, c[0x0][0x19c], R0 ;  /* 0x0000670002007a24 */ /* 0x000fe200078e0200 */
[----:B------:R-:W-:Y:S01]  /*0fd0*/  IADD3 R18, P4, R6, UR16, RZ ;  /* 0x0000001006127c10 */ /* 0x000fe2000ff9e0ff */
[--C-:B------:R-:W-:Y:S01]  /*0fe0*/  @!P2 IMAD.X R13, RZ, RZ, R35.reuse, P5 ;  /* 0x000000ffff0da224 */ /* 0x100fe200028e0623 */
[----:B------:R-:W-:Y:S01]  /*0ff0*/  @!P0 IADD3 R21, P5, R34, 0x30, RZ ;  /* 0x0000003022158810 */ /* 0x000fe20007fbe0ff */
[--C-:B------:R-:W-:Y:S01]  /*1000*/  @!P1 IMAD.X R10, RZ, RZ, R35.reuse, P6 ;  /* 0x000000ffff0a9224 */ /* 0x100fe200030e0623 */
[----:B------:R-:W-:Y:S01]  /*1010*/  IADD3.X R19, R7, UR7, R0, P4, !PT ;  /* 0x0000000707137c10 */ /* 0x000fe2000a7fe400 */
[----:B------:R-:W-:Y:S01]  /*1020*/  @!P3 IMAD R0, R35, c[0x0][0x190], RZ ;  /* 0x000064002300ba24 */ /* 0x000fe200078e02ff */
[----:B------:R-:W-:Y:S01]  /*1030*/  UIMAD UR7, UR6, -0x40, UR11 ;  /* 0xffffffc0060778a4 */ /* 0x000fe2000f8e020b */
[----:B------:R-:W-:Y:S01]  /*1040*/  @!P0 IMAD.X R11, RZ, RZ, R35, P5 ;  /* 0x000000ffff0b8224 */ /* 0x000fe200028e0623 */
[----:B------:R-:W-:Y:S01]  /*1050*/  UIMAD UR4, UR8, UR4, URZ ;  /* 0x00000004080472a4 */ /* 0x000fe2000f8e023f */
[----:B------:R-:W-:Y:S01]  /*1060*/  @!P2 IMAD R13, R13, c[0x0][0x190], RZ ;  /* 0x000064000d0daa24 */ /* 0x000fe200078e02ff */
[----:B------:R-:W-:Y:S01]  /*1070*/  SHF.R.S32.HI R113, RZ, 0x5, R27 ;  /* 0x00000005ff717819 */ /* 0x000fe2000001141b */
[----:B------:R-:W-:Y:S01]  /*1080*/  @!P2 IMAD.MOV.U32 R8, RZ, RZ, R4 ;  /* 0x000000ffff08a224 */ /* 0x000fe200078e0004 */
[----:B------:R-:W-:Y:S01]  /*1090*/  UIMAD UR4, UR6, UR5, UR4 ;  /* 0x00000005060472a4 */ /* 0x000fe2000f8e0204 */
[----:B------:R-:W-:-:S02]  /*10a0*/  @!P2 IMAD.MOV.U32 R9, RZ, RZ, R5 ;  /* 0x000000ffff09a224 */ /* 0x000fc400078e0005 */
[--C-:B------:R-:W-:Y:S01]  /*10b0*/  @!P1 IMAD.MOV.U32 R6, RZ, RZ, R4.reuse ;  /* 0x000000ffff069224 */ /* 0x100fe200078e0004 */
[----:B------:R-:W-:Y:S01]  /*10c0*/  UIADD3 UR4, UR13, UR4, URZ ;  /* 0x000000040d047290 */ /* 0x000fe2000fffe03f */
[--C-:B------:R-:W-:Y:S02]  /*10d0*/  @!P1 IMAD.MOV.U32 R7, RZ, RZ, R5.reuse ;  /* 0x000000ffff079224 */ /* 0x100fe400078e0005 */
[----:B------:R-:W-:Y:S02]  /*10e0*/  @!P0 IMAD.MOV.U32 R14, RZ, RZ, R4 ;  /* 0x000000ffff0e8224 */ /* 0x000fe400078e0004 */
[----:B------:R-:W-:Y:S02]  /*10f0*/  @!P0 IMAD.MOV.U32 R15, RZ, RZ, R5 ;  /* 0x000000ffff0f8224 */ /* 0x000fe400078e0005 */
[----:B------:R-:W-:Y:S02]  /*1100*/  @!P3 IMAD R0, R34, c[0x0][0x194], R0 ;  /* 0x000065002200ba24 */ /* 0x000fe400078e0200 */
[----:B------:R-:W-:-:S02]  /*1110*/  @!P1 IMAD R10, R10, c[0x0][0x190], RZ ;  /* 0x000064000a0a9a24 */ /* 0x000fc400078e02ff */
[----:B------:R-:W-:-:S04]  /*1120*/  @!P3 IMAD.WIDE.U32 R4, R34, c[0x0][0x190], R4 ;  /* 0x000064002204ba25 */ /* 0x000fc800078e0004 */
[----:B------:R-:W-:Y:S02]  /*1130*/  @!P0 IMAD R23, R11, c[0x0][0x190], RZ ;  /* 0x000064000b178a24 */ /* 0x000fe400078e02ff */
[C---:B------:R-:W-:Y:S02]  /*1140*/  @!P2 IMAD R11, R16.reuse, c[0x0][0x194], R13 ;  /* 0x00006500100baa24 */ /* 0x040fe400078e020d */
[----:B------:R-:W-:-:S04]  /*1150*/  @!P2 IMAD.WIDE.U32 R16, R16, c[0x0][0x190], R8 ;  /* 0x000064001010aa25 */ /* 0x000fc800078e0008 */
[----:B------:R-:W-:Y:S01]  /*1160*/  @!P1 IMAD R9, R12, c[0x0][0x194], R10 ;  /* 0x000065000c099a24 */ /* 0x000fe200078e020a */
[----:B------:R-:W-:Y:S01]  /*1170*/  @!P3 LEA R10, P4, R4, c[0x0][0x160], 0x1 ;  /* 0x00005800040aba11 */ /* 0x000fe200078808ff */
[----:B------:R-:W-:Y:S01]  /*1180*/  @!P3 IMAD.IADD R0, R5, 0x1, R0 ;  /* 0x000000010500b824 */ /* 0x000fe200078e0200 */
[----:B------:R-:W-:Y:S01]  /*1190*/  @!P2 LEA R8, P5, R16, c[0x0][0x160], 0x1 ;  /* 0x000058001008aa11 */ /* 0x000fe200078a08ff */
[----:B------:R-:W-:-:S04]  /*11a0*/  @!P1 IMAD.WIDE.U32 R12, R12, c[0x0][0x190], R6 ;  /* 0x000064000c0c9a25 */ /* 0x000fc800078e0006 */
[----:B------:R-:W-:Y:S01]  /*11b0*/  @!P2 IMAD.IADD R5, R17, 0x1, R11 ;  /* 0x000000011105a824 */ /* 0x000fe200078e020b */
[----:B------:R-:W-:Y:S01]  /*11c0*/  @!P3 LEA.HI.X R11, R4, c[0x0][0x164], R0, 0x1, P4 ;  /* 0x00005900040bba11 */ /* 0x000fe200020f0c00 */
[C---:B------:R-:W-:Y:S01]  /*11d0*/  @!P0 IMAD R23, R21.reuse, c[0x0][0x194], R23 ;  /* 0x0000650015178a24 */ /* 0x040fe200078e0217 */
[----:B------:R-:W-:Y:S01]  /*11e0*/  @!P1 LEA R6, P4, R12, c[0x0][0x160], 0x1 ;  /* 0x000058000c069a11 */ /* 0x000fe200078808ff */
[----:B------:R-:W-:Y:S01]  /*11f0*/  @!P0 IMAD.WIDE.U32 R14, R21, c[0x0][0x190], R14 ;  /* 0x00006400150e8a25 */ /* 0x000fe200078e000e */
[----:B------:R-:W-:-:S03]  /*1200*/  SHF.R.S32.HI R21, RZ, 0x1f, R20 ;  /* 0x0000001fff157819 */ /* 0x000fc60000011414 */
[----:B------:R-:W-:Y:S01]  /*1210*/  @!P1 IMAD.IADD R0, R13, 0x1, R9 ;  /* 0x000000010d009824 */ /* 0x000fe200078e0209 */
[----:B------:R-:W-:Y:S01]  /*1220*/  @!P2 LEA.HI.X R9, R16, c[0x0][0x164], R5, 0x1, P5 ;  /* 0x000059001009aa11 */ /* 0x000fe200028f0c05 */
[----:B------:R-:W-:Y:S01]  /*1230*/  IMAD.MOV.U32 R4, RZ, RZ, 0x6 ;  /* 0x00000006ff047424 */ /* 0x000fe200078e00ff */
[----:B------:R-:W-:Y:S01]  /*1240*/  ISETP.GE.AND P5, PT, R22, UR7, PT ;  /* 0x0000000716007c0c */ /* 0x000fe2000bfa6270 */
[----:B------:R-:W-:Y:S01]  /*1250*/  IMAD.WIDE.U32 R18, R20, c[0x0][0x1b0], R18 ;  /* 0x00006c0014127a25 */ /* 0x000fe200078e0012 */
[----:B------:R-:W-:Y:S02]  /*1260*/  @!P1 LEA.HI.X R7, R12, c[0x0][0x164], R0, 0x1, P4 ;  /* 0x000059000c079a11 */ /* 0x000fe400020f0c00 */
[----:B------:R-:W-:Y:S01]  /*1270*/  SHF.L.U64.HI R117, R118, R4, c[0x0][0x19c] ;  /* 0x0000670076757619 */ /* 0x000fe20000010204 */
[----:B------:R-:W-:Y:S01]  /*1280*/  IMAD R0, R21, c[0x0][0x1b0], RZ ;  /* 0x00006c0015007a24 */ /* 0x000fe200078e02ff */
[----:B------:R-:W-:Y:S01]  /*1290*/  @!P0 LEA R12, P4, R14, c[0x0][0x160], 0x1 ;  /* 0x000058000e0c8a11 */ /* 0x000fe200078808ff */
[----:B------:R-:W-:Y:S01]  /*12a0*/  IMAD.SHL.U32 R5, R2, 0x40, RZ ;  /* 0x0000004002057824 */ /* 0x000fe200078e00ff */
[----:B------:R1:W-:Y:S01]  /*12b0*/  STL.64 [R1+0x18], R18 ;  /* 0x0000181201007387 */ /* 0x0003e20000100a00 */
[----:B------:R-:W-:-:S02]  /*12c0*/  IMAD R4, R20, c[0x0][0x1b4], R0 ;  /* 0x00006d0014047a24 */ /* 0x000fc400078e0200 */
[----:B------:R-:W-:Y:S02]  /*12d0*/  @!P0 IMAD.IADD R0, R15, 0x1, R23 ;  /* 0x000000010f008824 */ /* 0x000fe400078e0217 */
[----:B------:R-:W-:Y:S02]  /*12e0*/  IMAD R15, R117, UR6, RZ ;  /* 0x00000006750f7c24 */ /* 0x000fe4000f8e02ff */
[----:B------:R-:W-:Y:S01]  /*12f0*/  IMAD.IADD R123, R19, 0x1, R4 ;  /* 0x00000001137b7824 */ /* 0x000fe200078e0204 */
[----:B------:R-:W-:Y:S01]  /*1300*/  @!P0 LEA.HI.X R13, R14, c[0x0][0x164], R0, 0x1, P4 ;  /* 0x000059000e0d8a11 */ /* 0x000fe200020f0c00 */
[----:B------:R-:W-:Y:S01]  /*1310*/  IMAD.MOV.U32 R122, RZ, RZ, R18 ;  /* 0x000000ffff7a7224 */ /* 0x000fe200078e0012 */
[----:B------:R-:W-:Y:S01]  /*1320*/  LOP3.LUT R0, R5, 0x1c0, RZ, 0xc0, !PT ;  /* 0x000001c005007812 */ /* 0x000fe200078ec0ff */
[----:B------:R-:W-:Y:S01]  /*1330*/  IMAD R14, R120, UR8, R15 ;  /* 0x00000008780e7c24 */ /* 0x000fe2000f8e020f */
[----:B------:R-:W-:Y:S01]  /*1340*/  ISETP.GE.AND P4, PT, R24, UR7, PT ;  /* 0x0000000718007c0c */ /* 0x000fe2000bf86270 */
[----:B------:R-:W-:Y:S01]  /*1350*/  IMAD.WIDE.U32 R4, R120, UR6, R122 ;  /* 0x0000000678047c25 */ /* 0x000fe2000f8e007a */
[----:B------:R-:W-:Y:S01]  /*1360*/  SHF.R.U32.HI R16, RZ, 0x3, R0 ;  /* 0x00000003ff107819 */ /* 0x000fe20000011600 */
[----:B------:R-:W-:Y:S01]  /*1370*/  STL.64 [R1], R122 ;  /* 0x0000007a01007387 */ /* 0x000fe20000100a00 */
[----:B------:R-:W-:Y:S01]  /*1380*/  LOP3.LUT R15, R0, 0x38, R32, 0xf8, !PT ;  /* 0x00000038000f7812 */ /* 0x000fe200078ef820 */
[----:B------:R-:W-:Y:S01]  /*1390*/  IMAD.IADD R5, R5, 0x1, R14 ;  /* 0x0000000105057824 */ /* 0x000fe200078e020e */
[----:B------:R-:W-:Y:S01]  /*13a0*/  @!P5 LEA R0, P6, R118, R4, 0x4 ;  /* 0x000000047600d211 */ /* 0x000fe200078c20ff */
[----:B------:R-:W-:Y:S01]  /*13b0*/  IMAD.SHL.U32 R235, R235, 0x8, RZ ;  /* 0x00000008ebeb7824 */ /* 0x000fe200078e00ff */
[----:B------:R-:W-:-:S02]  /*13c0*/  LOP3.LUT R15, R15, R16, RZ, 0x3c, !PT ;  /* 0x000000100f0f7212 */ /* 0x000fc400078e3cff */
[----:B------:R-:W-:Y:S02]  /*13d0*/  @!P5 LEA.HI.X R14, R118, R5, R119, 0x4, P6 ;  /* 0x00000005760ed211 */ /* 0x000fe400030f2477 */
[----:B------:R-:W-:Y:S02]  /*13e0*/  @!P5 LEA R16, P6, R0, c[0x0][0x168], 0x1 ;  /* 0x00005a000010da11 */ /* 0x000fe400078c08ff */
[----:B------:R-:W-:Y:S01]  /*13f0*/  LOP3.LUT R235, R15, 0xfffffe00, R235, 0xf8, !PT ;  /* 0xfffffe000feb7812 */ /* 0x000fe200078ef8eb */
[----:B-1----:R-:W-:Y:S01]  /*1400*/  IMAD.WIDE.U32 R18, R118, 0x20, RZ ;  /* 0x0000002076127825 */ /* 0x002fe200078e00ff */
[----:B------:R-:W-:-:S03]  /*1410*/  @!P5 LEA.HI.X R17, R0, c[0x0][0x16c], R14, 0x1, P6 ;  /* 0x00005b000011da11 */ /* 0x000fc600030f0c0e */
[----:B------:R-:W-:Y:S01]  /*1420*/  IMAD.SHL.U32 R15, R119, 0x20, RZ ;  /* 0x00000020770f7824 */ /* 0x000fe200078e00ff */
[----:B------:R-:W-:Y:S01]  /*1430*/  @!P4 IADD3 R14, P6, R4, R18, RZ ;  /* 0x00000012040ec210 */ /* 0x000fe20007fde0ff */
[----:B------:R-:W-:Y:S02]  /*1440*/  IMAD.SHL.U32 R235, R235, 0x2, RZ ;  /* 0x00000002ebeb7824 */ /* 0x000fe400078e00ff */
[----:B------:R-:W-:Y:S01]  /*1450*/  IMAD R0, R3, c[0x0][0x1a0], RZ ;  /* 0x0000680003007a24 */ /* 0x000fe200078e02ff */
[----:B------:R-:W-:Y:S02]  /*1460*/  @!P4 IADD3.X R15, R5, R19, R15, P6, !PT ;  /* 0x00000013050fc210 */ /* 0x000fe400037fe40f */
[C---:B------:R-:W-:Y:S01]  /*1470*/  ISETP.GE.AND P6, PT, R2.reuse, UR7, PT ;  /* 0x0000000702007c0c */ /* 0x040fe2000bfc6270 */
[----:B------:R-:W-:Y:S01]  /*1480*/  @!PT LDS RZ, [RZ] ;  /* 0x00000000fffff984 */ /* 0x000fe20000000800 */
[----:B------:R-:W-:Y:S01]  /*1490*/  @!PT LDS RZ, [RZ] ;  /* 0x00000000fffff984 */ /* 0x000fe20000000800 */
[----:B------:R-:W-:Y:S01]  /*14a0*/  @!PT LDS RZ, [RZ] ;  /* 0x00000000fffff984 */ /* 0x000fe20000000800 */
[----:B------:R1:W-:Y:S01]  /*14b0*/  @!P3 LDGSTS.E.BYPASS.LTC128B.128 [R235], [R10.64] ;  /* 0x000000000aebbfae */ /* 0x0003e2000b901d56 */
[----:B------:R-:W-:-:S03]  /*14c0*/  IMAD R0, R2, c[0x0][0x1a4], R0 ;  /* 0x0000690002007a24 */ /* 0x000fc600078e0200 */
[----:B------:R1:W-:Y:S04]  /*14d0*/  @!P3 LDGSTS.E.BYPASS.LTC128B.128 [R235+0x2000], [R10.64+0x80] ;  /* 0x020000800aebbfae */ /* 0x0003e8000b901d56 */
[----:B------:R1:W-:Y:S04]  /*14e0*/  @!P3 LDGSTS.E.BYPASS.LTC128B.128 [R235+0x4000], [R10.64+0x100] ;  /* 0x040001000aebbfae */ /* 0x0003e8000b901d56 */
[----:B------:R1:W-:Y:S01]  /*14f0*/  @!P3 LDGSTS.E.BYPASS.LTC128B.128 [R235+0x6000], [R10.64+0x180] ;  /* 0x060001800aebbfae */ /* 0x0003e2000b901d56 */
[----:B------:R-:W-:-:S03]  /*1500*/  ISETP.GE.AND P3, PT, R28, UR7, PT ;  /* 0x000000071c007c0c */ /* 0x000fc6000bf66270 */
[----:B------:R2:W-:Y:S04]  /*1510*/  @!P2 LDGSTS.E.BYPASS.LTC128B.128 [R235+0x800], [R8.64] ;  /* 0x0080000008ebafae */ /* 0x0005e8000b901d56 */
[----:B------:R2:W-:Y:S04]  /*1520*/  @!P2 LDGSTS.E.BYPASS.LTC128B.128 [R235+0x2800], [R8.64+0x80] ;  /* 0x0280008008ebafae */ /* 0x0005e8000b901d56 */
[----:B------:R2:W-:Y:S02]  /*1530*/  @!P2 LDGSTS.E.BYPASS.LTC128B.128 [R235+0x4800], [R8.64+0x100] ;  /* 0x0480010008ebafae */ /* 0x0005e4000b901d56 */
[----:B------:R-:W-:-:S02]  /*1540*/  @!P3 IMAD R3, R119, 0x30, RZ ;  /* 0x000000307703b824 */ /* 0x000fc400078e02ff */
[----:B------:R2:W-:Y:S04]  /*1550*/  @!P2 LDGSTS.E.BYPASS.LTC128B.128 [R235+0x6800], [R8.64+0x180] ;  /* 0x0680018008ebafae */ /* 0x0005e8000b901d56 */
[----:B------:R3:W-:Y:S04]  /*1560*/  @!P1 LDGSTS.E.BYPASS.LTC128B.128 [R235+0x1000], [R6.64] ;  /* 0x0100000006eb9fae */ /* 0x0007e8000b901d56 */
[----:B------:R3:W-:Y:S04]  /*1570*/  @!P1 LDGSTS.E.BYPASS.LTC128B.128 [R235+0x3000], [R6.64+0x80] ;  /* 0x0300008006eb9fae */ /* 0x0007e8000b901d56 */
[----:B------:R3:W-:Y:S04]  /*1580*/  @!P1 LDGSTS.E.BYPASS.LTC128B.128 [R235+0x5000], [R6.64+0x100] ;  /* 0x0500010006eb9fae */ /* 0x0007e8000b901d56 */
[----:B------:R3:W-:Y:S01]  /*1590*/  @!P1 LDGSTS.E.BYPASS.LTC128B.128 [R235+0x7000], [R6.64+0x180] ;  /* 0x0700018006eb9fae */ /* 0x0007e2000b901d56 */
[----:B-1----:R-:W-:-:S03]  /*15a0*/  @!P6 LEA R10, P1, R4, c[0x0][0x168], 0x1 ;  /* 0x00005a00040aea11 */ /* 0x002fc600078208ff */
[----:B------:R1:W-:Y:S01]  /*15b0*/  @!P0 LDGSTS.E.BYPASS.LTC128B.128 [R235+0x1800], [R12.64] ;  /* 0x018000000ceb8fae */ /* 0x0003e2000b901d56 */
[----:B------:R-:W-:-:S03]  /*15c0*/  @!P6 LEA.HI.X R11, R4, c[0x0][0x16c], R5, 0x1, P1 ;  /* 0x00005b00040bea11 */ /* 0x000fc600008f0c05 */
[----:B------:R1:W-:Y:S01]  /*15d0*/  @!P0 LDGSTS.E.BYPASS.LTC128B.128 [R235+0x3800], [R12.64+0x80] ;  /* 0x038000800ceb8fae */ /* 0x0003e2000b901d56 */
[----:B--2---:R-:W-:-:S03]  /*15e0*/  IMAD.WIDE.U32 R8, R2, c[0x0][0x1a0], R32 ;  /* 0x0000680002087a25 */ /* 0x004fc600078e0020 */
[----:B------:R1:W-:Y:S04]  /*15f0*/  @!P0 LDGSTS.E.BYPASS.LTC128B.128 [R235+0x5800], [R12.64+0x100] ;  /* 0x058001000ceb8fae */ /* 0x0003e8000b901d56 */
[----:B------:R1:W-:Y:S04]  /*1600*/  @!P0 LDGSTS.E.BYPASS.LTC128B.128 [R235+0x7800], [R12.64+0x180] ;  /* 0x078001800ceb8fae */ /* 0x0003e8000b901d56 */
[----:B------:R2:W-:Y:S04]  /*1610*/  @!P6 LDGSTS.E.BYPASS.LTC128B.128 [R235+0x8000], [R10.64] ;  /* 0x080000000aebefae */ /* 0x0005e8000b901d56 */
[----:B------:R2:W-:Y:S01]  /*1620*/  @!P6 LDGSTS.E.BYPASS.LTC128B.128 [R235+0xa000], [R10.64+0x80] ;  /* 0x0a0000800aebefae */ /* 0x0005e2000b901d56 */
[----:B---3--:R-:W-:-:S03]  /*1630*/  IADD3 R6, P2, R8, UR26, RZ ;  /* 0x0000001a08067c10 */ /* 0x008fc6000ff5e0ff */
[----:B------:R2:W-:Y:S01]  /*1640*/  @!P6 LDGSTS.E.BYPASS.LTC128B.128 [R235+0xc000], [R10.64+0x100] ;  /* 0x0c0001000aebefae */ /* 0x0005e2000b901d56 */
[C---:B------:R-:W-:Y:S01]  /*1650*/  @!P4 LEA R8, P1, R14.reuse, c[0x0][0x168], 0x1 ;  /* 0x00005a000e08ca11 */ /* 0x040fe200078208ff */
[----:B------:R-:W-:Y:S01]  /*1660*/  UMOV UR26, UR6 ;  /* 0x00000006001a7c82 */ /* 0x000fe20008000000 */
[----:B------:R-:W-:Y:S01]  /*1670*/  IADD3.X R7, R9, UR15, R0, P2, !PT ;  /* 0x0000000f09077c10 */ /* 0x000fe200097fe400 */
[----:B------:R2:W-:Y:S01]  /*1680*/  @!P6 LDGSTS.E.BYPASS.LTC128B.128 [R235+0xe000], [R10.64+0x180] ;  /* 0x0e0001800aebefae */ /* 0x0005e2000b901d56 */
[----:B------:R-:W-:Y:S01]  /*1690*/  @!P4 LEA.HI.X R9, R14, c[0x0][0x16c], R15, 0x1, P1 ;  /* 0x00005b000e09ca11 */ /* 0x000fe200008f0c0f */
[----:B------:R-:W-:Y:S01]  /*16a0*/  @!P3 IMAD.WIDE.U32 R14, R118, 0x30, R4 ;  /* 0x00000030760eb825 */ /* 0x000fe200078e0004 */
[----:B------:R-:W-:Y:S01]  /*16b0*/  ISETP.GE.AND P2, PT, R22, UR7, PT ;  /* 0x0000000716007c0c */ /* 0x000fe2000bf46270 */
[----:B------:R3:W-:Y:S01]  /*16c0*/  @!P5 LDGSTS.E.BYPASS.LTC128B.128 [R235+0x8800], [R16.64] ;  /* 0x0880000010ebdfae */ /* 0x0007e2000b901d56 */
[----:B------:R-:W-:Y:S01]  /*16d0*/  ISETP.GE.AND P6, PT, R2, UR7, PT ;  /* 0x0000000702007c0c */ /* 0x000fe2000bfc6270 */
[----:B------:R-:W-:Y:S01]  /*16e0*/  IMAD.WIDE.U32 R32, R20, c[0x0][0x1b8], R6 ;  /* 0x00006e0014207a25 */ /* 0x000fe200078e0006 */
[----:B------:R-:W-:Y:S01]  /*16f0*/  @!P3 LEA R6, P1, R14, c[0x0][0x168], 0x1 ;  /* 0x00005a000e06ba11 */ /* 0x000fe200078208ff */
[----:B------:R3:W-:Y:S02]  /*1700*/  @!P5 LDGSTS.E.BYPASS.LTC128B.128 [R235+0xa800], [R16.64+0x80] ;  /* 0x0a80008010ebdfae */ /* 0x0007e4000b901d56 */
[----:B------:R-:W-:-:S02]  /*1710*/  @!P3 IMAD.IADD R3, R15, 0x1, R3 ;  /* 0x000000010f03b824 */ /* 0x000fc400078e0203 */
[----:B------:R-:W-:Y:S01]  /*1720*/  IMAD R0, R21, c[0x0][0x1b8], RZ ;  /* 0x00006e0015007a24 */ /* 0x000fe200078e02ff */
[----:B------:R3:W-:Y:S01]  /*1730*/  @!P5 LDGSTS.E.BYPASS.LTC128B.128 [R235+0xc800], [R16.64+0x100] ;  /* 0x0c80010010ebdfae */ /* 0x0007e2000b901d56 */
[----:B-1----:R-:W-:Y:S01]  /*1740*/  IMAD.U32 R12, RZ, RZ, UR12 ;  /* 0x0000000cff0c7e24 */ /* 0x002fe2000f8e00ff */
[----:B------:R-:W-:Y:S01]  /*1750*/  @!P3 LEA.HI.X R7, R14, c[0x0][0x16c], R3, 0x1, P1 ;  /* 0x00005b000e07ba11 */ /* 0x000fe200008f0c03 */
[----:B------:R-:W-:Y:S01]  /*1760*/  IMAD R18, R20, c[0x0][0x1bc], R0 ;  /* 0x00006f0014127a24 */ /* 0x000fe200078e0200 */
[----:B------:R3:W-:Y:S01]  /*1770*/  @!P5 LDGSTS.E.BYPASS.LTC128B.128 [R235+0xe800], [R16.64+0x180] ;  /* 0x0e80018010ebdfae */ /* 0x0007e2000b901d56 */
[----:B------:R-:W-:Y:S01]  /*1780*/  IMAD.U32 R0, RZ, RZ, UR4 ;  /* 0x00000004ff007e24 */ /* 0x000fe2000f8e00ff */
[----:B------:R-:W-:Y:S01]  /*1790*/  LEA R4, P0, R12, R32, 0x6 ;  /* 0x000000200c047211 */ /* 0x000fe200078030ff */
[----:B------:R-:W-:Y:S01]  /*17a0*/  IMAD.IADD R31, R33, 0x1, R18 ;  /* 0x00000001211f7824 */ /* 0x000fe200078e0212 */
[----:B------:R1:W-:Y:S01]  /*17b0*/  @!P4 LDGSTS.E.BYPASS.LTC128B.128 [R235+0x9000], [R8.64] ;  /* 0x0900000008ebcfae */ /* 0x0003e2000b901d56 */
[----:B------:R-:W-:Y:S01]  /*17c0*/  IMAD.U32 R13, RZ, RZ, UR13 ;  /* 0x0000000dff0d7e24 */ /* 0x000fe2000f8e00ff */
[----:B------:R-:W-:Y:S01]  /*17d0*/  LEA.HI R13, R26, R112, RZ, 0x4 ;  /* 0x000000701a0d7211 */ /* 0x000fe200078f20ff */
[----:B------:R-:W-:Y:S01]  /*17e0*/  IMAD.MOV.U32 R21, RZ, RZ, c[0x0][0x1a0] ;  /* 0x00006800ff157624 */ /* 0x000fe200078e00ff */
[----:B------:R1:W-:Y:S01]  /*17f0*/  @!P4 LDGSTS.E.BYPASS.LTC128B.128 [R235+0xb000], [R8.64+0x80] ;  /* 0x0b00008008ebcfae */ /* 0x0003e2000b901d56 */
[----:B------:R-:W-:Y:S01]  /*1800*/  LEA.HI.X R5, R12, R31, R0, 0x6, P0 ;  /* 0x0000001f0c057211 */ /* 0x000fe200000f3400 */
[----:B------:R-:W-:Y:S01]  /*1810*/  IMAD.SHL.U32 R12, R25, 0x40, RZ ;  /* 0x00000040190c7824 */ /* 0x000fe200078e00ff */
[----:B------:R-:W-:Y:S01]  /*1820*/  LOP3.LUT R0, R13, 0xfffffff0, RZ, 0xc0, !PT ;  /* 0xfffffff00d007812 */ /* 0x000fe200078ec0ff */
[----:B------:R1:W-:Y:S01]  /*1830*/  @!P4 LDGSTS.E.BYPASS.LTC128B.128 [R235+0xd000], [R8.64+0x100] ;  /* 0x0d00010008ebcfae */ /* 0x0003e2000b901d56 */
[----:B------:R-:W-:Y:S01]  /*1840*/  ISETP.GE.AND P1, PT, R24, UR7, PT ;  /* 0x0000000718007c0c */ /* 0x000fe2000bf26270 */
[----:B------:R-:W-:Y:S01]  /*1850*/  IMAD.MOV.U32 R22, RZ, RZ, c[0x0][0x1a4] ;  /* 0x00006900ff167624 */ /* 0x000fe200078e00ff */
[----:B------:R-:W-:Y:S01]  /*1860*/  SHF.R.S32.HI R3, RZ, 0x4, R13 ;  /* 0x00000004ff037819 */ /* 0x000fe2000001140d */
[----:B------:R1:W-:Y:S01]  /*1870*/  @!P4 LDGSTS.E.BYPASS.LTC128B.128 [R235+0xf000], [R8.64+0x180] ;  /* 0x0f00018008ebcfae */ /* 0x0003e2000b901d56 */
[----:B------:R-:W-:-:S02]  /*1880*/  IMAD.IADD R0, R112, 0x1, -R0 ;  /* 0x0000000170007824 */ /* 0x000fc400078e0a00 */
[----:B--2---:R-:W-:Y:S01]  /*1890*/  IMAD.SHL.U32 R10, R2, 0x8, RZ ;  /* 0x00000008020a7824 */ /* 0x004fe200078e00ff */
[----:B------:R2:W-:Y:S01]  /*18a0*/  @!P3 LDGSTS.E.BYPASS.LTC128B.128 [R235+0x9800], [R6.64] ;  /* 0x0980000006ebbfae */ /* 0x0005e2000b901d56 */
[----:B------:R-:W-:Y:S01]  /*18b0*/  IMAD.WIDE.U32 R18, R21, 0x20, RZ ;  /* 0x0000002015127825 */ /* 0x000fe200078e00ff */
[----:B------:R-:W-:Y:S02]  /*18c0*/  SHF.R.S32.HI R15, RZ, 0x1f, R0 ;  /* 0x0000001fff0f7819 */ /* 0x000fe40000011400 */
[----:B------:R2:W-:Y:S01]  /*18d0*/  @!P3 LDGSTS.E.BYPASS.LTC128B.128 [R235+0xb800], [R6.64+0x80] ;  /* 0x0b80008006ebbfae */ /* 0x0005e2000b901d56 */
[----:B------:R-:W-:Y:S01]  /*18e0*/  LOP3.LUT R2, R12, 0x1c0, RZ, 0xc0, !PT ;  /* 0x000001c00c027812 */ /* 0x000fe200078ec0ff */
[----:B------:R-:W-:Y:S01]  /*18f0*/  IMAD.SHL.U32 R23, R22, 0x20, RZ ;  /* 0x0000002016177824 */ /* 0x000fe200078e00ff */
[----:B------:R-:W-:Y:S01]  /*1900*/  LEA.HI R15, R15, R0, RZ, 0x3 ;  /* 0x000000000f0f7211 */ /* 0x000fe200078f18ff */
[----:B------:R2:W-:Y:S01]  /*1910*/  @!P3 LDGSTS.E.BYPASS.LTC128B.128 [R235+0xd800], [R6.64+0x100] ;  /* 0x0d80010006ebbfae */ /* 0x0005e2000b901d56 */
[----:B------:R-:W-:Y:S01]  /*1920*/  LEA.HI R11, R13, R3, RZ, 0x1 ;  /* 0x000000030d0b7211 */ /* 0x000fe200078f08ff */
[----:B------:R-:W-:Y:S01]  /*1930*/  IMAD.SHL.U32 R112, R112, 0x2, RZ ;  /* 0x0000000270707824 */ /* 0x000fe200078e00ff */
[----:B------:R-:W-:Y:S01]  /*1940*/  LOP3.LUT R12, R15, 0xfffffff8, RZ, 0xc0, !PT ;  /* 0xfffffff80f0c7812 */ /* 0x000fe200078ec0ff */
[----:B------:R2:W-:Y:S01]  /*1950*/  @!P3 LDGSTS.E.BYPASS.LTC128B.128 [R235+0xf800], [R6.64+0x180] ;  /* 0x0f80018006ebbfae */ /* 0x0005e2000b901d56 */
[----:B------:R-:W-:-:S02]  /*1960*/  LOP3.LUT R13, R2, 0x8, R10, 0xf8, !PT ;  /* 0x00000008020d7812 */ /* 0x000fc400078ef80a */
[----:B------:R-:W-:Y:S01]  /*1970*/  @!P1 IADD3 R14, P0, R4, R18, RZ ;  /* 0x00000012040e9210 */ /* 0x000fe20007f1e0ff */
[----:B------:R-:W0:Y:S01]  /*1980*/  LDGDEPBAR ;  /* 0x00000000000079af */ /* 0x000e220000000000 */
[----:B------:R-:W-:Y:S01]  /*1990*/  LOP3.LUT R11, R11, 0xfffffffe, RZ, 0xc0, !PT ;  /* 0xfffffffe0b0b7812 */ /* 0x000fe200078ec0ff */
[----:B------:R-:W-:Y:S01]  /*19a0*/  IMAD.IADD R20, R0, 0x1, -R12 ;  /* 0x0000000100147824 */ /* 0x000fe200078e0a0c */
[----:B------:R-:W-:Y:S01]  /*19b0*/  SHF.R.U32.HI R10, RZ, 0x3, R2 ;  /* 0x00000003ff0a7819 */ /* 0x000fe20000011602 */
[----:B------:R-:W-:Y:S01]  /*19c0*/  STL.64 [R1+0x40], R32 ;  /* 0x0000402001007387 */ /* 0x000fe20000100a00 */
[----:B------:R-:W-:Y:S01]  /*19d0*/  @!P1 IADD3.X R18, R5, R19, R23, P0, !PT ;  /* 0x0000001305129210 */ /* 0x000fe200007fe417 */
[----:B------:R-:W-:Y:S01]  /*19e0*/  IMAD.IADD R2, R3, 0x1, -R11 ;  /* 0x0000000103027824 */ /* 0x000fe200078e0a0b */
[----:B------:R-:W-:Y:S01]  /*19f0*/  LOP3.LUT R0, R13, R10, RZ, 0x3c, !PT ;  /* 0x0000000a0d007212 */ /* 0x000fe200078e3cff */
[----:B------:R-:W-:Y:S01]  /*1a00*/  STL [R1+0xc], R31 ;  /* 0x00000c1f01007387 */ /* 0x000fe20000100800 */
[----:B------:R-:W-:Y:S01]  /*1a10*/  ISETP.GE.AND P0, PT, R28, UR7, PT ;  /* 0x000000071c007c0c */ /* 0x000fe2000bf06270 */
[C---:B------:R-:W-:Y:S01]  /*1a20*/  IMAD.SHL.U32 R12, R2.reuse, 0x8, RZ ;  /* 0x00000008020c7824 */ /* 0x040fe200078e00ff */
[----:B------:R-:W-:Y:S01]  /*1a30*/  @!P2 LEA R3, P3, R21, R4, 0x4 ;  /* 0x000000041503a211 */ /* 0x000fe200078620ff */
[----:B------:R-:W-:-:S02]  /*1a40*/  IMAD R0, R2, 0x200, R0 ;  /* 0x0000020002007824 */ /* 0x000fc400078e0200 */
[----:B------:R-:W-:Y:S01]  /*1a50*/  IMAD.SHL.U32 R2, R20, 0x40, RZ ;  /* 0x0000004014027824 */ /* 0x000fe200078e00ff */
[----:B------:R-:W-:Y:S01]  /*1a60*/  @!P2 LEA.HI.X R11, R21, R5, R22, 0x4, P3 ;  /* 0x00000005150ba211 */ /* 0x000fe200018f2416 */
[----:B------:R-:W-:Y:S02]  /*1a70*/  IMAD.SHL.U32 R208, R0, 0x2, RZ ;  /* 0x0000000200d07824 */ /* 0x000fe400078e00ff */
[----:B------:R-:W-:Y:S01]  /*1a80*/  IMAD.MOV.U32 R0, RZ, RZ, 0x20 ;  /* 0x00000020ff007424 */ /* 0x000fe200078e00ff */
[----:B------:R-:W-:Y:S02]  /*1a90*/  LOP3.LUT R10, R2, 0x1c0, RZ, 0xc0, !PT ;  /* 0x000001c0020a7812 */ /* 0x000fe400078ec0ff */
[----:B------:R-:W-:Y:S01]  /*1aa0*/  @!P2 LEA R2, P3, R3, c[0x0][0x170], 0x1 ;  /* 0x00005c000302aa11 */ /* 0x000fe200078608ff */
[----:B-1----:R-:W-:Y:S01]  /*1ab0*/  @!P0 IMAD.WIDE.U32 R8, R21, 0x30, R4 ;  /* 0x0000003015088825 */ /* 0x002fe200078e0004 */
[----:B--2---:R-:W-:Y:S01]  /*1ac0*/  @!P6 LEA R6, P4, R4, c[0x0][0x170], 0x1 ;  /* 0x00005c000406ea11 */ /* 0x004fe200078808ff */
[----:B------:R-:W-:-:S04]  /*1ad0*/  DEPBAR.LE SB0, 0x0 ;  /* 0x000080000000791a */ /* 0x000fc80000000000 */
[----:B------:R-:W-:Y:S01]  /*1ae0*/  BAR.SYNC.DEFER_BLOCKING 0x0 ;  /* 0x0000000000007b1d */ /* 0x000fe20000010000 */
[----:B------:R-:W-:Y:S01]  /*1af0*/  @!P0 IMAD R13, R22, 0x30, RZ ;  /* 0x00000030160d8824 */ /* 0x000fe200078e02ff */
[----:B------:R-:W-:Y:S02]  /*1b00*/  @!P2 LEA.HI.X R3, R3, c[0x0][0x174], R11, 0x1, P3 ;  /* 0x00005d000303aa11 */ /* 0x000fe400018f0c0b */
[----:B------:R-:W-:Y:S01]  /*1b10*/  @!P6 LEA.HI.X R7, R4, c[0x0][0x174], R5, 0x1, P4 ;  /* 0x00005d000407ea11 */ /* 0x000fe200020f0c05 */
[----:B------:R-:W-:Y:S01]  /*1b20*/  @!P0 IMAD.IADD R11, R9, 0x1, R13 ;  /* 0x00000001090b8824 */ /* 0x000fe200078e020d */
[----:B------:R-:W-:Y:S01]  /*1b30*/  LOP3.LUT R12, R10, 0x8, R12, 0xf8, !PT ;  /* 0x000000080a0c7812 */ /* 0x000fe200078ef80c */
[----:B------:R-:W-:Y:S01]  /*1b40*/  IMAD.SHL.U32 R9, R15, 0x40, RZ ;  /* 0x000000400f097824 */ /* 0x000fe200078e00ff */
[----:B------:R-:W-:Y:S02]  /*1b50*/  SHF.R.U32.HI R5, RZ, 0x3, R10 ;  /* 0x00000003ff057819 */ /* 0x000fe4000001160a */
[----:B------:R-:W-:-:S02]  /*1b60*/  @!P1 LEA R4, P4, R14, c[0x0][0x170], 0x1 ;  /* 0x00005c000e049a11 */ /* 0x000fc400078808ff */
[----:B------:R-:W-:Y:S02]  /*1b70*/  LOP3.LUT R109, R9, 0xfffffe00, RZ, 0xc0, !PT ;  /* 0xfffffe00096d7812 */ /* 0x000fe400078ec0ff */
[----:B------:R-:W-:Y:S02]  /*1b80*/  LOP3.LUT R110, R12, R5, RZ, 0x3c, !PT ;  /* 0x000000050c6e7212 */ /* 0x000fe400078e3cff */
[----:B------:R-:W-:Y:S02]  /*1b90*/  @!P1 LEA.HI.X R5, R14, c[0x0][0x174], R18, 0x1, P4 ;  /* 0x00005d000e059a11 */ /* 0x000fe400020f0c12 */
[----:B------:R-:W-:Y:S02]  /*1ba0*/  @!P0 LEA R10, P3, R8, c[0x0][0x170], 0x1 ;  /* 0x00005c00080a8a11 */ /* 0x000fe400078608ff */
[----:B------:R-:W-:Y:S02]  /*1bb0*/  IADD3 R219, R208, 0x8020, RZ ;  /* 0x00008020d0db7810 */ /* 0x000fe40007ffe0ff */
[----:B------:R-:W-:Y:S01]  /*1bc0*/  @!P0 LEA.HI.X R11, R8, c[0x0][0x174], R11, 0x1, P3 ;  /* 0x00005d00080b8a11 */ /* 0x000fe200018f0c0b */
        /* <DEDUP_REMOVED lines=19> */
[----:B------:R2:W-:Y:S01]  /*1d00*/  @!P2 LDGSTS.E.BYPASS.LTC128B.128 [R235+0x12800], [R2.64+0x80] ;  /* 0x1280008002ebafae */ /* 0x0005e2000b901d56 */
[----:B-1----:R-:W-:-:S03]  /*1d10*/  IMAD R6, R113, 0x400, R109 ;  /* 0x0000040071067824 */ /* 0x002fc600078e026d */
        /* <DEDUP_REMOVED lines=11> */
[----:B--2---:R-:W-:-:S03]  /*1dd0*/  IMAD.IADD R2, R110, 0x1, R6 ;  /* 0x000000016e027824 */ /* 0x004fc600078e0206 */
[----:B------:R1:W-:Y:S01]  /*1de0*/  @!P1 LDGSTS.E.BYPASS.LTC128B.128 [R235+0x15000], [R4.64+0x100] ;  /* 0x1500010004eb9fae */ /* 0x0003e2000b901d56 */
[----:B------:R-:W-:Y:S01]  /*1df0*/  LEA R3, R113, UR10, 0x4 ;  /* 0x0000000a71037c11 */ /* 0x000fe2000f8e20ff */
[----:B------:R-:W-:Y:S02]  /*1e00*/  IMAD.SHL.U32 R215, R2, 0x2, RZ ;  /* 0x0000000202d77824 */ /* 0x000fe400078e00ff */
[----:B------:R1:W-:Y:S01]  /*1e10*/  @!P1 LDGSTS.E.BYPASS.LTC128B.128 [R235+0x17000], [R4.64+0x180] ;  /* 0x1700018004eb9fae */ /* 0x0003e2000b901d56 */
[----:B------:R-:W-:Y:S02]  /*1e20*/  R2P PR, R20, 0x6 ;  /* 0x0000000614007804 */ /* 0x000fe40000000000 */
[----:B------:R-:W-:Y:S01]  /*1e30*/  IADD3 R2, R208, 0x8000, RZ ;  /* 0x00008000d0027810 */ /* 0x000fe20007ffe0ff */
[----:B------:R-:W-:Y:S01]  /*1e40*/  @P0 STS.128 [R235+0x11800], RZ ;  /* 0x011800ffeb000388 */ /* 0x000fe20000000c00 */
[----:B------:R-:W-:Y:S02]  /*1e50*/  LOP3.LUT R6, R112, 0x6, RZ, 0xc0, !PT ;  /* 0x0000000670067812 */ /* 0x000fe400078ec0ff */
[----:B------:R-:W-:Y:S01]  /*1e60*/  SEL R0, R0, 0xffffffe0, !P2 ;  /* 0xffffffe000007807 */ /* 0x000fe20005000000 */
[----:B------:R-:W-:Y:S04]  /*1e70*/  @P0 STS.128 [R235+0x13800], RZ ;  /* 0x013800ffeb000388 */ /* 0x000fe80000000c00 */
[----:B------:R-:W-:Y:S01]  /*1e80*/  @P0 STS.128 [R235+0x15800], RZ ;  /* 0x015800ffeb000388 */ /* 0x000fe20000000c00 */
[----:B------:R-:W-:-:S03]  /*1e90*/  IMAD R218, R0, 0x2, R215 ;  /* 0x0000000200da7824 */ /* 0x000fc600078e02d7 */
[----:B------:R-:W-:Y:S04]  /*1ea0*/  @P0 STS.128 [R235+0x17800], RZ ;  /* 0x017800ffeb000388 */ /* 0x000fe80000000c00 */
[----:B------:R-:W-:Y:S01]  /*1eb0*/  @!PT LDS RZ, [RZ] ;  /* 0x00000000fffff984 */ /* 0x000fe20000000800 */
[----:B------:R-:W-:Y:S01]  /*1ec0*/  @!PT LDS RZ, [RZ] ;  /* 0x00000000fffff984 */ /* 0x000fe20000000800 */
[----:B------:R-:W-:Y:S01]  /*1ed0*/  @!PT LDS RZ, [RZ] ;  /* 0x00000000fffff984 */ /* 0x000fe20000000800 */
[----:B------:R2:W-:Y:S04]  /*1ee0*/  @!P0 LDGSTS.E.BYPASS.LTC128B.128 [R235+0x11800], [R10.64] ;  /* 0x118000000aeb8fae */ /* 0x0005e8000b901d56 */
[----:B------:R2:W-:Y:S01]  /*1ef0*/  @!P0 LDGSTS.E.BYPASS.LTC128B.128 [R235+0x13800], [R10.64+0x80] ;  /* 0x138000800aeb8fae */ /* 0x0005e2000b901d56 */
[----:B-1----:R-:W-:-:S03]  /*1f00*/  IMAD.MOV.U32 R4, RZ, RZ, 0x10 ;  /* 0x00000010ff047424 */ /* 0x002fc600078e00ff */
[----:B------:R2:W-:Y:S01]  /*1f10*/  @!P0 LDGSTS.E.BYPASS.LTC128B.128 [R235+0x15800], [R10.64+0x100] ;  /* 0x158001000aeb8fae */ /* 0x0005e2000b901d56 */
[----:B------:R-:W-:-:S03]  /*1f20*/  IMAD.U32 R5, RZ, RZ, UR6 ;  /* 0x00000006ff057e24 */ /* 0x000fc6000f8e00ff */
[----:B------:R2:W-:Y:S01]  /*1f30*/  @!P0 LDGSTS.E.BYPASS.LTC128B.128 [R235+0x17800], [R10.64+0x180] ;  /* 0x178001800aeb8fae */ /* 0x0005e2000b901d56 */
[----:B------:R-:W-:Y:S02]  /*1f40*/  SEL R4, R4, 0xfffffff0, !P1 ;  /* 0xfffffff004047807 */ /* 0x000fe40004800000 */
[----:B------:R-:W-:Y:S01]  /*1f50*/  R2P PR, R25, 0x6 ;  /* 0x0000000619007804 */ /* 0x000fe20000000000 */
[----:B------:R-:W-:Y:S02]  /*1f60*/  LDSM.16.M88.4 R32, [R208+0x8800] ;  /* 0x00880000d020783b */ /* 0x000fe40000000200 */
[----:B------:R-:W-:Y:S02]  /*1f70*/  IMAD R216, R4, 0x2, R215 ;  /* 0x0000000204d87824 */ /* 0x000fe400078e02d7 */
[----:B---3--:R-:W-:Y:S02]  /*1f80*/  LDSM.16.M88.4 R16, [R208+0x8000] ;  /* 0x00800000d010783b */ /* 0x008fe40000000200 */
[----:B------:R-:W-:-:S02]  /*1f90*/  IMAD R217, R0, 0x2, R216 ;  /* 0x0000000200d97824 */ /* 0x000fc400078e02d8 */
[----:B------:R-:W-:Y:S04]  /*1fa0*/  LDSM.16.M88.4 R28, [R208+0x9000] ;  /* 0x00900000d01c783b */ /* 0x000fe80000000200 */
[----:B------:R-:W-:Y:S01]  /*1fb0*/  LDSM.16.M88.4 R24, [R208+0x9800] ;  /* 0x00980000d018783b */ /* 0x000fe20000000200 */
[----:B------:R-:W-:Y:S01]  /*1fc0*/  @P1 IADD3 R219, R2, -0x20, RZ ;  /* 0xffffffe002db1810 */ /* 0x000fe20007ffe0ff */
[----:B------:R-:W-:Y:S02]  /*1fd0*/  IMAD.MOV.U32 R2, RZ, RZ, 0x40 ;  /* 0x00000040ff027424 */ /* 0x000fe400078e00ff */
[----:B------:R-:W-:Y:S01]  /*1fe0*/  LDSM.16.M88.4 R12, [R216] ;  /* 0x00000000d80c783b */ /* 0x000fe20000000200 */
[C---:B------:R-:W-:Y:S02]  /*1ff0*/  IADD3 R234, R219.reuse, 0x800, RZ ;  /* 0x00000800dbea7810 */ /* 0x040fe40007ffe0ff */
[----:B------:R-:W-:Y:S01]  /*2000*/  SEL R2, R2, 0xffffffc0, !P2 ;  /* 0xffffffc002027807 */ /* 0x000fe20005000000 */
[----:B------:R-:W-:Y:S01]  /*2010*/  LDSM.16.M88.4 R40, [R219] ;  /* 0x00000000db28783b */ /* 0x000fe20000000200 */
[----:B------:R-:W-:-:S02]  /*2020*/  IADD3 R233, R219, 0x1000, RZ ;  /* 0x00001000dbe97810 */ /* 0x000fc40007ffe0ff */
[C---:B------:R-:W-:Y:S01]  /*2030*/  IADD3 R232, R219.reuse, 0x1800, RZ ;  /* 0x00001800dbe87810 */ /* 0x040fe20007ffe0ff */
[----:B--2---:R-:W1:Y:S01]  /*2040*/  LDSM.16.M88.4 R8, [R215] ;  /* 0x00000000d708783b */ /* 0x004e620000000200 */
[----:B------:R-:W-:Y:S01]  /*2050*/  IMAD.IADD R214, R208, 0x1, R2 ;  /* 0x00000001d0d67824 */ /* 0x000fe200078e0202 */
[C---:B------:R-:W-:Y:S01]  /*2060*/  IADD3 R231, R219.reuse, 0x2000, RZ ;  /* 0x00002000dbe77810 */ /* 0x040fe20007ffe0ff */
[----:B------:R-:W-:Y:S01]  /*2070*/  IMAD.IADD R213, R2, 0x1, R219 ;  /* 0x0000000102d57824 */ /* 0x000fe200078e02db */
[----:B------:R-:W-:Y:S01]  /*2080*/  LDSM.16.M88.4 R56, [R219+0x1000] ;  /* 0x00100000db38783b */ /* 0x000fe20000000200 */
[----:B------:R-:W-:Y:S02]  /*2090*/  SHF.R.S32.HI R2, RZ, 0x1f, R108 ;  /* 0x0000001fff027819 */ /* 0x000fe4000001146c */
[----:B------:R-:W-:Y:S01]  /*20a0*/  IADD3 R230, R219, 0x2800, RZ ;  /* 0x00002800dbe67810 */ /* 0x000fe20007ffe0ff */
[----:B------:R-:W-:Y:S01]  /*20b0*/  LDSM.16.M88.4 R76, [R219+0x1800] ;  /* 0x00180000db4c783b */ /* 0x000fe20000000200 */
[----:B------:R-:W-:-:S02]  /*20c0*/  LEA.HI R2, R2, R108, RZ, 0x2 ;  /* 0x0000006c02027211 */ /* 0x000fc400078f10ff */
[C---:B------:R-:W-:Y:S01]  /*20d0*/  IADD3 R229, R219.reuse, 0x3000, RZ ;  /* 0x00003000dbe57810 */ /* 0x040fe20007ffe0ff */
[----:B------:R-:W-:Y:S01]  /*20e0*/  LDSM.16.M88.4 R68, [R214+0x8000] ;  /* 0x00800000d644783b */ /* 0x000fe20000000200 */
[----:B------:R-:W-:Y:S01]  /*20f0*/  SHF.R.S32.HI R115, RZ, 0x2, R2 ;  /* 0x00000002ff737819 */ /* 0x000fe20000011402 */
[----:B------:R-:W-:Y:S01]  /*2100*/  IMAD.U32 R2, RZ, RZ, UR11 ;  /* 0x0000000bff027e24 */ /* 0x000fe2000f8e00ff */
[----:B------:R-:W-:Y:S01]  /*2110*/  IADD3 R228, R219, 0x3800, RZ ;  /* 0x00003800dbe47810 */ /* 0x000fe20007ffe0ff */
[----:B------:R-:W-:Y:S01]  /*2120*/  LDSM.16.M88.4 R80, [R214+0x8800] ;  /* 0x00880000d650783b */ /* 0x000fe20000000200 */
[----:B------:R-:W-:Y:S02]  /*2130*/  IADD3 R3, R3, 0x1, R115 ;  /* 0x0000000103037810 */ /* 0x000fe40007ffe073 */
[----:B------:R-:W-:Y:S01]  /*2140*/  IADD3 R227, R219, 0x4000, RZ ;  /* 0x00004000dbe37810 */ /* 0x000fe20007ffe0ff */
[----:B------:R-:W-:Y:S01]  /*2150*/  LDSM.16.M88.4 R88, [R214+0x9000] ;  /* 0x00900000d658783b */ /* 0x000fe20000000200 */
[----:B------:R-:W-:-:S02]  /*2160*/  IADD3 R2, R2, -UR20, R3 ;  /* 0x8000001402027c10 */ /* 0x000fc4000fffe003 */
[----:B------:R-:W-:Y:S01]  /*2170*/  IADD3 R226, R219, 0x4800, RZ ;  /* 0x00004800dbe27810 */ /* 0x000fe20007ffe0ff */
[----:B------:R-:W-:Y:S01]  /*2180*/  LDSM.16.M88.4 R92, [R214+0x9800] ;  /* 0x00980000d65c783b */ /* 0x000fe20000000200 */
[----:B------:R-:W-:Y:S01]  /*2190*/  IADD3 R3, R2, c[0x0][0x2e8], RZ ;  /* 0x0000ba0002037a10 */ /* 0x000fe20007ffe0ff */
[----:B------:R-:W-:Y:S01]  /*21a0*/  IMAD R2, R5, 0x40, R6 ;  /* 0x0000004005027824 */ /* 0x000fe200078e0206 */
[----:B------:R-:W-:Y:S01]  /*21b0*/  IADD3 R225, R219, 0x5000, RZ ;  /* 0x00005000dbe17810 */ /* 0x000fe20007ffe0ff */
[----:B------:R-:W-:Y:S01]  /*21c0*/  LDSM.16.M88.4 R84, [R213+0x800] ;  /* 0x00080000d554783b */ /* 0x000fe20000000200 */
[----:B------:R-:W-:Y:S02]  /*21d0*/  IADD3 R5, R3, 0x8, RZ ;  /* 0x0000000803057810 */ /* 0x000fe40007ffe0ff */
[----:B------:R-:W-:Y:S01]  /*21e0*/  IADD3 R6, R2, 0x1, RZ ;  /* 0x0000000102067810 */ /* 0x000fe20007ffe0ff */
[----:B------:R-:W-:Y:S01]  /*21f0*/  LDSM.16.M88.4 R96, [R213+0x1000] ;  /* 0x00100000d560783b */ /* 0x000fe20000000200 */
[----:B------:R-:W-:-:S02]  /*2200*/  IADD3 R224, R219, 0x5800, RZ ;  /* 0x00005800dbe07810 */ /* 0x000fc40007ffe0ff */
[C---:B------:R-:W-:Y:S01]  /*2210*/  IADD3 R223, R219.reuse, 0x6000, RZ ;  /* 0x00006000dbdf7810 */ /* 0x040fe20007ffe0ff */
[----:B------:R-:W-:Y:S01]  /*2220*/  LDSM.16.M88.4 R104, [R213+0x1800] ;  /* 0x00180000d568783b */ /* 0x000fe20000000200 */
[C---:B------:R-:W-:Y:S02]  /*2230*/  IADD3 R222, R219.reuse, 0x6800, RZ ;  /* 0x00006800dbde7810 */ /* 0x040fe40007ffe0ff */
[C---:B------:R-:W-:Y:S01]  /*2240*/  IADD3 R221, R219.reuse, 0x7000, RZ ;  /* 0x00007000dbdd7810 */ /* 0x040fe20007ffe0ff */
[----:B-1----:R-:W-:Y:S01]  /*2250*/  HMMA.16816.F32.BF16 R36, R8, R32, RZ ;  /* 0x000000200824723c */ /* 0x002fe200000418ff */
[----:B------:R-:W-:Y:S01]  /*2260*/  LDSM.16.M88.4 R100, [R208+0xb800] ;  /* 0x00b80000d064783b */ /* 0x000fe20000000200 */
[----:B------:R-:W-:-:S03]  /*2270*/  IADD3 R220, R219, 0x7800, RZ ;  /* 0x00007800dbdc7810 */ /* 0x000fc60007ffe0ff */
[----:B------:R-:W-:Y:S03]  /*2280*/  STL [R1+0x50], R115 ;  /* 0x0000507301007387 */ /* 0x000fe60000100800 */
[C---:B------:R-:W-:Y:S01]  /*2290*/  HMMA.16816.F32.BF16 R44, R8.reuse, R34, RZ ;  /* 0x00000022082c723c */ /* 0x040fe200000418ff */
[----:B------:R-:W1:Y:S04]  /*22a0*/  LDSM.16.M88.4 R32, [R219+0x800] ;  /* 0x00080000db20783b */ /* 0x000e680000000200 */
[----:B------:R-:W0:Y:S03]  /*22b0*/  LDGDEPBAR ;  /* 0x00000000000079af */ /* 0x000e260000000000 */
[C---:B------:R-:W-:Y:S08]  /*22c0*/  HMMA.16816.F32.BF16 R20, R8.reuse, R16, RZ ;  /* 0x000000100814723c */ /* 0x040ff000000418ff */
[C---:B------:R-:W-:Y:S08]  /*22d0*/  HMMA.16816.F32.BF16 R16, R8.reuse, R18, RZ ;  /* 0x000000120810723c */ /* 0x040ff000000418ff */
[C---:B------:R-:W-:Y:S08]  /*22e0*/  HMMA.16816.F32.BF16 R48, R8.reuse, R28, RZ ;  /* 0x0000001c0830723c */ /* 0x040ff000000418ff */
[C---:B------:R-:W-:Y:S08]  /*22f0*/  HMMA.16816.F32.BF16 R52, R8.reuse, R30, RZ ;  /* 0x0000001e0834723c */ /* 0x040ff000000418ff */
[C---:B------:R-:W-:Y:S08]  /*2300*/  HMMA.16816.F32.BF16 R64, R8.reuse, R24, RZ ;  /* 0x000000180840723c */ /* 0x040ff000000418ff */
[----:B------:R-:W-:Y:S01]  /*2310*/  HMMA.16816.F32.BF16 R72, R8, R26, RZ ;  /* 0x0000001a0848723c */ /* 0x000fe200000418ff */
[----:B------:R-:W2:Y:S07]  /*2320*/  LDSM.16.M88.4 R8, [R218] ;  /* 0x00000000da08783b */ /* 0x000eae0000000200 */
[C---:B------:R-:W-:Y:S01]  /*2330*/  HMMA.16816.F32.BF16 R60, R12.reuse, R40, R20 ;  /* 0x000000280c3c723c */ /* 0x040fe20000041814 */
[----:B------:R-:W-:Y:S07]  /*2340*/  LDSM.16.M88.4 R20, [R217] ;  /* 0x00000000d914783b */ /* 0x000fee0000000200 */
[C---:B------:R-:W-:Y:S08]  /*2350*/  HMMA.16816.F32.BF16 R24, R12.reuse, R42, R16 ;  /* 0x0000002a0c18723c */ /* 0x040ff00000041810 */
[C---:B-1----:R-:W-:Y:S08]  /*2360*/  HMMA.16816.F32.BF16 R16, R12.reuse, R32, R36 ;  /* 0x000000200c10723c */ /* 0x042ff00000041824 */
[C---:B------:R-:W-:Y:S08]  /*2370*/  HMMA.16816.F32.BF16 R28, R12.reuse, R34, R44 ;  /* 0x000000220c1c723c */ /* 0x040ff0000004182c */
[C---:B------:R-:W-:Y:S08]  /*2380*/  HMMA.16816.F32.BF16 R36, R12.reuse, R56, R48 ;  /* 0x000000380c24723c */ /* 0x040ff00000041830 */
[C---:B------:R-:W-:Y:S01]  /*2390*/  HMMA.16816.F32.BF16 R44, R12.reuse, R76, R64 ;  /* 0x0000004c0c2c723c */ /* 0x040fe20000041840 */
[----:B------:R-:W1:Y:S07]  /*23a0*/  LDSM.16.M88.4 R64, [R213] ;  /* 0x00000000d540783b */ /* 0x000e6e0000000200 */
[----:B------:R-:W-:Y:S01]  /*23b0*/  HMMA.16816.F32.BF16 R40, R12, R58, R52 ;  /* 0x0000003a0c28723c */ /* 0x000fe20000041834 */
[----:B------:R-:W-:Y:S07]  /*23c0*/  LDSM.16.M88.4 R56, [R208+0xa000] ;  /* 0x00a00000d038783b */ /* 0x000fee0000000200 */
[C---:B--2---:R-:W-:Y:S01]  /*23d0*/  HMMA.16816.F32.BF16 R52, R8.reuse, R68, R60 ;  /* 0x000000440834723c */ /* 0x044fe2000004183c */
[----:B------:R-:W-:Y:S07]  /*23e0*/  LDSM.16.M88.4 R60, [R208+0xa800] ;  /* 0x00a80000d03c783b */ /* 0x000fee0000000200 */
[----:B------:R-:W-:Y:S01]  /*23f0*/  HMMA.16816.F32.BF16 R32, R8, R70, R24 ;  /* 0x000000460820723c */ /* 0x000fe20000041818 */
[----:B------:R-:W-:Y:S07]  /*2400*/  LDSM.16.M88.4 R68, [R208+0xb000] ;  /* 0x00b00000d044783b */ /* 0x000fee0000000200 */
[----:B------:R-:W-:Y:S01]  /*2410*/  HMMA.16816.F32.BF16 R48, R12, R78, R72 ;  /* 0x0000004e0c30723c */ /* 0x000fe20000041848 */
[----:B------:R-:W-:Y:S04]  /*2420*/  LDSM.16.M88.4 R72, [R219+0x2800] ;  /* 0x00280000db48783b */ /* 0x000fe80000000200 */
[----:B------:R-:W-:Y:S03]  /*2430*/  LDSM.16.M88.4 R76, [R214+0xb000] ;  /* 0x00b00000d64c783b */ /* 0x000fe60000000200 */
[C---:B------:R-:W-:Y:S01]  /*2440*/  HMMA.16816.F32.BF16 R24, R8.reuse, R80, R16 ;  /* 0x000000500818723c */ /* 0x040fe20000041810 */
[----:B------:R-:W2:Y:S07]  /*2450*/  LDSM.16.M88.4 R16, [R215+0x2000] ;  /* 0x00200000d710783b */ /* 0x000eae0000000200 */
[C---:B------:R-:W-:Y:S01]  /*2460*/  HMMA.16816.F32.BF16 R12, R8.reuse, R82, R28 ;  /* 0x00000052080c723c */ /* 0x040fe2000004181c */
[----:B------:R-:W-:Y:S07]  /*2470*/  LDSM.16.M88.4 R80, [R219+0x3000] ;  /* 0x00300000db50783b */ /* 0x000fee0000000200 */
[C---:B------:R-:W-:Y:S08]  /*2480*/  HMMA.16816.F32.BF16 R28, R8.reuse, R88, R36 ;  /* 0x00000058081c723c */ /* 0x040ff00000041824 */
[C---:B------:R-:W-:Y:S01]  /*2490*/  HMMA.16816.F32.BF16 R40, R8.reuse, R90, R40 ;  /* 0x0000005a0828723c */ /* 0x040fe20000041828 */
[----:B------:R-:W-:Y:S07]  /*24a0*/  LDSM.16.M88.4 R88, [R219+0x3800] ;  /* 0x00380000db58783b */ /* 0x000fee0000000200 */
[----:B------:R-:W-:Y:S08]  /*24b0*/  HMMA.16816.F32.BF16 R44, R8, R92, R44 ;  /* 0x0000005c082c723c */ /* 0x000ff0000004182c */
[C---:B-1----:R-:W-:Y:S08]  /*24c0*/  HMMA.16816.F32.BF16 R52, R20.reuse, R64, R52 ;  /* 0x000000401434723c */ /* 0x042ff00000041834 */
[C---:B------:R-:W-:Y:S01]  /*24d0*/  HMMA.16816.F32.BF16 R36, R20.reuse, R66, R32 ;  /* 0x000000421424723c */ /* 0x040fe20000041820 */
[----:B------:R-:W-:Y:S07]  /*24e0*/  LDSM.16.M88.4 R64, [R219+0x2000] ;  /* 0x00200000db40783b */ /* 0x000fee0000000200 */
[----:B------:R-:W-:Y:S08]  /*24f0*/  HMMA.16816.F32.BF16 R32, R20, R84, R24 ;  /* 0x000000541420723c */ /* 0x000ff00000041818 */
[----:B------:R-:W-:Y:S08]  /*2500*/  HMMA.16816.F32.BF16 R48, R8, R94, R48 ;  /* 0x0000005e0830723c */ /* 0x000ff00000041830 */
[C---:B------:R-:W-:Y:S01]  /*2510*/  HMMA.16816.F32.BF16 R24, R20.reuse, R86, R12 ;  /* 0x000000561418723c */ /* 0x040fe2000004180c */
[----:B------:R-:W1:Y:S04]  /*2520*/  LDSM.16.M88.4 R12, [R216+0x2000] ;  /* 0x00200000d80c783b */ /* 0x000e680000000200 */
[----:B------:R-:W-:Y:S03]  /*2530*/  LDSM.16.M88.4 R84, [R214+0xb800] ;  /* 0x00b80000d654783b */ /* 0x000fe60000000200 */
[C---:B------:R-:W-:Y:S08]  /*2540*/  HMMA.16816.F32.BF16 R8, R20.reuse, R96, R28 ;  /* 0x000000601408723c */ /* 0x040ff0000004181c */
[C---:B------:R-:W-:Y:S08]  /*2550*/  HMMA.16816.F32.BF16 R28, R20.reuse, R98, R40 ;  /* 0x00000062141c723c */ /* 0x040ff00000041828 */
[----:B------:R-:W-:Y:S08]  /*2560*/  HMMA.16816.F32.BF16 R44, R20, R104, R44 ;  /* 0x00000068142c723c */ /* 0x000ff0000004182c */
[C---:B--2---:R-:W-:Y:S08]  /*2570*/  HMMA.16816.F32.BF16 R52, R16.reuse, R56, R52 ;  /* 0x000000381034723c */ /* 0x044ff00000041834 */
[C---:B------:R-:W-:Y:S01]  /*2580*/  HMMA.16816.F32.BF16 R40, R16.reuse, R58, R36 ;  /* 0x0000003a1028723c */ /* 0x040fe20000041824 */
[----:B------:R-:W-:Y:S07]  /*2590*/  LDSM.16.M88.4 R56, [R213+0x2000] ;  /* 0x00200000d538783b */ /* 0x000fee0000000200 */
[----:B------:R-:W-:Y:S08]  /*25a0*/  HMMA.16816.F32.BF16 R36, R16, R60, R32 ;  /* 0x0000003c1024723c */ /* 0x000ff00000041820 */
[----:B------:R-:W-:Y:S08]  /*25b0*/  HMMA.16816.F32.BF16 R48, R20, R106, R48 ;  /* 0x0000006a1430723c */ /* 0x000ff00000041830 */
[C---:B------:R-:W-:Y:S01]  /*25c0*/  HMMA.16816.F32.BF16 R32, R16.reuse, R62, R24 ;  /* 0x0000003e1020723c */ /* 0x040fe20000041818 */
[----:B------:R-:W-:Y:S07]  /*25d0*/  LDSM.16.M88.4 R60, [R214+0xa000] ;  /* 0x00a00000d63c783b */ /* 0x000fee0000000200 */
[C---:B------:R-:W-:Y:S01]  /*25e0*/  HMMA.16816.F32.BF16 R24, R16.reuse, R68, R8 ;  /* 0x000000441018723c */ /* 0x040fe20000041808 */
[----:B------:R-:W2:Y:S07]  /*25f0*/  LDSM.16.M88.4 R8, [R218+0x2000] ;  /* 0x00200000da08783b */ /* 0x000eae0000000200 */
[C---:B------:R-:W-:Y:S01]  /*2600*/  HMMA.16816.F32.BF16 R20, R16.reuse, R70, R28 ;  /* 0x000000461014723c */ /* 0x040fe2000004181c */
[----:B------:R-:W3:Y:S07]  /*2610*/  LDSM.16.M88.4 R68, [R214+0xa800] ;  /* 0x00a80000d644783b */ /* 0x000eee0000000200 */
[----:B------:R-:W-:Y:S08]  /*2620*/  HMMA.16816.F32.BF16 R28, R16, R100, R44 ;  /* 0x00000064101c723c */ /* 0x000ff0000004182c */
[C---:B-1----:R-:W-:Y:S08]  /*2630*/  HMMA.16816.F32.BF16 R52, R12.reuse, R64, R52 ;  /* 0x000000400c34723c */ /* 0x042ff00000041834 */
[C---:B------:R-:W-:Y:S01]  /*2640*/  HMMA.16816.F32.BF16 R44, R12.reuse, R66, R40 ;  /* 0x000000420c2c723c */ /* 0x040fe20000041828 */
[----:B------:R-:W-:Y:S07]  /*2650*/  LDSM.16.M88.4 R64, [R213+0x2800] ;  /* 0x00280000d540783b */ /* 0x000fee0000000200 */
[----:B------:R-:W-:Y:S08]  /*2660*/  HMMA.16816.F32.BF16 R40, R12, R72, R36 ;  /* 0x000000480c28723c */ /* 0x000ff00000041824 */
[----:B------:R-:W-:Y:S08]  /*2670*/  HMMA.16816.F32.BF16 R48, R16, R102, R48 ;  /* 0x000000661030723c */ /* 0x000ff00000041830 */
[C---:B------:R-:W-:Y:S01]  /*2680*/  HMMA.16816.F32.BF16 R36, R12.reuse, R74, R32 ;  /* 0x0000004a0c24723c */ /* 0x040fe20000041820 */
[----:B------:R-:W-:Y:S07]  /*2690*/  LDSM.16.M88.4 R72, [R208+0xc000] ;  /* 0x00c00000d048783b */ /* 0x000fee0000000200 */
[C---:B------:R-:W-:Y:S08]  /*26a0*/  HMMA.16816.F32.BF16 R32, R12.reuse, R80, R24 ;  /* 0x000000500c20723c */ /* 0x040ff00000041818 */
[C---:B------:R-:W-:Y:S01]  /*26b0*/  HMMA.16816.F32.BF16 R24, R12.reuse, R82, R20 ;  /* 0x000000520c18723c */ /* 0x040fe20000041814 */
[----:B------:R-:W1:Y:S04]  /*26c0*/  LDSM.16.M88.4 R20, [R217+0x2000] ;  /* 0x00200000d914783b */ /* 0x000e680000000200 */
[----:B------:R-:W-:Y:S03]  /*26d0*/  LDSM.16.M88.4 R80, [R208+0xd800] ;  /* 0x00d80000d050783b */ /* 0x000fe60000000200 */
[----:B------:R-:W-:Y:S01]  /*26e0*/  HMMA.16816.F32.BF16 R16, R12, R88, R28 ;  /* 0x000000580c10723c */ /* 0x000fe2000004181c */
[----:B------:R-:W-:Y:S07]  /*26f0*/  LDSM.16.M88.4 R28, [R213+0x3800] ;  /* 0x00380000d51c783b */ /* 0x000fee0000000200 */
[C---:B--2---:R-:W-:Y:S08]  /*2700*/  HMMA.16816.F32.BF16 R52, R8.reuse, R60, R52 ;  /* 0x0000003c0834723c */ /* 0x044ff00000041834 */
[----:B------:R-:W-:Y:S08]  /*2710*/  HMMA.16816.F32.BF16 R60, R8, R62, R44 ;  /* 0x0000003e083c723c */ /* 0x000ff0000004182c */
[----:B------:R-:W-:Y:S01]  /*2720*/  HMMA.16816.F32.BF16 R12, R12, R90, R48 ;  /* 0x0000005a0c0c723c */ /* 0x000fe20000041830 */
[----:B------:R-:W-:Y:S07]  /*2730*/  LDSM.16.M88.4 R88, [R213+0x4000] ;  /* 0x00400000d558783b */ /* 0x000fee0000000200 */
[C---:B---3--:R-:W-:Y:S01]  /*2740*/  HMMA.16816.F32.BF16 R44, R8.reuse, R70, R36 ;  /* 0x00000046082c723c */ /* 0x048fe20000041824 */
[----:B------:R-:W2:Y:S07]  /*2750*/  LDSM.16.M88.4 R36, [R213+0x3000] ;  /* 0x00300000d524783b */ /* 0x000eae0000000200 */
[C---:B------:R-:W-:Y:S01]  /*2760*/  HMMA.16816.F32.BF16 R48, R8.reuse, R68, R40 ;  /* 0x000000440830723c */ /* 0x040fe20000041828 */
[----:B------:R-:W-:Y:S07]  /*2770*/  LDSM.16.M88.4 R68, [R208+0xc800] ;  /* 0x00c80000d044783b */ /* 0x000fee0000000200 */
[C---:B------:R-:W-:Y:S08]  /*2780*/  HMMA.16816.F32.BF16 R40, R8.reuse, R76, R32 ;  /* 0x0000004c0828723c */ /* 0x040ff00000041820 */
[C---:B------:R-:W-:Y:S08]  /*2790*/  HMMA.16816.F32.BF16 R32, R8.reuse, R78, R24 ;  /* 0x0000004e0820723c */ /* 0x040ff00000041818 */
[C---:B------:R-:W-:Y:S01]  /*27a0*/  HMMA.16816.F32.BF16 R24, R8.reuse, R84, R16 ;  /* 0x000000540818723c */ /* 0x040fe20000041810 */
[----:B------:R-:W3:Y:S07]  /*27b0*/  LDSM.16.M88.4 R16, [R215+0x4000] ;  /* 0x00400000d710783b */ /* 0x000eee0000000200 */
[----:B------:R-:W-:Y:S01]  /*27c0*/  HMMA.16816.F32.BF16 R12, R8, R86, R12 ;  /* 0x00000056080c723c */ /* 0x000fe2000004180c */
[----:B------:R-:W4:Y:S07]  /*27d0*/  LDSM.16.M88.4 R84, [R208+0xd000] ;  /* 0x00d00000d054783b */ /* 0x000f2e0000000200 */
[C---:B-1----:R-:W-:Y:S08]  /*27e0*/  HMMA.16816.F32.BF16 R8, R20.reuse, R56, R52 ;  /* 0x000000381408723c */ /* 0x042ff00000041834 */
[C---:B------:R-:W-:Y:S08]  /*27f0*/  HMMA.16816.F32.BF16 R60, R20.reuse, R58, R60 ;  /* 0x0000003a143c723c */ /* 0x040ff0000004183c */
[C---:B------:R-:W-:Y:S08]  /*2800*/  HMMA.16816.F32.BF16 R56, R20.reuse, R64, R48 ;  /* 0x000000401438723c */ /* 0x040ff00000041830 */
[C---:B------:R-:W-:Y:S08]  /*2810*/  HMMA.16816.F32.BF16 R52, R20.reuse, R66, R44 ;  /* 0x000000421434723c */ /* 0x040ff0000004182c */
[C---:B--2---:R-:W-:Y:S01]  /*2820*/  HMMA.16816.F32.BF16 R64, R20.reuse, R36, R40 ;  /* 0x000000241440723c */ /* 0x044fe20000041828 */
[----:B------:R-:W-:Y:S07]  /*2830*/  LDSM.16.M88.4 R40, [R219+0x4000] ;  /* 0x00400000db28783b */ /* 0x000fee0000000200 */
[C---:B------:R-:W-:Y:S01]  /*2840*/  HMMA.16816.F32.BF16 R76, R20.reuse, R38, R32 ;  /* 0x00000026144c723c */ /* 0x040fe20000041820 */
[----:B------:R-:W-:Y:S07]  /*2850*/  LDSM.16.M88.4 R36, [R219+0x4800] ;  /* 0x00480000db24783b */ /* 0x000fee0000000200 */
[C---:B------:R-:W-:Y:S08]  /*2860*/  HMMA.16816.F32.BF16 R48, R20.reuse, R28, R24 ;  /* 0x0000001c1430723c */ /* 0x040ff00000041818 */
[----:B------:R-:W-:Y:S01]  /*2870*/  HMMA.16816.F32.BF16 R44, R20, R30, R12 ;  /* 0x0000001e142c723c */ /* 0x000fe2000004180c */
[----:B------:R-:W1:Y:S07]  /*2880*/  LDSM.16.M88.4 R12, [R216+0x4000] ;  /* 0x00400000d80c783b */ /* 0x000e6e0000000200 */
[C---:B---3--:R-:W-:Y:S01]  /*2890*/  HMMA.16816.F32.BF16 R24, R16.reuse, R68, R56 ;  /* 0x000000441018723c */ /* 0x048fe20000041838 */
[----:B------:R-:W2:Y:S07]  /*28a0*/  LDSM.16.M88.4 R56, [R219+0x5000] ;  /* 0x00500000db38783b */ /* 0x000eae0000000200 */
[C---:B------:R-:W-:Y:S01]  /*28b0*/  HMMA.16816.F32.BF16 R20, R16.reuse, R70, R52 ;  /* 0x000000461014723c */ /* 0x040fe20000041834 */
[----:B------:R-:W-:Y:S07]  /*28c0*/  LDSM.16.M88.4 R68, [R214+0xc800] ;  /* 0x00c80000d644783b */ /* 0x000fee0000000200 */
[C---:B----4-:R-:W-:Y:S08]  /*28d0*/  HMMA.16816.F32.BF16 R52, R16.reuse, R84, R64 ;  /* 0x000000541034723c */ /* 0x050ff00000041840 */
[C---:B------:R-:W-:Y:S01]  /*28e0*/  HMMA.16816.F32.BF16 R64, R16.reuse, R86, R76 ;  /* 0x000000561040723c */ /* 0x040fe2000004184c */
[----:B------:R-:W3:Y:S04]  /*28f0*/  LDSM.16.M88.4 R76, [R219+0x5800] ;  /* 0x00580000db4c783b */ /* 0x000ee80000000200 */
[----:B------:R-:W-:Y:S03]  /*2900*/  LDSM.16.M88.4 R84, [R214+0xc000] ;  /* 0x00c00000d654783b */ /* 0x000fe60000000200 */
[C---:B------:R-:W-:Y:S01]  /*2910*/  HMMA.16816.F32.BF16 R32, R16.reuse, R72, R8 ;  /* 0x000000481020723c */ /* 0x040fe20000041808 */
[----:B------:R-:W4:Y:S07]  /*2920*/  LDSM.16.M88.4 R8, [R218+0x4000] ;  /* 0x00400000da08783b */ /* 0x000f2e0000000200 */
[C---:B------:R-:W-:Y:S01]  /*2930*/  HMMA.16816.F32.BF16 R28, R16.reuse, R74, R60 ;  /* 0x0000004a101c723c */ /* 0x040fe2000004183c */
[----:B------:R-:W-:Y:S07]  /*2940*/  LDSM.16.M88.4 R72, [R214+0xd800] ;  /* 0x00d80000d648783b */ /* 0x000fee0000000200 */
[C---:B------:R-:W-:Y:S08]  /*2950*/  HMMA.16816.F32.BF16 R60, R16.reuse, R80, R48 ;  /* 0x00000050103c723c */ /* 0x040ff00000041830 */
[----:B------:R-:W-:Y:S01]  /*2960*/  HMMA.16816.F32.BF16 R16, R16, R82, R44 ;  /* 0x000000521010723c */ /* 0x000fe2000004182c */
[----:B------:R-:W5:Y:S07]  /*2970*/  LDSM.16.M88.4 R80, [R214+0xd000] ;  /* 0x00d00000d650783b */ /* 0x000f6e0000000200 */
[C---:B-1----:R-:W-:Y:S08]  /*2980*/  HMMA.16816.F32.BF16 R48, R12.reuse, R40, R32 ;  /* 0x000000280c30723c */ /* 0x042ff00000041820 */
[C---:B------:R-:W-:Y:S08]  /*2990*/  HMMA.16816.F32.BF16 R44, R12.reuse, R42, R28 ;  /* 0x0000002a0c2c723c */ /* 0x040ff0000004181c */
[C---:B------:R-:W-:Y:S08]  /*29a0*/  HMMA.16816.F32.BF16 R40, R12.reuse, R36, R24 ;  /* 0x000000240c28723c */ /* 0x040ff00000041818 */
[C---:B--2---:R-:W-:Y:S08]  /*29b0*/  HMMA.16816.F32.BF16 R32, R12.reuse, R56, R52 ;  /* 0x000000380c20723c */ /* 0x044ff00000041834 */
[C---:B------:R-:W-:Y:S01]  /*29c0*/  HMMA.16816.F32.BF16 R36, R12.reuse, R38, R20 ;  /* 0x000000260c24723c */ /* 0x040fe20000041814 */
[----:B------:R-:W1:Y:S07]  /*29d0*/  LDSM.16.M88.4 R20, [R217+0x4000] ;  /* 0x00400000d914783b */ /* 0x000e6e0000000200 */
[C---:B---3--:R-:W-:Y:S01]  /*29e0*/  HMMA.16816.F32.BF16 R24, R12.reuse, R76, R60 ;  /* 0x0000004c0c18723c */ /* 0x048fe2000004183c */
[----:B------:R-:W-:Y:S07]  /*29f0*/  LDSM.16.M88.4 R60, [R213+0x5000] ;  /* 0x00500000d53c783b */ /* 0x000fee0000000200 */
[C---:B------:R-:W-:Y:S01]  /*2a00*/  HMMA.16816.F32.BF16 R16, R12.reuse, R78, R16 ;  /* 0x0000004e0c10723c */ /* 0x040fe20000041810 */
[----:B------:R-:W2:Y:S07]  /*2a10*/  LDSM.16.M88.4 R76, [R213+0x4800] ;  /* 0x00480000d54c783b */ /* 0x000eae0000000200 */
[----:B------:R-:W-:Y:S01]  /*2a20*/  HMMA.16816.F32.BF16 R28, R12, R58, R64 ;  /* 0x0000003a0c1c723c */ /* 0x000fe20000041840 */
[----:B------:R-:W-:Y:S07]  /*2a30*/  LDSM.16.M88.4 R64, [R208+0xe000] ;  /* 0x00e00000d040783b */ /* 0x000fee0000000200 */
[C---:B----4-:R-:W-:Y:S08]  /*2a40*/  HMMA.16816.F32.BF16 R12, R8.reuse, R84, R48 ;  /* 0x00000054080c723c */ /* 0x050ff00000041830 */
[C---:B------:R-:W-:Y:S08]  /*2a50*/  HMMA.16816.F32.BF16 R40, R8.reuse, R68, R40 ;  /* 0x000000440828723c */ /* 0x040ff00000041828 */
[C---:B-----5:R-:W-:Y:S01]  /*2a60*/  HMMA.16816.F32.BF16 R48, R8.reuse, R80, R32 ;  /* 0x000000500830723c */ /* 0x060fe20000041820 */
[----:B------:R-:W3:Y:S07]  /*2a70*/  LDSM.16.M88.4 R32, [R213+0x5800] ;  /* 0x00580000d520783b */ /* 0x000eee0000000200 */
[C---:B------:R-:W-:Y:S01]  /*2a80*/  HMMA.16816.F32.BF16 R44, R8.reuse, R86, R44 ;  /* 0x00000056082c723c */ /* 0x040fe2000004182c */
[----:B------:R-:W-:Y:S07]  /*2a90*/  LDSM.16.M88.4 R84, [R219+0x6000] ;  /* 0x00600000db54783b */ /* 0x000fee0000000200 */
[C---:B------:R-:W-:Y:S08]  /*2aa0*/  HMMA.16816.F32.BF16 R56, R8.reuse, R70, R36 ;  /* 0x000000460838723c */ /* 0x040ff00000041824 */
[C---:B------:R-:W-:Y:S01]  /*2ab0*/  HMMA.16816.F32.BF16 R52, R8.reuse, R82, R28 ;  /* 0x000000520834723c */ /* 0x040fe2000004181c */
[----:B------:R-:W-:Y:S07]  /*2ac0*/  LDSM.16.M88.4 R80, [R208+0xf000] ;  /* 0x00f00000d050783b */ /* 0x000fee0000000200 */
[C---:B------:R-:W-:Y:S08]  /*2ad0*/  HMMA.16816.F32.BF16 R68, R8.reuse, R72, R24 ;  /* 0x000000480844723c */ /* 0x040ff00000041818 */
[----:B------:R-:W-:Y:S01]  /*2ae0*/  HMMA.16816.F32.BF16 R36, R8, R74, R16 ;  /* 0x0000004a0824723c */ /* 0x000fe20000041810 */
[----:B------:R-:W4:Y:S04]  /*2af0*/  LDSM.16.M88.4 R8, [R215+0x6000] ;  /* 0x00600000d708783b */ /* 0x000f280000000200 */
[----:B------:R-:W-:Y:S03]  /*2b00*/  LDSM.16.M88.4 R72, [R208+0xf800] ;  /* 0x00f80000d048783b */ /* 0x000fe60000000200 */
[C---:B-1----:R-:W-:Y:S01]  /*2b10*/  HMMA.16816.F32.BF16 R28, R20.reuse, R88, R12 ;  /* 0x00000058141c723c */ /* 0x042fe2000004180c */
[----:B------:R-:W-:Y:S07]  /*2b20*/  LDSM.16.M88.4 R16, [R216+0x6000] ;  /* 0x00600000d810783b */ /* 0x000fee0000000200 */
[C---:B--2---:R-:W-:Y:S01]  /*2b30*/  HMMA.16816.F32.BF16 R12, R20.reuse, R76, R40 ;  /* 0x0000004c140c723c */ /* 0x044fe20000041828 */
[----:B------:R-:W1:Y:S07]  /*2b40*/  LDSM.16.M88.4 R40, [R208+0xe800] ;  /* 0x00e80000d028783b */ /* 0x000e6e0000000200 */
[C---:B------:R-:W-:Y:S01]  /*2b50*/  HMMA.16816.F32.BF16 R24, R20.reuse, R90, R44 ;  /* 0x0000005a1418723c */ /* 0x040fe2000004182c */
[----:B------:R-:W-:Y:S07]  /*2b60*/  LDSM.16.M88.4 R88, [R219+0x7800] ;  /* 0x00780000db58783b */ /* 0x000fee0000000200 */
[C---:B------:R-:W-:Y:S08]  /*2b70*/  HMMA.16816.F32.BF16 R48, R20.reuse, R60, R48 ;  /* 0x0000003c1430723c */ /* 0x040ff00000041830 */
[C---:B------:R-:W-:Y:S01]  /*2b80*/  HMMA.16816.F32.BF16 R44, R20.reuse, R78, R56 ;  /* 0x0000004e142c723c */ /* 0x040fe20000041838 */
[----:B------:R-:W-:Y:S07]  /*2b90*/  LDSM.16.M88.4 R76, [R219+0x6800] ;  /* 0x00680000db4c783b */ /* 0x000fee0000000200 */
[C---:B------:R-:W-:Y:S08]  /*2ba0*/  HMMA.16816.F32.BF16 R52, R20.reuse, R62, R52 ;  /* 0x0000003e1434723c */ /* 0x040ff00000041834 */
[C---:B---3--:R-:W-:Y:S01]  /*2bb0*/  HMMA.16816.F32.BF16 R56, R20.reuse, R32, R68 ;  /* 0x000000201438723c */ /* 0x048fe20000041844 */
[----:B------:R-:W2:Y:S07]  /*2bc0*/  LDSM.16.M88.4 R68, [R219+0x7000] ;  /* 0x00700000db44783b */ /* 0x000eae0000000200 */
[----:B------:R-:W-:Y:S08]  /*2bd0*/  HMMA.16816.F32.BF16 R36, R20, R34, R36 ;  /* 0x000000221424723c */ /* 0x000ff00000041824 */
[C---:B----4-:R-:W-:Y:S08]  /*2be0*/  HMMA.16816.F32.BF16 R32, R8.reuse, R64, R28 ;  /* 0x000000400820723c */ /* 0x050ff0000004181c */
[C---:B------:R-:W-:Y:S08]  /*2bf0*/  HMMA.16816.F32.BF16 R64, R8.reuse, R66, R24 ;  /* 0x000000420840723c */ /* 0x040ff00000041818 */
[C---:B------:R-:W-:Y:S01]  /*2c00*/  HMMA.16816.F32.BF16 R20, R8.reuse, R80, R48 ;  /* 0x000000500814723c */ /* 0x040fe20000041830 */
[----:B------:R-:W-:Y:S07]  /*2c10*/  LDSM.16.M88.4 R48, [R214+0xe000] ;  /* 0x00e00000d630783b */ /* 0x000fee0000000200 */
[C---:B-1----:R-:W-:Y:S08]  /*2c20*/  HMMA.16816.F32.BF16 R28, R8.reuse, R40, R12 ;  /* 0x00000028081c723c */ /* 0x042ff0000004180c */
[C---:B------:R-:W-:Y:S08]  /*2c30*/  HMMA.16816.F32.BF16 R24, R8.reuse, R42, R44 ;  /* 0x0000002a0818723c */ /* 0x040ff0000004182c */
[C---:B------:R-:W-:Y:S01]  /*2c40*/  HMMA.16816.F32.BF16 R12, R8.reuse, R82, R52 ;  /* 0x00000052080c723c */ /* 0x040fe20000041834 */
[----:B------:R-:W-:Y:S07]  /*2c50*/  LDSM.16.M88.4 R80, [R214+0xf800] ;  /* 0x00f80000d650783b */ /* 0x000fee0000000200 */
[C---:B------:R-:W-:Y:S08]  /*2c60*/  HMMA.16816.F32.BF16 R60, R8.reuse, R72, R56 ;  /* 0x00000048083c723c */ /* 0x040ff00000041838 */
[----:B------:R-:W-:Y:S01]  /*2c70*/  HMMA.16816.F32.BF16 R44, R8, R74, R36 ;  /* 0x0000004a082c723c */ /* 0x000fe20000041824 */
[----:B------:R-:W1:Y:S04]  /*2c80*/  LDSM.16.M88.4 R8, [R218+0x6000] ;  /* 0x00600000da08783b */ /* 0x000e680000000200 */
[----:B------:R-:W3:Y:S03]  /*2c90*/  LDSM.16.M88.4 R72, [R214+0xf000] ;  /* 0x00f00000d648783b */ /* 0x000ee60000000200 */
[C---:B------:R-:W-:Y:S01]  /*2ca0*/  HMMA.16816.F32.BF16 R56, R16.reuse, R86, R64 ;  /* 0x000000561038723c */ /* 0x040fe20000041840 */
[----:B------:R-:W4:Y:S07]  /*2cb0*/  LDSM.16.M88.4 R64, [R214+0xe800] ;  /* 0x00e80000d640783b */ /* 0x000f2e0000000200 */
[C---:B------:R-:W-:Y:S08]  /*2cc0*/  HMMA.16816.F32.BF16 R36, R16.reuse, R84, R32 ;  /* 0x000000541024723c */ /* 0x040ff00000041820 */
[C---:B--2---:R-:W-:Y:S08]  /*2cd0*/  HMMA.16816.F32.BF16 R32, R16.reuse, R68, R20 ;  /* 0x000000441020723c */ /* 0x044ff00000041814 */
[C---:B------:R-:W-:Y:S08]  /*2ce0*/  HMMA.16816.F32.BF16 R52, R16.reuse, R76, R28 ;  /* 0x0000004c1034723c */ /* 0x040ff0000004181c */
[C---:B------:R-:W-:Y:S01]  /*2cf0*/  HMMA.16816.F32.BF16 R28, R16.reuse, R70, R12 ;  /* 0x00000046101c723c */ /* 0x040fe2000004180c */
[----:B------:R-:W-:Y:S04]  /*2d00*/  LDSM.16.M88.4 R12, [R217+0x6000] ;  /* 0x00600000d90c783b */ /* 0x000fe80000000200 */
[----:B------:R-:W2:Y:S03]  /*2d10*/  LDSM.16.M88.4 R68, [R213+0x6000] ;  /* 0x00600000d544783b */ /* 0x000ea60000000200 */
[C---:B------:R-:W-:Y:S08]  /*2d20*/  HMMA.16816.F32.BF16 R40, R16.reuse, R78, R24 ;  /* 0x0000004e1028723c */ /* 0x040ff00000041818 */
[----:B------:R-:W-:Y:S08]  /*2d30*/  HMMA.16816.F32.BF16 R24, R16, R88, R60 ;  /* 0x000000581018723c */ /* 0x000ff0000004183c */
[C---:B-1----:R-:W-:Y:S08]  /*2d40*/  HMMA.16816.F32.BF16 R20, R8.reuse, R48, R36 ;  /* 0x000000300814723c */ /* 0x042ff00000041824 */
[C---:B------:R-:W-:Y:S08]  /*2d50*/  HMMA.16816.F32.BF16 R36, R8.reuse, R50, R56 ;  /* 0x000000320824723c */ /* 0x040ff00000041838 */
[----:B---3--:R-:W-:Y:S01]  /*2d60*/  HMMA.16816.F32.BF16 R48, R8, R72, R32 ;  /* 0x000000480830723c */ /* 0x008fe20000041820 */
[----:B------:R-:W1:Y:S07]  /*2d70*/  LDSM.16.M88.4 R32, [R213+0x6800] ;  /* 0x00680000d520783b */ /* 0x000e6e0000000200 */
[----:B------:R-:W-:Y:S08]  /*2d80*/  HMMA.16816.F32.BF16 R16, R16, R90, R44 ;  /* 0x0000005a1010723c */ /* 0x000ff0000004182c */
[C---:B----4-:R-:W-:Y:S08]  /*2d90*/  HMMA.16816.F32.BF16 R52, R8.reuse, R64, R52 ;  /* 0x000000400834723c */ /* 0x050ff00000041834 */
[C---:B------:R-:W-:Y:S08]  /*2da0*/  HMMA.16816.F32.BF16 R44, R8.reuse, R66, R40 ;  /* 0x00000042082c723c */ /* 0x040ff00000041828 */
[----:B------:R-:W-:Y:S01]  /*2db0*/  HMMA.16816.F32.BF16 R64, R8, R80, R24 ;  /* 0x000000500840723c */ /* 0x000fe20000041818 */
[----:B------:R-:W3:Y:S07]  /*2dc0*/  LDSM.16.M88.4 R24, [R213+0x7000] ;  /* 0x00700000d518783b */ /* 0x000eee0000000200 */
[C---:B--2---:R-:W-:Y:S07]  /*2dd0*/  HMMA.16816.F32.BF16 R40, R12.reuse, R68, R20 ;  /* 0x000000440c28723c */ /* 0x044fee0000041814 */
[----:B------:R-:W-:Y:S01]  /*2de0*/  IMAD R68, R114, 0x4, R113 ;  /* 0x0000000472447824 */ /* 0x000fe200078e0271 */
[----:B------:R-:W-:Y:S01]  /*2df0*/  HMMA.16816.F32.BF16 R20, R12, R70, R36 ;  /* 0x000000460c14723c */ /* 0x000fe20000041824 */
[----:B------:R-:W2:Y:S01]  /*2e00*/  LDSM.16.M88.4 R36, [R213+0x7800] ;  /* 0x00780000d524783b */ /* 0x000ea20000000200 */
[----:B------:R-:W-:-:S04]  /*2e10*/  DEPBAR.LE SB0, 0x0 ;  /* 0x000080000000791a */ /* 0x000fc80000000000 */
[----:B------:R4:W-:Y:S02]  /*2e20*/  STL [R1+0x30], R68 ;  /* 0x0000304401007387 */ /* 0x0009e40000100800 */
[C---:B------:R-:W-:Y:S08]  /*2e30*/  HMMA.16816.F32.BF16 R60, R8.reuse, R74, R28 ;  /* 0x0000004a083c723c */ /* 0x040ff0000004181c */
[----:B------:R-:W-:Y:S07]  /*2e40*/  HMMA.16816.F32.BF16 R56, R8, R82, R16 ;  /* 0x000000520838723c */ /* 0x000fee0000041810 */
[----:B------:R-:W-:Y:S01]  /*2e50*/  IMNMX R17, R3, UR11, PT ;  /* 0x0000000b03117c17 */ /* 0x000fe2000b800200 */
[----:B-1----:R-:W-:Y:S01]  /*2e60*/  HMMA.16816.F32.BF16 R8, R12, R32, R52 ;  /* 0x000000200c08723c */ /* 0x002fe20000041834 */
[----:B------:R-:W-:-:S02]  /*2e70*/  IMNMX R16, R5, UR11, PT ;  /* 0x0000000b05107c17 */ /* 0x000fc4000b800200 */
[C---:B------:R-:W-:Y:S02]  /*2e80*/  IADD3 R3, R2.reuse, 0x8, RZ ;  /* 0x0000000802037810 */ /* 0x040fe40007ffe0ff */
[----:B------:R-:W-:Y:S02]  /*2e90*/  IADD3 R5, R2, 0x9, RZ ;  /* 0x0000000902057810 */ /* 0x000fe40007ffe0ff */
[CC--:B------:R-:W-:Y:S01]  /*2ea0*/  ISETP.GE.AND P0, PT, R6.reuse, R17.reuse, PT ;  /* 0x000000110600720c */ /* 0x0c0fe20003f06270 */
[----:B------:R-:W-:Y:S01]  /*2eb0*/  HMMA.16816.F32.BF16 R32, R12, R34, R44 ;  /* 0x000000220c20723c */ /* 0x000fe2000004182c */
[----:B------:R-:W-:Y:S01]  /*2ec0*/  BAR.SYNC.DEFER_BLOCKING 0x0 ;  /* 0x0000000000007b1d */ /* 0x000fe20000010000 */
[-C--:B------:R-:W-:Y:S02]  /*2ed0*/  ISETP.GE.AND P3, PT, R6, R16.reuse, PT ;  /* 0x000000100600720c */ /* 0x080fe40003f66270 */
[C---:B------:R-:W-:Y:S02]  /*2ee0*/  ISETP.GE.AND P4, PT, R3.reuse, R17, PT ;  /* 0x000000110300720c */ /* 0x040fe40003f86270 */
[----:B------:R-:W-:-:S02]  /*2ef0*/  ISETP.GE.AND P6, PT, R3, R16, PT ;  /* 0x000000100300720c */ /* 0x000fc40003fc6270 */
[C---:B------:R-:W-:Y:S01]  /*2f00*/  ISETP.GE.AND P2, PT, R5.reuse, R17, PT ;  /* 0x000000110500720c */ /* 0x040fe20003f46270 */
[----:B---3--:R-:W-:Y:S01]  /*2f10*/  HMMA.16816.F32.BF16 R28, R12, R24, R48 ;  /* 0x000000180c1c723c */ /* 0x008fe20000041830 */
[----:B------:R-:W-:Y:S02]  /*2f20*/  ISETP.GE.AND P5, PT, R5, R16, PT ;  /* 0x000000100500720c */ /* 0x000fe40003fa6270 */
[----:B------:R-:W-:Y:S02]  /*2f30*/  IADD3 R3, R2, 0x10, RZ ;  /* 0x0000001002037810 */ /* 0x000fe40007ffe0ff */
[----:B------:R-:W-:Y:S02]  /*2f40*/  FSEL R52, R41, -INF , !P0 ;  /* 0xff80000029347808 */ /* 0x000fe40004000000 */
[----:B------:R-:W-:Y:S02]  /*2f50*/  FSEL R45, R43, -INF , !P3 ;  /* 0xff8000002b2d7808 */ /* 0x000fe40005800000 */
[----:B------:R-:W-:-:S02]  /*2f60*/  FSEL R41, R20, -INF , !P4 ;  /* 0xff80000014297808 */ /* 0x000fc40006000000 */
[----:B------:R-:W-:Y:S02]  /*2f70*/  FSEL R44, R22, -INF , !P6 ;  /* 0xff800000162c7808 */ /* 0x000fe40007000000 */
[----:B------:R-:W-:Y:S02]  /*2f80*/  FSEL R43, R21, -INF , !P2 ;  /* 0xff800000152b7808 */ /* 0x000fe40005000000 */
[----:B------:R-:W-:Y:S02]  /*2f90*/  FSEL R24, R23, -INF , !P5 ;  /* 0xff80000017187808 */ /* 0x000fe40006800000 */
[C---:B------:R-:W-:Y:S01]  /*2fa0*/  ISETP.GE.AND P1, PT, R3.reuse, R17, PT ;  /* 0x000000110300720c */ /* 0x040fe20003f26270 */
[----:B------:R-:W-:Y:S01]  /*2fb0*/  HMMA.16816.F32.BF16 R20, R12, R26, R60 ;  /* 0x0000001a0c14723c */ /* 0x000fe2000004183c */
[----:B------:R-:W-:Y:S02]  /*2fc0*/  ISETP.GE.AND P0, PT, R3, R16, PT ;  /* 0x000000100300720c */ /* 0x000fe40003f06270 */
[----:B------:R-:W-:-:S02]  /*2fd0*/  IADD3 R5, R2, 0x11, RZ ;  /* 0x0000001102057810 */ /* 0x000fc40007ffe0ff */
[C---:B------:R-:W-:Y:S02]  /*2fe0*/  IADD3 R3, R2.reuse, 0x18, RZ ;  /* 0x0000001802037810 */ /* 0x040fe40007ffe0ff */
[CC--:B------:R-:W-:Y:S02]  /*2ff0*/  ISETP.GE.AND P3, PT, R5.reuse, R17.reuse, PT ;  /* 0x000000110500720c */ /* 0x0c0fe40003f66270 */
[-C--:B------:R-:W-:Y:S02]  /*3000*/  ISETP.GE.AND P4, PT, R5, R16.reuse, PT ;  /* 0x000000100500720c */ /* 0x080fe40003f86270 */
[C---:B------:R-:W-:Y:S02]  /*3010*/  ISETP.GE.AND P6, PT, R3.reuse, R17, PT ;  /* 0x000000110300720c */ /* 0x040fe40003fc6270 */
[----:B------:R-:W-:Y:S02]  /*3020*/  ISETP.GE.AND P2, PT, R3, R16, PT ;  /* 0x000000100300720c */ /* 0x000fe40003f46270 */
[----:B------:R-:W-:-:S02]  /*3030*/  IADD3 R5, R2, 0x19, RZ ;  /* 0x0000001902057810 */ /* 0x000fc40007ffe0ff */
[----:B------:R-:W-:Y:S02]  /*3040*/  IADD3 R3, R2, 0x20, RZ ;  /* 0x0000002002037810 */ /* 0x000fe40007ffe0ff */
[----:B------:R-:W-:Y:S02]  /*3050*/  FSEL R114, R8, -INF , !P1 ;  /* 0xff80000008727808 */ /* 0x000fe40004800000 */
[----:B------:R-:W-:Y:S02]  /*3060*/  FSEL R130, R10, -INF , !P0 ;  /* 0xff8000000a827808 */ /* 0x000fe40004000000 */
[----:B------:R-:W-:Y:S02]  /*3070*/  FSEL R115, R9, -INF , !P3 ;  /* 0xff80000009737808 */ /* 0x000fe40005800000 */
[----:B------:R-:W-:Y:S02]  /*3080*/  FSEL R131, R11, -INF , !P4 ;  /* 0xff8000000b837808 */ /* 0x000fe40006000000 */
[----:B--2---:R-:W-:Y:S01]  /*3090*/  HMMA.16816.F32.BF16 R8, R12, R36, R64 ;  /* 0x000000240c08723c */ /* 0x004fe20000041840 */
[----:B------:R-:W-:-:S02]  /*30a0*/  ISETP.GE.AND P5, PT, R5, R17, PT ;  /* 0x000000110500720c */ /* 0x000fc40003fa6270 */
[-C--:B------:R-:W-:Y:S02]  /*30b0*/  ISETP.GE.AND P1, PT, R5, R16.reuse, PT ;  /* 0x000000100500720c */ /* 0x080fe40003f26270 */
[C---:B------:R-:W-:Y:S02]  /*30c0*/  ISETP.GE.AND P0, PT, R3.reuse, R17, PT ;  /* 0x000000110300720c */ /* 0x040fe40003f06270 */
[----:B------:R-:W-:Y:S01]  /*30d0*/  ISETP.GE.AND P3, PT, R3, R16, PT ;  /* 0x000000100300720c */ /* 0x000fe20003f66270 */
[----:B------:R-:W-:Y:S01]  /*30e0*/  HMMA.16816.F32.BF16 R12, R12, R38, R56 ;  /* 0x000000260c0c723c */ /* 0x000fe20000041838 */
[C---:B------:R-:W-:Y:S02]  /*30f0*/  IADD3 R5, R2.reuse, 0x21, RZ ;  /* 0x0000002102057810 */ /* 0x040fe40007ffe0ff */
[----:B------:R-:W-:Y:S02]  /*3100*/  IADD3 R3, R2, 0x28, RZ ;  /* 0x0000002802037810 */ /* 0x000fe40007ffe0ff */
[----:B------:R-:W-:-:S02]  /*3110*/  FSEL R113, R32, -INF , !P6 ;  /* 0xff80000020717808 */ /* 0x000fc40007000000 */
[----:B------:R-:W-:Y:S02]  /*3120*/  FSEL R129, R34, -INF , !P2 ;  /* 0xff80000022817808 */ /* 0x000fe40005000000 */
[----:B------:R-:W-:Y:S02]  /*3130*/  FSEL R112, R33, -INF , !P5 ;  /* 0xff80000021707808 */ /* 0x000fe40006800000 */
[CC--:B------:R-:W-:Y:S02]  /*3140*/  ISETP.GE.AND P4, PT, R5.reuse, R17.reuse, PT ;  /* 0x000000110500720c */ /* 0x0c0fe40003f86270 */
        /* <DEDUP_REMOVED lines=8> */
[----:B------:R-:W-:-:S02]  /*31d0*/  FSEL R205, R29, -INF , !P4 ;  /* 0xff8000001dcd7808 */ /* 0x000fc40006000000 */
[CC--:B------:R-:W-:Y:S02]  /*31e0*/  ISETP.GE.AND P1, PT, R5.reuse, R17.reuse, PT ;  /* 0x000000110500720c */ /* 0x0c0fe40003f26270 */
[-C--:B------:R-:W-:Y:S02]  /*31f0*/  ISETP.GE.AND P0, PT, R5, R16.reuse, PT ;  /* 0x000000100500720c */ /* 0x080fe40003f06270 */
[C---:B------:R-:W-:Y:S02]  /*3200*/  ISETP.GE.AND P3, PT, R3.reuse, R17, PT ;  /* 0x000000110300720c */ /* 0x040fe40003f66270 */
[----:B------:R-:W-:Y:S02]  /*3210*/  ISETP.GE.AND P4, PT, R3, R16, PT ;  /* 0x000000100300720c */ /* 0x000fe40003f86270 */
[----:B------:R-:W-:Y:S02]  /*3220*/  IADD3 R3, R2, 0x38, RZ ;  /* 0x0000003802037810 */ /* 0x000fe40007ffe0ff */
[----:B------:R-:W-:-:S02]  /*3230*/  FSEL R207, R22, -INF , !P5 ;  /* 0xff80000016cf7808 */ /* 0x000fc40006800000 */
[----:B------:R-:W-:Y:S02]  /*3240*/  FSEL R204, R21, -INF , !P1 ;  /* 0xff80000015cc7808 */ /* 0x000fe40004800000 */
[----:B------:R-:W-:Y:S02]  /*3250*/  FSEL R244, R23, -INF , !P0 ;  /* 0xff80000017f47808 */ /* 0x000fe40004000000 */
[CC--:B------:R-:W-:Y:S02]  /*3260*/  ISETP.GE.AND P5, PT, R3.reuse, R17.reuse, PT ;  /* 0x000000110300720c */ /* 0x0c0fe40003fa6270 */
[----:B------:R-:W-:Y:S02]  /*3270*/  ISETP.GE.AND P1, PT, R3, R16, PT ;  /* 0x000000100300720c */ /* 0x000fe40003f26270 */
[C---:B------:R-:W-:Y:S02]  /*3280*/  ISETP.GE.AND P0, PT, R2.reuse, R17, PT ;  /* 0x000000110200720c */ /* 0x040fe40003f06270 */
[----:B------:R-:W-:-:S02]  /*3290*/  IADD3 R3, R2, 0x39, RZ ;  /* 0x0000003902037810 */ /* 0x000fc40007ffe0ff */
[----:B------:R-:W-:Y:S02]  /*32a0*/  FSEL R18, R40, -INF , !P0 ;  /* 0xff80000028127808 */ /* 0x000fe40004000000 */
[----:B------:R-:W-:Y:S02]  /*32b0*/  ISETP.GE.AND P0, PT, R3, R16, PT ;  /* 0x000000100300720c */ /* 0x000fe40003f06270 */
[----:B------:R-:W-:Y:S02]  /*32c0*/  IADD3 R5, R2, 0x31, RZ ;  /* 0x0000003102057810 */ /* 0x000fe40007ffe0ff */
[----:B------:R-:W-:Y:S02]  /*32d0*/  FSEL R190, R15, -INF , !P0 ;  /* 0xff8000000fbe7808 */ /* 0x000fe40004000000 */
[----:B------:R-:W-:Y:S02]  /*32e0*/  PLOP3.LUT P0, PT, PT, PT, UP0, 0x80, 0x0 ;  /* 0x000000000000781c */ /* 0x000fe40003f0f008 */
[----:B------:R-:W-:-:S02]  /*32f0*/  FSEL R245, R31, -INF , !P6 ;  /* 0xff8000001ff57808 */ /* 0x000fc40007000000 */
[----:B------:R-:W-:Y:S02]  /*3300*/  FSEL R149, R20, -INF , !P2 ;  /* 0xff80000014957808 */ /* 0x000fe40005000000 */
[----:B------:R-:W-:Y:S02]  /*3310*/  FSEL R171, R8, -INF , !P3 ;  /* 0xff80000008ab7808 */ /* 0x000fe40005800000 */
[----:B------:R-:W-:Y:S02]  /*3320*/  FSEL R251, R10, -INF , !P4 ;  /* 0xff8000000afb7808 */ /* 0x000fe40006000000 */
[CC--:B------:R-:W-:Y:S02]  /*3330*/  ISETP.GE.AND P6, PT, R5.reuse, R17.reuse, PT ;  /* 0x000000110500720c */ /* 0x0c0fe40003fc6270 */
[-C--:B------:R-:W-:Y:S02]  /*3340*/  ISETP.GE.AND P2, PT, R5, R16.reuse, PT ;  /* 0x000000100500720c */ /* 0x080fe40003f46270 */
[----:B------:R-:W-:Y:S01]  /*3350*/  ISETP.GE.AND P3, PT, R2, R16, PT ;  /* 0x000000100200720c */ /* 0x000fe20003f66270 */
[----:B------:R-:W-:Y:S01]  /*3360*/  IMAD.IADD R2, R109, 0x1, R110 ;  /* 0x000000016d027824 */ /* 0x000fe200078e026e */
[----:B------:R-:W-:-:S02]  /*3370*/  ISETP.GE.AND P4, PT, R3, R17, PT ;  /* 0x000000110300720c */ /* 0x000fc40003f86270 */
[----:B------:R-:W-:Y:S02]  /*3380*/  FSEL R19, R42, -INF , !P3 ;  /* 0xff8000002a137808 */ /* 0x000fe40005800000 */
[----:B------:R-:W-:Y:S02]  /*3390*/  FSEL R252, R9, -INF , !P6 ;  /* 0xff80000009fc7808 */ /* 0x000fe40007000000 */
[----:B------:R-:W-:Y:S02]  /*33a0*/  FSEL R179, R11, -INF , !P2 ;  /* 0xff8000000bb37808 */ /* 0x000fe40005000000 */
[----:B------:R-:W-:Y:S02]  /*33b0*/  FSEL R247, R12, -INF , !P5 ;  /* 0xff8000000cf77808 */ /* 0x000fe40006800000 */
[----:B------:R-:W-:Y:S02]  /*33c0*/  FSEL R175, R14, -INF , !P1 ;  /* 0xff8000000eaf7808 */ /* 0x000fe40004800000 */
[----:B------:R-:W-:Y:S01]  /*33d0*/  FSEL R188, R13, -INF , !P4 ;  /* 0xff8000000dbc7808 */ /* 0x000fe20006000000 */
[----:B------:R-:W-:Y:S05]  /*33e0*/  @!P0 BRA `(.L_x_346) ;  /* 0x0000024000008947 */ /* 0x000fea0003800000 */
[----:B----4-:R-:W-:Y:S01]  /*33f0*/  UIADD3 UR5, UR21, -0x2, URZ ;  /* 0xfffffffe15057890 */ /* 0x010fe2000fffe03f */
[C---:B------:R-:W-:Y:S01]  /*3400*/  IMAD.SHL.U32 R12, R118.reuse, 0x20, RZ ;  /* 0x00000020760c7824 */ /* 0x040fe200078e00ff */
[----:B------:R-:W-:-:S02]  /*3410*/  SHF.L.U64.HI R5, R118, 0x5, R119 ;  /* 0x0000000576057819 */ /* 0x000fc40000010277 */
[----:B------:R-:W-:Y:S02]  /*3420*/  USHF.R.S32.HI UR4, URZ, 0x1f, UR5 ;  /* 0x0000001f3f047899 */ /* 0x000fe40008011405 */
[----:B------:R-:W-:Y:S02]  /*3430*/  IMAD R3, R117, UR5, RZ ;  /* 0x0000000575037c24 */ /* 0x000fe4000f8e02ff */
[----:B------:R-:W-:-:S04]  /*3440*/  IMAD.WIDE.U32 R6, R120, UR5, R122 ;  /* 0x0000000578067c25 */ /* 0x000fc8000f8e007a */
[----:B------:R-:W-:Y:S01]  /*3450*/  IMAD R3, R120, UR4, R3 ;  /* 0x0000000478037c24 */ /* 0x000fe2000f8e0203 */
[----:B------:R-:W-:-:S03]  /*3460*/  LEA R10, P2, R6, c[0x0][0x168], 0x1 ;  /* 0x00005a00060a7a11 */ /* 0x000fc600078408ff */
[----:B------:R-:W-:Y:S01]  /*3470*/  IMAD.IADD R3, R7, 0x1, R3 ;  /* 0x0000000107037824 */ /* 0x000fe200078e0203 */
[----:B------:R-:W-:-:S04]  /*3480*/  IADD3 R8, P1, R12, R10, RZ ;  /* 0x0000000a0c087210 */ /* 0x000fc80007f3e0ff */
[----:B------:R-:W-:Y:S02]  /*3490*/  LEA.HI.X R11, R6, c[0x0][0x16c], R3, 0x1, P2 ;  /* 0x00005b00060b7a11 */ /* 0x000fe400010f0c03 */
[C---:B------:R-:W-:Y:S02]  /*34a0*/  IADD3 R6, P2, R12.reuse, R8, RZ ;  /* 0x000000080c067210 */ /* 0x040fe40007f5e0ff */
[----:B------:R-:W-:Y:S01]  /*34b0*/  IADD3.X R9, R5, R11, RZ, P1, !PT ;  /* 0x0000000b05097210 */ /* 0x000fe20000ffe4ff */
[----:B------:R-:W-:Y:S01]  /*34c0*/  @!PT LDS RZ, [RZ] ;  /* 0x00000000fffff984 */ /* 0x000fe20000000800 */
[----:B------:R-:W-:Y:S01]  /*34d0*/  @!PT LDS RZ, [RZ] ;  /* 0x00000000fffff984 */ /* 0x000fe20000000800 */
[----:B------:R-:W-:Y:S01]  /*34e0*/  @!PT LDS RZ, [RZ] ;  /* 0x00000000fffff984 */ /* 0x000fe20000000800 */
[----:B------:R1:W-:Y:S01]  /*34f0*/  LDGSTS.E.BYPASS.LTC128B.128 [R235+0x8000], [R10.64] ;  /* 0x080000000aeb7fae */ /* 0x0003e2000b901d56 */
[----:B------:R-:W-:-:S03]  /*3500*/  IADD3 R12, P1, R12, R6, RZ ;  /* 0x000000060c0c7210 */ /* 0x000fc60007f3e0ff */
[----:B------:R1:W-:Y:S01]  /*3510*/  LDGSTS.E.BYPASS.LTC128B.128 [R235+0xa000], [R10.64+0x80] ;  /* 0x0a0000800aeb7fae */ /* 0x0003e2000b901d56 */
[----:B------:R-:W-:-:S03]  /*3520*/  IMAD.X R7, R5, 0x1, R9, P2 ;  /* 0x0000000105077824 */ /* 0x000fc600010e0609 */
[----:B------:R1:W-:Y:S02]  /*3530*/  LDGSTS.E.BYPASS.LTC128B.128 [R235+0xc000], [R10.64+0x100] ;  /* 0x0c0001000aeb7fae */ /* 0x0003e4000b901d56 */
[----:B------:R-:W-:Y:S02]  /*3540*/  IADD3.X R13, R5, R7, RZ, P1, !PT ;  /* 0x00000007050d7210 */ /* 0x000fe40000ffe4ff */
        /* <DEDUP_REMOVED lines=14> */
.L_x_346:
[----:B----4-:R-:W-:Y:S01]  /*3630*/  FMNMX.FTZ R3, R18, R52, !PT ;  /* 0x0000003412037209 */ /* 0x010fe20007810000 */
[----:B------:R-:W-:Y:S01]  /*3640*/  IMAD.WIDE.U32 R176, R68, -0x326172a9, RZ ;  /* 0xcd9e8d5744b07825 */ /* 0x000fe200078e00ff */
[----:B------:R-:W-:-:S02]  /*3650*/  USHF.L.U32 UR4, UR26, 0x1, URZ ;  /* 0x000000011a047899 */ /* 0x000fc4000800063f */
[----:B------:R-:W-:Y:S01]  /*3660*/  FMNMX.FTZ R3, R41, R3, !PT ;  /* 0x0000000329037209 */ /* 0x000fe20007810000 */
[----:B------:R-:W-:Y:S01]  /*3670*/  UIADD3 UR14, UR25, -0x4498517b, URZ ;  /* 0xbb67ae85190e7890 */ /* 0x000fe2000fffe03f */
[----:B------:R-:W-:Y:S01]  /*3680*/  IMAD.WIDE.U32 R150, R121, -0x2daee0ad, RZ ;  /* 0xd2511f5379967825 */ /* 0x000fe200078e00ff */
[----:B------:R-:W-:Y:S01]  /*3690*/  UIADD3 UR15, UR24, -0x61c88647, URZ ;  /* 0x9e3779b9180f7890 */ /* 0x000fe2000fffe03f */
[----:B------:R-:W-:Y:S01]  /*36a0*/  FMNMX.FTZ R3, R43, R3, !PT ;  /* 0x000000032b037209 */ /* 0x000fe20007810000 */
[----:B------:R-:W-:Y:S01]  /*36b0*/  UIADD3 UR13, UR24, 0x3c6ef372, URZ ;  /* 0x3c6ef372180d7890 */ /* 0x000fe2000fffe03f */
[----:B------:R-:W-:Y:S01]  /*36c0*/  IMAD.SHL.U32 R209, R2, 0x2, RZ ;  /* 0x0000000202d17824 */ /* 0x000fe200078e00ff */
[----:B------:R-:W-:Y:S01]  /*36d0*/  UIADD3 UR12, UR25, 0x76cf5d0a, URZ ;  /* 0x76cf5d0a190c7890 */ /* 0x000fe2000fffe03f */
[----:B------:R-:W-:Y:S01]  /*36e0*/  FMNMX.FTZ R3, R114, R3, !PT ;  /* 0x0000000372037209 */ /* 0x000fe20007810000 */
[----:B------:R-:W-:Y:S01]  /*36f0*/  UIADD3 UR10, UR25, 0x32370b8f, URZ ;  /* 0x32370b8f190a7890 */ /* 0x000fe2000fffe03f */
[----:B------:R-:W-:Y:S01]  /*3700*/  IMAD R210, R4, 0x2, R209 ;  /* 0x0000000204d27824 */ /* 0x000fe200078e02d1 */
[----:B------:R-:W-:Y:S01]  /*3710*/  UIADD3 UR9, UR24, 0x78dde6e4, URZ ;  /* 0x78dde6e418097890 */ /* 0x000fe2000fffe03f */
[----:B------:R-:W-:Y:S01]  /*3720*/  FMNMX.FTZ R3, R115, R3, !PT ;  /* 0x0000000373037209 */ /* 0x000fe20007810000 */
[----:B------:R-:W-:Y:S01]  /*3730*/  UIADD3 UR11, UR24, -0x255992d5, URZ ;  /* 0xdaa66d2b180b7890 */ /* 0x000fe2000fffe03f */
[----:B------:R-:W-:Y:S01]  /*3740*/  LEA R212, R0, R209, 0x1 ;  /* 0x000000d100d47211 */ /* 0x000fe200078e08ff */
[----:B------:R-:W-:Y:S01]  /*3750*/  UIADD3 UR6, UR25, -0x56f99767, URZ ;  /* 0xa906689919067890 */ /* 0x000fe2000fffe03f */
[----:B------:R-:W-:Y:S01]  /*3760*/  FMNMX.FTZ R3, R113, R3, !PT ;  /* 0x0000000371037209 */ /* 0x000fe20007810000 */
[----:B------:R-:W-:Y:S01]  /*3770*/  UIADD3 UR8, UR25, -0x126145ec, URZ ;  /* 0xed9eba1419087890 */ /* 0x000fe2000fffe03f */
[----:B------:R-:W-:Y:S01]  /*3780*/  IMAD R170, R111, 0x10000, R111 ;  /* 0x000100006faa7824 */ /* 0x000fe200078e026f */
[----:B------:R-:W-:Y:S01]  /*3790*/  UIADD3 UR16, UR24, -0x4ab325aa, URZ ;  /* 0xb54cda5618107890 */ /* 0x000fe2000fffe03f */
[----:B------:R-:W-:Y:S01]  /*37a0*/  FMNMX.FTZ R3, R112, R3, !PT ;  /* 0x0000000370037209 */ /* 0x000fe20007810000 */
[----:B------:R-:W-:Y:S01]  /*37b0*/  IMAD R211, R0, 0x2, R210 ;  /* 0x0000000200d37824 */ /* 0x000fe200078e02d2 */
[----:B------:R-:W-:Y:S01]  /*37c0*/  LDSM.16.MT88.4 R36, [R209+0x12000] ;  /* 0x01200000d124783b */ /* 0x000fe20000004200 */
[----:B------:R-:W-:Y:S01]  /*37d0*/  UIADD3 UR7, UR24, 0x1715609d, URZ ;  /* 0x1715609d18077890 */ /* 0x000fe2000fffe03f */
[----:B------:R-:W-:-:S02]  /*37e0*/  FMNMX.FTZ R5, R206, R3, !PT ;  /* 0x00000003ce057209 */ /* 0x000fc40007810000 */
[----:B------:R-:W-:Y:S01]  /*37f0*/  FMNMX.FTZ R3, R19, R45, !PT ;  /* 0x0000002d13037209 */ /* 0x000fe20007810000 */
[----:B------:R-:W-:Y:S01]  /*3800*/  LDSM.16.MT88.4 R48, [R210+0x10000] ;  /* 0x01000000d230783b */ /* 0x000fe20000004200 */
        /* <DEDUP_REMOVED lines=17> */
[----:B------:R-:W-:-:S03]  /*3920*/  FMNMX.FTZ R3, R246, R3, !PT ;  /* 0x00000003f6037209 */ /* 0x000fc60007810000 */
[----:B------:R-:W2:Y:S01]  /*3930*/  SHFL.BFLY PT, R5, R148, 0x2, 0x1f ;  /* 0x0c401f0094057f89 */ /* 0x000ea200000e0000 */
[----:B------:R-:W-:-:S04]  /*3940*/  FMNMX.FTZ R3, R245, R3, !PT ;  /* 0x00000003f5037209 */ /* 0x000fc80007810000 */
[----:B------:R-:W-:-:S04]  /*3950*/  FMNMX.FTZ R3, R207, R3, !PT ;  /* 0x00000003cf037209 */ /* 0x000fc80007810000 */
[----:B------:R-:W-:-:S04]  /*3960*/  FMNMX.FTZ R3, R244, R3, !PT ;  /* 0x00000003f4037209 */ /* 0x000fc80007810000 */
[----:B------:R-:W-:-:S04]  /*3970*/  FMNMX.FTZ R3, R251, R3, !PT ;  /* 0x00000003fb037209 */ /* 0x000fc80007810000 */
[----:B------:R-:W-:-:S04]  /*3980*/  FMNMX.FTZ R3, R179, R3, !PT ;  /* 0x00000003b3037209 */ /* 0x000fc80007810000 */
[----:B------:R-:W-:Y:S02]  /*3990*/  FMNMX.FTZ R3, R175, R3, !PT ;  /* 0x00000003af037209 */ /* 0x000fe40007810000 */
[----:B--2---:R-:W-:Y:S02]  /*39a0*/  FMNMX.FTZ R148, R148, R5, !PT ;  /* 0x0000000594947209 */ /* 0x004fe40007810000 */
[----:B------:R-:W-:Y:S02]  /*39b0*/  FMNMX.FTZ R3, R190, R3, !PT ;  /* 0x00000003be037209 */ /* 0x000fe40007810000 */
[----:B------:R-:W-:Y:S01]  /*39c0*/  LOP3.LUT R5, R116, UR24, RZ, 0x3c, !PT ;  /* 0x0000001874057c12 */ /* 0x000fe2000f8e3cff */
[----:B-1----:R-:W1:Y:S03]  /*39d0*/  SHFL.BFLY PT, R9, R148, 0x1, 0x1f ;  /* 0x0c201f0094097f89 */ /* 0x002e6600000e0000 */
[----:B------:R-:W-:Y:S01]  /*39e0*/  LOP3.LUT R6, R177, R5, RZ, 0x3c, !PT ;  /* 0x00000005b1067212 */ /* 0x000fe200078e3cff */
[----:B------:R-:W2:Y:S04]  /*39f0*/  SHFL.BFLY PT, R10, R3, 0x2, 0x1f ;  /* 0x0c401f00030a7f89 */ /* 0x000ea800000e0000 */
[----:B------:R3:W-:Y:S01]  /*3a00*/  STL [R1+0x48], R5 ;  /* 0x0000480501007387 */ /* 0x0007e20000100800 */
[----:B------:R-:W-:-:S05]  /*3a10*/  IMAD.WIDE.U32 R168, R6, -0x2daee0ad, RZ ;  /* 0xd2511f5306a87825 */ /* 0x000fca00078e00ff */
[----:B------:R-:W-:Y:S01]  /*3a20*/  LOP3.LUT R8, R169, UR14, R150, 0x96, !PT ;  /* 0x0000000ea9087c12 */ /* 0x000fe2000f8e9696 */
[----:B------:R-:W-:Y:S04]  /*3a30*/  STL.64 [R1+0x28], R168 ;  /* 0x000028a801007387 */ /* 0x000fe80000100a00 */
[----:B------:R-:W-:Y:S01]  /*3a40*/  IMAD.WIDE.U32 R236, R8, -0x326172a9, RZ ;  /* 0xcd9e8d5708ec7825 */ /* 0x000fe200078e00ff */
[----:B-1----:R-:W-:-:S04]  /*3a50*/  FMNMX.FTZ R148, R148, R9, !PT ;  /* 0x0000000994947209 */ /* 0x002fc80007810000 */
[----:B------:R-:W-:Y:S01]  /*3a60*/  STL.64 [R1+0x10], R236 ;  /* 0x000010ec01007387 */ /* 0x000fe20000100a00 */
[----:B--2---:R-:W-:Y:S01]  /*3a70*/  FMNMX.FTZ R3, R3, R10, !PT ;  /* 0x0000000a03037209 */ /* 0x004fe20007810000 */
[C---:B------:R-:W-:Y:S01]  /*3a80*/  FMUL.FTZ R13, R148.reuse, c[0x0][0x23c] ;  /* 0x00008f00940d7a20 */ /* 0x040fe20000410000 */
[----:B------:R-:W-:Y:S01]  /*3a90*/  FSETP.NEU.FTZ.AND P1, PT, R148, -INF , PT ;  /* 0xff8000009400780b */ /* 0x000fe20003f3d000 */
[----:B---3--:R-:W-:Y:S02]  /*3aa0*/  IMAD.U32 R5, RZ, RZ, UR4 ;  /* 0x00000004ff057e24 */ /* 0x008fe4000f8e00ff */
[----:B------:R-:W1:Y:S01]  /*3ab0*/  SHFL.BFLY PT, R9, R3, 0x1, 0x1f ;  /* 0x0c201f0003097f89 */ /* 0x000e6200000e0000 */
[----:B------:R-:W-:Y:S01]  /*3ac0*/  FSEL R13, R13, RZ, P1 ;  /* 0x000000ff0d0d7208 */ /* 0x000fe20000800000 */
[----:B------:R-:W-:Y:S01]  /*3ad0*/  UIADD3 UR4, UR4, 0x1, URZ ;  /* 0x0000000104047890 */ /* 0x000fe2000fffe03f */
[----:B------:R-:W-:-:S03]  /*3ae0*/  LOP3.LUT R5, R151, UR25, R5, 0x96, !PT ;  /* 0x0000001997057c12 */ /* 0x000fc6000f8e9605 */
[----:B------:R-:W-:Y:S02]  /*3af0*/  FFMA.FTZ R8, R18, c[0x0][0x23c], -R13 ;  /* 0x00008f0012087a23 */ /* 0x000fe4000001080d */
[----:B------:R-:W-:Y:S02]  /*3b00*/  IMAD.WIDE.U32 R6, R5, -0x326172a9, RZ ;  /* 0xcd9e8d5705067825 */ /* 0x000fe400078e00ff */
[----:B------:R2:W-:Y:S03]  /*3b10*/  MUFU.EX2 R189, R8 ;  /* 0x0000000800bd7308 */ /* 0x0005e60000000800 */
[----:B------:R-:W-:Y:S02]  /*3b20*/  LOP3.LUT R7, R7, UR15, R176, 0x96, !PT ;  /* 0x0000000f07077c12 */ /* 0x000fe4000f8e96b0 */
[----:B------:R-:W-:-:S03]  /*3b30*/  LOP3.LUT R5, R237, UR13, R6, 0x96, !PT ;  /* 0x0000000ded057c12 */ /* 0x000fc6000f8e9606 */
[----:B------:R-:W-:-:S04]  /*3b40*/  IMAD.WIDE.U32 R6, R7, -0x2daee0ad, RZ ;  /* 0xd2511f5307067825 */ /* 0x000fc800078e00ff */
[----:B------:R-:W-:Y:S01]  /*3b50*/  IMAD.WIDE.U32 R10, R5, -0x2daee0ad, RZ ;  /* 0xd2511f53050a7825 */ /* 0x000fe200078e00ff */
[----:B------:R-:W-:Y:S02]  /*3b60*/  LOP3.LUT R7, R7, UR12, R168, 0x96, !PT ;  /* 0x0000000c07077c12 */ /* 0x000fe4000f8e96a8 */
[----:B-1----:R-:W-:Y:S01]  /*3b70*/  FMNMX.FTZ R3, R3, R9, !PT ;  /* 0x0000000903037209 */ /* 0x002fe20007810000 */
[----:B--2---:R-:W-:Y:S01]  /*3b80*/  FFMA.FTZ R8, R52, c[0x0][0x23c], -R13 ;  /* 0x00008f0034087a23 */ /* 0x004fe2000001080d */
[----:B------:R-:W-:Y:S01]  /*3b90*/  LOP3.LUT R5, R11, UR10, R6, 0x96, !PT ;  /* 0x0000000a0b057c12 */ /* 0x000fe2000f8e9606 */
[----:B------:R-:W-:Y:S01]  /*3ba0*/  IMAD.WIDE.U32 R6, R7, -0x326172a9, RZ ;  /* 0xcd9e8d5707067825 */ /* 0x000fe200078e00ff */
[----:B------:R-:W-:Y:S01]  /*3bb0*/  FSETP.NEU.FTZ.AND P1, PT, R3, -INF , PT ;  /* 0xff8000000300780b */ /* 0x000fe20003f3d000 */
[----:B------:R1:W-:Y:S01]  /*3bc0*/  MUFU.EX2 R197, R8 ;  /* 0x0000000800c57308 */ /* 0x0003e20000000800 */
[----:B------:R-:W-:Y:S01]  /*3bd0*/  LDSM.16.MT88.4 R52, [R209+0x16000] ;  /* 0x01600000d134783b */ /* 0x000fe20000004200 */
[----:B------:R-:W-:Y:S01]  /*3be0*/  IMAD.WIDE.U32 R152, R5, -0x326172a9, RZ ;  /* 0xcd9e8d5705987825 */ /* 0x000fe200078e00ff */
[----:B------:R-:W-:-:S03]  /*3bf0*/  LOP3.LUT R7, R7, UR11, R236, 0x96, !PT ;  /* 0x0000000b07077c12 */ /* 0x000fc6000f8e96ec */
[----:B------:R-:W-:Y:S01]  /*3c00*/  FMUL.FTZ R12, R3, c[0x0][0x23c] ;  /* 0x00008f00030c7a20 */ /* 0x000fe20000410000 */
[----:B------:R-:W-:Y:S01]  /*3c10*/  LOP3.LUT R5, R153, UR9, R6, 0x96, !PT ;  /* 0x0000000999057c12 */ /* 0x000fe2000f8e9606 */
[----:B------:R-:W-:-:S03]  /*3c20*/  IMAD.WIDE.U32 R6, R7, -0x2daee0ad, RZ ;  /* 0xd2511f5307067825 */ /* 0x000fc600078e00ff */
[----:B------:R-:W-:Y:S01]  /*3c30*/  FSEL R12, R12, RZ, P1 ;  /* 0x000000ff0c0c7208 */ /* 0x000fe20000800000 */
[----:B------:R-:W-:-:S04]  /*3c40*/  IMAD.WIDE.U32 R156, R5, -0x2daee0ad, RZ ;  /* 0xd2511f53059c7825 */ /* 0x000fc800078e00ff */
[----:B------:R-:W-:Y:S01]  /*3c50*/  FFMA.FTZ R5, R41, c[0x0][0x23c], -R13 ;  /* 0x00008f0029057a23 */ /* 0x000fe2000001080d */
[----:B------:R-:W-:Y:S02]  /*3c60*/  LOP3.LUT R6, R157, UR6, R6, 0x96, !PT ;  /* 0x000000069d067c12 */ /* 0x000fe4000f8e9606 */
[----:B-1----:R-:W-:Y:S01]  /*3c70*/  LOP3.LUT R8, R7, UR8, R10, 0x96, !PT ;  /* 0x0000000807087c12 */ /* 0x002fe2000f8e960a */
[----:B------:R1:W-:Y:S02]  /*3c80*/  MUFU.EX2 R191, R5 ;  /* 0x0000000500bf7308 */ /* 0x0003e40000000800 */
[----:B------:R-:W-:-:S04]  /*3c90*/  IMAD.WIDE.U32 R6, R6, -0x326172a9, RZ ;  /* 0xcd9e8d5706067825 */ /* 0x000fc800078e00ff */
[----:B------:R-:W-:Y:S01]  /*3ca0*/  IMAD.WIDE.U32 R14, R8, -0x326172a9, RZ ;  /* 0xcd9e8d57080e7825 */ /* 0x000fe200078e00ff */
[----:B------:R-:W-:Y:S02]  /*3cb0*/  SHF.R.U32.HI R9, RZ, 0x10, R6 ;  /* 0x00000010ff097819 */ /* 0x000fe40000011606 */
[C---:B------:R-:W-:Y:S02]  /*3cc0*/  LOP3.LUT R8, R6.reuse, 0xffff, RZ, 0xc0, !PT ;  /* 0x0000ffff06087812 */ /* 0x040fe400078ec0ff */
[----:B------:R-:W-:Y:S02]  /*3cd0*/  LOP3.LUT R2, R7, UR16, R14, 0x96, !PT ;  /* 0x0000001007027c12 */ /* 0x000fe4000f8e960e */
[----:B------:R-:W-:Y:S02]  /*3ce0*/  SHF.R.U32.HI R10, RZ, 0x18, R6 ;  /* 0x00000018ff0a7819 */ /* 0x000fe40000011606 */
[----:B------:R-:W-:Y:S01]  /*3cf0*/  LOP3.LUT R9, R9, 0xff, RZ, 0xc0, !PT ;  /* 0x000000ff09097812 */ /* 0x000fe200078ec0ff */
[----:B-1----:R-:W-:Y:S01]  /*3d00*/  FFMA.FTZ R5, R43, c[0x0][0x23c], -R13 ;  /* 0x00008f002b057a23 */ /* 0x002fe2000001080d */
[----:B------:R-:W-:Y:S01]  /*3d10*/  SHF.R.U32.HI R4, RZ, 0x10, R2 ;  /* 0x00000010ff047819 */ /* 0x000fe20000011602 */
[----:B------:R-:W1:Y:S01]  /*3d20*/  LDSM.16.MT88.4 R40, [R209+0x10000] ;  /* 0x01000000d128783b */ /* 0x000e620000004200 */
[----:B------:R-:W-:Y:S01]  /*3d30*/  LOP3.LUT R11, R6, 0xff, RZ, 0xc0, !PT ;  /* 0x000000ff060b7812 */ /* 0x000fe200078ec0ff */
[----:B------:R2:W3:Y:S01]  /*3d40*/  MUFU.EX2 R248, R5 ;  /* 0x0000000500f87308 */ /* 0x0004e20000000800 */
[----:B------:R-:W-:-:S02]  /*3d50*/  SHF.R.U32.HI R8, RZ, 0x8, R8 ;  /* 0x00000008ff087819 */ /* 0x000fc40000011608 */
[----:B------:R-:W-:Y:S02]  /*3d60*/  PRMT R10, R9, 0x5410, R10 ;  /* 0x00005410090a7816 */ /* 0x000fe4000000000a */
[----:B------:R-:W-:Y:S02]  /*3d70*/  LOP3.LUT R0, R2, 0xffff, RZ, 0xc0, !PT ;  /* 0x0000ffff02007812 */ /* 0x000fe400078ec0ff */
[----:B------:R-:W-:Y:S02]  /*3d80*/  SHF.R.U32.HI R9, RZ, 0x18, R2 ;  /* 0x00000018ff097819 */ /* 0x000fe40000011602 */
[----:B------:R-:W-:Y:S01]  /*3d90*/  LOP3.LUT R6, R4, 0xff, RZ, 0xc0, !PT ;  /* 0x000000ff04067812 */ /* 0x000fe200078ec0ff */
[----:B------:R-:W-:Y:S01]  /*3da0*/  HSET2.LE.AND R4, R10, R170, PT ;  /* 0x000000aa0a047233 */ /* 0x000fe20003803000 */
[----:B------:R-:W-:Y:S02]  /*3db0*/  PRMT R8, R11, 0x5410, R8 ;  /* 0x000054100b087816 */ /* 0x000fe40000000008 */
[----:B------:R-:W-:-:S02]  /*3dc0*/  LOP3.LUT R11, R2, 0xff, RZ, 0xc0, !PT ;  /* 0x000000ff020b7812 */ /* 0x000fc400078ec0ff */
[----:B------:R-:W-:Y:S01]  /*3dd0*/  SHF.R.U32.HI R7, RZ, 0x8, R0 ;  /* 0x00000008ff077819 */ /* 0x000fe20000011600 */
[----:B--2---:R-:W-:Y:S01]  /*3de0*/  FFMA.FTZ R5, R44, c[0x0][0x23c], -R12 ;  /* 0x00008f002c057a23 */ /* 0x004fe2000001080c */
[----:B------:R-:W-:Y:S01]  /*3df0*/  PRMT R6, R6, 0x5410, R9 ;  /* 0x0000541006067816 */ /* 0x000fe20000000009 */
[----:B------:R-:W-:Y:S01]  /*3e00*/  HSET2.LE.AND R0, R8, R170, PT ;  /* 0x000000aa08007233 */ /* 0x000fe20003803000 */
[----:B------:R-:W-:Y:S01]  /*3e10*/  PRMT R7, R11, 0x5410, R7 ;  /* 0x000054100b077816 */ /* 0x000fe20000000007 */
[----:B------:R2:W-:Y:S01]  /*3e20*/  MUFU.EX2 R199, R5 ;  /* 0x0000000500c77308 */ /* 0x0005e20000000800 */
[----:B---3--:R-:W-:-:S04]  /*3e30*/  F2FP.BF16.PACK_AB R2, R248, R191 ;  /* 0x000000bff802723e */ /* 0x008fc800000010ff */
[----:B------:R-:W-:Y:S01]  /*3e40*/  LOP3.LUT R10, R0, R2, RZ, 0xc0, !PT ;  /* 0x00000002000a7212 */ /* 0x000fe200078ec0ff */
[----:B------:R-:W-:Y:S01]  /*3e50*/  HSET2.LE.AND R0, R7, R170, PT ;  /* 0x000000aa07007233 */ /* 0x000fe20003803000 */
[----:B------:R-:W-:-:S04]  /*3e60*/  F2FP.BF16.PACK_AB R2, R197, R189 ;  /* 0x000000bdc502723e */ /* 0x000fc800000010ff */
[----:B------:R-:W-:Y:S01]  /*3e70*/  LOP3.LUT R8, R0, R2, RZ, 0xc0, !PT ;  /* 0x0000000200087212 */ /* 0x000fe200078ec0ff */
[--C-:B------:R-:W-:Y:S02]  /*3e80*/  FFMA.FTZ R0, R114, c[0x0][0x23c], -R13.reuse ;  /* 0x00008f0072007a23 */ /* 0x100fe4000001080d */
[----:B------:R-:W-:Y:S02]  /*3e90*/  FFMA.FTZ R2, R115, c[0x0][0x23c], -R13 ;  /* 0x00008f0073027a23 */ /* 0x000fe4000001080d */
[----:B--2---:R-:W-:Y:S01]  /*3ea0*/  FFMA.FTZ R5, R24, c[0x0][0x23c], -R12 ;  /* 0x00008f0018057a23 */ /* 0x004fe2000001080c */
[----:B------:R2:W-:Y:S01]  /*3eb0*/  MUFU.EX2 R250, R0 ;  /* 0x0000000000fa7308 */ /* 0x0005e20000000800 */
[----:B------:R-:W-:Y:S07]  /*3ec0*/  LDSM.16.MT88.4 R24, [R211+0x12000] ;  /* 0x01200000d318783b */ /* 0x000fee0000004200 */
[----:B------:R3:W4:Y:S01]  /*3ed0*/  MUFU.EX2 R249, R5 ;  /* 0x0000000500f97308 */ /* 0x0007220000000800 */
[----:B--2---:R-:W-:-:S07]  /*3ee0*/  LOP3.LUT R0, R15, UR7, R152, 0x96, !PT ;  /* 0x000000070f007c12 */ /* 0x004fce000f8e9698 */
[----:B------:R2:W-:Y:S01]  /*3ef0*/  MUFU.EX2 R180, R2 ;  /* 0x0000000200b47308 */ /* 0x0005e20000000800 */
[----:B---3--:R-:W-:Y:S02]  /*3f00*/  FFMA.FTZ R5, R19, c[0x0][0x23c], -R12 ;  /* 0x00008f0013057a23 */ /* 0x008fe4000001080c */
[----:B------:R-:W-:-:S05]  /*3f10*/  IMAD.MOV.U32 R19, RZ, RZ, R179 ;  /* 0x000000ffff137224 */ /* 0x000fca00078e00b3 */
[----:B------:R3:W-:Y:S01]  /*3f20*/  MUFU.EX2 R178, R5 ;  /* 0x0000000500b27308 */ /* 0x0007e20000000800 */
[----:B--2---:R-:W-:-:S07]  /*3f30*/  FFMA.FTZ R2, R113, c[0x0][0x23c], -R13 ;  /* 0x00008f0071027a23 */ /* 0x004fce000001080d */
[----:B------:R-:W-:Y:S01]  /*3f40*/  MUFU.EX2 R196, R2 ;  /* 0x0000000200c47308 */ /* 0x000fe20000000800 */
[----:B---3--:R-:W-:Y:S02]  /*3f50*/  FFMA.FTZ R5, R45, c[0x0][0x23c], -R12 ;  /* 0x00008f002d057a23 */ /* 0x008fe4000001080c */
[----:B------:R-:W-:Y:S05]  /*3f60*/  LDSM.16.MT88.4 R44, [R211+0x10000] ;  /* 0x01000000d32c783b */ /* 0x000fea0000004200 */
[----:B------:R4:W2:Y:S02]  /*3f70*/  MUFU.EX2 R198, R5 ;  /* 0x0000000500c67308 */ /* 0x0008a40000000800 */
[----:B----4-:R-:W-:-:S04]  /*3f80*/  F2FP.BF16.PACK_AB R5, R249, R199 ;  /* 0x000000c7f905723e */ /* 0x010fc800000010ff */
[----:B------:R-:W-:Y:S01]  /*3f90*/  LOP3.LUT R11, R4, R5, RZ, 0xc0, !PT ;  /* 0x00000005040b7212 */ /* 0x000fe200078ec0ff */
[----:B------:R-:W-:Y:S01]  /*3fa0*/  HSET2.LE.AND R4, R6, R170, PT ;  /* 0x000000aa06047233 */ /* 0x000fe20003803000 */
[----:B--2---:R-:W-:-:S04]  /*3fb0*/  F2FP.BF16.PACK_AB R5, R198, R178 ;  /* 0x000000b2c605723e */ /* 0x004fc800000010ff */
[----:B------:R-:W-:Y:S02]  /*3fc0*/  LOP3.LUT R9, R4, R5, RZ, 0xc0, !PT ;  /* 0x0000000504097212 */ /* 0x000fe400078ec0ff */
[----:B------:R-:W2:Y:S05]  /*3fd0*/  LDSM.16.MT88.4 R4, [R210+0x14000] ;  /* 0x01400000d204783b */ /* 0x000eaa0000004200 */
[C---:B------:R-:W-:Y:S08]  /*3fe0*/  HMMA.16816.F32.BF16 R140, R8.reuse, R36, RZ ;  /* 0x00000024088c723c */ /* 0x040ff000000418ff */
[C---:B------:R-:W-:Y:S08]  /*3ff0*/  HMMA.16816.F32.BF16 R136, R8.reuse, R38, RZ ;  /* 0x000000260888723c */ /* 0x040ff000000418ff */
[C---:B-1----:R-:W-:Y:S08]  /*4000*/  HMMA.16816.F32.BF16 R132, R8.reuse, R40, RZ ;  /* 0x000000280884723c */ /* 0x042ff000000418ff */
[C---:B------:R-:W-:Y:S01]  /*4010*/  HMMA.16816.F32.BF16 R120, R8.reuse, R42, RZ ;  /* 0x0000002a0878723c */ /* 0x040fe200000418ff */
[----:B------:R-:W1:Y:S07]  /*4020*/  LDSM.16.MT88.4 R40, [R212+0x14000] ;  /* 0x01400000d428783b */ /* 0x000e6e0000004200 */
[C---:B------:R-:W-:Y:S08]  /*4030*/  HMMA.16816.F32.BF16 R104, R8.reuse, R48, RZ ;  /* 0x000000300868723c */ /* 0x040ff000000418ff */
[C---:B------:R-:W-:Y:S01]  /*4040*/  HMMA.16816.F32.BF16 R80, R8.reuse, R50, RZ ;  /* 0x000000320850723c */ /* 0x040fe200000418ff */
[----:B------:R-:W3:Y:S07]  /*4050*/  LDSM.16.MT88.4 R48, [R211+0x14000] ;  /* 0x01400000d330783b */ /* 0x000eee0000004200 */
[C---:B------:R-:W-:Y:S08]  /*4060*/  HMMA.16816.F32.BF16 R36, R8.reuse, R20, RZ ;  /* 0x000000140824723c */ /* 0x040ff000000418ff */
[C---:B------:R-:W-:Y:S01]  /*4070*/  HMMA.16816.F32.BF16 R68, R8.reuse, R22, RZ ;  /* 0x000000160844723c */ /* 0x040fe200000418ff */
[----:B------:R-:W4:Y:S07]  /*4080*/  LDSM.16.MT88.4 R20, [R212+0x16000] ;  /* 0x01600000d414783b */ /* 0x000f2e0000004200 */
[C---:B------:R-:W-:Y:S08]  /*4090*/  HMMA.16816.F32.BF16 R124, R8.reuse, R32, RZ ;  /* 0x00000020087c723c */ /* 0x040ff000000418ff */
[C---:B------:R-:W-:Y:S01]  /*40a0*/  HMMA.16816.F32.BF16 R108, R8.reuse, R34, RZ ;  /* 0x00000022086c723c */ /* 0x040fe200000418ff */
[----:B------:R-:W5:Y:S07]  /*40b0*/  LDSM.16.MT88.4 R32, [R210+0x16000] ;  /* 0x01600000d220783b */ /* 0x000f6e0000004200 */
[C---:B------:R-:W-:Y:S08]  /*40c0*/  HMMA.16816.F32.BF16 R100, R8.reuse, R28, RZ ;  /* 0x0000001c0864723c */ /* 0x040ff000000418ff */
[C---:B------:R-:W-:Y:S01]  /*40d0*/  HMMA.16816.F32.BF16 R76, R8.reuse, R30, RZ ;  /* 0x0000001e084c723c */ /* 0x040fe200000418ff */
[----:B------:R-:W1:Y:S07]  /*40e0*/  LDSM.16.MT88.4 R28, [R211+0x16000] ;  /* 0x01600000d31c783b */ /* 0x000e6e0000004200 */
[C---:B--2---:R-:W-:Y:S07]  /*40f0*/  HMMA.16816.F32.BF16 R92, R8.reuse, R4, RZ ;  /* 0x00000004085c723c */ /* 0x044fee00000418ff */
[----:B------:R-:W-:Y:S01]  /*4100*/  IMAD.WIDE.U32 R4, R0, -0x2daee0ad, RZ ;  /* 0xd2511f5300047825 */ /* 0x000fe200078e00ff */
[----:B------:R-:W-:Y:S03]  /*4110*/  HMMA.16816.F32.BF16 R60, R8, R44, RZ ;  /* 0x0000002c083c723c */ /* 0x000fe600000418ff */
[----:B------:R-:W-:Y:S01]  /*4120*/  FFMA.FTZ R0, R112, c[0x0][0x23c], -R13 ;  /* 0x00008f0070007a23 */ /* 0x000fe2000001080d */
[----:B------:R-:W-:-:S02]  /*4130*/  LOP3.LUT R2, R4, 0xffff, RZ, 0xc0, !PT ;  /* 0x0000ffff04027812 */ /* 0x000fc400078ec0ff */
[----:B------:R-:W-:Y:S01]  /*4140*/  LOP3.LUT R14, R4, 0xff, RZ, 0xc0, !PT ;  /* 0x000000ff040e7812 */ /* 0x000fe200078ec0ff */
[----:B------:R2:W1:Y:S01]  /*4150*/  MUFU.EX2 R173, R0 ;  /* 0x0000000000ad7308 */ /* 0x0004620000000800 */
[C---:B------:R-:W-:Y:S08]  /*4160*/  HMMA.16816.F32.BF16 R116, R8.reuse, R46, RZ ;  /* 0x0000002e0874723c */ /* 0x040ff000000418ff */
[----:B------:R-:W-:Y:S01]  /*4170*/  HMMA.16816.F32.BF16 R44, R8, R6, RZ ;  /* 0x00000006082c723c */ /* 0x000fe200000418ff */
[----:B--2---:R-:W-:-:S06]  /*4180*/  SHF.R.U32.HI R0, RZ, 0x10, R4 ;  /* 0x00000010ff007819 */ /* 0x004fcc0000011604 */
[----:B------:R-:W-:Y:S01]  /*4190*/  FFMA.FTZ R6, R130, c[0x0][0x23c], -R12 ;  /* 0x00008f0082067a23 */ /* 0x000fe2000001080c */
[----:B------:R-:W-:Y:S01]  /*41a0*/  SHF.R.U32.HI R7, RZ, 0x18, R4 ;  /* 0x00000018ff077819 */ /* 0x000fe20000011604 */
[C---:B------:R-:W-:Y:S01]  /*41b0*/  HMMA.16816.F32.BF16 R64, R8.reuse, R56, RZ ;  /* 0x000000380840723c */ /* 0x040fe200000418ff */
[----:B------:R-:W-:Y:S01]  /*41c0*/  SHF.R.U32.HI R4, RZ, 0x8, R2 ;  /* 0x00000008ff047819 */ /* 0x000fe20000011602 */
[----:B------:R2:W1:Y:S01]  /*41d0*/  MUFU.EX2 R181, R6 ;  /* 0x0000000600b57308 */ /* 0x0004620000000800 */
[----:B------:R-:W-:Y:S02]  /*41e0*/  LOP3.LUT R2, R0, 0xff, RZ, 0xc0, !PT ;  /* 0x000000ff00027812 */ /* 0x000fe400078ec0ff */
[----:B------:R-:W-:Y:S01]  /*41f0*/  LOP3.LUT R0, R5, UR17, R156, 0x96, !PT ;  /* 0x0000001105007c12 */ /* 0x000fe2000f8e969c */
[----:B------:R-:W-:Y:S01]  /*4200*/  FFMA.FTZ R5, R129, c[0x0][0x23c], -R12 ;  /* 0x00008f0081057a23 */ /* 0x000fe2000001080c */
[----:B------:R-:W-:Y:S01]  /*4210*/  PRMT R14, R14, 0x5410, R4 ;  /* 0x000054100e0e7816 */ /* 0x000fe20000000004 */
[----:B------:R-:W-:Y:S01]  /*4220*/  HMMA.16816.F32.BF16 R96, R8, R24, RZ ;  /* 0x000000180860723c */ /* 0x000fe200000418ff */
[----:B------:R-:W-:Y:S01]  /*4230*/  PRMT R18, R2, 0x5410, R7 ;  /* 0x0000541002127816 */ /* 0x000fe20000000007 */
[----:B------:R3:W-:Y:S01]  /*4240*/  MUFU.EX2 R172, R5 ;  /* 0x0000000500ac7308 */ /* 0x0007e20000000800 */
[----:B------:R-:W-:-:S02]  /*4250*/  LOP3.LUT R2, R0, 0xffff, RZ, 0xc0, !PT ;  /* 0x0000ffff00027812 */ /* 0x000fc400078ec0ff */
[----:B------:R-:W-:Y:S02]  /*4260*/  LOP3.LUT R15, R0, 0xff, RZ, 0xc0, !PT ;  /* 0x000000ff000f7812 */ /* 0x000fe400078ec0ff */
[--C-:B------:R-:W-:Y:S01]  /*4270*/  SHF.R.U32.HI R4, RZ, 0x10, R0.reuse ;  /* 0x00000010ff047819 */ /* 0x100fe20000011600 */
[C---:B------:R-:W-:Y:S01]  /*4280*/  HMMA.16816.F32.BF16 R72, R8.reuse, R26, RZ ;  /* 0x0000001a0848723c */ /* 0x040fe200000418ff */
[----:B------:R-:W-:Y:S01]  /*4290*/  SHF.R.U32.HI R7, RZ, 0x18, R0 ;  /* 0x00000018ff077819 */ /* 0x000fe20000011600 */
[----:B------:R-:W-:Y:S01]  /*42a0*/  HSET2.LE.AND R0, R14, R170, PT ;  /* 0x000000aa0e007233 */ /* 0x000fe20003803000 */
[----:B--2---:R-:W-:Y:S01]  /*42b0*/  SHF.R.U32.HI R6, RZ, 0x8, R2 ;  /* 0x00000008ff067819 */ /* 0x004fe20000011602 */
[----:B------:R-:W2:Y:S01]  /*42c0*/  LDSM.16.MT88.4 R24, [R209+0x10800] ;  /* 0x01080000d118783b */ /* 0x000ea20000004200 */
[----:B-1----:R-:W-:Y:S02]  /*42d0*/  F2FP.BF16.PACK_AB R2, R173, R196 ;  /* 0x000000c4ad02723e */ /* 0x002fe400000010ff */
[----:B------:R-:W-:Y:S01]  /*42e0*/  LOP3.LUT R4, R4, 0xff, RZ, 0xc0, !PT ;  /* 0x000000ff04047812 */ /* 0x000fe200078ec0ff */
[----:B------:R-:W-:Y:S01]  /*42f0*/  HMMA.16816.F32.BF16 R88, R8, R40, RZ ;  /* 0x000000280858723c */ /* 0x000fe200000418ff */
[----:B---3--:R-:W-:-:S02]  /*4300*/  FFMA.FTZ R5, R128, c[0x0][0x23c], -R12 ;  /* 0x00008f0080057a23 */ /* 0x008fc4000001080c */
[----:B------:R-:W-:Y:S02]  /*4310*/  PRMT R14, R4, 0x5410, R7 ;  /* 0x00005410040e7816 */ /* 0x000fe40000000007 */
[----:B------:R1:W3:Y:S03]  /*4320*/  MUFU.EX2 R174, R5 ;  /* 0x0000000500ae7308 */ /* 0x0002e60000000800 */
[C---:B------:R-:W-:Y:S08]  /*4330*/  HMMA.16816.F32.BF16 R84, R8.reuse, R48, RZ ;  /* 0x000000300854723c */ /* 0x040ff000000418ff */
[----:B------:R-:W-:Y:S01]  /*4340*/  HMMA.16816.F32.BF16 R144, R8, R52, RZ ;  /* 0x000000340890723c */ /* 0x000fe200000418ff */
[----:B-1----:R-:W-:Y:S01]  /*4350*/  PRMT R5, R15, 0x5410, R6 ;  /* 0x000054100f057816 */ /* 0x002fe20000000006 */
[----:B------:R-:W-:Y:S01]  /*4360*/  IMAD.MOV.U32 R15, RZ, RZ, R181 ;  /* 0x000000ffff0f7224 */ /* 0x000fe200078e00b5 */
[----:B------:R-:W-:-:S05]  /*4370*/  LOP3.LUT R6, R0, R2, RZ, 0xc0, !PT ;  /* 0x0000000200067212 */ /* 0x000fca00078ec0ff */
[----:B----4-:R-:W-:Y:S01]  /*4380*/  HMMA.16816.F32.BF16 R164, R8, R20, RZ ;  /* 0x0000001408a4723c */ /* 0x010fe200000418ff */
[----:B------:R-:W-:Y:S01]  /*4390*/  FFMA.FTZ R0, R131, c[0x0][0x23c], -R12 ;  /* 0x00008f0083007a23 */ /* 0x000fe2000001080c */
[----:B---3--:R-:W-:-:S06]  /*43a0*/  F2FP.BF16.PACK_AB R2, R174, R172 ;  /* 0x000000acae02723e */ /* 0x008fcc00000010ff */
[C---:B------:R-:W-:Y:S01]  /*43b0*/  HMMA.16816.F32.BF16 R156, R8.reuse, R22, RZ ;  /* 0x00000016089c723c */ /* 0x040fe200000418ff */
[----:B------:R-:W1:Y:S07]  /*43c0*/  LDSM.16.MT88.4 R20, [R210+0x10800] ;  /* 0x01080000d214783b */ /* 0x000e6e0000004200 */
[C---:B------:R-:W-:Y:S08]  /*43d0*/  HMMA.16816.F32.BF16 R56, R8.reuse, R58, RZ ;  /* 0x0000003a0838723c */ /* 0x040ff000000418ff */
[C---:B------:R-:W-:Y:S08]  /*43e0*/  HMMA.16816.F32.BF16 R40, R8.reuse, R42, RZ ;  /* 0x0000002a0828723c */ /* 0x040ff000000418ff */
[C---:B------:R-:W-:Y:S08]  /*43f0*/  HMMA.16816.F32.BF16 R48, R8.reuse, R50, RZ ;  /* 0x000000320830723c */ /* 0x040ff000000418ff */
[C---:B------:R-:W-:Y:S08]  /*4400*/  HMMA.16816.F32.BF16 R52, R8.reuse, R54, RZ ;  /* 0x000000360834723c */ /* 0x040ff000000418ff */
[C---:B-----5:R-:W-:Y:S01]  /*4410*/  HMMA.16816.F32.BF16 R152, R8.reuse, R32, RZ ;  /* 0x000000200898723c */ /* 0x060fe200000418ff */
[----:B------:R3:W4:Y:S07]  /*4420*/  MUFU.EX2 R32, R0 ;  /* 0x0000000000207308 */ /* 0x00072e0000000800 */
[C---:B------:R-:W-:Y:S08]  /*4430*/  HMMA.16816.F32.BF16 R112, R8.reuse, R34, RZ ;  /* 0x000000220870723c */ /* 0x040ff000000418ff */
[----:B------:R-:W-:Y:S01]  /*4440*/  HMMA.16816.F32.BF16 R160, R8, R28, RZ ;  /* 0x0000001c08a0723c */ /* 0x000fe200000418ff */
[----:B---3--:R-:W-:Y:S01]  /*4450*/  HSET2.LE.AND R0, R18, R170, PT ;  /* 0x000000aa12007233 */ /* 0x008fe20003803000 */
[----:B------:R-:W-:-:S04]  /*4460*/  MOV R18, R180 ;  /* 0x000000b400127202 */ /* 0x000fc80000000f00 */
[----:B------:R-:W-:Y:S01]  /*4470*/  LOP3.LUT R7, R0, R2, RZ, 0xc0, !PT ;  /* 0x0000000200077212 */ /* 0x000fe200078ec0ff */
[----:B------:R-:W-:Y:S01]  /*4480*/  HSET2.LE.AND R0, R5, R170, PT ;  /* 0x000000aa05007233 */ /* 0x000fe20003803000 */
[----:B------:R-:W-:Y:S01]  /*4490*/  HMMA.16816.F32.BF16 R128, R8, R30, RZ ;  /* 0x0000001e0880723c */ /* 0x000fe200000418ff */
[----:B------:R-:W3:Y:S01]  /*44a0*/  LDSM.16.MT88.4 R8, [R212+0x10800] ;  /* 0x01080000d408783b */ /* 0x000ee20000004200 */
[----:B------:R-:W-:-:S03]  /*44b0*/  F2FP.BF16.PACK_AB R2, R18, R250 ;  /* 0x000000fa1202723e */ /* 0x000fc600000010ff */
[----:B------:R-:W5:Y:S01]  /*44c0*/  LDSM.16.MT88.4 R28, [R211+0x10800] ;  /* 0x01080000d31c783b */ /* 0x000f620000004200 */
[----:B------:R-:W-:Y:S01]  /*44d0*/  LOP3.LUT R4, R0, R2, RZ, 0xc0, !PT ;  /* 0x0000000200047212 */ /* 0x000fe200078ec0ff */
[----:B------:R-:W-:Y:S01]  /*44e0*/  HSET2.LE.AND R0, R14, R170, PT ;  /* 0x000000aa0e007233 */ /* 0x000fe20003803000 */
[----:B----4-:R-:W-:Y:S01]  /*44f0*/  F2FP.BF16.PACK_AB R2, R32, R15 ;  /* 0x0000000f2002723e */ /* 0x010fe200000010ff */
[----:B------:R-:W-:-:S03]  /*4500*/  IMAD.MOV.U32 R14, RZ, RZ, R191 ;  /* 0x000000ffff0e7224 */ /* 0x000fc600078e00bf */
[----:B------:R-:W-:Y:S01]  /*4510*/  LOP3.LUT R5, R0, R2, RZ, 0xc0, !PT ;  /* 0x0000000200057212 */ /* 0x000fe200078ec0ff */
[----:B------:R-:W-:Y:S02]  /*4520*/  IMAD.MOV.U32 R2, RZ, RZ, R190 ;  /* 0x000000ffff027224 */ /* 0x000fe400078e00be */
[----:B------:R-:W-:-:S04]  /*4530*/  IMAD.MOV.U32 R0, RZ, RZ, R170 ;  /* 0x000000ffff007224 */ /* 0x000fc800078e00aa */
[C---:B--2---:R-:W-:Y:S08]  /*4540*/  HMMA.16816.F32.BF16 R192, R4.reuse, R24, R132 ;  /* 0x0000001804c0723c */ /* 0x044ff00000041884 */
[C---:B------:R-:W-:Y:S01]  /*4550*/  HMMA.16816.F32.BF16 R184, R4.reuse, R26, R120 ;  /* 0x0000001a04b8723c */ /* 0x040fe20000041878 */
[----:B------:R-:W2:Y:S07]  /*4560*/  LDSM.16.MT88.4 R24, [R209+0x12800] ;  /* 0x01280000d118783b */ /* 0x000eae0000004200 */
[C---:B-1----:R-:W-:Y:S08]  /*4570*/  HMMA.16816.F32.BF16 R180, R4.reuse, R20, R104 ;  /* 0x0000001404b4723c */ /* 0x042ff00000041868 */
[C---:B---3--:R-:W-:Y:S07]  /*4580*/  HMMA.16816.F32.BF16 R104, R4.reuse, R8, R64 ;  /* 0x000000080468723c */ /* 0x048fee0000041840 */
[----:B------:R-:W-:Y:S01]  /*4590*/  IMAD.MOV.U32 R67, RZ, RZ, R189 ;  /* 0x000000ffff437224 */ /* 0x000fe200078e00bd */
[----:B------:R-:W-:Y:S01]  /*45a0*/  HMMA.16816.F32.BF16 R120, R4, R10, R56 ;  /* 0x0000000a0478723c */ /* 0x000fe20000041838 */
[----:B------:R-:W1:Y:S01]  /*45b0*/  LDSM.16.MT88.4 R8, [R212+0x12800] ;  /* 0x01280000d408783b */ /* 0x000e620000004200 */
[----:B------:R-:W-:-:S05]  /*45c0*/  MOV R66, R188 ;  /* 0x000000bc00427202 */ /* 0x000fca0000000f00 */
[----:B------:R-:W-:Y:S01]  /*45d0*/  IMAD.MOV.U32 R59, RZ, RZ, R178 ;  /* 0x000000ffff3b7224 */ /* 0x000fe200078e00b2 */
[----:B-----5:R-:W-:Y:S01]  /*45e0*/  HMMA.16816.F32.BF16 R200, R4, R28, R60 ;  /* 0x0000001c04c8723c */ /* 0x020fe2000004183c */
[----:B------:R-:W-:Y:S02]  /*45f0*/  IMAD.MOV.U32 R58, RZ, RZ, R0 ;  /* 0x000000ffff3a7224 */ /* 0x000fe400078e0000 */
[----:B------:R-:W-:-:S05]  /*4600*/  IMAD.U32 R0, RZ, RZ, UR4 ;  /* 0x00000004ff007e24 */ /* 0x000fca000f8e00ff */
[----:B------:R-:W-:Y:S01]  /*4610*/  HMMA.16816.F32.BF16 R28, R4, R30, R116 ;  /* 0x0000001e041c723c */ /* 0x000fe20000041874 */
[----:B------:R-:W-:-:S07]  /*4620*/  LOP3.LUT R0, R151, UR25, R0, 0x96, !PT ;  /* 0x0000001997007c12 */ /* 0x000fce000f8e9600 */
[C---:B------:R-:W-:Y:S01]  /*4630*/  HMMA.16816.F32.BF16 R132, R4.reuse, R22, R80 ;  /* 0x000000160484723c */ /* 0x040fe20000041850 */
[----:B------:R-:W3:Y:S06]  /*4640*/  LDSM.16.MT88.4 R20, [R210+0x12800] ;  /* 0x01280000d214783b */ /* 0x000eec0000004200 */
[----:B------:R-:W-:Y:S01]  /*4650*/  IMAD.MOV.U32 R83, RZ, RZ, R32 ;  /* 0x000000ffff537224 */ /* 0x000fe200078e0020 */
[----:B--2---:R-:W-:Y:S01]  /*4660*/  HMMA.16816.F32.BF16 R240, R4, R26, R136 ;  /* 0x0000001a04f0723c */ /* 0x004fe20000041888 */
[----:B------:R-:W2:Y:S01]  /*4670*/  LDSM.16.MT88.4 R32, [R209+0x14800] ;  /* 0x01480000d120783b */ /* 0x000ea20000004200 */
[----:B------:R-:W-:Y:S01]  /*4680*/  IMAD.MOV.U32 R82, RZ, RZ, R171 ;  /* 0x000000ffff527224 */ /* 0x000fe200078e00ab */
[----:B------:R-:W-:Y:S01]  /*4690*/  MOV R80, R176 ;  /* 0x000000b000507202 */ /* 0x000fe20000000f00 */
[----:B------:R-:W-:Y:S01]  /*46a0*/  IMAD.MOV.U32 R81, RZ, RZ, R177 ;  /* 0x000000ffff517224 */ /* 0x000fe200078e00b1 */
[----:B------:R-:W-:Y:S01]  /*46b0*/  MOV R60, R203 ;  /* 0x000000cb003c7202 */ /* 0x000fe20000000f00 */
[----:B------:R-:W-:-:S02]  /*46c0*/  IMAD.MOV.U32 R63, RZ, RZ, R200 ;  /* 0x000000ffff3f7224 */ /* 0x000fc400078e00c8 */
[----:B------:R-:W-:Y:S01]  /*46d0*/  MOV R57, R28 ;  /* 0x0000001c00397202 */ /* 0x000fe20000000f00 */
[----:B------:R-:W-:Y:S01]  /*46e0*/  IMAD.MOV.U32 R56, RZ, RZ, R29 ;  /* 0x000000ffff387224 */ /* 0x000fe200078e001d */
[C---:B-1----:R-:W-:Y:S01]  /*46f0*/  HMMA.16816.F32.BF16 R188, R4.reuse, R8, R100 ;  /* 0x0000000804bc723c */ /* 0x042fe20000041864 */
[----:B------:R-:W-:Y:S02]  /*4700*/  IMAD.MOV.U32 R65, RZ, RZ, R30 ;  /* 0x000000ffff417224 */ /* 0x000fe400078e001e */
[----:B------:R-:W-:Y:S02]  /*4710*/  IMAD.MOV.U32 R64, RZ, RZ, R31 ;  /* 0x000000ffff407224 */ /* 0x000fe400078e001f */
[----:B------:R-:W1:Y:S01]  /*4720*/  LDSM.16.MT88.4 R28, [R211+0x12800] ;  /* 0x01280000d31c783b */ /* 0x000e620000004200 */
[----:B------:R-:W-:Y:S01]  /*4730*/  IMAD.MOV.U32 R62, RZ, RZ, R201 ;  /* 0x000000ffff3e7224 */ /* 0x000fe200078e00c9 */
[----:B------:R-:W-:Y:S01]  /*4740*/  MOV R103, R2 ;  /* 0x0000000200677202 */ /* 0x000fe20000000f00 */
[----:B------:R-:W-:Y:S01]  /*4750*/  HMMA.16816.F32.BF16 R136, R4, R10, R76 ;  /* 0x0000000a0488723c */ /* 0x000fe2000004184c */
[----:B------:R-:W4:Y:S01]  /*4760*/  LDSM.16.MT88.4 R8, [R210+0x14800] ;  /* 0x01480000d208783b */ /* 0x000f220000004200 */
[----:B------:R-:W-:-:S02]  /*4770*/  IMAD.MOV.U32 R61, RZ, RZ, R202 ;  /* 0x000000ffff3d7224 */ /* 0x000fc400078e00ca */
[----:B------:R-:W-:Y:S02]  /*4780*/  IMAD.MOV.U32 R100, RZ, RZ, R172 ;  /* 0x000000ffff647224 */ /* 0x000fe400078e00ac */
[----:B------:R-:W-:Y:S01]  /*4790*/  IMAD.MOV.U32 R102, RZ, RZ, R59 ;  /* 0x000000ffff667224 */ /* 0x000fe200078e003b */
[----:B------:R-:W-:Y:S01]  /*47a0*/  MOV R79, R173 ;  /* 0x000000ad004f7202 */ /* 0x000fe20000000f00 */
[----:B------:R-:W-:Y:S01]  /*47b0*/  HMMA.16816.F32.BF16 R116, R4, R24, R140 ;  /* 0x000000180474723c */ /* 0x000fe2000004188c */
[----:B------:R-:W5:Y:S01]  /*47c0*/  LDSM.16.MT88.4 R24, [R212+0x14800] ;  /* 0x01480000d418783b */ /* 0x000f620000004200 */
[----:B------:R-:W-:Y:S02]  /*47d0*/  IMAD.MOV.U32 R76, RZ, RZ, R251 ;  /* 0x000000ffff4c7224 */ /* 0x000fe400078e00fb */
[----:B------:R-:W-:Y:S02]  /*47e0*/  IMAD.MOV.U32 R77, RZ, RZ, R175 ;  /* 0x000000ffff4d7224 */ /* 0x000fe400078e00af */
[----:B------:R-:W-:-:S02]  /*47f0*/  IMAD.MOV.U32 R78, RZ, RZ, R174 ;  /* 0x000000ffff4e7224 */ /* 0x000fc400078e00ae */
[----:B---3--:R-:W-:Y:S01]  /*4800*/  HMMA.16816.F32.BF16 R124, R4, R20, R124 ;  /* 0x00000014047c723c */ /* 0x008fe2000004187c */
[----:B------:R-:W-:Y:S02]  /*4810*/  IMAD.MOV.U32 R101, RZ, RZ, R82 ;  /* 0x000000ffff657224 */ /* 0x000fe400078e0052 */
[----:B------:R-:W-:-:S04]  /*4820*/  IMAD.MOV.U32 R59, RZ, RZ, R83 ;  /* 0x000000ffff3b7224 */ /* 0x000fc800078e0053 */
[----:B------:R-:W-:Y:S01]  /*4830*/  MOV R20, R168 ;  /* 0x000000a800147202 */ /* 0x000fe20000000f00 */
[----:B------:R-:W-:Y:S01]  /*4840*/  IMAD.MOV.U32 R21, RZ, RZ, R169 ;  /* 0x000000ffff157224 */ /* 0x000fe200078e00a9 */
[C---:B--2---:R-:W-:Y:S07]  /*4850*/  HMMA.16816.F32.BF16 R176, R4.reuse, R32, R36 ;  /* 0x0000002004b0723c */ /* 0x044fee0000041824 */
[----:B------:R-:W-:Y:S01]  /*4860*/  IMAD.MOV.U32 R32, RZ, RZ, R236 ;  /* 0x000000ffff207224 */ /* 0x000fe200078e00ec */
[----:B------:R-:W-:Y:S01]  /*4870*/  HMMA.16816.F32.BF16 R200, R4, R22, R108 ;  /* 0x0000001604c8723c */ /* 0x000fe2000004186c */
[----:B------:R-:W-:Y:S01]  /*4880*/  IMAD.MOV.U32 R33, RZ, RZ, R237 ;  /* 0x000000ffff217224 */ /* 0x000fe200078e00ed */
[----:B------:R-:W-:Y:S01]  /*4890*/  MOV R38, R80 ;  /* 0x0000005000267202 */ /* 0x000fe20000000f00 */
[----:B------:R-:W-:-:S02]  /*48a0*/  IMAD.MOV.U32 R39, RZ, RZ, R81 ;  /* 0x000000ffff277224 */ /* 0x000fc400078e0051 */
[----:B------:R-:W-:Y:S02]  /*48b0*/  IMAD.MOV.U32 R36, RZ, RZ, R77 ;  /* 0x000000ffff247224 */ /* 0x000fe400078e004d */
[----:B------:R-:W-:Y:S01]  /*48c0*/  IMAD.MOV.U32 R77, RZ, RZ, R103 ;  /* 0x000000ffff4d7224 */ /* 0x000fe200078e0067 */
[----:B-1----:R-:W-:Y:S01]  /*48d0*/  HMMA.16816.F32.BF16 R140, R4, R28, R96 ;  /* 0x0000001c048c723c */ /* 0x002fe20000041860 */
[----:B------:R-:W-:-:S06]  /*48e0*/  IMAD.MOV.U32 R103, RZ, RZ, R56 ;  /* 0x000000ffff677224 */ /* 0x000fcc00078e0038 */
[----:B------:R-:W-:Y:S01]  /*48f0*/  IMAD.MOV.U32 R29, RZ, RZ, R250 ;  /* 0x000000ffff1d7224 */ /* 0x000fe200078e00fa */
[----:B------:R-:W-:Y:S01]  /*4900*/  HMMA.16816.F32.BF16 R168, R4, R30, R72 ;  /* 0x0000001e04a8723c */ /* 0x000fe20000041848 */
[----:B------:R-:W-:-:S06]  /*4910*/  IMAD.MOV.U32 R28, RZ, RZ, R249 ;  /* 0x000000ffff1c7224 */ /* 0x000fcc00078e00f9 */
[----:B------:R-:W-:Y:S01]  /*4920*/  MOV R31, R248 ;  /* 0x000000f8001f7202 */ /* 0x000fe20000000f00 */
[----:B------:R-:W-:Y:S01]  /*4930*/  IMAD.MOV.U32 R72, RZ, RZ, R199 ;  /* 0x000000ffff487224 */ /* 0x000fe200078e00c7 */
[----:B------:R-:W-:Y:S01]  /*4940*/  MOV R75, R196 ;  /* 0x000000c4004b7202 */ /* 0x000fe20000000f00 */
[----:B------:R-:W-:Y:S01]  /*4950*/  IMAD.MOV.U32 R73, RZ, RZ, R198 ;  /* 0x000000ffff497224 */ /* 0x000fe200078e00c6 */
[----:B----4-:R-:W-:Y:S01]  /*4960*/  HMMA.16816.F32.BF16 R248, R4, R8, R92 ;  /* 0x0000000804f8723c */ /* 0x010fe2000004185c */
[----:B------:R-:W-:Y:S01]  /*4970*/  IMAD.MOV.U32 R74, RZ, RZ, R197 ;  /* 0x000000ffff4a7224 */ /* 0x000fe200078e00c5 */
[----:B------:R-:W-:Y:S01]  /*4980*/  MOV R30, R72 ;  /* 0x00000048001e7202 */ /* 0x000fe20000000f00 */
[----:B------:R-:W-:Y:S01]  /*4990*/  IMAD.MOV.U32 R39, RZ, RZ, R73 ;  /* 0x000000ffff277224 */ /* 0x000fe200078e0049 */
[----:B------:R-:W-:-:S03]  /*49a0*/  MOV R37, R75 ;  /* 0x0000004b00257202 */ /* 0x000fc60000000f00 */
[----:B------:R-:W-:Y:S01]  /*49b0*/  IMAD.MOV.U32 R95, RZ, RZ, R58 ;  /* 0x000000ffff5f7224 */ /* 0x000fe200078e003a */
[C---:B------:R-:W-:Y:S01]  /*49c0*/  HMMA.16816.F32.BF16 R196, R4.reuse, R10, R44 ;  /* 0x0000000a04c4723c */ /* 0x040fe2000004182c */
[----:B------:R-:W1:Y:S07]  /*49d0*/  LDSM.16.MT88.4 R8, [R209+0x16800] ;  /* 0x01680000d108783b */ /* 0x000e6e0000004200 */
[C---:B------:R-:W-:Y:S07]  /*49e0*/  HMMA.16816.F32.BF16 R236, R4.reuse, R34, R68 ;  /* 0x0000002204ec723c */ /* 0x040fee0000041844 */
[----:B------:R-:W-:Y:S01]  /*49f0*/  MOV R70, R20 ;  /* 0x0000001400467202 */ /* 0x000fe20000000f00 */
[----:B------:R-:W-:Y:S01]  /*4a00*/  IMAD.MOV.U32 R71, RZ, RZ, R21 ;  /* 0x000000ffff477224 */ /* 0x000fe200078e0015 */
[----:B-----5:R-:W-:Y:S01]  /*4a10*/  HMMA.16816.F32.BF16 R172, R4, R24, R88 ;  /* 0x0000001804ac723c */ /* 0x020fe20000041858 */
[----:B------:R-:W2:Y:S01]  /*4a20*/  LDSM.16.MT88.4 R20, [R211+0x14800] ;  /* 0x01480000d314783b */ /* 0x000ea20000004200 */
[----:B------:R-:W-:Y:S01]  /*4a30*/  IMAD.MOV.U32 R34, RZ, RZ, R101 ;  /* 0x000000ffff227224 */ /* 0x000fe200078e0065 */
[----:B------:R-:W-:Y:S01]  /*4a40*/  MOV R101, R102 ;  /* 0x0000006600657202 */ /* 0x000fe20000000f00 */
[----:B------:R-:W-:Y:S01]  /*4a50*/  IMAD.MOV.U32 R35, RZ, RZ, R100 ;  /* 0x000000ffff237224 */ /* 0x000fe200078e0064 */
[----:B------:R-:W-:Y:S01]  /*4a60*/  MOV R102, R57 ;  /* 0x0000003900667202 */ /* 0x000fe20000000f00 */
[----:B------:R-:W-:-:S02]  /*4a70*/  IMAD.MOV.U32 R100, RZ, RZ, R59 ;  /* 0x000000ffff647224 */ /* 0x000fc400078e003b */
[C---:B------:R-:W-:Y:S01]  /*4a80*/  HMMA.16816.F32.BF16 R108, R4.reuse, R26, R40 ;  /* 0x0000001a046c723c */ /* 0x040fe20000041828 */
[----:B------:R-:W3:Y:S07]  /*4a90*/  LDSM.16.MT88.4 R24, [R210+0x16800] ;  /* 0x01680000d218783b */ /* 0x000eee0000004200 */
[----:B-1----:R-:W-:Y:S07]  /*4aa0*/  HMMA.16816.F32.BF16 R80, R4, R8, R144 ;  /* 0x000000080450723c */ /* 0x002fee0000041890 */
[----:B------:R-:W-:-:S05]  /*4ab0*/  IMAD.WIDE.U32 R8, R0, -0x326172a9, RZ ;  /* 0xcd9e8d5700087825 */ /* 0x000fca00078e00ff */
[----:B------:R-:W-:Y:S01]  /*4ac0*/  LOP3.LUT R2, R9, UR15, R38, 0x96, !PT ;  /* 0x0000000f09027c12 */ /* 0x000fe2000f8e9626 */
[----:B------:R-:W-:Y:S01]  /*4ad0*/  IMAD.MOV.U32 R38, RZ, RZ, R74 ;  /* 0x000000ffff267224 */ /* 0x000fe200078e004a */
[----:B------:R-:W-:Y:S01]  /*4ae0*/  LOP3.LUT R0, R33, UR13, R8, 0x96, !PT ;  /* 0x0000000d21007c12 */ /* 0x000fe2000f8e9608 */
[----:B------:R-:W-:Y:S02]  /*4af0*/  IMAD.MOV.U32 R33, RZ, RZ, R78 ;  /* 0x000000ffff217224 */ /* 0x000fe400078e004e */
[----:B------:R-:W-:Y:S01]  /*4b00*/  IMAD.WIDE.U32 R8, R2, -0x2daee0ad, RZ ;  /* 0xd2511f5302087825 */ /* 0x000fe200078e00ff */
[----:B--2---:R-:W-:Y:S03]  /*4b10*/  HMMA.16816.F32.BF16 R96, R4, R20, R84 ;  /* 0x000000140460723c */ /* 0x004fe60000041854 */
[----:B------:R-:W-:Y:S01]  /*4b20*/  IMAD.MOV.U32 R78, RZ, RZ, R15 ;  /* 0x000000ffff4e7224 */ /* 0x000fe200078e000f */
[----:B------:R-:W-:-:S04]  /*4b30*/  LOP3.LUT R2, R9, UR12, R70, 0x96, !PT ;  /* 0x0000000c09027c12 */ /* 0x000fc8000f8e9646 */
[C---:B------:R-:W-:Y:S07]  /*4b40*/  HMMA.16816.F32.BF16 R84, R4.reuse, R10, R52 ;  /* 0x0000000a0454723c */ /* 0x040fee0000041834 */
[----:B------:R-:W-:Y:S01]  /*4b50*/  IMAD.WIDE.U32 R10, R0, -0x2daee0ad, RZ ;  /* 0xd2511f53000a7825 */ /* 0x000fe200078e00ff */
[----:B---3--:R-:W-:Y:S04]  /*4b60*/  HMMA.16816.F32.BF16 R72, R4, R24, R152 ;  /* 0x000000180448723c */ /* 0x008fe80000041898 */
[----:B------:R-:W-:Y:S01]  /*4b70*/  LOP3.LUT R0, R11, UR10, R8, 0x96, !PT ;  /* 0x0000000a0b007c12 */ /* 0x000fe2000f8e9608 */
[----:B------:R-:W-:-:S03]  /*4b80*/  IMAD.WIDE.U32 R8, R2, -0x326172a9, RZ ;  /* 0xcd9e8d5702087825 */ /* 0x000fc600078e00ff */
[C---:B------:R-:W-:Y:S01]  /*4b90*/  HMMA.16816.F32.BF16 R68, R4.reuse, R26, R112 ;  /* 0x0000001a0444723c */ /* 0x040fe20000041870 */
[----:B------:R-:W1:Y:S01]  /*4ba0*/  LDSM.16.MT88.4 R24, [R211+0x16800] ;  /* 0x01680000d318783b */ /* 0x000e620000004200 */
[----:B------:R-:W-:Y:S01]  /*4bb0*/  IMAD.WIDE.U32 R144, R0, -0x326172a9, RZ ;  /* 0xcd9e8d5700907825 */ /* 0x000fe200078e00ff */
[----:B------:R-:W-:Y:S02]  /*4bc0*/  LOP3.LUT R2, R9, UR11, R32, 0x96, !PT ;  /* 0x0000000b09027c12 */ /* 0x000fe4000f8e9620 */
[----:B------:R-:W-:Y:S02]  /*4bd0*/  MOV R32, R79 ;  /* 0x0000004f00207202 */ /* 0x000fe40000000f00 */
[----:B------:R-:W-:Y:S01]  /*4be0*/  LOP3.LUT R0, R145, UR9, R8, 0x96, !PT ;  /* 0x0000000991007c12 */ /* 0x000fe2000f8e9608 */
[----:B------:R-:W-:Y:S01]  /*4bf0*/  HMMA.16816.F32.BF16 R88, R4, R22, R48 ;  /* 0x000000160458723c */ /* 0x000fe20000041830 */
[----:B------:R-:W2:Y:S01]  /*4c00*/  LDSM.16.MT88.4 R20, [R212+0x16800] ;  /* 0x01680000d414783b */ /* 0x000ea20000004200 */
[----:B------:R-:W-:Y:S01]  /*4c10*/  IMAD.WIDE.U32 R8, R2, -0x2daee0ad, RZ ;  /* 0xd2511f5302087825 */ /* 0x000fe200078e00ff */
[----:B------:R-:W-:-:S02]  /*4c20*/  MOV R79, R18 ;  /* 0x00000012004f7202 */ /* 0x000fc40000000f00 */
[----:B------:R-:W-:Y:S01]  /*4c30*/  MOV R114, R65 ;  /* 0x0000004100727202 */ /* 0x000fe20000000f00 */
[----:B------:R-:W-:Y:S01]  /*4c40*/  IMAD.WIDE.U32 R42, R0, -0x2daee0ad, RZ ;  /* 0xd2511f53002a7825 */ /* 0x000fe200078e00ff */
[----:B------:R-:W-:-:S03]  /*4c50*/  LOP3.LUT R10, R9, UR8, R10, 0x96, !PT ;  /* 0x00000008090a7c12 */ /* 0x000fc6000f8e960a */
[----:B------:R-:W-:Y:S01]  /*4c60*/  FFMA.FTZ R2, R206, c[0x0][0x23c], -R13 ;  /* 0x00008f00ce027a23 */ /* 0x000fe2000001080d */
[----:B------:R-:W-:Y:S01]  /*4c70*/  LOP3.LUT R0, R43, UR6, R8, 0x96, !PT ;  /* 0x000000062b007c12 */ /* 0x000fe2000f8e9608 */
[----:B------:R-:W-:Y:S02]  /*4c80*/  IMAD.WIDE.U32 R40, R10, -0x326172a9, RZ ;  /* 0xcd9e8d570a287825 */ /* 0x000fe400078e00ff */
[----:B------:R3:W-:Y:S02]  /*4c90*/  MUFU.EX2 R44, R2 ;  /* 0x00000002002c7308 */ /* 0x0007e40000000800 */
[----:B------:R-:W-:-:S04]  /*4ca0*/  IMAD.WIDE.U32 R8, R0, -0x326172a9, RZ ;  /* 0xcd9e8d5700087825 */ /* 0x000fc800078e00ff */
[----:B------:R-:W-:Y:S01]  /*4cb0*/  FFMA.FTZ R0, R149, c[0x0][0x23c], -R13 ;  /* 0x00008f0095007a23 */ /* 0x000fe2000001080d */
[----:B------:R-:W-:Y:S01]  /*4cc0*/  LOP3.LUT R11, R8, 0xff, RZ, 0xc0, !PT ;  /* 0x000000ff080b7812 */ /* 0x000fe200078ec0ff */
[----:B------:R-:W-:Y:S01]  /*4cd0*/  IMAD.MOV.U32 R112, RZ, RZ, R102 ;  /* 0x000000ffff707224 */ /* 0x000fe200078e0066 */
[----:B------:R-:W-:Y:S01]  /*4ce0*/  SHF.R.U32.HI R18, RZ, 0x18, R8 ;  /* 0x00000018ff127819 */ /* 0x000fe20000011608 */
[----:B------:R4:W-:Y:S01]  /*4cf0*/  MUFU.EX2 R150, R0 ;  /* 0x0000000000967308 */ /* 0x0009e20000000800 */
[----:B------:R-:W-:Y:S02]  /*4d00*/  IMAD.MOV.U32 R113, RZ, RZ, R103 ;  /* 0x000000ffff717224 */ /* 0x000fe400078e0067 */
[----:B------:R-:W-:Y:S02]  /*4d10*/  IMAD.MOV.U32 R115, RZ, RZ, R64 ;  /* 0x000000ffff737224 */ /* 0x000fe400078e0040 */
[----:B---3--:R-:W-:Y:S01]  /*4d20*/  FFMA.FTZ R2, R205, c[0x0][0x23c], -R13 ;  /* 0x00008f00cd027a23 */ /* 0x008fe2000001080d */
[C---:B-1----:R-:W-:Y:S03]  /*4d30*/  HMMA.16816.F32.BF16 R48, R4.reuse, R24, R160 ;  /* 0x000000180430723c */ /* 0x042fe600000418a0 */
[----:B------:R1:W3:Y:S04]  /*4d40*/  MUFU.EX2 R45, R2 ;  /* 0x00000002002d7308 */ /* 0x0002e80000000800 */
[----:B------:R-:W-:Y:S01]  /*4d50*/  IMAD.MOV.U32 R161, RZ, RZ, R95 ;  /* 0x000000ffffa17224 */ /* 0x000fe200078e005f */
[----:B------:R-:W-:Y:S01]  /*4d60*/  MOV R95, R34 ;  /* 0x00000022005f7202 */ /* 0x000fe20000000f00 */
[----:B------:R-:W-:Y:S01]  /*4d70*/  IMAD.MOV.U32 R34, RZ, RZ, R35 ;  /* 0x000000ffff227224 */ /* 0x000fe200078e0023 */
[C---:B--2---:R-:W-:Y:S01]  /*4d80*/  HMMA.16816.F32.BF16 R52, R4.reuse, R22, R156 ;  /* 0x000000160434723c */ /* 0x044fe2000004189c */
[----:B------:R-:W-:Y:S01]  /*4d90*/  IMAD.MOV.U32 R35, RZ, RZ, R32 ;  /* 0x000000ffff237224 */ /* 0x000fe200078e0020 */
[----:B------:R-:W-:Y:S01]  /*4da0*/  MOV R32, R33 ;  /* 0x0000002100207202 */ /* 0x000fe20000000f00 */
[----:B----4-:R-:W-:Y:S01]  /*4db0*/  FFMA.FTZ R0, R204, c[0x0][0x23c], -R13 ;  /* 0x00008f00cc007a23 */ /* 0x010fe2000001080d */
[----:B------:R-:W-:Y:S01]  /*4dc0*/  MOV R160, R78 ;  /* 0x0000004e00a07202 */ /* 0x000fe20000000f00 */
[----:B------:R-:W-:Y:S01]  /*4dd0*/  IMAD.MOV.U32 R33, RZ, RZ, R36 ;  /* 0x000000ffff217224 */ /* 0x000fe200078e0024 */
[----:B-1----:R-:W-:Y:S01]  /*4de0*/  LOP3.LUT R2, R8, 0xffff, RZ, 0xc0, !PT ;  /* 0x0000ffff08027812 */ /* 0x002fe200078ec0ff */
[----:B------:R-:W-:Y:S01]  /*4df0*/  IMAD.MOV.U32 R36, RZ, RZ, R37 ;  /* 0x000000ffff247224 */ /* 0x000fe200078e0025 */
[----:B------:R-:W-:Y:S01]  /*4e00*/  MOV R37, R38 ;  /* 0x0000002600257202 */ /* 0x000fe20000000f00 */
[----:B------:R-:W-:Y:S01]  /*4e10*/  IMAD.MOV.U32 R38, RZ, RZ, R39 ;  /* 0x000000ffff267224 */ /* 0x000fe200078e0027 */
[----:B------:R-:W-:Y:S01]  /*4e20*/  SHF.R.U32.HI R2, RZ, 0x8, R2 ;  /* 0x00000008ff027819 */ /* 0x000fe20000011602 */
[----:B------:R1:W2:Y:S01]  /*4e30*/  MUFU.EX2 R92, R0 ;  /* 0x00000000005c7308 */ /* 0x0002a20000000800 */
[----:B------:R-:W-:Y:S01]  /*4e40*/  IMAD.MOV.U32 R39, RZ, RZ, R30 ;  /* 0x000000ffff277224 */ /* 0x000fe200078e001e */
[----:B------:R-:W-:Y:S01]  /*4e50*/  MOV R30, R31 ;  /* 0x0000001f001e7202 */ /* 0x000fe20000000f00 */
[----:B------:R-:W-:Y:S01]  /*4e60*/  IMAD.MOV.U32 R31, RZ, RZ, R28 ;  /* 0x000000ffff1f7224 */ /* 0x000fe200078e001c */
[----:B------:R-:W-:Y:S01]  /*4e70*/  PRMT R15, R11, 0x5410, R2 ;  /* 0x000054100b0f7816 */ /* 0x000fe20000000002 */
[----:B------:R-:W-:Y:S01]  /*4e80*/  IMAD.MOV.U32 R28, RZ, RZ, R29 ;  /* 0x000000ffff1c7224 */ /* 0x000fe200078e001d */
[----:B------:R-:W-:Y:S01]  /*4e90*/  SHF.R.U32.HI R2, RZ, 0x10, R8 ;  /* 0x00000010ff027819 */ /* 0x000fe20000011608 */
[----:B------:R-:W-:Y:S01]  /*4ea0*/  FFMA.FTZ R8, R207, c[0x0][0x23c], -R12 ;  /* 0x00008f00cf087a23 */ /* 0x000fe2000001080c */
[----:B------:R-:W-:Y:S01]  /*4eb0*/  MOV R29, R76 ;  /* 0x0000004c001d7202 */ /* 0x000fe20000000f00 */
[----:B------:R-:W-:Y:S01]  /*4ec0*/  IMAD.MOV.U32 R76, RZ, RZ, R14 ;  /* 0x000000ffff4c7224 */ /* 0x000fe200078e000e */
[----:B------:R-:W-:Y:S01]  /*4ed0*/  LOP3.LUT R14, R2, 0xff, RZ, 0xc0, !PT ;  /* 0x000000ff020e7812 */ /* 0x000fe200078ec0ff */
[----:B------:R4:W-:Y:S01]  /*4ee0*/  MUFU.EX2 R149, R8 ;  /* 0x0000000800957308 */ /* 0x0009e20000000800 */
[----:B------:R-:W-:Y:S01]  /*4ef0*/  MOV R156, R30 ;  /* 0x0000001e009c7202 */ /* 0x000fe20000000f00 */
[----:B------:R-:W-:Y:S01]  /*4f00*/  IMAD.MOV.U32 R163, RZ, RZ, R31 ;  /* 0x000000ffffa37224 */ /* 0x000fe200078e001f */
[----:B------:R-:W-:Y:S01]  /*4f10*/  MOV R206, R29 ;  /* 0x0000001d00ce7202 */ /* 0x000fe20000000f00 */
[----:B------:R-:W-:Y:S01]  /*4f20*/  IMAD.MOV.U32 R162, RZ, RZ, R28 ;  /* 0x000000ffffa27224 */ /* 0x000fe200078e001c */
[----:B-1----:R-:W-:Y:S01]  /*4f30*/  LOP3.LUT R0, R9, UR16, R40, 0x96, !PT ;  /* 0x0000001009007c12 */ /* 0x002fe2000f8e9628 */
[----:B------:R-:W1:Y:S01]  /*4f40*/  LDSM.16.MT88.4 R28, [R212+0x11000] ;  /* 0x01100000d41c783b */ /* 0x000e620000004200 */
[C---:B------:R-:W-:Y:S01]  /*4f50*/  HMMA.16816.F32.BF16 R56, R4.reuse, R20, R164 ;  /* 0x000000140438723c */ /* 0x040fe200000418a4 */
[----:B------:R-:W-:Y:S01]  /*4f60*/  MOV R207, R101 ;  /* 0x0000006500cf7202 */ /* 0x000fe20000000f00 */
[----:B------:R-:W-:Y:S01]  /*4f70*/  IMAD.MOV.U32 R158, RZ, RZ, R33 ;  /* 0x000000ffff9e7224 */ /* 0x000fe200078e0021 */
[C---:B------:R-:W-:Y:S01]  /*4f80*/  LOP3.LUT R2, R0.reuse, 0xffff, RZ, 0xc0, !PT ;  /* 0x0000ffff00027812 */ /* 0x040fe200078ec0ff */
[----:B------:R-:W-:Y:S01]  /*4f90*/  LDSM.16.MT88.4 R20, [R210+0x11000] ;  /* 0x01100000d214783b */ /* 0x000fe20000004200 */
[----:B------:R-:W-:Y:S01]  /*4fa0*/  SHF.R.U32.HI R10, RZ, 0x10, R0 ;  /* 0x00000010ff0a7819 */ /* 0x000fe20000011600 */
[----:B------:R-:W-:Y:S01]  /*4fb0*/  IMAD.MOV.U32 R205, RZ, RZ, R76 ;  /* 0x000000ffffcd7224 */ /* 0x000fe200078e004c */
[----:B------:R-:W-:Y:S01]  /*4fc0*/  LOP3.LUT R11, R0, 0xff, RZ, 0xc0, !PT ;  /* 0x000000ff000b7812 */ /* 0x000fe200078ec0ff */
[----:B------:R-:W-:Y:S01]  /*4fd0*/  IMAD.MOV.U32 R166, RZ, RZ, R34 ;  /* 0x000000ffffa67224 */ /* 0x000fe200078e0022 */
[----:B------:R-:W-:Y:S01]  /*4fe0*/  SHF.R.U32.HI R9, RZ, 0x18, R0 ;  /* 0x00000018ff097819 */ /* 0x000fe20000011600 */
[----:B----4-:R-:W-:Y:S01]  /*4ff0*/  FFMA.FTZ R8, R244, c[0x0][0x23c], -R12 ;  /* 0x00008f00f4087a23 */ /* 0x010fe2000001080c */
[----:B------:R-:W-:Y:S01]  /*5000*/  SHF.R.U32.HI R2, RZ, 0x8, R2 ;  /* 0x00000008ff027819 */ /* 0x000fe20000011602 */
[----:B------:R-:W-:Y:S01]  /*5010*/  IMAD.MOV.U32 R165, RZ, RZ, R35 ;  /* 0x000000ffffa57224 */ /* 0x000fe200078e0023 */
[----:B------:R-:W-:Y:S01]  /*5020*/  LOP3.LUT R0, R10, 0xff, RZ, 0xc0, !PT ;  /* 0x000000ff0a007812 */ /* 0x000fe200078ec0ff */
[----:B------:R-:W-:Y:S01]  /*5030*/  IMAD.MOV.U32 R204, RZ, RZ, R77 ;  /* 0x000000ffffcc7224 */ /* 0x000fe200078e004d */
[----:B------:R-:W-:Y:S01]  /*5040*/  PRMT R10, R14, 0x5410, R18 ;  /* 0x000054100e0a7816 */ /* 0x000fe20000000012 */
[----:B------:R-:W4:Y:S01]  /*5050*/  MUFU.EX2 R8, R8 ;  /* 0x0000000800087308 */ /* 0x000f220000000800 */
[----:B---3--:R-:W-:Y:S01]  /*5060*/  IMAD.MOV.U32 R14, RZ, RZ, R45 ;  /* 0x000000ffff0e7224 */ /* 0x008fe200078e002d */
[----:B------:R-:W-:Y:S01]  /*5070*/  MOV R18, R44 ;  /* 0x0000002c00127202 */ /* 0x000fe20000000f00 */
[----:B------:R-:W-:Y:S01]  /*5080*/  IMAD.MOV.U32 R159, RZ, RZ, R36 ;  /* 0x000000ffff9f7224 */ /* 0x000fe200078e0024 */
[----:B------:R-:W-:Y:S01]  /*5090*/  HMMA.16816.F32.BF16 R44, R4, R26, R128 ;  /* 0x0000001a042c723c */ /* 0x000fe20000041880 */
[----:B------:R-:W-:Y:S01]  /*50a0*/  PRMT R11, R11, 0x5410, R2 ;  /* 0x000054100b0b7816 */ /* 0x000fe20000000002 */
[--C-:B------:R-:W-:Y:S01]  /*50b0*/  FFMA.FTZ R2, R246, c[0x0][0x23c], -R12.reuse ;  /* 0x00008f00f6027a23 */ /* 0x100fe2000001080c */
[----:B------:R-:W-:Y:S01]  /*50c0*/  PRMT R9, R0, 0x5410, R9 ;  /* 0x0000541000097816 */ /* 0x000fe20000000009 */
[----:B------:R-:W3:Y:S01]  /*50d0*/  LDSM.16.MT88.4 R24, [R209+0x11000] ;  /* 0x01100000d118783b */ /* 0x000ee20000004200 */
[----:B------:R-:W-:Y:S01]  /*50e0*/  HSET2.LE.AND R0, R15, R161, PT ;  /* 0x000000a10f007233 */ /* 0x000fe20003803000 */
[----:B------:R5:W-:Y:S01]  /*50f0*/  MUFU.EX2 R151, R2 ;  /* 0x0000000200977308 */ /* 0x000be20000000800 */
[----:B------:R-:W-:Y:S01]  /*5100*/  FFMA.FTZ R4, R245, c[0x0][0x23c], -R12 ;  /* 0x00008f00f5047a23 */ /* 0x000fe2000001080c */
[----:B------:R-:W-:Y:S01]  /*5110*/  MOV R167, R95 ;  /* 0x0000005f00a77202 */ /* 0x000fe20000000f00 */
[----:B--2---:R-:W-:Y:S01]  /*5120*/  IMAD.MOV.U32 R245, RZ, RZ, R92 ;  /* 0x000000fffff57224 */ /* 0x004fe200078e005c */
[----:B------:R-:W-:Y:S01]  /*5130*/  MOV R164, R32 ;  /* 0x0000002000a47202 */ /* 0x000fe20000000f00 */
[----:B------:R-:W-:Y:S01]  /*5140*/  IMAD.MOV.U32 R130, RZ, RZ, R100 ;  /* 0x000000ffff827224 */ /* 0x000fe200078e0064 */
[----:B------:R-:W-:Y:S01]  /*5150*/  LDSM.16.MT88.4 R32, [R211+0x11000] ;  /* 0x01100000d320783b */ /* 0x000fe20000004200 */
[----:B----4-:R-:W-:Y:S01]  /*5160*/  IMAD.MOV.U32 R246, RZ, RZ, R8 ;  /* 0x000000fffff67224 */ /* 0x010fe200078e0008 */
[----:B------:R2:W4:Y:S01]  /*5170*/  MUFU.EX2 R244, R4 ;  /* 0x0000000400f47308 */ /* 0x0005220000000800 */
[----:B------:R-:W-:Y:S01]  /*5180*/  IMAD.MOV.U32 R131, RZ, RZ, R79 ;  /* 0x000000ffff837224 */ /* 0x000fe200078e004f */
[----:B------:R-:W-:Y:S01]  /*5190*/  MOV R129, R67 ;  /* 0x0000004300817202 */ /* 0x000fe20000000f00 */
[----:B------:R-:W-:Y:S01]  /*51a0*/  IMAD.MOV.U32 R128, RZ, RZ, R66 ;  /* 0x000000ffff807224 */ /* 0x000fe200078e0042 */
[----:B------:R-:W-:Y:S01]  /*51b0*/  MOV R147, R37 ;  /* 0x0000002500937202 */ /* 0x000fe20000000f00 */
[----:B------:R-:W-:Y:S01]  /*51c0*/  IMAD.MOV.U32 R146, RZ, RZ, R38 ;  /* 0x000000ffff927224 */ /* 0x000fe200078e0026 */
[----:B------:R-:W-:Y:S01]  /*51d0*/  MOV R15, R158 ;  /* 0x0000009e000f7202 */ /* 0x000fe20000000f00 */
[----:B------:R-:W-:Y:S01]  /*51e0*/  IMAD.MOV.U32 R157, RZ, RZ, R39 ;  /* 0x000000ffff9d7224 */ /* 0x000fe200078e0027 */
[----:B-----5:R-:W-:Y:S01]  /*51f0*/  F2FP.BF16.PACK_AB R2, R245, R150 ;  /* 0x00000096f502723e */ /* 0x020fe200000010ff */
[----:B------:R-:W-:Y:S01]  /*5200*/  LDSM.16.MT88.4 R36, [R209+0x15000] ;  /* 0x01500000d124783b */ /* 0x000fe20000004200 */
[----:B------:R-:W-:-:S02]  /*5210*/  MOV R158, R166 ;  /* 0x000000a6009e7202 */ /* 0x000fc40000000f00 */
[----:B------:R-:W-:Y:S01]  /*5220*/  LOP3.LUT R6, R0, R2, RZ, 0xc0, !PT ;  /* 0x0000000200067212 */ /* 0x000fe200078ec0ff */
[----:B------:R-:W-:Y:S01]  /*5230*/  HSET2.LE.AND R0, R10, R161, PT ;  /* 0x000000a10a007233 */ /* 0x000fe20003803000 */
[----:B------:R-:W-:-:S04]  /*5240*/  F2FP.BF16.PACK_AB R2, R246, R149 ;  /* 0x00000095f602723e */ /* 0x000fc800000010ff */
[----:B------:R-:W-:Y:S01]  /*5250*/  LOP3.LUT R7, R0, R2, RZ, 0xc0, !PT ;  /* 0x0000000200077212 */ /* 0x000fe200078ec0ff */
[----:B------:R-:W-:Y:S01]  /*5260*/  HSET2.LE.AND R0, R11, R161, PT ;  /* 0x000000a10b007233 */ /* 0x000fe20003803000 */
[----:B------:R-:W-:-:S04]  /*5270*/  F2FP.BF16.PACK_AB R2, R14, R18 ;  /* 0x000000120e02723e */ /* 0x000fc800000010ff */
[----:B--2---:R-:W-:Y:S01]  /*5280*/  LOP3.LUT R4, R0, R2, RZ, 0xc0, !PT ;  /* 0x0000000200047212 */ /* 0x004fe200078ec0ff */
[----:B------:R-:W-:Y:S01]  /*5290*/  HSET2.LE.AND R0, R9, R161, PT ;  /* 0x000000a109007233 */ /* 0x000fe20003803000 */
[----:B----4-:R-:W-:Y:S01]  /*52a0*/  F2FP.BF16.PACK_AB R2, R244, R151 ;  /* 0x00000097f402723e */ /* 0x010fe200000010ff */
[----:B------:R-:W-:Y:S03]  /*52b0*/  LDSM.16.MT88.4 R8, [R211+0x13000] ;  /* 0x01300000d308783b */ /* 0x000fe60000004200 */
[----:B------:R-:W-:Y:S01]  /*52c0*/  LOP3.LUT R5, R0, R2, RZ, 0xc0, !PT ;  /* 0x0000000200057212 */ /* 0x000fe200078ec0ff */
[----:B------:R-:W-:Y:S02]  /*52d0*/  IMAD.MOV.U32 R2, RZ, RZ, R128 ;  /* 0x000000ffff027224 */ /* 0x000fe400078e0080 */
[----:B------:R-:W-:Y:S02]  /*52e0*/  IMAD.MOV.U32 R0, RZ, RZ, R167 ;  /* 0x000000ffff007224 */ /* 0x000fe400078e00a7 */
[----:B------:R-:W-:-:S02]  /*52f0*/  FFMA.FTZ R2, R2, c[0x0][0x23c], -R13 ;  /* 0x00008f0002027a23 */ /* 0x000fc4000001080d */
[----:B-1----:R-:W-:Y:S01]  /*5300*/  HMMA.16816.F32.BF16 R92, R4, R28, R104 ;  /* 0x0000001c045c723c */ /* 0x002fe20000041868 */
[----:B------:R-:W-:-:S07]  /*5310*/  FFMA.FTZ R0, R0, c[0x0][0x23c], -R13 ;  /* 0x00008f0000007a23 */ /* 0x000fce000001080d */
[C---:B------:R-:W-:Y:S01]  /*5320*/  HMMA.16816.F32.BF16 R100, R4.reuse, R30, R120 ;  /* 0x0000001e0464723c */ /* 0x040fe20000041878 */
[----:B------:R-:W1:Y:S07]  /*5330*/  LDSM.16.MT88.4 R28, [R209+0x13000] ;  /* 0x01300000d11c783b */ /* 0x000e6e0000004200 */
[C---:B---3--:R-:W-:Y:S07]  /*5340*/  HMMA.16816.F32.BF16 R152, R4.reuse, R24, R192 ;  /* 0x000000180498723c */ /* 0x048fee00000418c0 */
[----:B------:R-:W-:Y:S01]  /*5350*/  IMAD.MOV.U32 R192, RZ, RZ, R63 ;  /* 0x000000ffffc07224 */ /* 0x000fe200078e003f */
[----:B------:R-:W-:Y:S01]  /*5360*/  MOV R194, R61 ;  /* 0x0000003d00c27202 */ /* 0x000fe20000000f00 */
[----:B------:R-:W-:Y:S01]  /*5370*/  IMAD.MOV.U32 R193, RZ, RZ, R62 ;  /* 0x000000ffffc17224 */ /* 0x000fe200078e003e */
[----:B------:R-:W-:Y:S01]  /*5380*/  HMMA.16816.F32.BF16 R64, R4, R20, R180 ;  /* 0x000000140440723c */ /* 0x000fe200000418b4 */
[----:B------:R-:W-:-:S06]  /*5390*/  IMAD.MOV.U32 R195, RZ, RZ, R60 ;  /* 0x000000ffffc37224 */ /* 0x000fcc00078e003c */
[----:B------:R-:W-:Y:S01]  /*53a0*/  MOV R181, R160 ;  /* 0x000000a000b57202 */ /* 0x000fe20000000f00 */
[C---:B------:R-:W-:Y:S01]  /*53b0*/  HMMA.16816.F32.BF16 R60, R4.reuse, R26, R184 ;  /* 0x0000001a043c723c */ /* 0x040fe200000418b8 */
[----:B------:R-:W2:Y:S01]  /*53c0*/  LDSM.16.MT88.4 R24, [R210+0x13000] ;  /* 0x01300000d218783b */ /* 0x000ea20000004200 */
[----:B------:R-:W-:Y:S02]  /*53d0*/  IMAD.MOV.U32 R180, RZ, RZ, R161 ;  /* 0x000000ffffb47224 */ /* 0x000fe400078e00a1 */
[----:B------:R-:W-:Y:S02]  /*53e0*/  IMAD.MOV.U32 R183, RZ, RZ, R130 ;  /* 0x000000ffffb77224 */ /* 0x000fe400078e0082 */
[----:B------:R-:W-:Y:S02]  /*53f0*/  IMAD.MOV.U32 R182, RZ, RZ, R131 ;  /* 0x000000ffffb67224 */ /* 0x000fe400078e0083 */
[C---:B------:R-:W-:Y:S01]  /*5400*/  HMMA.16816.F32.BF16 R76, R4.reuse, R22, R132 ;  /* 0x00000016044c723c */ /* 0x040fe20000041884 */
[----:B------:R-:W3:Y:S07]  /*5410*/  LDSM.16.MT88.4 R20, [R212+0x13000] ;  /* 0x01300000d414783b */ /* 0x000eee0000004200 */
[C---:B-1----:R-:W-:Y:S07]  /*5420*/  HMMA.16816.F32.BF16 R120, R4.reuse, R30, R240 ;  /* 0x0000001e0478723c */ /* 0x042fee00000418f0 */
[----:B------:R-:W-:Y:S01]  /*5430*/  IMAD.MOV.U32 R243, RZ, RZ, R162 ;  /* 0x000000fffff37224 */ /* 0x000fe200078e00a2 */
[----:B------:R-:W-:Y:S01]  /*5440*/  MOV R242, R163 ;  /* 0x000000a300f27202 */ /* 0x000fe20000000f00 */
[----:B------:R-:W-:Y:S01]  /*5450*/  HMMA.16816.F32.BF16 R140, R4, R8, R140 ;  /* 0x00000008048c723c */ /* 0x000fe2000004188c */
[----:B------:R-:W-:-:S02]  /*5460*/  IMAD.MOV.U32 R241, RZ, RZ, R156 ;  /* 0x000000fffff17224 */ /* 0x000fc400078e009c */
[----:B------:R-:W-:Y:S02]  /*5470*/  IMAD.MOV.U32 R240, RZ, RZ, R157 ;  /* 0x000000fffff07224 */ /* 0x000fe400078e009d */
[----:B------:R-:W-:Y:S02]  /*5480*/  IMAD.MOV.U32 R156, RZ, RZ, R164 ;  /* 0x000000ffff9c7224 */ /* 0x000fe400078e00a4 */
[----:B------:R-:W-:Y:S01]  /*5490*/  IMAD.MOV.U32 R157, RZ, RZ, R165 ;  /* 0x000000ffff9d7224 */ /* 0x000fe200078e00a5 */
[C---:B------:R-:W-:Y:S01]  /*54a0*/  HMMA.16816.F32.BF16 R160, R4.reuse, R10, R168 ;  /* 0x0000000a04a0723c */ /* 0x040fe200000418a8 */
[----:B------:R-:W1:Y:S07]  /*54b0*/  LDSM.16.MT88.4 R8, [R211+0x15000] ;  /* 0x01500000d308783b */ /* 0x000e6e0000004200 */
[C---:B------:R-:W-:Y:S07]  /*54c0*/  HMMA.16816.F32.BF16 R104, R4.reuse, R32, R192 ;  /* 0x000000200468723c */ /* 0x040fee00000418c0 */
[----:B------:R-:W-:Y:S01]  /*54d0*/  MOV R195, R129 ;  /* 0x0000008100c37202 */ /* 0x000fe20000000f00 */
[C---:B--2---:R-:W-:Y:S08]  /*54e0*/  HMMA.16816.F32.BF16 R124, R4.reuse, R24, R124 ;  /* 0x00000018047c723c */ /* 0x044ff0000004187c */
[C---:B------:R-:W-:Y:S01]  /*54f0*/  HMMA.16816.F32.BF16 R128, R4.reuse, R26, R200 ;  /* 0x0000001a0480723c */ /* 0x040fe200000418c8 */
[----:B------:R-:W2:Y:S07]  /*5500*/  LDSM.16.MT88.4 R24, [R210+0x15000] ;  /* 0x01500000d218783b */ /* 0x000eae0000004200 */
[C---:B---3--:R-:W-:Y:S08]  /*5510*/  HMMA.16816.F32.BF16 R132, R4.reuse, R20, R188 ;  /* 0x000000140484723c */ /* 0x048ff000000418bc */
[C---:B------:R-:W-:Y:S01]  /*5520*/  HMMA.16816.F32.BF16 R136, R4.reuse, R22, R136 ;  /* 0x000000160488723c */ /* 0x040fe20000041888 */
[----:B------:R-:W3:Y:S07]  /*5530*/  LDSM.16.MT88.4 R20, [R212+0x15000] ;  /* 0x01500000d414783b */ /* 0x000eee0000004200 */
[C---:B------:R-:W-:Y:S07]  /*5540*/  HMMA.16816.F32.BF16 R164, R4.reuse, R36, R176 ;  /* 0x0000002404a4723c */ /* 0x040fee00000418b0 */
[----:B------:R-:W-:Y:S01]  /*5550*/  IMAD.MOV.U32 R37, RZ, RZ, R195 ;  /* 0x000000ffff257224 */ /* 0x000fe200078e00c3 */
[C---:B-1----:R-:W-:Y:S01]  /*5560*/  HMMA.16816.F32.BF16 R188, R4.reuse, R10, R88 ;  /* 0x0000000a04bc723c */ /* 0x042fe20000041858 */
[----:B------:R-:W-:Y:S01]  /*5570*/  MOV R36, R207 ;  /* 0x000000cf00247202 */ /* 0x000fe20000000f00 */
[----:B------:R-:W-:Y:S06]  /*5580*/  LDSM.16.MT88.4 R88, [R211+0x13800] ;  /* 0x01380000d358783b */ /* 0x000fec0000004200 */
[C---:B------:R-:W-:Y:S01]  /*5590*/  HMMA.16816.F32.BF16 R192, R4.reuse, R8, R96 ;  /* 0x0000000804c0723c */ /* 0x040fe20000041860 */
[----:B------:R-:W1:Y:S06]  /*55a0*/  LDSM.16.MT88.4 R8, [R212+0x17000] ;  /* 0x01700000d408783b */ /* 0x000e6c0000004200 */
[----:B------:R-:W-:Y:S01]  /*55b0*/  IMAD.MOV.U32 R98, RZ, RZ, R19 ;  /* 0x000000ffff627224 */ /* 0x000fe200078e0013 */
[----:B------:R-:W-:Y:S01]  /*55c0*/  HMMA.16816.F32.BF16 R168, R4, R38, R236 ;  /* 0x0000002604a8723c */ /* 0x000fe200000418ec */
[----:B------:R-:W-:Y:S01]  /*55d0*/  MUFU.EX2 R19, R2 ;  /* 0x0000000200137308 */ /* 0x000fe20000000800 */
[----:B------:R-:W-:-:S05]  /*55e0*/  IMAD.MOV.U32 R97, RZ, RZ, R159 ;  /* 0x000000ffff617224 */ /* 0x000fca00078e009f */
[----:B------:R-:W-:Y:S01]  /*55f0*/  IMAD.MOV.U32 R38, RZ, RZ, R204 ;  /* 0x000000ffff267224 */ /* 0x000fe200078e00cc */
[----:B--2---:R-:W-:Y:S01]  /*5600*/  HMMA.16816.F32.BF16 R236, R4, R24, R248 ;  /* 0x0000001804ec723c */ /* 0x004fe200000418f8 */
[----:B------:R-:W-:-:S06]  /*5610*/  IMAD.MOV.U32 R39, RZ, RZ, R205 ;  /* 0x000000ffff277224 */ /* 0x000fcc00078e00cd */
[----:B------:R-:W-:Y:S01]  /*5620*/  MOV R251, R206 ;  /* 0x000000ce00fb7202 */ /* 0x000fe20000000f00 */
[C---:B------:R-:W-:Y:S01]  /*5630*/  HMMA.16816.F32.BF16 R112, R4.reuse, R34, R112 ;  /* 0x000000220470723c */ /* 0x040fe20000041870 */
[----:B------:R-:W2:Y:S01]  /*5640*/  LDSM.16.MT88.4 R32, [R210+0x17000] ;  /* 0x01700000d220783b */ /* 0x000ea20000004200 */
[----:B------:R-:W-:Y:S01]  /*5650*/  IMAD.MOV.U32 R25, RZ, RZ, R242 ;  /* 0x000000ffff197224 */ /* 0x000fe200078e00f2 */
[----:B------:R-:W-:Y:S01]  /*5660*/  MOV R242, R150 ;  /* 0x0000009600f27202 */ /* 0x000fe20000000f00 */
[----:B------:R-:W-:Y:S01]  /*5670*/  IMAD.MOV.U32 R24, RZ, RZ, R241 ;  /* 0x000000ffff187224 */ /* 0x000fe200078e00f1 */
[----:B------:R4:W-:Y:S01]  /*5680*/  MUFU.EX2 R150, R0 ;  /* 0x0000000000967308 */ /* 0x0009e20000000800 */
[----:B------:R-:W-:Y:S01]  /*5690*/  MOV R248, R243 ;  /* 0x000000f300f87202 */ /* 0x000fe20000000f00 */
[----:B------:R-:W-:Y:S01]  /*56a0*/  IMAD.MOV.U32 R243, RZ, RZ, R149 ;  /* 0x000000fffff37224 */ /* 0x000fe200078e0095 */
[----:B------:R-:W-:Y:S01]  /*56b0*/  HMMA.16816.F32.BF16 R204, R4, R26, R196 ;  /* 0x0000001a04cc723c */ /* 0x000fe200000418c4 */
[----:B------:R-:W-:-:S02]  /*56c0*/  IMAD.MOV.U32 R249, RZ, RZ, R180 ;  /* 0x000000fffff97224 */ /* 0x000fc400078e00b4 */
[----:B------:R-:W-:-:S04]  /*56d0*/  IMAD.MOV.U32 R250, RZ, RZ, R181 ;  /* 0x000000fffffa7224 */ /* 0x000fc800078e00b5 */
[----:B------:R-:W-:Y:S01]  /*56e0*/  IMAD.MOV.U32 R27, RZ, RZ, R38 ;  /* 0x000000ffff1b7224 */ /* 0x000fe200078e0026 */
[C---:B------:R-:W-:Y:S01]  /*56f0*/  HMMA.16816.F32.BF16 R116, R4.reuse, R28, R116 ;  /* 0x0000001c0474723c */ /* 0x040fe20000041874 */
[----:B------:R-:W5:Y:S01]  /*5700*/  LDSM.16.MT88.4 R28, [R209+0x17000] ;  /* 0x01700000d11c783b */ /* 0x000f620000004200 */
[----:B------:R-:W-:Y:S01]  /*5710*/  IMAD.MOV.U32 R26, RZ, RZ, R251 ;  /* 0x000000ffff1a7224 */ /* 0x000fe200078e00fb */
[----:B------:R-:W-:Y:S01]  /*5720*/  MOV R38, R240 ;  /* 0x000000f000267202 */ /* 0x000fe20000000f00 */
[----:B------:R-:W-:Y:S01]  /*5730*/  IMAD.MOV.U32 R240, RZ, RZ, R183 ;  /* 0x000000fffff07224 */ /* 0x000fe200078e00b7 */
[----:B------:R-:W-:Y:S01]  /*5740*/  MOV R251, R182 ;  /* 0x000000b600fb7202 */ /* 0x000fe20000000f00 */
[----:B----4-:R-:W-:Y:S02]  /*5750*/  FFMA.FTZ R0, R252, c[0x0][0x23c], -R13 ;  /* 0x00008f00fc007a23 */ /* 0x010fe4000001080d */
[----:B---3--:R-:W-:Y:S01]  /*5760*/  HMMA.16816.F32.BF16 R196, R4, R20, R172 ;  /* 0x0000001404c4723c */ /* 0x008fe200000418ac */
[----:B------:R-:W-:Y:S01]  /*5770*/  FFMA.FTZ R2, R26, c[0x0][0x23c], -R12 ;  /* 0x00008f001a027a23 */ /* 0x000fe2000001080c */
[----:B------:R3:W-:Y:S01]  /*5780*/  MUFU.EX2 R241, R0 ;  /* 0x0000000000f17308 */ /* 0x0007e20000000800 */
[----:B------:R-:W-:-:S02]  /*5790*/  IMAD.MOV.U32 R99, RZ, RZ, R27 ;  /* 0x000000ffff637224 */ /* 0x000fc400078e001b */
[----:B------:R-:W-:-:S03]  /*57a0*/  IMAD.MOV.U32 R252, RZ, RZ, R97 ;  /* 0x000000fffffc7224 */ /* 0x000fc600078e0061 */
[C---:B------:R-:W-:Y:S01]  /*57b0*/  HMMA.16816.F32.BF16 R200, R4.reuse, R22, R108 ;  /* 0x0000001604c8723c */ /* 0x040fe2000004186c */
[----:B------:R-:W4:Y:S06]  /*57c0*/  LDSM.16.MT88.4 R20, [R211+0x17000] ;  /* 0x01700000d314783b */ /* 0x000f2c0000004200 */
[----:B------:R-:W-:Y:S01]  /*57d0*/  MOV R108, R249 ;  /* 0x000000f9006c7202 */ /* 0x000fe20000000f00 */
[C---:B-1----:R-:W-:Y:S01]  /*57e0*/  HMMA.16816.F32.BF16 R180, R4.reuse, R8, R56 ;  /* 0x0000000804b4723c */ /* 0x042fe20000041838 */
[----:B------:R-:W-:Y:S01]  /*57f0*/  IMAD.MOV.U32 R249, RZ, RZ, R251 ;  /* 0x000000fffff97224 */ /* 0x000fe200078e00fb */
[----:B------:R-:W-:Y:S01]  /*5800*/  MOV R111, R24 ;  /* 0x00000018006f7202 */ /* 0x000fe20000000f00 */
[----:B---3--:R-:W-:Y:S01]  /*5810*/  FFMA.FTZ R0, R247, c[0x0][0x23c], -R13 ;  /* 0x00008f00f7007a23 */ /* 0x008fe2000001080d */
[----:B------:R-:W-:Y:S01]  /*5820*/  MOV R96, R108 ;  /* 0x0000006c00607202 */ /* 0x000fe20000000f00 */
[----:B------:R-:W-:Y:S01]  /*5830*/  IMAD.MOV.U32 R251, RZ, RZ, R18 ;  /* 0x000000fffffb7224 */ /* 0x000fe200078e0012 */
[----:B------:R-:W-:Y:S01]  /*5840*/  LDSM.16.MT88.4 R56, [R211+0x11800] ;  /* 0x01180000d338783b */ /* 0x000fe20000004200 */
[----:B------:R1:W-:Y:S01]  /*5850*/  MUFU.EX2 R149, R0 ;  /* 0x0000000000957308 */ /* 0x0003e20000000800 */
[----:B------:R-:W-:Y:S01]  /*5860*/  IMAD.MOV.U32 R109, RZ, RZ, R248 ;  /* 0x000000ffff6d7224 */ /* 0x000fe200078e00f8 */
[C---:B--2---:R-:W-:Y:S01]  /*5870*/  HMMA.16816.F32.BF16 R172, R4.reuse, R32, R72 ;  /* 0x0000002004ac723c */ /* 0x044fe20000041848 */
[----:B------:R-:W-:Y:S01]  /*5880*/  IMAD.MOV.U32 R110, RZ, RZ, R25 ;  /* 0x000000ffff6e7224 */ /* 0x000fe200078e0019 */
[----:B------:R-:W-:Y:S01]  /*5890*/  LDSM.16.MT88.4 R72, [R210+0x13800] ;  /* 0x01380000d248783b */ /* 0x000fe20000004200 */
[----:B------:R-:W-:Y:S01]  /*58a0*/  IMAD.MOV.U32 R248, RZ, RZ, R250 ;  /* 0x000000fffff87224 */ /* 0x000fe200078e00fa */
[----:B------:R-:W-:Y:S01]  /*58b0*/  MOV R250, R240 ;  /* 0x000000f000fa7202 */ /* 0x000fe20000000f00 */
[----:B------:R-:W-:Y:S01]  /*58c0*/  IMAD.MOV.U32 R240, RZ, RZ, R14 ;  /* 0x000000fffff07224 */ /* 0x000fe200078e000e */
[----:B------:R2:W-:Y:S01]  /*58d0*/  MUFU.EX2 R18, R2 ;  /* 0x0000000200127308 */ /* 0x0005e20000000800 */
[----:B------:R-:W-:Y:S01]  /*58e0*/  IMAD.MOV.U32 R108, RZ, RZ, R248 ;  /* 0x000000ffff6c7224 */ /* 0x000fe200078e00f8 */
[----:B------:R-:W-:Y:S01]  /*58f0*/  HMMA.16816.F32.BF16 R184, R4, R34, R68 ;  /* 0x0000002204b8723c */ /* 0x000fe20000041844 */
[----:B------:R-:W-:-:S02]  /*5900*/  MOV R248, R158 ;  /* 0x0000009e00f87202 */ /* 0x000fc40000000f00 */
[----:B-1----:R-:W-:-:S05]  /*5910*/  LOP3.LUT R0, R41, UR7, R144, 0x96, !PT ;  /* 0x0000000729007c12 */ /* 0x002fca000f8e9690 */
[----:B-----5:R-:W-:Y:S01]  /*5920*/  HMMA.16816.F32.BF16 R176, R4, R28, R80 ;  /* 0x0000001c04b0723c */ /* 0x020fe20000041850 */
[----:B------:R-:W-:Y:S01]  /*5930*/  LDSM.16.MT88.4 R80, [R212+0x13800] ;  /* 0x01380000d450783b */ /* 0x000fe20000004200 */
[----:B------:R-:W-:-:S05]  /*5940*/  IMAD.WIDE.U32 R8, R0, -0x2daee0ad, RZ ;  /* 0xd2511f5300087825 */ /* 0x000fca00078e00ff */
[----:B------:R-:W-:Y:S01]  /*5950*/  LOP3.LUT R0, R9, UR17, R42, 0x96, !PT ;  /* 0x0000001109007c12 */ /* 0x000fe2000f8e962a */
[C---:B------:R-:W-:Y:S01]  /*5960*/  HMMA.16816.F32.BF16 R32, R4.reuse, R10, R52 ;  /* 0x0000000a0420723c */ /* 0x040fe20000041834 */
[----:B------:R-:W1:Y:S01]  /*5970*/  LDSM.16.MT88.4 R40, [R210+0x11800] ;  /* 0x01180000d228783b */ /* 0x000e620000004200 */
[----:B--2---:R-:W-:Y:S01]  /*5980*/  LOP3.LUT R2, R8, 0xffff, RZ, 0xc0, !PT ;  /* 0x0000ffff08027812 */ /* 0x004fe200078ec0ff */
[----:B------:R-:W-:Y:S01]  /*5990*/  FFMA.FTZ R9, R98, c[0x0][0x23c], -R12 ;  /* 0x00008f0062097a23 */ /* 0x000fe2000001080c */
[----:B------:R-:W-:Y:S02]  /*59a0*/  LOP3.LUT R14, R8, 0xff, RZ, 0xc0, !PT ;  /* 0x000000ff080e7812 */ /* 0x000fe400078ec0ff */
[----:B------:R-:W-:Y:S01]  /*59b0*/  SHF.R.U32.HI R13, RZ, 0x18, R8 ;  /* 0x00000018ff0d7819 */ /* 0x000fe20000011608 */
[----:B------:R-:W-:Y:S01]  /*59c0*/  FFMA.FTZ R11, R99, c[0x0][0x23c], -R12 ;  /* 0x00008f00630b7a23 */ /* 0x000fe2000001080c */
[C---:B----4-:R-:W-:Y:S01]  /*59d0*/  HMMA.16816.F32.BF16 R24, R4.reuse, R20, R48 ;  /* 0x000000140418723c */ /* 0x050fe20000041830 */
[----:B------:R-:W-:Y:S01]  /*59e0*/  SHF.R.U32.HI R10, RZ, 0x10, R8 ;  /* 0x00000010ff0a7819 */ /* 0x000fe20000011608 */
[----:B------:R-:W-:Y:S01]  /*59f0*/  FFMA.FTZ R8, R15, c[0x0][0x23c], -R12 ;  /* 0x00008f000f087a23 */ /* 0x000fe2000001080c */
[----:B------:R-:W-:Y:S01]  /*5a00*/  MOV R98, R250 ;  /* 0x000000fa00627202 */ /* 0x000fe20000000f00 */
[----:B------:R2:W3:Y:S01]  /*5a10*/  MUFU.EX2 R15, R9 ;  /* 0x00000009000f7308 */ /* 0x0004e20000000800 */
[----:B------:R-:W-:Y:S01]  /*5a20*/  IMAD.MOV.U32 R99, RZ, RZ, R249 ;  /* 0x000000ffff637224 */ /* 0x000fe200078e00f9 */
[----:B------:R-:W4:Y:S01]  /*5a30*/  LDSM.16.MT88.4 R48, [R212+0x11800] ;  /* 0x01180000d430783b */ /* 0x000f220000004200 */
[----:B------:R-:W-:Y:S01]  /*5a40*/  MOV R247, R98 ;  /* 0x0000006200f77202 */ /* 0x000fe20000000f00 */
[----:B------:R-:W-:Y:S01]  /*5a50*/  HMMA.16816.F32.BF16 R28, R4, R30, R84 ;  /* 0x0000001e041c723c */ /* 0x000fe20000041854 */
[----:B------:R-:W-:-:S02]  /*5a60*/  IMAD.MOV.U32 R250, RZ, RZ, R156 ;  /* 0x000000fffffa7224 */ /* 0x000fc400078e009c */
[----:B------:R-:W-:Y:S01]  /*5a70*/  IMAD.MOV.U32 R249, RZ, RZ, R157 ;  /* 0x000000fffff97224 */ /* 0x000fe200078e009d */
[----:B------:R5:W-:Y:S01]  /*5a80*/  MUFU.EX2 R12, R8 ;  /* 0x00000008000c7308 */ /* 0x000be20000000800 */
[----:B------:R-:W-:Y:S03]  /*5a90*/  LDSM.16.MT88.4 R156, [R209+0x11800] ;  /* 0x01180000d19c783b */ /* 0x000fe60000004200 */
[----:B------:R-:W-:Y:S01]  /*5aa0*/  HMMA.16816.F32.BF16 R20, R4, R22, R44 ;  /* 0x000000160414723c */ /* 0x000fe2000004182c */
[----:B--2---:R-:W-:-:S03]  /*5ab0*/  LOP3.LUT R9, R0, 0xff, RZ, 0xc0, !PT ;  /* 0x000000ff00097812 */ /* 0x004fc600078ec0ff */
[----:B------:R-:W2:Y:S03]  /*5ac0*/  MUFU.EX2 R11, R11 ;  /* 0x0000000b000b7308 */ /* 0x000ea60000000800 */
[----:B------:R-:W-:Y:S02]  /*5ad0*/  SHF.R.U32.HI R5, RZ, 0x8, R2 ;  /* 0x00000008ff057819 */ /* 0x000fe40000011602 */
[----:B------:R-:W-:Y:S02]  /*5ae0*/  LOP3.LUT R2, R0, 0xffff, RZ, 0xc0, !PT ;  /* 0x0000ffff00027812 */ /* 0x000fe400078ec0ff */
[----:B------:R-:W-:Y:S02]  /*5af0*/  SHF.R.U32.HI R4, RZ, 0x10, R0 ;  /* 0x00000010ff047819 */ /* 0x000fe40000011600 */
[----:B------:R-:W-:Y:S02]  /*5b00*/  SHF.R.U32.HI R6, RZ, 0x8, R2 ;  /* 0x00000008ff067819 */ /* 0x000fe40000011602 */
[----:B-----5:R-:W-:-:S02]  /*5b10*/  SHF.R.U32.HI R8, RZ, 0x18, R0 ;  /* 0x00000018ff087819 */ /* 0x020fc40000011600 */
[----:B------:R-:W-:Y:S02]  /*5b20*/  LOP3.LUT R2, R4, 0xff, RZ, 0xc0, !PT ;  /* 0x000000ff04027812 */ /* 0x000fe400078ec0ff */
[----:B------:R-:W-:Y:S01]  /*5b30*/  PRMT R0, R14, 0x5410, R5 ;  /* 0x000054100e007816 */ /* 0x000fe20000000005 */
[----:B------:R-:W-:Y:S01]  /*5b40*/  IMAD.MOV.U32 R14, RZ, RZ, R108 ;  /* 0x000000ffff0e7224 */ /* 0x000fe200078e006c */
[----:B------:R-:W-:Y:S01]  /*5b50*/  LOP3.LUT R7, R10, 0xff, RZ, 0xc0, !PT ;  /* 0x000000ff0a077812 */ /* 0x000fe200078ec0ff */
[----:B------:R-:W-:Y:S01]  /*5b60*/  IMAD.MOV.U32 R10, RZ, RZ, R99 ;  /* 0x000000ffff0a7224 */ /* 0x000fe200078e0063 */
[----:B------:R-:W-:Y:S01]  /*5b70*/  PRMT R4, R9, 0x5410, R6 ;  /* 0x0000541009047816 */ /* 0x000fe20000000006 */
[--C-:B------:R-:W-:Y:S01]  /*5b80*/  HSET2.LE.AND R6, R0, R96.reuse, PT ;  /* 0x0000006000067233 */ /* 0x100fe20003803000 */
[----:B------:R-:W-:Y:S01]  /*5b90*/  PRMT R2, R2, 0x5410, R8 ;  /* 0x0000541002027816 */ /* 0x000fe20000000008 */
[----:B------:R-:W-:Y:S01]  /*5ba0*/  IMAD.MOV.U32 R8, RZ, RZ, R110 ;  /* 0x000000ffff087224 */ /* 0x000fe200078e006e */
[----:B------:R-:W-:Y:S01]  /*5bb0*/  PRMT R7, R7, 0x5410, R13 ;  /* 0x0000541007077816 */ /* 0x000fe2000000000d */
[--C-:B------:R-:W-:Y:S01]  /*5bc0*/  HSET2.LE.AND R0, R4, R96.reuse, PT ;  /* 0x0000006004007233 */ /* 0x100fe20003803000 */
[----:B---3--:R-:W-:Y:S01]  /*5bd0*/  F2FP.BF16.PACK_AB R5, R15, R18 ;  /* 0x000000120f05723e */ /* 0x008fe200000010ff */
[--C-:B------:R-:W-:Y:S01]  /*5be0*/  HSET2.LE.AND R4, R2, R96.reuse, PT ;  /* 0x0000006002047233 */ /* 0x100fe20003803000 */
[----:B------:R-:W-:Y:S01]  /*5bf0*/  F2FP.BF16.PACK_AB R2, R241, R150 ;  /* 0x00000096f102723e */ /* 0x000fe200000010ff */
[----:B------:R-:W-:Y:S01]  /*5c00*/  HSET2.LE.AND R7, R7, R96, PT ;  /* 0x0000006007077233 */ /* 0x000fe20003803000 */
[----:B------:R-:W-:Y:S01]  /*5c10*/  IMAD.MOV.U32 R110, RZ, RZ, R111 ;  /* 0x000000ffff6e7224 */ /* 0x000fe200078e006f */
[----:B------:R-:W3:Y:S01]  /*5c20*/  LDSM.16.MT88.4 R96, [R209+0x15800] ;  /* 0x01580000d160783b */ /* 0x000ee20000004200 */
[----:B------:R-:W-:Y:S01]  /*5c30*/  LOP3.LUT R144, R0, R2, RZ, 0xc0, !PT ;  /* 0x0000000200907212 */ /* 0x000fe200078ec0ff */
[----:B------:R-:W-:Y:S01]  /*5c40*/  IMAD.MOV.U32 R111, RZ, RZ, R147 ;  /* 0x000000ffff6f7224 */ /* 0x000fe200078e0093 */
[----:B------:R-:W-:Y:S01]  /*5c50*/  F2FP.BF16.PACK_AB R0, R19, R149 ;  /* 0x000000951300723e */ /* 0x000fe200000010ff */
[----:B------:R-:W-:Y:S01]  /*5c60*/  IMAD.MOV.U32 R108, RZ, RZ, R39 ;  /* 0x000000ffff6c7224 */ /* 0x000fe200078e0027 */
[----:B--2---:R-:W-:-:S02]  /*5c70*/  F2FP.BF16.PACK_AB R2, R11, R12 ;  /* 0x0000000c0b02723e */ /* 0x004fc400000010ff */
[----:B------:R-:W-:Y:S01]  /*5c80*/  LOP3.LUT R145, R4, R5, RZ, 0xc0, !PT ;  /* 0x0000000504917212 */ /* 0x000fe200078ec0ff */
[----:B------:R-:W-:Y:S01]  /*5c90*/  IMAD.MOV.U32 R5, RZ, RZ, R146 ;  /* 0x000000ffff057224 */ /* 0x000fe200078e0092 */
[----:B------:R-:W-:Y:S02]  /*5ca0*/  LOP3.LUT R146, R6, R0, RZ, 0xc0, !PT ;  /* 0x0000000006927212 */ /* 0x000fe400078ec0ff */
[----:B------:R-:W-:Y:S01]  /*5cb0*/  LOP3.LUT R147, R7, R2, RZ, 0xc0, !PT ;  /* 0x0000000207937212 */ /* 0x000fe200078ec0ff */
[----:B------:R-:W-:Y:S01]  /*5cc0*/  IMAD.MOV.U32 R2, RZ, RZ, R37 ;  /* 0x000000ffff027224 */ /* 0x000fe200078e0025 */
[----:B------:R-:W-:Y:S02]  /*5cd0*/  MOV R13, R109 ;  /* 0x0000006d000d7202 */ /* 0x000fe40000000f00 */
[----:B------:R-:W-:Y:S02]  /*5ce0*/  MOV R109, R38 ;  /* 0x00000026006d7202 */ /* 0x000fe40000000f00 */
[----:B------:R-:W-:Y:S01]  /*5cf0*/  MOV R0, R36 ;  /* 0x0000002400007202 */ /* 0x000fe20000000f00 */
[C---:B------:R-:W-:Y:S01]  /*5d00*/  HMMA.16816.F32.BF16 R84, R144.reuse, R88, R140 ;  /* 0x000000589054723c */ /* 0x040fe2000004188c */
[----:B------:R-:W-:Y:S07]  /*5d10*/  LDSM.16.MT88.4 R140, [R212+0x17800] ;  /* 0x01780000d48c783b */ /* 0x000fee0000004200 */
[C---:B-1----:R-:W-:Y:S01]  /*5d20*/  HMMA.16816.F32.BF16 R36, R144.reuse, R40, R64 ;  /* 0x000000289024723c */ /* 0x042fe20000041840 */
[----:B------:R-:W1:Y:S07]  /*5d30*/  LDSM.16.MT88.4 R64, [R209+0x13800] ;  /* 0x01380000d140783b */ /* 0x000e6e0000004200 */
[C---:B----4-:R-:W-:Y:S08]  /*5d40*/  HMMA.16816.F32.BF16 R44, R144.reuse, R48, R92 ;  /* 0x00000030902c723c */ /* 0x050ff0000004185c */
[C---:B------:R-:W-:Y:S07]  /*5d50*/  HMMA.16816.F32.BF16 R88, R144.reuse, R90, R160 ;  /* 0x0000005a9058723c */ /* 0x040fee00000418a0 */
[----:B------:R-:W-:Y:S01]  /*5d60*/  MOV R160, R5 ;  /* 0x0000000500a07202 */ /* 0x000fe20000000f00 */
[----:B---3--:R-:W-:Y:S01]  /*5d70*/  HMMA.16816.F32.BF16 R92, R144, R96, R164 ;  /* 0x00000060905c723c */ /* 0x008fe200000418a4 */
[----:B------:R-:W-:Y:S01]  /*5d80*/  IMAD.MOV.U32 R161, RZ, RZ, R108 ;  /* 0x000000ffffa17224 */ /* 0x000fe200078e006c */
[----:B------:R-:W-:Y:S01]  /*5d90*/  MOV R163, R110 ;  /* 0x0000006e00a37202 */ /* 0x000fe20000000f00 */
[----:B------:R-:W-:Y:S01]  /*5da0*/  IMAD.MOV.U32 R162, RZ, RZ, R109 ;  /* 0x000000ffffa27224 */ /* 0x000fe200078e006d */
[----:B------:R-:W-:Y:S01]  /*5db0*/  LDSM.16.MT88.4 R4, [R211+0x17800] ;  /* 0x01780000d304783b */ /* 0x000fe20000004200 */
[----:B------:R-:W-:-:S02]  /*5dc0*/  FADD.FTZ R0, R0, R160 ;  /* 0x000000a000007221 */ /* 0x000fc40000010000 */
[----:B------:R-:W-:Y:S01]  /*5dd0*/  IMAD.MOV.U32 R167, RZ, RZ, R111 ;  /* 0x000000ffffa77224 */ /* 0x000fe200078e006f */
[C---:B------:R-:W-:Y:S01]  /*5de0*/  HMMA.16816.F32.BF16 R152, R144.reuse, R156, R152 ;  /* 0x0000009c9098723c */ /* 0x040fe20000041898 */
[----:B------:R-:W-:Y:S02]  /*5df0*/  FADD.FTZ R0, R162, R0 ;  /* 0x00000000a2007221 */ /* 0x000fe40000010000 */
[----:B------:R-:W-:Y:S02]  /*5e00*/  FADD.FTZ R2, R2, R167 ;  /* 0x000000a702027221 */ /* 0x000fe40000010000 */
[----:B------:R-:W-:Y:S02]  /*5e10*/  FADD.FTZ R0, R8, R0 ;  /* 0x0000000008007221 */ /* 0x000fe40000010000 */
[----:B------:R-:W-:Y:S01]  /*5e20*/  FADD.FTZ R2, R161, R2 ;  /* 0x00000002a1027221 */ /* 0x000fe20000010000 */
[----:B------:R-:W-:Y:S01]  /*5e30*/  HMMA.16816.F32.BF16 R156, R144, R158, R60 ;  /* 0x0000009e909c723c */ /* 0x000fe2000004183c */
[----:B------:R-:W-:-:S02]  /*5e40*/  FADD.FTZ R0, R14, R0 ;  /* 0x000000000e007221 */ /* 0x000fc40000010000 */
[----:B------:R-:W-:Y:S02]  /*5e50*/  FADD.FTZ R2, R163, R2 ;  /* 0x00000002a3027221 */ /* 0x000fe40000010000 */
[----:B------:R-:W-:Y:S02]  /*5e60*/  FADD.FTZ R0, R247, R0 ;  /* 0x00000000f7007221 */ /* 0x000fe40000010000 */
[----:B------:R-:W-:Y:S01]  /*5e70*/  FADD.FTZ R2, R13, R2 ;  /* 0x000000020d027221 */ /* 0x000fe20000010000 */
[----:B------:R-:W-:Y:S01]  /*5e80*/  HMMA.16816.F32.BF16 R40, R144, R42, R76 ;  /* 0x0000002a9028723c */ /* 0x000fe2000004184c */
[----:B------:R-:W-:Y:S02]  /*5e90*/  FADD.FTZ R0, R248, R0 ;  /* 0x00000000f8007221 */ /* 0x000fe40000010000 */
[----:B------:R-:W-:Y:S02]  /*5ea0*/  FADD.FTZ R2, R10, R2 ;  /* 0x000000020a027221 */ /* 0x000fe40000010000 */
[----:B------:R-:W-:-:S02]  /*5eb0*/  FADD.FTZ R0, R250, R0 ;  /* 0x00000000fa007221 */ /* 0x000fc40000010000 */
[----:B------:R-:W-:Y:S01]  /*5ec0*/  FADD.FTZ R2, R252, R2 ;  /* 0x00000002fc027221 */ /* 0x000fe20000010000 */
[C---:B------:R-:W-:Y:S01]  /*5ed0*/  HMMA.16816.F32.BF16 R52, R144.reuse, R56, R104 ;  /* 0x000000389034723c */ /* 0x040fe20000041868 */
[----:B------:R-:W2:Y:S01]  /*5ee0*/  LDSM.16.MT88.4 R104, [R210+0x15800] ;  /* 0x01580000d268783b */ /* 0x000ea20000004200 */
[----:B------:R-:W-:Y:S02]  /*5ef0*/  FADD.FTZ R0, R151, R0 ;  /* 0x0000000097007221 */ /* 0x000fe40000010000 */
[----:B------:R-:W-:Y:S02]  /*5f00*/  FADD.FTZ R2, R249, R2 ;  /* 0x00000002f9027221 */ /* 0x000fe40000010000 */
[----:B------:R-:W-:Y:S02]  /*5f10*/  FADD.FTZ R0, R244, R0 ;  /* 0x00000000f4007221 */ /* 0x000fe40000010000 */
[----:B-1----:R-:W-:Y:S01]  /*5f20*/  HMMA.16816.F32.BF16 R60, R144, R64, R116 ;  /* 0x00000040903c723c */ /* 0x002fe20000041874 */
        /* <DEDUP_REMOVED lines=16> */
[----:B------:R-:W-:-:S04]  /*6030*/  FADD.FTZ R241, R149, R241 ;  /* 0x000000f195f17221 */ /* 0x000fc80000010000 */
[----:B------:R-:W-:Y:S02]  /*6040*/  FADD.FTZ R241, R19, R241 ;  /* 0x000000f113f17221 */ /* 0x000fe40000010000 */
[C---:B------:R-:W-:Y:S01]  /*6050*/  HMMA.16816.F32.BF16 R64, R144.reuse, R66, R120 ;  /* 0x000000429040723c */ /* 0x040fe20000041878 */
[----:B------:R-:W3:Y:S07]  /*6060*/  LDSM.16.MT88.4 R120, [R211+0x15800] ;  /* 0x01580000d378783b */ /* 0x000eee0000004200 */
[C---:B------:R-:W-:Y:S01]  /*6070*/  HMMA.16816.F32.BF16 R72, R144.reuse, R74, R128 ;  /* 0x0000004a9048723c */ /* 0x040fe20000041880 */
[----:B------:R-:W4:Y:S07]  /*6080*/  LDSM.16.MT88.4 R128, [R209+0x17800] ;  /* 0x01780000d180783b */ /* 0x000f2e0000004200 */
[C---:B------:R-:W-:Y:S01]  /*6090*/  HMMA.16816.F32.BF16 R80, R144.reuse, R82, R136 ;  /* 0x000000529050723c */ /* 0x040fe20000041888 */
[----:B------:R-:W5:Y:S07]  /*60a0*/  LDSM.16.MT88.4 R136, [R210+0x17800] ;  /* 0x01780000d288783b */ /* 0x000f6e0000004200 */
[C---:B------:R-:W-:Y:S08]  /*60b0*/  HMMA.16816.F32.BF16 R48, R144.reuse, R50, R100 ;  /* 0x000000329030723c */ /* 0x040ff00000041864 */
[C---:B--2---:R-:W-:Y:S08]  /*60c0*/  HMMA.16816.F32.BF16 R100, R144.reuse, R104, R236 ;  /* 0x000000689064723c */ /* 0x044ff000000418ec */
[C---:B-1----:R-:W-:Y:S08]  /*60d0*/  HMMA.16816.F32.BF16 R108, R144.reuse, R112, R196 ;  /* 0x00000070906c723c */ /* 0x042ff000000418c4 */
[C---:B---3--:R-:W-:Y:S08]  /*60e0*/  HMMA.16816.F32.BF16 R116, R144.reuse, R120, R192 ;  /* 0x000000789074723c */ /* 0x048ff000000418c0 */
[C---:B----4-:R-:W-:Y:S08]  /*60f0*/  HMMA.16816.F32.BF16 R124, R144.reuse, R128, R176 ;  /* 0x00000080907c723c */ /* 0x050ff000000418b0 */
        /* <DEDUP_REMOVED lines=10> */
[----:B------:R-:W-:Y:S01]  /*61a0*/  HMMA.16816.F32.BF16 R144, R144, R6, R20 ;  /* 0x000000069090723c */ /* 0x000fe20000041814 */
[----:B------:R-:W-:Y:S11]  /*61b0*/  @!P0 BRA `(.L_x_347) ;  /* 0x00004a9000008947 */ /* 0x000ff60003800000 */
[----:B------:R-:W2:Y:S04]  /*61c0*/  LDL.64 R250, [R1+0x40] ;  /* 0x0000400001fa7983 */ /* 0x000ea80000100a00 */
[----:B------:R-:W3:Y:S01]  /*61d0*/  LDL.64 R242, [R1+0x8] ;  /* 0x0000080001f27983 */ /* 0x000ee20000100a00 */
[----:B------:R-:W-:Y:S01]  /*61e0*/  UIADD3 UR26, UR21, -0x2, URZ ;  /* 0xfffffffe151a7890 */ /* 0x000fe2000fffe03f */
[----:B------:R-:W-:-:S04]  /*61f0*/  DEPBAR.LE SB0, 0x0 ;  /* 0x000080000000791a */ /* 0x000fc80000000000 */
[----:B------:R-:W-:Y:S01]  /*6200*/  USHF.R.S32.HI UR27, URZ, 0x1f, UR26 ;  /* 0x0000001f3f1b7899 */ /* 0x000fe2000801141a */
[----:B------:R-:W1:Y:S01]  /*6210*/  S2R R246, SR_TID.X ;  /* 0x0000000000f67919 */ /* 0x000e620000002100 */
[----:B------:R-:W-:Y:S02]  /*6220*/  ULDC.64 UR4, c[0x0][0x1a0] ;  /* 0x0000680000047ab9 */ /* 0x000fe40000000a00 */
        /* <DEDUP_REMOVED lines=8> */
[----:B------:R-:W-:Y:S02]  /*62b0*/  USHF.L.U32 UR27, UR4, 0x5, URZ ;  /* 0x00000005041b7899 */ /* 0x000fe4000800063f */
[----:B------:R-:W-:Y:S01]  /*62c0*/  USHF.L.U64.HI UR4, UR4, 0x5, UR5 ;  /* 0x0000000504047899 */ /* 0x000fe20008010205 */
[----:B-1----:R-:W-:-:S05]  /*62d0*/  IMAD.SHL.U32 R246, R246, 0x2, RZ ;  /* 0x00000002f6f67824 */ /* 0x002fca00078e00ff */
[----:B------:R-:W-:Y:S01]  /*62e0*/  LOP3.LUT R246, R246, 0x6, RZ, 0xc0, !PT ;  /* 0x00000006f6f67812 */ /* 0x000fe200078ec0ff */
[----:B------:R-:W-:Y:S01]  /*62f0*/  BAR.SYNC.DEFER_BLOCKING 0x0 ;  /* 0x0000000000007b1d */ /* 0x000fe20000010000 */
[----:B--2---:R-:W-:-:S04]  /*6300*/  LEA R0, P0, R4, R250, 0x6 ;  /* 0x000000fa04007211 */ /* 0x004fc800078030ff */
[----:B------:R-:W-:Y:S02]  /*6310*/  LEA R8, P1, R0, c[0x0][0x170], 0x1 ;  /* 0x00005c0000087a11 */ /* 0x000fe400078208ff */
[----:B---3--:R-:W-:Y:S02]  /*6320*/  LEA.HI.X R2, R4, R243, R2, 0x6, P0 ;  /* 0x000000f304027211 */ /* 0x008fe400000f3402 */
[----:B------:R-:W-:Y:S02]  /*6330*/  IADD3 R6, P0, R8, UR27, RZ ;  /* 0x0000001b08067c10 */ /* 0x000fe4000ff1e0ff */
[----:B------:R-:W-:Y:S01]  /*6340*/  LEA.HI.X R9, R0, c[0x0][0x174], R2, 0x1, P1 ;  /* 0x00005d0000097a11 */ /* 0x000fe200008f0c02 */
[----:B------:R-:W-:Y:S01]  /*6350*/  IMAD.U32 R0, RZ, RZ, UR26 ;  /* 0x0000001aff007e24 */ /* 0x000fe2000f8e00ff */
[----:B------:R-:W-:Y:S02]  /*6360*/  IADD3 R4, P1, R6, UR27, RZ ;  /* 0x0000001b06047c10 */ /* 0x000fe4000ff3e0ff */
[----:B------:R-:W-:Y:S01]  /*6370*/  IADD3.X R7, R9, UR4, RZ, P0, !PT ;  /* 0x0000000409077c10 */ /* 0x000fe200087fe4ff */
[----:B------:R-:W-:Y:S01]  /*6380*/  @!PT LDS RZ, [RZ] ;  /* 0x00000000fffff984 */ /* 0x000fe20000000800 */
[----:B------:R-:W-:Y:S01]  /*6390*/  @!PT LDS RZ, [RZ] ;  /* 0x00000000fffff984 */ /* 0x000fe20000000800 */
[----:B------:R-:W-:Y:S01]  /*63a0*/  @!PT LDS RZ, [RZ] ;  /* 0x00000000fffff984 */ /* 0x000fe20000000800 */
[----:B------:R1:W-:Y:S01]  /*63b0*/  LDGSTS.E.BYPASS.LTC128B.128 [R235+0x10000], [R8.64] ;  /* 0x1000000008eb7fae */ /* 0x0003e2000b901d56 */
[----:B------:R-:W-:Y:S01]  /*63c0*/  IADD3 R10, P0, R4, UR27, RZ ;  /* 0x0000001b040a7c10 */ /* 0x000fe2000ff1e0ff */
[----:B------:R-:W-:Y:S01]  /*63d0*/  IMAD R0, R0, 0x40, R246 ;  /* 0x0000004000007824 */ /* 0x000fe200078e02f6 */
[----:B------:R-:W-:Y:S01]  /*63e0*/  IADD3.X R5, R7, UR4, RZ, P1, !PT ;  /* 0x0000000407057c10 */ /* 0x000fe20008ffe4ff */
[----:B------:R1:W-:Y:S03]  /*63f0*/  LDGSTS.E.BYPASS.LTC128B.128 [R235+0x12000], [R8.64+0x80] ;  /* 0x1200008008eb7fae */ /* 0x0003e6000b901d56 */
[----:B------:R-:W-:Y:S01]  /*6400*/  IADD3.X R11, R5, UR4, RZ, P0, !PT ;  /* 0x00000004050b7c10 */ /* 0x000fe200087fe4ff */
[----:B------:R1:W-:Y:S01]  /*6410*/  LDGSTS.E.BYPASS.LTC128B.128 [R235+0x14000], [R8.64+0x100] ;  /* 0x1400010008eb7fae */ /* 0x0003e2000b901d56 */
[----:B------:R-:W-:-:S03]  /*6420*/  IADD3 R2, R0, 0x1, RZ ;  /* 0x0000000100027810 */ /* 0x000fc60007ffe0ff */
[----:B------:R1:W-:Y:S01]  /*6430*/  LDGSTS.E.BYPASS.LTC128B.128 [R235+0x16000], [R8.64+0x180] ;  /* 0x1600018008eb7fae */ /* 0x0003e2000b901d56 */
[C---:B------:R-:W-:Y:S02]  /*6440*/  ISETP.GE.AND P6, PT, R2.reuse, R17, PT ;  /* 0x000000110200720c */ /* 0x040fe40003fc6270 */
[----:B------:R-:W-:Y:S01]  /*6450*/  ISETP.GE.AND P4, PT, R2, R16, PT ;  /* 0x000000100200720c */ /* 0x000fe20003f86270 */
[----:B------:R2:W-:Y:S01]  /*6460*/  LDGSTS.E.BYPASS.LTC128B.128 [R235+0x10800], [R6.64] ;  /* 0x1080000006eb7fae */ /* 0x0005e2000b901d56 */
[----:B------:R-:W-:-:S03]  /*6470*/  IADD3 R2, R0, 0x9, RZ ;  /* 0x0000000900027810 */ /* 0x000fc60007ffe0ff */
[----:B------:R2:W-:Y:S01]  /*6480*/  LDGSTS.E.BYPASS.LTC128B.128 [R235+0x12800], [R6.64+0x80] ;  /* 0x1280008006eb7fae */ /* 0x0005e2000b901d56 */
[C---:B------:R-:W-:Y:S02]  /*6490*/  ISETP.GE.AND P1, PT, R2.reuse, R17, PT ;  /* 0x000000110200720c */ /* 0x040fe40003f26270 */
[----:B------:R-:W-:Y:S01]  /*64a0*/  ISETP.GE.AND P3, PT, R2, R16, PT ;  /* 0x000000100200720c */ /* 0x000fe20003f66270 */
[----:B------:R2:W-:Y:S01]  /*64b0*/  LDGSTS.E.BYPASS.LTC128B.128 [R235+0x14800], [R6.64+0x100] ;  /* 0x1480010006eb7fae */ /* 0x0005e2000b901d56 */
[----:B------:R-:W-:-:S03]  /*64c0*/  IADD3 R2, R0, 0x11, RZ ;  /* 0x0000001100027810 */ /* 0x000fc60007ffe0ff */
        /* <DEDUP_REMOVED lines=9> */
[----:B------:R-:W-:Y:S04]  /*6560*/  LDSM.16.M88.4 R20, [R208+0x8000] ;  /* 0x00800000d014783b */ /* 0x000fe80000000200 */
[----:B------:R-:W-:Y:S04]  /*6570*/  LDSM.16.M88.4 R12, [R208+0x8800] ;  /* 0x00880000d00c783b */ /* 0x000fe80000000200 */
[----:B--2---:R-:W2:Y:S04]  /*6580*/  LDSM.16.M88.4 R4, [R215] ;  /* 0x00000000d704783b */ /* 0x004ea80000000200 */
[----:B------:R-:W3:Y:S04]  /*6590*/  LDSM.16.M88.4 R24, [R208+0x9000] ;  /* 0x00900000d018783b */ /* 0x000ee80000000200 */
[----:B------:R-:W4:Y:S04]  /*65a0*/  LDSM.16.M88.4 R184, [R208+0x9800] ;  /* 0x00980000d0b8783b */ /* 0x000f280000000200 */
[----:B------:R-:W-:Y:S04]  /*65b0*/  LDSM.16.M88.4 R180, [R219] ;  /* 0x00000000dbb4783b */ /* 0x000fe80000000200 */
[----:B-1----:R-:W1:Y:S04]  /*65c0*/  LDSM.16.M88.4 R8, [R216] ;  /* 0x00000000d808783b */ /* 0x002e680000000200 */
[----:B------:R-:W5:Y:S04]  /*65d0*/  LDSM.16.M88.4 R176, [R234] ;  /* 0x00000000eab0783b */ /* 0x000f680000000200 */
[----:B------:R-:W1:Y:S04]  /*65e0*/  LDSM.16.M88.4 R204, [R232] ;  /* 0x00000000e8cc783b */ /* 0x000e680000000200 */
[----:B------:R-:W1:Y:S04]  /*65f0*/  LDSM.16.M88.4 R192, [R233] ;  /* 0x00000000e9c0783b */ /* 0x000e680000000200 */
[----:B------:R-:W0:Y:S01]  /*6600*/  LDGDEPBAR ;  /* 0x00000000000079af */ /* 0x000e220000000000 */
[C---:B--2---:R-:W-:Y:S08]  /*6610*/  HMMA.16816.F32.BF16 R172, R4.reuse, R20, RZ ;  /* 0x0000001404ac723c */ /* 0x044ff000000418ff */
[C---:B------:R-:W-:Y:S08]  /*6620*/  HMMA.16816.F32.BF16 R32, R4.reuse, R22, RZ ;  /* 0x000000160420723c */ /* 0x040ff000000418ff */
[C---:B------:R-:W-:Y:S08]  /*6630*/  HMMA.16816.F32.BF16 R168, R4.reuse, R12, RZ ;  /* 0x0000000c04a8723c */ /* 0x040ff000000418ff */
[C---:B------:R-:W-:Y:S08]  /*6640*/  HMMA.16816.F32.BF16 R28, R4.reuse, R14, RZ ;  /* 0x0000000e041c723c */ /* 0x040ff000000418ff */
[C---:B---3--:R-:W-:Y:S08]  /*6650*/  HMMA.16816.F32.BF16 R20, R4.reuse, R24, RZ ;  /* 0x000000180414723c */ /* 0x048ff000000418ff */
[C---:B------:R-:W-:Y:S08]  /*6660*/  HMMA.16816.F32.BF16 R12, R4.reuse, R26, RZ ;  /* 0x0000001a040c723c */ /* 0x040ff000000418ff */
[C---:B----4-:R-:W-:Y:S08]  /*6670*/  HMMA.16816.F32.BF16 R24, R4.reuse, R184, RZ ;  /* 0x000000b80418723c */ /* 0x050ff000000418ff */
[----:B------:R-:W-:Y:S01]  /*6680*/  HMMA.16816.F32.BF16 R188, R4, R186, RZ ;  /* 0x000000ba04bc723c */ /* 0x000fe200000418ff */
[----:B------:R-:W-:Y:S04]  /*6690*/  LDSM.16.M88.4 R4, [R218] ;  /* 0x00000000da04783b */ /* 0x000fe80000000200 */
[----:B------:R-:W2:Y:S03]  /*66a0*/  LDSM.16.M88.4 R184, [R214+0x8000] ;  /* 0x00800000d6b8783b */ /* 0x000ea60000000200 */
[C---:B-1----:R-:W-:Y:S08]  /*66b0*/  HMMA.16816.F32.BF16 R196, R8.reuse, R180, R172 ;  /* 0x000000b408c4723c */ /* 0x042ff000000418ac */
[C---:B------:R-:W-:Y:S08]  /*66c0*/  HMMA.16816.F32.BF16 R180, R8.reuse, R182, R32 ;  /* 0x000000b608b4723c */ /* 0x040ff00000041820 */
[C---:B-----5:R-:W-:Y:S01]  /*66d0*/  HMMA.16816.F32.BF16 R200, R8.reuse, R176, R168 ;  /* 0x000000b008c8723c */ /* 0x060fe200000418a8 */
[----:B------:R-:W1:Y:S07]  /*66e0*/  LDSM.16.M88.4 R168, [R214+0x8800] ;  /* 0x00880000d6a8783b */ /* 0x000e6e0000000200 */
[C---:B------:R-:W-:Y:S08]  /*66f0*/  HMMA.16816.F32.BF16 R176, R8.reuse, R178, R28 ;  /* 0x000000b208b0723c */ /* 0x040ff0000004181c */
[C---:B------:R-:W-:Y:S01]  /*6700*/  HMMA.16816.F32.BF16 R28, R8.reuse, R204, R24 ;  /* 0x000000cc081c723c */ /* 0x040fe20000041818 */
[----:B------:R-:W3:Y:S07]  /*6710*/  LDSM.16.M88.4 R24, [R214+0x9000] ;  /* 0x00900000d618783b */ /* 0x000eee0000000200 */
[C---:B------:R-:W-:Y:S01]  /*6720*/  HMMA.16816.F32.BF16 R172, R8.reuse, R192, R20 ;  /* 0x000000c008ac723c */ /* 0x040fe20000041814 */
[----:B------:R-:W4:Y:S07]  /*6730*/  LDSM.16.M88.4 R20, [R214+0x9800] ;  /* 0x00980000d614783b */ /* 0x000f2e0000000200 */
[----:B------:R-:W-:Y:S08]  /*6740*/  HMMA.16816.F32.BF16 R32, R8, R194, R12 ;  /* 0x000000c20820723c */ /* 0x000ff0000004180c */
[----:B--2---:R-:W-:Y:S08]  /*6750*/  HMMA.16816.F32.BF16 R192, R4, R184, R196 ;  /* 0x000000b804c0723c */ /* 0x004ff000000418c4 */
[----:B------:R-:W-:Y:S01]  /*6760*/  HMMA.16816.F32.BF16 R12, R8, R206, R188 ;  /* 0x000000ce080c723c */ /* 0x000fe200000418bc */
[----:B------:R-:W-:Y:S07]  /*6770*/  LDSM.16.M88.4 R8, [R217] ;  /* 0x00000000d908783b */ /* 0x000fee0000000200 */
[C---:B------:R-:W-:Y:S01]  /*6780*/  HMMA.16816.F32.BF16 R184, R4.reuse, R186, R180 ;  /* 0x000000ba04b8723c */ /* 0x040fe200000418b4 */
[----:B------:R-:W2:Y:S07]  /*6790*/  LDSM.16.M88.4 R180, [R213] ;  /* 0x00000000d5b4783b */ /* 0x000eae0000000200 */
        /* <DEDUP_REMOVED lines=8> */
[----:B------:R-:W4:Y:S04]  /*6820*/  LDSM.16.M88.4 R20, [R213+0x1800] ;  /* 0x00180000d514783b */ /* 0x000f280000000200 */
[----:B------:R-:W-:Y:S03]  /*6830*/  LDSM.16.M88.4 R4, [R215+0x2000] ;  /* 0x00200000d704783b */ /* 0x000fe60000000200 */
[C---:B--2---:R-:W-:Y:S01]  /*6840*/  HMMA.16816.F32.BF16 R200, R8.reuse, R182, R184 ;  /* 0x000000b608c8723c */ /* 0x044fe200000418b8 */
[----:B------:R-:W2:Y:S07]  /*6850*/  LDSM.16.M88.4 R184, [R208+0xa000] ;  /* 0x00a00000d0b8783b */ /* 0x000eae0000000200 */
[C---:B------:R-:W-:Y:S01]  /*6860*/  HMMA.16816.F32.BF16 R28, R8.reuse, R180, R192 ;  /* 0x000000b4081c723c */ /* 0x040fe200000418c0 */
[----:B------:R-:W5:Y:S07]  /*6870*/  LDSM.16.M88.4 R180, [R208+0xa800] ;  /* 0x00a80000d0b4783b */ /* 0x000f6e0000000200 */
[C---:B-1----:R-:W-:Y:S08]  /*6880*/  HMMA.16816.F32.BF16 R192, R8.reuse, R170, R188 ;  /* 0x000000aa08c0723c */ /* 0x042ff000000418bc */
[C---:B---3--:R-:W-:Y:S08]  /*6890*/  HMMA.16816.F32.BF16 R188, R8.reuse, R24, R176 ;  /* 0x0000001808bc723c */ /* 0x048ff000000418b0 */
[C---:B------:R-:W-:Y:S01]  /*68a0*/  HMMA.16816.F32.BF16 R176, R8.reuse, R26, R172 ;  /* 0x0000001a08b0723c */ /* 0x040fe200000418ac */
[----:B------:R-:W1:Y:S04]  /*68b0*/  LDSM.16.M88.4 R172, [R208+0xb000] ;  /* 0x00b00000d0ac783b */ /* 0x000e680000000200 */
[----:B------:R-:W3:Y:S03]  /*68c0*/  LDSM.16.M88.4 R24, [R208+0xb800] ;  /* 0x00b80000d018783b */ /* 0x000ee60000000200 */
[C---:B----4-:R-:W-:Y:S08]  /*68d0*/  HMMA.16816.F32.BF16 R32, R8.reuse, R20, R32 ;  /* 0x000000140820723c */ /* 0x050ff00000041820 */
[C---:B------:R-:W-:Y:S08]  /*68e0*/  HMMA.16816.F32.BF16 R20, R8.reuse, R22, R12 ;  /* 0x000000160814723c */ /* 0x040ff0000004180c */
[----:B------:R-:W-:Y:S01]  /*68f0*/  HMMA.16816.F32.BF16 R196, R8, R168, R196 ;  /* 0x000000a808c4723c */ /* 0x000fe200000418c4 */
[----:B------:R-:W-:Y:S07]  /*6900*/  LDSM.16.M88.4 R8, [R216+0x2000] ;  /* 0x00200000d808783b */ /* 0x000fee0000000200 */
[C---:B--2---:R-:W-:Y:S01]  /*6910*/  HMMA.16816.F32.BF16 R12, R4.reuse, R184, R28 ;  /* 0x000000b8040c723c */ /* 0x044fe2000004181c */
[----:B------:R-:W2:Y:S07]  /*6920*/  LDSM.16.M88.4 R28, [R231] ;  /* 0x00000000e71c783b */ /* 0x000eae0000000200 */
[C---:B------:R-:W-:Y:S01]  /*6930*/  HMMA.16816.F32.BF16 R168, R4.reuse, R186, R200 ;  /* 0x000000ba04a8723c */ /* 0x040fe200000418c8 */
[----:B------:R-:W-:Y:S07]  /*6940*/  LDSM.16.M88.4 R184, [R214+0xa800] ;  /* 0x00a80000d6b8783b */ /* 0x000fee0000000200 */
[C---:B-----5:R-:W-:Y:S08]  /*6950*/  HMMA.16816.F32.BF16 R204, R4.reuse, R180, R196 ;  /* 0x000000b404cc723c */ /* 0x060ff000000418c4 */
[C---:B-1----:R-:W-:Y:S08]  /*6960*/  HMMA.16816.F32.BF16 R196, R4.reuse, R172, R188 ;  /* 0x000000ac04c4723c */ /* 0x042ff000000418bc */
[C---:B------:R-:W-:Y:S08]  /*6970*/  HMMA.16816.F32.BF16 R188, R4.reuse, R174, R176 ;  /* 0x000000ae04bc723c */ /* 0x040ff000000418b0 */
[C---:B------:R-:W-:Y:S01]  /*6980*/  HMMA.16816.F32.BF16 R200, R4.reuse, R182, R192 ;  /* 0x000000b604c8723c */ /* 0x040fe200000418c0 */
[----:B------:R-:W1:Y:S07]  /*6990*/  LDSM.16.M88.4 R192, [R230] ;  /* 0x00000000e6c0783b */ /* 0x000e6e0000000200 */
[C---:B---3--:R-:W-:Y:S08]  /*69a0*/  HMMA.16816.F32.BF16 R172, R4.reuse, R26, R20 ;  /* 0x0000001a04ac723c */ /* 0x048ff00000041814 */
[----:B------:R-:W-:Y:S01]  /*69b0*/  HMMA.16816.F32.BF16 R180, R4, R24, R32 ;  /* 0x0000001804b4723c */ /* 0x000fe20000041820 */
[----:B------:R-:W3:Y:S04]  /*69c0*/  LDSM.16.M88.4 R32, [R229] ;  /* 0x00000000e520783b */ /* 0x000ee80000000200 */
[----:B------:R-:W-:Y:S03]  /*69d0*/  LDSM.16.M88.4 R4, [R218+0x2000] ;  /* 0x00200000da04783b */ /* 0x000fe60000000200 */
[C---:B--2---:R-:W-:Y:S01]  /*69e0*/  HMMA.16816.F32.BF16 R20, R8.reuse, R28, R12 ;  /* 0x0000001c0814723c */ /* 0x044fe2000004180c */
[----:B------:R-:W-:Y:S07]  /*69f0*/  LDSM.16.M88.4 R24, [R214+0xa000] ;  /* 0x00a00000d618783b */ /* 0x000fee0000000200 */
[C---:B------:R-:W-:Y:S01]  /*6a00*/  HMMA.16816.F32.BF16 R12, R8.reuse, R30, R168 ;  /* 0x0000001e080c723c */ /* 0x040fe200000418a8 */
[----:B------:R-:W2:Y:S07]  /*6a10*/  LDSM.16.M88.4 R28, [R228] ;  /* 0x00000000e41c783b */ /* 0x000eae0000000200 */
[C---:B-1----:R-:W-:Y:S01]  /*6a20*/  HMMA.16816.F32.BF16 R176, R8.reuse, R192, R204 ;  /* 0x000000c008b0723c */ /* 0x042fe200000418cc */
[----:B------:R-:W-:Y:S07]  /*6a30*/  LDSM.16.M88.4 R204, [R208+0xd000] ;  /* 0x00d00000d0cc783b */ /* 0x000fee0000000200 */
[C---:B------:R-:W-:Y:S08]  /*6a40*/  HMMA.16816.F32.BF16 R200, R8.reuse, R194, R200 ;  /* 0x000000c208c8723c */ /* 0x040ff000000418c8 */
[C---:B---3--:R-:W-:Y:S08]  /*6a50*/  HMMA.16816.F32.BF16 R192, R8.reuse, R34, R188 ;  /* 0x0000002208c0723c */ /* 0x048ff000000418bc */
[C---:B------:R-:W-:Y:S08]  /*6a60*/  HMMA.16816.F32.BF16 R196, R8.reuse, R32, R196 ;  /* 0x0000002008c4723c */ /* 0x040ff000000418c4 */
[C---:B--2---:R-:W-:Y:S01]  /*6a70*/  HMMA.16816.F32.BF16 R188, R8.reuse, R28, R180 ;  /* 0x0000001c08bc723c */ /* 0x044fe200000418b4 */
[----:B------:R-:W-:Y:S07]  /*6a80*/  LDSM.16.M88.4 R180, [R213+0x2800] ;  /* 0x00280000d5b4783b */ /* 0x000fee0000000200 */
[----:B------:R-:W-:Y:S01]  /*6a90*/  HMMA.16816.F32.BF16 R168, R8, R30, R172 ;  /* 0x0000001e08a8723c */ /* 0x000fe200000418ac */
[----:B------:R-:W1:Y:S04]  /*6aa0*/  LDSM.16.M88.4 R28, [R214+0xb000] ;  /* 0x00b00000d61c783b */ /* 0x000e680000000200 */
[----:B------:R-:W-:Y:S03]  /*6ab0*/  LDSM.16.M88.4 R8, [R217+0x2000] ;  /* 0x00200000d908783b */ /* 0x000fe60000000200 */
[C---:B------:R-:W-:Y:S01]  /*6ac0*/  HMMA.16816.F32.BF16 R32, R4.reuse, R24, R20 ;  /* 0x000000180420723c */ /* 0x040fe20000041814 */
[----:B------:R-:W-:Y:S04]  /*6ad0*/  LDSM.16.M88.4 R20, [R213+0x2000] ;  /* 0x00200000d514783b */ /* 0x000fe80000000200 */
[----:B------:R-:W-:Y:S03]  /*6ae0*/  LDSM.16.M88.4 R172, [R213+0x3000] ;  /* 0x00300000d5ac783b */ /* 0x000fe60000000200 */
[C---:B------:R-:W-:Y:S01]  /*6af0*/  HMMA.16816.F32.BF16 R12, R4.reuse, R26, R12 ;  /* 0x0000001a040c723c */ /* 0x040fe2000004180c */
[----:B------:R-:W2:Y:S07]  /*6b00*/  LDSM.16.M88.4 R24, [R214+0xb800] ;  /* 0x00b80000d618783b */ /* 0x000eae0000000200 */
[C---:B------:R-:W-:Y:S08]  /*6b10*/  HMMA.16816.F32.BF16 R176, R4.reuse, R184, R176 ;  /* 0x000000b804b0723c */ /* 0x040ff000000418b0 */
[C---:B------:R-:W-:Y:S08]  /*6b20*/  HMMA.16816.F32.BF16 R184, R4.reuse, R186, R200 ;  /* 0x000000ba04b8723c */ /* 0x040ff000000418c8 */
[C---:B-1----:R-:W-:Y:S08]  /*6b30*/  HMMA.16816.F32.BF16 R200, R4.reuse, R28, R196 ;  /* 0x0000001c04c8723c */ /* 0x042ff000000418c4 */
[C---:B------:R-:W-:Y:S01]  /*6b40*/  HMMA.16816.F32.BF16 R196, R4.reuse, R30, R192 ;  /* 0x0000001e04c4723c */ /* 0x040fe200000418c0 */
[----:B------:R-:W1:Y:S07]  /*6b50*/  LDSM.16.M88.4 R28, [R213+0x3800] ;  /* 0x00380000d51c783b */ /* 0x000e6e0000000200 */
[C---:B--2---:R-:W-:Y:S08]  /*6b60*/  HMMA.16816.F32.BF16 R192, R4.reuse, R24, R188 ;  /* 0x0000001804c0723c */ /* 0x044ff000000418bc */
[----:B------:R-:W-:Y:S01]  /*6b70*/  HMMA.16816.F32.BF16 R188, R4, R26, R168 ;  /* 0x0000001a04bc723c */ /* 0x000fe200000418a8 */
[----:B------:R-:W-:Y:S04]  /*6b80*/  LDSM.16.M88.4 R4, [R215+0x4000] ;  /* 0x00400000d704783b */ /* 0x000fe80000000200 */
[----:B------:R-:W2:Y:S03]  /*6b90*/  LDSM.16.M88.4 R24, [R208+0xc000] ;  /* 0x00c00000d018783b */ /* 0x000ea60000000200 */
[C---:B------:R-:W-:Y:S01]  /*6ba0*/  HMMA.16816.F32.BF16 R168, R8.reuse, R20, R32 ;  /* 0x0000001408a8723c */ /* 0x040fe20000041820 */
[----:B------:R-:W3:Y:S07]  /*6bb0*/  LDSM.16.M88.4 R32, [R208+0xc800] ;  /* 0x00c80000d020783b */ /* 0x000eee0000000200 */
[C---:B------:R-:W-:Y:S08]  /*6bc0*/  HMMA.16816.F32.BF16 R20, R8.reuse, R22, R12 ;  /* 0x000000160814723c */ /* 0x040ff0000004180c */
[C---:B------:R-:W-:Y:S08]  /*6bd0*/  HMMA.16816.F32.BF16 R12, R8.reuse, R180, R176 ;  /* 0x000000b4080c723c */ /* 0x040ff000000418b0 */
[C---:B------:R-:W-:Y:S08]  /*6be0*/  HMMA.16816.F32.BF16 R176, R8.reuse, R182, R184 ;  /* 0x000000b608b0723c */ /* 0x040ff000000418b8 */
[C---:B------:R-:W-:Y:S08]  /*6bf0*/  HMMA.16816.F32.BF16 R180, R8.reuse, R172, R200 ;  /* 0x000000ac08b4723c */ /* 0x040ff000000418c8 */
[C---:B------:R-:W-:Y:S08]  /*6c00*/  HMMA.16816.F32.BF16 R184, R8.reuse, R174, R196 ;  /* 0x000000ae08b8723c */ /* 0x040ff000000418c4 */
[----:B-1----:R-:W-:Y:S01]  /*6c10*/  HMMA.16816.F32.BF16 R196, R8, R28, R192 ;  /* 0x0000001c08c4723c */ /* 0x002fe200000418c0 */
[----:B------:R-:W1:Y:S07]  /*6c20*/  LDSM.16.M88.4 R192, [R208+0xd800] ;  /* 0x00d80000d0c0783b */ /* 0x000e6e0000000200 */
[C---:B--2---:R-:W-:Y:S08]  /*6c30*/  HMMA.16816.F32.BF16 R172, R4.reuse, R24, R168 ;  /* 0x0000001804ac723c */ /* 0x044ff000000418a8 */
[----:B------:R-:W-:Y:S08]  /*6c40*/  HMMA.16816.F32.BF16 R168, R4, R26, R20 ;  /* 0x0000001a04a8723c */ /* 0x000ff00000041814 */
[----:B------:R-:W-:Y:S01]  /*6c50*/  HMMA.16816.F32.BF16 R188, R8, R30, R188 ;  /* 0x0000001e08bc723c */ /* 0x000fe200000418bc */
[----:B------:R-:W-:Y:S04]  /*6c60*/  LDSM.16.M88.4 R8, [R216+0x4000] ;  /* 0x00400000d808783b */ /* 0x000fe80000000200 */
[----:B------:R-:W2:Y:S03]  /*6c70*/  LDSM.16.M88.4 R28, [R226] ;  /* 0x00000000e21c783b */ /* 0x000ea60000000200 */
[C---:B---3--:R-:W-:Y:S08]  /*6c80*/  HMMA.16816.F32.BF16 R24, R4.reuse, R32, R12 ;  /* 0x000000200418723c */ /* 0x048ff0000004180c */
[C---:B------:R-:W-:Y:S01]  /*6c90*/  HMMA.16816.F32.BF16 R20, R4.reuse, R34, R176 ;  /* 0x000000220414723c */ /* 0x040fe200000418b0 */
[----:B------:R-:W3:Y:S04]  /*6ca0*/  LDSM.16.M88.4 R32, [R227] ;  /* 0x00000000e320783b */ /* 0x000ee80000000200 */
[----:B------:R-:W4:Y:S03]  /*6cb0*/  LDSM.16.M88.4 R176, [R225] ;  /* 0x00000000e1b0783b */ /* 0x000f260000000200 */
[C---:B------:R-:W-:Y:S08]  /*6cc0*/  HMMA.16816.F32.BF16 R12, R4.reuse, R204, R180 ;  /* 0x000000cc040c723c */ /* 0x040ff000000418b4 */
[C---:B------:R-:W-:Y:S08]  /*6cd0*/  HMMA.16816.F32.BF16 R184, R4.reuse, R206, R184 ;  /* 0x000000ce04b8723c */ /* 0x040ff000000418b8 */
[C---:B-1----:R-:W-:Y:S01]  /*6ce0*/  HMMA.16816.F32.BF16 R200, R4.reuse, R194, R188 ;  /* 0x000000c204c8723c */ /* 0x042fe200000418bc */
[----:B------:R-:W1:Y:S07]  /*6cf0*/  LDSM.16.M88.4 R188, [R224] ;  /* 0x00000000e0bc783b */ /* 0x000e6e0000000200 */
[----:B------:R-:W-:Y:S01]  /*6d00*/  HMMA.16816.F32.BF16 R204, R4, R192, R196 ;  /* 0x000000c004cc723c */ /* 0x000fe200000418c4 */
[----:B------:R-:W-:Y:S07]  /*6d10*/  LDSM.16.M88.4 R4, [R218+0x4000] ;  /* 0x00400000da04783b */ /* 0x000fee0000000200 */
[C---:B--2---:R-:W-:Y:S08]  /*6d20*/  HMMA.16816.F32.BF16 R180, R8.reuse, R28, R24 ;  /* 0x0000001c08b4723c */ /* 0x044ff00000041818 */
[C---:B---3--:R-:W-:Y:S01]  /*6d30*/  HMMA.16816.F32.BF16 R192, R8.reuse, R34, R168 ;  /* 0x0000002208c0723c */ /* 0x048fe200000418a8 */
[----:B------:R-:W2:Y:S07]  /*6d40*/  LDSM.16.M88.4 R168, [R214+0xc000] ;  /* 0x00c00000d6a8783b */ /* 0x000eae0000000200 */
[C---:B------:R-:W-:Y:S01]  /*6d50*/  HMMA.16816.F32.BF16 R196, R8.reuse, R32, R172 ;  /* 0x0000002008c4723c */ /* 0x040fe200000418ac */
[----:B------:R-:W3:Y:S07]  /*6d60*/  LDSM.16.M88.4 R32, [R214+0xc800] ;  /* 0x00c80000d620783b */ /* 0x000eee0000000200 */
[C---:B------:R-:W-:Y:S01]  /*6d70*/  HMMA.16816.F32.BF16 R172, R8.reuse, R30, R20 ;  /* 0x0000001e08ac723c */ /* 0x040fe20000041814 */
[----:B------:R-:W5:Y:S07]  /*6d80*/  LDSM.16.M88.4 R28, [R214+0xd000] ;  /* 0x00d00000d61c783b */ /* 0x000f6e0000000200 */
[C---:B----4-:R-:W-:Y:S08]  /*6d90*/  HMMA.16816.F32.BF16 R24, R8.reuse, R176, R12 ;  /* 0x000000b00818723c */ /* 0x050ff0000004180c */
[C---:B------:R-:W-:Y:S01]  /*6da0*/  HMMA.16816.F32.BF16 R20, R8.reuse, R178, R184 ;  /* 0x000000b20814723c */ /* 0x040fe200000418b8 */
[----:B------:R-:W4:Y:S07]  /*6db0*/  LDSM.16.M88.4 R184, [R214+0xd800] ;  /* 0x00d80000d6b8783b */ /* 0x000f2e0000000200 */
[C---:B-1----:R-:W-:Y:S01]  /*6dc0*/  HMMA.16816.F32.BF16 R12, R8.reuse, R188, R204 ;  /* 0x000000bc080c723c */ /* 0x042fe200000418cc */
[----:B------:R-:W-:Y:S07]  /*6dd0*/  LDSM.16.M88.4 R204, [R208+0xe000] ;  /* 0x00e00000d0cc783b */ /* 0x000fee0000000200 */
[----:B------:R-:W-:Y:S01]  /*6de0*/  HMMA.16816.F32.BF16 R188, R8, R190, R200 ;  /* 0x000000be08bc723c */ /* 0x000fe200000418c8 */
[----:B------:R-:W-:Y:S07]  /*6df0*/  LDSM.16.M88.4 R8, [R217+0x4000] ;  /* 0x00400000d908783b */ /* 0x000fee0000000200 */
[C---:B--2---:R-:W-:Y:S08]  /*6e00*/  HMMA.16816.F32.BF16 R200, R4.reuse, R168, R196 ;  /* 0x000000a804c8723c */ /* 0x044ff000000418c4 */
[C---:B------:R-:W-:Y:S01]  /*6e10*/  HMMA.16816.F32.BF16 R196, R4.reuse, R170, R192 ;  /* 0x000000aa04c4723c */ /* 0x040fe200000418c0 */
[----:B------:R-:W1:Y:S07]  /*6e20*/  LDSM.16.M88.4 R168, [R213+0x4000] ;  /* 0x00400000d5a8783b */ /* 0x000e6e0000000200 */
[C---:B---3--:R-:W-:Y:S08]  /*6e30*/  HMMA.16816.F32.BF16 R192, R4.reuse, R32, R180 ;  /* 0x0000002004c0723c */ /* 0x048ff000000418b4 */
[C---:B------:R-:W-:Y:S01]  /*6e40*/  HMMA.16816.F32.BF16 R180, R4.reuse, R34, R172 ;  /* 0x0000002204b4723c */ /* 0x040fe200000418ac */
[----:B------:R-:W2:Y:S07]  /*6e50*/  LDSM.16.M88.4 R32, [R213+0x4800] ;  /* 0x00480000d520783b */ /* 0x000eae0000000200 */
[C---:B-----5:R-:W-:Y:S01]  /*6e60*/  HMMA.16816.F32.BF16 R176, R4.reuse, R28, R24 ;  /* 0x0000001c04b0723c */ /* 0x060fe20000041818 */
[----:B------:R-:W3:Y:S07]  /*6e70*/  LDSM.16.M88.4 R24, [R213+0x5000] ;  /* 0x00500000d518783b */ /* 0x000eee0000000200 */
[C---:B------:R-:W-:Y:S01]  /*6e80*/  HMMA.16816.F32.BF16 R172, R4.reuse, R30, R20 ;  /* 0x0000001e04ac723c */ /* 0x040fe20000041814 */
[----:B------:R-:W5:Y:S07]  /*6e90*/  LDSM.16.M88.4 R20, [R213+0x5800] ;  /* 0x00580000d514783b */ /* 0x000f6e0000000200 */
[C---:B----4-:R-:W-:Y:S08]  /*6ea0*/  HMMA.16816.F32.BF16 R28, R4.reuse, R184, R12 ;  /* 0x000000b8041c723c */ /* 0x050ff0000004180c */
[----:B------:R-:W-:Y:S01]  /*6eb0*/  HMMA.16816.F32.BF16 R12, R4, R186, R188 ;  /* 0x000000ba040c723c */ /* 0x000fe200000418bc */
[----:B------:R-:W4:Y:S07]  /*6ec0*/  LDSM.16.M88.4 R4, [R215+0x6000] ;  /* 0x00600000d704783b */ /* 0x000f2e0000000200 */
[C---:B-1----:R-:W-:Y:S08]  /*6ed0*/  HMMA.16816.F32.BF16 R184, R8.reuse, R168, R200 ;  /* 0x000000a808b8723c */ /* 0x042ff000000418c8 */
[C---:B------:R-:W-:Y:S01]  /*6ee0*/  HMMA.16816.F32.BF16 R200, R8.reuse, R170, R196 ;  /* 0x000000aa08c8723c */ /* 0x040fe200000418c4 */
[----:B------:R-:W1:Y:S07]  /*6ef0*/  LDSM.16.M88.4 R168, [R208+0xe800] ;  /* 0x00e80000d0a8783b */ /* 0x000e6e0000000200 */
[C---:B--2---:R-:W-:Y:S08]  /*6f00*/  HMMA.16816.F32.BF16 R196, R8.reuse, R32, R192 ;  /* 0x0000002008c4723c */ /* 0x044ff000000418c0 */
[C---:B------:R-:W-:Y:S08]  /*6f10*/  HMMA.16816.F32.BF16 R192, R8.reuse, R34, R180 ;  /* 0x0000002208c0723c */ /* 0x040ff000000418b4 */
[C---:B---3--:R-:W-:Y:S08]  /*6f20*/  HMMA.16816.F32.BF16 R188, R8.reuse, R24, R176 ;  /* 0x0000001808bc723c */ /* 0x048ff000000418b0 */
[C---:B------:R-:W-:Y:S01]  /*6f30*/  HMMA.16816.F32.BF16 R180, R8.reuse, R26, R172 ;  /* 0x0000001a08b4723c */ /* 0x040fe200000418ac */
[----:B------:R-:W2:Y:S04]  /*6f40*/  LDSM.16.M88.4 R24, [R208+0xf000] ;  /* 0x00f00000d018783b */ /* 0x000ea80000000200 */
[----:B------:R-:W-:Y:S03]  /*6f50*/  LDSM.16.M88.4 R172, [R223] ;  /* 0x00000000dfac783b */ /* 0x000fe60000000200 */
[C---:B-----5:R-:W-:Y:S08]  /*6f60*/  HMMA.16816.F32.BF16 R32, R8.reuse, R20, R28 ;  /* 0x000000140820723c */ /* 0x060ff0000004181c */
[----:B------:R-:W-:Y:S01]  /*6f70*/  HMMA.16816.F32.BF16 R12, R8, R22, R12 ;  /* 0x00000016080c723c */ /* 0x000fe2000004180c */
[----:B------:R-:W3:Y:S04]  /*6f80*/  LDSM.16.M88.4 R20, [R208+0xf800] ;  /* 0x00f80000d014783b */ /* 0x000ee80000000200 */
[----:B------:R-:W5:Y:S03]  /*6f90*/  LDSM.16.M88.4 R8, [R216+0x6000] ;  /* 0x00600000d808783b */ /* 0x000f660000000200 */
[C---:B----4-:R-:W-:Y:S01]  /*6fa0*/  HMMA.16816.F32.BF16 R28, R4.reuse, R204, R184 ;  /* 0x000000cc041c723c */ /* 0x050fe200000418b8 */
[----:B------:R-:W-:Y:S07]  /*6fb0*/  LDSM.16.M88.4 R184, [R214+0xe800] ;  /* 0x00e80000d6b8783b */ /* 0x000fee0000000200 */
[C---:B------:R-:W-:Y:S08]  /*6fc0*/  HMMA.16816.F32.BF16 R176, R4.reuse, R206, R200 ;  /* 0x000000ce04b0723c */ /* 0x040ff000000418c8 */
[C---:B-1----:R-:W-:Y:S08]  /*6fd0*/  HMMA.16816.F32.BF16 R200, R4.reuse, R170, R192 ;  /* 0x000000aa04c8723c */ /* 0x042ff000000418c0 */
[C---:B--2---:R-:W-:Y:S08]  /*6fe0*/  HMMA.16816.F32.BF16 R192, R4.reuse, R26, R180 ;  /* 0x0000001a04c0723c */ /* 0x044ff000000418b4 */
[C---:B------:R-:W-:Y:S01]  /*6ff0*/  HMMA.16816.F32.BF16 R204, R4.reuse, R168, R196 ;  /* 0x000000a804cc723c */ /* 0x040fe200000418c4 */
[----:B------:R-:W-:Y:S07]  /*7000*/  LDSM.16.M88.4 R168, [R214+0xe000] ;  /* 0x00e00000d6a8783b */ /* 0x000fee0000000200 */
[C---:B---3--:R-:W-:Y:S01]  /*7010*/  HMMA.16816.F32.BF16 R180, R4.reuse, R20, R32 ;  /* 0x0000001404b4723c */ /* 0x048fe20000041820 */
[----:B------:R-:W1:Y:S07]  /*7020*/  LDSM.16.M88.4 R32, [R222] ;  /* 0x00000000de20783b */ /* 0x000e6e0000000200 */
[C---:B------:R-:W-:Y:S01]  /*7030*/  HMMA.16816.F32.BF16 R196, R4.reuse, R24, R188 ;  /* 0x0000001804c4723c */ /* 0x040fe200000418bc */
[----:B------:R-:W2:Y:S07]  /*7040*/  LDSM.16.M88.4 R24, [R221] ;  /* 0x00000000dd18783b */ /* 0x000eae0000000200 */
[----:B------:R-:W-:Y:S01]  /*7050*/  HMMA.16816.F32.BF16 R12, R4, R22, R12 ;  /* 0x00000016040c723c */ /* 0x000fe2000004180c */
[----:B------:R-:W3:Y:S04]  /*7060*/  LDSM.16.M88.4 R4, [R218+0x6000] ;  /* 0x00600000da04783b */ /* 0x000ee80000000200 */
[----:B------:R-:W4:Y:S03]  /*7070*/  LDSM.16.M88.4 R20, [R220] ;  /* 0x00000000dc14783b */ /* 0x000f260000000200 */
[C---:B-----5:R-:W-:Y:S08]  /*7080*/  HMMA.16816.F32.BF16 R28, R8.reuse, R172, R28 ;  /* 0x000000ac081c723c */ /* 0x060ff0000004181c */
[C---:B------:R-:W-:Y:S08]  /*7090*/  HMMA.16816.F32.BF16 R172, R8.reuse, R174, R176 ;  /* 0x000000ae08ac723c */ /* 0x040ff000000418b0 */
[C---:B-1----:R-:W-:Y:S08]  /*70a0*/  HMMA.16816.F32.BF16 R176, R8.reuse, R32, R204 ;  /* 0x0000002008b0723c */ /* 0x042ff000000418cc */
[C---:B------:R-:W-:Y:S08]  /*70b0*/  HMMA.16816.F32.BF16 R188, R8.reuse, R34, R200 ;  /* 0x0000002208bc723c */ /* 0x040ff000000418c8 */
[----:B--2---:R-:W-:Y:S08]  /*70c0*/  HMMA.16816.F32.BF16 R200, R8, R24, R196 ;  /* 0x0000001808c8723c */ /* 0x004ff000000418c4 */
[----:B---3--:R-:W-:Y:S01]  /*70d0*/  HMMA.16816.F32.BF16 R204, R4, R168, R28 ;  /* 0x000000a804cc723c */ /* 0x008fe2000004181c */
[----:B------:R-:W1:Y:S07]  /*70e0*/  LDSM.16.M88.4 R28, [R214+0xf000] ;  /* 0x00f00000d61c783b */ /* 0x000e6e0000000200 */
[C---:B------:R-:W-:Y:S01]  /*70f0*/  HMMA.16816.F32.BF16 R196, R8.reuse, R26, R192 ;  /* 0x0000001a08c4723c */ /* 0x040fe200000418c0 */
[----:B------:R-:W2:Y:S07]  /*7100*/  LDSM.16.M88.4 R24, [R214+0xf800] ;  /* 0x00f80000d618783b */ /* 0x000eae0000000200 */
[C---:B----4-:R-:W-:Y:S01]  /*7110*/  HMMA.16816.F32.BF16 R192, R8.reuse, R20, R180 ;  /* 0x0000001408c0723c */ /* 0x050fe200000418b4 */
[----:B------:R-:W-:Y:S07]  /*7120*/  LDSM.16.M88.4 R180, [R213+0x6000] ;  /* 0x00600000d5b4783b */ /* 0x000fee0000000200 */
[----:B------:R-:W-:Y:S01]  /*7130*/  HMMA.16816.F32.BF16 R20, R8, R22, R12 ;  /* 0x000000160814723c */ /* 0x000fe2000004180c */
[----:B------:R-:W3:Y:S07]  /*7140*/  LDSM.16.M88.4 R8, [R217+0x6000] ;  /* 0x00600000d908783b */ /* 0x000eee0000000200 */
[C---:B------:R-:W-:Y:S01]  /*7150*/  HMMA.16816.F32.BF16 R12, R4.reuse, R170, R172 ;  /* 0x000000aa040c723c */ /* 0x040fe200000418ac */
[----:B------:R-:W4:Y:S07]  /*7160*/  LDSM.16.M88.4 R168, [R213+0x6800] ;  /* 0x00680000d5a8783b */ /* 0x000f2e0000000200 */
[C---:B------:R-:W-:Y:S01]  /*7170*/  HMMA.16816.F32.BF16 R32, R4.reuse, R184, R176 ;  /* 0x000000b80420723c */ /* 0x040fe200000418b0 */
[----:B------:R-:W5:Y:S07]  /*7180*/  LDSM.16.M88.4 R176, [R213+0x7000] ;  /* 0x00700000d5b0783b */ /* 0x000f6e0000000200 */
[C---:B------:R-:W-:Y:S08]  /*7190*/  HMMA.16816.F32.BF16 R172, R4.reuse, R186, R188 ;  /* 0x000000ba04ac723c */ /* 0x040ff000000418bc */
[C---:B-1----:R-:W-:Y:S08]  /*71a0*/  HMMA.16816.F32.BF16 R184, R4.reuse, R28, R200 ;  /* 0x0000001c04b8723c */ /* 0x042ff000000418c8 */
[C---:B------:R-:W-:Y:S08]  /*71b0*/  HMMA.16816.F32.BF16 R188, R4.reuse, R30, R196 ;  /* 0x0000001e04bc723c */ /* 0x040ff000000418c4 */
[C---:B--2---:R-:W-:Y:S08]  /*71c0*/  HMMA.16816.F32.BF16 R196, R4.reuse, R24, R192 ;  /* 0x0000001804c4723c */ /* 0x044ff000000418c0 */
[----:B------:R-:W-:Y:S07]  /*71d0*/  HMMA.16816.F32.BF16 R192, R4, R26, R20 ;  /* 0x0000001a04c0723c */ /* 0x000fee0000041814 */
[----:B------:R-:W-:Y:S01]  /*71e0*/  IADD3 R4, R0, 0x8, RZ ;  /* 0x0000000800047810 */ /* 0x000fe20007ffe0ff */
[----:B---3--:R-:W-:Y:S03]  /*71f0*/  HMMA.16816.F32.BF16 R12, R8, R182, R12 ;  /* 0x000000b6080c723c */ /* 0x008fe6000004180c */
[----:B------:R-:W-:-:S02]  /*7200*/  ISETP.GE.AND P2, PT, R4, R17, PT ;  /* 0x000000110400720c */ /* 0x000fc40003f46270 */
[----:B------:R-:W-:Y:S02]  /*7210*/  ISETP.GE.AND P5, PT, R4, R16, PT ;  /* 0x000000100400720c */ /* 0x000fe40003fa6270 */
[----:B------:R-:W-:Y:S01]  /*7220*/  IADD3 R4, R0, 0x10, RZ ;  /* 0x0000001000047810 */ /* 0x000fe20007ffe0ff */
[----:B----4-:R-:W-:Y:S03]  /*7230*/  HMMA.16816.F32.BF16 R28, R8, R168, R32 ;  /* 0x000000a8081c723c */ /* 0x010fe60000041820 */
[----:B------:R-:W-:-:S05]  /*7240*/  ISETP.GE.AND P0, PT, R4, R17, PT ;  /* 0x000000110400720c */ /* 0x000fca0003f06270 */
[----:B------:R-:W-:Y:S01]  /*7250*/  HMMA.16816.F32.BF16 R24, R8, R170, R172 ;  /* 0x000000aa0818723c */ /* 0x000fe200000418ac */
[----:B------:R-:W1:Y:S01]  /*7260*/  LDSM.16.M88.4 R168, [R213+0x7800] ;  /* 0x00780000d5a8783b */ /* 0x000e620000000200 */
[----:B------:R-:W-:-:S06]  /*7270*/  DEPBAR.LE SB0, 0x0 ;  /* 0x000080000000791a */ /* 0x000fcc0000000000 */
[C---:B-----5:R-:W-:Y:S01]  /*7280*/  HMMA.16816.F32.BF16 R32, R8.reuse, R176, R184 ;  /* 0x000000b00820723c */ /* 0x060fe200000418b8 */
[----:B------:R-:W-:Y:S02]  /*7290*/  FSEL R18, R12, -INF , !P2 ;  /* 0xff8000000c127808 */ /* 0x000fe40005000000 */
[----:B------:R-:W-:Y:S02]  /*72a0*/  FSEL R21, R14, -INF , !P5 ;  /* 0xff8000000e157808 */ /* 0x000fe40006800000 */
[----:B------:R-:W-:Y:S02]  /*72b0*/  FSEL R20, R13, -INF , !P1 ;  /* 0xff8000000d147808 */ /* 0x000fe40004800000 */
[----:B------:R-:W-:Y:S01]  /*72c0*/  FSEL R22, R15, -INF , !P3 ;  /* 0xff8000000f167808 */ /* 0x000fe20005800000 */
[----:B------:R-:W-:Y:S01]  /*72d0*/  BAR.SYNC.DEFER_BLOCKING 0x0 ;  /* 0x0000000000007b1d */ /* 0x000fe20000010000 */
[----:B------:R-:W-:Y:S01]  /*72e0*/  ISETP.GE.AND P2, PT, R4, R16, PT ;  /* 0x000000100400720c */ /* 0x000fe20003f46270 */
[----:B------:R-:W-:Y:S01]  /*72f0*/  HMMA.16816.F32.BF16 R12, R8, R178, R188 ;  /* 0x000000b2080c723c */ /* 0x000fe200000418bc */
[----:B------:R-:W-:-:S02]  /*7300*/  ISETP.GE.AND P5, PT, R2, R17, PT ;  /* 0x000000110200720c */ /* 0x000fc40003fa6270 */
[----:B------:R-:W-:Y:S02]  /*7310*/  ISETP.GE.AND P1, PT, R2, R16, PT ;  /* 0x000000100200720c */ /* 0x000fe40003f26270 */
[----:B------:R-:W-:Y:S02]  /*7320*/  FSEL R23, R28, -INF , !P0 ;  /* 0xff8000001c177808 */ /* 0x000fe40004000000 */
[----:B------:R-:W-:Y:S02]  /*7330*/  FSEL R174, R30, -INF , !P2 ;  /* 0xff8000001eae7808 */ /* 0x000fe40005000000 */
[----:B------:R-:W-:Y:S02]  /*7340*/  FSEL R151, R29, -INF , !P5 ;  /* 0xff8000001d977808 */ /* 0x000fe40006800000 */
[----:B------:R-:W-:Y:S02]  /*7350*/  FSEL R175, R31, -INF , !P1 ;  /* 0xff8000001faf7808 */ /* 0x000fe40004800000 */
[----:B------:R-:W-:Y:S01]  /*7360*/  HMMA.16816.F32.BF16 R28, R8, R180, R204 ;  /* 0x000000b4081c723c */ /* 0x000fe200000418cc */
[----:B------:R-:W-:-:S02]  /*7370*/  IADD3 R4, R0, 0x18, RZ ;  /* 0x0000001800047810 */ /* 0x000fc40007ffe0ff */
[----:B------:R-:W-:Y:S02]  /*7380*/  IADD3 R2, R0, 0x19, RZ ;  /* 0x0000001900027810 */ /* 0x000fe40007ffe0ff */
[-C--:B------:R-:W-:Y:S02]  /*7390*/  ISETP.GE.AND P0, PT, R4, R16.reuse, PT ;  /* 0x000000100400720c */ /* 0x080fe40003f06270 */
[CC--:B------:R-:W-:Y:S02]  /*73a0*/  ISETP.GE.AND P2, PT, R2.reuse, R17.reuse, PT ;  /* 0x000000110200720c */ /* 0x0c0fe40003f46270 */
[----:B------:R-:W-:Y:S02]  /*73b0*/  ISETP.GE.AND P5, PT, R2, R16, PT ;  /* 0x000000100200720c */ /* 0x000fe40003fa6270 */
[----:B------:R-:W-:Y:S02]  /*73c0*/  ISETP.GE.AND P3, PT, R4, R17, PT ;  /* 0x000000110400720c */ /* 0x000fe40003f66270 */
[----:B------:R-:W-:-:S02]  /*73d0*/  IADD3 R2, R0, 0x21, RZ ;  /* 0x0000002100027810 */ /* 0x000fc40007ffe0ff */
[----:B------:R-:W-:Y:S02]  /*73e0*/  FSEL R177, R26, -INF , !P0 ;  /* 0xff8000001ab17808 */ /* 0x000fe40004000000 */
[----:B------:R-:W-:Y:S02]  /*73f0*/  FSEL R173, R25, -INF , !P2 ;  /* 0xff80000019ad7808 */ /* 0x000fe40005000000 */
[----:B------:R-:W-:Y:S02]  /*7400*/  IADD3 R4, R0, 0x20, RZ ;  /* 0x0000002000047810 */ /* 0x000fe40007ffe0ff */
[----:B------:R-:W-:Y:S02]  /*7410*/  FSEL R172, R24, -INF , !P3 ;  /* 0xff80000018ac7808 */ /* 0x000fe40005800000 */
[C---:B------:R-:W-:Y:S02]  /*7420*/  ISETP.GE.AND P0, PT, R2.reuse, R17, PT ;  /* 0x000000110200720c */ /* 0x040fe40003f06270 */
[----:B------:R-:W-:-:S02]  /*7430*/  ISETP.GE.AND P2, PT, R2, R16, PT ;  /* 0x000000100200720c */ /* 0x000fc40003f46270 */
[----:B------:R-:W-:Y:S02]  /*7440*/  FSEL R176, R27, -INF , !P5 ;  /* 0xff8000001bb07808 */ /* 0x000fe40006800000 */
[----:B------:R-:W-:Y:S01]  /*7450*/  IADD3 R2, R0, 0x29, RZ ;  /* 0x0000002900027810 */ /* 0x000fe20007ffe0ff */
[C---:B-1----:R-:W-:Y:S01]  /*7460*/  HMMA.16816.F32.BF16 R24, R8.reuse, R168, R196 ;  /* 0x000000a80818723c */ /* 0x042fe200000418c4 */
[-C--:B------:R-:W-:Y:S02]  /*7470*/  ISETP.GE.AND P3, PT, R4, R16.reuse, PT ;  /* 0x000000100400720c */ /* 0x080fe40003f66270 */
[----:B------:R-:W-:Y:S02]  /*7480*/  FSEL R243, R33, -INF , !P0 ;  /* 0xff80000021f37808 */ /* 0x000fe40004000000 */
[----:B------:R-:W-:Y:S02]  /*7490*/  ISETP.GE.AND P0, PT, R2, R16, PT ;  /* 0x000000100200720c */ /* 0x000fe40003f06270 */
[----:B------:R-:W-:Y:S01]  /*74a0*/  FSEL R247, R34, -INF , !P3 ;  /* 0xff80000022f77808 */ /* 0x000fe20005800000 */
[----:B------:R-:W-:Y:S01]  /*74b0*/  HMMA.16816.F32.BF16 R8, R8, R170, R192 ;  /* 0x000000aa0808723c */ /* 0x000fe200000418c0 */
[----:B------:R-:W-:-:S02]  /*74c0*/  ISETP.GE.AND P3, PT, R2, R17, PT ;  /* 0x000000110200720c */ /* 0x000fc40003f66270 */
[----:B------:R-:W-:Y:S02]  /*74d0*/  FSEL R252, R15, -INF , !P0 ;  /* 0xff8000000ffc7808 */ /* 0x000fe40004000000 */
[-C--:B------:R-:W-:Y:S02]  /*74e0*/  ISETP.GE.AND P1, PT, R4, R17.reuse, PT ;  /* 0x000000110400720c */ /* 0x080fe40003f26270 */
[C---:B------:R-:W-:Y:S02]  /*74f0*/  ISETP.GE.AND P0, PT, R0.reuse, R17, PT ;  /* 0x000000110000720c */ /* 0x040fe40003f06270 */
[----:B------:R-:W-:Y:S02]  /*7500*/  IADD3 R4, R0, 0x28, RZ ;  /* 0x0000002800047810 */ /* 0x000fe40007ffe0ff */
[----:B------:R-:W-:Y:S02]  /*7510*/  FSEL R245, R13, -INF , !P3 ;  /* 0xff8000000df57808 */ /* 0x000fe40005800000 */
[----:B------:R-:W-:-:S02]  /*7520*/  FSEL R240, R32, -INF , !P1 ;  /* 0xff80000020f07808 */ /* 0x000fc40004800000 */
[----:B------:R-:W-:Y:S02]  /*7530*/  FSEL R13, R28, -INF , !P0 ;  /* 0xff8000001c0d7808 */ /* 0x000fe40004000000 */
[C---:B------:R-:W-:Y:S02]  /*7540*/  ISETP.GE.AND P1, PT, R4.reuse, R16, PT ;  /* 0x000000100400720c */ /* 0x040fe40003f26270 */
[----:B------:R-:W-:Y:S02]  /*7550*/  PLOP3.LUT P0, PT, PT, PT, UP0, 0x80, 0x0 ;  /* 0x000000000000781c */ /* 0x000fe40003f0f008 */
[----:B------:R-:W-:Y:S02]  /*7560*/  ISETP.GE.AND P5, PT, R4, R17, PT ;  /* 0x000000110400720c */ /* 0x000fe40003fa6270 */
[C---:B------:R-:W-:Y:S02]  /*7570*/  IADD3 R2, R0.reuse, 0x31, RZ ;  /* 0x0000003100027810 */ /* 0x040fe40007ffe0ff */
[----:B------:R-:W-:-:S02]  /*7580*/  IADD3 R4, R0, 0x30, RZ ;  /* 0x0000003000047810 */ /* 0x000fc40007ffe0ff */
[----:B------:R-:W-:Y:S02]  /*7590*/  FSEL R183, R14, -INF , !P1 ;  /* 0xff8000000eb77808 */ /* 0x000fe40004800000 */
[----:B------:R-:W-:Y:S02]  /*75a0*/  FSEL R246, R35, -INF , !P2 ;  /* 0xff80000023f67808 */ /* 0x000fe40005000000 */
[----:B------:R-:W-:Y:S02]  /*75b0*/  FSEL R242, R12, -INF , !P5 ;  /* 0xff8000000cf27808 */ /* 0x000fe40006800000 */
[C---:B------:R-:W-:Y:S02]  /*75c0*/  ISETP.GE.AND P1, PT, R2.reuse, R17, PT ;  /* 0x000000110200720c */ /* 0x040fe40003f26270 */
[----:B------:R-:W-:Y:S02]  /*75d0*/  ISETP.GE.AND P3, PT, R2, R16, PT ;  /* 0x000000100200720c */ /* 0x000fe40003f66270 */
[----:B------:R-:W-:-:S02]  /*75e0*/  FSEL R19, R31, -INF , !P4 ;  /* 0xff8000001f137808 */ /* 0x000fc40006000000 */
[C---:B------:R-:W-:Y:S02]  /*75f0*/  ISETP.GE.AND P2, PT, R4.reuse, R17, PT ;  /* 0x000000110400720c */ /* 0x040fe40003f46270 */
[-C--:B------:R-:W-:Y:S02]  /*7600*/  ISETP.GE.AND P5, PT, R4, R16.reuse, PT ;  /* 0x000000100400720c */ /* 0x080fe40003fa6270 */
[C---:B------:R-:W-:Y:S02]  /*7610*/  ISETP.GE.AND P4, PT, R0.reuse, R16, PT ;  /* 0x000000100000720c */ /* 0x040fe40003f86270 */
[C---:B------:R-:W-:Y:S02]  /*7620*/  IADD3 R2, R0.reuse, 0x38, RZ ;  /* 0x0000003800027810 */ /* 0x040fe40007ffe0ff */
[----:B------:R-:W-:Y:S02]  /*7630*/  IADD3 R0, R0, 0x39, RZ ;  /* 0x0000003900007810 */ /* 0x000fe40007ffe0ff */
[----:B------:R-:W-:-:S02]  /*7640*/  FSEL R15, R29, -INF , !P6 ;  /* 0xff8000001d0f7808 */ /* 0x000fc40007000000 */
[----:B------:R-:W-:Y:S02]  /*7650*/  FSEL R201, R24, -INF , !P2 ;  /* 0xff80000018c97808 */ /* 0x000fe40005000000 */
[----:B------:R-:W-:Y:S02]  /*7660*/  FSEL R187, R26, -INF , !P5 ;  /* 0xff8000001abb7808 */ /* 0x000fe40006800000 */
[----:B------:R-:W-:Y:S02]  /*7670*/  FSEL R182, R25, -INF , !P1 ;  /* 0xff80000019b67808 */ /* 0x000fe40004800000 */
        /* <DEDUP_REMOVED lines=11> */
[----:B------:R-:W2:Y:S04]  /*7730*/  LDL.64 R248, [R1+0x18] ;  /* 0x0000180001f87983 */ /* 0x000ea80000100a00 */
[----:B------:R-:W3:Y:S01]  /*7740*/  LDL.64 R250, [R1] ;  /* 0x0000000001fa7983 */ /* 0x000ee20000100a00 */
[----:B------:R-:W-:Y:S02]  /*7750*/  UIADD3 UR28, UR21, -0x3, URZ ;  /* 0xfffffffd151c7890 */ /* 0x000fe4000fffe03f */
[----:B------:R-:W-:Y:S02]  /*7760*/  ULDC.64 UR4, c[0x0][0x198] ;  /* 0x0000660000047ab9 */ /* 0x000fe40000000a00 */
[----:B------:R-:W-:-:S02]  /*7770*/  USHF.R.S32.HI UR27, URZ, 0x1f, UR28 ;  /* 0x0000001f3f1b7899 */ /* 0x000fc4000801141c */
[----:B------:R-:W-:Y:S02]  /*7780*/  UIMAD.WIDE.U32 UR30, UR28, UR4, URZ ;  /* 0x000000041c1e72a5 */ /* 0x000fe4000f8e003f */
[----:B------:R-:W-:-:S04]  /*7790*/  UIMAD UR27, UR27, UR4, URZ ;  /* 0x000000041b1b72a4 */ /* 0x000fc8000f8e023f */
[----:B------:R-:W-:Y:S01]  /*77a0*/  UIMAD UR27, UR28, UR5, UR27 ;  /* 0x000000051c1b72a4 */ /* 0x000fe2000f8e021b */
[----:B------:R-:W-:Y:S02]  /*77b0*/  IMAD.U32 R4, RZ, RZ, UR30 ;  /* 0x0000001eff047e24 */ /* 0x000fe4000f8e00ff */
[----:B------:R-:W-:Y:S01]  /*77c0*/  IMAD.U32 R5, RZ, RZ, UR31 ;  /* 0x0000001fff057e24 */ /* 0x000fe2000f8e00ff */
[----:B------:R-:W-:-:S06]  /*77d0*/  UIADD3 UR27, UR31, UR27, URZ ;  /* 0x0000001b1f1b7290 */ /* 0x000fcc000fffe03f */
[----:B------:R-:W-:Y:S01]  /*77e0*/  IMAD.U32 R2, RZ, RZ, UR27 ;  /* 0x0000001bff027e24 */ /* 0x000fe2000f8e00ff */
[----:B------:R-:W-:Y:S02]  /*77f0*/  USHF.L.U32 UR27, UR4, 0x5, URZ ;  /* 0x00000005041b7899 */ /* 0x000fe4000800063f */
[----:B------:R-:W-:Y:S01]  /*7800*/  USHF.L.U64.HI UR4, UR4, 0x5, UR5 ;  /* 0x0000000504047899 */ /* 0x000fe20008010205 */
[----:B--2---:R-:W-:-:S04]  /*7810*/  LEA R0, P0, R4, R248, 0x6 ;  /* 0x000000f804007211 */ /* 0x004fc800078030ff */
[----:B------:R-:W-:Y:S02]  /*7820*/  LEA R8, P1, R0, c[0x0][0x168], 0x1 ;  /* 0x00005a0000087a11 */ /* 0x000fe400078208ff */
[----:B---3--:R-:W-:Y:S02]  /*7830*/  LEA.HI.X R2, R4, R251, R2, 0x6, P0 ;  /* 0x000000fb04027211 */ /* 0x008fe400000f3402 */
        /* <DEDUP_REMOVED lines=27> */
.L_x_348:
[----:B------:R-:W2:Y:S04]  /*79f0*/  LDL.LU.64 R170, [R1+0x10] ;  /* 0x0000100001aa7983 */ /* 0x000ea80000300a00 */
[----:B------:R-:W3:Y:S04]  /*7a00*/  LDL.LU.64 R34, [R1+0x28] ;  /* 0x0000280001227983 */ /* 0x000ee80000300a00 */
[----:B-1----:R-:W4:Y:S04]  /*7a10*/  LDL R8, [R1+0x8] ;  /* 0x0000080001087983 */ /* 0x002f280000100800 */
[----:B------:R-:W5:Y:S01]  /*7a20*/  LDL R5, [R1+0x30] ;  /* 0x0000300001057983 */ /* 0x000f620000100800 */
[----:B------:R-:W-:-:S04]  /*7a30*/  FMNMX.FTZ R0, R148, R13, !PT ;  /* 0x0000000d94007209 */ /* 0x000fc80007810000 */
[----:B------:R-:W-:-:S04]  /*7a40*/  FMNMX.FTZ R0, R15, R0, !PT ;  /* 0x000000000f007209 */ /* 0x000fc80007810000 */
[----:B------:R-:W-:-:S04]  /*7a50*/  FMNMX.FTZ R0, R18, R0, !PT ;  /* 0x0000000012007209 */ /* 0x000fc80007810000 */
[----:B------:R-:W-:-:S04]  /*7a60*/  FMNMX.FTZ R0, R20, R0, !PT ;  /* 0x0000000014007209 */ /* 0x000fc80007810000 */
[----:B------:R-:W-:-:S04]  /*7a70*/  FMNMX.FTZ R0, R23, R0, !PT ;  /* 0x0000000017007209 */ /* 0x000fc80007810000 */
[----:B------:R-:W-:-:S04]  /*7a80*/  FMNMX.FTZ R0, R151, R0, !PT ;  /* 0x0000000097007209 */ /* 0x000fc80007810000 */
        /* <DEDUP_REMOVED lines=20> */
[----:B------:R-:W1:Y:S01]  /*7bd0*/  SHFL.BFLY PT, R4, R0, 0x2, 0x1f ;  /* 0x0c401f0000047f89 */ /* 0x000e6200000e0000 */
[----:B------:R-:W-:-:S04]  /*7be0*/  FMNMX.FTZ R2, R183, R2, !PT ;  /* 0x00000002b7027209 */ /* 0x000fc80007810000 */
[----:B------:R-:W-:-:S04]  /*7bf0*/  FMNMX.FTZ R2, R252, R2, !PT ;  /* 0x00000002fc027209 */ /* 0x000fc80007810000 */
[----:B------:R-:W-:-:S04]  /*7c00*/  FMNMX.FTZ R2, R187, R2, !PT ;  /* 0x00000002bb027209 */ /* 0x000fc80007810000 */
[----:B------:R-:W-:-:S04]  /*7c10*/  FMNMX.FTZ R2, R29, R2, !PT ;  /* 0x000000021d027209 */ /* 0x000fc80007810000 */
[----:B------:R-:W-:-:S04]  /*7c20*/  FMNMX.FTZ R2, R202, R2, !PT ;  /* 0x00000002ca027209 */ /* 0x000fc80007810000 */
[----:B------:R-:W-:Y:S02]  /*7c30*/  FMNMX.FTZ R2, R186, R2, !PT ;  /* 0x00000002ba027209 */ /* 0x000fe40007810000 */
[----:B-1----:R-:W-:-:S03]  /*7c40*/  FMNMX.FTZ R0, R0, R4, !PT ;  /* 0x0000000400007209 */ /* 0x002fc60007810000 */
[----:B------:R-:W1:Y:S04]  /*7c50*/  SHFL.BFLY PT, R6, R2, 0x2, 0x1f ;  /* 0x0c401f0002067f89 */ /* 0x000e6800000e0000 */
[----:B------:R-:W1:Y:S01]  /*7c60*/  SHFL.BFLY PT, R7, R0, 0x1, 0x1f ;  /* 0x0c201f0000077f89 */ /* 0x000e6200000e0000 */
[----:B------:R-:W-:-:S06]  /*7c70*/  USHF.L.U32 UR4, UR26, 0x1, URZ ;  /* 0x000000011a047899 */ /* 0x000fcc000800063f */
[----:B------:R-:W-:Y:S02]  /*7c80*/  MOV R4, UR4 ;  /* 0x0000000400047c02 */ /* 0x000fe40008000f00 */
[----:B-1----:R-:W-:Y:S02]  /*7c90*/  FMNMX.FTZ R2, R2, R6, !PT ;  /* 0x0000000602027209 */ /* 0x002fe40007810000 */
[----:B------:R-:W-:-:S03]  /*7ca0*/  FMNMX.FTZ R150, R0, R7, !PT ;  /* 0x0000000700967209 */ /* 0x000fc60007810000 */
[----:B------:R-:W1:Y:S01]  /*7cb0*/  SHFL.BFLY PT, R6, R2, 0x1, 0x1f ;  /* 0x0c201f0002067f89 */ /* 0x000e6200000e0000 */
[C---:B------:R-:W-:Y:S01]  /*7cc0*/  FSETP.NEU.FTZ.AND P1, PT, R150.reuse, -INF , PT ;  /* 0xff8000009600780b */ /* 0x040fe20003f3d000 */
[----:B------:R-:W-:-:S05]  /*7cd0*/  FMUL.FTZ R12, R150, c[0x0][0x23c] ;  /* 0x00008f00960c7a20 */ /* 0x000fca0000410000 */
[----:B------:R-:W-:-:S05]  /*7ce0*/  FSEL R12, R12, RZ, P1 ;  /* 0x000000ff0c0c7208 */ /* 0x000fca0000800000 */
[----:B------:R-:W-:-:S04]  /*7cf0*/  FFMA.FTZ R13, R13, c[0x0][0x23c], -R12 ;  /* 0x00008f000d0d7a23 */ /* 0x000fc8000001080c */
[----:B------:R1:W-:Y:S02]  /*7d00*/  MUFU.EX2 R184, R13 ;  /* 0x0000000d00b87308 */ /* 0x0003e40000000800 */
[----:B-1----:R-:W-:-:S04]  /*7d10*/  FMNMX.FTZ R149, R2, R6, !PT ;  /* 0x0000000602957209 */ /* 0x002fc80007810000 */
[C---:B------:R-:W-:Y:S01]  /*7d20*/  FSETP.NEU.FTZ.AND P0, PT, R149.reuse, -INF , PT ;  /* 0xff8000009500780b */ /* 0x040fe20003f1d000 */
[----:B------:R-:W-:Y:S01]  /*7d30*/  FMUL.FTZ R13, R149, c[0x0][0x23c] ;  /* 0x00008f00950d7a20 */ /* 0x000fe20000410000 */
[----:B------:R-:W1:Y:S04]  /*7d40*/  LDC.U8 R10, c[0x0][0x2d8] ;  /* 0x0000b600ff0a7b82 */ /* 0x000e680000000000 */
[----:B------:R-:W-:Y:S01]  /*7d50*/  FSEL R13, R13, RZ, P0 ;  /* 0x000000ff0d0d7208 */ /* 0x000fe20000000000 */
[----:B------:R-:W-:-:S04]  /*7d60*/  FFMA.FTZ R18, R18, c[0x0][0x23c], -R12 ;  /* 0x00008f0012127a23 */ /* 0x000fc8000001080c */
[----:B------:R-:W-:Y:S01]  /*7d70*/  FFMA.FTZ R19, R19, c[0x0][0x23c], -R13 ;  /* 0x00008f0013137a23 */ /* 0x000fe2000001080d */
[----:B------:R-:W-:Y:S01]  /*7d80*/  MUFU.EX2 R32, R18 ;  /* 0x0000001200207308 */ /* 0x000fe20000000800 */
[--C-:B------:R-:W-:Y:S02]  /*7d90*/  FFMA.FTZ R20, R20, c[0x0][0x23c], -R12.reuse ;  /* 0x00008f0014147a23 */ /* 0x100fe4000001080c */
[----:B------:R-:W-:-:S05]  /*7da0*/  FFMA.FTZ R15, R15, c[0x0][0x23c], -R12 ;  /* 0x00008f000f0f7a23 */ /* 0x000fca000001080c */
[----:B------:R1:W-:Y:S01]  /*7db0*/  MUFU.EX2 R185, R19 ;  /* 0x0000001300b97308 */ /* 0x0003e20000000800 */
[----:B------:R-:W-:-:S07]  /*7dc0*/  FFMA.FTZ R14, R14, c[0x0][0x23c], -R13 ;  /* 0x00008f000e0e7a23 */ /* 0x000fce000001080d */
[----:B------:R-:W-:Y:S01]  /*7dd0*/  MUFU.EX2 R169, R20 ;  /* 0x0000001400a97308 */ /* 0x000fe20000000800 */
[----:B-1----:R-:W1:Y:S07]  /*7de0*/  LDSM.16.MT88.4 R16, [R209+0x10000] ;  /* 0x01000000d110783b */ /* 0x002e6e0000004200 */
[----:B------:R-:W-:Y:S01]  /*7df0*/  MUFU.EX2 R11, R15 ;  /* 0x0000000f000b7308 */ /* 0x000fe20000000800 */
[----:B------:R-:W-:-:S07]  /*7e00*/  PRMT R181, R10, 0x7054, R10 ;  /* 0x000070540ab57816 */ /* 0x000fce000000000a */
[----:B------:R-:W-:Y:S01]  /*7e10*/  MUFU.EX2 R168, R14 ;  /* 0x0000000e00a87308 */ /* 0x000fe20000000800 */
[----:B----4-:R-:W-:-:S05]  /*7e20*/  IMAD.WIDE.U32 R30, R8, -0x2daee0ad, RZ ;  /* 0xd2511f53081e7825 */ /* 0x010fca00078e00ff */
[----:B------:R-:W-:Y:S01]  /*7e30*/  LOP3.LUT R4, R31, UR25, R4, 0x96, !PT ;  /* 0x000000191f047c12 */ /* 0x000fe2000f8e9604 */
[----:B-----5:R-:W-:-:S04]  /*7e40*/  IMAD R30, R5, -0x326172a9, RZ ;  /* 0xcd9e8d57051e7824 */ /* 0x020fc800078e02ff */
[----:B------:R-:W-:-:S05]  /*7e50*/  IMAD.WIDE.U32 R4, R4, -0x326172a9, RZ ;  /* 0xcd9e8d5704047825 */ /* 0x000fca00078e00ff */
[----:B------:R-:W-:Y:S02]  /*7e60*/  LOP3.LUT R5, R5, UR15, R30, 0x96, !PT ;  /* 0x0000000f05057c12 */ /* 0x000fe4000f8e961e */
[----:B--2---:R-:W-:-:S03]  /*7e70*/  LOP3.LUT R0, R171, UR13, R4, 0x96, !PT ;  /* 0x0000000dab007c12 */ /* 0x004fc6000f8e9604 */
[----:B------:R-:W-:-:S04]  /*7e80*/  IMAD.WIDE.U32 R4, R5, -0x2daee0ad, RZ ;  /* 0xd2511f5305047825 */ /* 0x000fc800078e00ff */
[----:B------:R-:W-:Y:S01]  /*7e90*/  IMAD.WIDE.U32 R8, R0, -0x2daee0ad, RZ ;  /* 0xd2511f5300087825 */ /* 0x000fe200078e00ff */
[----:B---3--:R-:W-:-:S04]  /*7ea0*/  LOP3.LUT R5, R5, UR12, R34, 0x96, !PT ;  /* 0x0000000c05057c12 */ /* 0x008fc8000f8e9622 */
[----:B------:R-:W-:Y:S01]  /*7eb0*/  LOP3.LUT R0, R9, UR10, R4, 0x96, !PT ;  /* 0x0000000a09007c12 */ /* 0x000fe2000f8e9604 */
[----:B------:R-:W-:-:S04]  /*7ec0*/  IMAD.WIDE.U32 R4, R5, -0x326172a9, RZ ;  /* 0xcd9e8d5705047825 */ /* 0x000fc800078e00ff */
[----:B------:R-:W-:Y:S01]  /*7ed0*/  IMAD.WIDE.U32 R26, R0, -0x326172a9, RZ ;  /* 0xcd9e8d57001a7825 */ /* 0x000fe200078e00ff */
[----:B------:R-:W-:-:S04]  /*7ee0*/  LOP3.LUT R5, R5, UR11, R170, 0x96, !PT ;  /* 0x0000000b05057c12 */ /* 0x000fc8000f8e96aa */
[----:B------:R-:W-:Y:S01]  /*7ef0*/  LOP3.LUT R0, R27, UR9, R4, 0x96, !PT ;  /* 0x000000091b007c12 */ /* 0x000fe2000f8e9604 */
[----:B------:R-:W-:-:S04]  /*7f00*/  IMAD.WIDE.U32 R4, R5, -0x2daee0ad, RZ ;  /* 0xd2511f5305047825 */ /* 0x000fc800078e00ff */
[----:B------:R-:W-:Y:S01]  /*7f10*/  IMAD.WIDE.U32 R178, R0, -0x2daee0ad, RZ ;  /* 0xd2511f5300b27825 */ /* 0x000fe200078e00ff */
[----:B------:R-:W-:-:S04]  /*7f20*/  LOP3.LUT R0, R5, UR8, R8, 0x96, !PT ;  /* 0x0000000805007c12 */ /* 0x000fc8000f8e9608 */
[----:B------:R-:W-:-:S05]  /*7f30*/  LOP3.LUT R4, R179, UR6, R4, 0x96, !PT ;  /* 0x00000006b3047c12 */ /* 0x000fca000f8e9604 */
[----:B------:R-:W-:-:S05]  /*7f40*/  IMAD.WIDE.U32 R4, R4, -0x326172a9, RZ ;  /* 0xcd9e8d5704047825 */ /* 0x000fca00078e00ff */
[--C-:B------:R-:W-:Y:S02]  /*7f50*/  SHF.R.U32.HI R8, RZ, 0x10, R4.reuse ;  /* 0x00000010ff087819 */ /* 0x100fe40000011604 */
[C---:B------:R-:W-:Y:S02]  /*7f60*/  LOP3.LUT R9, R4.reuse, 0xffff, RZ, 0xc0, !PT ;  /* 0x0000ffff04097812 */ /* 0x040fe400078ec0ff */
[----:B------:R-:W-:Y:S02]  /*7f70*/  LOP3.LUT R2, R4, 0xff, RZ, 0xc0, !PT ;  /* 0x000000ff04027812 */ /* 0x000fe400078ec0ff */
[----:B------:R-:W-:Y:S01]  /*7f80*/  SHF.R.U32.HI R7, RZ, 0x18, R4 ;  /* 0x00000018ff077819 */ /* 0x000fe20000011604 */
[----:B------:R-:W-:Y:S01]  /*7f90*/  FFMA.FTZ R4, R21, c[0x0][0x23c], -R13 ;  /* 0x00008f0015047a23 */ /* 0x000fe2000001080d */
[----:B------:R-:W-:Y:S01]  /*7fa0*/  LOP3.LUT R8, R8, 0xff, RZ, 0xc0, !PT ;  /* 0x000000ff08087812 */ /* 0x000fe200078ec0ff */
[----:B------:R-:W-:Y:S01]  /*7fb0*/  IMAD.WIDE.U32 R24, R0, -0x326172a9, RZ ;  /* 0xcd9e8d5700187825 */ /* 0x000fe200078e00ff */
[----:B------:R-:W-:Y:S01]  /*7fc0*/  SHF.R.U32.HI R9, RZ, 0x8, R9 ;  /* 0x00000008ff097819 */ /* 0x000fe20000011609 */
[----:B------:R2:W-:Y:S01]  /*7fd0*/  MUFU.EX2 R33, R4 ;  /* 0x0000000400217308 */ /* 0x0005e20000000800 */
[----:B------:R-:W-:-:S02]  /*7fe0*/  PRMT R8, R8, 0x5410, R7 ;  /* 0x0000541008087816 */ /* 0x000fc40000000007 */
[----:B------:R-:W-:Y:S02]  /*7ff0*/  FSEL R7, R149, RZ, P0 ;  /* 0x000000ff95077208 */ /* 0x000fe40000000000 */
[----:B------:R-:W-:Y:S02]  /*8000*/  LOP3.LUT R0, R5, UR16, R24, 0x96, !PT ;  /* 0x0000001005007c12 */ /* 0x000fe4000f8e9618 */
[----:B------:R-:W-:Y:S01]  /*8010*/  FSEL R5, R150, RZ, P1 ;  /* 0x000000ff96057208 */ /* 0x000fe20000800000 */
[----:B------:R-:W-:Y:S01]  /*8020*/  FADD.FTZ R3, R3, -R7 ;  /* 0x8000000703037221 */ /* 0x000fe20000010000 */
[----:B------:R-:W-:Y:S02]  /*8030*/  PRMT R9, R2, 0x5410, R9 ;  /* 0x0000541002097816 */ /* 0x000fe40000000009 */
[----:B------:R-:W-:Y:S01]  /*8040*/  LOP3.LUT R2, R0, 0xffff, RZ, 0xc0, !PT ;  /* 0x0000ffff00027812 */ /* 0x000fe200078ec0ff */
[----:B--2---:R-:W-:-:S04]  /*8050*/  FFMA.FTZ R4, R22, c[0x0][0x23c], -R13 ;  /* 0x00008f0016047a23 */ /* 0x004fc8000001080d */
[----:B------:R2:W3:Y:S01]  /*8060*/  MUFU.EX2 R180, R4 ;  /* 0x0000000400b47308 */ /* 0x0004e20000000800 */
[----:B------:R-:W-:Y:S01]  /*8070*/  FADD.FTZ R5, R148, -R5 ;  /* 0x8000000594057221 */ /* 0x000fe20000010000 */
[----:B------:R-:W-:Y:S01]  /*8080*/  LOP3.LUT R6, R0, 0xff, RZ, 0xc0, !PT ;  /* 0x000000ff00067812 */ /* 0x000fe200078ec0ff */
[----:B------:R-:W-:Y:S01]  /*8090*/  FMUL.FTZ R15, R3, c[0x0][0x23c] ;  /* 0x00008f00030f7a20 */ /* 0x000fe20000410000 */
[----:B------:R-:W-:Y:S01]  /*80a0*/  SHF.R.U32.HI R2, RZ, 0x8, R2 ;  /* 0x00000008ff027819 */ /* 0x000fe20000011602 */
[----:B------:R-:W-:-:S03]  /*80b0*/  FMUL.FTZ R5, R5, c[0x0][0x23c] ;  /* 0x00008f0005057a20 */ /* 0x000fc60000410000 */
[----:B------:R-:W-:Y:S01]  /*80c0*/  PRMT R6, R6, 0x5410, R2 ;  /* 0x0000541006067816 */ /* 0x000fe20000000002 */
[----:B------:R4:W5:Y:S01]  /*80d0*/  MUFU.EX2 R28, R5 ;  /* 0x00000005001c7308 */ /* 0x0009620000000800 */
[--C-:B------:R-:W-:Y:S02]  /*80e0*/  SHF.R.U32.HI R2, RZ, 0x18, R0.reuse ;  /* 0x00000018ff027819 */ /* 0x100fe40000011600 */
[----:B--2---:R-:W-:-:S05]  /*80f0*/  SHF.R.U32.HI R4, RZ, 0x10, R0 ;  /* 0x00000010ff047819 */ /* 0x004fca0000011600 */
[----:B------:R-:W2:Y:S01]  /*8100*/  MUFU.EX2 R15, R15 ;  /* 0x0000000f000f7308 */ /* 0x000ea20000000800 */
[----:B------:R-:W-:Y:S01]  /*8110*/  LOP3.LUT R0, R4, 0xff, RZ, 0xc0, !PT ;  /* 0x000000ff04007812 */ /* 0x000fe200078ec0ff */
[--C-:B------:R-:W-:Y:S01]  /*8120*/  HSET2.LE.AND R3, R8, R181.reuse, PT ;  /* 0x000000b508037233 */ /* 0x100fe20003803000 */
[----:B---3--:R-:W-:Y:S02]  /*8130*/  F2FP.BF16.PACK_AB R4, R180, R33 ;  /* 0x00000021b404723e */ /* 0x008fe400000010ff */
[----:B----4-:R-:W-:Y:S01]  /*8140*/  PRMT R5, R0, 0x5410, R2 ;  /* 0x0000541000057816 */ /* 0x010fe20000000002 */
[--C-:B------:R-:W-:Y:S01]  /*8150*/  HSET2.LE.AND R0, R9, R181.reuse, PT ;  /* 0x000000b509007233 */ /* 0x100fe20003803000 */
[----:B------:R-:W-:Y:S01]  /*8160*/  F2FP.BF16.PACK_AB R2, R169, R32 ;  /* 0x00000020a902723e */ /* 0x000fe200000010ff */
[----:B------:R-:W-:Y:S01]  /*8170*/  IMAD.MOV.U32 R148, RZ, RZ, R11 ;  /* 0x000000ffff947224 */ /* 0x000fe200078e000b */
[----:B------:R-:W-:Y:S01]  /*8180*/  LOP3.LUT R11, R3, R4, RZ, 0xc0, !PT ;  /* 0x00000004030b7212 */ /* 0x000fe200078ec0ff */
[--C-:B------:R-:W-:Y:S01]  /*8190*/  HSET2.LE.AND R3, R5, R181.reuse, PT ;  /* 0x000000b505037233 */ /* 0x100fe20003803000 */
[----:B------:R-:W-:Y:S01]  /*81a0*/  LOP3.LUT R10, R0, R2, RZ, 0xc0, !PT ;  /* 0x00000002000a7212 */ /* 0x000fe200078ec0ff */
[----:B------:R-:W-:Y:S01]  /*81b0*/  HSET2.LE.AND R0, R6, R181, PT ;  /* 0x000000b506007233 */ /* 0x000fe20003803000 */
[----:B------:R-:W-:-:S02]  /*81c0*/  F2FP.BF16.PACK_AB R4, R185, R168 ;  /* 0x000000a8b904723e */ /* 0x000fc400000010ff */
[----:B------:R-:W-:Y:S01]  /*81d0*/  F2FP.BF16.PACK_AB R2, R148, R184 ;  /* 0x000000b89402723e */ /* 0x000fe200000010ff */
[----:B-----5:R-:W-:Y:S01]  /*81e0*/  FMUL.FTZ R152, R152, R28 ;  /* 0x0000001c98987220 */ /* 0x020fe20000410000 */
[----:B------:R-:W-:Y:S01]  /*81f0*/  LOP3.LUT R9, R3, R4, RZ, 0xc0, !PT ;  /* 0x0000000403097212 */ /* 0x000fe200078ec0ff */
[----:B------:R-:W-:Y:S01]  /*8200*/  FMUL.FTZ R153, R153, R28 ;  /* 0x0000001c99997220 */ /* 0x000fe20000410000 */
[----:B------:R-:W-:Y:S01]  /*8210*/  LOP3.LUT R8, R0, R2, RZ, 0xc0, !PT ;  /* 0x0000000200087212 */ /* 0x000fe200078ec0ff */
[-C--:B--2---:R-:W-:Y:S01]  /*8220*/  FMUL.FTZ R154, R154, R15.reuse ;  /* 0x0000000f9a9a7220 */ /* 0x084fe20000410000 */
[----:B------:R-:W2:Y:S01]  /*8230*/  LDSM.16.MT88.4 R4, [R210+0x10000] ;  /* 0x01000000d204783b */ /* 0x000ea20000004200 */
[----:B------:R-:W-:Y:S02]  /*8240*/  FMUL.FTZ R155, R155, R15 ;  /* 0x0000000f9b9b7220 */ /* 0x000fe40000410000 */
[-C--:B------:R-:W-:Y:S02]  /*8250*/  FMUL.FTZ R156, R156, R28.reuse ;  /* 0x0000001c9c9c7220 */ /* 0x080fe40000410000 */
[----:B------:R-:W-:-:S02]  /*8260*/  FMUL.FTZ R157, R157, R28 ;  /* 0x0000001c9d9d7220 */ /* 0x000fc40000410000 */
[-C--:B------:R-:W-:Y:S02]  /*8270*/  FMUL.FTZ R158, R158, R15.reuse ;  /* 0x0000000f9e9e7220 */ /* 0x080fe40000410000 */
[----:B------:R-:W-:Y:S01]  /*8280*/  FMUL.FTZ R159, R159, R15 ;  /* 0x0000000f9f9f7220 */ /* 0x000fe20000410000 */
[C---:B-1----:R-:W-:Y:S08]  /*8290*/  HMMA.16816.F32.BF16 R152, R8.reuse, R16, R152 ;  /* 0x000000100898723c */ /* 0x042ff00000041898 */
[----:B------:R-:W-:Y:S01]  /*82a0*/  HMMA.16816.F32.BF16 R188, R8, R18, R156 ;  /* 0x0000001208bc723c */ /* 0x000fe2000004189c */
[----:B------:R-:W1:Y:S01]  /*82b0*/  LDSM.16.MT88.4 R16, [R212+0x10000] ;  /* 0x01000000d410783b */ /* 0x000e620000004200 */
[----:B------:R-:W-:-:S02]  /*82c0*/  FMUL.FTZ R36, R36, R28 ;  /* 0x0000001c24247220 */ /* 0x000fc40000410000 */
[-C--:B------:R-:W-:Y:S02]  /*82d0*/  FMUL.FTZ R37, R37, R28.reuse ;  /* 0x0000001c25257220 */ /* 0x080fe40000410000 */
[-C--:B------:R-:W-:Y:S02]  /*82e0*/  FMUL.FTZ R38, R38, R15.reuse ;  /* 0x0000000f26267220 */ /* 0x080fe40000410000 */
[-C--:B------:R-:W-:Y:S02]  /*82f0*/  FMUL.FTZ R39, R39, R15.reuse ;  /* 0x0000000f27277220 */ /* 0x080fe40000410000 */
[-C--:B------:R-:W-:Y:S02]  /*8300*/  FMUL.FTZ R40, R40, R28.reuse ;  /* 0x0000001c28287220 */ /* 0x080fe40000410000 */
[----:B------:R-:W-:Y:S02]  /*8310*/  FMUL.FTZ R41, R41, R28 ;  /* 0x0000001c29297220 */ /* 0x000fe40000410000 */
[----:B------:R-:W-:-:S02]  /*8320*/  FMUL.FTZ R42, R42, R15 ;  /* 0x0000000f2a2a7220 */ /* 0x000fc40000410000 */
[-C--:B------:R-:W-:Y:S02]  /*8330*/  FMUL.FTZ R43, R43, R15.reuse ;  /* 0x0000000f2b2b7220 */ /* 0x080fe40000410000 */
[-C--:B------:R-:W-:Y:S02]  /*8340*/  FMUL.FTZ R44, R44, R28.reuse ;  /* 0x0000001c2c2c7220 */ /* 0x080fe40000410000 */
[----:B------:R-:W-:Y:S02]  /*8350*/  FMUL.FTZ R45, R45, R28 ;  /* 0x0000001c2d2d7220 */ /* 0x000fe40000410000 */
[----:B------:R-:W-:Y:S01]  /*8360*/  FMUL.FTZ R46, R46, R15 ;  /* 0x0000000f2e2e7220 */ /* 0x000fe20000410000 */
[----:B--2---:R-:W-:Y:S01]  /*8370*/  HMMA.16816.F32.BF16 R248, R8, R6, R40 ;  /* 0x0000000608f8723c */ /* 0x004fe20000041828 */
[----:B------:R-:W-:Y:S01]  /*8380*/  MOV R0, R188 ;  /* 0x000000bc00007202 */ /* 0x000fe20000000f00 */
[----:B------:R-:W-:Y:S01]  /*8390*/  IMAD.MOV.U32 R22, RZ, RZ, R189 ;  /* 0x000000ffff167224 */ /* 0x000fe200078e00bd */
[----:B------:R-:W-:-:S02]  /*83a0*/  MOV R21, R190 ;  /* 0x000000be00157202 */ /* 0x000fc40000000f00 */
[----:B------:R-:W-:Y:S01]  /*83b0*/  MOV R20, R191 ;  /* 0x000000bf00147202 */ /* 0x000fe20000000f00 */
[-C--:B------:R-:W-:Y:S02]  /*83c0*/  FMUL.FTZ R47, R47, R15.reuse ;  /* 0x0000000f2f2f7220 */ /* 0x080fe40000410000 */
[C---:B------:R-:W-:Y:S01]  /*83d0*/  HMMA.16816.F32.BF16 R188, R8.reuse, R4, R36 ;  /* 0x0000000408bc723c */ /* 0x040fe20000041824 */
[----:B------:R-:W2:Y:S01]  /*83e0*/  LDSM.16.MT88.4 R4, [R211+0x10000] ;  /* 0x01000000d304783b */ /* 0x000ea20000004200 */
[-C--:B------:R-:W-:Y:S02]  /*83f0*/  FMUL.FTZ R48, R48, R28.reuse ;  /* 0x0000001c30307220 */ /* 0x080fe40000410000 */
[-C--:B------:R-:W-:Y:S02]  /*8400*/  FMUL.FTZ R49, R49, R28.reuse ;  /* 0x0000001c31317220 */ /* 0x080fe40000410000 */
        /* <DEDUP_REMOVED lines=12> */
[----:B------:R-:W-:Y:S01]  /*84d0*/  FMUL.FTZ R59, R59, R15 ;  /* 0x0000000f3b3b7220 */ /* 0x000fe20000410000 */
[----:B------:R-:W-:Y:S01]  /*84e0*/  MOV R14, R203 ;  /* 0x000000cb000e7202 */ /* 0x000fe20000000f00 */
[----:B------:R-:W-:Y:S01]  /*84f0*/  IMAD.MOV.U32 R37, RZ, RZ, R202 ;  /* 0x000000ffff257224 */ /* 0x000fe200078e00ca */
[----:B------:R-:W-:Y:S01]  /*8500*/  MOV R159, R201 ;  /* 0x000000c9009f7202 */ /* 0x000fe20000000f00 */
[----:B------:R-:W-:Y:S02]  /*8510*/  IMAD.MOV.U32 R158, RZ, RZ, R200 ;  /* 0x000000ffff9e7224 */ /* 0x000fe400078e00c8 */
[-C--:B------:R-:W-:Y:S01]  /*8520*/  FMUL.FTZ R60, R60, R28.reuse ;  /* 0x0000001c3c3c7220 */ /* 0x080fe20000410000 */
[----:B--2---:R-:W-:Y:S01]  /*8530*/  HMMA.16816.F32.BF16 R200, R8, R4, R52 ;  /* 0x0000000408c8723c */ /* 0x004fe20000041834 */
[----:B------:R-:W-:Y:S02]  /*8540*/  FMUL.FTZ R61, R61, R28 ;  /* 0x0000001c3d3d7220 */ /* 0x000fe40000410000 */
[----:B------:R-:W-:-:S02]  /*8550*/  FMUL.FTZ R62, R62, R15 ;  /* 0x0000000f3e3e7220 */ /* 0x000fc40000410000 */
[-C--:B------:R-:W-:Y:S02]  /*8560*/  FMUL.FTZ R63, R63, R15.reuse ;  /* 0x0000000f3f3f7220 */ /* 0x080fe40000410000 */
[-C--:B------:R-:W-:Y:S01]  /*8570*/  FMUL.FTZ R64, R64, R28.reuse ;  /* 0x0000001c40407220 */ /* 0x080fe20000410000 */
[C---:B------:R-:W-:Y:S01]  /*8580*/  HMMA.16816.F32.BF16 R196, R8.reuse, R6, R56 ;  /* 0x0000000608c4723c */ /* 0x040fe20000041838 */
[----:B------:R-:W2:Y:S01]  /*8590*/  LDSM.16.MT88.4 R4, [R210+0x12000] ;  /* 0x01200000d204783b */ /* 0x000ea20000004200 */
[----:B------:R-:W-:Y:S02]  /*85a0*/  FMUL.FTZ R65, R65, R28 ;  /* 0x0000001c41417220 */ /* 0x000fe40000410000 */
[-C--:B------:R-:W-:Y:S02]  /*85b0*/  FMUL.FTZ R66, R66, R15.reuse ;  /* 0x0000000f42427220 */ /* 0x080fe40000410000 */
[----:B------:R-:W-:Y:S01]  /*85c0*/  FMUL.FTZ R67, R67, R15 ;  /* 0x0000000f43437220 */ /* 0x000fe20000410000 */
[----:B------:R-:W-:Y:S01]  /*85d0*/  MOV R156, R191 ;  /* 0x000000bf009c7202 */ /* 0x000fe20000000f00 */
[----:B------:R-:W-:Y:S01]  /*85e0*/  IMAD.MOV.U32 R157, RZ, RZ, R190 ;  /* 0x000000ffff9d7224 */ /* 0x000fe200078e00be */
[----:B------:R-:W-:Y:S01]  /*85f0*/  MOV R3, R188 ;  /* 0x000000bc00037202 */ /* 0x000fe20000000f00 */
[----:B------:R-:W-:Y:S01]  /*8600*/  IMAD.MOV.U32 R2, RZ, RZ, R189 ;  /* 0x000000ffff027224 */ /* 0x000fe200078e00bd */
        /* <DEDUP_REMOVED lines=11> */
[----:B------:R-:W-:Y:S02]  /*86c0*/  MOV R38, R34 ;  /* 0x0000002200267202 */ /* 0x000fe40000000f00 */
[----:B------:R-:W-:Y:S02]  /*86d0*/  MOV R39, R35 ;  /* 0x0000002300277202 */ /* 0x000fe40000000f00 */
[----:B------:R-:W-:Y:S02]  /*86e0*/  MOV R36, R33 ;  /* 0x0000002100247202 */ /* 0x000fe40000000f00 */
[----:B------:R-:W-:Y:S01]  /*86f0*/  MOV R43, R32 ;  /* 0x00000020002b7202 */ /* 0x000fe20000000f00 */
[----:B--2---:R-:W-:Y:S01]  /*8700*/  HMMA.16816.F32.BF16 R56, R8, R6, R72 ;  /* 0x000000060838723c */ /* 0x004fe20000041848 */
[-C--:B------:R-:W-:Y:S02]  /*8710*/  FMUL.FTZ R76, R76, R28.reuse ;  /* 0x0000001c4c4c7220 */ /* 0x080fe40000410000 */
[----:B------:R-:W-:-:S02]  /*8720*/  FMUL.FTZ R77, R77, R28 ;  /* 0x0000001c4d4d7220 */ /* 0x000fc40000410000 */
[-C--:B------:R-:W-:Y:S02]  /*8730*/  FMUL.FTZ R78, R78, R15.reuse ;  /* 0x0000000f4e4e7220 */ /* 0x080fe40000410000 */
[-C--:B------:R-:W-:Y:S01]  /*8740*/  FMUL.FTZ R79, R79, R15.reuse ;  /* 0x0000000f4f4f7220 */ /* 0x080fe20000410000 */
[C---:B------:R-:W-:Y:S01]  /*8750*/  HMMA.16816.F32.BF16 R32, R8.reuse, R4, R68 ;  /* 0x000000040820723c */ /* 0x040fe20000041844 */
[----:B------:R-:W2:Y:S01]  /*8760*/  LDSM.16.MT88.4 R4, [R211+0x12000] ;  /* 0x01200000d304783b */ /* 0x000ea20000004200 */
[-C--:B------:R-:W-:Y:S02]  /*8770*/  FMUL.FTZ R80, R80, R28.reuse ;  /* 0x0000001c50507220 */ /* 0x080fe40000410000 */
[----:B------:R-:W-:Y:S02]  /*8780*/  FMUL.FTZ R81, R81, R28 ;  /* 0x0000001c51517220 */ /* 0x000fe40000410000 */
[-C--:B------:R-:W-:Y:S02]  /*8790*/  FMUL.FTZ R82, R82, R15.reuse ;  /* 0x0000000f52527220 */ /* 0x080fe40000410000 */
[----:B------:R-:W-:Y:S01]  /*87a0*/  FMUL.FTZ R83, R83, R15 ;  /* 0x0000000f53537220 */ /* 0x000fe20000410000 */
[----:B-1----:R-:W-:Y:S01]  /*87b0*/  HMMA.16816.F32.BF16 R72, R8, R16, R76 ;  /* 0x000000100848723c */ /* 0x002fe2000004184c */
[----:B------:R-:W-:Y:S01]  /*87c0*/  MOV R61, R186 ;  /* 0x000000ba003d7202 */ /* 0x000fe20000000f00 */
[----:B------:R-:W-:Y:S01]  /*87d0*/  IMAD.MOV.U32 R62, RZ, RZ, R185 ;  /* 0x000000ffff3e7224 */ /* 0x000fe200078e00b9 */
[----:B------:R-:W-:-:S04]  /*87e0*/  MOV R63, R187 ;  /* 0x000000bb003f7202 */ /* 0x000fc80000000f00 */
[----:B------:R-:W-:Y:S02]  /*87f0*/  MOV R79, R184 ;  /* 0x000000b8004f7202 */ /* 0x000fe40000000f00 */
[----:B------:R-:W-:Y:S01]  /*8800*/  HMMA.16816.F32.BF16 R184, R8, R18, R80 ;  /* 0x0000001208b8723c */ /* 0x000fe20000041850 */
[----:B------:R-:W1:Y:S01]  /*8810*/  LDSM.16.MT88.4 R16, [R209+0x14000] ;  /* 0x01400000d110783b */ /* 0x000e620000004200 */
[-C--:B------:R-:W-:Y:S02]  /*8820*/  FMUL.FTZ R84, R84, R28.reuse ;  /* 0x0000001c54547220 */ /* 0x080fe40000410000 */
[----:B------:R-:W-:Y:S02]  /*8830*/  FMUL.FTZ R85, R85, R28 ;  /* 0x0000001c55557220 */ /* 0x000fe40000410000 */
[-C--:B------:R-:W-:Y:S02]  /*8840*/  FMUL.FTZ R86, R86, R15.reuse ;  /* 0x0000000f56567220 */ /* 0x080fe40000410000 */
[----:B------:R-:W-:-:S02]  /*8850*/  FMUL.FTZ R87, R87, R15 ;  /* 0x0000000f57577220 */ /* 0x000fc40000410000 */
[-C--:B------:R-:W-:Y:S02]  /*8860*/  FMUL.FTZ R88, R88, R28.reuse ;  /* 0x0000001c58587220 */ /* 0x080fe40000410000 */
[----:B------:R-:W-:Y:S02]  /*8870*/  FMUL.FTZ R89, R89, R28 ;  /* 0x0000001c59597220 */ /* 0x000fe40000410000 */
[-C--:B------:R-:W-:Y:S02]  /*8880*/  FMUL.FTZ R90, R90, R15.reuse ;  /* 0x0000000f5a5a7220 */ /* 0x080fe40000410000 */
[----:B------:R-:W-:Y:S01]  /*8890*/  FMUL.FTZ R91, R91, R15 ;  /* 0x0000000f5b5b7220 */ /* 0x000fe20000410000 */
[----:B------:R-:W-:Y:S01]  /*88a0*/  MOV R78, R183 ;  /* 0x000000b7004e7202 */ /* 0x000fe20000000f00 */
[----:B------:R-:W-:Y:S01]  /*88b0*/  IMAD.MOV.U32 R76, RZ, RZ, R181 ;  /* 0x000000ffff4c7224 */ /* 0x000fe200078e00b5 */
[----:B------:R-:W-:Y:S01]  /*88c0*/  MOV R68, R182 ;  /* 0x000000b600447202 */ /* 0x000fe20000000f00 */
[----:B------:R-:W-:Y:S01]  /*88d0*/  IMAD.MOV.U32 R69, RZ, RZ, R180 ;  /* 0x000000ffff457224 */ /* 0x000fe200078e00b4 */
[----:B------:R-:W-:Y:S01]  /*88e0*/  MOV R70, R169 ;  /* 0x000000a900467202 */ /* 0x000fe20000000f00 */
[----:B------:R-:W-:Y:S01]  /*88f0*/  IMAD.MOV.U32 R44, RZ, RZ, R170 ;  /* 0x000000ffff2c7224 */ /* 0x000fe200078e00aa */
[----:B------:R-:W-:Y:S01]  /*8900*/  MOV R45, R171 ;  /* 0x000000ab002d7202 */ /* 0x000fe20000000f00 */
[----:B--2---:R-:W-:Y:S01]  /*8910*/  HMMA.16816.F32.BF16 R180, R8, R4, R84 ;  /* 0x0000000408b4723c */ /* 0x004fe20000041854 */
[----:B------:R-:W-:Y:S01]  /*8920*/  MOV R46, R168 ;  /* 0x000000a8002e7202 */ /* 0x000fe20000000f00 */
[----:B------:R-:W-:-:S02]  /*8930*/  FMUL.FTZ R92, R92, R28 ;  /* 0x0000001c5c5c7220 */ /* 0x000fc40000410000 */
[----:B------:R-:W-:-:S04]  /*8940*/  FMUL.FTZ R93, R93, R28 ;  /* 0x0000001c5d5d7220 */ /* 0x000fc80000410000 */
[----:B------:R-:W-:Y:S01]  /*8950*/  HMMA.16816.F32.BF16 R168, R8, R6, R88 ;  /* 0x0000000608a8723c */ /* 0x000fe20000041858 */
[----:B------:R-:W2:Y:S01]  /*8960*/  LDSM.16.MT88.4 R4, [R210+0x14000] ;  /* 0x01400000d204783b */ /* 0x000ea20000004200 */
        /* <DEDUP_REMOVED lines=20> */
[-C--:B------:R-:W-:Y:S01]  /*8ab0*/  FMUL.FTZ R107, R107, R15.reuse ;  /* 0x0000000f6b6b7220 */ /* 0x080fe20000410000 */
[----:B--2---:R-:W-:Y:S01]  /*8ac0*/  HMMA.16816.F32.BF16 R80, R8, R4, R100 ;  /* 0x000000040850723c */ /* 0x004fe20000041864 */
[-C--:B------:R-:W-:Y:S02]  /*8ad0*/  FMUL.FTZ R108, R108, R28.reuse ;  /* 0x0000001c6c6c7220 */ /* 0x080fe40000410000 */
[----:B------:R-:W-:Y:S02]  /*8ae0*/  FMUL.FTZ R109, R109, R28 ;  /* 0x0000001c6d6d7220 */ /* 0x000fe40000410000 */
[----:B------:R-:W-:-:S03]  /*8af0*/  FMUL.FTZ R110, R110, R15 ;  /* 0x0000000f6e6e7220 */ /* 0x000fc60000410000 */
[C---:B------:R-:W-:Y:S01]  /*8b00*/  HMMA.16816.F32.BF16 R64, R8.reuse, R6, R104 ;  /* 0x000000060840723c */ /* 0x040fe20000041868 */
[----:B------:R-:W2:Y:S01]  /*8b10*/  LDSM.16.MT88.4 R4, [R211+0x14000] ;  /* 0x01400000d304783b */ /* 0x000ea20000004200 */
[-C--:B------:R-:W-:Y:S02]  /*8b20*/  FMUL.FTZ R111, R111, R15.reuse ;  /* 0x0000000f6f6f7220 */ /* 0x080fe40000410000 */
        /* <DEDUP_REMOVED lines=23> */
[----:B------:R-:W-:Y:S02]  /*8ca0*/  FMUL.FTZ R129, R129, R28 ;  /* 0x0000001c81817220 */ /* 0x000fe40000410000 */
[-C--:B------:R-:W-:Y:S02]  /*8cb0*/  FMUL.FTZ R130, R130, R15.reuse ;  /* 0x0000000f82827220 */ /* 0x080fe40000410000 */
[----:B------:R-:W-:Y:S01]  /*8cc0*/  FMUL.FTZ R131, R131, R15 ;  /* 0x0000000f83837220 */ /* 0x000fe20000410000 */
[C---:B-1----:R-:W-:Y:S08]  /*8cd0*/  HMMA.16816.F32.BF16 R124, R8.reuse, R16, R124 ;  /* 0x00000010087c723c */ /* 0x042ff0000004187c */
[----:B------:R-:W-:Y:S01]  /*8ce0*/  HMMA.16816.F32.BF16 R128, R8, R18, R128 ;  /* 0x000000120880723c */ /* 0x000fe20000041880 */
[----:B------:R-:W1:Y:S01]  /*8cf0*/  LDSM.16.MT88.4 R16, [R212+0x16000] ;  /* 0x01600000d410783b */ /* 0x000e620000004200 */
[----:B------:R-:W-:Y:S01]  /*8d00*/  MOV R53, R2 ;  /* 0x0000000200357202 */ /* 0x000fe20000000f00 */
[----:B------:R-:W-:Y:S01]  /*8d10*/  IMAD.MOV.U32 R47, RZ, RZ, R0 ;  /* 0x000000ffff2f7224 */ /* 0x000fe200078e0000 */
[----:B------:R-:W-:Y:S01]  /*8d20*/  LOP3.LUT R2, R25, UR7, R26, 0x96, !PT ;  /* 0x0000000719027c12 */ /* 0x000fe2000f8e961a */
[----:B------:R-:W-:-:S02]  /*8d30*/  FFMA.FTZ R0, R23, c[0x0][0x23c], -R12 ;  /* 0x00008f0017007a23 */ /* 0x000fc4000001080c */
[-C--:B------:R-:W-:Y:S02]  /*8d40*/  FMUL.FTZ R132, R132, R28.reuse ;  /* 0x0000001c84847220 */ /* 0x080fe40000410000 */
[----:B------:R-:W-:Y:S02]  /*8d50*/  FMUL.FTZ R133, R133, R28 ;  /* 0x0000001c85857220 */ /* 0x000fe40000410000 */
[-C--:B------:R-:W-:Y:S02]  /*8d60*/  FMUL.FTZ R134, R134, R15.reuse ;  /* 0x0000000f86867220 */ /* 0x080fe40000410000 */
[----:B------:R-:W-:Y:S01]  /*8d70*/  FMUL.FTZ R135, R135, R15 ;  /* 0x0000000f87877220 */ /* 0x000fe20000410000 */
[----:B------:R-:W-:Y:S01]  /*8d80*/  MOV R52, R3 ;  /* 0x0000000300347202 */ /* 0x000fe20000000f00 */
[----:B------:R3:W4:Y:S01]  /*8d90*/  MUFU.EX2 R87, R0 ;  /* 0x0000000000577308 */ /* 0x0007220000000800 */
[----:B------:R-:W-:Y:S01]  /*8da0*/  IMAD.WIDE.U32 R2, R2, -0x2daee0ad, RZ ;  /* 0xd2511f5302027825 */ /* 0x000fe200078e00ff */
[----:B------:R-:W5:Y:S01]  /*8db0*/  LDSM.16.MT88.4 R24, [R211+0x16000] ;  /* 0x01600000d318783b */ /* 0x000f620000004200 */
[----:B------:R-:W-:-:S02]  /*8dc0*/  MOV R71, R43 ;  /* 0x0000002b00477202 */ /* 0x000fc40000000f00 */
[----:B------:R-:W-:Y:S01]  /*8dd0*/  IMAD.MOV.U32 R86, RZ, RZ, R77 ;  /* 0x000000ffff567224 */ /* 0x000fe200078e004d */
[----:B--2---:R-:W-:Y:S01]  /*8de0*/  HMMA.16816.F32.BF16 R132, R8, R4, R132 ;  /* 0x000000040884723c */ /* 0x004fe20000041884 */
[-C--:B------:R-:W-:Y:S02]  /*8df0*/  FMUL.FTZ R160, R160, R28.reuse ;  /* 0x0000001ca0a07220 */ /* 0x080fe40000410000 */
[----:B------:R-:W-:Y:S02]  /*8e00*/  FMUL.FTZ R161, R161, R28 ;  /* 0x0000001ca1a17220 */ /* 0x000fe40000410000 */
[----:B---3--:R-:W-:Y:S02]  /*8e10*/  FFMA.FTZ R0, R151, c[0x0][0x23c], -R12 ;  /* 0x00008f0097007a23 */ /* 0x008fe4000001080c */
[----:B------:R-:W-:Y:S02]  /*8e20*/  LOP3.LUT R4, R2, 0xffff, RZ, 0xc0, !PT ;  /* 0x0000ffff02047812 */ /* 0x000fe400078ec0ff */
[----:B------:R2:W3:Y:S01]  /*8e30*/  MUFU.EX2 R77, R0 ;  /* 0x00000000004d7308 */ /* 0x0004e20000000800 */
[----:B------:R-:W-:-:S02]  /*8e40*/  FMUL.FTZ R162, R162, R15 ;  /* 0x0000000fa2a27220 */ /* 0x000fc40000410000 */
[----:B------:R-:W-:Y:S01]  /*8e50*/  FMUL.FTZ R163, R163, R15 ;  /* 0x0000000fa3a37220 */ /* 0x000fe20000410000 */
[----:B------:R-:W-:Y:S01]  /*8e60*/  MOV R91, R71 ;  /* 0x00000047005b7202 */ /* 0x000fe20000000f00 */
[----:B------:R-:W-:Y:S01]  /*8e70*/  FMUL.FTZ R140, R140, R28 ;  /* 0x0000001c8c8c7220 */ /* 0x000fe20000410000 */
[----:B------:R-:W-:Y:S01]  /*8e80*/  MOV R88, R76 ;  /* 0x0000004c00587202 */ /* 0x000fe20000000f00 */
[----:B------:R-:W-:Y:S02]  /*8e90*/  FMUL.FTZ R141, R141, R28 ;  /* 0x0000001c8d8d7220 */ /* 0x000fe40000410000 */
[-C--:B------:R-:W-:Y:S01]  /*8ea0*/  FMUL.FTZ R142, R142, R15.reuse ;  /* 0x0000000f8e8e7220 */ /* 0x080fe20000410000 */
[----:B--2---:R-:W-:Y:S01]  /*8eb0*/  LOP3.LUT R0, R3, UR17, R178, 0x96, !PT ;  /* 0x0000001103007c12 */ /* 0x004fe2000f8e96b2 */
[----:B------:R-:W-:Y:S02]  /*8ec0*/  FFMA.FTZ R3, R172, c[0x0][0x23c], -R12 ;  /* 0x00008f00ac037a23 */ /* 0x000fe4000001080c */
[----:B------:R-:W-:-:S02]  /*8ed0*/  FMUL.FTZ R143, R143, R15 ;  /* 0x0000000f8f8f7220 */ /* 0x000fc40000410000 */
[----:B------:R2:W-:Y:S01]  /*8ee0*/  MUFU.EX2 R71, R3 ;  /* 0x0000000300477308 */ /* 0x0005e20000000800 */
[----:B-1----:R-:W-:Y:S01]  /*8ef0*/  HMMA.16816.F32.BF16 R40, R8, R16, R160 ;  /* 0x000000100828723c */ /* 0x002fe200000418a0 */
[----:B------:R-:W-:Y:S02]  /*8f00*/  MOV R76, R14 ;  /* 0x0000000e004c7202 */ /* 0x000fe40000000f00 */
[----:B------:R-:W-:Y:S01]  /*8f10*/  MOV R102, R69 ;  /* 0x0000004500667202 */ /* 0x000fe20000000f00 */
[-C--:B------:R-:W-:Y:S01]  /*8f20*/  FMUL.FTZ R136, R136, R28.reuse ;  /* 0x0000001c88887220 */ /* 0x080fe20000410000 */
[----:B------:R-:W-:Y:S01]  /*8f30*/  LOP3.LUT R5, R2, 0xff, RZ, 0xc0, !PT ;  /* 0x000000ff02057812 */ /* 0x000fe200078ec0ff */
[----:B------:R-:W-:Y:S01]  /*8f40*/  FMUL.FTZ R137, R137, R28 ;  /* 0x0000001c89897220 */ /* 0x000fe20000410000 */
[--C-:B------:R-:W-:Y:S01]  /*8f50*/  SHF.R.U32.HI R14, RZ, 0x10, R2.reuse ;  /* 0x00000010ff0e7819 */ /* 0x100fe20000011602 */
[-C--:B------:R-:W-:Y:S01]  /*8f60*/  FMUL.FTZ R138, R138, R15.reuse ;  /* 0x0000000f8a8a7220 */ /* 0x080fe20000410000 */
[----:B------:R-:W-:Y:S01]  /*8f70*/  SHF.R.U32.HI R16, RZ, 0x18, R2 ;  /* 0x00000018ff107819 */ /* 0x000fe20000011602 */
[----:B------:R-:W-:-:S02]  /*8f80*/  FMUL.FTZ R139, R139, R15 ;  /* 0x0000000f8b8b7220 */ /* 0x000fc40000410000 */
[----:B--2---:R-:W-:Y:S01]  /*8f90*/  FFMA.FTZ R3, R173, c[0x0][0x23c], -R12 ;  /* 0x00008f00ad037a23 */ /* 0x004fe2000001080c */
[----:B----4-:R-:W-:Y:S01]  /*8fa0*/  MOV R162, R87 ;  /* 0x0000005700a27202 */ /* 0x010fe20000000f00 */
[----:B------:R-:W-:Y:S01]  /*8fb0*/  IMAD.MOV.U32 R85, RZ, RZ, R39 ;  /* 0x000000ffff557224 */ /* 0x000fe200078e0027 */
[----:B------:R-:W-:Y:S01]  /*8fc0*/  MOV R84, R38 ;  /* 0x0000002600547202 */ /* 0x000fe20000000f00 */
[----:B------:R1:W-:Y:S01]  /*8fd0*/  MUFU.EX2 R69, R3 ;  /* 0x0000000300457308 */ /* 0x0003e20000000800 */
[----:B------:R-:W-:Y:S01]  /*8fe0*/  SHF.R.U32.HI R2, RZ, 0x8, R4 ;  /* 0x00000008ff027819 */ /* 0x000fe20000011604 */
[----:B------:R-:W-:Y:S01]  /*8ff0*/  IMAD.MOV.U32 R89, RZ, RZ, R37 ;  /* 0x000000ffff597224 */ /* 0x000fe200078e0025 */
[----:B------:R-:W-:Y:S02]  /*9000*/  MOV R87, R148 ;  /* 0x0000009400577202 */ /* 0x000fe40000000f00 */
[----:B------:R-:W-:Y:S02]  /*9010*/  MOV R90, R36 ;  /* 0x00000024005a7202 */ /* 0x000fe40000000f00 */
[----:B------:R-:W-:Y:S01]  /*9020*/  MOV R148, R29 ;  /* 0x0000001d00947202 */ /* 0x000fe20000000f00 */
[----:B------:R-:W-:Y:S01]  /*9030*/  HMMA.16816.F32.BF16 R36, R8, R18, R140 ;  /* 0x000000120824723c */ /* 0x000fe2000004188c */
[----:B------:R-:W-:Y:S01]  /*9040*/  MOV R92, R78 ;  /* 0x0000004e005c7202 */ /* 0x000fe20000000f00 */
[----:B------:R-:W-:Y:S01]  /*9050*/  IMAD.MOV.U32 R95, RZ, RZ, R85 ;  /* 0x000000ffff5f7224 */ /* 0x000fe200078e0055 */
[----:B------:R-:W-:Y:S01]  /*9060*/  PRMT R29, R5, 0x5410, R2 ;  /* 0x00005410051d7816 */ /* 0x000fe20000000002 */
[----:B-1----:R-:W-:Y:S01]  /*9070*/  FFMA.FTZ R3, R174, c[0x0][0x23c], -R13 ;  /* 0x00008f00ae037a23 */ /* 0x002fe2000001080d */
[----:B------:R-:W-:-:S02]  /*9080*/  MOV R94, R84 ;  /* 0x00000054005e7202 */ /* 0x000fc40000000f00 */
[----:B------:R-:W-:Y:S01]  /*9090*/  IMAD.MOV.U32 R143, RZ, RZ, R88 ;  /* 0x000000ffff8f7224 */ /* 0x000fe200078e0058 */
[----:B------:R-:W-:Y:S01]  /*90a0*/  MOV R88, R87 ;  /* 0x0000005700587202 */ /* 0x000fe20000000f00 */
[----:B------:R1:W-:Y:S01]  /*90b0*/  MUFU.EX2 R78, R3 ;  /* 0x00000003004e7308 */ /* 0x0003e20000000800 */
[----:B------:R-:W-:Y:S01]  /*90c0*/  IMAD.MOV.U32 R84, RZ, RZ, R44 ;  /* 0x000000ffff547224 */ /* 0x000fe200078e002c */
[----:B------:R-:W-:Y:S01]  /*90d0*/  LOP3.LUT R2, R0, 0xffff, RZ, 0xc0, !PT ;  /* 0x0000ffff00027812 */ /* 0x000fe200078ec0ff */
[----:B------:R-:W-:Y:S01]  /*90e0*/  IMAD.MOV.U32 R44, RZ, RZ, R47 ;  /* 0x000000ffff2c7224 */ /* 0x000fe200078e002f */
[----:B------:R-:W-:Y:S01]  /*90f0*/  SHF.R.U32.HI R5, RZ, 0x10, R0 ;  /* 0x00000010ff057819 */ /* 0x000fe20000011600 */
[----:B------:R-:W-:Y:S01]  /*9100*/  HMMA.16816.F32.BF16 R136, R8, R6, R136 ;  /* 0x000000060888723c */ /* 0x000fe20000041888 */
[----:B------:R-:W-:Y:S01]  /*9110*/  MOV R85, R45 ;  /* 0x0000002d00557202 */ /* 0x000fe20000000f00 */
[----:B------:R-:W-:Y:S01]  /*9120*/  IMAD.MOV.U32 R47, RZ, RZ, R20 ;  /* 0x000000ffff2f7224 */ /* 0x000fe200078e0014 */
[----:B------:R-:W-:-:S02]  /*9130*/  MOV R87, R46 ;  /* 0x0000002e00577202 */ /* 0x000fc40000000f00 */
[----:B------:R-:W-:Y:S02]  /*9140*/  MOV R45, R22 ;  /* 0x00000016002d7202 */ /* 0x000fe40000000f00 */
[----:B------:R-:W-:Y:S01]  /*9150*/  MOV R46, R21 ;  /* 0x00000015002e7202 */ /* 0x000fe20000000f00 */
[----:B-1----:R-:W-:Y:S01]  /*9160*/  FFMA.FTZ R3, R175, c[0x0][0x23c], -R13 ;  /* 0x00008f00af037a23 */ /* 0x002fe2000001080d */
[----:B------:R-:W-:Y:S01]  /*9170*/  MOV R93, R76 ;  /* 0x0000004c005d7202 */ /* 0x000fe20000000f00 */
[----:B------:R-:W1:Y:S01]  /*9180*/  LDSM.16.MT88.4 R20, [R209+0x10800] ;  /* 0x01080000d114783b */ /* 0x000e620000004200 */
[----:B------:R-:W-:Y:S01]  /*9190*/  LOP3.LUT R7, R0, 0xff, RZ, 0xc0, !PT ;  /* 0x000000ff00077812 */ /* 0x000fe200078ec0ff */
[----:B------:R2:W4:Y:S01]  /*91a0*/  MUFU.EX2 R76, R3 ;  /* 0x00000003004c7308 */ /* 0x0005220000000800 */
[----:B------:R-:W-:Y:S02]  /*91b0*/  SHF.R.U32.HI R6, RZ, 0x18, R0 ;  /* 0x00000018ff067819 */ /* 0x000fe40000011600 */
[----:B------:R-:W-:-:S02]  /*91c0*/  SHF.R.U32.HI R2, RZ, 0x8, R2 ;  /* 0x00000008ff027819 */ /* 0x000fc40000011602 */
[----:B------:R-:W-:Y:S02]  /*91d0*/  LOP3.LUT R0, R5, 0xff, RZ, 0xc0, !PT ;  /* 0x000000ff05007812 */ /* 0x000fe400078ec0ff */
[----:B------:R-:W-:Y:S02]  /*91e0*/  PRMT R2, R7, 0x5410, R2 ;  /* 0x0000541007027816 */ /* 0x000fe40000000002 */
[----:B------:R-:W-:Y:S01]  /*91f0*/  PRMT R6, R0, 0x5410, R6 ;  /* 0x0000541000067816 */ /* 0x000fe20000000006 */
[--C-:B------:R-:W-:Y:S01]  /*9200*/  FFMA.FTZ R0, R177, c[0x0][0x23c], -R13.reuse ;  /* 0x00008f00b1007a23 */ /* 0x100fe2000001080d */
[----:B------:R-:W-:Y:S01]  /*9210*/  MOV R101, R70 ;  /* 0x0000004600657202 */ /* 0x000fe20000000f00 */
[----:B------:R-:W-:Y:S01]  /*9220*/  HSET2.LE.AND R2, R2, R143, PT ;  /* 0x0000008f02027233 */ /* 0x000fe20003803000 */
[----:B------:R-:W-:Y:S01]  /*9230*/  LOP3.LUT R4, R14, 0xff, RZ, 0xc0, !PT ;  /* 0x000000ff0e047812 */ /* 0x000fe200078ec0ff */
[----:B------:R3:W-:Y:S01]  /*9240*/  MUFU.EX2 R70, R0 ;  /* 0x0000000000467308 */ /* 0x0007e20000000800 */
[----:B--2---:R-:W-:-:S02]  /*9250*/  FFMA.FTZ R3, R176, c[0x0][0x23c], -R13 ;  /* 0x00008f00b0037a23 */ /* 0x004fc4000001080d */
[----:B------:R-:W-:Y:S02]  /*9260*/  IMAD.MOV.U32 R103, RZ, RZ, R68 ;  /* 0x000000ffff677224 */ /* 0x000fe400078e0044 */
[-C--:B------:R-:W-:Y:S02]  /*9270*/  FMUL.FTZ R164, R164, R28.reuse ;  /* 0x0000001ca4a47220 */ /* 0x080fe40000410000 */
[-C--:B------:R-:W-:Y:S01]  /*9280*/  FMUL.FTZ R165, R165, R28.reuse ;  /* 0x0000001ca5a57220 */ /* 0x080fe20000410000 */
[----:B------:R-:W2:Y:S01]  /*9290*/  MUFU.EX2 R68, R3 ;  /* 0x0000000300447308 */ /* 0x000ea20000000800 */
[-C--:B------:R-:W-:Y:S02]  /*92a0*/  FMUL.FTZ R166, R166, R15.reuse ;  /* 0x0000000fa6a67220 */ /* 0x080fe40000410000 */
[----:B------:R-:W-:Y:S02]  /*92b0*/  FMUL.FTZ R167, R167, R15 ;  /* 0x0000000fa7a77220 */ /* 0x000fe40000410000 */
[----:B------:R-:W-:Y:S01]  /*92c0*/  FMUL.FTZ R144, R144, R28 ;  /* 0x0000001c90907220 */ /* 0x000fe20000410000 */
[----:B---3--:R-:W-:Y:S01]  /*92d0*/  F2FP.BF16.PACK_AB R0, R77, R162 ;  /* 0x000000a24d00723e */ /* 0x008fe200000010ff */
[----:B------:R-:W-:-:S02]  /*92e0*/  FMUL.FTZ R145, R145, R28 ;  /* 0x0000001c91917220 */ /* 0x000fc40000410000 */
[-C--:B------:R-:W-:Y:S02]  /*92f0*/  FMUL.FTZ R146, R146, R15.reuse ;  /* 0x0000000f92927220 */ /* 0x080fe40000410000 */
[----:B------:R-:W-:Y:S01]  /*9300*/  FMUL.FTZ R147, R147, R15 ;  /* 0x0000000f93937220 */ /* 0x000fe20000410000 */
[----:B------:R-:W-:Y:S02]  /*9310*/  PRMT R14, R4, 0x5410, R16 ;  /* 0x00005410040e7816 */ /* 0x000fe40000000010 */
[----:B------:R-:W-:Y:S01]  /*9320*/  LOP3.LUT R4, R2, R0, RZ, 0xc0, !PT ;  /* 0x0000000002047212 */ /* 0x000fe200078ec0ff */
[--C-:B------:R-:W-:Y:S01]  /*9330*/  HSET2.LE.AND R0, R6, R143.reuse, PT ;  /* 0x0000008f06007233 */ /* 0x100fe20003803000 */
[----:B----4-:R-:W-:Y:S01]  /*9340*/  F2FP.BF16.PACK_AB R2, R76, R78 ;  /* 0x0000004e4c02723e */ /* 0x010fe200000010ff */
[----:B------:R-:W3:Y:S01]  /*9350*/  LDSM.16.MT88.4 R16, [R210+0x10800] ;  /* 0x01080000d210783b */ /* 0x000ee20000004200 */
[----:B-----5:R-:W-:Y:S02]  /*9360*/  HMMA.16816.F32.BF16 R164, R8, R24, R164 ;  /* 0x0000001808a4723c */ /* 0x020fe400000418a4 */
[----:B------:R-:W-:Y:S01]  /*9370*/  LOP3.LUT R5, R0, R2, RZ, 0xc0, !PT ;  /* 0x0000000200057212 */ /* 0x000fe200078ec0ff */
[----:B------:R-:W-:Y:S01]  /*9380*/  HSET2.LE.AND R0, R29, R143, PT ;  /* 0x0000008f1d007233 */ /* 0x000fe20003803000 */
[----:B------:R-:W-:-:S04]  /*9390*/  F2FP.BF16.PACK_AB R2, R69, R71 ;  /* 0x000000474502723e */ /* 0x000fc800000010ff */
[----:B------:R-:W-:Y:S01]  /*93a0*/  HMMA.16816.F32.BF16 R144, R8, R26, R144 ;  /* 0x0000001a0890723c */ /* 0x000fe20000041890 */
[----:B------:R-:W4:Y:S01]  /*93b0*/  LDSM.16.MT88.4 R24, [R212+0x10800] ;  /* 0x01080000d418783b */ /* 0x000f220000004200 */
[----:B------:R-:W-:-:S03]  /*93c0*/  LOP3.LUT R6, R0, R2, RZ, 0xc0, !PT ;  /* 0x0000000200067212 */ /* 0x000fc600078ec0ff */
[----:B------:R-:W5:Y:S01]  /*93d0*/  LDSM.16.MT88.4 R8, [R211+0x10800] ;  /* 0x01080000d308783b */ /* 0x000f620000004200 */
[----:B------:R-:W-:Y:S01]  /*93e0*/  HSET2.LE.AND R0, R14, R143, PT ;  /* 0x0000008f0e007233 */ /* 0x000fe20003803000 */
[----:B--2---:R-:W-:-:S04]  /*93f0*/  F2FP.BF16.PACK_AB R2, R68, R70 ;  /* 0x000000464402723e */ /* 0x004fc800000010ff */
[----:B------:R-:W-:-:S07]  /*9400*/  LOP3.LUT R7, R0, R2, RZ, 0xc0, !PT ;  /* 0x0000000200077212 */ /* 0x000fce00078ec0ff */
[C---:B-1----:R-:W-:Y:S08]  /*9410*/  HMMA.16816.F32.BF16 R152, R4.reuse, R20, R152 ;  /* 0x000000140498723c */ /* 0x042ff00000041898 */
[----:B------:R-:W-:Y:S01]  /*9420*/  HMMA.16816.F32.BF16 R44, R4, R22, R44 ;  /* 0x00000016042c723c */ /* 0x000fe2000004182c */
[----:B------:R-:W1:Y:S01]  /*9430*/  LDSM.16.MT88.4 R20, [R209+0x12800] ;  /* 0x01280000d114783b */ /* 0x000e620000004200 */
[----:B------:R-:W-:Y:S01]  /*9440*/  MOV R178, R60 ;  /* 0x0000003c00b27202 */ /* 0x000fe20000000f00 */
[----:B------:R-:W-:Y:S01]  /*9450*/  IMAD.MOV.U32 R2, RZ, RZ, R62 ;  /* 0x000000ffff027224 */ /* 0x000fe200078e003e */
[----:B------:R-:W-:-:S02]  /*9460*/  MOV R0, R61 ;  /* 0x0000003d00007202 */ /* 0x000fc40000000f00 */
[----:B------:R-:W-:Y:S02]  /*9470*/  MOV R179, R63 ;  /* 0x0000003f00b37202 */ /* 0x000fe40000000f00 */
[----:B---3--:R-:W-:Y:S01]  /*9480*/  HMMA.16816.F32.BF16 R60, R4, R18, R248 ;  /* 0x00000012043c723c */ /* 0x008fe200000418f8 */
[----:B------:R-:W-:Y:S01]  /*9490*/  MOV R160, R92 ;  /* 0x0000005c00a07202 */ /* 0x000fe20000000f00 */
[----:B------:R-:W-:Y:S01]  /*94a0*/  IMAD.MOV.U32 R140, RZ, RZ, R94 ;  /* 0x000000ffff8c7224 */ /* 0x000fe200078e005e */
[----:B------:R-:W-:-:S04]  /*94b0*/  MOV R142, R93 ;  /* 0x0000005d008e7202 */ /* 0x000fc80000000f00 */
[----:B------:R-:W-:Y:S01]  /*94c0*/  MOV R248, R71 ;  /* 0x0000004700f87202 */ /* 0x000fe20000000f00 */
[----:B------:R-:W-:Y:S01]  /*94d0*/  IMAD.MOV.U32 R249, RZ, RZ, R70 ;  /* 0x000000fffff97224 */ /* 0x000fe200078e0046 */
[----:B------:R-:W-:Y:S02]  /*94e0*/  MOV R250, R69 ;  /* 0x0000004500fa7202 */ /* 0x000fe40000000f00 */
[----:B------:R-:W-:Y:S02]  /*94f0*/  MOV R251, R68 ;  /* 0x0000004400fb7202 */ /* 0x000fe40000000f00 */
[----:B----4-:R-:W-:Y:S01]  /*9500*/  HMMA.16816.F32.BF16 R68, R4, R24, R236 ;  /* 0x000000180444723c */ /* 0x010fe200000418ec */
[----:B------:R-:W-:Y:S01]  /*9510*/  MOV R141, R95 ;  /* 0x0000005f008d7202 */ /* 0x000fe20000000f00 */
[----:B------:R-:W-:-:S05]  /*9520*/  IMAD.MOV.U32 R177, RZ, RZ, R86 ;  /* 0x000000ffffb17224 */ /* 0x000fca00078e0056 */
[----:B------:R-:W-:Y:S01]  /*9530*/  IMAD.MOV.U32 R238, RZ, RZ, R78 ;  /* 0x000000ffffee7224 */ /* 0x000fe200078e004e */
[----:B------:R-:W-:Y:S01]  /*9540*/  MOV R237, R77 ;  /* 0x0000004d00ed7202 */ /* 0x000fe20000000f00 */
[----:B------:R-:W-:Y:S01]  /*9550*/  IMAD.MOV.U32 R236, RZ, RZ, R79 ;  /* 0x000000ffffec7224 */ /* 0x000fe200078e004f */
[----:B------:R-:W-:Y:S02]  /*9560*/  MOV R239, R76 ;  /* 0x0000004c00ef7202 */ /* 0x000fe40000000f00 */
[C---:B------:R-:W-:Y:S01]  /*9570*/  HMMA.16816.F32.BF16 R76, R4.reuse, R26, R204 ;  /* 0x0000001a044c723c */ /* 0x040fe200000418cc */
[----:B------:R-:W2:Y:S06]  /*9580*/  LDSM.16.MT88.4 R24, [R210+0x12800] ;  /* 0x01280000d218783b */ /* 0x000eac0000004200 */
[----:B------:R-:W-:Y:S01]  /*9590*/  MOV R204, R84 ;  /* 0x0000005400cc7202 */ /* 0x000fe20000000f00 */
[----:B------:R-:W-:Y:S01]  /*95a0*/  IMAD.MOV.U32 R207, RZ, RZ, R87 ;  /* 0x000000ffffcf7224 */ /* 0x000fe200078e0057 */
[----:B------:R-:W-:Y:S01]  /*95b0*/  MOV R205, R85 ;  /* 0x0000005500cd7202 */ /* 0x000fe20000000f00 */
[C---:B-----5:R-:W-:Y:S08]  /*95c0*/  HMMA.16816.F32.BF16 R92, R4.reuse, R10, R196 ;  /* 0x0000000a045c723c */ /* 0x060ff000000418c4 */
[----:B------:R-:W-:Y:S01]  /*95d0*/  HMMA.16816.F32.BF16 R84, R4, R8, R200 ;  /* 0x000000080454723c */ /* 0x000fe200000418c8 */
[----:B------:R-:W3:Y:S01]  /*95e0*/  LDSM.16.MT88.4 R8, [R211+0x12800] ;  /* 0x01280000d308783b */ /* 0x000ee20000004200 */
[----:B------:R-:W-:Y:S01]  /*95f0*/  MOV R163, R101 ;  /* 0x0000006500a37202 */ /* 0x000fe20000000f00 */
[----:B------:R-:W-:Y:S01]  /*9600*/  IMAD.MOV.U32 R151, RZ, RZ, R103 ;  /* 0x000000ffff977224 */ /* 0x000fe200078e0067 */
[----:B------:R-:W-:-:S04]  /*9610*/  MOV R161, R102 ;  /* 0x0000006600a17202 */ /* 0x000fc80000000f00 */
[C---:B------:R-:W-:Y:S01]  /*9620*/  HMMA.16816.F32.BF16 R52, R4.reuse, R16, R52 ;  /* 0x000000100434723c */ /* 0x040fe20000041834 */
[----:B------:R-:W4:Y:S07]  /*9630*/  LDSM.16.MT88.4 R16, [R212+0x12800] ;  /* 0x01280000d410783b */ /* 0x000f2e0000004200 */
[C---:B-1----:R-:W-:Y:S08]  /*9640*/  HMMA.16816.F32.BF16 R100, R4.reuse, R20, R192 ;  /* 0x000000140464723c */ /* 0x042ff000000418c0 */
[C---:B------:R-:W-:Y:S01]  /*9650*/  HMMA.16816.F32.BF16 R104, R4.reuse, R22, R188 ;  /* 0x000000160468723c */ /* 0x040fe200000418bc */
[----:B------:R-:W1:Y:S07]  /*9660*/  LDSM.16.MT88.4 R20, [R210+0x14800] ;  /* 0x01480000d214783b */ /* 0x000e6e0000004200 */
[C---:B--2---:R-:W-:Y:S01]  /*9670*/  HMMA.16816.F32.BF16 R108, R4.reuse, R24, R32 ;  /* 0x00000018046c723c */ /* 0x044fe20000041820 */
[----:B------:R-:W2:Y:S07]  /*9680*/  LDSM.16.MT88.4 R32, [R209+0x14800] ;  /* 0x01480000d120783b */ /* 0x000eae0000004200 */
[C---:B---3--:R-:W-:Y:S08]  /*9690*/  HMMA.16816.F32.BF16 R172, R4.reuse, R8, R180 ;  /* 0x0000000804ac723c */ /* 0x048ff000000418b4 */
[C---:B------:R-:W-:Y:S01]  /*96a0*/  HMMA.16816.F32.BF16 R168, R4.reuse, R10, R168 ;  /* 0x0000000a04a8723c */ /* 0x040fe200000418a8 */
[----:B------:R-:W3:Y:S01]  /*96b0*/  LDSM.16.MT88.4 R8, [R212+0x14800] ;  /* 0x01480000d408783b */ /* 0x000ee20000004200 */
[----:B------:R-:W-:Y:S01]  /*96c0*/  MOV R14, R90 ;  /* 0x0000005a000e7202 */ /* 0x000fe20000000f00 */
[----:B------:R-:W-:Y:S01]  /*96d0*/  IMAD.MOV.U32 R29, RZ, RZ, R89 ;  /* 0x000000ffff1d7224 */ /* 0x000fe200078e0059 */
[----:B------:R-:W-:Y:S01]  /*96e0*/  MOV R3, R88 ;  /* 0x0000005800037202 */ /* 0x000fe20000000f00 */
[----:B------:R-:W-:Y:S01]  /*96f0*/  IMAD.MOV.U32 R203, RZ, RZ, R207 ;  /* 0x000000ffffcb7224 */ /* 0x000fe200078e00cf */
[----:B------:R-:W-:Y:S01]  /*9700*/  MOV R176, R91 ;  /* 0x0000005b00b07202 */ /* 0x000fe20000000f00 */
[----:B------:R-:W-:Y:S01]  /*9710*/  IMAD.MOV.U32 R206, RZ, RZ, R161 ;  /* 0x000000ffffce7224 */ /* 0x000fe200078e00a1 */
[----:B------:R-:W-:Y:S01]  /*9720*/  MOV R181, R205 ;  /* 0x000000cd00b57202 */ /* 0x000fe20000000f00 */
[----:B----4-:R-:W-:Y:S01]  /*9730*/  HMMA.16816.F32.BF16 R88, R4, R18, R184 ;  /* 0x000000120458723c */ /* 0x010fe200000418b8 */
[----:B------:R-:W-:-:S02]  /*9740*/  MOV R191, R14 ;  /* 0x0000000e00bf7202 */ /* 0x000fc40000000f00 */
[----:B------:R-:W-:Y:S02]  /*9750*/  MOV R207, R160 ;  /* 0x000000a000cf7202 */ /* 0x000fe40000000f00 */
[----:B------:R-:W-:Y:S02]  /*9760*/  MOV R205, R162 ;  /* 0x000000a200cd7202 */ /* 0x000fe40000000f00 */
[----:B------:R-:W-:Y:S01]  /*9770*/  MOV R14, R163 ;  /* 0x000000a3000e7202 */ /* 0x000fe20000000f00 */
[C---:B------:R-:W-:Y:S01]  /*9780*/  HMMA.16816.F32.BF16 R72, R4.reuse, R16, R72 ;  /* 0x000000100448723c */ /* 0x040fe20000041848 */
[----:B------:R-:W4:Y:S07]  /*9790*/  LDSM.16.MT88.4 R16, [R211+0x14800] ;  /* 0x01480000d310783b */ /* 0x000f2e0000004200 */
[C---:B-1----:R-:W-:Y:S08]  /*97a0*/  HMMA.16816.F32.BF16 R184, R4.reuse, R20, R80 ;  /* 0x0000001404b8723c */ /* 0x042ff00000041850 */
[----:B------:R-:W-:Y:S01]  /*97b0*/  HMMA.16816.F32.BF16 R160, R4, R22, R64 ;  /* 0x0000001604a0723c */ /* 0x000fe20000041840 */
[----:B------:R-:W1:Y:S01]  /*97c0*/  LDSM.16.MT88.4 R20, [R209+0x16800] ;  /* 0x01680000d114783b */ /* 0x000e620000004200 */
[----:B------:R-:W-:Y:S01]  /*97d0*/  UIADD3 UR4, UR4, 0x1, URZ ;  /* 0x0000000104047890 */ /* 0x000fe2000fffe03f */
[----:B------:R-:W-:-:S05]  /*97e0*/  MOV R201, R0 ;  /* 0x0000000000c97202 */ /* 0x000fca0000000f00 */
[----:B------:R-:W-:Y:S01]  /*97f0*/  IMAD.U32 R0, RZ, RZ, UR4 ;  /* 0x00000004ff007e24 */ /* 0x000fe2000f8e00ff */
[----:B------:R-:W-:Y:S02]  /*9800*/  MOV R202, R236 ;  /* 0x000000ec00ca7202 */ /* 0x000fe40000000f00 */
[----:B------:R-:W-:Y:S02]  /*9810*/  MOV R190, R29 ;  /* 0x0000001d00be7202 */ /* 0x000fe40000000f00 */
[----:B------:R-:W-:Y:S01]  /*9820*/  LOP3.LUT R0, R31, UR25, R0, 0x96, !PT ;  /* 0x000000191f007c12 */ /* 0x000fe2000f8e9600 */
[----:B------:R-:W-:Y:S01]  /*9830*/  IMAD.MOV.U32 R29, RZ, RZ, R142 ;  /* 0x000000ffff1d7224 */ /* 0x000fe200078e008e */
[----:B------:R-:W-:Y:S02]  /*9840*/  MOV R188, R140 ;  /* 0x0000008c00bc7202 */ /* 0x000fe40000000f00 */
[----:B------:R-:W-:Y:S02]  /*9850*/  MOV R189, R141 ;  /* 0x0000008d00bd7202 */ /* 0x000fe40000000f00 */
[----:B------:R-:W-:-:S02]  /*9860*/  MOV R236, R143 ;  /* 0x0000008f00ec7202 */ /* 0x000fc40000000f00 */
[----:B--2---:R-:W-:Y:S01]  /*9870*/  HMMA.16816.F32.BF16 R140, R4, R32, R156 ;  /* 0x00000020048c723c */ /* 0x004fe2000004189c */
[----:B------:R-:W-:-:S07]  /*9880*/  IMAD.MOV.U32 R200, RZ, RZ, R2 ;  /* 0x000000ffffc87224 */ /* 0x000fce00078e0002 */
[----:B---3--:R-:W-:Y:S07]  /*9890*/  HMMA.16816.F32.BF16 R156, R4, R8, R48 ;  /* 0x00000008049c723c */ /* 0x008fee0000041830 */
[----:B------:R-:W-:Y:S01]  /*98a0*/  IMAD.WIDE.U32 R8, R0, -0x326172a9, RZ ;  /* 0xcd9e8d5700087825 */ /* 0x000fe200078e00ff */
[----:B------:R-:W-:-:S04]  /*98b0*/  MOV R180, R204 ;  /* 0x000000cc00b47202 */ /* 0x000fc80000000f00 */
[----:B------:R-:W-:Y:S02]  /*98c0*/  LOP3.LUT R2, R9, UR15, R30, 0x96, !PT ;  /* 0x0000000f09027c12 */ /* 0x000fe4000f8e961e */
[----:B------:R-:W-:Y:S01]  /*98d0*/  LOP3.LUT R0, R181, UR13, R8, 0x96, !PT ;  /* 0x0000000db5007c12 */ /* 0x000fe2000f8e9608 */
[----:B------:R-:W-:Y:S01]  /*98e0*/  IMAD.MOV.U32 R204, RZ, RZ, R3 ;  /* 0x000000ffffcc7224 */ /* 0x000fe200078e0003 */
[----:B------:R-:W-:Y:S01]  /*98f0*/  HMMA.16816.F32.BF16 R192, R4, R10, R112 ;  /* 0x0000000a04c0723c */ /* 0x000fe20000041870 */
[----:B------:R-:W-:-:S06]  /*9900*/  IMAD.WIDE.U32 R2, R2, -0x2daee0ad, RZ ;  /* 0xd2511f5302027825 */ /* 0x000fcc00078e00ff */
[----:B------:R-:W-:Y:S01]  /*9910*/  IMAD.WIDE.U32 R10, R0, -0x2daee0ad, RZ ;  /* 0xd2511f53000a7825 */ /* 0x000fe200078e00ff */
[C---:B------:R-:W-:Y:S01]  /*9920*/  HMMA.16816.F32.BF16 R196, R4.reuse, R34, R96 ;  /* 0x0000002204c4723c */ /* 0x040fe20000041860 */
[----:B------:R-:W-:Y:S02]  /*9930*/  LOP3.LUT R3, R3, UR12, R188, 0x96, !PT ;  /* 0x0000000c03037c12 */ /* 0x000fe4000f8e96bc */
[----:B------:R-:W-:Y:S01]  /*9940*/  FFMA.FTZ R0, R240, c[0x0][0x23c], -R12 ;  /* 0x00008f00f0007a23 */ /* 0x000fe2000001080c */
[----:B------:R-:W-:Y:S02]  /*9950*/  LOP3.LUT R8, R11, UR10, R2, 0x96, !PT ;  /* 0x0000000a0b087c12 */ /* 0x000fe4000f8e9602 */
[----:B------:R-:W-:Y:S02]  /*9960*/  MOV R189, R201 ;  /* 0x000000c900bd7202 */ /* 0x000fe40000000f00 */
[----:B------:R-:W-:Y:S01]  /*9970*/  HMMA.16816.F32.BF16 R56, R4, R26, R56 ;  /* 0x0000001a0438723c */ /* 0x000fe20000041838 */
[----:B------:R-:W2:Y:S01]  /*9980*/  LDSM.16.MT88.4 R24, [R210+0x16800] ;  /* 0x01680000d218783b */ /* 0x000ea20000004200 */
[----:B------:R-:W-:-:S02]  /*9990*/  MOV R182, R190 ;  /* 0x000000be00b67202 */ /* 0x000fc40000000f00 */
[----:B------:R-:W-:Y:S01]  /*99a0*/  MOV R183, R191 ;  /* 0x000000bf00b77202 */ /* 0x000fe20000000f00 */
[----:B------:R-:W-:Y:S01]  /*99b0*/  IMAD.MOV.U32 R191, RZ, RZ, R203 ;  /* 0x000000ffffbf7224 */ /* 0x000fe200078e00cb */
[----:B------:R-:W-:Y:S02]  /*99c0*/  MOV R201, R238 ;  /* 0x000000ee00c97202 */ /* 0x000fe40000000f00 */
[----:B----4-:R-:W-:Y:S01]  /*99d0*/  HMMA.16816.F32.BF16 R96, R4, R16, R116 ;  /* 0x000000100460723c */ /* 0x010fe20000041874 */
[----:B------:R-:W-:Y:S01]  /*99e0*/  MOV R190, R202 ;  /* 0x000000ca00be7202 */ /* 0x000fe20000000f00 */
[----:B------:R3:W-:Y:S01]  /*99f0*/  MUFU.EX2 R238, R0 ;  /* 0x0000000000ee7308 */ /* 0x0007e20000000800 */
[----:B------:R-:W-:-:S05]  /*9a00*/  IMAD.WIDE.U32 R2, R3, -0x326172a9, RZ ;  /* 0xcd9e8d5703027825 */ /* 0x000fca00078e00ff */
[----:B------:R-:W-:Y:S01]  /*9a10*/  HMMA.16816.F32.BF16 R80, R4, R18, R120 ;  /* 0x000000120450723c */ /* 0x000fe20000041878 */
[----:B------:R-:W4:Y:S01]  /*9a20*/  LDSM.16.MT88.4 R16, [R212+0x16800] ;  /* 0x01680000d410783b */ /* 0x000f220000004200 */
[----:B------:R-:W-:-:S06]  /*9a30*/  IMAD.WIDE.U32 R202, R8, -0x326172a9, RZ ;  /* 0xcd9e8d5708ca7825 */ /* 0x000fcc00078e00ff */
[----:B-1----:R-:W-:Y:S01]  /*9a40*/  HMMA.16816.F32.BF16 R64, R4, R20, R124 ;  /* 0x000000140440723c */ /* 0x002fe2000004187c */
[----:B---3--:R-:W-:-:S07]  /*9a50*/  FFMA.FTZ R0, R243, c[0x0][0x23c], -R12 ;  /* 0x00008f00f3007a23 */ /* 0x008fce000001080c */
[----:B------:R-:W-:Y:S01]  /*9a60*/  HMMA.16816.F32.BF16 R48, R4, R22, R128 ;  /* 0x000000160430723c */ /* 0x000fe20000041880 */
[----:B------:R-:W1:Y:S01]  /*9a70*/  LDSM.16.MT88.4 R20, [R211+0x16800] ;  /* 0x01680000d314783b */ /* 0x000e620000004200 */
[----:B------:R-:W-:Y:S01]  /*9a80*/  IMAD.MOV.U32 R188, RZ, RZ, R200 ;  /* 0x000000ffffbc7224 */ /* 0x000fe200078e00c8 */
[----:B------:R-:W-:Y:S02]  /*9a90*/  MOV R200, R237 ;  /* 0x000000ed00c87202 */ /* 0x000fe40000000f00 */
[----:B------:R3:W-:Y:S01]  /*9aa0*/  MUFU.EX2 R237, R0 ;  /* 0x0000000000ed7308 */ /* 0x0007e20000000800 */
[----:B------:R-:W-:Y:S01]  /*9ab0*/  LOP3.LUT R3, R3, UR11, R180, 0x96, !PT ;  /* 0x0000000b03037c12 */ /* 0x000fe2000f8e96b4 */
[----:B------:R-:W-:Y:S01]  /*9ac0*/  IMAD.MOV.U32 R181, RZ, RZ, R188 ;  /* 0x000000ffffb57224 */ /* 0x000fe200078e00bc */
[----:B------:R-:W-:Y:S02]  /*9ad0*/  MOV R180, R189 ;  /* 0x000000bd00b47202 */ /* 0x000fe40000000f00 */
[----:B------:R-:W-:-:S02]  /*9ae0*/  MOV R188, R200 ;  /* 0x000000c800bc7202 */ /* 0x000fc40000000f00 */
[----:B------:R-:W-:Y:S02]  /*9af0*/  MOV R189, R201 ;  /* 0x000000c900bd7202 */ /* 0x000fe40000000f00 */
[----:B---3--:R-:W-:Y:S01]  /*9b00*/  LOP3.LUT R0, R203, UR9, R2, 0x96, !PT ;  /* 0x00000009cb007c12 */ /* 0x008fe2000f8e9602 */
[----:B------:R-:W-:-:S04]  /*9b10*/  IMAD.WIDE.U32 R2, R3, -0x2daee0ad, RZ ;  /* 0xd2511f5303027825 */ /* 0x000fc800078e00ff */
[----:B------:R-:W-:-:S04]  /*9b20*/  IMAD.WIDE.U32 R200, R0, -0x2daee0ad, RZ ;  /* 0xd2511f5300c87825 */ /* 0x000fc800078e00ff */
[----:B------:R-:W-:Y:S01]  /*9b30*/  FFMA.FTZ R8, R242, c[0x0][0x23c], -R12 ;  /* 0x00008f00f2087a23 */ /* 0x000fe2000001080c */
[----:B------:R-:W-:Y:S01]  /*9b40*/  LOP3.LUT R2, R201, UR6, R2, 0x96, !PT ;  /* 0x00000006c9027c12 */ /* 0x000fe2000f8e9602 */
[----:B------:R-:W-:Y:S01]  /*9b50*/  FFMA.FTZ R0, R245, c[0x0][0x23c], -R12 ;  /* 0x00008f00f5007a23 */ /* 0x000fe2000001080c */
[----:B------:R-:W-:Y:S01]  /*9b60*/  MOV R34, R207 ;  /* 0x000000cf00227202 */ /* 0x000fe20000000f00 */
[----:B------:R-:W-:Y:S02]  /*9b70*/  IMAD.MOV.U32 R35, RZ, RZ, R236 ;  /* 0x000000ffff237224 */ /* 0x000fe400078e00ec */
[----:B------:R3:W-:Y:S01]  /*9b80*/  MUFU.EX2 R236, R8 ;  /* 0x0000000800ec7308 */ /* 0x0007e20000000800 */
[----:B------:R-:W-:Y:S01]  /*9b90*/  IMAD.MOV.U32 R32, RZ, RZ, R191 ;  /* 0x000000ffff207224 */ /* 0x000fe200078e00bf */
[----:B------:R-:W-:-:S06]  /*9ba0*/  MOV R191, R206 ;  /* 0x000000ce00bf7202 */ /* 0x000fcc0000000f00 */
[----:B------:R5:W1:Y:S01]  /*9bb0*/  MUFU.EX2 R207, R0 ;  /* 0x0000000000cf7308 */ /* 0x000a620000000800 */
[----:B---3--:R-:W-:Y:S01]  /*9bc0*/  LOP3.LUT R8, R3, UR8, R10, 0x96, !PT ;  /* 0x0000000803087c12 */ /* 0x008fe2000f8e960a */
[----:B------:R-:W-:-:S04]  /*9bd0*/  IMAD.WIDE.U32 R2, R2, -0x326172a9, RZ ;  /* 0xcd9e8d5702027825 */ /* 0x000fc800078e00ff */
[--C-:B-----5:R-:W-:Y:S02]  /*9be0*/  FFMA.FTZ R0, R247, c[0x0][0x23c], -R13.reuse ;  /* 0x00008f00f7007a23 */ /* 0x120fe4000001080d */
[----:B------:R-:W-:Y:S02]  /*9bf0*/  IMAD.WIDE.U32 R30, R8, -0x326172a9, RZ ;  /* 0xcd9e8d57081e7825 */ /* 0x000fe400078e00ff */
[----:B------:R3:W-:Y:S02]  /*9c00*/  MUFU.EX2 R206, R0 ;  /* 0x0000000000ce7308 */ /* 0x0007e40000000800 */
[----:B------:R-:W-:Y:S01]  /*9c10*/  FFMA.FTZ R8, R246, c[0x0][0x23c], -R13 ;  /* 0x00008f00f6087a23 */ /* 0x000fe2000001080d */
[----:B------:R-:W-:Y:S01]  /*9c20*/  MOV R33, R190 ;  /* 0x000000be00217202 */ /* 0x000fe20000000f00 */
[----:B------:R-:W-:Y:S01]  /*9c30*/  IMAD.MOV.U32 R190, RZ, RZ, R205 ;  /* 0x000000ffffbe7224 */ /* 0x000fe200078e00cd */
[C---:B------:R-:W-:Y:S02]  /*9c40*/  LOP3.LUT R10, R2.reuse, 0xff, RZ, 0xc0, !PT ;  /* 0x000000ff020a7812 */ /* 0x040fe400078ec0ff */
[----:B------:R-:W-:Y:S01]  /*9c50*/  SHF.R.U32.HI R11, RZ, 0x10, R2 ;  /* 0x00000010ff0b7819 */ /* 0x000fe20000011602 */
[----:B------:R5:W1:Y:S01]  /*9c60*/  MUFU.EX2 R205, R8 ;  /* 0x0000000800cd7308 */ /* 0x000a620000000800 */
[----:B---3--:R-:W-:-:S04]  /*9c70*/  LOP3.LUT R0, R2, 0xffff, RZ, 0xc0, !PT ;  /* 0x0000ffff02007812 */ /* 0x008fc800078ec0ff */
[----:B------:R-:W-:Y:S02]  /*9c80*/  SHF.R.U32.HI R9, RZ, 0x8, R0 ;  /* 0x00000008ff097819 */ /* 0x000fe40000011600 */
[----:B------:R-:W-:Y:S02]  /*9c90*/  LOP3.LUT R0, R3, UR16, R30, 0x96, !PT ;  /* 0x0000001003007c12 */ /* 0x000fe4000f8e961e */
[----:B-----5:R-:W-:Y:S02]  /*9ca0*/  SHF.R.U32.HI R8, RZ, 0x18, R2 ;  /* 0x00000018ff087819 */ /* 0x020fe40000011602 */
[----:B------:R-:W-:Y:S01]  /*9cb0*/  LOP3.LUT R2, R0, 0xffff, RZ, 0xc0, !PT ;  /* 0x0000ffff00027812 */ /* 0x000fe200078ec0ff */
[----:B--2---:R-:W-:Y:S01]  /*9cc0*/  HMMA.16816.F32.BF16 R132, R4, R24, R132 ;  /* 0x000000180484723c */ /* 0x004fe20000041884 */
[----:B------:R-:W-:Y:S02]  /*9cd0*/  PRMT R9, R10, 0x5410, R9 ;  /* 0x000054100a097816 */ /* 0x000fe40000000009 */
[----:B------:R-:W-:-:S02]  /*9ce0*/  MOV R201, R35 ;  /* 0x0000002300c97202 */ /* 0x000fc40000000f00 */
[----:B------:R-:W-:-:S03]  /*9cf0*/  SHF.R.U32.HI R2, RZ, 0x8, R2 ;  /* 0x00000008ff027819 */ /* 0x000fc60000011602 */
[----:B------:R-:W-:Y:S01]  /*9d00*/  HMMA.16816.F32.BF16 R136, R4, R26, R136 ;  /* 0x0000001a0488723c */ /* 0x000fe20000041888 */
[----:B------:R-:W-:Y:S01]  /*9d10*/  MOV R242, R180 ;  /* 0x000000b400f27202 */ /* 0x000fe20000000f00 */
[----:B------:R-:W-:Y:S01]  /*9d20*/  IMAD.MOV.U32 R180, RZ, RZ, R182 ;  /* 0x000000ffffb47224 */ /* 0x000fe200078e00b6 */
[----:B------:R-:W-:-:S05]  /*9d30*/  MOV R182, R14 ;  /* 0x0000000e00b67202 */ /* 0x000fca0000000f00 */
[C---:B----4-:R-:W-:Y:S08]  /*9d40*/  HMMA.16816.F32.BF16 R40, R4.reuse, R16, R40 ;  /* 0x000000100428723c */ /* 0x050ff00000041828 */
[C---:B------:R-:W-:Y:S08]  /*9d50*/  HMMA.16816.F32.BF16 R36, R4.reuse, R18, R36 ;  /* 0x000000120424723c */ /* 0x040ff00000041824 */
[C---:B-1----:R-:W-:Y:S08]  /*9d60*/  HMMA.16816.F32.BF16 R164, R4.reuse, R20, R164 ;  /* 0x0000001404a4723c */ /* 0x042ff000000418a4 */
[----:B------:R-:W-:Y:S01]  /*9d70*/  HMMA.16816.F32.BF16 R144, R4, R22, R144 ;  /* 0x000000160490723c */ /* 0x000fe20000041890 */
[--C-:B------:R-:W-:Y:S01]  /*9d80*/  FFMA.FTZ R3, R34, c[0x0][0x23c], -R13.reuse ;  /* 0x00008f0022037a23 */ /* 0x100fe2000001080d */
[----:B------:R-:W-:Y:S01]  /*9d90*/  MOV R245, R181 ;  /* 0x000000b500f57202 */ /* 0x000fe20000000f00 */
[----:B------:R-:W-:Y:S04]  /*9da0*/  LDSM.16.MT88.4 R16, [R209+0x11000] ;  /* 0x01100000d110783b */ /* 0x000fe80000004200 */
[----:B------:R-:W-:Y:S01]  /*9db0*/  LOP3.LUT R6, R0, 0xff, RZ, 0xc0, !PT ;  /* 0x000000ff00067812 */ /* 0x000fe200078ec0ff */
[----:B------:R-:W-:Y:S01]  /*9dc0*/  FFMA.FTZ R4, R252, c[0x0][0x23c], -R13 ;  /* 0x00008f00fc047a23 */ /* 0x000fe2000001080d */
[----:B------:R-:W-:Y:S01]  /*9dd0*/  LOP3.LUT R7, R11, 0xff, RZ, 0xc0, !PT ;  /* 0x000000ff0b077812 */ /* 0x000fe200078ec0ff */
[----:B------:R-:W-:Y:S01]  /*9de0*/  LDSM.16.MT88.4 R20, [R210+0x11000] ;  /* 0x01100000d214783b */ /* 0x000fe20000004200 */
[----:B------:R-:W-:Y:S01]  /*9df0*/  PRMT R2, R6, 0x5410, R2 ;  /* 0x0000541006027816 */ /* 0x000fe20000000002 */
[----:B------:R-:W-:Y:S01]  /*9e00*/  HSET2.LE.AND R6, R9, R201, PT ;  /* 0x000000c909067233 */ /* 0x000fe20003803000 */
[----:B------:R-:W-:Y:S01]  /*9e10*/  PRMT R14, R7, 0x5410, R8 ;  /* 0x00005410070e7816 */ /* 0x000fe20000000008 */
[----:B------:R-:W-:Y:S04]  /*9e20*/  LDSM.16.MT88.4 R24, [R209+0x13000] ;  /* 0x01300000d118783b */ /* 0x000fe80000004200 */
[----:B------:R-:W1:Y:S01]  /*9e30*/  LDSM.16.MT88.4 R8, [R212+0x11000] ;  /* 0x01100000d408783b */ /* 0x000e620000004200 */
[----:B------:R-:W-:Y:S01]  /*9e40*/  MOV R181, R204 ;  /* 0x000000cc00b57202 */ /* 0x000fe20000000f00 */
[----:B------:R-:W-:Y:S01]  /*9e50*/  MUFU.EX2 R203, R4 ;  /* 0x0000000400cb7308 */ /* 0x000fe20000000800 */
[----:B------:R-:W-:-:S07]  /*9e60*/  SHF.R.U32.HI R5, RZ, 0x18, R0 ;  /* 0x00000018ff057819 */ /* 0x000fce0000011600 */
[----:B------:R2:W3:Y:S01]  /*9e70*/  MUFU.EX2 R204, R3 ;  /* 0x0000000300cc7308 */ /* 0x0004e20000000800 */
[----:B------:R-:W-:Y:S02]  /*9e80*/  F2FP.BF16.PACK_AB R7, R207, R236 ;  /* 0x000000eccf07723e */ /* 0x000fe400000010ff */
[----:B--2---:R-:W-:-:S04]  /*9e90*/  SHF.R.U32.HI R3, RZ, 0x10, R0 ;  /* 0x00000010ff037819 */ /* 0x004fc80000011600 */
[----:B------:R-:W-:-:S04]  /*9ea0*/  LOP3.LUT R0, R3, 0xff, RZ, 0xc0, !PT ;  /* 0x000000ff03007812 */ /* 0x000fc800078ec0ff */
[----:B------:R-:W-:Y:S01]  /*9eb0*/  PRMT R3, R0, 0x5410, R5 ;  /* 0x0000541000037816 */ /* 0x000fe20000000005 */
[--C-:B------:R-:W-:Y:S01]  /*9ec0*/  HSET2.LE.AND R0, R2, R201.reuse, PT ;  /* 0x000000c902007233 */ /* 0x100fe20003803000 */
[----:B------:R-:W-:Y:S02]  /*9ed0*/  F2FP.BF16.PACK_AB R2, R237, R238 ;  /* 0x000000eeed02723e */ /* 0x000fe400000010ff */
[----:B------:R-:W-:Y:S01]  /*9ee0*/  F2FP.BF16.PACK_AB R5, R205, R206 ;  /* 0x000000cecd05723e */ /* 0x000fe200000010ff */
[--C-:B------:R-:W-:Y:S01]  /*9ef0*/  HSET2.LE.AND R3, R3, R201.reuse, PT ;  /* 0x000000c903037233 */ /* 0x100fe20003803000 */
[----:B------:R-:W-:Y:S01]  /*9f00*/  LOP3.LUT R4, R0, R2, RZ, 0xc0, !PT ;  /* 0x0000000200047212 */ /* 0x000fe200078ec0ff */
[----:B------:R-:W-:Y:S01]  /*9f10*/  HSET2.LE.AND R0, R14, R201, PT ;  /* 0x000000c90e007233 */ /* 0x000fe20003803000 */
[----:B---3--:R-:W-:Y:S02]  /*9f20*/  F2FP.BF16.PACK_AB R2, R203, R204 ;  /* 0x000000cccb02723e */ /* 0x008fe400000010ff */
[----:B------:R-:W-:-:S02]  /*9f30*/  LOP3.LUT R6, R6, R7, RZ, 0xc0, !PT ;  /* 0x0000000706067212 */ /* 0x000fc400078ec0ff */
[----:B------:R-:W-:Y:S02]  /*9f40*/  LOP3.LUT R5, R3, R5, RZ, 0xc0, !PT ;  /* 0x0000000503057212 */ /* 0x000fe400078ec0ff */
[----:B------:R-:W-:-:S07]  /*9f50*/  LOP3.LUT R7, R0, R2, RZ, 0xc0, !PT ;  /* 0x0000000200077212 */ /* 0x000fce00078ec0ff */
[C---:B-1----:R-:W-:Y:S08]  /*9f60*/  HMMA.16816.F32.BF16 R68, R4.reuse, R8, R68 ;  /* 0x000000080444723c */ /* 0x042ff00000041844 */
[C---:B------:R-:W-:Y:S01]  /*9f70*/  HMMA.16816.F32.BF16 R76, R4.reuse, R10, R76 ;  /* 0x0000000a044c723c */ /* 0x040fe2000004184c */
[----:B------:R-:W1:Y:S07]  /*9f80*/  LDSM.16.MT88.4 R8, [R210+0x13000] ;  /* 0x01300000d208783b */ /* 0x000e6e0000004200 */
[C---:B------:R-:W-:Y:S08]  /*9f90*/  HMMA.16816.F32.BF16 R152, R4.reuse, R16, R152 ;  /* 0x000000100498723c */ /* 0x040ff00000041898 */
        /* <DEDUP_REMOVED lines=15> */
[----:B------:R-:W-:Y:S01]  /*a090*/  HMMA.16816.F32.BF16 R120, R4, R22, R88 ;  /* 0x000000160478723c */ /* 0x000fe20000041858 */
[----:B------:R-:W3:Y:S01]  /*a0a0*/  LDSM.16.MT88.4 R20, [R211+0x15000] ;  /* 0x01500000d314783b */ /* 0x000ee20000004200 */
[----:B------:R-:W-:Y:S01]  /*a0b0*/  MOV R240, R32 ;  /* 0x0000002000f07202 */ /* 0x000fe20000000f00 */
[----:B------:R-:W-:-:S02]  /*a0c0*/  IMAD.MOV.U32 R243, RZ, RZ, R33 ;  /* 0x000000fffff37224 */ /* 0x000fc400078e0021 */
[----:B------:R-:W-:Y:S03]  /*a0d0*/  LDSM.16.MT88.4 R32, [R212+0x15000] ;  /* 0x01500000d420783b */ /* 0x000fe60000004200 */
[C---:B-1----:R-:W-:Y:S08]  /*a0e0*/  HMMA.16816.F32.BF16 R184, R4.reuse, R8, R184 ;  /* 0x0000000804b8723c */ /* 0x042ff000000418b8 */
[----:B------:R-:W-:Y:S01]  /*a0f0*/  HMMA.16816.F32.BF16 R160, R4, R10, R160 ;  /* 0x0000000a04a0723c */ /* 0x000fe200000418a0 */
[----:B------:R-:W1:Y:S01]  /*a100*/  LDSM.16.MT88.4 R8, [R209+0x17000] ;  /* 0x01700000d108783b */ /* 0x000e620000004200 */
[----:B------:R-:W-:Y:S01]  /*a110*/  IMAD.MOV.U32 R0, RZ, RZ, R178 ;  /* 0x000000ffff007224 */ /* 0x000fe200078e00b2 */
[----:B------:R-:W-:-:S02]  /*a120*/  MOV R75, R201 ;  /* 0x000000c9004b7202 */ /* 0x000fc40000000f00 */
[----:B------:R-:W-:Y:S01]  /*a130*/  MOV R252, R176 ;  /* 0x000000b000fc7202 */ /* 0x000fe20000000f00 */
[----:B------:R-:W-:Y:S01]  /*a140*/  FFMA.FTZ R0, R0, c[0x0][0x23c], -R12 ;  /* 0x00008f0000007a23 */ /* 0x000fe2000001080c */
[----:B------:R-:W-:Y:S01]  /*a150*/  MOV R3, R177 ;  /* 0x000000b100037202 */ /* 0x000fe20000000f00 */
[C---:B--2---:R-:W-:Y:S01]  /*a160*/  HMMA.16816.F32.BF16 R140, R4.reuse, R16, R140 ;  /* 0x00000010048c723c */ /* 0x044fe2000004188c */
[----:B------:R-:W-:Y:S01]  /*a170*/  MOV R59, R179 ;  /* 0x000000b3003b7202 */ /* 0x000fe20000000f00 */
[----:B------:R2:W-:Y:S01]  /*a180*/  MUFU.EX2 R201, R0 ;  /* 0x0000000000c97308 */ /* 0x0005e20000000800 */
[----:B------:R-:W-:Y:S01]  /*a190*/  IMAD.MOV.U32 R2, RZ, RZ, R180 ;  /* 0x000000ffff027224 */ /* 0x000fe200078e00b4 */
[----:B------:R-:W-:Y:S01]  /*a1a0*/  MOV R14, R181 ;  /* 0x000000b5000e7202 */ /* 0x000fe20000000f00 */
[----:B------:R-:W-:Y:S01]  /*a1b0*/  IMAD.MOV.U32 R246, RZ, RZ, R183 ;  /* 0x000000fffff67224 */ /* 0x000fe200078e00b7 */
[----:B------:R-:W-:Y:S02]  /*a1c0*/  MOV R247, R182 ;  /* 0x000000b600f77202 */ /* 0x000fe40000000f00 */
[----:B------:R-:W-:Y:S01]  /*a1d0*/  HMMA.16816.F32.BF16 R196, R4, R18, R196 ;  /* 0x0000001204c4723c */ /* 0x000fe200000418c4 */
[----:B------:R-:W5:Y:S01]  /*a1e0*/  LDSM.16.MT88.4 R16, [R210+0x17000] ;  /* 0x01700000d210783b */ /* 0x000f620000004200 */
[----:B------:R-:W-:Y:S01]  /*a1f0*/  IMAD.MOV.U32 R56, RZ, RZ, R242 ;  /* 0x000000ffff387224 */ /* 0x000fe200078e00f2 */
[----:B------:R-:W-:-:S02]  /*a200*/  MOV R57, R245 ;  /* 0x000000f500397202 */ /* 0x000fc40000000f00 */
[----:B------:R-:W-:Y:S03]  /*a210*/  LDSM.16.MT88.4 R88, [R211+0x13800] ;  /* 0x01380000d358783b */ /* 0x000fe60000004200 */
[----:B----4-:R-:W-:Y:S01]  /*a220*/  HMMA.16816.F32.BF16 R124, R4, R24, R172 ;  /* 0x00000018047c723c */ /* 0x010fe200000418ac */
[----:B--2---:R-:W-:-:S07]  /*a230*/  FFMA.FTZ R0, R151, c[0x0][0x23c], -R12 ;  /* 0x00008f0097007a23 */ /* 0x004fce000001080c */
[C---:B------:R-:W-:Y:S01]  /*a240*/  HMMA.16816.F32.BF16 R128, R4.reuse, R26, R168 ;  /* 0x0000001a0480723c */ /* 0x040fe200000418a8 */
[----:B------:R-:W-:Y:S01]  /*a250*/  LDSM.16.MT88.4 R24, [R212+0x17000] ;  /* 0x01700000d418783b */ /* 0x000fe20000004200 */
[----:B------:R2:W-:Y:S06]  /*a260*/  MUFU.EX2 R151, R0 ;  /* 0x0000000000977308 */ /* 0x0005ec0000000800 */
[----:B---3--:R-:W-:Y:S01]  /*a270*/  HMMA.16816.F32.BF16 R176, R4, R20, R96 ;  /* 0x0000001404b0723c */ /* 0x008fe20000041860 */
[----:B------:R-:W-:-:S07]  /*a280*/  IMAD.MOV.U32 R74, RZ, RZ, R2 ;  /* 0x000000ffff4a7224 */ /* 0x000fce00078e0002 */
[C---:B------:R-:W-:Y:S01]  /*a290*/  HMMA.16816.F32.BF16 R172, R4.reuse, R22, R80 ;  /* 0x0000001604ac723c */ /* 0x040fe20000041850 */
[----:B------:R-:W3:Y:S01]  /*a2a0*/  LDSM.16.MT88.4 R20, [R211+0x17000] ;  /* 0x01700000d314783b */ /* 0x000ee20000004200 */
[----:B--2---:R-:W-:Y:S01]  /*a2b0*/  FFMA.FTZ R0, R29, c[0x0][0x23c], -R12 ;  /* 0x00008f001d007a23 */ /* 0x004fe2000001080c */
[----:B------:R-:W-:Y:S02]  /*a2c0*/  MOV R29, R148 ;  /* 0x00000094001d7202 */ /* 0x000fe40000000f00 */
[----:B------:R-:W-:Y:S01]  /*a2d0*/  LOP3.LUT R2, R31, UR7, R202, 0x96, !PT ;  /* 0x000000071f027c12 */ /* 0x000fe2000f8e96ca */
[----:B------:R2:W-:Y:S01]  /*a2e0*/  MUFU.EX2 R148, R0 ;  /* 0x0000000000947308 */ /* 0x0005e20000000800 */
[----:B------:R-:W-:Y:S01]  /*a2f0*/  MOV R73, R59 ;  /* 0x0000003b00497202 */ /* 0x000fe20000000f00 */
[C---:B-1----:R-:W-:Y:S08]  /*a300*/  HMMA.16816.F32.BF16 R168, R4.reuse, R8, R64 ;  /* 0x0000000804a8723c */ /* 0x042ff00000041840 */
[C---:B------:R-:W-:Y:S08]  /*a310*/  HMMA.16816.F32.BF16 R180, R4.reuse, R32, R156 ;  /* 0x0000002004b4723c */ /* 0x040ff0000004189c */
[C---:B------:R-:W-:Y:S01]  /*a320*/  HMMA.16816.F32.BF16 R192, R4.reuse, R34, R192 ;  /* 0x0000002204c0723c */ /* 0x040fe200000418c0 */
[----:B--2---:R-:W-:Y:S01]  /*a330*/  FFMA.FTZ R0, R3, c[0x0][0x23c], -R12 ;  /* 0x00008f0003007a23 */ /* 0x004fe2000001080c */
[----:B------:R-:W-:Y:S01]  /*a340*/  MOV R59, R243 ;  /* 0x000000f3003b7202 */ /* 0x000fe20000000f00 */
[----:B------:R-:W-:Y:S01]  /*a350*/  IMAD.WIDE.U32 R2, R2, -0x2daee0ad, RZ ;  /* 0xd2511f5302027825 */ /* 0x000fe200078e00ff */
[----:B------:R-:W-:Y:S01]  /*a360*/  MOV R58, R240 ;  /* 0x000000f0003a7202 */ /* 0x000fe20000000f00 */
[----:B------:R1:W2:Y:S01]  /*a370*/  MUFU.EX2 R31, R0 ;  /* 0x00000000001f7308 */ /* 0x0002a20000000800 */
[----:B------:R-:W-:Y:S01]  /*a380*/  MOV R242, R190 ;  /* 0x000000be00f27202 */ /* 0x000fe20000000f00 */
[----:B------:R-:W-:Y:S01]  /*a390*/  IMAD.MOV.U32 R245, RZ, RZ, R191 ;  /* 0x000000fffff57224 */ /* 0x000fe200078e00bf */
[C---:B------:R-:W-:Y:S01]  /*a3a0*/  LOP3.LUT R8, R2.reuse, 0xffff, RZ, 0xc0, !PT ;  /* 0x0000ffff02087812 */ /* 0x040fe200078ec0ff */
[C---:B------:R-:W-:Y:S01]  /*a3b0*/  HMMA.16816.F32.BF16 R32, R4.reuse, R10, R48 ;  /* 0x0000000a0420723c */ /* 0x040fe20000041830 */
[----:B------:R-:W-:Y:S01]  /*a3c0*/  LOP3.LUT R12, R2, 0xff, RZ, 0xc0, !PT ;  /* 0x000000ff020c7812 */ /* 0x000fe200078ec0ff */
[----:B------:R-:W-:Y:S01]  /*a3d0*/  IMAD.MOV.U32 R240, RZ, RZ, R188 ;  /* 0x000000fffff07224 */ /* 0x000fe200078e00bc */
[----:B------:R-:W-:Y:S01]  /*a3e0*/  SHF.R.U32.HI R9, RZ, 0x8, R8 ;  /* 0x00000008ff097819 */ /* 0x000fe20000011608 */
[----:B------:R-:W4:Y:S04]  /*a3f0*/  LDSM.16.MT88.4 R156, [R209+0x11800] ;  /* 0x01180000d19c783b */ /* 0x000f280000004200 */
[----:B-----5:R-:W-:Y:S01]  /*a400*/  HMMA.16816.F32.BF16 R132, R4, R16, R132 ;  /* 0x000000100484723c */ /* 0x020fe20000041884 */
[----:B------:R-:W-:Y:S01]  /*a410*/  LDSM.16.MT88.4 R64, [R209+0x13800] ;  /* 0x01380000d140783b */ /* 0x000fe20000004200 */
[----:B-1----:R-:W-:-:S03]  /*a420*/  FFMA.FTZ R0, R73, c[0x0][0x23c], -R13 ;  /* 0x00008f0049007a23 */ /* 0x002fc6000001080d */
[----:B------:R-:W-:Y:S01]  /*a430*/  LDSM.16.MT88.4 R80, [R212+0x13800] ;  /* 0x01380000d450783b */ /* 0x000fe20000004200 */
[----:B------:R-:W-:Y:S01]  /*a440*/  FFMA.FTZ R10, R29, c[0x0][0x23c], -R13 ;  /* 0x00008f001d0a7a23 */ /* 0x000fe2000001080d */
[----:B------:R1:W-:Y:S01]  /*a450*/  MUFU.EX2 R30, R0 ;  /* 0x00000000001e7308 */ /* 0x0003e20000000800 */
[--C-:B------:R-:W-:Y:S01]  /*a460*/  SHF.R.U32.HI R11, RZ, 0x18, R2.reuse ;  /* 0x00000018ff0b7819 */ /* 0x100fe20000011602 */
[----:B---3--:R-:W-:Y:S01]  /*a470*/  HMMA.16816.F32.BF16 R164, R4, R20, R164 ;  /* 0x0000001404a4723c */ /* 0x008fe200000418a4 */
[----:B------:R-:W-:Y:S01]  /*a480*/  MOV R243, R189 ;  /* 0x000000bd00f37202 */ /* 0x000fe20000000f00 */
[----:B------:R-:W-:Y:S04]  /*a490*/  LDSM.16.MT88.4 R48, [R212+0x11800] ;  /* 0x01180000d430783b */ /* 0x000fe80000004200 */
[----:B------:R3:W5:Y:S01]  /*a4a0*/  MUFU.EX2 R29, R10 ;  /* 0x0000000a001d7308 */ /* 0x0007620000000800 */
[----:B------:R-:W-:Y:S01]  /*a4b0*/  LDSM.16.MT88.4 R96, [R209+0x15800] ;  /* 0x01580000d160783b */ /* 0x000fe20000004200 */
[----:B-1----:R-:W-:-:S02]  /*a4c0*/  SHF.R.U32.HI R0, RZ, 0x10, R2 ;  /* 0x00000010ff007819 */ /* 0x002fc40000011602 */
[----:B------:R-:W-:Y:S02]  /*a4d0*/  LOP3.LUT R2, R3, UR17, R200, 0x96, !PT ;  /* 0x0000001103027c12 */ /* 0x000fe4000f8e96c8 */
[----:B------:R-:W-:Y:S01]  /*a4e0*/  LOP3.LUT R8, R0, 0xff, RZ, 0xc0, !PT ;  /* 0x000000ff00087812 */ /* 0x000fe200078ec0ff */
[--C-:B------:R-:W-:Y:S02]  /*a4f0*/  FFMA.FTZ R0, R74, c[0x0][0x23c], -R13.reuse ;  /* 0x00008f004a007a23 */ /* 0x100fe4000001080d */
[----:B---3--:R-:W-:Y:S01]  /*a500*/  FFMA.FTZ R10, R56, c[0x0][0x23c], -R13 ;  /* 0x00008f00380a7a23 */ /* 0x008fe2000001080d */
[----:B------:R-:W-:Y:S01]  /*a510*/  MOV R56, R57 ;  /* 0x0000003900387202 */ /* 0x000fe20000000f00 */
[----:B------:R-:W-:Y:S02]  /*a520*/  IMAD.MOV.U32 R57, RZ, RZ, R14 ;  /* 0x000000ffff397224 */ /* 0x000fe400078e000e */
[----:B------:R1:W-:Y:S01]  /*a530*/  MUFU.EX2 R14, R0 ;  /* 0x00000000000e7308 */ /* 0x0003e20000000800 */
[----:B------:R-:W-:-:S02]  /*a540*/  SHF.R.U32.HI R3, RZ, 0x10, R2 ;  /* 0x00000010ff037819 */ /* 0x000fc40000011602 */
[----:B------:R-:W-:Y:S02]  /*a550*/  PRMT R12, R12, 0x5410, R9 ;  /* 0x000054100c0c7816 */ /* 0x000fe40000000009 */
[----:B------:R-:W-:Y:S02]  /*a560*/  PRMT R11, R8, 0x5410, R11 ;  /* 0x00005410080b7816 */ /* 0x000fe4000000000b */
[C---:B------:R-:W-:Y:S02]  /*a570*/  LOP3.LUT R9, R2.reuse, 0xff, RZ, 0xc0, !PT ;  /* 0x000000ff02097812 */ /* 0x040fe400078ec0ff */
[----:B------:R-:W-:Y:S02]  /*a580*/  SHF.R.U32.HI R8, RZ, 0x18, R2 ;  /* 0x00000018ff087819 */ /* 0x000fe40000011602 */
[----:B-1----:R-:W-:-:S04]  /*a590*/  LOP3.LUT R0, R2, 0xffff, RZ, 0xc0, !PT ;  /* 0x0000ffff02007812 */ /* 0x002fc800078ec0ff */
[----:B------:R-:W-:Y:S02]  /*a5a0*/  SHF.R.U32.HI R2, RZ, 0x8, R0 ;  /* 0x00000008ff027819 */ /* 0x000fe40000011600 */
[----:B------:R-:W-:Y:S01]  /*a5b0*/  LOP3.LUT R0, R3, 0xff, RZ, 0xc0, !PT ;  /* 0x000000ff03007812 */ /* 0x000fe200078ec0ff */
[----:B------:R-:W-:Y:S01]  /*a5c0*/  HMMA.16816.F32.BF16 R188, R4, R18, R136 ;  /* 0x0000001204bc723c */ /* 0x000fe20000041888 */
[----:B------:R-:W-:Y:S01]  /*a5d0*/  PRMT R2, R9, 0x5410, R2 ;  /* 0x0000541009027816 */ /* 0x000fe20000000002 */
[----:B------:R1:W3:Y:S01]  /*a5e0*/  MUFU.EX2 R13, R10 ;  /* 0x0000000a000d7308 */ /* 0x0002e20000000800 */
[----:B------:R-:W-:Y:S01]  /*a5f0*/  PRMT R0, R0, 0x5410, R8 ;  /* 0x0000541000007816 */ /* 0x000fe20000000008 */
[----:B------:R-:W-:Y:S01]  /*a600*/  HSET2.LE.AND R11, R11, R75, PT ;  /* 0x0000004b0b0b7233 */ /* 0x000fe20003803000 */
[----:B------:R-:W-:-:S03]  /*a610*/  MOV R202, R56 ;  /* 0x0000003800ca7202 */ /* 0x000fc60000000f00 */
[----:B------:R-:W-:Y:S01]  /*a620*/  HMMA.16816.F32.BF16 R16, R4, R24, R40 ;  /* 0x000000180410723c */ /* 0x000fe20000041828 */
[----:B------:R-:W4:Y:S01]  /*a630*/  LDSM.16.MT88.4 R40, [R210+0x11800] ;  /* 0x01180000d228783b */ /* 0x000f220000004200 */
[----:B------:R-:W-:Y:S01]  /*a640*/  MOV R200, R57 ;  /* 0x0000003900c87202 */ /* 0x000fe20000000f00 */
[--C-:B------:R-:W-:Y:S02]  /*a650*/  HSET2.LE.AND R8, R2, R75.reuse, PT ;  /* 0x0000004b02087233 */ /* 0x100fe40003803000 */
[----:B------:R-:W-:-:S03]  /*a660*/  HSET2.LE.AND R9, R0, R75, PT ;  /* 0x0000004b00097233 */ /* 0x000fc60003803000 */
[C---:B------:R-:W-:Y:S01]  /*a670*/  HMMA.16816.F32.BF16 R20, R4.reuse, R22, R144 ;  /* 0x000000160414723c */ /* 0x040fe20000041890 */
[----:B--2---:R-:W-:Y:S01]  /*a680*/  F2FP.BF16.PACK_AB R3, R31, R148 ;  /* 0x000000941f03723e */ /* 0x004fe200000010ff */
[----:B-1----:R-:W-:Y:S01]  /*a690*/  HSET2.LE.AND R10, R12, R75, PT ;  /* 0x0000004b0c0a7233 */ /* 0x002fe20003803000 */
[----:B------:R-:W-:Y:S01]  /*a6a0*/  IMAD.MOV.U32 R12, RZ, RZ, R58 ;  /* 0x000000ffff0c7224 */ /* 0x000fe200078e003a */
[----:B------:R-:W-:Y:S04]  /*a6b0*/  LDSM.16.MT88.4 R72, [R210+0x13800] ;  /* 0x01380000d248783b */ /* 0x000fe80000004200 */
[----:B------:R-:W-:Y:S01]  /*a6c0*/  HMMA.16816.F32.BF16 R24, R4, R26, R36 ;  /* 0x0000001a0418723c */ /* 0x000fe20000041824 */
[----:B------:R-:W-:Y:S06]  /*a6d0*/  LDSM.16.MT88.4 R136, [R210+0x17800] ;  /* 0x01780000d288783b */ /* 0x000fec0000004200 */
[----:B------:R-:W-:-:S02]  /*a6e0*/  MOV R7, R59 ;  /* 0x0000003b00077202 */ /* 0x000fc40000000f00 */
[----:B------:R-:W1:Y:S01]  /*a6f0*/  LDSM.16.MT88.4 R56, [R211+0x11800] ;  /* 0x01180000d338783b */ /* 0x000e620000004200 */
[----:B-----5:R-:W-:Y:S02]  /*a700*/  F2FP.BF16.PACK_AB R2, R29, R30 ;  /* 0x0000001e1d02723e */ /* 0x020fe400000010ff */
[----:B------:R-:W-:Y:S02]  /*a710*/  F2FP.BF16.PACK_AB R0, R151, R201 ;  /* 0x000000c99700723e */ /* 0x000fe400000010ff */
[----:B---3--:R-:W-:Y:S02]  /*a720*/  F2FP.BF16.PACK_AB R4, R13, R14 ;  /* 0x0000000e0d04723e */ /* 0x008fe400000010ff */
[----:B------:R-:W-:Y:S01]  /*a730*/  LOP3.LUT R145, R9, R2, RZ, 0xc0, !PT ;  /* 0x0000000209917212 */ /* 0x000fe200078ec0ff */
[----:B------:R-:W-:Y:S01]  /*a740*/  FFMA.FTZ R2, R241, R28, R7 ;  /* 0x0000001cf1027223 */ /* 0x000fe20000010007 */
[----:B------:R-:W-:Y:S01]  /*a750*/  LOP3.LUT R144, R8, R0, RZ, 0xc0, !PT ;  /* 0x0000000008907212 */ /* 0x000fe200078ec0ff */
[----:B------:R-:W-:Y:S01]  /*a760*/  FFMA.FTZ R0, R244, R15, R12 ;  /* 0x0000000ff4007223 */ /* 0x000fe2000001000c */
[----:B------:R-:W-:Y:S01]  /*a770*/  LOP3.LUT R146, R10, R3, RZ, 0xc0, !PT ;  /* 0x000000030a927212 */ /* 0x000fe200078ec0ff */
[----:B------:R-:W-:Y:S01]  /*a780*/  FADD.FTZ R2, R200, R2 ;  /* 0x00000002c8027221 */ /* 0x000fe20000010000 */
[----:B------:R-:W-:Y:S01]  /*a790*/  LOP3.LUT R147, R11, R4, RZ, 0xc0, !PT ;  /* 0x000000040b937212 */ /* 0x000fe200078ec0ff */
[----:B------:R-:W-:Y:S01]  /*a7a0*/  FADD.FTZ R3, R202, R0 ;  /* 0x00000000ca037221 */ /* 0x000fe20000010000 */
[----:B------:R-:W-:Y:S01]  /*a7b0*/  LDSM.16.MT88.4 R4, [R211+0x17800] ;  /* 0x01780000d304783b */ /* 0x000fe20000004200 */
[----:B------:R-:W-:-:S02]  /*a7c0*/  FADD.FTZ R0, R252, R2 ;  /* 0x00000002fc007221 */ /* 0x000fc40000010000 */
[----:B------:R-:W-:Y:S02]  /*a7d0*/  FADD.FTZ R2, R246, R3 ;  /* 0x00000003f6027221 */ /* 0x000fe40000010000 */
[----:B----4-:R-:W-:Y:S01]  /*a7e0*/  HMMA.16816.F32.BF16 R152, R144, R156, R152 ;  /* 0x0000009c9098723c */ /* 0x010fe20000041898 */
[----:B------:R-:W-:Y:S02]  /*a7f0*/  FADD.FTZ R0, R247, R0 ;  /* 0x00000000f7007221 */ /* 0x000fe40000010000 */
[----:B------:R-:W-:-:S05]  /*a800*/  FADD.FTZ R2, R245, R2 ;  /* 0x00000002f5027221 */ /* 0x000fca0000010000 */
[----:B------:R-:W-:Y:S01]  /*a810*/  HMMA.16816.F32.BF16 R36, R144, R40, R52 ;  /* 0x000000289024723c */ /* 0x000fe20000041834 */
[----:B------:R-:W-:-:S07]  /*a820*/  FADD.FTZ R0, R242, R0 ;  /* 0x00000000f2007221 */ /* 0x000fce0000010000 */
[----:B------:R-:W-:Y:S01]  /*a830*/  HMMA.16816.F32.BF16 R156, R144, R158, R44 ;  /* 0x0000009e909c723c */ /* 0x000fe2000004182c */
[----:B------:R-:W-:-:S07]  /*a840*/  FADD.FTZ R2, R243, R2 ;  /* 0x00000002f3027221 */ /* 0x000fce0000010000 */
[C---:B------:R-:W-:Y:S08]  /*a850*/  HMMA.16816.F32.BF16 R40, R144.reuse, R42, R60 ;  /* 0x0000002a9028723c */ /* 0x040ff0000004183c */
[C---:B------:R-:W-:Y:S08]  /*a860*/  HMMA.16816.F32.BF16 R44, R144.reuse, R48, R68 ;  /* 0x00000030902c723c */ /* 0x040ff00000041844 */
[----:B------:R-:W-:Y:S01]  /*a870*/  HMMA.16816.F32.BF16 R60, R144, R64, R100 ;  /* 0x00000040903c723c */ /* 0x000fe20000041864 */
[----:B------:R-:W-:-:S07]  /*a880*/  FADD.FTZ R0, R240, R0 ;  /* 0x00000000f0007221 */ /* 0x000fce0000010000 */
[C---:B------:R-:W-:Y:S08]  /*a890*/  HMMA.16816.F32.BF16 R48, R144.reuse, R50, R76 ;  /* 0x000000329030723c */ /* 0x040ff0000004184c */
[C---:B-1----:R-:W-:Y:S08]  /*a8a0*/  HMMA.16816.F32.BF16 R52, R144.reuse, R56, R84 ;  /* 0x000000389034723c */ /* 0x042ff00000041854 */
[C---:B------:R-:W-:Y:S01]  /*a8b0*/  HMMA.16816.F32.BF16 R64, R144.reuse, R66, R104 ;  /* 0x000000429040723c */ /* 0x040fe20000041868 */
[----:B------:R-:W1:Y:S07]  /*a8c0*/  LDSM.16.MT88.4 R104, [R210+0x15800] ;  /* 0x01580000d268783b */ /* 0x000e6e0000004200 */
[----:B------:R-:W-:Y:S01]  /*a8d0*/  HMMA.16816.F32.BF16 R56, R144, R58, R92 ;  /* 0x0000003a9038723c */ /* 0x000fe2000004185c */
[----:B------:R-:W-:-:S07]  /*a8e0*/  FADD.FTZ R2, R239, R2 ;  /* 0x00000002ef027221 */ /* 0x000fce0000010000 */
[C---:B------:R-:W-:Y:S08]  /*a8f0*/  HMMA.16816.F32.BF16 R68, R144.reuse, R72, R108 ;  /* 0x000000489044723c */ /* 0x040ff0000004186c */
[C---:B------:R-:W-:Y:S08]  /*a900*/  HMMA.16816.F32.BF16 R76, R144.reuse, R80, R116 ;  /* 0x00000050904c723c */ /* 0x040ff00000041874 */
[C---:B------:R-:W-:Y:S08]  /*a910*/  HMMA.16816.F32.BF16 R84, R144.reuse, R88, R124 ;  /* 0x000000589054723c */ /* 0x040ff0000004187c */
[C---:B------:R-:W-:Y:S01]  /*a920*/  HMMA.16816.F32.BF16 R72, R144.reuse, R74, R112 ;  /* 0x0000004a9048723c */ /* 0x040fe20000041870 */
[----:B------:R-:W2:Y:S07]  /*a930*/  LDSM.16.MT88.4 R112, [R212+0x15800] ;  /* 0x01580000d470783b */ /* 0x000eae0000004200 */
[C---:B------:R-:W-:Y:S01]  /*a940*/  HMMA.16816.F32.BF16 R80, R144.reuse, R82, R120 ;  /* 0x000000529050723c */ /* 0x040fe20000041878 */
[----:B------:R-:W3:Y:S07]  /*a950*/  LDSM.16.MT88.4 R120, [R211+0x15800] ;  /* 0x01580000d378783b */ /* 0x000eee0000004200 */
[C---:B------:R-:W-:Y:S01]  /*a960*/  HMMA.16816.F32.BF16 R88, R144.reuse, R90, R128 ;  /* 0x0000005a9058723c */ /* 0x040fe20000041880 */
[----:B------:R-:W4:Y:S07]  /*a970*/  LDSM.16.MT88.4 R128, [R209+0x17800] ;  /* 0x01780000d180783b */ /* 0x000f2e0000004200 */
[----:B------:R-:W-:Y:S01]  /*a980*/  HMMA.16816.F32.BF16 R92, R144, R96, R140 ;  /* 0x00000060905c723c */ /* 0x000fe2000004188c */
[----:B------:R-:W5:Y:S01]  /*a990*/  LDSM.16.MT88.4 R140, [R212+0x17800] ;  /* 0x01780000d48c783b */ /* 0x000f620000004200 */
[----:B------:R-:W-:-:S02]  /*a9a0*/  FADD.FTZ R3, R248, R0 ;  /* 0x00000000f8037221 */ /* 0x000fc40000010000 */
[----:B------:R-:W-:Y:S02]  /*a9b0*/  FADD.FTZ R0, R249, R2 ;  /* 0x00000002f9007221 */ /* 0x000fe40000010000 */
[----:B------:R-:W-:Y:S02]  /*a9c0*/  FADD.FTZ R2, R250, R3 ;  /* 0x00000003fa027221 */ /* 0x000fe40000010000 */
[----:B------:R-:W-:Y:S02]  /*a9d0*/  FADD.FTZ R0, R251, R0 ;  /* 0x00000000fb007221 */ /* 0x000fe40000010000 */
[----:B------:R-:W-:Y:S02]  /*a9e0*/  FADD.FTZ R2, R238, R2 ;  /* 0x00000002ee027221 */ /* 0x000fe40000010000 */
[----:B------:R-:W-:Y:S02]  /*a9f0*/  FADD.FTZ R0, R206, R0 ;  /* 0x00000000ce007221 */ /* 0x000fe40000010000 */
[----:B------:R-:W-:-:S02]  /*aa00*/  FADD.FTZ R2, R237, R2 ;  /* 0x00000002ed027221 */ /* 0x000fc40000010000 */
[----:B------:R-:W-:Y:S01]  /*aa10*/  FADD.FTZ R0, R205, R0 ;  /* 0x00000000cd007221 */ /* 0x000fe20000010000 */
[----:B------:R-:W-:Y:S01]  /*aa20*/  UISETP.GE.AND UP0, UPT, UR21, 0x3, UPT ;  /* 0x000000031500788c */ /* 0x000fe2000bf06270 */
[----:B------:R-:W-:Y:S02]  /*aa30*/  FADD.FTZ R2, R236, R2 ;  /* 0x00000002ec027221 */ /* 0x000fe40000010000 */
[----:B------:R-:W-:Y:S02]  /*aa40*/  FADD.FTZ R0, R204, R0 ;  /* 0x00000000cc007221 */ /* 0x000fe40000010000 */
[----:B------:R-:W-:Y:S01]  /*aa50*/  FADD.FTZ R2, R207, R2 ;  /* 0x00000002cf027221 */ /* 0x000fe20000010000 */
[----:B------:R-:W-:Y:S01]  /*aa60*/  PLOP3.LUT P0, PT, PT, PT, UP0, 0x80, 0x0 ;  /* 0x000000000000781c */ /* 0x000fe20003f0f008 */
[----:B------:R-:W-:Y:S02]  /*aa70*/  FADD.FTZ R0, R203, R0 ;  /* 0x00000000cb007221 */ /* 0x000fe40000010000 */
[----:B------:R-:W-:-:S02]  /*aa80*/  FADD.FTZ R2, R201, R2 ;  /* 0x00000002c9027221 */ /* 0x000fc40000010000 */
[----:B------:R-:W-:Y:S01]  /*aa90*/  FADD.FTZ R0, R30, R0 ;  /* 0x000000001e007221 */ /* 0x000fe20000010000 */
[----:B-1----:R-:W-:Y:S01]  /*aaa0*/  HMMA.16816.F32.BF16 R100, R144, R104, R184 ;  /* 0x000000689064723c */ /* 0x002fe200000418b8 */
[----:B------:R-:W-:Y:S02]  /*aab0*/  FADD.FTZ R2, R151, R2 ;  /* 0x0000000297027221 */ /* 0x000fe40000010000 */
[----:B------:R-:W-:Y:S01]  /*aac0*/  FADD.FTZ R0, R29, R0 ;  /* 0x000000001d007221 */ /* 0x000fe20000010000 */
[----:B------:R-:W-:Y:S01]  /*aad0*/  @UP0 UIADD3 UR21, UR21, -0x3, URZ ;  /* 0xfffffffd15150890 */ /* 0x000fe2000fffe03f */
[----:B------:R-:W-:-:S03]  /*aae0*/  FADD.FTZ R2, R148, R2 ;  /* 0x0000000294027221 */ /* 0x000fc60000010000 */
[----:B------:R-:W-:Y:S01]  /*aaf0*/  HMMA.16816.F32.BF16 R104, R144, R106, R160 ;  /* 0x0000006a9068723c */ /* 0x000fe200000418a0 */
[----:B------:R-:W-:Y:S01]  /*ab00*/  FADD.FTZ R244, R14, R0 ;  /* 0x000000000ef47221 */ /* 0x000fe20000010000 */
[----:B------:R-:W-:Y:S01]  /*ab10*/  MOV R3, R149 ;  /* 0x0000009500037202 */ /* 0x000fe20000000f00 */
[----:B------:R-:W-:-:S05]  /*ab20*/  IMAD.MOV.U32 R148, RZ, RZ, R150 ;  /* 0x000000ffff947224 */ /* 0x000fca00078e0096 */
[----:B--2---:R-:W-:Y:S01]  /*ab30*/  HMMA.16816.F32.BF16 R108, R144, R112, R180 ;  /* 0x00000070906c723c */ /* 0x004fe200000418b4 */
[----:B------:R-:W-:Y:S01]  /*ab40*/  @P0 MOV R3, R149 ;  /* 0x0000009500030202 */ /* 0x000fe20000000f00 */
[----:B------:R-:W-:Y:S01]  /*ab50*/  FADD.FTZ R241, R31, R2 ;  /* 0x000000021ff17221 */ /* 0x000fe20000010000 */
[----:B------:R-:W-:-:S05]  /*ab60*/  @P0 MOV R148, R150 ;  /* 0x0000009600940202 */ /* 0x000fca0000000f00 */
[----:B---3--:R-:W-:Y:S01]  /*ab70*/  HMMA.16816.F32.BF16 R116, R144, R120, R176 ;  /* 0x000000789074723c */ /* 0x008fe200000418b0 */
[----:B------:R-:W-:-:S07]  /*ab80*/  FADD.FTZ R244, R13, R244 ;  /* 0x000000f40df47221 */ /* 0x000fce0000010000 */
[C---:B----4-:R-:W-:Y:S08]  /*ab90*/  HMMA.16816.F32.BF16 R124, R144.reuse, R128, R168 ;  /* 0x00000080907c723c */ /* 0x050ff000000418a8 */
[C---:B------:R-:W-:Y:S08]  /*aba0*/  HMMA.16816.F32.BF16 R132, R144.reuse, R136, R132 ;  /* 0x000000889084723c */ /* 0x040ff00000041884 */
        /* <DEDUP_REMOVED lines=9> */
[----:B------:R-:W-:Y:S11]  /*ac40*/  @P0 BRA `(.L_x_349) ;  /* 0x0000001000000947 */ /* 0x000ff60003800000 */
.L_x_347:
[----:B------:R-:W-:-:S12]  /*ac50*/  UIADD3 UR21, UR26, -0x1, URZ ;  /* 0xffffffff1a157890 */ /* 0x000fd8000fffe03f */
.L_x_349:
[----:B------:R-:W-:-:S13]  /*ac60*/  ISETP.LE.AND P0, PT, RZ, UR21, PT ;  /* 0x00000015ff007c0c */ /* 0x000fda000bf03270 */
[----:B------:R-:W-:Y:S05]  /*ac70*/  @!P0 BRA `(.L_x_350) ;  /* 0x00003b8000008947 */ /* 0x000fea0003800000 */
[----:B------:R-:W2:Y:S01]  /*ac80*/  LDL.LU R2, [R1+0x48] ;  /* 0x0000480001027983 */ /* 0x000ea20000300800 */
[----:B------:R-:W1:Y:S01]  /*ac90*/  LDC.U8 R245, c[0x0][0x2d8] ;  /* 0x0000b600fff57b82 */ /* 0x000e620000000000 */
[----:B------:R-:W-:Y:S01]  /*aca0*/  UMOV UR29, 0x5 ;  /* 0x00000005001d7882 */ /* 0x000fe20000000000 */
[----:B------:R-:W-:Y:S01]  /*acb0*/  MOV R150, R3 ;  /* 0x0000000300967202 */ /* 0x000fe20000000f00 */
[----:B------:R-:W3:Y:S01]  /*acc0*/  LDL R0, [R1+0x8] ;  /* 0x0000080001007983 */ /* 0x000ee20000100800 */
[----:B------:R-:W-:Y:S01]  /*acd0*/  ULDC.64 UR4, c[0x0][0x198] ;  /* 0x0000660000047ab9 */ /* 0x000fe20000000a00 */
[----:B------:R-:W-:Y:S01]  /*ace0*/  MOV R149, R148 ;  /* 0x0000009400957202 */ /* 0x000fe20000000f00 */
[----:B------:R-:W-:Y:S01]  /*acf0*/  USHF.L.U64.HI UR26, UR4, UR29, UR5 ;  /* 0x0000001d041a7299 */ /* 0x000fe20008010205 */
[----:B------:R-:W4:Y:S01]  /*ad00*/  LDL.LU.64 R6, [R1+0x40] ;  /* 0x0000400001067983 */ /* 0x000f220000300a00 */
[----:B------:R-:W-:Y:S02]  /*ad10*/  USHF.L.U32 UR27, UR4, 0x5, URZ ;  /* 0x00000005041b7899 */ /* 0x000fe4000800063f */
[----:B------:R-:W-:Y:S01]  /*ad20*/  UMOV UR30, 0x6 ;  /* 0x00000006001e7882 */ /* 0x000fe20000000000 */
[----:B------:R-:W4:Y:S01]  /*ad30*/  LDL.LU.64 R4, [R1+0x8] ;  /* 0x0000080001047983 */ /* 0x000f220000300a00 */
[----:B------:R-:W-:-:S02]  /*ad40*/  ULDC.64 UR4, c[0x0][0x1a0] ;  /* 0x0000680000047ab9 */ /* 0x000fc40000000a00 */
[----:B------:R-:W-:Y:S01]  /*ad50*/  USHF.L.U64.HI UR29, UR4, UR29, UR5 ;  /* 0x0000001d041d7299 */ /* 0x000fe20008010205 */
[----:B------:R-:W5:Y:S01]  /*ad60*/  LDL.LU R8, [R1+0x30] ;  /* 0x0000300001087983 */ /* 0x000f620000300800 */
[----:B------:R-:W-:Y:S02]  /*ad70*/  USHF.L.U32 UR28, UR4, 0x5, URZ ;  /* 0x00000005041c7899 */ /* 0x000fe4000800063f */
[----:B------:R-:W-:Y:S02]  /*ad80*/  USHF.L.U64.HI UR30, UR4, UR30, UR5 ;  /* 0x0000001e041e7299 */ /* 0x000fe40008010205 */
[----:B------:R-:W-:Y:S01]  /*ad90*/  USHF.L.U32 UR32, UR4, 0x6, URZ ;  /* 0x0000000604207899 */ /* 0x000fe2000800063f */
[----:B-1----:R-:W-:Y:S02]  /*ada0*/  PRMT R245, R245, 0x7054, R245 ;  /* 0x00007054f5f57816 */ /* 0x002fe400000000f5 */
[----:B----4-:R-:W-:-:S05]  /*adb0*/  MOV R4, R6 ;  /* 0x0000000600047202 */ /* 0x010fca0000000f00 */
[----:B------:R1:W-:Y:S01]  /*adc0*/  STL.64 [R1+0x8], R4 ;  /* 0x0000080401007387 */ /* 0x0003e20000100a00 */
[----:B-----5:R-:W-:-:S05]  /*add0*/  IMAD.WIDE.U32 R242, R8, -0x326172a9, RZ ;  /* 0xcd9e8d5708f27825 */ /* 0x020fca00078e00ff */
[----:B--2---:R-:W-:Y:S01]  /*ade0*/  LOP3.LUT R236, R243, R2, RZ, 0x3c, !PT ;  /* 0x00000002f3ec7212 */ /* 0x004fe200078e3cff */
[----:B---3--:R-:W-:-:S04]  /*adf0*/  IMAD.WIDE.U32 R238, R0, -0x2daee0ad, RZ ;  /* 0xd2511f5300ee7825 */ /* 0x008fc800078e00ff */
[----:B------:R-:W-:Y:S01]  /*ae00*/  IMAD.WIDE.U32 R236, R236, -0x2daee0ad, RZ ;  /* 0xd2511f53ecec7825 */ /* 0x000fe200078e00ff */
[----:B------:R-:W-:Y:S05]  /*ae10*/  BRA `(.L_x_351) ;  /* 0x000002b000007947 */ /* 0x000fea0003800000 */
.L_x_353:
[----:B------:R-:W2:Y:S01]  /*ae20*/  LDL.64 R248, [R1+0x18] ;  /* 0x0000180001f87983 */ /* 0x000ea20000100a00 */
[----:B------:R-:W-:Y:S02]  /*ae30*/  ULDC.64 UR4, c[0x0][0x198] ;  /* 0x0000660000047ab9 */ /* 0x000fe40000000a00 */
[----:B------:R-:W-:Y:S01]  /*ae40*/  UIADD3 UR33, UR21, -0x1, URZ ;  /* 0xffffffff15217890 */ /* 0x000fe2000fffe03f */
[----:B------:R-:W3:Y:S03]  /*ae50*/  LDL.64 R246, [R1] ;  /* 0x0000000001f67983 */ /* 0x000ee60000100a00 */
[----:B------:R-:W-:Y:S02]  /*ae60*/  USHF.R.S32.HI UR31, URZ, 0x1f, UR33 ;  /* 0x0000001f3f1f7899 */ /* 0x000fe40008011421 */
[----:B------:R-:W-:Y:S02]  /*ae70*/  UIMAD.WIDE.U32 UR34, UR33, UR4, URZ ;  /* 0x00000004212272a5 */ /* 0x000fe4000f8e003f */
[----:B------:R-:W-:Y:S04]  /*ae80*/  UIMAD UR31, UR31, UR4, URZ ;  /* 0x000000041f1f72a4 */ /* 0x000fe8000f8e023f */
[----:B------:R-:W-:Y:S01]  /*ae90*/  UIMAD UR31, UR33, UR5, UR31 ;  /* 0x00000005211f72a4 */ /* 0x000fe2000f8e021f */
[----:B------:R-:W-:Y:S02]  /*aea0*/  IMAD.U32 R2, RZ, RZ, UR34 ;  /* 0x00000022ff027e24 */ /* 0x000fe4000f8e00ff */
[----:B------:R-:W-:Y:S01]  /*aeb0*/  IMAD.U32 R3, RZ, RZ, UR35 ;  /* 0x00000023ff037e24 */ /* 0x000fe2000f8e00ff */
[----:B------:R-:W-:Y:S06]  /*aec0*/  UIADD3 UR31, UR35, UR31, URZ ;  /* 0x0000001f231f7290 */ /* 0x000fec000fffe03f */
[----:B------:R-:W-:Y:S01]  /*aed0*/  IMAD.U32 R3, RZ, RZ, UR31 ;  /* 0x0000001fff037e24 */ /* 0x000fe2000f8e00ff */
[----:B--2---:R-:W-:Y:S04]  /*aee0*/  LEA R0, P1, R2, R248, 0x6 ;  /* 0x000000f802007211 */ /* 0x004fe800078230ff */
        /* <DEDUP_REMOVED lines=30> */
.L_x_351:
[----:B-1----:R-:W2:Y:S01]  /*b0d0*/  LDL.64 R4, [R1+0x8] ;  /* 0x0000080001047983 */ /* 0x002ea20000100a00 */
[----:B------:R-:W-:Y:S04]  /*b0e0*/  DEPBAR.LE SB0, 0x0 ;  /* 0x000080000000791a */ /* 0x000fe80000000000 */
[----:B------:R-:W-:Y:S01]  /*b0f0*/  BAR.SYNC.DEFER_BLOCKING 0x0 ;  /* 0x0000000000007b1d */ /* 0x000fe20000010000 */
[----:B------:R-:W-:Y:S01]  /*b100*/  USHF.R.S32.HI UR5, URZ, 0x1f, UR21 ;  /* 0x0000001f3f057899 */ /* 0x000fe20008011415 */
[----:B------:R-:W-:Y:S01]  /*b110*/  IMAD.U32 R2, RZ, RZ, UR32 ;  /* 0x00000020ff027e24 */ /* 0x000fe2000f8e00ff */
[----:B------:R-:W-:Y:S04]  /*b120*/  UIMAD UR4, UR30, UR21, URZ ;  /* 0x000000151e0472a4 */ /* 0x000fe8000f8e023f */
[----:B------:R-:W-:Y:S01]  /*b130*/  UIMAD UR4, UR5, UR32, UR4 ;  /* 0x00000020050472a4 */ /* 0x000fe2000f8e0204 */
[----:B--2---:R-:W-:Y:S05]  /*b140*/  IMAD.WIDE.U32 R2, R2, UR21, R4 ;  /* 0x0000001502027c25 */ /* 0x004fea000f8e0004 */
[C---:B------:R-:W-:Y:S02]  /*b150*/  LEA R6, P0, R2.reuse, c[0x0][0x170], 0x1 ;  /* 0x00005c0002067a11 */ /* 0x040fe400078008ff */
[----:B------:R-:W-:Y:S04]  /*b160*/  IADD3 R0, R3, UR4, RZ ;  /* 0x0000000403007c10 */ /* 0x000fe8000fffe0ff */
[----:B------:R-:W-:Y:S02]  /*b170*/  LEA.HI.X R7, R2, c[0x0][0x174], R0, 0x1, P0 ;  /* 0x00005d0002077a11 */ /* 0x000fe400000f0c00 */
[----:B------:R-:W-:Y:S03]  /*b180*/  IADD3 R4, P0, R6, UR28, RZ ;  /* 0x0000001c06047c10 */ /* 0x000fe6000ff1e0ff */
[----:B------:R-:W-:Y:S01]  /*b190*/  @!PT LDS RZ, [RZ] ;  /* 0x00000000fffff984 */ /* 0x000fe20000000800 */
[----:B------:R-:W-:Y:S01]  /*b1a0*/  @!PT LDS RZ, [RZ] ;  /* 0x00000000fffff984 */ /* 0x000fe20000000800 */
[----:B------:R-:W-:Y:S01]  /*b1b0*/  @!PT LDS RZ, [RZ] ;  /* 0x00000000fffff984 */ /* 0x000fe20000000800 */
[----:B------:R1:W-:Y:S01]  /*b1c0*/  LDGSTS.E.BYPASS.LTC128B.128 [R235+0x10000], [R6.64] ;  /* 0x1000000006eb7fae */ /* 0x0003e2000b901d56 */
[----:B------:R-:W-:Y:S02]  /*b1d0*/  IADD3.X R5, R7, UR29, RZ, P0, !PT ;  /* 0x0000001d07057c10 */ /* 0x000fe400087fe4ff */
[----:B------:R-:W-:Y:S01]  /*b1e0*/  IADD3 R2, P0, R4, UR28, RZ ;  /* 0x0000001c04027c10 */ /* 0x000fe2000ff1e0ff */
[----:B------:R1:W-:Y:S03]  /*b1f0*/  LDGSTS.E.BYPASS.LTC128B.128 [R235+0x12000], [R6.64+0x80] ;  /* 0x1200008006eb7fae */ /* 0x0003e6000b901d56 */
[----:B------:R-:W-:Y:S01]  /*b200*/  IADD3.X R3, R5, UR29, RZ, P0, !PT ;  /* 0x0000001d05037c10 */ /* 0x000fe200087fe4ff */
[----:B------:R1:W-:Y:S01]  /*b210*/  LDGSTS.E.BYPASS.LTC128B.128 [R235+0x14000], [R6.64+0x100] ;  /* 0x1400010006eb7fae */ /* 0x0003e2000b901d56 */
[----:B------:R-:W-:Y:S03]  /*b220*/  IADD3 R8, P0, R2, UR28, RZ ;  /* 0x0000001c02087c10 */ /* 0x000fe6000ff1e0ff */
[----:B------:R1:W-:Y:S01]  /*b230*/  LDGSTS.E.BYPASS.LTC128B.128 [R235+0x16000], [R6.64+0x180] ;  /* 0x1600018006eb7fae */ /* 0x0003e2000b901d56 */
[----:B------:R-:W-:Y:S02]  /*b240*/  IADD3.X R9, R3, UR29, RZ, P0, !PT ;  /* 0x0000001d03097c10 */ /* 0x000fe400087fe4ff */
[----:B------:R-:W-:Y:S01]  /*b250*/  ISETP.LT.AND P0, PT, RZ, UR21, PT ;  /* 0x00000015ff007c0c */ /* 0x000fe2000bf01270 */
        /* <DEDUP_REMOVED lines=13> */
[----:B------:R-:W-:Y:S04]  /*b330*/  LDSM.16.M88.4 R16, [R208+0x8800] ;  /* 0x00880000d010783b */ /* 0x000fe80000000200 */
[----:B------:R-:W-:Y:S04]  /*b340*/  LDSM.16.M88.4 R24, [R208+0x9000] ;  /* 0x00900000d018783b */ /* 0x000fe80000000200 */
[----:B------:R-:W-:Y:S04]  /*b350*/  LDSM.16.M88.4 R168, [R208+0x9800] ;  /* 0x00980000d0a8783b */ /* 0x000fe80000000200 */
[----:B------:R-:W0:Y:S04]  /*b360*/  LDGDEPBAR ;  /* 0x00000000000079af */ /* 0x000e280000000000 */
[----:B------:R-:W-:Y:S04]  /*b370*/  LDSM.16.M88.4 R172, [R216] ;  /* 0x00000000d8ac783b */ /* 0x000fe80000000200 */
[----:B---3--:R-:W1:Y:S04]  /*b380*/  LDSM.16.M88.4 R8, [R208+0x8000] ;  /* 0x00800000d008783b */ /* 0x008e680000000200 */
[----:B------:R-:W3:Y:S04]  /*b390*/  LDSM.16.M88.4 R176, [R219] ;  /* 0x00000000dbb0783b */ /* 0x000ee80000000200 */
[----:B------:R-:W4:Y:S04]  /*b3a0*/  LDSM.16.M88.4 R180, [R234] ;  /* 0x00000000eab4783b */ /* 0x000f280000000200 */
[----:B------:R-:W5:Y:S04]  /*b3b0*/  LDSM.16.M88.4 R184, [R233] ;  /* 0x00000000e9b8783b */ /* 0x000f680000000200 */
[----:B------:R-:W2:Y:S04]  /*b3c0*/  LDSM.16.M88.4 R188, [R232] ;  /* 0x00000000e8bc783b */ /* 0x000ea80000000200 */
[----:B------:R-:W-:Y:S04]  /*b3d0*/  LDSM.16.M88.4 R192, [R218] ;  /* 0x00000000dac0783b */ /* 0x000fe80000000200 */
[----:B------:R-:W2:Y:S04]  /*b3e0*/  LDSM.16.M88.4 R196, [R214+0x8000] ;  /* 0x00800000d6c4783b */ /* 0x000ea80000000200 */
[----:B------:R-:W2:Y:S04]  /*b3f0*/  LDSM.16.M88.4 R200, [R214+0x8800] ;  /* 0x00880000d6c8783b */ /* 0x000ea80000000200 */
[----:B------:R-:W-:Y:S01]  /*b400*/  LDSM.16.M88.4 R204, [R214+0x9800] ;  /* 0x00980000d6cc783b */ /* 0x000fe20000000200 */
[C---:B-1----:R-:W-:Y:S08]  /*b410*/  HMMA.16816.F32.BF16 R4, R32.reuse, R8, RZ ;  /* 0x000000082004723c */ /* 0x042ff000000418ff */
[C---:B------:R-:W-:Y:S08]  /*b420*/  HMMA.16816.F32.BF16 R8, R32.reuse, R10, RZ ;  /* 0x0000000a2008723c */ /* 0x040ff000000418ff */
[C---:B------:R-:W-:Y:S08]  /*b430*/  HMMA.16816.F32.BF16 R12, R32.reuse, R16, RZ ;  /* 0x00000010200c723c */ /* 0x040ff000000418ff */
[C---:B------:R-:W-:Y:S08]  /*b440*/  HMMA.16816.F32.BF16 R16, R32.reuse, R18, RZ ;  /* 0x000000122010723c */ /* 0x040ff000000418ff */
[C---:B------:R-:W-:Y:S08]  /*b450*/  HMMA.16816.F32.BF16 R20, R32.reuse, R24, RZ ;  /* 0x000000182014723c */ /* 0x040ff000000418ff */
[C---:B------:R-:W-:Y:S08]  /*b460*/  HMMA.16816.F32.BF16 R24, R32.reuse, R26, RZ ;  /* 0x0000001a2018723c */ /* 0x040ff000000418ff */
[C---:B------:R-:W-:Y:S08]  /*b470*/  HMMA.16816.F32.BF16 R28, R32.reuse, R168, RZ ;  /* 0x000000a8201c723c */ /* 0x040ff000000418ff */
[----:B------:R-:W-:Y:S01]  /*b480*/  HMMA.16816.F32.BF16 R32, R32, R170, RZ ;  /* 0x000000aa2020723c */ /* 0x000fe200000418ff */
[----:B------:R-:W1:Y:S07]  /*b490*/  LDSM.16.M88.4 R168, [R214+0x9000] ;  /* 0x00900000d6a8783b */ /* 0x000e6e0000000200 */
[C---:B---3--:R-:W-:Y:S08]  /*b4a0*/  HMMA.16816.F32.BF16 R4, R172.reuse, R176, R4 ;  /* 0x000000b0ac04723c */ /* 0x048ff00000041804 */
[C---:B------:R-:W-:Y:S01]  /*b4b0*/  HMMA.16816.F32.BF16 R8, R172.reuse, R178, R8 ;  /* 0x000000b2ac08723c */ /* 0x040fe20000041808 */
[----:B------:R-:W-:Y:S07]  /*b4c0*/  LDSM.16.M88.4 R176, [R217] ;  /* 0x00000000d9b0783b */ /* 0x000fee0000000200 */
[C---:B----4-:R-:W-:Y:S08]  /*b4d0*/  HMMA.16816.F32.BF16 R12, R172.reuse, R180, R12 ;  /* 0x000000b4ac0c723c */ /* 0x050ff0000004180c */
[C---:B------:R-:W-:Y:S01]  /*b4e0*/  HMMA.16816.F32.BF16 R16, R172.reuse, R182, R16 ;  /* 0x000000b6ac10723c */ /* 0x040fe20000041810 */
[----:B------:R-:W3:Y:S07]  /*b4f0*/  LDSM.16.M88.4 R180, [R213] ;  /* 0x00000000d5b4783b */ /* 0x000eee0000000200 */
[C---:B-----5:R-:W-:Y:S08]  /*b500*/  HMMA.16816.F32.BF16 R20, R172.reuse, R184, R20 ;  /* 0x000000b8ac14723c */ /* 0x060ff00000041814 */
[C---:B------:R-:W-:Y:S01]  /*b510*/  HMMA.16816.F32.BF16 R24, R172.reuse, R186, R24 ;  /* 0x000000baac18723c */ /* 0x040fe20000041818 */
[----:B------:R-:W4:Y:S07]  /*b520*/  LDSM.16.M88.4 R184, [R213+0x800] ;  /* 0x00080000d5b8783b */ /* 0x000f2e0000000200 */
[C---:B--2---:R-:W-:Y:S08]  /*b530*/  HMMA.16816.F32.BF16 R28, R172.reuse, R188, R28 ;  /* 0x000000bcac1c723c */ /* 0x044ff0000004181c */
[----:B------:R-:W-:Y:S01]  /*b540*/  HMMA.16816.F32.BF16 R32, R172, R190, R32 ;  /* 0x000000beac20723c */ /* 0x000fe20000041820 */
[----:B------:R-:W2:Y:S04]  /*b550*/  LDSM.16.M88.4 R172, [R213+0x1000] ;  /* 0x00100000d5ac783b */ /* 0x000ea80000000200 */
[----:B------:R-:W5:Y:S03]  /*b560*/  LDSM.16.M88.4 R188, [R213+0x1800] ;  /* 0x00180000d5bc783b */ /* 0x000f660000000200 */
        /* <DEDUP_REMOVED lines=8> */
[----:B------:R-:W1:Y:S07]  /*b5f0*/  LDSM.16.M88.4 R168, [R215+0x2000] ;  /* 0x00200000d7a8783b */ /* 0x000e6e0000000200 */
[C---:B------:R-:W-:Y:S08]  /*b600*/  HMMA.16816.F32.BF16 R28, R192.reuse, R204, R28 ;  /* 0x000000ccc01c723c */ /* 0x040ff0000004181c */
[----:B------:R-:W-:Y:S01]  /*b610*/  HMMA.16816.F32.BF16 R32, R192, R206, R32 ;  /* 0x000000cec020723c */ /* 0x000fe20000041820 */
[----:B------:R-:W1:Y:S04]  /*b620*/  LDSM.16.M88.4 R192, [R208+0xb000] ;  /* 0x00b00000d0c0783b */ /* 0x000e680000000200 */
[----:B------:R-:W1:Y:S03]  /*b630*/  LDSM.16.M88.4 R204, [R208+0xb800] ;  /* 0x00b80000d0cc783b */ /* 0x000e660000000200 */
[C---:B---3--:R-:W-:Y:S08]  /*b640*/  HMMA.16816.F32.BF16 R4, R176.reuse, R180, R4 ;  /* 0x000000b4b004723c */ /* 0x048ff00000041804 */
[C---:B------:R-:W-:Y:S01]  /*b650*/  HMMA.16816.F32.BF16 R8, R176.reuse, R182, R8 ;  /* 0x000000b6b008723c */ /* 0x040fe20000041808 */
[----:B------:R-:W-:Y:S07]  /*b660*/  LDSM.16.M88.4 R180, [R231] ;  /* 0x00000000e7b4783b */ /* 0x000fee0000000200 */
[C---:B----4-:R-:W-:Y:S08]  /*b670*/  HMMA.16816.F32.BF16 R12, R176.reuse, R184, R12 ;  /* 0x000000b8b00c723c */ /* 0x050ff0000004180c */
[C---:B------:R-:W-:Y:S01]  /*b680*/  HMMA.16816.F32.BF16 R16, R176.reuse, R186, R16 ;  /* 0x000000bab010723c */ /* 0x040fe20000041810 */
[----:B------:R-:W-:Y:S07]  /*b690*/  LDSM.16.M88.4 R184, [R230] ;  /* 0x00000000e6b8783b */ /* 0x000fee0000000200 */
[C---:B--2---:R-:W-:Y:S08]  /*b6a0*/  HMMA.16816.F32.BF16 R20, R176.reuse, R172, R20 ;  /* 0x000000acb014723c */ /* 0x044ff00000041814 */
[C---:B------:R-:W-:Y:S01]  /*b6b0*/  HMMA.16816.F32.BF16 R24, R176.reuse, R174, R24 ;  /* 0x000000aeb018723c */ /* 0x040fe20000041818 */
[----:B------:R-:W2:Y:S07]  /*b6c0*/  LDSM.16.M88.4 R172, [R216+0x2000] ;  /* 0x00200000d8ac783b */ /* 0x000eae0000000200 */
[C---:B-----5:R-:W-:Y:S08]  /*b6d0*/  HMMA.16816.F32.BF16 R28, R176.reuse, R188, R28 ;  /* 0x000000bcb01c723c */ /* 0x060ff0000004181c */
[----:B------:R-:W-:Y:S01]  /*b6e0*/  HMMA.16816.F32.BF16 R32, R176, R190, R32 ;  /* 0x000000beb020723c */ /* 0x000fe20000041820 */
[----:B------:R-:W3:Y:S04]  /*b6f0*/  LDSM.16.M88.4 R176, [R229] ;  /* 0x00000000e5b0783b */ /* 0x000ee80000000200 */
[----:B------:R-:W4:Y:S03]  /*b700*/  LDSM.16.M88.4 R188, [R228] ;  /* 0x00000000e4bc783b */ /* 0x000f260000000200 */
        /* <DEDUP_REMOVED lines=8> */
[----:B------:R-:W1:Y:S07]  /*b790*/  LDSM.16.M88.4 R192, [R218+0x2000] ;  /* 0x00200000dac0783b */ /* 0x000e6e0000000200 */
[C---:B------:R-:W-:Y:S08]  /*b7a0*/  HMMA.16816.F32.BF16 R28, R168.reuse, R204, R28 ;  /* 0x000000cca81c723c */ /* 0x040ff0000004181c */
[----:B------:R-:W-:Y:S01]  /*b7b0*/  HMMA.16816.F32.BF16 R32, R168, R206, R32 ;  /* 0x000000cea820723c */ /* 0x000fe20000041820 */
[----:B------:R-:W5:Y:S04]  /*b7c0*/  LDSM.16.M88.4 R168, [R214+0xb000] ;  /* 0x00b00000d6a8783b */ /* 0x000f680000000200 */
[----:B------:R-:W1:Y:S03]  /*b7d0*/  LDSM.16.M88.4 R204, [R214+0xb800] ;  /* 0x00b80000d6cc783b */ /* 0x000e660000000200 */
        /* <DEDUP_REMOVED lines=19> */
[C---:B-----5:R-:W-:Y:S08]  /*b910*/  HMMA.16816.F32.BF16 R20, R192.reuse, R168, R20 ;  /* 0x000000a8c014723c */ /* 0x060ff00000041814 */
        /* <DEDUP_REMOVED lines=8> */
[----:B------:R-:W-:Y:S07]  /*b9a0*/  LDSM.16.M88.4 R180, [R227] ;  /* 0x00000000e3b4783b */ /* 0x000fee0000000200 */
[C---:B------:R-:W-:Y:S08]  /*b9b0*/  HMMA.16816.F32.BF16 R12, R176.reuse, R184, R12 ;  /* 0x000000b8b00c723c */ /* 0x040ff0000004180c */
[C---:B------:R-:W-:Y:S01]  /*b9c0*/  HMMA.16816.F32.BF16 R16, R176.reuse, R186, R16 ;  /* 0x000000bab010723c */ /* 0x040fe20000041810 */
[----:B------:R-:W-:Y:S07]  /*b9d0*/  LDSM.16.M88.4 R184, [R226] ;  /* 0x00000000e2b8783b */ /* 0x000fee0000000200 */
[C---:B---3--:R-:W-:Y:S08]  /*b9e0*/  HMMA.16816.F32.BF16 R20, R176.reuse, R172, R20 ;  /* 0x000000acb014723c */ /* 0x048ff00000041814 */
[C---:B------:R-:W-:Y:S01]  /*b9f0*/  HMMA.16816.F32.BF16 R24, R176.reuse, R174, R24 ;  /* 0x000000aeb018723c */ /* 0x040fe20000041818 */
[----:B------:R-:W2:Y:S07]  /*ba00*/  LDSM.16.M88.4 R172, [R216+0x4000] ;  /* 0x00400000d8ac783b */ /* 0x000eae0000000200 */
[C---:B----4-:R-:W-:Y:S08]  /*ba10*/  HMMA.16816.F32.BF16 R28, R176.reuse, R188, R28 ;  /* 0x000000bcb01c723c */ /* 0x050ff0000004181c */
        /* <DEDUP_REMOVED lines=81> */
[C---:B-1----:R-:W-:Y:S01]  /*bf30*/  HMMA.16816.F32.BF16 R4, R192.reuse, R196, R4 ;  /* 0x000000c4c004723c */ /* 0x042fe20000041804 */
[----:B------:R-:W-:Y:S04]  /*bf40*/  DEPBAR.LE SB0, 0x0 ;  /* 0x000080000000791a */ /* 0x000fe80000000000 */
[----:B------:R-:W-:Y:S03]  /*bf50*/  BAR.SYNC.DEFER_BLOCKING 0x0 ;  /* 0x0000000000007b1d */ /* 0x000fe60000010000 */
[C---:B------:R-:W-:Y:S08]  /*bf60*/  HMMA.16816.F32.BF16 R8, R192.reuse, R198, R8 ;  /* 0x000000c6c008723c */ /* 0x040ff00000041808 */
[C---:B------:R-:W-:Y:S08]  /*bf70*/  HMMA.16816.F32.BF16 R12, R192.reuse, R200, R12 ;  /* 0x000000c8c00c723c */ /* 0x040ff0000004180c */
[C---:B------:R-:W-:Y:S08]  /*bf80*/  HMMA.16816.F32.BF16 R16, R192.reuse, R202, R16 ;  /* 0x000000cac010723c */ /* 0x040ff00000041810 */
[C---:B-----5:R-:W-:Y:S08]  /*bf90*/  HMMA.16816.F32.BF16 R20, R192.reuse, R168, R20 ;  /* 0x000000a8c014723c */ /* 0x060ff00000041814 */
[C---:B------:R-:W-:Y:S08]  /*bfa0*/  HMMA.16816.F32.BF16 R24, R192.reuse, R170, R24 ;  /* 0x000000aac018723c */ /* 0x040ff00000041818 */
[C---:B------:R-:W-:Y:S08]  /*bfb0*/  HMMA.16816.F32.BF16 R28, R192.reuse, R204, R28 ;  /* 0x000000ccc01c723c */ /* 0x040ff0000004181c */
[----:B------:R-:W-:Y:S08]  /*bfc0*/  HMMA.16816.F32.BF16 R32, R192, R206, R32 ;  /* 0x000000cec020723c */ /* 0x000ff00000041820 */
[C---:B--2---:R-:W-:Y:S08]  /*bfd0*/  HMMA.16816.F32.BF16 R4, R176.reuse, R180, R4 ;  /* 0x000000b4b004723c */ /* 0x044ff00000041804 */
[C---:B------:R-:W-:Y:S08]  /*bfe0*/  HMMA.16816.F32.BF16 R8, R176.reuse, R182, R8 ;  /* 0x000000b6b008723c */ /* 0x040ff00000041808 */
[C---:B------:R-:W-:Y:S08]  /*bff0*/  HMMA.16816.F32.BF16 R12, R176.reuse, R184, R12 ;  /* 0x000000b8b00c723c */ /* 0x040ff0000004180c */
[C---:B------:R-:W-:Y:S08]  /*c000*/  HMMA.16816.F32.BF16 R16, R176.reuse, R186, R16 ;  /* 0x000000bab010723c */ /* 0x040ff00000041810 */
[C---:B---3--:R-:W-:Y:S08]  /*c010*/  HMMA.16816.F32.BF16 R20, R176.reuse, R172, R20 ;  /* 0x000000acb014723c */ /* 0x048ff00000041814 */
[C---:B------:R-:W-:Y:S08]  /*c020*/  HMMA.16816.F32.BF16 R24, R176.reuse, R174, R24 ;  /* 0x000000aeb018723c */ /* 0x040ff00000041818 */
[C---:B----4-:R-:W-:Y:S08]  /*c030*/  HMMA.16816.F32.BF16 R28, R176.reuse, R188, R28 ;  /* 0x000000bcb01c723c */ /* 0x050ff0000004181c */
[----:B------:R-:W-:Y:S01]  /*c040*/  HMMA.16816.F32.BF16 R32, R176, R190, R32 ;  /* 0x000000beb020723c */ /* 0x000fe20000041820 */
[----:B------:R-:W-:-:S07]  /*c050*/  @P0 BRA `(.L_x_353) ;  /* 0xffffedc000000947 */ /* 0x000fce000383ffff */
.L_x_352:
[----:B------:R-:W-:Y:S01]  /*c060*/  FMNMX.FTZ R0, R4, R149, !PT ;  /* 0x0000009504007209 */ /* 0x000fe20007810000 */
[----:B------:R-:W-:Y:S01]  /*c070*/  USHF.L.U32 UR4, UR21, 0x1, URZ ;  /* 0x0000000115047899 */ /* 0x000fe2000800063f */
[----:B-1----:R-:W-:Y:S01]  /*c080*/  LDSM.16.MT88.4 R172, [R209+0x10000] ;  /* 0x01000000d1ac783b */ /* 0x002fe20000004200 */
[----:B------:R-:W-:Y:S01]  /*c090*/  UIADD3 UR21, UR21, -0x1, URZ ;  /* 0xffffffff15157890 */ /* 0x000fe2000fffe03f */
[----:B------:R-:W-:Y:S04]  /*c0a0*/  FMNMX.FTZ R0, R5, R0, !PT ;  /* 0x0000000005007209 */ /* 0x000fe80007810000 */
[----:B------:R-:W-:Y:S02]  /*c0b0*/  FMNMX.FTZ R0, R8, R0, !PT ;  /* 0x0000000008007209 */ /* 0x000fe40007810000 */
[----:B------:R-:W-:Y:S02]  /*c0c0*/  LDSM.16.MT88.4 R176, [R210+0x10000] ;  /* 0x01000000d2b0783b */ /* 0x000fe40000004200 */
[----:B------:R-:W-:Y:S04]  /*c0d0*/  FMNMX.FTZ R0, R9, R0, !PT ;  /* 0x0000000009007209 */ /* 0x000fe80007810000 */
        /* <DEDUP_REMOVED lines=24> */
[----:B------:R-:W-:Y:S01]  /*c260*/  SHFL.BFLY PT, R3, R148, 0x2, 0x1f ;  /* 0x0c401f0094037f89 */ /* 0x000fe200000e0000 */
[----:B------:R-:W-:Y:S04]  /*c270*/  FMNMX.FTZ R0, R30, R0, !PT ;  /* 0x000000001e007209 */ /* 0x000fe80007810000 */
[----:B------:R-:W-:Y:S04]  /*c280*/  FMNMX.FTZ R0, R31, R0, !PT ;  /* 0x000000001f007209 */ /* 0x000fe80007810000 */
[----:B------:R-:W-:Y:S04]  /*c290*/  FMNMX.FTZ R0, R34, R0, !PT ;  /* 0x0000000022007209 */ /* 0x000fe80007810000 */
[----:B------:R-:W-:Y:S05]  /*c2a0*/  FMNMX.FTZ R0, R35, R0, !PT ;  /* 0x0000000023007209 */ /* 0x000fea0007810000 */
        /* <DEDUP_REMOVED lines=8> */
[----:B------:R-:W-:Y:S02]  /*c330*/  LOP3.LUT R151, R237, UR14, R238, 0x96, !PT ;  /* 0x0000000eed977c12 */ /* 0x000fe4000f8e96ee */
[C---:B------:R-:W-:Y:S01]  /*c340*/  FSETP.NEU.FTZ.AND P1, PT, R148.reuse, -INF , PT ;  /* 0xff8000009400780b */ /* 0x040fe20003f3d000 */
[C---:B------:R-:W-:Y:S02]  /*c350*/  FMUL.FTZ R184, R148.reuse, c[0x0][0x23c] ;  /* 0x00008f0094b87a20 */ /* 0x040fe40000410000 */
[----:B------:R-:W-:Y:S01]  /*c360*/  FADD.FTZ R2, -R148, R149 ;  /* 0x0000009594027221 */ /* 0x000fe20000010100 */
[----:B------:R-:W-:Y:S01]  /*c370*/  MOV R149, UR4 ;  /* 0x0000000400957c02 */ /* 0x000fe20008000f00 */
[----:B------:R-:W-:Y:S01]  /*c380*/  IMAD.WIDE.U32 R188, R151, -0x326172a9, RZ ;  /* 0xcd9e8d5797bc7825 */ /* 0x000fe200078e00ff */
[----:B------:R-:W-:Y:S01]  /*c390*/  FSEL R184, R184, RZ, P1 ;  /* 0x000000ffb8b87208 */ /* 0x000fe20000800000 */
[----:B------:R-:W-:Y:S01]  /*c3a0*/  UIADD3 UR4, UR4, 0x1, URZ ;  /* 0x0000000104047890 */ /* 0x000fe2000fffe03f */
[----:B------:R-:W-:Y:S01]  /*c3b0*/  FSETP.NEU.FTZ.AND P1, PT, R3, -INF , PT ;  /* 0xff8000000300780b */ /* 0x000fe20003f3d000 */
[----:B------:R-:W-:Y:S01]  /*c3c0*/  FMUL.FTZ R2, R2, c[0x0][0x23c] ;  /* 0x00008f0002027a20 */ /* 0x000fe20000410000 */
[----:B------:R-:W-:Y:S01]  /*c3d0*/  LOP3.LUT R149, R239, UR25, R149, 0x96, !PT ;  /* 0x00000019ef957c12 */ /* 0x000fe2000f8e9695 */
[--C-:B------:R-:W-:Y:S01]  /*c3e0*/  FFMA.FTZ R8, R8, c[0x0][0x23c], -R184.reuse ;  /* 0x00008f0008087a23 */ /* 0x100fe200000108b8 */
[----:B------:R-:W-:Y:S01]  /*c3f0*/  FSEL R185, R185, RZ, P1 ;  /* 0x000000ffb9b97208 */ /* 0x000fe20000800000 */
[----:B------:R-:W-:Y:S02]  /*c400*/  FFMA.FTZ R9, R9, c[0x0][0x23c], -R184 ;  /* 0x00008f0009097a23 */ /* 0x000fe400000108b8 */
[----:B------:R1:W-:Y:S01]  /*c410*/  MUFU.EX2 R240, R8 ;  /* 0x0000000800f07308 */ /* 0x0003e20000000800 */
[----:B------:R-:W-:Y:S04]  /*c420*/  IMAD.WIDE.U32 R168, R149, -0x326172a9, RZ ;  /* 0xcd9e8d5795a87825 */ /* 0x000fe800078e00ff */
[--C-:B------:R-:W-:Y:S01]  /*c430*/  FFMA.FTZ R10, R10, c[0x0][0x23c], -R185.reuse ;  /* 0x00008f000a0a7a23 */ /* 0x100fe200000108b9 */
[----:B------:R-:W-:Y:S01]  /*c440*/  LOP3.LUT R0, R169, UR15, R242, 0x96, !PT ;  /* 0x0000000fa9007c12 */ /* 0x000fe2000f8e96f2 */
[--C-:B------:R-:W-:Y:S02]  /*c450*/  FFMA.FTZ R11, R11, c[0x0][0x23c], -R185.reuse ;  /* 0x00008f000b0b7a23 */ /* 0x100fe400000108b9 */
[--C-:B------:R-:W-:Y:S01]  /*c460*/  FFMA.FTZ R4, R4, c[0x0][0x23c], -R184.reuse ;  /* 0x00008f0004047a23 */ /* 0x100fe200000108b8 */
[----:B------:R2:W-:Y:S01]  /*c470*/  MUFU.EX2 R207, R9 ;  /* 0x0000000900cf7308 */ /* 0x0005e20000000800 */
[--C-:B------:R-:W-:Y:S02]  /*c480*/  FFMA.FTZ R5, R5, c[0x0][0x23c], -R184.reuse ;  /* 0x00008f0005057a23 */ /* 0x100fe400000108b8 */
[--C-:B------:R-:W-:Y:S02]  /*c490*/  FFMA.FTZ R6, R6, c[0x0][0x23c], -R185.reuse ;  /* 0x00008f0006067a23 */ /* 0x100fe400000108b9 */
[--C-:B------:R-:W-:Y:S02]  /*c4a0*/  FFMA.FTZ R7, R7, c[0x0][0x23c], -R185.reuse ;  /* 0x00008f0007077a23 */ /* 0x100fe400000108b9 */
[--C-:B------:R-:W-:Y:S02]  /*c4b0*/  FFMA.FTZ R32, R32, c[0x0][0x23c], -R184.reuse ;  /* 0x00008f0020207a23 */ /* 0x100fe400000108b8 */
[--C-:B------:R-:W-:Y:S01]  /*c4c0*/  FFMA.FTZ R34, R34, c[0x0][0x23c], -R185.reuse ;  /* 0x00008f0022227a23 */ /* 0x100fe200000108b9 */
[----:B------:R3:W-:Y:S01]  /*c4d0*/  MUFU.EX2 R206, R10 ;  /* 0x0000000a00ce7308 */ /* 0x0007e20000000800 */
[--C-:B------:R-:W-:Y:S02]  /*c4e0*/  FFMA.FTZ R16, R16, c[0x0][0x23c], -R184.reuse ;  /* 0x00008f0010107a23 */ /* 0x100fe400000108b8 */
[----:B------:R-:W-:Y:S01]  /*c4f0*/  FFMA.FTZ R17, R17, c[0x0][0x23c], -R184 ;  /* 0x00008f0011117a23 */ /* 0x000fe200000108b8 */
[----:B-1----:R-:W-:Y:S01]  /*c500*/  LOP3.LUT R8, R189, UR13, R168, 0x96, !PT ;  /* 0x0000000dbd087c12 */ /* 0x002fe2000f8e96a8 */
[----:B------:R-:W-:Y:S04]  /*c510*/  IMAD.WIDE.U32 R168, R0, -0x2daee0ad, RZ ;  /* 0xd2511f5300a87825 */ /* 0x000fe800078e00ff */
[--C-:B------:R-:W-:Y:S01]  /*c520*/  FFMA.FTZ R18, R18, c[0x0][0x23c], -R185.reuse ;  /* 0x00008f0012127a23 */ /* 0x100fe200000108b9 */
[----:B------:R1:W-:Y:S01]  /*c530*/  MUFU.EX2 R205, R11 ;  /* 0x0000000b00cd7308 */ /* 0x0003e20000000800 */
[--C-:B------:R-:W-:Y:S02]  /*c540*/  FFMA.FTZ R19, R19, c[0x0][0x23c], -R185.reuse ;  /* 0x00008f0013137a23 */ /* 0x100fe400000108b9 */
[--C-:B------:R-:W-:Y:S02]  /*c550*/  FFMA.FTZ R12, R12, c[0x0][0x23c], -R184.reuse ;  /* 0x00008f000c0c7a23 */ /* 0x100fe400000108b8 */
[----:B--2---:R-:W-:Y:S04]  /*c560*/  IMAD.WIDE.U32 R8, R8, -0x2daee0ad, RZ ;  /* 0xd2511f5308087825 */ /* 0x004fe800078e00ff */
[----:B------:R-:W-:Y:S01]  /*c570*/  FFMA.FTZ R13, R13, c[0x0][0x23c], -R184 ;  /* 0x00008f000d0d7a23 */ /* 0x000fe200000108b8 */
[----:B------:R2:W-:Y:S01]  /*c580*/  MUFU.EX2 R204, R4 ;  /* 0x0000000400cc7308 */ /* 0x0005e20000000800 */
[----:B------:R-:W-:Y:S01]  /*c590*/  LOP3.LUT R0, R9, UR10, R168, 0x96, !PT ;  /* 0x0000000a09007c12 */ /* 0x000fe2000f8e96a8 */
[--C-:B------:R-:W-:Y:S01]  /*c5a0*/  FFMA.FTZ R14, R14, c[0x0][0x23c], -R185.reuse ;  /* 0x00008f000e0e7a23 */ /* 0x100fe200000108b9 */
[----:B---3--:R-:W-:Y:S01]  /*c5b0*/  LOP3.LUT R10, R169, UR12, R236, 0x96, !PT ;  /* 0x0000000ca90a7c12 */ /* 0x008fe2000f8e96ec */
[--C-:B------:R-:W-:Y:S02]  /*c5c0*/  FFMA.FTZ R15, R15, c[0x0][0x23c], -R185.reuse ;  /* 0x00008f000f0f7a23 */ /* 0x100fe400000108b9 */
[----:B------:R-:W-:Y:S04]  /*c5d0*/  IMAD.WIDE.U32 R180, R0, -0x326172a9, RZ ;  /* 0xcd9e8d5700b47825 */ /* 0x000fe800078e00ff */
[----:B------:R3:W-:Y:S01]  /*c5e0*/  MUFU.EX2 R203, R5 ;  /* 0x0000000500cb7308 */ /* 0x0007e20000000800 */
[----:B------:R-:W-:Y:S04]  /*c5f0*/  IMAD.WIDE.U32 R168, R10, -0x326172a9, RZ ;  /* 0xcd9e8d570aa87825 */ /* 0x000fe800078e00ff */
[----:B------:R-:W-:Y:S01]  /*c600*/  FFMA.FTZ R24, R24, c[0x0][0x23c], -R184 ;  /* 0x00008f0018187a23 */ /* 0x000fe200000108b8 */
[----:B------:R-:W-:Y:S01]  /*c610*/  LOP3.LUT R0, R181, UR9, R168, 0x96, !PT ;  /* 0x00000009b5007c12 */ /* 0x000fe2000f8e96a8 */
[----:B------:R-:W-:Y:S01]  /*c620*/  FFMA.FTZ R25, R25, c[0x0][0x23c], -R184 ;  /* 0x00008f0019197a23 */ /* 0x000fe200000108b8 */
[----:B------:R-:W-:Y:S01]  /*c630*/  LOP3.LUT R10, R169, UR11, R188, 0x96, !PT ;  /* 0x0000000ba90a7c12 */ /* 0x000fe2000f8e96bc */
[--C-:B------:R-:W-:Y:S01]  /*c640*/  FFMA.FTZ R26, R26, c[0x0][0x23c], -R185.reuse ;  /* 0x00008f001a1a7a23 */ /* 0x100fe200000108b9 */
[----:B------:R4:W-:Y:S01]  /*c650*/  MUFU.EX2 R202, R6 ;  /* 0x0000000600ca7308 */ /* 0x0009e20000000800 */
[----:B------:R-:W-:Y:S04]  /*c660*/  IMAD.WIDE.U32 R182, R0, -0x2daee0ad, RZ ;  /* 0xd2511f5300b67825 */ /* 0x000fe800078e00ff */
[----:B-1----:R-:W-:Y:S04]  /*c670*/  IMAD.WIDE.U32 R10, R10, -0x2daee0ad, RZ ;  /* 0xd2511f530a0a7825 */ /* 0x002fe800078e00ff */
[----:B------:R-:W-:Y:S01]  /*c680*/  FADD.FTZ R0, -R3, R150 ;  /* 0x0000009603007221 */ /* 0x000fe20000010100 */
[----:B------:R1:W-:Y:S01]  /*c690*/  MUFU.EX2 R201, R7 ;  /* 0x0000000700c97308 */ /* 0x0003e20000000800 */
[----:B--2---:R-:W-:Y:S01]  /*c6a0*/  LOP3.LUT R4, R183, UR6, R10, 0x96, !PT ;  /* 0x00000006b7047c12 */ /* 0x004fe2000f8e960a */
[--C-:B------:R-:W-:Y:S01]  /*c6b0*/  FFMA.FTZ R27, R27, c[0x0][0x23c], -R185.reuse ;  /* 0x00008f001b1b7a23 */ /* 0x100fe200000108b9 */
[----:B------:R-:W-:Y:S01]  /*c6c0*/  LOP3.LUT R8, R11, UR8, R8, 0x96, !PT ;  /* 0x000000080b087c12 */ /* 0x000fe2000f8e9608 */
[----:B------:R-:W-:Y:S02]  /*c6d0*/  FMUL.FTZ R0, R0, c[0x0][0x23c] ;  /* 0x00008f0000007a20 */ /* 0x000fe40000410000 */
[----:B---3--:R-:W-:Y:S04]  /*c6e0*/  IMAD.WIDE.U32 R4, R4, -0x326172a9, RZ ;  /* 0xcd9e8d5704047825 */ /* 0x008fe800078e00ff */
[----:B------:R-:W-:Y:S01]  /*c6f0*/  IMAD.WIDE.U32 R186, R8, -0x326172a9, RZ ;  /* 0xcd9e8d5708ba7825 */ /* 0x000fe200078e00ff */
[----:B------:R-:W2:Y:S01]  /*c700*/  MUFU.EX2 R2, R2 ;  /* 0x0000000200027308 */ /* 0x000ea20000000800 */
[----:B------:R-:W-:Y:S02]  /*c710*/  SHF.R.U32.HI R11, RZ, 0x18, R4 ;  /* 0x00000018ff0b7819 */ /* 0x000fe40000011604 */
[----:B----4-:R-:W-:Y:S01]  /*c720*/  LOP3.LUT R6, R4, 0xffff, RZ, 0xc0, !PT ;  /* 0x0000ffff04067812 */ /* 0x010fe200078ec0ff */
[----:B------:R-:W-:Y:S01]  /*c730*/  FFMA.FTZ R20, R20, c[0x0][0x23c], -R184 ;  /* 0x00008f0014147a23 */ /* 0x000fe200000108b8 */
[----:B------:R-:W-:Y:S01]  /*c740*/  LOP3.LUT R5, R5, UR16, R186, 0x96, !PT ;  /* 0x0000001005057c12 */ /* 0x000fe2000f8e96ba */
[----:B------:R-:W-:Y:S01]  /*c750*/  FFMA.FTZ R22, R22, c[0x0][0x23c], -R185 ;  /* 0x00008f0016167a23 */ /* 0x000fe200000108b9 */
[----:B------:R-:W-:Y:S01]  /*c760*/  SHF.R.U32.HI R8, RZ, 0x10, R4 ;  /* 0x00000010ff087819 */ /* 0x000fe20000011604 */
[--C-:B------:R-:W-:Y:S01]  /*c770*/  FFMA.FTZ R28, R28, c[0x0][0x23c], -R184.reuse ;  /* 0x00008f001c1c7a23 */ /* 0x100fe200000108b8 */
[----:B------:R-:W-:Y:S01]  /*c780*/  LOP3.LUT R149, R4, 0xff, RZ, 0xc0, !PT ;  /* 0x000000ff04957812 */ /* 0x000fe200078ec0ff */
[----:B------:R-:W3:Y:S01]  /*c790*/  MUFU.EX2 R0, R0 ;  /* 0x0000000000007308 */ /* 0x000ee20000000800 */
[----:B------:R-:W-:Y:S01]  /*c7a0*/  LOP3.LUT R4, R5, 0xffff, RZ, 0xc0, !PT ;  /* 0x0000ffff05047812 */ /* 0x000fe200078ec0ff */
[----:B------:R-:W-:Y:S01]  /*c7b0*/  FFMA.FTZ R29, R29, c[0x0][0x23c], -R184 ;  /* 0x00008f001d1d7a23 */ /* 0x000fe200000108b8 */
[----:B-1----:R-:W-:Y:S01]  /*c7c0*/  SHF.R.U32.HI R7, RZ, 0x10, R5 ;  /* 0x00000010ff077819 */ /* 0x002fe20000011605 */
[--C-:B------:R-:W-:Y:S01]  /*c7d0*/  FFMA.FTZ R30, R30, c[0x0][0x23c], -R185.reuse ;  /* 0x00008f001e1e7a23 */ /* 0x100fe200000108b9 */
[----:B------:R-:W-:Y:S01]  /*c7e0*/  SHF.R.U32.HI R10, RZ, 0x8, R6 ;  /* 0x00000008ff0a7819 */ /* 0x000fe20000011606 */
[----:B------:R-:W-:Y:S01]  /*c7f0*/  FFMA.FTZ R31, R31, c[0x0][0x23c], -R185 ;  /* 0x00008f001f1f7a23 */ /* 0x000fe200000108b9 */
[----:B------:R-:W-:Y:S02]  /*c800*/  LOP3.LUT R9, R8, 0xff, RZ, 0xc0, !PT ;  /* 0x000000ff08097812 */ /* 0x000fe400078ec0ff */
[----:B------:R-:W-:Y:S01]  /*c810*/  LOP3.LUT R8, R5, 0xff, RZ, 0xc0, !PT ;  /* 0x000000ff05087812 */ /* 0x000fe200078ec0ff */
[----:B------:R1:W-:Y:S01]  /*c820*/  MUFU.EX2 R200, R16 ;  /* 0x0000001000c87308 */ /* 0x0003e20000000800 */
[----:B------:R-:W-:Y:S02]  /*c830*/  SHF.R.U32.HI R6, RZ, 0x18, R5 ;  /* 0x00000018ff067819 */ /* 0x000fe40000011605 */
[----:B------:R-:W-:Y:S01]  /*c840*/  SHF.R.U32.HI R5, RZ, 0x8, R4 ;  /* 0x00000008ff057819 */ /* 0x000fe20000011604 */
[C---:B--2---:R-:W-:Y:S01]  /*c850*/  FMUL.FTZ R36, R2.reuse, R36 ;  /* 0x0000002402247220 */ /* 0x044fe20000410000 */
[----:B------:R-:W-:Y:S01]  /*c860*/  LOP3.LUT R4, R7, 0xff, RZ, 0xc0, !PT ;  /* 0x000000ff07047812 */ /* 0x000fe200078ec0ff */
[C---:B------:R-:W-:Y:S01]  /*c870*/  FMUL.FTZ R37, R2.reuse, R37 ;  /* 0x0000002502257220 */ /* 0x040fe20000410000 */
[----:B------:R-:W-:Y:S01]  /*c880*/  PRMT R10, R149, 0x5410, R10 ;  /* 0x00005410950a7816 */ /* 0x000fe2000000000a */
[C---:B------:R-:W-:Y:S01]  /*c890*/  FMUL.FTZ R40, R2.reuse, R40 ;  /* 0x0000002802287220 */ /* 0x040fe20000410000 */
[----:B------:R-:W-:Y:S01]  /*c8a0*/  PRMT R9, R9, 0x5410, R11 ;  /* 0x0000541009097816 */ /* 0x000fe2000000000b */
[----:B------:R-:W-:Y:S01]  /*c8b0*/  FMUL.FTZ R41, R2, R41 ;  /* 0x0000002902297220 */ /* 0x000fe20000410000 */
[----:B------:R-:W-:Y:S01]  /*c8c0*/  PRMT R5, R8, 0x5410, R5 ;  /* 0x0000541008057816 */ /* 0x000fe20000000005 */
[--C-:B------:R-:W-:Y:S01]  /*c8d0*/  HSET2.LE.AND R170, R10, R245.reuse, PT ;  /* 0x000000f50aaa7233 */ /* 0x100fe20003803000 */
[----:B------:R-:W-:Y:S01]  /*c8e0*/  PRMT R4, R4, 0x5410, R6 ;  /* 0x0000541004047816 */ /* 0x000fe20000000006 */
[--C-:B------:R-:W-:Y:S01]  /*c8f0*/  HSET2.LE.AND R171, R9, R245.reuse, PT ;  /* 0x000000f509ab7233 */ /* 0x100fe20003803000 */
[----:B------:R-:W-:Y:S01]  /*c900*/  F2FP.BF16.PACK_AB R6, R203, R204 ;  /* 0x000000cccb06723e */ /* 0x000fe200000010ff */
[--C-:B------:R-:W-:Y:S01]  /*c910*/  HSET2.LE.AND R168, R5, R245.reuse, PT ;  /* 0x000000f505a87233 */ /* 0x100fe20003803000 */
[----:B------:R-:W-:Y:S01]  /*c920*/  F2FP.BF16.PACK_AB R5, R205, R206 ;  /* 0x000000cecd05723e */ /* 0x000fe200000010ff */
[--C-:B------:R-:W-:Y:S01]  /*c930*/  HSET2.LE.AND R169, R4, R245.reuse, PT ;  /* 0x000000f504a97233 */ /* 0x100fe20003803000 */
[----:B------:R-:W-:Y:S01]  /*c940*/  F2FP.BF16.PACK_AB R4, R207, R240 ;  /* 0x000000f0cf04723e */ /* 0x000fe200000010ff */
[C---:B------:R-:W-:Y:S01]  /*c950*/  FMUL.FTZ R8, R2.reuse, R156 ;  /* 0x0000009c02087220 */ /* 0x040fe20000410000 */
[----:B------:R-:W-:Y:S01]  /*c960*/  F2FP.BF16.PACK_AB R7, R201, R202 ;  /* 0x000000cac907723e */ /* 0x000fe200000010ff */
[----:B------:R-:W-:Y:S01]  /*c970*/  FMUL.FTZ R9, R2, R157 ;  /* 0x0000009d02097220 */ /* 0x000fe20000410000 */
[----:B------:R-:W-:Y:S01]  /*c980*/  LOP3.LUT R170, R170, R4, RZ, 0xc0, !PT ;  /* 0x00000004aaaa7212 */ /* 0x000fe200078ec0ff */
[C---:B------:R-:W-:Y:S01]  /*c990*/  FMUL.FTZ R4, R2.reuse, R152 ;  /* 0x0000009802047220 */ /* 0x040fe20000410000 */
[----:B------:R-:W-:Y:S01]  /*c9a0*/  LOP3.LUT R171, R171, R5, RZ, 0xc0, !PT ;  /* 0x00000005abab7212 */ /* 0x000fe200078ec0ff */
[----:B------:R-:W-:Y:S01]  /*c9b0*/  FMUL.FTZ R5, R2, R153 ;  /* 0x0000009902057220 */ /* 0x000fe20000410000 */
[----:B------:R-:W-:Y:S01]  /*c9c0*/  LOP3.LUT R168, R168, R6, RZ, 0xc0, !PT ;  /* 0x00000006a8a87212 */ /* 0x000fe200078ec0ff */
[C---:B---3--:R-:W-:Y:S01]  /*c9d0*/  FMUL.FTZ R6, R0.reuse, R154 ;  /* 0x0000009a00067220 */ /* 0x048fe20000410000 */
[----:B------:R-:W-:Y:S01]  /*c9e0*/  LOP3.LUT R169, R169, R7, RZ, 0xc0, !PT ;  /* 0x00000007a9a97212 */ /* 0x000fe200078ec0ff */
[C---:B------:R-:W-:Y:S01]  /*c9f0*/  FMUL.FTZ R7, R0.reuse, R155 ;  /* 0x0000009b00077220 */ /* 0x040fe20000410000 */
[----:B------:R-:W-:Y:S01]  /*ca00*/  LOP3.LUT R150, R187, UR7, R180, 0x96, !PT ;  /* 0x00000007bb967c12 */ /* 0x000fe2000f8e96b4 */
[----:B------:R-:W2:Y:S01]  /*ca10*/  LDSM.16.MT88.4 R152, [R212+0x10000] ;  /* 0x01000000d498783b */ /* 0x000ea20000004200 */
[C---:B------:R-:W-:Y:S01]  /*ca20*/  FMUL.FTZ R10, R0.reuse, R158 ;  /* 0x0000009e000a7220 */ /* 0x040fe20000410000 */
[----:B------:R3:W4:Y:S01]  /*ca30*/  MUFU.EX2 R199, R17 ;  /* 0x0000001100c77308 */ /* 0x0007220000000800 */
[----:B------:R-:W-:Y:S02]  /*ca40*/  FMUL.FTZ R11, R0, R159 ;  /* 0x0000009f000b7220 */ /* 0x000fe40000410000 */
[C---:B------:R-:W-:Y:S03]  /*ca50*/  HMMA.16816.F32.BF16 R4, R168.reuse, R172, R4 ;  /* 0x000000aca804723c */ /* 0x040fe60000041804 */
[----:B------:R-:W5:Y:S02]  /*ca60*/  LDSM.16.MT88.4 R156, [R211+0x10000] ;  /* 0x01000000d39c783b */ /* 0x000f640000004200 */
[----:B-1----:R-:W-:Y:S02]  /*ca70*/  FMUL.FTZ R16, R2, R160 ;  /* 0x000000a002107220 */ /* 0x002fe40000410000 */
[C---:B------:R-:W-:Y:S01]  /*ca80*/  FMUL.FTZ R38, R0.reuse, R38 ;  /* 0x0000002600267220 */ /* 0x040fe20000410000 */
[C---:B------:R-:W-:Y:S01]  /*ca90*/  HMMA.16816.F32.BF16 R8, R168.reuse, R174, R8 ;  /* 0x000000aea808723c */ /* 0x040fe20000041808 */
[----:B------:R1:W-:Y:S02]  /*caa0*/  MUFU.EX2 R198, R18 ;  /* 0x0000001200c67308 */ /* 0x0003e40000000800 */
[----:B------:R-:W4:Y:S01]  /*cab0*/  LDSM.16.MT88.4 R172, [R209+0x12000] ;  /* 0x01200000d1ac783b */ /* 0x000f220000004200 */
[C---:B------:R-:W-:Y:S02]  /*cac0*/  FMUL.FTZ R39, R0.reuse, R39 ;  /* 0x0000002700277220 */ /* 0x040fe40000410000 */
[C---:B------:R-:W-:Y:S02]  /*cad0*/  FMUL.FTZ R42, R0.reuse, R42 ;  /* 0x0000002a002a7220 */ /* 0x040fe40000410000 */
[----:B------:R-:W-:Y:S03]  /*cae0*/  FMUL.FTZ R43, R0, R43 ;  /* 0x0000002b002b7220 */ /* 0x000fe60000410000 */
[C---:B------:R-:W-:Y:S01]  /*caf0*/  HMMA.16816.F32.BF16 R36, R168.reuse, R176, R36 ;  /* 0x000000b0a824723c */ /* 0x040fe20000041824 */
[----:B------:R5:W4:Y:S02]  /*cb00*/  MUFU.EX2 R197, R19 ;  /* 0x0000001300c57308 */ /* 0x000b240000000800 */
[C---:B---3--:R-:W-:Y:S02]  /*cb10*/  FMUL.FTZ R17, R2.reuse, R161 ;  /* 0x000000a102117220 */ /* 0x048fe40000410000 */
[C---:B------:R-:W-:Y:S02]  /*cb20*/  FMUL.FTZ R44, R2.reuse, R44 ;  /* 0x0000002c022c7220 */ /* 0x040fe40000410000 */
[----:B------:R-:W-:Y:S01]  /*cb30*/  FMUL.FTZ R45, R2, R45 ;  /* 0x0000002d022d7220 */ /* 0x000fe20000410000 */
[C---:B------:R-:W-:Y:S01]  /*cb40*/  HMMA.16816.F32.BF16 R40, R168.reuse, R178, R40 ;  /* 0x000000b2a828723c */ /* 0x040fe20000041828 */
[----:B------:R-:W-:Y:S02]  /*cb50*/  LDSM.16.MT88.4 R176, [R212+0x10800] ;  /* 0x01080000d4b0783b */ /* 0x000fe40000004200 */
[----:B------:R3:W-:Y:S01]  /*cb60*/  MUFU.EX2 R194, R14 ;  /* 0x0000000e00c27308 */ /* 0x0007e20000000800 */
[C---:B------:R-:W-:Y:S02]  /*cb70*/  FMUL.FTZ R46, R0.reuse, R46 ;  /* 0x0000002e002e7220 */ /* 0x040fe40000410000 */
[C---:B------:R-:W-:Y:S02]  /*cb80*/  FMUL.FTZ R47, R0.reuse, R47 ;  /* 0x0000002f002f7220 */ /* 0x040fe40000410000 */
[----:B-1----:R-:W-:Y:S04]  /*cb90*/  FMUL.FTZ R18, R0, R162 ;  /* 0x000000a200127220 */ /* 0x002fe80000410000 */
[C---:B------:R-:W-:Y:S01]  /*cba0*/  FMUL.FTZ R48, R2.reuse, R48 ;  /* 0x0000003002307220 */ /* 0x040fe20000410000 */
[C---:B--2---:R-:W-:Y:S01]  /*cbb0*/  HMMA.16816.F32.BF16 R44, R168.reuse, R152, R44 ;  /* 0x00000098a82c723c */ /* 0x044fe2000004182c */
[----:B------:R1:W-:Y:S02]  /*cbc0*/  MUFU.EX2 R193, R15 ;  /* 0x0000000f00c17308 */ /* 0x0003e40000000800 */
[----:B------:R-:W-:Y:S02]  /*cbd0*/  FMUL.FTZ R49, R2, R49 ;  /* 0x0000003102317220 */ /* 0x000fe40000410000 */
[C---:B------:R-:W-:Y:S02]  /*cbe0*/  FMUL.FTZ R50, R0.reuse, R50 ;  /* 0x0000003200327220 */ /* 0x040fe40000410000 */
[C---:B------:R-:W-:Y:S02]  /*cbf0*/  FMUL.FTZ R51, R0.reuse, R51 ;  /* 0x0000003300337220 */ /* 0x040fe40000410000 */
[----:B-----5:R-:W-:Y:S02]  /*cc00*/  FMUL.FTZ R19, R0, R163 ;  /* 0x000000a300137220 */ /* 0x020fe40000410000 */
[----:B------:R-:W-:Y:S01]  /*cc10*/  LDSM.16.MT88.4 R160, [R209+0x10800] ;  /* 0x01080000d1a0783b */ /* 0x000fe20000004200 */
[C---:B------:R-:W-:Y:S01]  /*cc20*/  FMUL.FTZ R52, R2.reuse, R52 ;  /* 0x0000003402347220 */ /* 0x040fe20000410000 */
[----:B------:R2:W-:Y:S01]  /*cc30*/  MUFU.EX2 R196, R12 ;  /* 0x0000000c00c47308 */ /* 0x0005e20000000800 */
[C---:B------:R-:W-:Y:S03]  /*cc40*/  HMMA.16816.F32.BF16 R48, R168.reuse, R154, R48 ;  /* 0x0000009aa830723c */ /* 0x040fe60000041830 */
[----:B------:R-:W-:Y:S02]  /*cc50*/  FMUL.FTZ R53, R2, R53 ;  /* 0x0000003502357220 */ /* 0x000fe40000410000 */
[----:B------:R-:W5:Y:S01]  /*cc60*/  LDSM.16.MT88.4 R152, [R210+0x12000] ;  /* 0x01200000d298783b */ /* 0x000f620000004200 */
[C---:B------:R-:W-:Y:S02]  /*cc70*/  FMUL.FTZ R54, R0.reuse, R54 ;  /* 0x0000003600367220 */ /* 0x040fe40000410000 */
[C---:B------:R-:W-:Y:S01]  /*cc80*/  FMUL.FTZ R55, R0.reuse, R55 ;  /* 0x0000003700377220 */ /* 0x040fe20000410000 */
[----:B------:R2:W2:Y:S03]  /*cc90*/  MUFU.EX2 R195, R13 ;  /* 0x0000000d00c37308 */ /* 0x0004a60000000800 */
[C---:B---3--:R-:W-:Y:S02]  /*cca0*/  FMUL.FTZ R14, R0.reuse, R166 ;  /* 0x000000a6000e7220 */ /* 0x048fe40000410000 */
[----:B-1----:R-:W-:Y:S01]  /*ccb0*/  FMUL.FTZ R15, R0, R167 ;  /* 0x000000a7000f7220 */ /* 0x002fe20000410000 */
[C---:B------:R-:W-:Y:S03]  /*ccc0*/  HMMA.16816.F32.BF16 R52, R168.reuse, R156, R52 ;  /* 0x0000009ca834723c */ /* 0x040fe60000041834 */
[C---:B------:R-:W-:Y:S01]  /*ccd0*/  FMUL.FTZ R56, R2.reuse, R56 ;  /* 0x0000003802387220 */ /* 0x040fe20000410000 */
[----:B------:R1:W-:Y:S01]  /*cce0*/  MUFU.EX2 R192, R24 ;  /* 0x0000001800c07308 */ /* 0x0003e20000000800 */
[----:B------:R-:W-:Y:S02]  /*ccf0*/  FMUL.FTZ R57, R2, R57 ;  /* 0x0000003902397220 */ /* 0x000fe40000410000 */
[C---:B------:R-:W-:Y:S02]  /*cd00*/  FMUL.FTZ R58, R0.reuse, R58 ;  /* 0x0000003a003a7220 */ /* 0x040fe40000410000 */
[----:B------:R-:W-:Y:S03]  /*cd10*/  FMUL.FTZ R59, R0, R59 ;  /* 0x0000003b003b7220 */ /* 0x000fe60000410000 */
[C---:B------:R-:W-:Y:S02]  /*cd20*/  FMUL.FTZ R60, R2.reuse, R60 ;  /* 0x0000003c023c7220 */ /* 0x040fe40000410000 */
[----:B------:R-:W-:Y:S01]  /*cd30*/  FMUL.FTZ R61, R2, R61 ;  /* 0x0000003d023d7220 */ /* 0x000fe20000410000 */
[----:B------:R3:W-:Y:S01]  /*cd40*/  MUFU.EX2 R191, R25 ;  /* 0x0000001900bf7308 */ /* 0x0007e20000000800 */
[C---:B------:R-:W-:Y:S01]  /*cd50*/  HMMA.16816.F32.BF16 R56, R168.reuse, R158, R56 ;  /* 0x0000009ea838723c */ /* 0x040fe20000041838 */
[----:B------:R-:W1:Y:S02]  /*cd60*/  LDSM.16.MT88.4 R156, [R212+0x12000] ;  /* 0x01200000d49c783b */ /* 0x000e640000004200 */
[C---:B------:R-:W-:Y:S02]  /*cd70*/  FMUL.FTZ R62, R0.reuse, R62 ;  /* 0x0000003e003e7220 */ /* 0x040fe40000410000 */
[----:B------:R-:W-:Y:S02]  /*cd80*/  FMUL.FTZ R63, R0, R63 ;  /* 0x0000003f003f7220 */ /* 0x000fe40000410000 */
[C---:B------:R-:W-:Y:S02]  /*cd90*/  FMUL.FTZ R64, R2.reuse, R64 ;  /* 0x0000004002407220 */ /* 0x040fe40000410000 */
[----:B------:R-:W-:Y:S01]  /*cda0*/  FMUL.FTZ R65, R2, R65 ;  /* 0x0000004102417220 */ /* 0x000fe20000410000 */
[----:B------:R1:W-:Y:S02]  /*cdb0*/  MUFU.EX2 R190, R26 ;  /* 0x0000001a00be7308 */ /* 0x0003e40000000800 */
        /* <DEDUP_REMOVED lines=11> */
[C---:B-----5:R-:W-:Y:S03]  /*ce70*/  HMMA.16816.F32.BF16 R68, R168.reuse, R152, R68 ;  /* 0x00000098a844723c */ /* 0x060fe60000041844 */
[C---:B------:R-:W-:Y:S02]  /*ce80*/  FMUL.FTZ R74, R0.reuse, R74 ;  /* 0x0000004a004a7220 */ /* 0x040fe40000410000 */
[----:B------:R-:W-:Y:S02]  /*ce90*/  FMUL.FTZ R75, R0, R75 ;  /* 0x0000004b004b7220 */ /* 0x000fe40000410000 */
[C---:B------:R-:W-:Y:S02]  /*cea0*/  FMUL.FTZ R76, R2.reuse, R76 ;  /* 0x0000004c024c7220 */ /* 0x040fe40000410000 */
[----:B------:R-:W-:Y:S03]  /*ceb0*/  FMUL.FTZ R77, R2, R77 ;  /* 0x0000004d024d7220 */ /* 0x000fe60000410000 */
[C---:B------:R-:W-:Y:S01]  /*cec0*/  HMMA.16816.F32.BF16 R72, R168.reuse, R154, R72 ;  /* 0x0000009aa848723c */ /* 0x040fe20000041848 */
[----:B------:R-:W5:Y:S02]  /*ced0*/  LDSM.16.MT88.4 R152, [R209+0x14000] ;  /* 0x01400000d198783b */ /* 0x000f640000004200 */
        /* <DEDUP_REMOVED lines=84> */
[----:B------:R-:W-:Y:S05]  /*d420*/  IMAD.WIDE.U32 R150, R150, -0x2daee0ad, RZ ;  /* 0xd2511f5396967825 */ /* 0x000fea00078e00ff */
[C---:B------:R-:W-:Y:S01]  /*d430*/  HMMA.16816.F32.BF16 R136, R168.reuse, R174, R136 ;  /* 0x000000aea888723c */ /* 0x040fe20000041888 */
[----:B------:R-:W4:Y:S02]  /*d440*/  LDSM.16.MT88.4 R172, [R210+0x10800] ;  /* 0x01080000d2ac783b */ /* 0x000f240000004200 */
[--C-:B--2---:R-:W-:Y:S01]  /*d450*/  SHF.R.U32.HI R12, RZ, 0x10, R150.reuse ;  /* 0x00000010ff0c7819 */ /* 0x104fe20000011696 */
[----:B------:R-:W-:Y:S01]  /*d460*/  FMUL.FTZ R140, R2, R140 ;  /* 0x0000008c028c7220 */ /* 0x000fe20000410000 */
[----:B------:R-:W-:Y:S01]  /*d470*/  LOP3.LUT R149, R150, 0xffff, RZ, 0xc0, !PT ;  /* 0x0000ffff96957812 */ /* 0x000fe200078ec0ff */
[----:B------:R-:W-:Y:S01]  /*d480*/  FMUL.FTZ R141, R2, R141 ;  /* 0x0000008d028d7220 */ /* 0x000fe20000410000 */
[----:B------:R-:W-:Y:S01]  /*d490*/  LOP3.LUT R12, R12, 0xff, RZ, 0xc0, !PT ;  /* 0x000000ff0c0c7812 */ /* 0x000fe200078ec0ff */
[C---:B-----5:R-:W-:Y:S04]  /*d4a0*/  HMMA.16816.F32.BF16 R16, R168.reuse, R152, R16 ;  /* 0x00000098a810723c */ /* 0x060fe80000041810 */
[C---:B------:R-:W-:Y:S01]  /*d4b0*/  FMUL.FTZ R142, R0.reuse, R142 ;  /* 0x0000008e008e7220 */ /* 0x040fe20000410000 */
[----:B------:R-:W-:Y:S01]  /*d4c0*/  SHF.R.U32.HI R149, RZ, 0x8, R149 ;  /* 0x00000008ff957819 */ /* 0x000fe20000011695 */
[----:B------:R-:W-:Y:S01]  /*d4d0*/  FMUL.FTZ R143, R0, R143 ;  /* 0x0000008f008f7220 */ /* 0x000fe20000410000 */
[----:B------:R-:W-:Y:S01]  /*d4e0*/  LOP3.LUT R153, R150, 0xff, RZ, 0xc0, !PT ;  /* 0x000000ff96997812 */ /* 0x000fe200078ec0ff */
[C---:B------:R-:W-:Y:S01]  /*d4f0*/  FMUL.FTZ R144, R2.reuse, R144 ;  /* 0x0000009002907220 */ /* 0x040fe20000410000 */
[----:B------:R-:W-:Y:S03]  /*d500*/  SHF.R.U32.HI R152, RZ, 0x18, R150 ;  /* 0x00000018ff987819 */ /* 0x000fe60000011696 */
[----:B------:R-:W-:Y:S01]  /*d510*/  LOP3.LUT R150, R151, UR17, R182, 0x96, !PT ;  /* 0x0000001197967c12 */ /* 0x000fe2000f8e96b6 */
[C---:B------:R-:W-:Y:S01]  /*d520*/  HMMA.16816.F32.BF16 R140, R168.reuse, R154, R140 ;  /* 0x0000009aa88c723c */ /* 0x040fe2000004188c */
[----:B------:R-:W-:Y:S02]  /*d530*/  LDSM.16.MT88.4 R180, [R209+0x12800] ;  /* 0x01280000d1b4783b */ /* 0x000fe40000004200 */
[----:B------:R-:W-:Y:S01]  /*d540*/  SHF.R.U32.HI R13, RZ, 0x10, R150 ;  /* 0x00000010ff0d7819 */ /* 0x000fe20000011696 */
[----:B------:R-:W-:Y:S01]  /*d550*/  FMUL.FTZ R145, R2, R145 ;  /* 0x0000009102917220 */ /* 0x000fe20000410000 */
[----:B------:R-:W-:Y:S01]  /*d560*/  PRMT R186, R12, 0x5410, R152 ;  /* 0x000054100cba7816 */ /* 0x000fe20000000098 */
[----:B------:R-:W-:Y:S01]  /*d570*/  FMUL.FTZ R146, R0, R146 ;  /* 0x0000009200927220 */ /* 0x000fe20000410000 */
[----:B------:R-:W-:Y:S01]  /*d580*/  LOP3.LUT R12, R150, 0xffff, RZ, 0xc0, !PT ;  /* 0x0000ffff960c7812 */ /* 0x000fe200078ec0ff */
[----:B------:R-:W-:Y:S01]  /*d590*/  FMUL.FTZ R147, R0, R147 ;  /* 0x0000009300937220 */ /* 0x000fe20000410000 */
[----:B------:R-:W-:Y:S03]  /*d5a0*/  LOP3.LUT R151, R13, 0xff, RZ, 0xc0, !PT ;  /* 0x000000ff0d977812 */ /* 0x000fe600078ec0ff */
[----:B------:R-:W-:Y:S01]  /*d5b0*/  FMUL.FTZ R13, R2, R165 ;  /* 0x000000a5020d7220 */ /* 0x000fe20000410000 */
[----:B------:R-:W-:Y:S01]  /*d5c0*/  PRMT R149, R153, 0x5410, R149 ;  /* 0x0000541099957816 */ /* 0x000fe20000000095 */
[----:B------:R-:W-:Y:S01]  /*d5d0*/  FFMA.FTZ R0, R0, R244, R202 ;  /* 0x000000f400007223 */ /* 0x000fe200000100ca */
[----:B------:R-:W-:Y:S02]  /*d5e0*/  LOP3.LUT R152, R150, 0xff, RZ, 0xc0, !PT ;  /* 0x000000ff96987812 */ /* 0x000fe400078ec0ff */
[----:B------:R-:W-:Y:S01]  /*d5f0*/  SHF.R.U32.HI R153, RZ, 0x18, R150 ;  /* 0x00000018ff997819 */ /* 0x000fe20000011696 */
[--C-:B------:R-:W-:Y:S01]  /*d600*/  HSET2.LE.AND R154, R149, R245.reuse, PT ;  /* 0x000000f5959a7233 */ /* 0x100fe20003803000 */
[----:B------:R-:W-:Y:S01]  /*d610*/  SHF.R.U32.HI R150, RZ, 0x8, R12 ;  /* 0x00000008ff967819 */ /* 0x000fe2000001160c */
[----:B------:R-:W-:Y:S01]  /*d620*/  FMUL.FTZ R12, R2, R164 ;  /* 0x000000a4020c7220 */ /* 0x000fe20000410000 */
[----:B------:R-:W-:Y:S01]  /*d630*/  PRMT R153, R151, 0x5410, R153 ;  /* 0x0000541097997816 */ /* 0x000fe20000000099 */
[----:B------:R-:W2:Y:S01]  /*d640*/  LDSM.16.MT88.4 R164, [R211+0x10800] ;  /* 0x01080000d3a4783b */ /* 0x000ea20000004200 */
[----:B------:R-:W-:Y:S01]  /*d650*/  PRMT R150, R152, 0x5410, R150 ;  /* 0x0000541098967816 */ /* 0x000fe20000000096 */
[----:B------:R-:W-:Y:S01]  /*d660*/  FFMA.FTZ R2, R2, R241, R204 ;  /* 0x000000f102027223 */ /* 0x000fe200000100cc */
[----:B------:R-:W-:Y:S01]  /*d670*/  F2FP.BF16.PACK_AB R149, R199, R200 ;  /* 0x000000c8c795723e */ /* 0x000fe200000010ff */
[--C-:B------:R-:W-:Y:S01]  /*d680*/  HSET2.LE.AND R153, R153, R245.reuse, PT ;  /* 0x000000f599997233 */ /* 0x100fe20003803000 */
[C---:B-1----:R-:W-:Y:S03]  /*d690*/  HMMA.16816.F32.BF16 R12, R168.reuse, R156, R12 ;  /* 0x0000009ca80c723c */ /* 0x042fe6000004180c */
[----:B------:R-:W-:Y:S01]  /*d6a0*/  LOP3.LUT R154, R154, R149, RZ, 0xc0, !PT ;  /* 0x000000959a9a7212 */ /* 0x000fe200078ec0ff */
[--C-:B------:R-:W-:Y:S01]  /*d6b0*/  HSET2.LE.AND R149, R186, R245.reuse, PT ;  /* 0x000000f5ba957233 */ /* 0x100fe20003803000 */
[----:B------:R-:W-:Y:S01]  /*d6c0*/  F2FP.BF16.PACK_AB R155, R197, R198 ;  /* 0x000000c6c59b723e */ /* 0x000fe200000010ff */
[--C-:B------:R-:W-:Y:S01]  /*d6d0*/  HSET2.LE.AND R150, R150, R245.reuse, PT ;  /* 0x000000f596967233 */ /* 0x100fe20003803000 */
[----:B------:R-:W-:Y:S01]  /*d6e0*/  F2FP.BF16.PACK_AB R152, R195, R196 ;  /* 0x000000c4c398723e */ /* 0x000fe200000010ff */
[----:B------:R-:W-:Y:S01]  /*d6f0*/  HMMA.16816.F32.BF16 R144, R168, R158, R144 ;  /* 0x0000009ea890723c */ /* 0x000fe20000041890 */
[----:B------:R-:W1:Y:S01]  /*d700*/  LDSM.16.MT88.4 R156, [R210+0x12800] ;  /* 0x01280000d29c783b */ /* 0x000e620000004200 */
[----:B------:R-:W-:Y:S02]  /*d710*/  MUFU.EX2 R186, R22 ;  /* 0x0000001600ba7308 */ /* 0x000fe40000000800 */
[----:B------:R-:W-:Y:S01]  /*d720*/  F2FP.BF16.PACK_AB R151, R193, R194 ;  /* 0x000000c2c197723e */ /* 0x000fe200000010ff */
[----:B------:R-:W-:Y:S01]  /*d730*/  FADD.FTZ R2, R203, R2 ;  /* 0x00000002cb027221 */ /* 0x000fe20000010000 */
[----:B------:R-:W-:Y:S01]  /*d740*/  LOP3.LUT R155, R149, R155, RZ, 0xc0, !PT ;  /* 0x0000009b959b7212 */ /* 0x000fe200078ec0ff */
[----:B------:R-:W-:Y:S01]  /*d750*/  FADD.FTZ R0, R201, R0 ;  /* 0x00000000c9007221 */ /* 0x000fe20000010000 */
[----:B------:R-:W-:Y:S01]  /*d760*/  LOP3.LUT R152, R150, R152, RZ, 0xc0, !PT ;  /* 0x0000009896987212 */ /* 0x000fe200078ec0ff */
[----:B------:R-:W-:Y:S03]  /*d770*/  LDSM.16.MT88.4 R168, [R209+0x14800] ;  /* 0x01480000d1a8783b */ /* 0x000fe60000004200 */
[----:B------:R-:W-:Y:S01]  /*d780*/  LOP3.LUT R153, R153, R151, RZ, 0xc0, !PT ;  /* 0x0000009799997212 */ /* 0x000fe200078ec0ff */
[----:B------:R-:W-:Y:S01]  /*d790*/  FADD.FTZ R2, R240, R2 ;  /* 0x00000002f0027221 */ /* 0x000fe20000010000 */
[----:B------:R-:W-:Y:S01]  /*d7a0*/  MOV R149, UR4 ;  /* 0x0000000400957c02 */ /* 0x000fe20008000f00 */
[----:B------:R-:W-:Y:S02]  /*d7b0*/  FADD.FTZ R0, R206, R0 ;  /* 0x00000000ce007221 */ /* 0x000fe40000010000 */
[----:B------:R-:W-:Y:S01]  /*d7c0*/  FADD.FTZ R2, R207, R2 ;  /* 0x00000002cf027221 */ /* 0x000fe20000010000 */
[----:B------:R-:W-:Y:S01]  /*d7d0*/  LOP3.LUT R149, R239, UR25, R149, 0x96, !PT ;  /* 0x00000019ef957c12 */ /* 0x000fe2000f8e9695 */
[C---:B------:R-:W-:Y:S05]  /*d7e0*/  HMMA.16816.F32.BF16 R4, R152.reuse, R160, R4 ;  /* 0x000000a09804723c */ /* 0x040fea0000041804 */
[----:B------:R-:W-:Y:S03]  /*d7f0*/  IMAD.WIDE.U32 R150, R149, -0x326172a9, RZ ;  /* 0xcd9e8d5795967825 */ /* 0x000fe600078e00ff */
[C---:B------:R-:W-:Y:S01]  /*d800*/  HMMA.16816.F32.BF16 R8, R152.reuse, R162, R8 ;  /* 0x000000a29808723c */ /* 0x040fe20000041808 */
[----:B------:R-:W5:Y:S03]  /*d810*/  LDSM.16.MT88.4 R160, [R212+0x12800] ;  /* 0x01280000d4a0783b */ /* 0x000f660000004200 */
[----:B------:R-:W-:Y:S01]  /*d820*/  LOP3.LUT R24, R189, UR13, R150, 0x96, !PT ;  /* 0x0000000dbd187c12 */ /* 0x000fe2000f8e9696 */
[----:B------:R-:W-:Y:S01]  /*d830*/  FADD.FTZ R0, R205, R0 ;  /* 0x00000000cd007221 */ /* 0x000fe20000010000 */
[----:B------:R1:W-:Y:S01]  /*d840*/  MUFU.EX2 R189, R27 ;  /* 0x0000001b00bd7308 */ /* 0x0003e20000000800 */
[----:B------:R-:W-:Y:S01]  /*d850*/  LOP3.LUT R149, R151, UR15, R242, 0x96, !PT ;  /* 0x0000000f97957c12 */ /* 0x000fe2000f8e96f2 */
[C---:B----4-:R-:W-:Y:S04]  /*d860*/  HMMA.16816.F32.BF16 R36, R152.reuse, R172, R36 ;  /* 0x000000ac9824723c */ /* 0x050fe80000041824 */
[----:B---3--:R-:W-:Y:S04]  /*d870*/  IMAD.WIDE.U32 R24, R24, -0x2daee0ad, RZ ;  /* 0xd2511f5318187825 */ /* 0x008fe800078e00ff */
[C---:B------:R-:W-:Y:S01]  /*d880*/  HMMA.16816.F32.BF16 R40, R152.reuse, R174, R40 ;  /* 0x000000ae9828723c */ /* 0x040fe20000041828 */
[----:B------:R-:W-:Y:S03]  /*d890*/  LDSM.16.MT88.4 R172, [R210+0x14800] ;  /* 0x01480000d2ac783b */ /* 0x000fe60000004200 */
[----:B------:R-:W-:Y:S04]  /*d8a0*/  IMAD.WIDE.U32 R150, R149, -0x2daee0ad, RZ ;  /* 0xd2511f5395967825 */ /* 0x000fe800078e00ff */
[C---:B------:R-:W-:Y:S04]  /*d8b0*/  HMMA.16816.F32.BF16 R44, R152.reuse, R176, R44 ;  /* 0x000000b0982c723c */ /* 0x040fe8000004182c */
[----:B------:R-:W-:Y:S01]  /*d8c0*/  LOP3.LUT R25, R25, UR10, R150, 0x96, !PT ;  /* 0x0000000a19197c12 */ /* 0x000fe2000f8e9696 */
[----:B------:R-:W-:Y:S01]  /*d8d0*/  FADD.FTZ R2, R196, R2 ;  /* 0x00000002c4027221 */ /* 0x000fe20000010000 */
[----:B------:R-:W-:Y:S01]  /*d8e0*/  LOP3.LUT R149, R151, UR12, R236, 0x96, !PT ;  /* 0x0000000c97957c12 */ /* 0x000fe2000f8e96ec */
[----:B------:R-:W-:Y:S01]  /*d8f0*/  FADD.FTZ R0, R194, R0 ;  /* 0x00000000c2007221 */ /* 0x000fe20000010000 */
[C---:B------:R-:W-:Y:S01]  /*d900*/  HMMA.16816.F32.BF16 R48, R152.reuse, R178, R48 ;  /* 0x000000b29830723c */ /* 0x040fe20000041830 */
[----:B------:R-:W-:Y:S03]  /*d910*/  LDSM.16.MT88.4 R176, [R212+0x14800] ;  /* 0x01480000d4b0783b */ /* 0x000fe60000004200 */
[----:B------:R-:W-:Y:S04]  /*d920*/  IMAD.WIDE.U32 R150, R149, -0x326172a9, RZ ;  /* 0xcd9e8d5795967825 */ /* 0x000fe800078e00ff */
[C---:B--2---:R-:W-:Y:S04]  /*d930*/  HMMA.16816.F32.BF16 R52, R152.reuse, R164, R52 ;  /* 0x000000a49834723c */ /* 0x044fe80000041834 */
[----:B------:R-:W-:Y:S01]  /*d940*/  LOP3.LUT R26, R151, UR11, R188, 0x96, !PT ;  /* 0x0000000b971a7c12 */ /* 0x000fe2000f8e96bc */
[----:B------:R-:W-:Y:S01]  /*d950*/  FADD.FTZ R2, R195, R2 ;  /* 0x00000002c3027221 */ /* 0x000fe20000010000 */
[----:B------:R-:W2:Y:S01]  /*d960*/  MUFU.EX2 R188, R20 ;  /* 0x0000001400bc7308 */ /* 0x000ea20000000800 */
[----:B------:R-:W-:Y:S01]  /*d970*/  FADD.FTZ R0, R193, R0 ;  /* 0x00000000c1007221 */ /* 0x000fe20000010000 */
[C---:B------:R-:W-:Y:S01]  /*d980*/  HMMA.16816.F32.BF16 R56, R152.reuse, R166, R56 ;  /* 0x000000a69838723c */ /* 0x040fe20000041838 */
[----:B------:R-:W3:Y:S03]  /*d990*/  LDSM.16.MT88.4 R164, [R211+0x12800] ;  /* 0x01280000d3a4783b */ /* 0x000ee60000004200 */
[----:B-1----:R-:W-:Y:S04]  /*d9a0*/  IMAD.WIDE.U32 R26, R26, -0x2daee0ad, RZ ;  /* 0xd2511f531a1a7825 */ /* 0x002fe800078e00ff */
[C---:B------:R-:W-:Y:S04]  /*d9b0*/  HMMA.16816.F32.BF16 R60, R152.reuse, R180, R60 ;  /* 0x000000b4983c723c */ /* 0x040fe8000004183c */
[----:B------:R-:W-:Y:S01]  /*d9c0*/  LOP3.LUT R24, R27, UR8, R24, 0x96, !PT ;  /* 0x000000081b187c12 */ /* 0x000fe2000f8e9618 */
[----:B------:R-:W-:Y:S02]  /*d9d0*/  FADD.FTZ R2, R200, R2 ;  /* 0x00000002c8027221 */ /* 0x000fe40000010000 */
[----:B------:R-:W-:Y:S01]  /*d9e0*/  FADD.FTZ R0, R198, R0 ;  /* 0x00000000c6007221 */ /* 0x000fe20000010000 */
[C---:B------:R-:W-:Y:S01]  /*d9f0*/  HMMA.16816.F32.BF16 R64, R152.reuse, R182, R64 ;  /* 0x000000b69840723c */ /* 0x040fe20000041840 */
[----:B------:R-:W1:Y:S03]  /*da00*/  LDSM.16.MT88.4 R180, [R211+0x14800] ;  /* 0x01480000d3b4783b */ /* 0x000e660000004200 */
[----:B------:R-:W-:Y:S02]  /*da10*/  FADD.FTZ R2, R199, R2 ;  /* 0x00000002c7027221 */ /* 0x000fe40000010000 */
[----:B------:R-:W-:Y:S02]  /*da20*/  FADD.FTZ R0, R197, R0 ;  /* 0x00000000c5007221 */ /* 0x000fe40000010000 */
[C---:B------:R-:W-:Y:S04]  /*da30*/  HMMA.16816.F32.BF16 R68, R152.reuse, R156, R68 ;  /* 0x0000009c9844723c */ /* 0x040fe80000041844 */
[----:B--2---:R-:W-:Y:S02]  /*da40*/  FADD.FTZ R2, R188, R2 ;  /* 0x00000002bc027221 */ /* 0x004fe40000010000 */
[----:B------:R-:W-:Y:S02]  /*da50*/  FADD.FTZ R0, R186, R0 ;  /* 0x00000000ba007221 */ /* 0x000fe40000010000 */
        /* <DEDUP_REMOVED lines=8> */
[C---:B------:R-:W-:Y:S08]  /*dae0*/  HMMA.16816.F32.BF16 R92, R152.reuse, R168, R92 ;  /* 0x000000a8985c723c */ /* 0x040ff0000004185c */
[C---:B------:R-:W-:Y:S08]  /*daf0*/  HMMA.16816.F32.BF16 R96, R152.reuse, R170, R96 ;  /* 0x000000aa9860723c */ /* 0x040ff00000041860 */
[C---:B------:R-:W-:Y:S08]  /*db00*/  HMMA.16816.F32.BF16 R100, R152.reuse, R172, R100 ;  /* 0x000000ac9864723c */ /* 0x040ff00000041864 */
[C---:B------:R-:W-:Y:S07]  /*db10*/  HMMA.16816.F32.BF16 R104, R152.reuse, R174, R104 ;  /* 0x000000ae9868723c */ /* 0x040fee0000041868 */
[----:B------:R-:W-:Y:S01]  /*db20*/  IMAD.WIDE.U32 R174, R25, -0x326172a9, RZ ;  /* 0xcd9e8d5719ae7825 */ /* 0x000fe200078e00ff */
[C---:B------:R-:W-:Y:S04]  /*db30*/  HMMA.16816.F32.BF16 R108, R152.reuse, R176, R108 ;  /* 0x000000b0986c723c */ /* 0x040fe8000004186c */
[----:B------:R-:W-:Y:S01]  /*db40*/  LOP3.LUT R25, R175, UR9, R150, 0x96, !PT ;  /* 0x00000009af197c12 */ /* 0x000fe2000f8e9696 */
[--C-:B------:R-:W-:Y:S02]  /*db50*/  FFMA.FTZ R150, R23, c[0x0][0x23c], -R185.reuse ;  /* 0x00008f0017967a23 */ /* 0x100fe400000108b9 */
[----:B------:R-:W-:Y:S01]  /*db60*/  FFMA.FTZ R185, R35, c[0x0][0x23c], -R185 ;  /* 0x00008f0023b97a23 */ /* 0x000fe200000108b9 */
[C---:B------:R-:W-:Y:S01]  /*db70*/  HMMA.16816.F32.BF16 R112, R152.reuse, R178, R112 ;  /* 0x000000b29870723c */ /* 0x040fe20000041870 */
[----:B------:R-:W-:Y:S03]  /*db80*/  MUFU.EX2 R178, R32 ;  /* 0x0000002000b27308 */ /* 0x000fe60000000800 */
[----:B------:R-:W-:Y:S04]  /*db90*/  IMAD.WIDE.U32 R172, R25, -0x2daee0ad, RZ ;  /* 0xd2511f5319ac7825 */ /* 0x000fe800078e00ff */
[C---:B-1----:R-:W-:Y:S03]  /*dba0*/  HMMA.16816.F32.BF16 R116, R152.reuse, R180, R116 ;  /* 0x000000b49874723c */ /* 0x042fe60000041874 */
[----:B------:R-:W-:Y:S01]  /*dbb0*/  MUFU.EX2 R180, R30 ;  /* 0x0000001e00b47308 */ /* 0x000fe20000000800 */
[----:B------:R-:W-:Y:S01]  /*dbc0*/  LOP3.LUT R20, R173, UR6, R26, 0x96, !PT ;  /* 0x00000006ad147c12 */ /* 0x000fe2000f8e961a */
[----:B------:R-:W-:Y:S03]  /*dbd0*/  IMAD.WIDE.U32 R176, R24, -0x326172a9, RZ ;  /* 0xcd9e8d5718b07825 */ /* 0x000fe600078e00ff */
[C---:B------:R-:W-:Y:S04]  /*dbe0*/  HMMA.16816.F32.BF16 R120, R152.reuse, R182, R120 ;  /* 0x000000b69878723c */ /* 0x040fe80000041878 */
[--C-:B------:R-:W-:Y:S01]  /*dbf0*/  FFMA.FTZ R24, R21, c[0x0][0x23c], -R184.reuse ;  /* 0x00008f0015187a23 */ /* 0x100fe200000108b8 */
[----:B------:R1:W-:Y:S01]  /*dc00*/  MUFU.EX2 R182, R28 ;  /* 0x0000001c00b67308 */ /* 0x0003e20000000800 */
[----:B------:R-:W-:Y:S02]  /*dc10*/  FFMA.FTZ R184, R33, c[0x0][0x23c], -R184 ;  /* 0x00008f0021b87a23 */ /* 0x000fe400000108b8 */
[C---:B--2---:R-:W-:Y:S04]  /*dc20*/  HMMA.16816.F32.BF16 R124, R152.reuse, R156, R124 ;  /* 0x0000009c987c723c */ /* 0x044fe8000004187c */
[----:B------:R-:W-:Y:S03]  /*dc30*/  IMAD.WIDE.U32 R20, R20, -0x326172a9, RZ ;  /* 0xcd9e8d5714147825 */ /* 0x000fe600078e00ff */
[----:B------:R-:W2:Y:S01]  /*dc40*/  MUFU.EX2 R187, R24 ;  /* 0x0000001800bb7308 */ /* 0x000ea20000000800 */
[C---:B------:R-:W-:Y:S01]  /*dc50*/  HMMA.16816.F32.BF16 R128, R152.reuse, R158, R128 ;  /* 0x0000009e9880723c */ /* 0x040fe20000041880 */
[----:B------:R-:W5:Y:S03]  /*dc60*/  LDSM.16.MT88.4 R156, [R211+0x16800] ;  /* 0x01680000d39c783b */ /* 0x000f660000004200 */
[C---:B------:R-:W-:Y:S02]  /*dc70*/  LOP3.LUT R169, R20.reuse, 0xff, RZ, 0xc0, !PT ;  /* 0x000000ff14a97812 */ /* 0x040fe400078ec0ff */
[----:B------:R-:W-:Y:S02]  /*dc80*/  LOP3.LUT R149, R21, UR16, R176, 0x96, !PT ;  /* 0x0000001015957c12 */ /* 0x000fe4000f8e96b0 */
[C---:B----4-:R-:W-:Y:S01]  /*dc90*/  HMMA.16816.F32.BF16 R132, R152.reuse, R160, R132 ;  /* 0x000000a09884723c */ /* 0x050fe20000041884 */
[----:B------:R-:W4:Y:S03]  /*dca0*/  MUFU.EX2 R183, R150 ;  /* 0x0000009600b77308 */ /* 0x000f260000000800 */
[----:B------:R-:W-:Y:S02]  /*dcb0*/  SHF.R.U32.HI R168, RZ, 0x10, R20 ;  /* 0x00000010ffa87819 */ /* 0x000fe40000011614 */
[----:B-1----:R-:W-:Y:S02]  /*dcc0*/  LOP3.LUT R28, R177, UR7, R174, 0x96, !PT ;  /* 0x00000007b11c7c12 */ /* 0x002fe4000f8e96ae */
[C---:B------:R-:W-:Y:S01]  /*dcd0*/  HMMA.16816.F32.BF16 R136, R152.reuse, R162, R136 ;  /* 0x000000a29888723c */ /* 0x040fe20000041888 */
[----:B------:R-:W-:Y:S02]  /*dce0*/  LDSM.16.MT88.4 R160, [R210+0x11000] ;  /* 0x01100000d2a0783b */ /* 0x000fe40000004200 */
[----:B------:R1:W-:Y:S01]  /*dcf0*/  MUFU.EX2 R176, R34 ;  /* 0x0000002200b07308 */ /* 0x0003e20000000800 */
[----:B------:R-:W-:Y:S02]  /*dd00*/  LOP3.LUT R21, R20, 0xffff, RZ, 0xc0, !PT ;  /* 0x0000ffff14157812 */ /* 0x000fe400078ec0ff */
[----:B------:R-:W-:Y:S01]  /*dd10*/  SHF.R.U32.HI R151, RZ, 0x18, R20 ;  /* 0x00000018ff977819 */ /* 0x000fe20000011614 */
[----:B--2---:R-:W-:Y:S01]  /*dd20*/  FADD.FTZ R2, R187, R2 ;  /* 0x00000002bb027221 */ /* 0x004fe20000010000 */
[C---:B---3--:R-:W-:Y:S01]  /*dd30*/  HMMA.16816.F32.BF16 R16, R152.reuse, R164, R16 ;  /* 0x000000a49810723c */ /* 0x048fe20000041810 */
[----:B------:R-:W2:Y:S03]  /*dd40*/  LDSM.16.MT88.4 R24, [R209+0x11000] ;  /* 0x01100000d118783b */ /* 0x000ea60000004200 */
[----:B------:R-:W-:Y:S01]  /*dd50*/  LOP3.LUT R20, R149, 0xffff, RZ, 0xc0, !PT ;  /* 0x0000ffff95147812 */ /* 0x000fe200078ec0ff */
[----:B------:R-:W3:Y:S01]  /*dd60*/  MUFU.EX2 R179, R31 ;  /* 0x0000001f00b37308 */ /* 0x000ee20000000800 */
[----:B------:R-:W-:Y:S01]  /*dd70*/  SHF.R.U32.HI R22, RZ, 0x8, R21 ;  /* 0x00000008ff167819 */ /* 0x000fe20000011615 */
[----:B------:R-:W-:Y:S01]  /*dd80*/  FADD.FTZ R2, R192, R2 ;  /* 0x00000002c0027221 */ /* 0x000fe20000010000 */
[C---:B------:R-:W-:Y:S01]  /*dd90*/  HMMA.16816.F32.BF16 R140, R152.reuse, R166, R140 ;  /* 0x000000a6988c723c */ /* 0x040fe2000004188c */
[----:B------:R-:W2:Y:S03]  /*dda0*/  LDSM.16.MT88.4 R164, [R212+0x11000] ;  /* 0x01100000d4a4783b */ /* 0x000ea60000004200 */
[----:B------:R-:W-:Y:S01]  /*ddb0*/  LOP3.LUT R21, R168, 0xff, RZ, 0xc0, !PT ;  /* 0x000000ffa8157812 */ /* 0x000fe200078ec0ff */
[----:B----4-:R-:W-:Y:S01]  /*ddc0*/  FADD.FTZ R0, R183, R0 ;  /* 0x00000000b7007221 */ /* 0x010fe20000010000 */
[----:B------:R-:W-:Y:S01]  /*ddd0*/  LOP3.LUT R23, R149, 0xff, RZ, 0xc0, !PT ;  /* 0x000000ff95177812 */ /* 0x000fe200078ec0ff */
[----:B------:R-:W-:Y:S01]  /*dde0*/  MUFU.EX2 R184, R184 ;  /* 0x000000b800b87308 */ /* 0x000fe20000000800 */
[----:B------:R-:W-:Y:S01]  /*ddf0*/  SHF.R.U32.HI R20, RZ, 0x8, R20 ;  /* 0x00000008ff147819 */ /* 0x000fe20000011614 */
[C---:B-----5:R-:W-:Y:S01]  /*de00*/  HMMA.16816.F32.BF16 R12, R152.reuse, R156, R12 ;  /* 0x0000009c980c723c */ /* 0x060fe2000004180c */
[----:B-1----:R-:W-:Y:S02]  /*de10*/  LDSM.16.MT88.4 R32, [R209+0x11800] ;  /* 0x01180000d120783b */ /* 0x002fe40000004200 */
[----:B------:R-:W-:Y:S01]  /*de20*/  PRMT R150, R21, 0x5410, R151 ;  /* 0x0000541015967816 */ /* 0x000fe20000000097 */
[----:B------:R-:W-:Y:S01]  /*de30*/  FADD.FTZ R0, R190, R0 ;  /* 0x00000000be007221 */ /* 0x000fe20000010000 */
[----:B------:R-:W-:Y:S01]  /*de40*/  PRMT R21, R23, 0x5410, R20 ;  /* 0x0000541017157816 */ /* 0x000fe20000000014 */
[----:B------:R-:W-:Y:S01]  /*de50*/  FADD.FTZ R2, R191, R2 ;  /* 0x00000002bf027221 */ /* 0x000fe20000010000 */
[--C-:B------:R-:W-:Y:S01]  /*de60*/  SHF.R.U32.HI R20, RZ, 0x10, R149.reuse ;  /* 0x00000010ff147819 */ /* 0x100fe20000011695 */
[----:B------:R-:W-:Y:S01]  /*de70*/  HMMA.16816.F32.BF16 R144, R152, R158, R144 ;  /* 0x0000009e9890723c */ /* 0x000fe20000041890 */
[----:B------:R1:W4:Y:S01]  /*de80*/  MUFU.EX2 R181, R29 ;  /* 0x0000001d00b57308 */ /* 0x0003220000000800 */
[----:B------:R-:W5:Y:S02]  /*de90*/  LDSM.16.MT88.4 R152, [R211+0x11000] ;  /* 0x01100000d398783b */ /* 0x000f640000004200 */
[----:B------:R-:W-:Y:S01]  /*dea0*/  PRMT R22, R169, 0x5410, R22 ;  /* 0x00005410a9167816 */ /* 0x000fe20000000016 */
[--C-:B------:R-:W-:Y:S01]  /*deb0*/  HSET2.LE.AND R23, R150, R245.reuse, PT ;  /* 0x000000f596177233 */ /* 0x100fe20003803000 */
[----:B------:R-:W-:Y:S01]  /*dec0*/  SHF.R.U32.HI R168, RZ, 0x18, R149 ;  /* 0x00000018ffa87819 */ /* 0x000fe20000011695 */
[--C-:B------:R-:W-:Y:S01]  /*ded0*/  HSET2.LE.AND R149, R21, R245.reuse, PT ;  /* 0x000000f515957233 */ /* 0x100fe20003803000 */
[----:B------:R-:W-:Y:S01]  /*dee0*/  LOP3.LUT R151, R20, 0xff, RZ, 0xc0, !PT ;  /* 0x000000ff14977812 */ /* 0x000fe200078ec0ff */
[--C-:B------:R-:W-:Y:S01]  /*def0*/  HSET2.LE.AND R22, R22, R245.reuse, PT ;  /* 0x000000f516167233 */ /* 0x100fe20003803000 */
[----:B------:R-:W5:Y:S01]  /*df00*/  LDSM.16.MT88.4 R156, [R209+0x13000] ;  /* 0x01300000d19c783b */ /* 0x000f620000004200 */
[----:B------:R-:W2:Y:S01]  /*df10*/  MUFU.EX2 R185, R185 ;  /* 0x000000b900b97308 */ /* 0x000ea20000000800 */
[----:B------:R-:W-:Y:S01]  /*df20*/  PRMT R151, R151, 0x5410, R168 ;  /* 0x0000541097977816 */ /* 0x000fe200000000a8 */
[C---:B------:R-:W-:Y:S01]  /*df30*/  FADD.FTZ R0, R189.reuse, R0 ;  /* 0x00000000bd007221 */ /* 0x040fe20000010000 */
[----:B------:R-:W-:Y:S01]  /*df40*/  F2FP.BF16.PACK_AB R21, R189, R190 ;  /* 0x000000bebd15723e */ /* 0x000fe200000010ff */
[----:B------:R-:W-:Y:S01]  /*df50*/  FADD.FTZ R2, R182, R2 ;  /* 0x00000002b6027221 */ /* 0x000fe20000010000 */
[----:B------:R-:W-:Y:S01]  /*df60*/  F2FP.BF16.PACK_AB R20, R191, R192 ;  /* 0x000000c0bf14723e */ /* 0x000fe200000010ff */
[----:B------:R-:W-:Y:S01]  /*df70*/  FADD.FTZ R0, R180, R0 ;  /* 0x00000000b4007221 */ /* 0x000fe20000010000 */
[----:B------:R-:W-:Y:S01]  /*df80*/  F2FP.BF16.PACK_AB R150, R187, R188 ;  /* 0x000000bcbb96723e */ /* 0x000fe200000010ff */
[----:B------:R-:W5:Y:S01]  /*df90*/  LDSM.16.MT88.4 R168, [R210+0x13000] ;  /* 0x01300000d2a8783b */ /* 0x000f620000004200 */
[----:B------:R-:W-:Y:S01]  /*dfa0*/  LOP3.LUT R23, R23, R21, RZ, 0xc0, !PT ;  /* 0x0000001517177212 */ /* 0x000fe200078ec0ff */
[--C-:B------:R-:W-:Y:S01]  /*dfb0*/  HSET2.LE.AND R21, R151, R245.reuse, PT ;  /* 0x000000f597157233 */ /* 0x100fe20003803000 */
[----:B------:R-:W-:Y:S01]  /*dfc0*/  LOP3.LUT R22, R22, R20, RZ, 0xc0, !PT ;  /* 0x0000001416167212 */ /* 0x000fe200078ec0ff */
[----:B---3--:R-:W-:Y:S01]  /*dfd0*/  FADD.FTZ R0, R179, R0 ;  /* 0x00000000b3007221 */ /* 0x008fe20000010000 */
[----:B------:R-:W-:Y:S01]  /*dfe0*/  LOP3.LUT R20, R149, R150, RZ, 0xc0, !PT ;  /* 0x0000009695147212 */ /* 0x000fe200078ec0ff */
[----:B-1----:R-:W-:Y:S01]  /*dff0*/  IMAD.WIDE.U32 R28, R28, -0x2daee0ad, RZ ;  /* 0xd2511f531c1c7825 */ /* 0x002fe200078e00ff */
[----:B------:R-:W-:Y:S03]  /*e000*/  F2FP.BF16.PACK_AB R149, R183, R186 ;  /* 0x000000bab795723e */ /* 0x000fe600000010ff */
[----:B----4-:R-:W-:Y:S01]  /*e010*/  FADD.FTZ R2, R181, R2 ;  /* 0x00000002b5027221 */ /* 0x010fe20000010000 */
[----:B------:R-:W-:Y:S01]  /*e020*/  LOP3.LUT R21, R21, R149, RZ, 0xc0, !PT ;  /* 0x0000009515157212 */ /* 0x000fe200078ec0ff */
[----:B------:R-:W-:Y:S01]  /*e030*/  FADD.FTZ R0, R176, R0 ;  /* 0x00000000b0007221 */ /* 0x000fe20000010000 */
[----:B------:R-:W-:Y:S01]  /*e040*/  LOP3.LUT R30, R29, UR17, R172, 0x96, !PT ;  /* 0x000000111d1e7c12 */ /* 0x000fe2000f8e96ac */
[----:B------:R-:W-:Y:S01]  /*e050*/  FADD.FTZ R2, R178, R2 ;  /* 0x00000002b2027221 */ /* 0x000fe20000010000 */
[----:B------:R-:W-:Y:S01]  /*e060*/  LDSM.16.MT88.4 R172, [R209+0x13800] ;  /* 0x01380000d1ac783b */ /* 0x000fe20000004200 */
[----:B------:R-:W-:Y:S01]  /*e070*/  LOP3.LUT R149, R28, 0xffff, RZ, 0xc0, !PT ;  /* 0x0000ffff1c957812 */ /* 0x000fe200078ec0ff */
[----:B--2---:R-:W-:Y:S01]  /*e080*/  FADD.FTZ R244, R185, R0 ;  /* 0x00000000b9f47221 */ /* 0x004fe20000010000 */
[C---:B------:R-:W-:Y:S05]  /*e090*/  HMMA.16816.F32.BF16 R4, R20.reuse, R24, R4 ;  /* 0x000000181404723c */ /* 0x040fea0000041804 */
[----:B------:R-:W-:Y:S01]  /*e0a0*/  SHF.R.U32.HI R149, RZ, 0x8, R149 ;  /* 0x00000008ff957819 */ /* 0x000fe20000011695 */
[----:B------:R-:W-:Y:S01]  /*e0b0*/  FADD.FTZ R241, R184, R2 ;  /* 0x00000002b8f17221 */ /* 0x000fe20000010000 */
[C---:B------:R-:W-:Y:S01]  /*e0c0*/  LOP3.LUT R31, R30.reuse, 0xffff, RZ, 0xc0, !PT ;  /* 0x0000ffff1e1f7812 */ /* 0x040fe200078ec0ff */
[C---:B------:R-:W-:Y:S01]  /*e0d0*/  HMMA.16816.F32.BF16 R8, R20.reuse, R26, R8 ;  /* 0x0000001a1408723c */ /* 0x040fe20000041808 */
[----:B------:R-:W1:Y:S03]  /*e0e0*/  LDSM.16.MT88.4 R24, [R212+0x13000] ;  /* 0x01300000d418783b */ /* 0x000e660000004200 */
[----:B------:R-:W-:Y:S02]  /*e0f0*/  LOP3.LUT R29, R30, 0xff, RZ, 0xc0, !PT ;  /* 0x000000ff1e1d7812 */ /* 0x000fe400078ec0ff */
[----:B------:R-:W-:Y:S02]  /*e100*/  SHF.R.U32.HI R31, RZ, 0x8, R31 ;  /* 0x00000008ff1f7819 */ /* 0x000fe4000001161f */
[C---:B------:R-:W-:Y:S04]  /*e110*/  HMMA.16816.F32.BF16 R36, R20.reuse, R160, R36 ;  /* 0x000000a01424723c */ /* 0x040fe80000041824 */
[----:B------:R-:W-:Y:S02]  /*e120*/  PRMT R29, R29, 0x5410, R31 ;  /* 0x000054101d1d7816 */ /* 0x000fe4000000001f */
[----:B------:R-:W-:Y:S02]  /*e130*/  SHF.R.U32.HI R31, RZ, 0x18, R30 ;  /* 0x00000018ff1f7819 */ /* 0x000fe4000001161e */
[C---:B------:R-:W-:Y:S01]  /*e140*/  HMMA.16816.F32.BF16 R40, R20.reuse, R162, R40 ;  /* 0x000000a21428723c */ /* 0x040fe20000041828 */
[----:B------:R-:W2:Y:S03]  /*e150*/  LDSM.16.MT88.4 R160, [R211+0x13000] ;  /* 0x01300000d3a0783b */ /* 0x000ea60000004200 */
[--C-:B------:R-:W-:Y:S02]  /*e160*/  SHF.R.U32.HI R150, RZ, 0x10, R28.reuse ;  /* 0x00000010ff967819 */ /* 0x100fe4000001161c */
[----:B------:R-:W-:Y:S02]  /*e170*/  SHF.R.U32.HI R151, RZ, 0x18, R28 ;  /* 0x00000018ff977819 */ /* 0x000fe4000001161c */
[C---:B------:R-:W-:Y:S04]  /*e180*/  HMMA.16816.F32.BF16 R44, R20.reuse, R164, R44 ;  /* 0x000000a4142c723c */ /* 0x040fe8000004182c */
[----:B------:R-:W-:Y:S04]  /*e190*/  LOP3.LUT R150, R150, 0xff, RZ, 0xc0, !PT ;  /* 0x000000ff96967812 */ /* 0x000fe800078ec0ff */
[C---:B------:R-:W-:Y:S01]  /*e1a0*/  HMMA.16816.F32.BF16 R48, R20.reuse, R166, R48 ;  /* 0x000000a61430723c */ /* 0x040fe20000041830 */
[----:B------:R-:W-:Y:S03]  /*e1b0*/  LDSM.16.MT88.4 R164, [R210+0x15000] ;  /* 0x01500000d2a4783b */ /* 0x000fe60000004200 */
[----:B------:R-:W-:Y:S04]  /*e1c0*/  PRMT R150, R150, 0x5410, R151 ;  /* 0x0000541096967816 */ /* 0x000fe80000000097 */
[C---:B-----5:R-:W-:Y:S08]  /*e1d0*/  HMMA.16816.F32.BF16 R52, R20.reuse, R152, R52 ;  /* 0x000000981434723c */ /* 0x060ff00000041834 */
        /* <DEDUP_REMOVED lines=13> */
[----:B------:R-:W-:Y:S07]  /*e2b0*/  LDSM.16.MT88.4 R160, [R210+0x11800] ;  /* 0x01180000d2a0783b */ /* 0x000fee0000004200 */
[C---:B---3--:R-:W-:Y:S08]  /*e2c0*/  HMMA.16816.F32.BF16 R92, R20.reuse, R152, R92 ;  /* 0x00000098145c723c */ /* 0x048ff0000004185c */
[C---:B------:R-:W-:Y:S01]  /*e2d0*/  HMMA.16816.F32.BF16 R96, R20.reuse, R154, R96 ;  /* 0x0000009a1460723c */ /* 0x040fe20000041860 */
[----:B------:R-:W2:Y:S07]  /*e2e0*/  LDSM.16.MT88.4 R152, [R210+0x17000] ;  /* 0x01700000d298783b */ /* 0x000eae0000004200 */
[C---:B------:R-:W-:Y:S08]  /*e2f0*/  HMMA.16816.F32.BF16 R100, R20.reuse, R164, R100 ;  /* 0x000000a41464723c */ /* 0x040ff00000041864 */
[C---:B------:R-:W-:Y:S01]  /*e300*/  HMMA.16816.F32.BF16 R104, R20.reuse, R166, R104 ;  /* 0x000000a61468723c */ /* 0x040fe20000041868 */
[----:B------:R-:W-:Y:S07]  /*e310*/  LDSM.16.MT88.4 R164, [R212+0x11800] ;  /* 0x01180000d4a4783b */ /* 0x000fee0000004200 */
[C---:B----4-:R-:W-:Y:S08]  /*e320*/  HMMA.16816.F32.BF16 R108, R20.reuse, R156, R108 ;  /* 0x0000009c146c723c */ /* 0x050ff0000004186c */
[C---:B------:R-:W-:Y:S01]  /*e330*/  HMMA.16816.F32.BF16 R112, R20.reuse, R158, R112 ;  /* 0x0000009e1470723c */ /* 0x040fe20000041870 */
[----:B------:R-:W3:Y:S07]  /*e340*/  LDSM.16.MT88.4 R156, [R212+0x17000] ;  /* 0x01700000d49c783b */ /* 0x000eee0000004200 */
[C---:B-----5:R-:W-:Y:S08]  /*e350*/  HMMA.16816.F32.BF16 R116, R20.reuse, R168, R116 ;  /* 0x000000a81474723c */ /* 0x060ff00000041874 */
[C---:B------:R-:W-:Y:S01]  /*e360*/  HMMA.16816.F32.BF16 R120, R20.reuse, R170, R120 ;  /* 0x000000aa1478723c */ /* 0x040fe20000041878 */
[----:B------:R-:W-:Y:S07]  /*e370*/  LDSM.16.MT88.4 R168, [R211+0x11800] ;  /* 0x01180000d3a8783b */ /* 0x000fee0000004200 */
[C---:B-1----:R-:W-:Y:S08]  /*e380*/  HMMA.16816.F32.BF16 R124, R20.reuse, R24, R124 ;  /* 0x00000018147c723c */ /* 0x042ff0000004187c */
[C---:B------:R-:W-:Y:S01]  /*e390*/  HMMA.16816.F32.BF16 R128, R20.reuse, R26, R128 ;  /* 0x0000001a1480723c */ /* 0x040fe20000041880 */
[----:B------:R-:W1:Y:S07]  /*e3a0*/  LDSM.16.MT88.4 R24, [R211+0x17000] ;  /* 0x01700000d318783b */ /* 0x000e6e0000004200 */
[C---:B--2---:R-:W-:Y:S07]  /*e3b0*/  HMMA.16816.F32.BF16 R132, R20.reuse, R152, R132 ;  /* 0x000000981484723c */ /* 0x044fee0000041884 */
[----:B------:R-:W-:Y:S01]  /*e3c0*/  LOP3.LUT R152, R28, 0xff, RZ, 0xc0, !PT ;  /* 0x000000ff1c987812 */ /* 0x000fe200078ec0ff */
[C---:B------:R-:W-:Y:S04]  /*e3d0*/  HMMA.16816.F32.BF16 R136, R20.reuse, R154, R136 ;  /* 0x0000009a1488723c */ /* 0x040fe80000041888 */
[----:B------:R-:W-:Y:S02]  /*e3e0*/  PRMT R149, R152, 0x5410, R149 ;  /* 0x0000541098957816 */ /* 0x000fe40000000095 */
[----:B------:R-:W-:Y:S02]  /*e3f0*/  SHF.R.U32.HI R28, RZ, 0x10, R30 ;  /* 0x00000010ff1c7819 */ /* 0x000fe4000001161e */
[C---:B---3--:R-:W-:Y:S04]  /*e400*/  HMMA.16816.F32.BF16 R16, R20.reuse, R156, R16 ;  /* 0x0000009c1410723c */ /* 0x048fe80000041810 */
[----:B------:R-:W-:Y:S01]  /*e410*/  LOP3.LUT R30, R28, 0xff, RZ, 0xc0, !PT ;  /* 0x000000ff1c1e7812 */ /* 0x000fe200078ec0ff */
[--C-:B------:R-:W-:Y:S01]  /*e420*/  HSET2.LE.AND R28, R29, R245.reuse, PT ;  /* 0x000000f51d1c7233 */ /* 0x100fe20003803000 */
[----:B------:R-:W-:Y:S02]  /*e430*/  F2FP.BF16.PACK_AB R29, R181, R182 ;  /* 0x000000b6b51d723e */ /* 0x000fe400000010ff */
[C---:B------:R-:W-:Y:S04]  /*e440*/  HMMA.16816.F32.BF16 R140, R20.reuse, R158, R140 ;  /* 0x0000009e148c723c */ /* 0x040fe8000004188c */
[----:B------:R-:W-:Y:S02]  /*e450*/  LOP3.LUT R28, R28, R29, RZ, 0xc0, !PT ;  /* 0x0000001d1c1c7212 */ /* 0x000fe400078ec0ff */
[----:B------:R-:W-:Y:S01]  /*e460*/  PRMT R31, R30, 0x5410, R31 ;  /* 0x000054101e1f7816 */ /* 0x000fe2000000001f */
[--C-:B------:R-:W-:Y:S01]  /*e470*/  HSET2.LE.AND R30, R149, R245.reuse, PT ;  /* 0x000000f5951e7233 */ /* 0x100fe20003803000 */
[----:B------:R-:W-:Y:S01]  /*e480*/  F2FP.BF16.PACK_AB R149, R185, R176 ;  /* 0x000000b0b995723e */ /* 0x000fe200000010ff */
[C---:B-1----:R-:W-:Y:S03]  /*e490*/  HMMA.16816.F32.BF16 R12, R20.reuse, R24, R12 ;  /* 0x00000018140c723c */ /* 0x042fe6000004180c */
[--C-:B------:R-:W-:Y:S02]  /*e4a0*/  HSET2.LE.AND R29, R31, R245.reuse, PT ;  /* 0x000000f51f1d7233 */ /* 0x100fe40003803000 */
[----:B------:R-:W-:Y:S01]  /*e4b0*/  HSET2.LE.AND R31, R150, R245, PT ;  /* 0x000000f5961f7233 */ /* 0x000fe20003803000 */
[----:B------:R-:W-:Y:S02]  /*e4c0*/  MOV R150, R3 ;  /* 0x0000000300967202 */ /* 0x000fe40000000f00 */
[----:B------:R-:W-:Y:S01]  /*e4d0*/  HMMA.16816.F32.BF16 R144, R20, R26, R144 ;  /* 0x0000001a1490723c */ /* 0x000fe20000041890 */
[----:B------:R-:W-:Y:S03]  /*e4e0*/  LDSM.16.MT88.4 R20, [R211+0x13800] ;  /* 0x01380000d314783b */ /* 0x000fe60000004200 */
[----:B------:R-:W-:Y:S02]  /*e4f0*/  F2FP.BF16.PACK_AB R24, R179, R180 ;  /* 0x000000b4b318723e */ /* 0x000fe400000010ff */
[----:B------:R-:W-:Y:S02]  /*e500*/  F2FP.BF16.PACK_AB R25, R184, R178 ;  /* 0x000000b2b819723e */ /* 0x000fe400000010ff */
[----:B------:R-:W-:Y:S04]  /*e510*/  LOP3.LUT R29, R29, R24, RZ, 0xc0, !PT ;  /* 0x000000181d1d7212 */ /* 0x000fe800078ec0ff */
[----:B------:R-:W-:Y:S02]  /*e520*/  LOP3.LUT R30, R30, R25, RZ, 0xc0, !PT ;  /* 0x000000191e1e7212 */ /* 0x000fe400078ec0ff */
[----:B------:R-:W-:Y:S01]  /*e530*/  LOP3.LUT R31, R31, R149, RZ, 0xc0, !PT ;  /* 0x000000951f1f7212 */ /* 0x000fe200078ec0ff */
[----:B------:R-:W-:Y:S01]  /*e540*/  LDSM.16.MT88.4 R24, [R209+0x15800] ;  /* 0x01580000d118783b */ /* 0x000fe20000004200 */
[----:B------:R-:W-:Y:S05]  /*e550*/  MOV R149, R148 ;  /* 0x0000009400957202 */ /* 0x000fea0000000f00 */
[C---:B------:R-:W-:Y:S02]  /*e560*/  HMMA.16816.F32.BF16 R152, R28.reuse, R32, R4 ;  /* 0x000000201c98723c */ /* 0x040fe40000041804 */
[----:B------:R-:W1:Y:S06]  /*e570*/  LDSM.16.MT88.4 R4, [R210+0x13800] ;  /* 0x01380000d204783b */ /* 0x000e6c0000004200 */
[C---:B------:R-:W-:Y:S02]  /*e580*/  HMMA.16816.F32.BF16 R156, R28.reuse, R34, R8 ;  /* 0x000000221c9c723c */ /* 0x040fe40000041808 */
[----:B------:R-:W2:Y:S06]  /*e590*/  LDSM.16.MT88.4 R8, [R212+0x13800] ;  /* 0x01380000d408783b */ /* 0x000eac0000004200 */
[C---:B------:R-:W-:Y:S02]  /*e5a0*/  HMMA.16816.F32.BF16 R36, R28.reuse, R160, R36 ;  /* 0x000000a01c24723c */ /* 0x040fe40000041824 */
[----:B------:R-:W3:Y:S06]  /*e5b0*/  LDSM.16.MT88.4 R32, [R210+0x15800] ;  /* 0x01580000d220783b */ /* 0x000eec0000004200 */
[C---:B------:R-:W-:Y:S02]  /*e5c0*/  HMMA.16816.F32.BF16 R40, R28.reuse, R162, R40 ;  /* 0x000000a21c28723c */ /* 0x040fe40000041828 */
[----:B------:R-:W4:Y:S06]  /*e5d0*/  LDSM.16.MT88.4 R160, [R212+0x15800] ;  /* 0x01580000d4a0783b */ /* 0x000f2c0000004200 */
[C---:B------:R-:W-:Y:S08]  /*e5e0*/  HMMA.16816.F32.BF16 R44, R28.reuse, R164, R44 ;  /* 0x000000a41c2c723c */ /* 0x040ff0000004182c */
[C---:B------:R-:W-:Y:S01]  /*e5f0*/  HMMA.16816.F32.BF16 R48, R28.reuse, R166, R48 ;  /* 0x000000a61c30723c */ /* 0x040fe20000041830 */
[----:B------:R-:W5:Y:S07]  /*e600*/  LDSM.16.MT88.4 R164, [R211+0x15800] ;  /* 0x01580000d3a4783b */ /* 0x000f6e0000004200 */
[C---:B------:R-:W-:Y:S08]  /*e610*/  HMMA.16816.F32.BF16 R52, R28.reuse, R168, R52 ;  /* 0x000000a81c34723c */ /* 0x040ff00000041834 */
[C---:B------:R-:W-:Y:S01]  /*e620*/  HMMA.16816.F32.BF16 R56, R28.reuse, R170, R56 ;  /* 0x000000aa1c38723c */ /* 0x040fe20000041838 */
[----:B------:R-:W3:Y:S07]  /*e630*/  LDSM.16.MT88.4 R168, [R209+0x17800] ;  /* 0x01780000d1a8783b */ /* 0x000eee0000004200 */
[C---:B------:R-:W-:Y:S08]  /*e640*/  HMMA.16816.F32.BF16 R60, R28.reuse, R172, R60 ;  /* 0x000000ac1c3c723c */ /* 0x040ff0000004183c */
        /* <DEDUP_REMOVED lines=11> */
[C---:B------:R-:W-:Y:S08]  /*e700*/  HMMA.16816.F32.BF16 R96, R28.reuse, R26, R96 ;  /* 0x0000001a1c60723c */ /* 0x040ff00000041860 */
[C---:B---3--:R-:W-:Y:S08]  /*e710*/  HMMA.16816.F32.BF16 R100, R28.reuse, R32, R100 ;  /* 0x000000201c64723c */ /* 0x048ff00000041864 */
[C---:B------:R-:W-:Y:S08]  /*e720*/  HMMA.16816.F32.BF16 R104, R28.reuse, R34, R104 ;  /* 0x000000221c68723c */ /* 0x040ff00000041868 */
        /* <DEDUP_REMOVED lines=10> */
[C---:B------:R-:W-:Y:S08]  /*e7d0*/  HMMA.16816.F32.BF16 R164, R28.reuse, R20, R12 ;  /* 0x000000141ca4723c */ /* 0x040ff0000004180c */
[----:B------:R-:W-:Y:S01]  /*e7e0*/  HMMA.16816.F32.BF16 R144, R28, R22, R144 ;  /* 0x000000161c90723c */ /* 0x000fe20000041890 */
[----:B------:R-:W-:-:S07]  /*e7f0*/  @P0 BRA `(.L_x_351) ;  /* 0xffffc8d000000947 */ /* 0x000fce000383ffff */
.L_x_350:
[----:B------:R-:W2:Y:S01]  /*e800*/  LDL.LU R175, [R1+0x50] ;  /* 0x0000500001af7983 */ /* 0x000ea20000300800 */
[----:B------:R-:W1:Y:S01]  /*e810*/  S2UR UR6, SR_CTAID.Y ;  /* 0x00000000000679c3 */ /* 0x000e620000002600 */
[----:B------:R-:W-:Y:S01]  /*e820*/  UISETP.NE.AND UP0, UPT, UR19, -0x1, UPT ;  /* 0xffffffff1300788c */ /* 0x000fe2000bf05270 */
[----:B------:R-:W-:Y:S01]  /*e830*/  BSSY B0, `(.L_x_354) ;  /* 0x000018f000007945 */ /* 0x000fe20003800000 */
[----:B------:R-:W3:Y:S01]  /*e840*/  SHFL.BFLY PT, R2, R241, 0x2, 0x1f ;  /* 0x0c401f00f1027f89 */ /* 0x000ee200000e0000 */
[----:B------:R-:W-:-:S02]  /*e850*/  ULDC.64 UR4, c[0x0][0x1e8] ;  /* 0x00007a0000047ab9 */ /* 0x000fc40000000a00 */
[----:B------:R-:W-:Y:S01]  /*e860*/  ULDC.U8 UR9, c[0x0][0x328] ;  /* 0x0000ca0000097ab9 */ /* 0x000fe20000000000 */
[----:B------:R-:W4:Y:S01]  /*e870*/  SHFL.BFLY PT, R0, R244, 0x2, 0x1f ;  /* 0x0c401f00f4007f89 */ /* 0x000f2200000e0000 */
[----:B------:R-:W-:Y:S01]  /*e880*/  UISETP.NE.AND UP3, UPT, UR9, URZ, UPT ;  /* 0x0000003f0900728c */ /* 0x000fe2000bf65270 */
[----:B------:R-:W5:Y:S01]  /*e890*/  S2UR UR10, SR_CTAID.Z ;  /* 0x00000000000a79c3 */ /* 0x000f620000002700 */
[----:B------:R-:W-:Y:S01]  /*e8a0*/  ULDC UR8, c[0x0][0x214] ;  /* 0x0000850000087ab9 */ /* 0x000fe20000000800 */
[----:B------:R-:W5:Y:S01]  /*e8b0*/  S2R R173, SR_TID.X ;  /* 0x0000000000ad7919 */ /* 0x000f620000002100 */
[----:B------:R-:W-:-:S04]  /*e8c0*/  @UP0 UIMAD.WIDE.U32 UR12, UR19, UR4, URZ ;  /* 0x00000004130c02a5 */ /* 0x000fc8000f8e003f */
[----:B------:R-:W-:-:S03]  /*e8d0*/  @UP0 UIMAD UR7, UR19, UR5, UR13 ;  /* 0x00000005130702a4 */ /* 0x000fc6000f8e020d */
[----:B------:R-:W-:Y:S02]  /*e8e0*/  ULDC.64 UR4, c[0x0][0x1e0] ;  /* 0x0000780000047ab9 */ /* 0x000fe40000000a00 */
[----:B-1----:R-:W-:Y:S02]  /*e8f0*/  @!UP0 USHF.R.S32.HI UR11, URZ, 0x1f, UR6 ;  /* 0x0000001f3f0b8899 */ /* 0x002fe40008011406 */
[----:B------:R-:W-:Y:S01]  /*e900*/  @!UP0 UIMAD.WIDE.U32 UR24, UR6, UR4, URZ ;  /* 0x00000004061882a5 */ /* 0x000fe2000f8e003f */
[----:B---3--:R-:W-:Y:S01]  /*e910*/  FADD.FTZ R2, R2, R241 ;  /* 0x000000f102027221 */ /* 0x008fe20000010000 */
[----:B------:R-:W-:Y:S01]  /*e920*/  @!UP0 UIMAD UR11, UR11, UR4, URZ ;  /* 0x000000040b0b82a4 */ /* 0x000fe2000f8e023f */
[----:B----4-:R-:W-:-:S03]  /*e930*/  FADD.FTZ R0, R0, R244 ;  /* 0x000000f400007221 */ /* 0x010fc60000010000 */
[----:B------:R-:W1:Y:S01]  /*e940*/  SHFL.BFLY PT, R5, R2, 0x1, 0x1f ;  /* 0x0c201f0002057f89 */ /* 0x000e6200000e0000 */
[----:B------:R-:W-:Y:S01]  /*e950*/  ULDC.U8 UR4, c[0x0][0x329] ;  /* 0x0000ca4000047ab9 */ /* 0x000fe20000000000 */
[----:B-----5:R-:W-:Y:S02]  /*e960*/  SHF.R.S32.HI R174, RZ, 0x1f, R173 ;  /* 0x0000001fffae7819 */ /* 0x020fe400000114ad */
[----:B------:R-:W3:Y:S01]  /*e970*/  SHFL.BFLY PT, R4, R0, 0x1, 0x1f ;  /* 0x0c201f0000047f89 */ /* 0x000ee200000e0000 */
[----:B------:R-:W-:Y:S01]  /*e980*/  UISETP.NE.AND UP2, UPT, UR4, URZ, UPT ;  /* 0x0000003f0400728c */ /* 0x000fe2000bf45270 */
[----:B------:R-:W-:Y:S01]  /*e990*/  LEA.HI R172, R174, R173, RZ, 0x2 ;  /* 0x000000adaeac7211 */ /* 0x000fe200078f10ff */
[----:B------:R-:W-:Y:S02]  /*e9a0*/  UISETP.EQ.AND UP3, UPT, UR4, URZ, UP3 ;  /* 0x0000003f0400728c */ /* 0x000fe40009f62270 */
[----:B------:R-:W-:Y:S01]  /*e9b0*/  @!UP0 UIMAD UR11, UR6, UR5, UR11 ;  /* 0x00000005060b82a4 */ /* 0x000fe2000f8e020b */
[----:B------:R-:W-:Y:S01]  /*e9c0*/  SHF.R.S32.HI R17, RZ, 0x2, R172 ;  /* 0x00000002ff117819 */ /* 0x000fe200000114ac */
[----:B------:R-:W-:-:S02]  /*e9d0*/  ULDC UR4, c[0x0][0x1c0] ;  /* 0x0000700000047ab9 */ /* 0x000fc40000000800 */
[----:B------:R-:W-:-:S03]  /*e9e0*/  ULDC UR5, c[0x0][0x234] ;  /* 0x00008d0000057ab9 */ /* 0x000fc60000000800 */
[----:B------:R-:W-:Y:S01]  /*e9f0*/  @!UP2 UISETP.NE.AND UP1, UPT, UR9, URZ, UPT ;  /* 0x0000003f0900a28c */ /* 0x000fe2000bf25270 */
[----:B------:R-:W4:Y:S01]  /*ea00*/  S2UR UR9, SR_CTAID.X ;  /* 0x00000000000979c3 */ /* 0x000f220000002500 */
[----:B------:R-:W-:Y:S02]  /*ea10*/  @UP2 ULDC UR14, c[0x0][0x210] ;  /* 0x00008400000e2ab9 */ /* 0x000fe40000000800 */
[----:B------:R-:W-:Y:S02]  /*ea20*/  @UP2 UIMAD UR14, UR14, UR8, URZ ;  /* 0x000000080e0e22a4 */ /* 0x000fe4000f8e023f */
[----:B------:R-:W-:Y:S01]  /*ea30*/  @!UP2 USEL UR14, UR8, UR5, !UP1 ;  /* 0x00000005080ea287 */ /* 0x000fe2000c800000 */
[----:B-1----:R-:W-:Y:S01]  /*ea40*/  FADD.FTZ R149, R2, R5 ;  /* 0x0000000502957221 */ /* 0x002fe20000010000 */
[----:B------:R-:W-:Y:S01]  /*ea50*/  MOV R2, 0x3f800000 ;  /* 0x3f80000000027802 */ /* 0x000fe20000000f00 */
[----:B------:R-:W-:Y:S01]  /*ea60*/  @UP2 UMOV UR13, 0x1 ;  /* 0x00000001000d2882 */ /* 0x000fe20000000000 */
[----:B---3--:R-:W-:-:S02]  /*ea70*/  FADD.FTZ R150, R0, R4 ;  /* 0x0000000400967221 */ /* 0x008fc40000010000 */
[----:B------:R-:W-:Y:S01]  /*ea80*/  FSETP.NE.FTZ.AND P4, PT, R149, RZ, PT ;  /* 0x000000ff9500720b */ /* 0x000fe20003f95000 */
[----:B------:R-:W-:Y:S01]  /*ea90*/  @!UP2 UIMAD UR13, UR14, UR4, URZ ;  /* 0x000000040e0da2a4 */ /* 0x000fe2000f8e023f */
[----:B------:R-:W-:Y:S01]  /*eaa0*/  MOV R0, 0x3f800000 ;  /* 0x3f80000000007802 */ /* 0x000fe20000000f00 */
[----:B------:R-:W-:Y:S01]  /*eab0*/  @UP3 UIMAD UR16, UR6, UR8, URZ ;  /* 0x00000008061032a4 */ /* 0x000fe2000f8e023f */
[----:B------:R-:W-:Y:S01]  /*eac0*/  FSETP.NE.FTZ.AND P3, PT, R150, RZ, PT ;  /* 0x000000ff9600720b */ /* 0x000fe20003f75000 */
[----:B------:R-:W-:Y:S01]  /*ead0*/  @UP2 ULDC UR15, c[0x0][0x210] ;  /* 0x00008400000f2ab9 */ /* 0x000fe20000000800 */
[----:B------:R-:W-:Y:S01]  /*eae0*/  SHF.R.S32.HI R4, RZ, 0x1f, R172 ;  /* 0x0000001fff047819 */ /* 0x000fe200000114ac */
[----:B------:R-:W-:Y:S02]  /*eaf0*/  UIMAD UR5, UR6, UR13, URZ ;  /* 0x0000000d060572a4 */ /* 0x000fe4000f8e023f */
[----:B------:R-:W-:Y:S01]  /*eb00*/  @!UP2 UMOV UR15, 0x1 ;  /* 0x00000001000fa882 */ /* 0x000fe20000000000 */
[----:B------:R-:W-:Y:S01]  /*eb10*/  LEA.HI R4, R4, R17, RZ, 0x3 ;  /* 0x0000001104047211 */ /* 0x000fe200078f18ff */
[----:B------:R-:W-:-:S02]  /*eb20*/  @UP3 USEL UR16, UR16, UR19, !UP0 ;  /* 0x0000001310103287 */ /* 0x000fc4000c000000 */
[----:B------:R-:W1:Y:S01]  /*eb30*/  @P4 MUFU.RCP R2, R149 ;  /* 0x0000009500024308 */ /* 0x000e620000001000 */
[----:B------:R-:W-:Y:S01]  /*eb40*/  LOP3.LUT R4, R4, 0xfffffff8, RZ, 0xc0, !PT ;  /* 0xfffffff804047812 */ /* 0x000fe200078ec0ff */
[----:B----4-:R-:W-:Y:S02]  /*eb50*/  UIMAD UR4, UR9, UR15, URZ ;  /* 0x0000000f090472a4 */ /* 0x010fe4000f8e023f */
[----:B------:R-:W-:Y:S01]  /*eb60*/  USEL UR5, UR5, URZ, !UP3 ;  /* 0x0000003f05057287 */ /* 0x000fe2000d800000 */
[----:B------:R-:W-:Y:S01]  /*eb70*/  IADD3 R17, R17, -R4, RZ ;  /* 0x8000000411117210 */ /* 0x000fe20007ffe0ff */
[----:B------:R-:W-:Y:S02]  /*eb80*/  USHF.L.U32 UR4, UR4, 0x6, URZ ;  /* 0x0000000604047899 */ /* 0x000fe4000800063f */
[----:B------:R-:W3:Y:S01]  /*eb90*/  @P3 MUFU.RCP R0, R150 ;  /* 0x0000009600003308 */ /* 0x000ee20000001000 */
[----:B------:R-:W-:Y:S01]  /*eba0*/  R2P PR, R17, 0x6 ;  /* 0x0000000611007804 */ /* 0x000fe20000000000 */
[----:B------:R-:W-:-:S02]  /*ebb0*/  UIMAD UR14, UR10, UR14, UR5 ;  /* 0x0000000e0a0e72a4 */ /* 0x000fc4000f8e0205 */
[----:B------:R-:W-:Y:S02]  /*ebc0*/  @!UP3 UMOV UR26, URZ ;  /* 0x0000003f001abc82 */ /* 0x000fe40008000000 */
[----:B------:R-:W-:Y:S01]  /*ebd0*/  @UP3 UMOV UR26, UR16 ;  /* 0x00000010001a3c82 */ /* 0x000fe20008000000 */
[----:B-1----:R-:W-:Y:S01]  /*ebe0*/  FMUL.FTZ R2, R2, c[0x0][0x2dc] ;  /* 0x0000b70002027a20 */ /* 0x002fe20000410000 */
[----:B------:R-:W-:Y:S02]  /*ebf0*/  @!UP3 UMOV UR27, URZ ;  /* 0x0000003f001bbc82 */ /* 0x000fe40008000000 */
[----:B------:R-:W-:Y:S01]  /*ec00*/  USHF.R.S32.HI UR5, URZ, 0x1f, UR4 ;  /* 0x0000001f3f057899 */ /* 0x000fe20008011404 */
[C---:B------:R-:W-:Y:S01]  /*ec10*/  FMUL.FTZ R171, R2.reuse, R152 ;  /* 0x0000009802ab7220 */ /* 0x040fe20000410000 */
[----:B------:R-:W-:Y:S01]  /*ec20*/  @UP3 USHF.R.S32.HI UR27, URZ, 0x1f, UR16 ;  /* 0x0000001f3f1b3899 */ /* 0x000fe20008011410 */
[----:B------:R-:W-:Y:S01]  /*ec30*/  FMUL.FTZ R5, R2, R153 ;  /* 0x0000009902057220 */ /* 0x000fe20000410000 */
[----:B------:R-:W-:Y:S01]  /*ec40*/  USHF.R.S32.HI UR6, URZ, 0x1f, UR14 ;  /* 0x0000001f3f067899 */ /* 0x000fe2000801140e */
[----:B---3--:R-:W-:Y:S01]  /*ec50*/  FMUL.FTZ R0, R0, c[0x0][0x2dc] ;  /* 0x0000b70000007a20 */ /* 0x008fe20000410000 */
[----:B------:R-:W-:Y:S01]  /*ec60*/  UIADD3 UR4, UP2, UP1, UR4, UR26, UR14 ;  /* 0x0000001a04047290 */ /* 0x000fe2000f95e00e */
[C---:B------:R-:W-:Y:S01]  /*ec70*/  FMUL.FTZ R170, R2.reuse, R156 ;  /* 0x0000009c02aa7220 */ /* 0x040fe20000410000 */
[----:B------:R-:W-:Y:S01]  /*ec80*/  F2FP.BF16.PACK_AB R5, R5, R171 ;  /* 0x000000ab0505723e */ /* 0x000fe200000010ff */
[C---:B------:R-:W-:Y:S01]  /*ec90*/  FMUL.FTZ R7, R2.reuse, R157 ;  /* 0x0000009d02077220 */ /* 0x040fe20000410000 */
[----:B------:R-:W-:Y:S01]  /*eca0*/  @!UP0 UIADD3 UR7, UR25, UR11, URZ ;  /* 0x0000000b19078290 */ /* 0x000fe2000fffe03f */
[C---:B------:R-:W-:Y:S01]  /*ecb0*/  FMUL.FTZ R169, R2.reuse, R36 ;  /* 0x0000002402a97220 */ /* 0x040fe20000410000 */
[----:B------:R-:W-:Y:S01]  /*ecc0*/  UIADD3.X UR5, UR5, UR27, UR6, UP2, UP1 ;  /* 0x0000001b05057290 */ /* 0x000fe200097e2406 */
[C---:B------:R-:W-:Y:S01]  /*ecd0*/  FMUL.FTZ R168, R2.reuse, R40 ;  /* 0x0000002802a87220 */ /* 0x040fe20000410000 */
[----:B------:R-:W-:Y:S01]  /*ece0*/  F2FP.BF16.PACK_AB R7, R7, R170 ;  /* 0x000000aa0707723e */ /* 0x000fe200000010ff */
[C---:B------:R-:W-:Y:S01]  /*ecf0*/  FMUL.FTZ R157, R2.reuse, R44 ;  /* 0x0000002c029d7220 */ /* 0x040fe20000410000 */
[----:B------:R-:W-:Y:S01]  /*ed00*/  @!UP0 UMOV UR12, UR24 ;  /* 0x00000018000c8c82 */ /* 0x000fe20008000000 */
[----:B------:R-:W-:-:S02]  /*ed10*/  FMUL.FTZ R156, R2, R48 ;  /* 0x00000030029c7220 */ /* 0x000fc40000410000 */
[C---:B------:R-:W-:Y:S02]  /*ed20*/  FMUL.FTZ R153, R2.reuse, R52 ;  /* 0x0000003402997220 */ /* 0x040fe40000410000 */
[C---:B------:R-:W-:Y:S02]  /*ed30*/  FMUL.FTZ R152, R2.reuse, R56 ;  /* 0x0000003802987220 */ /* 0x040fe40000410000 */
[C---:B------:R-:W-:Y:S02]  /*ed40*/  FMUL.FTZ R151, R2.reuse, R60 ;  /* 0x0000003c02977220 */ /* 0x040fe40000410000 */
[C---:B------:R-:W-:Y:S02]  /*ed50*/  FMUL.FTZ R8, R2.reuse, R37 ;  /* 0x0000002502087220 */ /* 0x040fe40000410000 */
[C---:B------:R-:W-:Y:S02]  /*ed60*/  FMUL.FTZ R12, R2.reuse, R41 ;  /* 0x00000029020c7220 */ /* 0x040fe40000410000 */
[----:B------:R-:W-:Y:S01]  /*ed70*/  FMUL.FTZ R15, R2, R45 ;  /* 0x0000002d020f7220 */ /* 0x000fe20000410000 */
[----:B------:R-:W-:Y:S01]  /*ed80*/  F2FP.BF16.PACK_AB R8, R8, R169 ;  /* 0x000000a90808723e */ /* 0x000fe200000010ff */
[----:B------:R-:W-:Y:S01]  /*ed90*/  FMUL.FTZ R24, R2, R49 ;  /* 0x0000003102187220 */ /* 0x000fe20000410000 */
[----:B------:R-:W-:Y:S01]  /*eda0*/  F2FP.BF16.PACK_AB R12, R12, R168 ;  /* 0x000000a80c0c723e */ /* 0x000fe200000010ff */
[C---:B------:R-:W-:Y:S01]  /*edb0*/  FMUL.FTZ R22, R2.reuse, R53 ;  /* 0x0000003502167220 */ /* 0x040fe20000410000 */
[----:B------:R-:W-:Y:S01]  /*edc0*/  F2FP.BF16.PACK_AB R15, R15, R157 ;  /* 0x0000009d0f0f723e */ /* 0x000fe200000010ff */
[----:B------:R-:W-:-:S02]  /*edd0*/  FMUL.FTZ R20, R2, R57 ;  /* 0x0000003902147220 */ /* 0x000fc40000410000 */
[C---:B------:R-:W-:Y:S02]  /*ede0*/  FMUL.FTZ R18, R2.reuse, R61 ;  /* 0x0000003d02127220 */ /* 0x040fe40000410000 */
[C---:B------:R-:W-:Y:S02]  /*edf0*/  FMUL.FTZ R28, R2.reuse, R64 ;  /* 0x00000040021c7220 */ /* 0x040fe40000410000 */
[----:B------:R-:W-:Y:S01]  /*ee00*/  FMUL.FTZ R14, R2, R65 ;  /* 0x00000041020e7220 */ /* 0x000fe20000410000 */
[----:B------:R-:W-:Y:S01]  /*ee10*/  F2FP.BF16.PACK_AB R64, R18, R151 ;  /* 0x000000971240723e */ /* 0x000fe200000010ff */
[----:B------:R-:W-:Y:S01]  /*ee20*/  FMUL.FTZ R26, R2, R68 ;  /* 0x00000044021a7220 */ /* 0x000fe20000410000 */
[----:B------:R-:W-:Y:S01]  /*ee30*/  F2FP.BF16.PACK_AB R68, R22, R153 ;  /* 0x000000991644723e */ /* 0x000fe200000010ff */
[C---:B------:R-:W-:Y:S02]  /*ee40*/  FMUL.FTZ R60, R2.reuse, R69 ;  /* 0x00000045023c7220 */ /* 0x040fe40000410000 */
[----:B------:R-:W-:-:S02]  /*ee50*/  FMUL.FTZ R72, R2, R72 ;  /* 0x0000004802487220 */ /* 0x000fc40000410000 */
[----:B------:R-:W-:Y:S01]  /*ee60*/  FMUL.FTZ R73, R2, R73 ;  /* 0x0000004902497220 */ /* 0x000fe20000410000 */
[----:B------:R-:W-:Y:S01]  /*ee70*/  F2FP.BF16.PACK_AB R60, R60, R26 ;  /* 0x0000001a3c3c723e */ /* 0x000fe200000010ff */
[C---:B------:R-:W-:Y:S02]  /*ee80*/  FMUL.FTZ R76, R2.reuse, R76 ;  /* 0x0000004c024c7220 */ /* 0x040fe40000410000 */
[C---:B------:R-:W-:Y:S02]  /*ee90*/  FMUL.FTZ R56, R2.reuse, R77 ;  /* 0x0000004d02387220 */ /* 0x040fe40000410000 */
[C---:B------:R-:W-:Y:S02]  /*eea0*/  FMUL.FTZ R80, R2.reuse, R80 ;  /* 0x0000005002507220 */ /* 0x040fe40000410000 */
[----:B------:R-:W-:Y:S01]  /*eeb0*/  FMUL.FTZ R81, R2, R81 ;  /* 0x0000005102517220 */ /* 0x000fe20000410000 */
[----:B------:R-:W-:Y:S01]  /*eec0*/  F2FP.BF16.PACK_AB R56, R56, R76 ;  /* 0x0000004c3838723e */ /* 0x000fe200000010ff */
[----:B------:R-:W-:-:S02]  /*eed0*/  FMUL.FTZ R84, R2, R84 ;  /* 0x0000005402547220 */ /* 0x000fc40000410000 */
[C---:B------:R-:W-:Y:S02]  /*eee0*/  FMUL.FTZ R52, R2.reuse, R85 ;  /* 0x0000005502347220 */ /* 0x040fe40000410000 */
[C---:B------:R-:W-:Y:S02]  /*eef0*/  FMUL.FTZ R88, R2.reuse, R88 ;  /* 0x0000005802587220 */ /* 0x040fe40000410000 */
[----:B------:R-:W-:Y:S01]  /*ef00*/  FMUL.FTZ R89, R2, R89 ;  /* 0x0000005902597220 */ /* 0x000fe20000410000 */
[----:B------:R-:W-:Y:S01]  /*ef10*/  F2FP.BF16.PACK_AB R52, R52, R84 ;  /* 0x000000543434723e */ /* 0x000fe200000010ff */
[C---:B------:R-:W-:Y:S02]  /*ef20*/  FMUL.FTZ R92, R2.reuse, R92 ;  /* 0x0000005c025c7220 */ /* 0x040fe40000410000 */
        /* <DEDUP_REMOVED lines=29> */
[C---:B------:R-:W-:Y:S02]  /*f100*/  FMUL.FTZ R137, R2.reuse, R137 ;  /* 0x0000008902897220 */ /* 0x040fe40000410000 */
[C---:B------:R-:W-:Y:S02]  /*f110*/  FMUL.FTZ R160, R2.reuse, R160 ;  /* 0x000000a002a07220 */ /* 0x040fe40000410000 */
[C---:B------:R-:W-:Y:S01]  /*f120*/  FMUL.FTZ R161, R2.reuse, R161 ;  /* 0x000000a102a17220 */ /* 0x040fe20000410000 */
[----:B------:R-:W-:Y:S01]  /*f130*/  F2FP.BF16.PACK_AB R26, R137, R136 ;  /* 0x00000088891a723e */ /* 0x000fe200000010ff */
[----:B------:R-:W-:-:S02]  /*f140*/  FMUL.FTZ R140, R2, R140 ;  /* 0x0000008c028c7220 */ /* 0x000fc40000410000 */
[C---:B------:R-:W-:Y:S02]  /*f150*/  FMUL.FTZ R141, R2.reuse, R141 ;  /* 0x0000008d028d7220 */ /* 0x040fe40000410000 */
[C---:B------:R-:W-:Y:S02]  /*f160*/  FMUL.FTZ R164, R2.reuse, R164 ;  /* 0x000000a402a47220 */ /* 0x040fe40000410000 */
[C---:B------:R-:W-:Y:S01]  /*f170*/  FMUL.FTZ R165, R2.reuse, R165 ;  /* 0x000000a502a57220 */ /* 0x040fe20000410000 */
[----:B------:R-:W-:Y:S01]  /*f180*/  F2FP.BF16.PACK_AB R22, R141, R140 ;  /* 0x0000008c8d16723e */ /* 0x000fe200000010ff */
[C---:B------:R-:W-:Y:S02]  /*f190*/  FMUL.FTZ R144, R2.reuse, R144 ;  /* 0x0000009002907220 */ /* 0x040fe40000410000 */
[----:B------:R-:W-:Y:S02]  /*f1a0*/  FMUL.FTZ R145, R2, R145 ;  /* 0x0000009102917220 */ /* 0x000fe40000410000 */
[----:B------:R-:W-:-:S02]  /*f1b0*/  FMUL.FTZ R54, R0, R54 ;  /* 0x0000003600367220 */ /* 0x000fc40000410000 */
[C---:B------:R-:W-:Y:S01]  /*f1c0*/  FMUL.FTZ R2, R0.reuse, R55 ;  /* 0x0000003700027220 */ /* 0x040fe20000410000 */
[----:B------:R-:W-:Y:S01]  /*f1d0*/  F2FP.BF16.PACK_AB R18, R145, R144 ;  /* 0x000000909112723e */ /* 0x000fe200000010ff */
[C---:B------:R-:W-:Y:S02]  /*f1e0*/  FMUL.FTZ R65, R0.reuse, R59 ;  /* 0x0000003b00417220 */ /* 0x040fe40000410000 */
[C---:B------:R-:W-:Y:S02]  /*f1f0*/  FMUL.FTZ R62, R0.reuse, R62 ;  /* 0x0000003e003e7220 */ /* 0x040fe40000410000 */
[C---:B------:R-:W-:Y:S02]  /*f200*/  FMUL.FTZ R63, R0.reuse, R63 ;  /* 0x0000003f003f7220 */ /* 0x040fe40000410000 */
[----:B------:R-:W-:Y:S01]  /*f210*/  FMUL.FTZ R61, R0, R67 ;  /* 0x00000043003d7220 */ /* 0x000fe20000410000 */
[----:B------:R-:W-:Y:S01]  /*f220*/  F2FP.BF16.PACK_AB R67, R2, R54 ;  /* 0x000000360243723e */ /* 0x000fe200000010ff */
[C---:B------:R-:W-:Y:S01]  /*f230*/  FMUL.FTZ R13, R0.reuse, R39 ;  /* 0x00000027000d7220 */ /* 0x040fe20000410000 */
[----:B------:R-:W-:Y:S01]  /*f240*/  F2FP.BF16.PACK_AB R54, R81, R80 ;  /* 0x000000505136723e */ /* 0x000fe200000010ff */
[----:B------:R-:W-:Y:S01]  /*f250*/  FMUL.FTZ R11, R0, R43 ;  /* 0x0000002b000b7220 */ /* 0x000fe20000410000 */
[----:B------:R-:W-:Y:S01]  /*f260*/  LEA.HI R80, R174, R173, RZ, 0x5 ;  /* 0x000000adae507211 */ /* 0x000fe200078f28ff */
[C---:B------:R-:W-:Y:S01]  /*f270*/  FMUL.FTZ R16, R0.reuse, R47 ;  /* 0x0000002f00107220 */ /* 0x040fe20000410000 */
[----:B------:R-:W-:Y:S01]  /*f280*/  SHF.L.U32 R2, R17, 0x6, RZ ;  /* 0x0000000611027819 */ /* 0x000fe200000006ff */
[C---:B------:R-:W-:Y:S01]  /*f290*/  FMUL.FTZ R69, R0.reuse, R51 ;  /* 0x0000003300457220 */ /* 0x040fe20000410000 */
[----:B------:R-:W-:Y:S01]  /*f2a0*/  F2FP.BF16.PACK_AB R63, R63, R62 ;  /* 0x0000003e3f3f723e */ /* 0x000fe200000010ff */
[----:B------:R-:W-:Y:S01]  /*f2b0*/  FMUL.FTZ R6, R0, R70 ;  /* 0x0000004600067220 */ /* 0x000fe20000410000 */
[----:B------:R-:W-:Y:S01]  /*f2c0*/  F2FP.BF16.PACK_AB R62, R14, R28 ;  /* 0x0000001c0e3e723e */ /* 0x000fe200000010ff */
[C---:B------:R-:W-:Y:S01]  /*f2d0*/  FMUL.FTZ R59, R0.reuse, R71 ;  /* 0x00000047003b7220 */ /* 0x040fe20000410000 */
[----:B------:R-:W-:Y:S01]  /*f2e0*/  SHF.R.S32.HI R14, RZ, 0x5, R80 ;  /* 0x00000005ff0e7819 */ /* 0x000fe20000011450 */
[----:B------:R-:W-:Y:S01]  /*f2f0*/  FMUL.FTZ R154, R0, R154 ;  /* 0x0000009a009a7220 */ /* 0x000fe20000410000 */
[----:B------:R-:W-:Y:S01]  /*f300*/  LOP3.LUT R2, R2, 0x1c0, RZ, 0xc0, !PT ;  /* 0x000001c002027812 */ /* 0x000fe200078ec0ff */
[C---:B------:R-:W-:Y:S01]  /*f310*/  FMUL.FTZ R4, R0.reuse, R155 ;  /* 0x0000009b00047220 */ /* 0x040fe20000410000 */
[----:B------:R-:W-:Y:S01]  /*f320*/  F2FP.BF16.PACK_AB R59, R59, R6 ;  /* 0x000000063b3b723e */ /* 0x000fe200000010ff */
[C---:B------:R-:W-:Y:S01]  /*f330*/  FMUL.FTZ R158, R0.reuse, R158 ;  /* 0x0000009e009e7220 */ /* 0x040fe20000410000 */
[----:B------:R-:W-:Y:S01]  /*f340*/  LOP3.LUT R6, R17, 0x1, RZ, 0xc0, !PT ;  /* 0x0000000111067812 */ /* 0x000fe200078ec0ff */
[----:B------:R-:W-:Y:S01]  /*f350*/  FMUL.FTZ R9, R0, R159 ;  /* 0x0000009f00097220 */ /* 0x000fe20000410000 */
[----:B------:R-:W-:Y:S01]  /*f360*/  LEA.HI R2, R2, R2, RZ, 0x1d ;  /* 0x0000000202027211 */ /* 0x000fe200078fe8ff */
[----:B------:R-:W-:Y:S01]  /*f370*/  FMUL.FTZ R38, R0, R38 ;  /* 0x0000002600267220 */ /* 0x000fe20000410000 */
[----:B------:R-:W-:Y:S01]  /*f380*/  ISETP.NE.U32.AND P0, PT, R6, 0x1, PT ;  /* 0x000000010600780c */ /* 0x000fe20003f05070 */
[C---:B------:R-:W-:Y:S01]  /*f390*/  FMUL.FTZ R42, R0.reuse, R42 ;  /* 0x0000002a002a7220 */ /* 0x040fe20000410000 */
[----:B------:R-:W-:Y:S01]  /*f3a0*/  MOV R6, 0x20 ;  /* 0x0000002000067802 */ /* 0x000fe20000000f00 */
        /* <DEDUP_REMOVED lines=8> */
[C---:B------:R-:W-:Y:S01]  /*f430*/  FMUL.FTZ R74, R0.reuse, R74 ;  /* 0x0000004a004a7220 */ /* 0x040fe20000410000 */
[----:B------:R-:W-:Y:S01]  /*f440*/  F2FP.BF16.PACK_AB R11, R11, R42 ;  /* 0x0000002a0b0b723e */ /* 0x000fe200000010ff */
[C---:B------:R-:W-:Y:S01]  /*f450*/  FMUL.FTZ R57, R0.reuse, R75 ;  /* 0x0000004b00397220 */ /* 0x040fe20000410000 */
[----:B------:R-:W-:Y:S01]  /*f460*/  F2FP.BF16.PACK_AB R61, R61, R10 ;  /* 0x0000000a3d3d723e */ /* 0x000fe200000010ff */
[C---:B------:R-:W-:Y:S01]  /*f470*/  FMUL.FTZ R78, R0.reuse, R78 ;  /* 0x0000004e004e7220 */ /* 0x040fe20000410000 */
[----:B------:R-:W-:Y:S01]  /*f480*/  MOV R10, 0x40 ;  /* 0x00000040000a7802 */ /* 0x000fe20000000f00 */
[----:B------:R-:W-:Y:S01]  /*f490*/  FMUL.FTZ R55, R0, R79 ;  /* 0x0000004f00377220 */ /* 0x000fe20000410000 */
[----:B------:R-:W-:Y:S01]  /*f4a0*/  F2FP.BF16.PACK_AB R16, R16, R46 ;  /* 0x0000002e1010723e */ /* 0x000fe200000010ff */
[----:B------:R-:W-:Y:S01]  /*f4b0*/  FMUL.FTZ R82, R0, R82 ;  /* 0x0000005200527220 */ /* 0x000fe20000410000 */
[----:B------:R-:W-:Y:S01]  /*f4c0*/  SEL R10, R10, 0xffffffc0, !P2 ;  /* 0xffffffc00a0a7807 */ /* 0x000fe20005000000 */
[----:B------:R-:W-:Y:S01]  /*f4d0*/  FMUL.FTZ R53, R0, R83 ;  /* 0x0000005300357220 */ /* 0x000fe20000410000 */
[----:B------:R-:W-:Y:S01]  /*f4e0*/  F2FP.BF16.PACK_AB R70, R24, R156 ;  /* 0x0000009c1846723e */ /* 0x000fe200000010ff */
[C---:B------:R-:W-:Y:S01]  /*f4f0*/  FMUL.FTZ R86, R0.reuse, R86 ;  /* 0x0000005600567220 */ /* 0x040fe20000410000 */
[----:B------:R-:W-:Y:S01]  /*f500*/  F2FP.BF16.PACK_AB R69, R69, R50 ;  /* 0x000000324545723e */ /* 0x000fe200000010ff */
[----:B------:R-:W-:Y:S01]  /*f510*/  FMUL.FTZ R51, R0, R87 ;  /* 0x0000005700337220 */ /* 0x000fe20000410000 */
        /* <DEDUP_REMOVED lines=62> */
[----:B------:R-:W-:Y:S01]  /*f900*/  FMUL.FTZ R147, R0, R147 ;  /* 0x0000009300937220 */ /* 0x000fe20000410000 */
[----:B------:R-:W-:Y:S02]  /*f910*/  LOP3.LUT R0, R172, 0x3ffffffc, RZ, 0xc0, !PT ;  /* 0x3ffffffcac007812 */ /* 0x000fe400078ec0ff */
[----:B------:R-:W-:Y:S02]  /*f920*/  F2FP.BF16.PACK_AB R19, R19, R166 ;  /* 0x000000a61313723e */ /* 0x000fe400000010ff */
[----:B------:R-:W-:Y:S02]  /*f930*/  IADD3 R0, -R0, R173, RZ ;  /* 0x000000ad00007210 */ /* 0x000fe40007ffe1ff */
[----:B------:R-:W-:-:S02]  /*f940*/  F2FP.BF16.PACK_AB R17, R147, R146 ;  /* 0x000000929311723e */ /* 0x000fc400000010ff */
[----:B------:R-:W-:-:S04]  /*f950*/  LEA R0, R14, R0, 0x9 ;  /* 0x000000000e007211 */ /* 0x000fc800078e48ff */
[----:B------:R-:W-:-:S04]  /*f960*/  LEA R0, R0, R2, 0x1 ;  /* 0x0000000200007211 */ /* 0x000fc800078e08ff */
[----:B------:R-:W-:-:S04]  /*f970*/  SHF.L.U32 R0, R0, 0x1, RZ ;  /* 0x0000000100007819 */ /* 0x000fc800000006ff */
[C---:B------:R-:W-:Y:S01]  /*f980*/  IADD3 R2, R0.reuse, -0x10, RZ ;  /* 0xfffffff000027810 */ /* 0x040fe20007ffe0ff */
[----:B------:R1:W-:Y:S01]  /*f990*/  STS [R0], R5 ;  /* 0x0000000500007388 */ /* 0x0003e20000000800 */
[----:B------:R-:W-:-:S03]  /*f9a0*/  @P0 IADD3 R2, R0, 0x10, RZ ;  /* 0x0000001000020810 */ /* 0x000fc60007ffe0ff */
[----:B------:R3:W-:Y:S04]  /*f9b0*/  STS [R0+0x400], R4 ;  /* 0x0004000400007388 */ /* 0x0007e80000000800 */
[----:B------:R4:W-:Y:S04]  /*f9c0*/  STS [R2], R7 ;  /* 0x0000000702007388 */ /* 0x0009e80000000800 */
[----:B------:R5:W-:Y:S01]  /*f9d0*/  STS [R2+0x400], R9 ;  /* 0x0004000902007388 */ /* 0x000be20000000800 */
[----:B-1----:R-:W-:Y:S02]  /*f9e0*/  IADD3 R5, R0, R6, RZ ;  /* 0x0000000600057210 */ /* 0x002fe40007ffe0ff */
[----:B---3--:R-:W-:-:S03]  /*f9f0*/  IADD3 R4, R6, R2, RZ ;  /* 0x0000000206047210 */ /* 0x008fc60007ffe0ff */
[----:B------:R1:W-:Y:S01]  /*fa00*/  STS [R5], R8 ;  /* 0x0000000805007388 */ /* 0x0003e20000000800 */
[----:B----4-:R-:W-:-:S03]  /*fa10*/  IADD3 R7, R5, R10, RZ ;  /* 0x0000000a05077210 */ /* 0x010fc60007ffe0ff */
[----:B------:R-:W-:Y:S01]  /*fa20*/  STS [R5+0x400], R13 ;  /* 0x0004000d05007388 */ /* 0x000fe20000000800 */
[----:B------:R-:W-:Y:S02]  /*fa30*/  IADD3 R6, R4, R10, RZ ;  /* 0x0000000a04067210 */ /* 0x000fe40007ffe0ff */
[----:B-----5:R-:W-:Y:S01]  /*fa40*/  IADD3 R9, R10, R2, RZ ;  /* 0x000000020a097210 */ /* 0x020fe20007ffe0ff */
[----:B------:R-:W-:Y:S04]  /*fa50*/  STS [R4], R12 ;  /* 0x0000000c04007388 */ /* 0x000fe80000000800 */
[----:B------:R-:W-:Y:S01]  /*fa60*/  STS [R4+0x400], R11 ;  /* 0x0004000b04007388 */ /* 0x000fe20000000800 */
[----:B-1----:R-:W-:-:S05]  /*fa70*/  IADD3 R8, R0, R10, RZ ;  /* 0x0000000a00087210 */ /* 0x002fca0007ffe0ff */
        /* <DEDUP_REMOVED lines=43> */
[----:B------:R3:W-:Y:S04]  /*fd30*/  STS [R2+0x6400], R29 ;  /* 0x0064001d02007388 */ /* 0x0007e80000000800 */
[----:B------:R-:W-:Y:S04]  /*fd40*/  STS [R5+0x6000], R28 ;  /* 0x0060001c05007388 */ /* 0x000fe80000000800 */
[----:B------:R4:W-:Y:S04]  /*fd50*/  STS [R5+0x6400], R27 ;  /* 0x0064001b05007388 */ /* 0x0009e80000000800 */
[----:B------:R-:W-:Y:S04]  /*fd60*/  STS [R4+0x6000], R26 ;  /* 0x0060001a04007388 */ /* 0x000fe80000000800 */
[----:B------:R5:W-:Y:S01]  /*fd70*/  STS [R4+0x6400], R25 ;  /* 0x0064001904007388 */ /* 0x000be20000000800 */
[----:B-1----:R-:W-:-:S03]  /*fd80*/  LOP3.LUT R0, R80, 0xffffffe0, RZ, 0xc0, !PT ;  /* 0xffffffe050007812 */ /* 0x002fc600078ec0ff */
[----:B------:R-:W-:Y:S01]  /*fd90*/  STS [R8+0x6000], R24 ;  /* 0x0060001808007388 */ /* 0x000fe20000000800 */
[----:B------:R-:W-:-:S03]  /*fda0*/  IADD3 R0, -R0, R173, RZ ;  /* 0x000000ad00007210 */ /* 0x000fc60007ffe1ff */
[----:B------:R1:W-:Y:S01]  /*fdb0*/  STS [R8+0x6400], R23 ;  /* 0x0064001708007388 */ /* 0x0003e20000000800 */
[----:B---3--:R-:W-:Y:S02]  /*fdc0*/  SHF.R.S32.HI R2, RZ, 0x1f, R14 ;  /* 0x0000001fff027819 */ /* 0x008fe4000001140e */
[----:B------:R-:W-:Y:S01]  /*fdd0*/  LOP3.LUT P0, RZ, R0, 0x3, RZ, 0xc0, !PT ;  /* 0x0000000300ff7812 */ /* 0x000fe2000780c0ff */
[----:B------:R-:W-:Y:S01]  /*fde0*/  STS [R9+0x6000], R22 ;  /* 0x0060001609007388 */ /* 0x000fe20000000800 */
[----:B------:R-:W-:-:S03]  /*fdf0*/  LEA.HI R2, R2, R14, RZ, 0x2 ;  /* 0x0000000e02027211 */ /* 0x000fc600078f10ff */
[----:B------:R-:W-:Y:S01]  /*fe00*/  STS [R9+0x6400], R21 ;  /* 0x0064001509007388 */ /* 0x000fe20000000800 */
[----:B----4-:R-:W3:Y:S01]  /*fe10*/  @P3 MUFU.LG2 R5, R150 ;  /* 0x0000009600053308 */ /* 0x010ee20000000c00 */
[----:B------:R-:W-:Y:S02]  /*fe20*/  LOP3.LUT R2, R2, 0xffffffc, RZ, 0xc0, !PT ;  /* 0x0ffffffc02027812 */ /* 0x000fe400078ec0ff */
[----:B------:R-:W-:Y:S02]  /*fe30*/  STS [R7+0x6000], R20 ;  /* 0x0060001407007388 */ /* 0x000fe40000000800 */
[----:B------:R-:W-:Y:S02]  /*fe40*/  IADD3 R0, R14, -R2, RZ ;  /* 0x800000020e007210 */ /* 0x000fe40007ffe0ff */
[----:B------:R4:W-:Y:S01]  /*fe50*/  STS [R7+0x6400], R19 ;  /* 0x0064001307007388 */ /* 0x0009e20000000800 */
[----:B-----5:R-:W5:Y:S01]  /*fe60*/  @P4 MUFU.LG2 R4, R149 ;  /* 0x0000009500044308 */ /* 0x020f620000000c00 */
[----:B--2---:R-:W-:-:S02]  /*fe70*/  LEA R0, R0, R175, 0x4 ;  /* 0x000000af00007211 */ /* 0x004fc400078e20ff */
[----:B------:R2:W-:Y:S04]  /*fe80*/  STS [R6+0x6000], R18 ;  /* 0x0060001206007388 */ /* 0x0005e80000000800 */
[----:B------:R2:W-:Y:S01]  /*fe90*/  STS [R6+0x6400], R17 ;  /* 0x0064001106007388 */ /* 0x0005e20000000800 */
[----:B---3--:R-:W-:Y:S01]  /*fea0*/  @P3 FMUL.FTZ R2, R5, 0.69314718246459960938 ;  /* 0x3f31721805023820 */ /* 0x008fe20000410000 */
[----:B-1----:R-:W-:Y:S02]  /*feb0*/  MOV R8, 0x7f800000 ;  /* 0x7f80000000087802 */ /* 0x002fe40000000f00 */
[----:B------:R-:W-:Y:S01]  /*fec0*/  BAR.SYNC.DEFER_BLOCKING 0x0 ;  /* 0x0000000000007b1d */ /* 0x000fe20000010000 */
[----:B------:R-:W-:Y:S02]  /*fed0*/  @P3 FFMA.FTZ R8, R3, c[0x0][0x238], R2 ;  /* 0x00008e0003083a23 */ /* 0x000fe40000010002 */
[----:B-----5:R-:W-:Y:S01]  /*fee0*/  @P4 FMUL.FTZ R4, R4, 0.69314718246459960938 ;  /* 0x3f31721804044820 */ /* 0x020fe20000410000 */
[----:B----4-:R-:W-:-:S03]  /*fef0*/  MOV R7, 0x7f800000 ;  /* 0x7f80000000077802 */ /* 0x010fc60000000f00 */
[----:B------:R-:W-:Y:S01]  /*ff00*/  @P4 FFMA.FTZ R7, R148, c[0x0][0x238], R4 ;  /* 0x00008e0094074a23 */ /* 0x000fe20000010004 */
        /* <DEDUP_REMOVED lines=24> */
[C---:B--2---:R-:W-:Y:S02]  /*10090*/  @!P2 IADD3 R6, P0, R0.reuse, UR4, RZ ;  /* 0x000000040006ac10 */ /* 0x044fe4000ff1e0ff */
        /* <DEDUP_REMOVED lines=8> */
.L_x_355:
[----:B---34-:R-:W-:Y:S05]  /*10120*/  BSYNC B0 ;  /* 0x0000000000007941 */ /* 0x018fea0003800000 */
.L_x_354:
[----:B--2---:R-:W2:Y:S04]  /*10130*/  LDL.LU.64 R4, [R1+0x38] ;  /* 0x0000380001047983 */ /* 0x004ea80000300a00 */
[----:B------:R-:W3:Y:S04]  /*10140*/  S2R R3, SR_TID.X ;  /* 0x0000000000037919 */ /* 0x000ee80000002100 */
[----:B------:R-:W4:Y:S01]  /*10150*/  S2R R8, SR_CTAID.Z ;  /* 0x0000000000087919 */ /* 0x000f220000002700 */
[----:B------:R-:W-:-:S02]  /*10160*/  USHF.R.S32.HI UR6, URZ, 0x1f, UR10 ;  /* 0x0000001f3f067899 */ /* 0x000fc4000801140a */
[----:B------:R-:W-:Y:S01]  /*10170*/  ULDC.64 UR4, c[0x0][0x1f0] ;  /* 0x00007c0000047ab9 */ /* 0x000fe20000000a00 */
[----:B------:R1:W5:Y:S01]  /*10180*/  LDL.64 R12, [R1+0x20] ;  /* 0x00002000010c7983 */ /* 0x0003620000100a00 */
[----:B------:R-:W-:Y:S01]  /*10190*/  UIMAD UR4, UR6, UR4, URZ ;  /* 0x00000004060472a4 */ /* 0x000fe2000f8e023f */
[----:B------:R-:W-:Y:S03]  /*101a0*/  BSSY B0, `(.L_x_356) ;  /* 0x0000016000007945 */ /* 0x000fe60003800000 */
[----:B------:R-:W-:Y:S01]  /*101b0*/  UIMAD UR4, UR10, UR5, UR4 ;  /* 0x000000050a0472a4 */ /* 0x000fe2000f8e0204 */
[----:B---3--:R-:W-:-:S04]  /*101c0*/  SHF.R.S32.HI R0, RZ, 0x1f, R3 ;  /* 0x0000001fff007819 */ /* 0x008fc80000011403 */
[----:B------:R-:W-:-:S04]  /*101d0*/  LEA.HI R0, R0, R3, RZ, 0x3 ;  /* 0x0000000300007211 */ /* 0x000fc800078f18ff */
[----:B------:R-:W-:Y:S02]  /*101e0*/  SHF.R.S32.HI R11, RZ, 0x3, R0 ;  /* 0x00000003ff0b7819 */ /* 0x000fe40000011400 */
[----:B--2---:R-:W-:-:S04]  /*101f0*/  IADD3 R2, P0, R4, UR12, RZ ;  /* 0x0000000c04027c10 */ /* 0x004fc8000ff1e0ff */
[----:B------:R-:W-:Y:S02]  /*10200*/  IADD3.X R3, R5, UR7, RZ, P0, !PT ;  /* 0x0000000705037c10 */ /* 0x000fe400087fe4ff */
[----:B------:R-:W-:-:S03]  /*10210*/  ISETP.GE.AND P0, PT, R11, UR18, PT ;  /* 0x000000120b007c0c */ /* 0x000fc6000bf06270 */
[----:B----4-:R-:W-:-:S05]  /*10220*/  IMAD.WIDE.U32 R8, R8, c[0x0][0x1f0], R2 ;  /* 0x00007c0008087a25 */ /* 0x010fca00078e0002 */
[----:B------:R-:W-:-:S05]  /*10230*/  IADD3 R7, R9, UR4, RZ ;  /* 0x0000000409077c10 */ /* 0x000fca000fffe0ff */
[----:B------:R-:W-:Y:S05]  /*10240*/  @P0 BRA `(.L_x_357) ;  /* 0x000000b000000947 */ /* 0x000fea0003800000 */
[----:B-1----:R-:W-:Y:S01]  /*10250*/  MOV R6, R8 ;  /* 0x0000000800067202 */ /* 0x002fe20000000f00 */
[----:B-----5:R-:W-:-:S04]  /*10260*/  IMAD R0, R13, c[0x0][0x1e8], RZ ;  /* 0x00007a000d007a24 */ /* 0x020fc800078e02ff */
[----:B------:R-:W-:-:S04]  /*10270*/  IMAD.WIDE.U32 R4, R12, c[0x0][0x1e8], R6 ;  /* 0x00007a000c047a25 */ /* 0x000fc800078e0006 */
        /* <DEDUP_REMOVED lines=8> */
.L_x_357:
[----:B-1----:R-:W-:Y:S05]  /*10300*/  BSYNC B0 ;  /* 0x0000000000007941 */ /* 0x002fea0003800000 */
.L_x_356:
[----:B------:R-:W-:Y:S01]  /*10310*/  IADD3 R0, R11, 0x10, RZ ;  /* 0x000000100b007810 */ /* 0x000fe20007ffe0ff */
[----:B------:R-:W-:Y:S03]  /*10320*/  BSSY B0, `(.L_x_358) ;  /* 0x0000011000007945 */ /* 0x000fe60003800000 */
[----:B------:R-:W-:-:S13]  /*10330*/  ISETP.GE.AND P0, PT, R0, UR18, PT ;  /* 0x0000001200007c0c */ /* 0x000fda000bf06270 */
[----:B------:R-:W-:Y:S05]  /*10340*/  @P0 BRA `(.L_x_359) ;  /* 0x000000e000000947 */ /* 0x000fea0003800000 */
[----:B-----5:R-:W-:Y:S01]  /*10350*/  IADD3 R10, P0, R12, 0x10, RZ ;  /* 0x000000100c0a7810 */ /* 0x020fe20007f1e0ff */
        /* <DEDUP_REMOVED lines=13> */
.L_x_359:
[----:B------:R-:W-:Y:S05]  /*10430*/  BSYNC B0 ;  /* 0x0000000000007941 */ /* 0x000fea0003800000 */
.L_x_358:
[----:B------:R-:W-:Y:S01]  /*10440*/  IADD3 R0, R11, 0x20, RZ ;  /* 0x000000200b007810 */ /* 0x000fe20007ffe0ff */
[----:B------:R-:W-:Y:S03]  /*10450*/  BSSY B0, `(.L_x_360) ;  /* 0x0000011000007945 */ /* 0x000fe60003800000 */
[----:B------:R-:W-:-:S13]  /*10460*/  ISETP.GE.AND P0, PT, R0, UR18, PT ;  /* 0x0000001200007c0c */ /* 0x000fda000bf06270 */
[----:B------:R-:W-:Y:S05]  /*10470*/  @P0 BRA `(.L_x_361) ;  /* 0x000000e000000947 */ /* 0x000fea0003800000 */
[----:B-----5:R-:W-:Y:S01]  /*10480*/  IADD3 R10, P0, R12, 0x20, RZ ;  /* 0x000000200c0a7810 */ /* 0x020fe20007f1e0ff */
        /* <DEDUP_REMOVED lines=13> */
.L_x_361:
[----:B------:R-:W-:Y:S05]  /*10560*/  BSYNC B0 ;  /* 0x0000000000007941 */ /* 0x000fea0003800000 */
.L_x_360:
[----:B------:R-:W2:Y:S02]  /*10570*/  LDL.LU R0, [R1+0x4c] ;  /* 0x00004c0001007983 */ /* 0x000ea40000300800 */
[----:B--2---:R-:W-:-:S13]  /*10580*/  ISETP.GE.AND P0, PT, R0, UR18, PT ;  /* 0x0000001200007c0c */ /* 0x004fda000bf06270 */
[----:B------:R-:W-:Y:S05]  /*10590*/  @P0 EXIT ;  /* 0x000000000000094d */ /* 0x000fea0003800000 */
        /* <DEDUP_REMOVED lines=15> */
.L_x_343:
[----:B------:R-:W-:Y:S01]  /*10690*/  UISETP.NE.AND UP4, UPT, UR19, -0x1, UPT ;  /* 0xffffffff1300788c */ /* 0x000fe2000bf85270 */
[----:B------:R-:W-:Y:S01]  /*106a0*/  LEA.HI R6, R26, R112, RZ, 0x3 ;  /* 0x000000701a067211 */ /* 0x000fe200078f18ff */
[----:B------:R-:W-:Y:S01]  /*106b0*/  ULDC.64 UR6, c[0x0][0x1e8] ;  /* 0x00007a0000067ab9 */ /* 0x000fe20000000a00 */
[----:B------:R-:W1:Y:S01]  /*106c0*/  S2R R12, SR_CTAID.Z ;  /* 0x00000000000c7919 */ /* 0x000e620000002700 */
[----:B------:R-:W-:Y:S01]  /*106d0*/  ULDC.64 UR4, c[0x0][0x1e0] ;  /* 0x0000780000047ab9 */ /* 0x000fe20000000a00 */
[----:B------:R-:W-:Y:S01]  /*106e0*/  LOP3.LUT R0, R6, 0x1ffffff8, RZ, 0xc0, !PT ;  /* 0x1ffffff806007812 */ /* 0x000fe200078ec0ff */
[----:B------:R-:W-:Y:S01]  /*106f0*/  ULDC.U8 UR16, c[0x0][0x328] ;  /* 0x0000ca0000107ab9 */ /* 0x000fe20000000000 */
[----:B------:R-:W2:Y:S01]  /*10700*/  S2R R4, SR_CTAID.X ;  /* 0x0000000000047919 */ /* 0x000ea20000002500 */
[----:B------:R-:W-:Y:S01]  /*10710*/  USHF.R.S32.HI UR13, URZ, 0x1f, UR9 ;  /* 0x0000001f3f0d7899 */ /* 0x000fe20008011409 */
[----:B------:R-:W-:Y:S01]  /*10720*/  SHF.R.S32.HI R6, RZ, 0x3, R6 ;  /* 0x00000003ff067819 */ /* 0x000fe20000011406 */
[----:B------:R-:W-:Y:S01]  /*10730*/  UISETP.NE.AND UP2, UPT, UR16, URZ, UPT ;  /* 0x0000003f1000728c */ /* 0x000fe2000bf45270 */
[----:B------:R-:W-:Y:S01]  /*10740*/  IMAD.IADD R0, R112, 0x1, -R0 ;  /* 0x0000000170007824 */ /* 0x000fe200078e0a00 */
[----:B------:R-:W-:Y:S01]  /*10750*/  @UP4 UIMAD.WIDE.U32 UR14, UR19, UR6, URZ ;  /* 0x00000006130e42a5 */ /* 0x000fe2000f8e003f */
[----:B------:R-:W-:Y:S01]  /*10760*/  SHF.R.S32.HI R7, RZ, 0x1f, R6 ;  /* 0x0000001fff077819 */ /* 0x000fe20000011406 */
[----:B------:R-:W-:Y:S01]  /*10770*/  @!UP4 USHF.R.S32.HI UR17, URZ, 0x1f, UR12 ;  /* 0x0000001f3f11c899 */ /* 0x000fe2000801140c */
[----:B------:R-:W-:Y:S01]  /*10780*/  IMAD.SHL.U32 R0, R0, 0x8, RZ ;  /* 0x0000000800007824 */ /* 0x000fe200078e00ff */
[----:B------:R-:W-:Y:S01]  /*10790*/  @UP4 UIMAD UR7, UR19, UR7, UR15 ;  /* 0x00000007130742a4 */ /* 0x000fe2000f8e020f */
[----:B------:R-:W-:Y:S01]  /*107a0*/  BSSY B0, `(.L_x_362) ;  /* 0x0000038000007945 */ /* 0x000fe20003800000 */
[----:B------:R-:W-:-:S02]  /*107b0*/  @!UP4 UIMAD UR17, UR17, UR4, URZ ;  /* 0x000000041111c2a4 */ /* 0x000fc4000f8e023f */
[----:B------:R-:W-:Y:S02]  /*107c0*/  ULDC.U8 UR15, c[0x0][0x329] ;  /* 0x0000ca40000f7ab9 */ /* 0x000fe40000000000 */
[----:B------:R-:W-:Y:S02]  /*107d0*/  UISETP.NE.AND UP3, UPT, UR15, URZ, UPT ;  /* 0x0000003f0f00728c */ /* 0x000fe4000bf65270 */
[----:B------:R-:W-:Y:S02]  /*107e0*/  @!UP4 UIMAD.WIDE.U32 UR24, UR12, UR4, URZ ;  /* 0x000000040c18c2a5 */ /* 0x000fe4000f8e003f */
[----:B------:R-:W-:Y:S02]  /*107f0*/  @!UP4 UIMAD UR17, UR12, UR5, UR17 ;  /* 0x000000050c11c2a4 */ /* 0x000fe4000f8e0211 */
[----:B------:R-:W-:Y:S02]  /*10800*/  UISETP.EQ.AND UP2, UPT, UR15, URZ, UP2 ;  /* 0x0000003f0f00728c */ /* 0x000fe40009742270 */
[----:B------:R-:W-:Y:S01]  /*10810*/  ULDC.64 UR4, c[0x0][0x1f0] ;  /* 0x00007c0000047ab9 */ /* 0x000fe20000000a00 */
[----:B--2---:R-:W-:Y:S01]  /*10820*/  IMAD.WIDE R4, R4, 0x40, R6 ;  /* 0x0000004004047825 */ /* 0x004fe200078e0206 */
[----:B------:R-:W-:-:S02]  /*10830*/  UIMAD UR4, UR13, UR4, URZ ;  /* 0x000000040d0472a4 */ /* 0x000fc4000f8e023f */
[----:B------:R-:W-:Y:S02]  /*10840*/  @!UP3 UISETP.NE.AND UP1, UPT, UR16, URZ, UPT ;  /* 0x0000003f1000b28c */ /* 0x000fe4000bf25270 */
[----:B------:R-:W-:Y:S02]  /*10850*/  ULDC UR11, c[0x0][0x214] ;  /* 0x00008500000b7ab9 */ /* 0x000fe40000000800 */
[----:B------:R-:W-:Y:S02]  /*10860*/  @UP3 ULDC UR13, c[0x0][0x210] ;  /* 0x00008400000d3ab9 */ /* 0x000fe40000000800 */
[----:B------:R-:W-:Y:S02]  /*10870*/  ULDC UR8, c[0x0][0x234] ;  /* 0x00008d0000087ab9 */ /* 0x000fe40000000800 */
[----:B------:R-:W-:Y:S02]  /*10880*/  @UP3 UIMAD UR13, UR13, UR11, URZ ;  /* 0x0000000b0d0d32a4 */ /* 0x000fe4000f8e023f */
[----:B------:R-:W-:-:S02]  /*10890*/  UISETP.NE.OR UP0, UPT, UR19, -0x1, !UP2 ;  /* 0xffffffff1300788c */ /* 0x000fc4000d705670 */
[----:B------:R-:W-:Y:S02]  /*108a0*/  @!UP3 USEL UR13, UR11, UR8, !UP1 ;  /* 0x000000080b0db287 */ /* 0x000fe4000c800000 */
        /* <DEDUP_REMOVED lines=12> */
[----:B------:R-:W-:Y:S02]  /*10970*/  USEL UR15, UR15, URZ, !UP2 ;  /* 0x0000003f0f0f7287 */ /* 0x000fe4000d000000 */
[----:B------:R-:W-:Y:S01]  /*10980*/  @!UP3 UMOV UR18, 0x1 ;  /* 0x000000010012b882 */ /* 0x000fe20000000000 */
[----:B-1----:R-:W-:Y:S01]  /*10990*/  IMAD.WIDE.U32 R12, R12, c[0x0][0x1f0], R2 ;  /* 0x00007c000c0c7a25 */ /* 0x002fe200078e0002 */
[----:B------:R-:W-:-:S02]  /*109a0*/  UIMAD UR10, UR10, UR18, URZ ;  /* 0x000000120a0a72a4 */ /* 0x000fc4000f8e023f */
[----:B------:R-:W-:Y:S02]  /*109b0*/  UIMAD UR15, UR9, UR13, UR15 ;  /* 0x0000000d090f72a4 */ /* 0x000fe4000f8e020f */
[----:B------:R-:W-:Y:S02]  /*109c0*/  @!UP2 UMOV UR26, URZ ;  /* 0x0000003f001aac82 */ /* 0x000fe40008000000 */
[----:B------:R-:W-:Y:S02]  /*109d0*/  @UP2 UMOV UR26, UR19 ;  /* 0x00000013001a2c82 */ /* 0x000fe40008000000 */
[----:B------:R-:W-:Y:S02]  /*109e0*/  UIMAD UR4, UR9, UR5, UR4 ;  /* 0x00000005090472a4 */ /* 0x000fe4000f8e0204 */
[----:B------:R-:W-:Y:S02]  /*109f0*/  @!UP2 UMOV UR27, URZ ;  /* 0x0000003f001bac82 */ /* 0x000fe40008000000 */
[----:B------:R-:W-:-:S02]  /*10a00*/  USHF.R.S32.HI UR6, URZ, 0x1f, UR10 ;  /* 0x0000001f3f067899 */ /* 0x000fc4000801140a */
[----:B------:R-:W-:Y:S01]  /*10a10*/  @UP2 USHF.R.S32.HI UR27, URZ, 0x1f, UR19 ;  /* 0x0000001f3f1b2899 */ /* 0x000fe20008011413 */
        /* <DEDUP_REMOVED lines=16> */
.L_x_363:
[----:B------:R-:W-:Y:S05]  /*10b20*/  BSYNC B0 ;  /* 0x0000000000007941 */ /* 0x000fea0003800000 */
.L_x_362:
[----:B------:R-:W-:Y:S01]  /*10b30*/  IADD3 R15, R6, 0x10, RZ ;  /* 0x00000010060f7810 */ /* 0x000fe20007ffe0ff */
[----:B------:R-:W-:Y:S03]  /*10b40*/  BSSY B0, `(.L_x_364) ;  /* 0x0000011000007945 */ /* 0x000fe60003800000 */
[----:B------:R-:W-:-:S13]  /*10b50*/  ISETP.GE.AND P0, PT, R15, UR20, PT ;  /* 0x000000140f007c0c */ /* 0x000fda000bf06270 */
[----:B------:R-:W-:Y:S05]  /*10b60*/  @P0 BRA `(.L_x_365) ;  /* 0x000000e000000947 */ /* 0x000fea0003800000 */
[----:B------:R-:W-:Y:S01]  /*10b70*/  IADD3 R0, P0, R4, 0x10, RZ ;  /* 0x0000001004007810 */ /* 0x000fe20007f1e0ff */
[----:B------:R-:W-:Y:S01]  /*10b80*/  IMAD.MOV.U32 R10, RZ, RZ, R12 ;  /* 0x000000ffff0a7224 */ /* 0x000fe200078e000c */
[----:B------:R-:W-:-:S03]  /*10b90*/  MOV R11, R9 ;  /* 0x00000009000b7202 */ /* 0x000fc60000000f00 */
[----:B-1----:R-:W-:Y:S02]  /*10ba0*/  IMAD.X R2, RZ, RZ, R5, P0 ;  /* 0x000000ffff027224 */ /* 0x002fe400000e0605 */
[----:B------:R-:W-:-:S04]  /*10bb0*/  IMAD.WIDE.U32 R10, R0, c[0x0][0x1e8], R10 ;  /* 0x00007a00000a7a25 */ /* 0x000fc800078e000a */
[----:B------:R-:W-:-:S04]  /*10bc0*/  IMAD R2, R2, c[0x0][0x1e8], RZ ;  /* 0x00007a0002027a24 */ /* 0x000fc800078e02ff */
        /* <DEDUP_REMOVED lines=8> */
.L_x_365:
[----:B------:R-:W-:Y:S05]  /*10c50*/  BSYNC B0 ;  /* 0x0000000000007941 */ /* 0x000fea0003800000 */
.L_x_364:
        /* <DEDUP_REMOVED lines=18> */
.L_x_367:
[----:B------:R-:W-:Y:S05]  /*10d80*/  BSYNC B0 ;  /* 0x0000000000007941 */ /* 0x000fea0003800000 */
.L_x_366:
        /* <DEDUP_REMOVED lines=9> */
[----:B-1----:R-:W-:-:S03]  /*10e20*/  LEA R2, P0, R8, c[0x0][0x1d0], 0x1 ;  /* 0x0000740008027a11 */ /* 0x002fc600078008ff */
[----:B------:R-:W-:-:S05]  /*10e30*/  IMAD R0, R0, c[0x0][0x1ec], R4 ;  /* 0x00007b0000007a24 */ /* 0x000fca00078e0204 */
[----:B------:R-:W-:-:S04]  /*10e40*/  IADD3 R0, R0, R9, RZ ;  /* 0x0000000900007210 */ /* 0x000fc80007ffe0ff */
[----:B------:R-:W-:-:S05]  /*10e50*/  LEA.HI.X R3, R8, c[0x0][0x1d4], R0, 0x1, P0 ;  /* 0x0000750008037a11 */ /* 0x000fca00000f0c00 */
[----:B------:R1:W-:Y:S04]  /*10e60*/  STG.E.128 [R2.64], RZ ;  /* 0x000000ff02007986 */ /* 0x0003e8000c101d16 */
[----:B------:R1:W-:Y:S04]  /*10e70*/  STG.E.128 [R2.64+0x80], RZ ;  /* 0x000080ff02007986 */ /* 0x0003e8000c101d16 */
[----:B------:R1:W-:Y:S04]  /*10e80*/  STG.E.128 [R2.64+0x100], RZ ;  /* 0x000100ff02007986 */ /* 0x0003e8000c101d16 */
[----:B------:R1:W-:Y:S02]  /*10e90*/  STG.E.128 [R2.64+0x180], RZ ;  /* 0x000180ff02007986 */ /* 0x0003e4000c101d16 */
.L_x_369:
[----:B------:R-:W-:Y:S05]  /*10ea0*/  BSYNC B0 ;  /* 0x0000000000007941 */ /* 0x000fea0003800000 */
.L_x_368:
[----:B------:R-:W-:-:S04]  /*10eb0*/  LOP3.LUT P6, RZ, R112, 0x7, RZ, 0xc0, !PT ;  /* 0x0000000770ff7812 */ /* 0x000fc800078cc0ff */
[----:B------:R-:W-:Y:S02]  /*10ec0*/  ISETP.GE.OR P5, PT, R6, UR20, P6 ;  /* 0x0000001406007c0c */ /* 0x000fe4000b7a6670 */
[----:B------:R-:W-:Y:S02]  /*10ed0*/  ISETP.GE.OR P4, PT, R15, UR20, P6 ;  /* 0x000000140f007c0c */ /* 0x000fe4000b786670 */
[----:B------:R-:W-:Y:S02]  /*10ee0*/  ISETP.GE.OR P3, PT, R14, UR20, P6 ;  /* 0x000000140e007c0c */ /* 0x000fe4000b766670 */
[----:B------:R-:W-:-:S07]  /*10ef0*/  ISETP.GE.OR P6, PT, R10, UR20, P6 ;  /* 0x000000140a007c0c */ /* 0x000fce000b7c6670 */
[----:B------:R-:W-:Y:S02]  /*10f00*/  @!P5 IMAD R0, R6, UR18, RZ ;  /* 0x000000120600dc24 */ /* 0x000fe4000f8e02ff */
[----:B-1----:R-:W-:Y:S02]  /*10f10*/  @!P4 IMAD R3, R15, UR18, RZ ;  /* 0x000000120f03cc24 */ /* 0x002fe4000f8e02ff */
        /* <DEDUP_REMOVED lines=28> */
.L_x_370:
        /* <DEDUP_REMOVED lines=10> */
.L_x_1078:


//--------------------- .text._ZN5flash16flash_fwd_kernelI23Flash_fwd_kernel_traitsILi256ELi64ELi64ELi4ELb0ELb0EN7cutlass10bfloat16_tE19Flash_kernel_traitsILi256ELi64ELi64ELi4ES3_EELb0ELb1ELb0ELb0ELb0ELb1ELb1ELb0EEEvNS_16Flash_fwd_paramsE --------------------------
	.section	.text._ZN5flash16flash_fwd_kernelI23Flash_fwd_kernel_traitsILi256ELi64ELi64ELi4ELb0ELb0EN7cutlass10bfloat16_tE19Flash_kernel_traitsILi256ELi64ELi64ELi4ES3_EELb0ELb1ELb0ELb0ELb0ELb1ELb1ELb0EEEvNS_16Flash_fwd_paramsE,"ax",@progbits
	.sectioninfo	@"SHI_REGISTERS=255"
	.align	128
        .global         _ZN5flash16flash_fwd_kernelI23Flash_fwd_kernel_traitsILi256ELi64ELi64ELi4ELb0ELb0EN7cutlass10bfloat16_tE19Flash_kernel_traitsILi256ELi64ELi64ELi4ES3_EELb0ELb1ELb0ELb0ELb0ELb1ELb1ELb0EEEvNS_16Flash_fwd_paramsE
        .type           _ZN5flash16flash_fwd_kernelI23Flash_fwd_kernel_traitsILi256ELi64ELi64ELi4ELb0ELb0EN7cutlass10bfloat16_tE19Flash_kernel_traitsILi256ELi64ELi64ELi4ES3_EELb0ELb1ELb0ELb0ELb0ELb1ELb1ELb0EEEvNS_16Flash_fwd_paramsE,@function
        .size           _ZN5flash16flash_fwd_kernelI23Flash_fwd_kernel_traitsILi256ELi64ELi64ELi4ELb0ELb0EN7cutlass10bfloat16_tE19Flash_kernel_traitsILi256ELi64ELi64ELi4ES3_EELb0ELb1ELb0ELb0ELb0ELb1ELb1ELb0EEEvNS_16Flash_fwd_paramsE,(.L_x_1079 - _ZN5flash16flash_fwd_kernelI23Flash_fwd_kernel_traitsILi256ELi64ELi64ELi4ELb0ELb0EN7cutlass10bfloat16_tE19Flash_kernel_traitsILi256ELi64ELi64ELi4ES3_EELb0ELb1ELb0ELb0ELb0ELb1ELb1ELb0EEEvNS_16Flash_fwd_paramsE)
        .other          _ZN5flash16flash_fwd_kernelI23Flash_fwd_kernel_traitsILi256ELi64ELi64ELi4ELb0ELb0EN7cutlass10bfloat16_tE19Flash_kernel_traitsILi256ELi64ELi64ELi4ES3_EELb0ELb1ELb0ELb0ELb0ELb1ELb1ELb0EEEvNS_16Flash_fwd_paramsE,@"STO_CUDA_ENTRY STV_DEFAULT"
_ZN5flash16flash_fwd_kernelI23Flash_fwd_kernel_traitsILi256ELi64ELi64ELi4ELb0ELb0EN7cutlass10bfloat16_tE19Flash_kernel_traitsILi256ELi64ELi64ELi4ES3_EELb0ELb1ELb0ELb0ELb0ELb1ELb1ELb0EEEvNS_16Flash_fwd_paramsE:
.text._ZN5flash16flash_fwd_kernelI23Flash_fwd_kernel_traitsILi256ELi64ELi64ELi4ELb0ELb0EN7cutlass10bfloat16_tE19Flash_kernel_traitsILi256ELi64ELi64ELi4ES3_EELb0ELb1ELb0ELb0ELb0ELb1ELb1ELb0EEEvNS_16Flash_fwd_paramsE:
        /* <DEDUP_REMOVED lines=27> */
[----:B------:R-:W-:Y:S02]  /*01b0*/  IMAD.U32 R4, RZ, RZ, UR4 ;  /* 0x00000004ff047e24 */ /* 0x000fe4000f8e00ff */
[----:B------:R-:W-:Y:S01]  /*01c0*/  IMAD.U32 R5, RZ, RZ, UR5 ;  /* 0x00000005ff057e24 */ /* 0x000fe2000f8e00ff */
[----:B------:R-:W-:-:S04]  /*01d0*/  PLOP3.LUT P1, PT, PT, PT, UP1, 0x80, 0x0 ;  /* 0x000000000000781c */ /* 0x000fc80003f2f018 */
[----:B------:R4:W5:Y:S01]  /*01e0*/  @P0 LDG.E R4, [R4.64] ;  /* 0x0000001004040981 */ /* 0x000962000c1e1900 */
[----:B------:R-:W-:-:S06]  /*01f0*/  UIMAD.WIDE UR8, UR10, UR7, UR8 ;  /* 0x000000070a0872a5 */ /* 0x000fcc000f8e0208 */
[----:B-1----:R-:W-:Y:S02]  /*0200*/  IMAD.U32 R2, RZ, RZ, UR8 ;  /* 0x00000008ff027e24 */ /* 0x002fe4000f8e00ff */
[----:B------:R-:W-:-:S05]  /*0210*/  IMAD.U32 R3, RZ, RZ, UR9 ;  /* 0x00000009ff037e24 */ /* 0x000fca000f8e00ff */
[----:B----4-:R-:W4:Y:S01]  /*0220*/  @!P1 LDG.E R5, [R2.64] ;  /* 0x0000001002059981 */ /* 0x010f22000c1e1900 */
[----:B------:R-:W-:Y:S02]  /*0230*/  UMOV UR9, 0xffffffff ;  /* 0xffffffff00097882 */ /* 0x000fe40000000000 */
[----:B------:R-:W-:Y:S01]  /*0240*/  UMOV UR14, URZ ;  /* 0x0000003f000e7c82 */ /* 0x000fe20008000000 */
[----:B------:R-:W1:Y:S01]  /*0250*/  S2R R91, SR_TID.X ;  /* 0x00000000005b7919 */ /* 0x000e620000002100 */
[----:B------:R-:W-:Y:S01]  /*0260*/  UMOV UR19, 0xffffffff ;  /* 0xffffffff00137882 */ /* 0x000fe20000000000 */
[----:B------:R-:W1:Y:S08]  /*0270*/  S2UR UR12, SR_CTAID.X ;  /* 0x00000000000c79c3 */ /* 0x000e700000002500 */
[----:B------:R-:W1:Y:S08]  /*0280*/  S2UR UR11, SR_CTAID.Z ;  /* 0x00000000000b79c3 */ /* 0x000e700000002700 */
[----:B--2---:R-:W2:Y:S08]  /*0290*/  @P2 R2UR UR9, R6 ;  /* 0x00000000060923c2 */ /* 0x004eb000000e0000 */
[----:B---3--:R-:W2:Y:S08]  /*02a0*/  @P2 R2UR UR15, R0 ;  /* 0x00000000000f23c2 */ /* 0x008eb000000e0000 */
[----:B-----5:R3:W1:Y:S01]  /*02b0*/  @P0 R2UR UR14, R4 ;  /* 0x00000000040e03c2 */ /* 0x02066200000e0000 */
[----:B------:R-:W-:-:S04]  /*02c0*/  ISETP.NE.U32.AND P0, PT, RZ, c[0x0][0x248], PT ;  /* 0x00009200ff007a0c */ /* 0x000fc80003f05070 */
[----:B------:R-:W-:Y:S01]  /*02d0*/  ISETP.NE.AND.EX P0, PT, RZ, c[0x0][0x24c], PT, P0 ;  /* 0x00009300ff007a0c */ /* 0x000fe20003f05300 */
[----:B--2---:R-:W-:Y:S02]  /*02e0*/  @UP2 UIADD3 UR15, UR15, -UR9, URZ ;  /* 0x800000090f0f2290 */ /* 0x004fe4000fffe03f */
[----:B----4-:R3:W2:Y:S05]  /*02f0*/  @!P1 R2UR UR19, R5 ;  /* 0x00000000051393c2 */ /* 0x0106aa00000e0000 */
[----:B------:R-:W-:-:S05]  /*0300*/  @!UP2 ULDC UR15, c[0x0][0x214] ;  /* 0x00008500000faab9 */ /* 0x000fca0000000800 */
[----:B-123--:R-:W-:Y:S05]  /*0310*/  @!P0 BRA `(.L_x_371) ;  /* 0x0000007000008947 */ /* 0x00efea0003800000 */
[----:B------:R-:W-:-:S13]  /*0320*/  PLOP3.LUT P0, PT, PT, PT, UP3, 0x80, 0x0 ;  /* 0x000000000000781c */ /* 0x000fda0003f0f038 */
[----:B------:R-:W2:Y:S04]  /*0330*/  @P0 LDG.E R0, [R2.64+0x4] ;  /* 0x0000041002000981 */ /* 0x000ea8000c1e1900 */
[----:B------:R-:W3:Y:S01]  /*0340*/  @!P0 LDG.E R2, [R2.64] ;  /* 0x0000001002028981 */ /* 0x000ee2000c1e1900 */
[----:B--2---:R-:W1:Y:S02]  /*0350*/  @P0 R2UR UR6, R0 ;  /* 0x00000000000603c2 */ /* 0x004e6400000e0000 */
[----:B-1----:R-:W-:-:S11]  /*0360*/  @UP3 UIADD3 UR6, UR6, -UR19, URZ ;  /* 0x8000001306063290 */ /* 0x002fd6000fffe03f */
[----:B---3--:R1:W2:Y:S02]  /*0370*/  @!P0 R2UR UR6, R2 ;  /* 0x00000000020683c2 */ /* 0x0082a400000e0000 */
[----:B-12---:R-:W-:Y:S05]  /*0380*/  BRA `(.L_x_372) ;  /* 0x0000001000007947 */ /* 0x006fea0003800000 */
.L_x_371:
[----:B------:R-:W-:Y:S02]  /*0390*/  ULDC UR6, c[0x0][0x218] ;  /* 0x0000860000067ab9 */ /* 0x000fe40000000800 */
.L_x_372:
        /* <DEDUP_REMOVED lines=69> */
.L_x_374:
        /* <DEDUP_REMOVED lines=44> */
.L_x_375:
[----:B------:R-:W-:Y:S01]  /*0ab0*/  SHF.R.S32.HI R93, RZ, 0x1f, R91 ;  /* 0x0000001fff5d7819 */ /* 0x000fe2000001145b */
[----:B------:R-:W1:Y:S01]  /*0ac0*/  S2R R250, SR_CTAID.X ;  /* 0x0000000000fa7919 */ /* 0x000e620000002500 */
[----:B------:R-:W-:Y:S01]  /*0ad0*/  UIADD3 UR10, -UR12, UR15, URZ ;  /* 0x0000000f0c0a7290 */ /* 0x000fe2000fffe13f */
[----:B------:R-:W-:Y:S01]  /*0ae0*/  IMAD.U32 R200, RZ, RZ, UR13 ;  /* 0x0000000dffc87e24 */ /* 0x000fe2000f8e00ff */
[CC--:B------:R-:W-:Y:S01]  /*0af0*/  LEA.HI R3, R93.reuse, R91.reuse, RZ, 0x3 ;  /* 0x0000005b5d037211 */ /* 0x0c0fe200078f18ff */
[----:B------:R-:W2:Y:S01]  /*0b00*/  S2R R22, SR_CTAID.Z ;  /* 0x0000000000167919 */ /* 0x000ea20000002700 */
[----:B------:R-:W-:Y:S01]  /*0b10*/  ULDC.64 UR4, c[0x0][0x1a8] ;  /* 0x00006a0000047ab9 */ /* 0x000fe20000000a00 */
[----:B------:R-:W-:Y:S01]  /*0b20*/  LEA.HI R11, R93, R91, RZ, 0x6 ;  /* 0x0000005b5d0b7211 */ /* 0x000fe200078f30ff */
[----:B------:R-:W-:Y:S01]  /*0b30*/  UIMAD UR4, UR21, UR4, URZ ;  /* 0x00000004150472a4 */ /* 0x000fe2000f8e023f */
[----:B------:R-:W-:Y:S01]  /*0b40*/  SHF.R.S32.HI R6, RZ, 0x3, R3 ;  /* 0x00000003ff067819 */ /* 0x000fe20000011403 */
[----:B------:R-:W-:Y:S01]  /*0b50*/  IMAD.SHL.U32 R201, R91, 0x2, RZ ;  /* 0x000000025bc97824 */ /* 0x000fe200078e00ff */
[----:B------:R-:W-:Y:S01]  /*0b60*/  LOP3.LUT R3, R3, 0xfffffff8, RZ, 0xc0, !PT ;  /* 0xfffffff803037812 */ /* 0x000fe200078ec0ff */
[----:B------:R-:W-:Y:S01]  /*0b70*/  UIMAD UR4, UR11, UR5, UR4 ;  /* 0x000000050b0472a4 */ /* 0x000fe2000f8e0204 */
[C---:B------:R-:W-:Y:S01]  /*0b80*/  IADD3 R5, R6.reuse, 0x20, RZ ;  /* 0x0000002006057810 */ /* 0x040fe20007ffe0ff */
[C---:B------:R-:W-:Y:S01]  /*0b90*/  IMAD.SHL.U32 R2, R6.reuse, 0x40, RZ ;  /* 0x0000004006027824 */ /* 0x040fe200078e00ff */
[----:B------:R-:W-:Y:S01]  /*0ba0*/  IADD3 R10, R6, 0x10, RZ ;  /* 0x00000010060a7810 */ /* 0x000fe20007ffe0ff */
[----:B------:R-:W-:Y:S01]  /*0bb0*/  IMAD.IADD R3, R91, 0x1, -R3 ;  /* 0x000000015b037824 */ /* 0x000fe200078e0a03 */
[----:B------:R-:W-:Y:S01]  /*0bc0*/  SHF.R.S32.HI R7, RZ, 0x1f, R6 ;  /* 0x0000001fff077819 */ /* 0x000fe20000011406 */
[----:B------:R-:W-:Y:S01]  /*0bd0*/  IMAD.SHL.U32 R11, R11, 0x8, RZ ;  /* 0x000000080b0b7824 */ /* 0x000fe200078e00ff */
[----:B------:R-:W-:Y:S01]  /*0be0*/  ISETP.GE.AND P4, PT, R5, UR10, PT ;  /* 0x0000000a05007c0c */ /* 0x000fe2000bf86270 */
[----:B------:R-:W-:Y:S01]  /*0bf0*/  IMAD.SHL.U32 R248, R3, 0x8, RZ ;  /* 0x0000000803f87824 */ /* 0x000fe200078e00ff */
[----:B------:R-:W-:Y:S01]  /*0c00*/  ISETP.GE.AND P1, PT, R10, UR10, PT ;  /* 0x0000000a0a007c0c */ /* 0x000fe2000bf26270 */
[----:B------:R-:W-:Y:S01]  /*0c10*/  IMAD R0, R7, c[0x0][0x198], RZ ;  /* 0x0000660007007a24 */ /* 0x000fe200078e02ff */
[----:B------:R-:W-:-:S02]  /*0c20*/  IADD3 R239, R6, 0x30, RZ ;  /* 0x0000003006ef7810 */ /* 0x000fc40007ffe0ff */
[----:B------:R-:W-:Y:S01]  /*0c30*/  SHF.R.S32.HI R249, RZ, 0x1f, R248 ;  /* 0x0000001ffff97819 */ /* 0x000fe200000114f8 */
[----:B-1----:R-:W-:Y:S01]  /*0c40*/  IMAD.WIDE R250, R250, 0x40, R6 ;  /* 0x00000040fafa7825 */ /* 0x002fe200078e0206 */
[----:B------:R-:W-:Y:S02]  /*0c50*/  IADD3 R12, P3, R248, UR6, RZ ;  /* 0x00000006f80c7c10 */ /* 0x000fe4000ff7e0ff */
[C---:B------:R-:W-:Y:S01]  /*0c60*/  ISETP.GE.AND P2, PT, R6.reuse, UR10, PT ;  /* 0x0000000a06007c0c */ /* 0x040fe2000bf46270 */
[C---:B------:R-:W-:Y:S01]  /*0c70*/  IMAD.WIDE.U32 R8, R6.reuse, c[0x0][0x198], R248 ;  /* 0x0000660006087a25 */ /* 0x040fe200078e00f8 */
[----:B------:R-:W-:Y:S02]  /*0c80*/  ISETP.GE.AND P0, PT, R239, UR10, PT ;  /* 0x0000000aef007c0c */ /* 0x000fe4000bf06270 */
[----:B------:R-:W-:Y:S01]  /*0c90*/  IADD3.X R13, R249, UR18, RZ, P3, !PT ;  /* 0x00000012f90d7c10 */ /* 0x000fe20009ffe4ff */
[----:B------:R-:W-:Y:S01]  /*0ca0*/  IMAD R0, R6, c[0x0][0x19c], R0 ;  /* 0x0000670006007a24 */ /* 0x000fe200078e0200 */
[----:B------:R-:W-:Y:S01]  /*0cb0*/  LOP3.LUT R2, R2, 0x1c0, RZ, 0xc0, !PT ;  /* 0x000001c002027812 */ /* 0x000fe200078ec0ff */
[----:B------:R-:W-:Y:S01]  /*0cc0*/  UIADD3 UR18, UR8, -0x1, URZ ;  /* 0xffffffff08127890 */ /* 0x000fe2000fffe03f */
[----:B------:R-:W-:Y:S01]  /*0cd0*/  IADD3 R242, P3, R8, UR20, RZ ;  /* 0x0000001408f27c10 */ /* 0x000fe2000ff7e0ff */
[----:B--2---:R-:W-:Y:S01]  /*0ce0*/  IMAD.WIDE.U32 R22, R22, c[0x0][0x1a8], R12 ;  /* 0x00006a0016167a25 */ /* 0x004fe200078e000c */
[----:B------:R-:W-:Y:S01]  /*0cf0*/  SHF.R.U32.HI R240, RZ, 0x3, R2 ;  /* 0x00000003fff07819 */ /* 0x000fe20000011602 */
[----:B------:R-:W-:Y:S01]  /*0d00*/  UIMAD UR11, UR18, -0x40, UR13 ;  /* 0xffffffc0120b78a4 */ /* 0x000fe2000f8e020d */
[----:B------:R-:W-:Y:S01]  /*0d10*/  LOP3.LUT R2, R2, 0x38, R248, 0xf8, !PT ;  /* 0x0000003802027812 */ /* 0x000fe200078ef8f8 */
[----:B------:R-:W-:Y:S01]  /*0d20*/  @!P2 IMAD.MOV.U32 R14, RZ, RZ, R22 ;  /* 0x000000ffff0ea224 */ /* 0x000fe200078e0016 */
[----:B------:R-:W-:Y:S01]  /*0d30*/  IADD3.X R243, R9, UR7, R0, P3, !PT ;  /* 0x0000000709f37c10 */ /* 0x000fe20009ffe400 */
[----:B------:R-:W-:Y:S01]  /*0d40*/  @!P2 IMAD R0, R251, c[0x0][0x190], RZ ;  /* 0x00006400fb00aa24 */ /* 0x000fe200078e02ff */
[C---:B------:R-:W-:Y:S01]  /*0d50*/  @!P4 IADD3 R12, P5, R250.reuse, 0x20, RZ ;  /* 0x00000020fa0cc810 */ /* 0x040fe20007fbe0ff */
[----:B------:R-:W-:Y:S01]  /*0d60*/  @!P4 IMAD.MOV.U32 R16, RZ, RZ, R22 ;  /* 0x000000ffff10c224 */ /* 0x000fe200078e0016 */
[C---:B------:R-:W-:Y:S01]  /*0d70*/  @!P1 IADD3 R20, P3, R250.reuse, 0x10, RZ ;  /* 0x00000010fa149810 */ /* 0x040fe20007f7e0ff */
[----:B------:R-:W-:Y:S01]  /*0d80*/  @!P2 IMAD R0, R250, c[0x0][0x194], R0 ;  /* 0x00006500fa00aa24 */ /* 0x000fe200078e0200 */
[----:B------:R-:W-:Y:S01]  /*0d90*/  LOP3.LUT R240, R2, R240, RZ, 0x3c, !PT ;  /* 0x000000f002f07212 */ /* 0x000fe200078e3cff */
[--C-:B------:R-:W-:Y:S01]  /*0da0*/  @!P4 IMAD.X R2, RZ, RZ, R251.reuse, P5 ;  /* 0x000000ffff02c224 */ /* 0x100fe200028e06fb */
[----:B------:R-:W-:Y:S01]  /*0db0*/  IADD3 R15, R23, UR4, RZ ;  /* 0x00000004170f7c10 */ /* 0x000fe2000fffe0ff */
[----:B------:R-:W-:Y:S01]  /*0dc0*/  @!P1 IMAD.X R4, RZ, RZ, R251, P3 ;  /* 0x000000ffff049224 */ /* 0x000fe200018e06fb */
[----:B------:R-:W-:Y:S01]  /*0dd0*/  @!P0 IADD3 R18, P3, R250, 0x30, RZ ;  /* 0x00000030fa128810 */ /* 0x000fe20007f7e0ff */
[----:B------:R-:W-:Y:S01]  /*0de0*/  @!P4 IMAD R2, R2, c[0x0][0x190], RZ ;  /* 0x000064000202ca24 */ /* 0x000fe200078e02ff */
[----:B------:R-:W-:Y:S01]  /*0df0*/  ULDC.64 UR6, c[0x0][0x198] ;  /* 0x0000660000067ab9 */ /* 0x000fe20000000a00 */
[----:B------:R-:W-:Y:S01]  /*0e00*/  @!P1 IMAD.MOV.U32 R25, RZ, RZ, R15 ;  /* 0x000000ffff199224 */ /* 0x000fe200078e000f */
[----:B------:R-:W-:Y:S01]  /*0e10*/  LOP3.LUT R240, R240, 0xfffffe00, R11, 0xf8, !PT ;  /* 0xfffffe00f0f07812 */ /* 0x000fe200078ef80b */
[--C-:B------:R-:W-:Y:S01]  /*0e20*/  @!P4 IMAD.MOV.U32 R17, RZ, RZ, R15.reuse ;  /* 0x000000ffff11c224 */ /* 0x100fe200078e000f */
[----:B------:R-:W-:Y:S01]  /*0e30*/  UMOV UR20, 0x6 ;  /* 0x0000000600147882 */ /* 0x000fe20000000000 */
[--C-:B------:R-:W-:Y:S01]  /*0e40*/  @!P0 IMAD.MOV.U32 R23, RZ, RZ, R15.reuse ;  /* 0x000000ffff178224 */ /* 0x100fe200078e000f */
[----:B------:R-:W-:Y:S01]  /*0e50*/  USHF.L.U32 UR21, UR6, 0x6, URZ ;  /* 0x0000000606157899 */ /* 0x000fe2000800063f */
[----:B------:R-:W-:Y:S01]  /*0e60*/  @!P1 IMAD R4, R4, c[0x0][0x190], RZ ;  /* 0x0000640004049a24 */ /* 0x000fe200078e02ff */
[----:B------:R-:W-:Y:S01]  /*0e70*/  USHF.L.U64.HI UR20, UR6, UR20, UR7 ;  /* 0x0000001406147299 */ /* 0x000fe20008010207 */
[----:B------:R-:W-:Y:S01]  /*0e80*/  @!P2 IMAD.WIDE.U32 R14, R250, c[0x0][0x190], R14 ;  /* 0x00006400fa0eaa25 */ /* 0x000fe200078e000e */
[----:B------:R-:W-:Y:S01]  /*0e90*/  USHF.R.S32.HI UR14, URZ, 0x1f, UR18 ;  /* 0x0000001f3f0e7899 */ /* 0x000fe20008011412 */
[----:B------:R-:W-:Y:S01]  /*0ea0*/  LOP3.LUT R201, R201, 0x6, RZ, 0xc0, !PT ;  /* 0x00000006c9c97812 */ /* 0x000fe200078ec0ff */
[----:B------:R-:W-:Y:S01]  /*0eb0*/  UIMAD UR4, UR20, UR18, URZ ;  /* 0x00000012140472a4 */ /* 0x000fe2000f8e023f */
[----:B------:R-:W-:Y:S01]  /*0ec0*/  @!P1 IMAD.MOV.U32 R24, RZ, RZ, R22 ;  /* 0x000000ffff189224 */ /* 0x000fe200078e0016 */
[----:B------:R-:W-:Y:S01]  /*0ed0*/  UIMAD.WIDE.U32 UR24, UR6, 0x20, URZ ;  /* 0x00000020061878a5 */ /* 0x000fe2000f8e003f */
[----:B------:R-:W-:Y:S01]  /*0ee0*/  @!P0 IMAD.X R8, RZ, RZ, R251, P3 ;  /* 0x000000ffff088224 */ /* 0x000fe200018e06fb */
[----:B------:R-:W-:Y:S01]  /*0ef0*/  UIMAD UR4, UR14, UR21, UR4 ;  /* 0x000000150e0472a4 */ /* 0x000fe2000f8e0204 */
[----:B------:R-:W-:-:S02]  /*0f00*/  @!P4 IMAD R2, R12, c[0x0][0x194], R2 ;  /* 0x000065000c02ca24 */ /* 0x000fc400078e0202 */
[----:B------:R-:W-:Y:S02]  /*0f10*/  @!P1 IMAD R4, R20, c[0x0][0x194], R4 ;  /* 0x0000650014049a24 */ /* 0x000fe400078e0204 */
[----:B------:R-:W-:Y:S01]  /*0f20*/  @!P4 IMAD.WIDE.U32 R12, R12, c[0x0][0x190], R16 ;  /* 0x000064000c0cca25 */ /* 0x000fe200078e0010 */
[----:B------:R-:W-:-:S03]  /*0f30*/  @!P2 LEA R16, P3, R14, c[0x0][0x160], 0x1 ;  /* 0x000058000e10aa11 */ /* 0x000fc600078608ff */
[----:B------:R-:W-:Y:S02]  /*0f40*/  @!P2 IMAD.IADD R0, R15, 0x1, R0 ;  /* 0x000000010f00a824 */ /* 0x000fe400078e0200 */
[----:B------:R-:W-:-:S03]  /*0f50*/  @!P1 IMAD.WIDE.U32 R20, R20, c[0x0][0x190], R24 ;  /* 0x0000640014149a25 */ /* 0x000fc600078e0018 */
[----:B------:R-:W-:Y:S01]  /*0f60*/  @!P2 LEA.HI.X R17, R14, c[0x0][0x164], R0, 0x1, P3 ;  /* 0x000059000e11aa11 */ /* 0x000fe200018f0c00 */
[----:B------:R-:W-:Y:S01]  /*0f70*/  @!P0 IMAD R8, R8, c[0x0][0x190], RZ ;  /* 0x0000640008088a24 */ /* 0x000fe200078e02ff */
[----:B------:R-:W-:Y:S01]  /*0f80*/  SHF.R.S32.HI R0, RZ, 0x1f, R166 ;  /* 0x0000001fff007819 */ /* 0x000fe200000114a6 */
[----:B------:R-:W-:Y:S01]  /*0f90*/  @!P1 IMAD.IADD R4, R21, 0x1, R4 ;  /* 0x0000000115049824 */ /* 0x000fe200078e0204 */
[----:B------:R-:W-:Y:S01]  /*0fa0*/  @!P1 LEA R14, P3, R20, c[0x0][0x160], 0x1 ;  /* 0x00005800140e9a11 */ /* 0x000fe200078608ff */
[C---:B------:R-:W-:Y:S02]  /*0fb0*/  @!P0 IMAD R8, R18.reuse, c[0x0][0x194], R8 ;  /* 0x0000650012088a24 */ /* 0x040fe400078e0208 */
[----:B------:R-:W-:Y:S01]  /*0fc0*/  @!P0 IMAD.WIDE.U32 R18, R18, c[0x0][0x190], R22 ;  /* 0x0000640012128a25 */ /* 0x000fe200078e0016 */
[----:B------:R-:W-:Y:S02]  /*0fd0*/  @!P1 LEA.HI.X R15, R20, c[0x0][0x164], R4, 0x1, P3 ;  /* 0x00005900140f9a11 */ /* 0x000fe400018f0c04 */
[----:B------:R-:W-:Y:S01]  /*0fe0*/  @!P4 LEA R22, P3, R12, c[0x0][0x160], 0x1 ;  /* 0x000058000c16ca11 */ /* 0x000fe200078608ff */
[----:B------:R-:W-:Y:S01]  /*0ff0*/  @!P4 IMAD.IADD R2, R13, 0x1, R2 ;  /* 0x000000010d02c824 */ /* 0x000fe200078e0202 */
[----:B------:R-:W-:Y:S01]  /*1000*/  @!P0 LEA R20, P6, R18, c[0x0][0x160], 0x1 ;  /* 0x0000580012148a11 */ /* 0x000fe200078c08ff */
[----:B------:R-:W-:-:S02]  /*1010*/  IMAD R246, R0, c[0x0][0x1b0], RZ ;  /* 0x00006c0000f67a24 */ /* 0x000fc400078e02ff */
[----:B------:R-:W-:Y:S01]  /*1020*/  @!P0 IMAD.IADD R8, R19, 0x1, R8 ;  /* 0x0000000113088824 */ /* 0x000fe200078e0208 */
[----:B------:R-:W-:Y:S01]  /*1030*/  @!P4 LEA.HI.X R23, R12, c[0x0][0x164], R2, 0x1, P3 ;  /* 0x000059000c17ca11 */ /* 0x000fe200018f0c02 */
[----:B------:R-:W-:Y:S01]  /*1040*/  IMAD R246, R166, c[0x0][0x1b4], R246 ;  /* 0x00006d00a6f67a24 */ /* 0x000fe200078e02f6 */
[----:B------:R-:W-:Y:S01]  /*1050*/  ISETP.GE.AND P3, PT, R10, UR11, PT ;  /* 0x0000000b0a007c0c */ /* 0x000fe2000bf66270 */
[----:B------:R-:W-:Y:S01]  /*1060*/  IMAD.WIDE.U32 R242, R166, c[0x0][0x1b0], R242 ;  /* 0x00006c00a6f27a25 */ /* 0x000fe200078e00f2 */
[----:B------:R-:W-:Y:S02]  /*1070*/  @!P0 LEA.HI.X R21, R18, c[0x0][0x164], R8, 0x1, P6 ;  /* 0x0000590012158a11 */ /* 0x000fe400030f0c08 */
[----:B------:R-:W-:Y:S01]  /*1080*/  ISETP.GE.AND P6, PT, R6, UR11, PT ;  /* 0x0000000b06007c0c */ /* 0x000fe2000bfc6270 */
[----:B------:R-:W-:Y:S02]  /*1090*/  IMAD.SHL.U32 R240, R240, 0x2, RZ ;  /* 0x00000002f0f07824 */ /* 0x000fe400078e00ff */
[----:B------:R-:W-:-:S02]  /*10a0*/  IMAD.IADD R247, R243, 0x1, R246 ;  /* 0x00000001f3f77824 */ /* 0x000fc400078e02f6 */
[----:B------:R-:W-:Y:S01]  /*10b0*/  IMAD.U32 R88, RZ, RZ, UR21 ;  /* 0x00000015ff587e24 */ /* 0x000fe2000f8e00ff */
[----:B------:R-:W-:Y:S01]  /*10c0*/  @!PT LDS RZ, [RZ] ;  /* 0x00000000fffff984 */ /* 0x000fe20000000800 */
[----:B------:R-:W-:Y:S01]  /*10d0*/  @!PT LDS RZ, [RZ] ;  /* 0x00000000fffff984 */ /* 0x000fe20000000800 */
[----:B------:R-:W-:Y:S01]  /*10e0*/  @!PT LDS RZ, [RZ] ;  /* 0x00000000fffff984 */ /* 0x000fe20000000800 */
[----:B------:R1:W-:Y:S01]  /*10f0*/  @!P2 LDGSTS.E.BYPASS.LTC128B.128 [R240], [R16.64] ;  /* 0x0000000010f0afae */ /* 0x0003e2000b901d50 */
[----:B------:R-:W-:Y:S02]  /*1100*/  IMAD.MOV.U32 R246, RZ, RZ, R242 ;  /* 0x000000fffff67224 */ /* 0x000fe400078e00f2 */
[----:B------:R-:W-:Y:S01]  /*1110*/  IMAD.MOV.U32 R4, RZ, RZ, c[0x0][0x198] ;  /* 0x00006600ff047624 */ /* 0x000fe200078e00ff */
[----:B------:R1:W-:Y:S01]  /*1120*/  @!P2 LDGSTS.E.BYPASS.LTC128B.128 [R240+0x2000], [R16.64+0x80] ;  /* 0x0200008010f0afae */ /* 0x0003e2000b901d50 */
[----:B------:R-:W-:-:S03]  /*1130*/  IMAD.WIDE.U32 R12, R88, UR18, R246 ;  /* 0x00000012580c7c25 */ /* 0x000fc6000f8e00f6 */
[----:B------:R1:W-:Y:S01]  /*1140*/  @!P2 LDGSTS.E.BYPASS.LTC128B.128 [R240+0x4000], [R16.64+0x100] ;  /* 0x0400010010f0afae */ /* 0x0003e2000b901d50 */
[----:B------:R-:W-:Y:S01]  /*1150*/  IMAD.U32 R2, RZ, RZ, UR7 ;  /* 0x00000007ff027e24 */ /* 0x000fe2000f8e00ff */
[----:B------:R-:W-:Y:S01]  /*1160*/  IADD3 R13, R13, UR4, RZ ;  /* 0x000000040d0d7c10 */ /* 0x000fe2000fffe0ff */
[----:B------:R-:W-:Y:S01]  /*1170*/  IMAD R244, R0, c[0x0][0x1b8], RZ ;  /* 0x00006e0000f47a24 */ /* 0x000fe200078e02ff */
[----:B------:R1:W-:Y:S01]  /*1180*/  @!P2 LDGSTS.E.BYPASS.LTC128B.128 [R240+0x6000], [R16.64+0x180] ;  /* 0x0600018010f0afae */ /* 0x0003e2000b901d50 */
[C---:B------:R-:W-:Y:S01]  /*1190*/  @!P3 LEA R9, P5, R4.reuse, R12, 0x4 ;  /* 0x0000000c0409b211 */ /* 0x040fe200078a20ff */
[----:B------:R-:W-:Y:S01]  /*11a0*/  ULDC.64 UR4, c[0x0][0x1a0] ;  /* 0x0000680000047ab9 */ /* 0x000fe20000000a00 */
[----:B------:R-:W-:Y:S01]  /*11b0*/  ISETP.GE.AND P2, PT, R5, UR11, PT ;  /* 0x0000000b05007c0c */ /* 0x000fe2000bf46270 */
[----:B------:R2:W-:Y:S01]  /*11c0*/  @!P1 LDGSTS.E.BYPASS.LTC128B.128 [R240+0x800], [R14.64] ;  /* 0x008000000ef09fae */ /* 0x0005e2000b901d50 */
[----:B------:R-:W-:Y:S01]  /*11d0*/  @!P3 LEA.HI.X R2, R4, R13, R2, 0x4, P5 ;  /* 0x0000000d0402b211 */ /* 0x000fe200028f2402 */
[----:B------:R-:W-:Y:S01]  /*11e0*/  IMAD R244, R166, c[0x0][0x1bc], R244 ;  /* 0x00006f00a6f47a24 */ /* 0x000fe200078e02f4 */
[----:B------:R-:W-:Y:S01]  /*11f0*/  @!P3 LEA R8, P5, R9, c[0x0][0x168], 0x1 ;  /* 0x00005a000908ba11 */ /* 0x000fe200078a08ff */
[----:B------:R2:W-:Y:S01]  /*1200*/  @!P1 LDGSTS.E.BYPASS.LTC128B.128 [R240+0x2800], [R14.64+0x80] ;  /* 0x028000800ef09fae */ /* 0x0005e2000b901d50 */
[----:B------:R-:W-:-:S02]  /*1210*/  UIMAD UR14, UR14, UR4, URZ ;  /* 0x000000040e0e72a4 */ /* 0x000fc4000f8e023f */
[----:B------:R-:W-:Y:S01]  /*1220*/  @!P3 LEA.HI.X R9, R9, c[0x0][0x16c], R2, 0x1, P5 ;  /* 0x00005b000909ba11 */ /* 0x000fe200028f0c02 */
[----:B------:R2:W-:Y:S01]  /*1230*/  @!P1 LDGSTS.E.BYPASS.LTC128B.128 [R240+0x4800], [R14.64+0x100] ;  /* 0x048001000ef09fae */ /* 0x0005e2000b901d50 */
[----:B------:R-:W-:Y:S01]  /*1240*/  IMAD R2, R7, c[0x0][0x1a0], RZ ;  /* 0x0000680007027a24 */ /* 0x000fe200078e02ff */
[----:B------:R-:W-:Y:S01]  /*1250*/  UIMAD.WIDE.U32 UR26, UR18, UR4, URZ ;  /* 0x00000004121a72a5 */ /* 0x000fe2000f8e003f */
[-C--:B------:R-:W-:Y:S01]  /*1260*/  LEA.HI R7, R93, R91.reuse, RZ, 0x4 ;  /* 0x0000005b5d077211 */ /* 0x080fe200078f20ff */
[----:B------:R2:W-:Y:S01]  /*1270*/  @!P1 LDGSTS.E.BYPASS.LTC128B.128 [R240+0x6800], [R14.64+0x180] ;  /* 0x068001800ef09fae */ /* 0x0005e2000b901d50 */
[----:B------:R-:W-:Y:S01]  /*1280*/  @!P6 LEA R18, P1, R12, c[0x0][0x168], 0x1 ;  /* 0x00005a000c12ea11 */ /* 0x000fe200078208ff */
[----:B------:R-:W-:Y:S01]  /*1290*/  IMAD R2, R6, c[0x0][0x1a4], R2 ;  /* 0x0000690006027a24 */ /* 0x000fe200078e0202 */
[----:B------:R-:W-:Y:S01]  /*12a0*/  UIMAD UR14, UR18, UR5, UR14 ;  /* 0x00000005120e72a4 */ /* 0x000fe2000f8e020e */
[----:B------:R3:W-:Y:S01]  /*12b0*/  @!P4 LDGSTS.E.BYPASS.LTC128B.128 [R240+0x1000], [R22.64] ;  /* 0x0100000016f0cfae */ /* 0x0007e2000b901d50 */
[----:B------:R-:W-:Y:S01]  /*12c0*/  @!P6 LEA.HI.X R19, R12, c[0x0][0x16c], R13, 0x1, P1 ;  /* 0x00005b000c13ea11 */ /* 0x000fe200008f0c0d */
[----:B------:R-:W-:Y:S01]  /*12d0*/  IMAD.U32 R11, RZ, RZ, UR27 ;  /* 0x0000001bff0b7e24 */ /* 0x000fe2000f8e00ff */
[----:B------:R-:W-:Y:S01]  /*12e0*/  ISETP.GE.AND P1, PT, R239, UR11, PT ;  /* 0x0000000bef007c0c */ /* 0x000fe2000bf26270 */
[----:B------:R3:W-:Y:S01]  /*12f0*/  @!P4 LDGSTS.E.BYPASS.LTC128B.128 [R240+0x3000], [R22.64+0x80] ;  /* 0x0300008016f0cfae */ /* 0x0007e2000b901d50 */
[----:B------:R-:W-:Y:S01]  /*1300*/  UIADD3 UR14, UR27, UR14, URZ ;  /* 0x0000000e1b0e7290 */ /* 0x000fe2000fffe03f */
[----:B------:R-:W-:-:S02]  /*1310*/  LEA.HI R93, R93, R91, RZ, 0x5 ;  /* 0x0000005b5d5d7211 */ /* 0x000fc400078f28ff */
[----:B------:R3:W-:Y:S02]  /*1320*/  @!P4 LDGSTS.E.BYPASS.LTC128B.128 [R240+0x5000], [R22.64+0x100] ;  /* 0x0500010016f0cfae */ /* 0x0007e4000b901d50 */
[----:B------:R-:W-:Y:S02]  /*1330*/  SHF.R.S32.HI R92, RZ, 0x5, R93 ;  /* 0x00000005ff5c7819 */ /* 0x000fe4000001145d */
[----:B------:R3:W-:Y:S01]  /*1340*/  @!P4 LDGSTS.E.BYPASS.LTC128B.128 [R240+0x7000], [R22.64+0x180] ;  /* 0x0700018016f0cfae */ /* 0x0007e2000b901d50 */
[----:B------:R-:W-:-:S03]  /*1350*/  LOP3.LUT R93, R93, 0xffffffe0, RZ, 0xc0, !PT ;  /* 0xffffffe05d5d7812 */ /* 0x000fc600078ec0ff */
[----:B------:R-:W-:Y:S01]  /*1360*/  VOTEU.ALL UP0, P1 ;  /* 0x00000000003f7886 */ /* 0x000fe20000800000 */
[----:B------:R3:W-:Y:S01]  /*1370*/  @!P0 LDGSTS.E.BYPASS.LTC128B.128 [R240+0x1800], [R20.64] ;  /* 0x0180000014f08fae */ /* 0x0007e2000b901d50 */
[----:B------:R-:W-:-:S03]  /*1380*/  IMAD.IADD R93, R91, 0x1, -R93 ;  /* 0x000000015b5d7824 */ /* 0x000fc600078e0a5d */
[----:B------:R3:W-:Y:S01]  /*1390*/  @!P0 LDGSTS.E.BYPASS.LTC128B.128 [R240+0x3800], [R20.64+0x80] ;  /* 0x0380008014f08fae */ /* 0x0007e2000b901d50 */
[----:B--2---:R-:W-:Y:S01]  /*13a0*/  IMAD.WIDE.U32 R14, R6, c[0x0][0x1a0], R248 ;  /* 0x00006800060e7a25 */ /* 0x004fe200078e00f8 */
[----:B------:R-:W-:Y:S02]  /*13b0*/  SHF.R.S32.HI R241, RZ, 0x1f, R93 ;  /* 0x0000001ffff17819 */ /* 0x000fe4000001145d */
[----:B------:R3:W-:Y:S02]  /*13c0*/  @!P0 LDGSTS.E.BYPASS.LTC128B.128 [R240+0x5800], [R20.64+0x100] ;  /* 0x0580010014f08fae */ /* 0x0007e4000b901d50 */
[----:B------:R-:W-:Y:S01]  /*13d0*/  IADD3 R14, P5, R14, UR22, RZ ;  /* 0x000000160e0e7c10 */ /* 0x000fe2000ffbe0ff */
[----:B------:R-:W-:Y:S01]  /*13e0*/  USHF.L.U32 UR22, UR7, 0x5, URZ ;  /* 0x0000000507167899 */ /* 0x000fe2000800063f */
[----:B------:R3:W-:Y:S01]  /*13f0*/  @!P0 LDGSTS.E.BYPASS.LTC128B.128 [R240+0x7800], [R20.64+0x180] ;  /* 0x0780018014f08fae */ /* 0x0007e2000b901d50 */
[----:B------:R-:W-:Y:S02]  /*1400*/  LEA.HI R241, R241, R93, RZ, 0x2 ;  /* 0x0000005df1f17211 */ /* 0x000fe400078f10ff */
[----:B------:R-:W-:Y:S01]  /*1410*/  IADD3.X R15, R15, UR19, R2, P5, !PT ;  /* 0x000000130f0f7c10 */ /* 0x000fe2000affe402 */
[----:B------:R-:W-:Y:S01]  /*1420*/  @!UP0 UIMAD UR19, UR7, 0x30, URZ ;  /* 0x00000030071388a4 */ /* 0x000fe2000f8e023f */
[----:B------:R-:W-:Y:S01]  /*1430*/  IMAD.U32 R0, RZ, RZ, UR22 ;  /* 0x00000016ff007e24 */ /* 0x000fe2000f8e00ff */
[----:B------:R-:W-:Y:S01]  /*1440*/  @!P2 IADD3 R2, P5, R12, UR24, RZ ;  /* 0x000000180c02ac10 */ /* 0x000fe2000ffbe0ff */
[----:B------:R2:W-:Y:S01]  /*1450*/  @!P6 LDGSTS.E.BYPASS.LTC128B.128 [R240+0x8000], [R18.64] ;  /* 0x0800000012f0efae */ /* 0x0005e2000b901d50 */
[----:B------:R-:W-:Y:S01]  /*1460*/  IMAD.WIDE.U32 R166, R166, c[0x0][0x1b8], R14 ;  /* 0x00006e00a6a67a25 */ /* 0x000fe200078e000e */
[----:B------:R-:W-:Y:S01]  /*1470*/  UIMAD.WIDE.U32 UR22, UR4, 0x20, URZ ;  /* 0x00000020041678a5 */ /* 0x000fe2000f8e003f */
[----:B------:R-:W-:Y:S01]  /*1480*/  @!P2 IADD3.X R0, R13, UR25, R0, P5, !PT ;  /* 0x000000190d00ac10 */ /* 0x000fe2000affe400 */
[----:B------:R2:W-:Y:S01]  /*1490*/  @!P6 LDGSTS.E.BYPASS.LTC128B.128 [R240+0xa000], [R18.64+0x80] ;  /* 0x0a00008012f0efae */ /* 0x0005e2000b901d50 */
[----:B------:R-:W-:Y:S01]  /*14a0*/  @!P1 IMAD.WIDE.U32 R12, R4, 0x30, R12 ;  /* 0x00000030040c9825 */ /* 0x000fe200078e000c */
[----:B-1----:R-:W-:-:S02]  /*14b0*/  @!P2 LEA R16, P5, R2, c[0x0][0x168], 0x1 ;  /* 0x00005a000210aa11 */ /* 0x002fc400078a08ff */
[----:B------:R2:W-:Y:S01]  /*14c0*/  @!P6 LDGSTS.E.BYPASS.LTC128B.128 [R240+0xc000], [R18.64+0x100] ;  /* 0x0c00010012f0efae */ /* 0x0005e2000b901d50 */
[----:B------:R-:W-:Y:S01]  /*14d0*/  IMAD.IADD R245, R167, 0x1, R244 ;  /* 0x00000001a7f57824 */ /* 0x000fe200078e02f4 */
[----:B------:R-:W-:Y:S02]  /*14e0*/  @!P1 IADD3 R4, R13, UR19, RZ ;  /* 0x000000130d049c10 */ /* 0x000fe4000fffe0ff */
[----:B------:R-:W-:Y:S01]  /*14f0*/  @!P1 LEA R14, P4, R12, c[0x0][0x168], 0x1 ;  /* 0x00005a000c0e9a11 */ /* 0x000fe200078808ff */
[----:B------:R2:W-:Y:S01]  /*1500*/  @!P6 LDGSTS.E.BYPASS.LTC128B.128 [R240+0xe000], [R18.64+0x180] ;  /* 0x0e00018012f0efae */ /* 0x0005e2000b901d50 */
[----:B------:R-:W-:Y:S01]  /*1510*/  @!P2 LEA.HI.X R17, R2, c[0x0][0x16c], R0, 0x1, P5 ;  /* 0x00005b000211aa11 */ /* 0x000fe200028f0c00 */
[----:B------:R-:W-:Y:S01]  /*1520*/  IMAD.U32 R0, RZ, RZ, UR14 ;  /* 0x0000000eff007e24 */ /* 0x000fe2000f8e00ff */
[----:B------:R-:W-:Y:S01]  /*1530*/  @!P1 LEA.HI.X R15, R12, c[0x0][0x16c], R4, 0x1, P4 ;  /* 0x00005b000c0f9a11 */ /* 0x000fe200020f0c04 */
[----:B------:R1:W-:Y:S01]  /*1540*/  @!P3 LDGSTS.E.BYPASS.LTC128B.128 [R240+0x8800], [R8.64] ;  /* 0x0880000008f0bfae */ /* 0x0003e2000b901d50 */
[----:B------:R-:W-:Y:S01]  /*1550*/  ISETP.GE.AND P5, PT, R10, UR11, PT ;  /* 0x0000000b0a007c0c */ /* 0x000fe2000bfa6270 */
[----:B------:R-:W-:Y:S01]  /*1560*/  IMAD.U32 R10, RZ, RZ, UR26 ;  /* 0x0000001aff0a7e24 */ /* 0x000fe2000f8e00ff */
[----:B------:R-:W-:Y:S01]  /*1570*/  ISETP.GE.AND P6, PT, R6, UR11, PT ;  /* 0x0000000b06007c0c */ /* 0x000fe2000bfc6270 */
[----:B------:R1:W-:Y:S01]  /*1580*/  @!P3 LDGSTS.E.BYPASS.LTC128B.128 [R240+0xa800], [R8.64+0x80] ;  /* 0x0a80008008f0bfae */ /* 0x0003e2000b901d50 */
[----:B------:R-:W-:Y:S01]  /*1590*/  IMAD.U32 R4, RZ, RZ, UR4 ;  /* 0x00000004ff047e24 */ /* 0x000fe2000f8e00ff */
[----:B------:R-:W-:Y:S01]  /*15a0*/  SHF.R.S32.HI R241, RZ, 0x2, R241 ;  /* 0x00000002fff17819 */ /* 0x000fe200000114f1 */
[----:B------:R-:W-:Y:S01]  /*15b0*/  IMAD.U32 R2, RZ, RZ, UR5 ;  /* 0x00000005ff027e24 */ /* 0x000fe2000f8e00ff */
[----:B------:R1:W-:Y:S01]  /*15c0*/  @!P3 LDGSTS.E.BYPASS.LTC128B.128 [R240+0xc800], [R8.64+0x100] ;  /* 0x0c80010008f0bfae */ /* 0x0003e2000b901d50 */
[----:B------:R-:W-:Y:S01]  /*15d0*/  LEA R12, P4, R10, R166, 0x6 ;  /* 0x000000a60a0c7211 */ /* 0x000fe200078830ff */
[----:B------:R-:W-:-:S02]  /*15e0*/  IMAD.SHL.U32 R6, R6, 0x8, RZ ;  /* 0x0000000806067824 */ /* 0x000fc400078e00ff */
[----:B------:R1:W-:Y:S01]  /*15f0*/  @!P3 LDGSTS.E.BYPASS.LTC128B.128 [R240+0xe800], [R8.64+0x180] ;  /* 0x0e80018008f0bfae */ /* 0x0003e2000b901d50 */
[----:B------:R-:W-:Y:S01]  /*1600*/  LEA.HI.X R13, R10, R245, R0, 0x6, P4 ;  /* 0x000000f50a0d7211 */ /* 0x000fe200020f3400 */
[----:B------:R-:W-:Y:S01]  /*1610*/  IMAD.U32 R0, RZ, RZ, UR4 ;  /* 0x00000004ff007e24 */ /* 0x000fe2000f8e00ff */
[----:B------:R-:W-:Y:S01]  /*1620*/  ISETP.GE.AND P4, PT, R5, UR11, PT ;  /* 0x0000000b05007c0c */ /* 0x000fe2000bf86270 */
[----:B------:R4:W-:Y:S01]  /*1630*/  @!P2 LDGSTS.E.BYPASS.LTC128B.128 [R240+0x9000], [R16.64] ;  /* 0x0900000010f0afae */ /* 0x0009e2000b901d50 */
[----:B------:R-:W-:Y:S01]  /*1640*/  LOP3.LUT R10, R7, 0xfffffff0, RZ, 0xc0, !PT ;  /* 0xfffffff0070a7812 */ /* 0x000fe200078ec0ff */
[----:B------:R-:W-:Y:S01]  /*1650*/  IMAD.SHL.U32 R5, R3, 0x40, RZ ;  /* 0x0000004003057824 */ /* 0x000fe200078e00ff */
[----:B------:R-:W-:Y:S01]  /*1660*/  @!P5 LEA R4, P0, R4, R12, 0x4 ;  /* 0x0000000c0404d211 */ /* 0x000fe200078020ff */
[----:B------:R4:W-:Y:S01]  /*1670*/  @!P2 LDGSTS.E.BYPASS.LTC128B.128 [R240+0xb000], [R16.64+0x80] ;  /* 0x0b00008010f0afae */ /* 0x0009e2000b901d50 */
[----:B------:R-:W-:Y:S01]  /*1680*/  ISETP.GE.AND P3, PT, R239, UR11, PT ;  /* 0x0000000bef007c0c */ /* 0x000fe2000bf66270 */
[----:B------:R-:W-:Y:S01]  /*1690*/  IMAD.IADD R10, R91, 0x1, -R10 ;  /* 0x000000015b0a7824 */ /* 0x000fe200078e0a0a */
[----:B------:R-:W-:Y:S01]  /*16a0*/  LOP3.LUT R5, R5, 0x1c0, RZ, 0xc0, !PT ;  /* 0x000001c005057812 */ /* 0x000fe200078ec0ff */
[----:B------:R4:W-:Y:S01]  /*16b0*/  @!P2 LDGSTS.E.BYPASS.LTC128B.128 [R240+0xd000], [R16.64+0x100] ;  /* 0x0d00010010f0afae */ /* 0x0009e2000b901d50 */
[----:B------:R-:W-:Y:S01]  /*16c0*/  @!P5 LEA.HI.X R2, R0, R13, R2, 0x4, P0 ;  /* 0x0000000d0002d211 */ /* 0x000fe200000f2402 */
[----:B------:R-:W-:Y:S01]  /*16d0*/  USHF.L.U32 UR11, UR5, 0x5, URZ ;  /* 0x00000005050b7899 */ /* 0x000fe2000800063f */
[----:B------:R-:W-:Y:S01]  /*16e0*/  SHF.R.S32.HI R0, RZ, 0x1f, R10 ;  /* 0x0000001fff007819 */ /* 0x000fe2000001140a */
[----:B------:R4:W-:Y:S01]  /*16f0*/  @!P2 LDGSTS.E.BYPASS.LTC128B.128 [R240+0xf000], [R16.64+0x180] ;  /* 0x0f00018010f0afae */ /* 0x0009e2000b901d50 */
[----:B------:R-:W-:-:S02]  /*1700*/  LOP3.LUT R6, R5, 0x8, R6, 0xf8, !PT ;  /* 0x0000000805067812 */ /* 0x000fc400078ef806 */
[----:B------:R-:W-:Y:S01]  /*1710*/  SHF.R.U32.HI R5, RZ, 0x3, R5 ;  /* 0x00000003ff057819 */ /* 0x000fe20000011605 */
[----:B------:R5:W-:Y:S01]  /*1720*/  @!P1 LDGSTS.E.BYPASS.LTC128B.128 [R240+0x9800], [R14.64] ;  /* 0x098000000ef09fae */ /* 0x000be2000b901d50 */
[----:B------:R-:W-:Y:S01]  /*1730*/  LEA.HI R0, R0, R10, RZ, 0x3 ;  /* 0x0000000a00007211 */ /* 0x000fe200078f18ff */
[----:B------:R-:W-:Y:S01]  /*1740*/  VOTEU.ALL UP0, P3 ;  /* 0x00000000003f7886 */ /* 0x000fe20001800000 */
[----:B--2---:R-:W-:Y:S01]  /*1750*/  @!P5 LEA R18, P0, R4, c[0x0][0x170], 0x1 ;  /* 0x00005c000412da11 */ /* 0x004fe200078008ff */
[----:B------:R5:W-:Y:S01]  /*1760*/  @!P1 LDGSTS.E.BYPASS.LTC128B.128 [R240+0xb800], [R14.64+0x80] ;  /* 0x0b8000800ef09fae */ /* 0x000be2000b901d50 */
[----:B------:R-:W-:Y:S01]  /*1770*/  LOP3.LUT R5, R6, R5, RZ, 0x3c, !PT ;  /* 0x0000000506057212 */ /* 0x000fe200078e3cff */
[C---:B------:R-:W-:Y:S01]  /*1780*/  IMAD.SHL.U32 R90, R0.reuse, 0x40, RZ ;  /* 0x00000040005a7824 */ /* 0x040fe200078e00ff */
[----:B-1----:R-:W-:Y:S01]  /*1790*/  SHF.R.S32.HI R8, RZ, 0x4, R7 ;  /* 0x00000004ff087819 */ /* 0x002fe20000011407 */
[----:B------:R5:W-:Y:S01]  /*17a0*/  @!P1 LDGSTS.E.BYPASS.LTC128B.128 [R240+0xd800], [R14.64+0x100] ;  /* 0x0d8001000ef09fae */ /* 0x000be2000b901d50 */
[----:B------:R-:W-:Y:S01]  /*17b0*/  LOP3.LUT R9, R0, 0xfffffff8, RZ, 0xc0, !PT ;  /* 0xfffffff800097812 */ /* 0x000fe200078ec0ff */
[----:B------:R-:W-:Y:S01]  /*17c0*/  IMAD.MOV.U32 R0, RZ, RZ, 0x20 ;  /* 0x00000020ff007424 */ /* 0x000fe200078e00ff */
[----:B------:R-:W-:Y:S01]  /*17d0*/  LEA.HI R7, R7, R8, RZ, 0x1 ;  /* 0x0000000807077211 */ /* 0x000fe200078f08ff */
[----:B------:R5:W-:Y:S01]  /*17e0*/  @!P1 LDGSTS.E.BYPASS.LTC128B.128 [R240+0xf800], [R14.64+0x180] ;  /* 0x0f8001800ef09fae */ /* 0x000be2000b901d50 */
[----:B------:R-:W-:Y:S01]  /*17f0*/  @!P5 LEA.HI.X R19, R4, c[0x0][0x174], R2, 0x1, P0 ;  /* 0x00005d000413da11 */ /* 0x000fe200000f0c02 */
[----:B------:R-:W-:Y:S01]  /*1800*/  IMAD.U32 R4, RZ, RZ, UR11 ;  /* 0x0000000bff047e24 */ /* 0x000fe2000f8e00ff */
[----:B------:R-:W-:Y:S01]  /*1810*/  LOP3.LUT R7, R7, 0xfffffffe, RZ, 0xc0, !PT ;  /* 0xfffffffe07077812 */ /* 0x000fe200078ec0ff */
[----:B------:R-:W0:Y:S01]  /*1820*/  LDGDEPBAR ;  /* 0x00000000000079af */ /* 0x000e220000000000 */
[----:B------:R-:W-:Y:S01]  /*1830*/  IMAD.IADD R9, R10, 0x1, -R9 ;  /* 0x000000010a097824 */ /* 0x000fe200078e0a09 */
[----:B------:R-:W-:Y:S01]  /*1840*/  @!P6 LEA R10, P1, R12, c[0x0][0x170], 0x1 ;  /* 0x00005c000c0aea11 */ /* 0x000fe200078208ff */
[----:B------:R-:W-:Y:S01]  /*1850*/  IMAD.U32 R2, RZ, RZ, UR4 ;  /* 0x00000004ff027e24 */ /* 0x000fe2000f8e00ff */
[----:B------:R-:W-:Y:S01]  /*1860*/  @!UP0 UIMAD UR11, UR5, 0x30, URZ ;  /* 0x00000030050b88a4 */ /* 0x000fe2000f8e023f */
[----:B------:R-:W-:Y:S01]  /*1870*/  IMAD.IADD R7, R8, 0x1, -R7 ;  /* 0x0000000108077824 */ /* 0x000fe200078e0a07 */
[----:B------:R-:W-:Y:S01]  /*1880*/  @!P6 LEA.HI.X R11, R12, c[0x0][0x174], R13, 0x1, P1 ;  /* 0x00005d000c0bea11 */ /* 0x000fe200008f0c0d */
[----:B------:R-:W-:Y:S01]  /*1890*/  IMAD.SHL.U32 R6, R9, 0x40, RZ ;  /* 0x0000004009067824 */ /* 0x000fe200078e00ff */
[----:B------:R-:W-:Y:S01]  /*18a0*/  LOP3.LUT R90, R90, 0xfffffe00, RZ, 0xc0, !PT ;  /* 0xfffffe005a5a7812 */ /* 0x000fe200078ec0ff */
[C---:B------:R-:W-:Y:S01]  /*18b0*/  IMAD R237, R7.reuse, 0x200, R5 ;  /* 0x0000020007ed7824 */ /* 0x040fe200078e0205 */
[----:B------:R-:W-:Y:S01]  /*18c0*/  @!P4 IADD3 R5, P0, R12, UR22, RZ ;  /* 0x000000160c05cc10 */ /* 0x000fe2000ff1e0ff */
[----:B------:R-:W-:Y:S01]  /*18d0*/  IMAD.SHL.U32 R7, R7, 0x8, RZ ;  /* 0x0000000807077824 */ /* 0x000fe200078e00ff */
[----:B------:R-:W-:Y:S01]  /*18e0*/  LOP3.LUT R6, R6, 0x1c0, RZ, 0xc0, !PT ;  /* 0x000001c006067812 */ /* 0x000fe200078ec0ff */
[----:B------:R-:W-:Y:S01]  /*18f0*/  IMAD R238, R92, 0x400, R90 ;  /* 0x000004005cee7824 */ /* 0x000fe200078e025a */
[----:B------:R-:W-:Y:S01]  /*1900*/  @!P4 IADD3.X R4, R13, UR23, R4, P0, !PT ;  /* 0x000000170d04cc10 */ /* 0x000fe200087fe404 */
[----:B------:R-:W-:Y:S01]  /*1910*/  @!P3 IMAD.WIDE.U32 R12, R2, 0x30, R12 ;  /* 0x00000030020cb825 */ /* 0x000fe200078e000c */
[----:B------:R-:W-:Y:S01]  /*1920*/  @!P4 LEA R8, P0, R5, c[0x0][0x170], 0x1 ;  /* 0x00005c000508ca11 */ /* 0x000fe200078008ff */
[----:B------:R-:W-:Y:S01]  /*1930*/  UISETP.GE.AND UP0, UPT, UR8, 0x2, UPT ;  /* 0x000000020800788c */ /* 0x000fe2000bf06270 */
[----:B------:R-:W-:Y:S01]  /*1940*/  LOP3.LUT R7, R6, 0x8, R7, 0xf8, !PT ;  /* 0x0000000806077812 */ /* 0x000fe200078ef807 */
[----:B------:R-:W-:Y:S01]  /*1950*/  IMAD.SHL.U32 R237, R237, 0x2, RZ ;  /* 0x00000002eded7824 */ /* 0x000fe200078e00ff */
[----:B------:R-:W-:-:S02]  /*1960*/  SHF.R.U32.HI R89, RZ, 0x3, R6 ;  /* 0x00000003ff597819 */ /* 0x000fc40000011606 */
[----:B------:R-:W-:Y:S01]  /*1970*/  @!P3 IADD3 R2, R13, UR11, RZ ;  /* 0x0000000b0d02bc10 */ /* 0x000fe2000fffe0ff */
[----:B------:R-:W-:-:S04]  /*1980*/  DEPBAR.LE SB0, 0x0 ;  /* 0x000080000000791a */ /* 0x000fc80000000000 */
[----:B------:R-:W-:Y:S02]  /*1990*/  BAR.SYNC.DEFER_BLOCKING 0x0 ;  /* 0x0000000000007b1d */ /* 0x000fe40000010000 */
[----:B------:R-:W-:Y:S02]  /*19a0*/  R2P PR, R9, 0x6 ;  /* 0x0000000609007804 */ /* 0x000fe40000000000 */
[----:B------:R-:W-:Y:S02]  /*19b0*/  @!P4 LEA.HI.X R9, R5, c[0x0][0x174], R4, 0x1, P0 ;  /* 0x00005d000509ca11 */ /* 0x000fe400000f0c04 */
[----:B------:R-:W-:Y:S02]  /*19c0*/  LOP3.LUT R89, R7, R89, RZ, 0x3c, !PT ;  /* 0x0000005907597212 */ /* 0x000fe400078e3cff */
[----:B------:R-:W-:Y:S02]  /*19d0*/  @!P3 LEA R4, P0, R12, c[0x0][0x170], 0x1 ;  /* 0x00005c000c04ba11 */ /* 0x000fe400078008ff */
[----:B------:R-:W-:Y:S01]  /*19e0*/  SEL R0, R0, 0xffffffe0, !P2 ;  /* 0xffffffe000007807 */ /* 0x000fe20005000000 */
[----:B------:R-:W-:Y:S01]  /*19f0*/  IMAD.IADD R238, R89, 0x1, R238 ;  /* 0x0000000159ee7824 */ /* 0x000fe200078e02ee */
[----:B------:R-:W-:Y:S01]  /*1a00*/  @!P3 LEA.HI.X R5, R12, c[0x0][0x174], R2, 0x1, P0 ;  /* 0x00005d000c05ba11 */ /* 0x000fe200000f0c02 */
[----:B------:R-:W-:Y:S01]  /*1a10*/  IMAD.MOV.U32 R2, RZ, RZ, 0x10 ;  /* 0x00000010ff027424 */ /* 0x000fe200078e00ff */
[----:B------:R-:W-:Y:S01]  /*1a20*/  IADD3 R235, R237, 0x8020, RZ ;  /* 0x00008020edeb7810 */ /* 0x000fe20007ffe0ff */
[----:B------:R-:W-:Y:S01]  /*1a30*/  IMAD.SHL.U32 R238, R238, 0x2, RZ ;  /* 0x00000002eeee7824 */ /* 0x000fe200078e00ff */
[----:B------:R-:W-:-:S02]  /*1a40*/  LEA R92, R92, UR12, 0x4 ;  /* 0x0000000c5c5c7c11 */ /* 0x000fc4000f8e20ff */
[----:B------:R-:W-:Y:S01]  /*1a50*/  SEL R2, R2, 0xfffffff0, !P1 ;  /* 0xfffffff002027807 */ /* 0x000fe20004800000 */
[--C-:B------:R-:W-:Y:S01]  /*1a60*/  IMAD R234, R0, 0x2, R238.reuse ;  /* 0x0000000200ea7824 */ /* 0x100fe200078e02ee */
[----:B------:R-:W-:Y:S02]  /*1a70*/  IADD3 R92, R92, 0x1, R241 ;  /* 0x000000015c5c7810 */ /* 0x000fe40007ffe0f1 */
[----:B------:R-:W-:Y:S01]  /*1a80*/  R2P PR, R3, 0x6 ;  /* 0x0000000603007804 */ /* 0x000fe20000000000 */
[----:B------:R-:W-:Y:S01]  /*1a90*/  IMAD R236, R2, 0x2, R238 ;  /* 0x0000000202ec7824 */ /* 0x000fe200078e02ee */
[----:B------:R-:W-:Y:S01]  /*1aa0*/  IADD3 R3, R237, 0x8000, RZ ;  /* 0x00008000ed037810 */ /* 0x000fe20007ffe0ff */
[----:B------:R-:W-:Y:S01]  /*1ab0*/  @P6 STS.128 [R240+0x10000], RZ ;  /* 0x010000fff0006388 */ /* 0x000fe20000000c00 */
[----:B------:R-:W-:Y:S01]  /*1ac0*/  IADD3 R200, R200, -UR15, R92 ;  /* 0x8000000fc8c87c10 */ /* 0x000fe2000fffe05c */
[----:B------:R-:W-:Y:S02]  /*1ad0*/  IMAD R233, R0, 0x2, R236 ;  /* 0x0000000200e97824 */ /* 0x000fe400078e02ec */
[----:B------:R-:W-:Y:S01]  /*1ae0*/  @P6 STS.128 [R240+0x12000], RZ ;  /* 0x012000fff0006388 */ /* 0x000fe20000000c00 */
[----:B------:R-:W-:-:S03]  /*1af0*/  IADD3 R200, R200, c[0x0][0x2e8], RZ ;  /* 0x0000ba00c8c87a10 */ /* 0x000fc60007ffe0ff */
[----:B------:R-:W-:Y:S01]  /*1b00*/  @P6 STS.128 [R240+0x14000], RZ ;  /* 0x014000fff0006388 */ /* 0x000fe20000000c00 */
[C---:B------:R-:W-:Y:S02]  /*1b10*/  IADD3 R165, R200.reuse, 0x8, RZ ;  /* 0x00000008c8a57810 */ /* 0x040fe40007ffe0ff */
[----:B------:R-:W-:Y:S01]  /*1b20*/  @P1 IADD3 R235, R3, -0x20, RZ ;  /* 0xffffffe003eb1810 */ /* 0x000fe20007ffe0ff */
[----:B------:R-:W-:Y:S01]  /*1b30*/  @P6 STS.128 [R240+0x16000], RZ ;  /* 0x016000fff0006388 */ /* 0x000fe20000000c00 */
[----:B------:R-:W-:Y:S01]  /*1b40*/  IMAD.MOV.U32 R3, RZ, RZ, 0x40 ;  /* 0x00000040ff037424 */ /* 0x000fe200078e00ff */
[----:B------:R-:W-:Y:S02]  /*1b50*/  IMNMX R200, R200, UR13, PT ;  /* 0x0000000dc8c87c17 */ /* 0x000fe4000b800200 */
[----:B------:R-:W-:Y:S01]  /*1b60*/  @!PT LDS RZ, [RZ] ;  /* 0x00000000fffff984 */ /* 0x000fe20000000800 */
[----:B------:R-:W-:Y:S01]  /*1b70*/  @!PT LDS RZ, [RZ] ;  /* 0x00000000fffff984 */ /* 0x000fe20000000800 */
[----:B------:R-:W-:Y:S01]  /*1b80*/  @!PT LDS RZ, [RZ] ;  /* 0x00000000fffff984 */ /* 0x000fe20000000800 */
[----:B------:R1:W-:Y:S01]  /*1b90*/  @!P6 LDGSTS.E.BYPASS.LTC128B.128 [R240+0x10000], [R10.64] ;  /* 0x100000000af0efae */ /* 0x0003e2000b901d50 */
[----:B------:R-:W-:Y:S02]  /*1ba0*/  IMNMX R165, R165, UR13, PT ;  /* 0x0000000da5a57c17 */ /* 0x000fe4000b800200 */
[----:B------:R-:W-:Y:S01]  /*1bb0*/  SEL R3, R3, 0xffffffc0, !P2 ;  /* 0xffffffc003037807 */ /* 0x000fe20005000000 */
[----:B------:R1:W-:Y:S01]  /*1bc0*/  @!P6 LDGSTS.E.BYPASS.LTC128B.128 [R240+0x12000], [R10.64+0x80] ;  /* 0x120000800af0efae */ /* 0x0003e2000b901d50 */
[----:B------:R-:W-:-:S02]  /*1bd0*/  IADD3 R227, R235, 0x800, RZ ;  /* 0x00000800ebe37810 */ /* 0x000fc40007ffe0ff */
[----:B------:R-:W-:Y:S01]  /*1be0*/  IADD3 R226, R235, 0x1000, RZ ;  /* 0x00001000ebe27810 */ /* 0x000fe20007ffe0ff */
[----:B------:R1:W-:Y:S01]  /*1bf0*/  @!P6 LDGSTS.E.BYPASS.LTC128B.128 [R240+0x14000], [R10.64+0x100] ;  /* 0x140001000af0efae */ /* 0x0003e2000b901d50 */
[----:B------:R-:W-:Y:S01]  /*1c00*/  IMAD.IADD R231, R237, 0x1, R3 ;  /* 0x00000001ede77824 */ /* 0x000fe200078e0203 */
[----:B------:R-:W-:Y:S01]  /*1c10*/  IADD3 R225, R235, 0x1800, RZ ;  /* 0x00001800ebe17810 */ /* 0x000fe20007ffe0ff */
[----:B------:R-:W-:Y:S01]  /*1c20*/  IMAD.IADD R224, R3, 0x1, R235 ;  /* 0x0000000103e07824 */ /* 0x000fe200078e02eb */
[----:B------:R1:W-:Y:S01]  /*1c30*/  @!P6 LDGSTS.E.BYPASS.LTC128B.128 [R240+0x16000], [R10.64+0x180] ;  /* 0x160001800af0efae */ /* 0x0003e2000b901d50 */
[C---:B------:R-:W-:Y:S02]  /*1c40*/  IADD3 R223, R235.reuse, 0x2000, RZ ;  /* 0x00002000ebdf7810 */ /* 0x040fe40007ffe0ff */
[C---:B------:R-:W-:Y:S01]  /*1c50*/  IADD3 R222, R235.reuse, 0x2800, RZ ;  /* 0x00002800ebde7810 */ /* 0x040fe20007ffe0ff */
[----:B------:R-:W-:Y:S01]  /*1c60*/  @P5 STS.128 [R240+0x10800], RZ ;  /* 0x010800fff0005388 */ /* 0x000fe20000000c00 */
[----:B------:R-:W-:-:S02]  /*1c70*/  IADD3 R221, R235, 0x3000, RZ ;  /* 0x00003000ebdd7810 */ /* 0x000fc40007ffe0ff */
[C---:B------:R-:W-:Y:S01]  /*1c80*/  IADD3 R220, R235.reuse, 0x3800, RZ ;  /* 0x00003800ebdc7810 */ /* 0x040fe20007ffe0ff */
[----:B------:R-:W-:Y:S01]  /*1c90*/  @P5 STS.128 [R240+0x12800], RZ ;  /* 0x012800fff0005388 */ /* 0x000fe20000000c00 */
[C---:B------:R-:W-:Y:S02]  /*1ca0*/  IADD3 R219, R235.reuse, 0x4000, RZ ;  /* 0x00004000ebdb7810 */ /* 0x040fe40007ffe0ff */
[C---:B------:R-:W-:Y:S01]  /*1cb0*/  IADD3 R218, R235.reuse, 0x4800, RZ ;  /* 0x00004800ebda7810 */ /* 0x040fe20007ffe0ff */
[----:B------:R-:W-:Y:S01]  /*1cc0*/  @P5 STS.128 [R240+0x14800], RZ ;  /* 0x014800fff0005388 */ /* 0x000fe20000000c00 */
[C---:B------:R-:W-:Y:S02]  /*1cd0*/  IADD3 R217, R235.reuse, 0x5000, RZ ;  /* 0x00005000ebd97810 */ /* 0x040fe40007ffe0ff */
[C---:B------:R-:W-:Y:S01]  /*1ce0*/  IADD3 R216, R235.reuse, 0x5800, RZ ;  /* 0x00005800ebd87810 */ /* 0x040fe20007ffe0ff */
[----:B------:R-:W-:Y:S01]  /*1cf0*/  @P5 STS.128 [R240+0x16800], RZ ;  /* 0x016800fff0005388 */ /* 0x000fe20000000c00 */
[----:B------:R-:W-:-:S02]  /*1d00*/  IADD3 R215, R235, 0x6000, RZ ;  /* 0x00006000ebd77810 */ /* 0x000fc40007ffe0ff */
[C---:B------:R-:W-:Y:S01]  /*1d10*/  IADD3 R214, R235.reuse, 0x6800, RZ ;  /* 0x00006800ebd67810 */ /* 0x040fe20007ffe0ff */
[----:B------:R-:W-:Y:S01]  /*1d20*/  @!PT LDS RZ, [RZ] ;  /* 0x00000000fffff984 */ /* 0x000fe20000000800 */
[----:B------:R-:W-:Y:S01]  /*1d30*/  @!PT LDS RZ, [RZ] ;  /* 0x00000000fffff984 */ /* 0x000fe20000000800 */
[----:B------:R-:W-:Y:S01]  /*1d40*/  @!PT LDS RZ, [RZ] ;  /* 0x00000000fffff984 */ /* 0x000fe20000000800 */
[----:B------:R4:W-:Y:S01]  /*1d50*/  @!P5 LDGSTS.E.BYPASS.LTC128B.128 [R240+0x10800], [R18.64] ;  /* 0x1080000012f0dfae */ /* 0x0009e2000b901d50 */
[C---:B------:R-:W-:Y:S02]  /*1d60*/  IADD3 R213, R235.reuse, 0x7000, RZ ;  /* 0x00007000ebd57810 */ /* 0x040fe40007ffe0ff */
[----:B------:R-:W-:Y:S01]  /*1d70*/  IADD3 R212, R235, 0x7800, RZ ;  /* 0x00007800ebd47810 */ /* 0x000fe20007ffe0ff */
        /* <DEDUP_REMOVED lines=25> */
[----:B------:R-:W-:Y:S04]  /*1f10*/  LDSM.16.M88.4 R44, [R238] ;  /* 0x00000000ee2c783b */ /* 0x000fe80000000200 */
[----:B----4-:R-:W3:Y:S04]  /*1f20*/  LDSM.16.M88.4 R16, [R237+0x8000] ;  /* 0x00800000ed10783b */ /* 0x010ee80000000200 */
[----:B------:R-:W4:Y:S04]  /*1f30*/  LDSM.16.M88.4 R40, [R237+0x8800] ;  /* 0x00880000ed28783b */ /* 0x000f280000000200 */
[----:B------:R-:W4:Y:S04]  /*1f40*/  LDSM.16.M88.4 R60, [R237+0x9000] ;  /* 0x00900000ed3c783b */ /* 0x000f280000000200 */
[----:B------:R-:W4:Y:S04]  /*1f50*/  LDSM.16.M88.4 R24, [R237+0x9800] ;  /* 0x00980000ed18783b */ /* 0x000f280000000200 */
[----:B-1----:R-:W-:Y:S04]  /*1f60*/  LDSM.16.M88.4 R8, [R236] ;  /* 0x00000000ec08783b */ /* 0x002fe80000000200 */
[----:B-----5:R-:W1:Y:S04]  /*1f70*/  LDSM.16.M88.4 R12, [R235] ;  /* 0x00000000eb0c783b */ /* 0x020e680000000200 */
[----:B--2---:R-:W2:Y:S04]  /*1f80*/  LDSM.16.M88.4 R4, [R235+0x800] ;  /* 0x00080000eb04783b */ /* 0x004ea80000000200 */
[----:B------:R-:W5:Y:S04]  /*1f90*/  LDSM.16.M88.4 R36, [R235+0x1800] ;  /* 0x00180000eb24783b */ /* 0x000f680000000200 */
[----:B------:R-:W-:Y:S04]  /*1fa0*/  LDSM.16.M88.4 R52, [R234] ;  /* 0x00000000ea34783b */ /* 0x000fe80000000200 */
[----:B------:R-:W-:Y:S01]  /*1fb0*/  LDSM.16.M88.4 R76, [R231+0x9000] ;  /* 0x00900000e74c783b */ /* 0x000fe20000000200 */
[C---:B---3--:R-:W-:Y:S03]  /*1fc0*/  HMMA.16816.F32.BF16 R20, R44.reuse, R16, RZ ;  /* 0x000000102c14723c */ /* 0x048fe600000418ff */
[----:B------:R-:W-:Y:S04]  /*1fd0*/  LDSM.16.M88.4 R32, [R224] ;  /* 0x00000000e020783b */ /* 0x000fe80000000200 */
[----:B------:R-:W-:Y:S01]  /*1fe0*/  LDSM.16.M88.4 R72, [R231+0x9800] ;  /* 0x00980000e748783b */ /* 0x000fe20000000200 */
[C---:B------:R-:W-:Y:S03]  /*1ff0*/  HMMA.16816.F32.BF16 R16, R44.reuse, R18, RZ ;  /* 0x000000122c10723c */ /* 0x040fe600000418ff */
[----:B------:R-:W-:Y:S04]  /*2000*/  LDSM.16.M88.4 R48, [R224+0x1000] ;  /* 0x00100000e030783b */ /* 0x000fe80000000200 */
[----:B------:R-:W-:Y:S01]  /*2010*/  LDSM.16.M88.4 R68, [R238+0x2000] ;  /* 0x00200000ee44783b */ /* 0x000fe20000000200 */
[C---:B----4-:R-:W-:Y:S03]  /*2020*/  HMMA.16816.F32.BF16 R28, R44.reuse, R40, RZ ;  /* 0x000000282c1c723c */ /* 0x050fe600000418ff */
[----:B------:R-:W-:Y:S04]  /*2030*/  LDSM.16.M88.4 R84, [R224+0x4800] ;  /* 0x00480000e054783b */ /* 0x000fe80000000200 */
[----:B------:R-:W-:Y:S01]  /*2040*/  LDSM.16.M88.4 R80, [R237+0xe800] ;  /* 0x00e80000ed50783b */ /* 0x000fe20000000200 */
[C---:B------:R-:W-:Y:S03]  /*2050*/  HMMA.16816.F32.BF16 R64, R44.reuse, R60, RZ ;  /* 0x0000003c2c40723c */ /* 0x040fe600000418ff */
[----:B------:R-:W0:Y:S05]  /*2060*/  LDGDEPBAR ;  /* 0x00000000000079af */ /* 0x000e2a0000000000 */
[C---:B------:R-:W-:Y:S08]  /*2070*/  HMMA.16816.F32.BF16 R40, R44.reuse, R42, RZ ;  /* 0x0000002a2c28723c */ /* 0x040ff000000418ff */
[C---:B------:R-:W-:Y:S08]  /*2080*/  HMMA.16816.F32.BF16 R60, R44.reuse, R62, RZ ;  /* 0x0000003e2c3c723c */ /* 0x040ff000000418ff */
[C---:B------:R-:W-:Y:S08]  /*2090*/  HMMA.16816.F32.BF16 R56, R44.reuse, R24, RZ ;  /* 0x000000182c38723c */ /* 0x040ff000000418ff */
[----:B------:R-:W-:Y:S01]  /*20a0*/  HMMA.16816.F32.BF16 R44, R44, R26, RZ ;  /* 0x0000001a2c2c723c */ /* 0x000fe200000418ff */
[----:B------:R-:W3:Y:S07]  /*20b0*/  LDSM.16.M88.4 R24, [R235+0x1000] ;  /* 0x00100000eb18783b */ /* 0x000eee0000000200 */
[C---:B-1----:R-:W-:Y:S08]  /*20c0*/  HMMA.16816.F32.BF16 R20, R8.reuse, R12, R20 ;  /* 0x0000000c0814723c */ /* 0x042ff00000041814 */
[C---:B------:R-:W-:Y:S01]  /*20d0*/  HMMA.16816.F32.BF16 R16, R8.reuse, R14, R16 ;  /* 0x0000000e0810723c */ /* 0x040fe20000041810 */
[----:B------:R-:W1:Y:S07]  /*20e0*/  LDSM.16.M88.4 R12, [R231+0x8000] ;  /* 0x00800000e70c783b */ /* 0x000e6e0000000200 */
[C---:B--2---:R-:W-:Y:S08]  /*20f0*/  HMMA.16816.F32.BF16 R28, R8.reuse, R4, R28 ;  /* 0x00000004081c723c */ /* 0x044ff0000004181c */
[C---:B------:R-:W-:Y:S01]  /*2100*/  HMMA.16816.F32.BF16 R40, R8.reuse, R6, R40 ;  /* 0x000000060828723c */ /* 0x040fe20000041828 */
[----:B------:R-:W2:Y:S07]  /*2110*/  LDSM.16.M88.4 R4, [R231+0x8800] ;  /* 0x00880000e704783b */ /* 0x000eae0000000200 */
[C---:B-----5:R-:W-:Y:S08]  /*2120*/  HMMA.16816.F32.BF16 R56, R8.reuse, R36, R56 ;  /* 0x000000240838723c */ /* 0x060ff00000041838 */
[C---:B---3--:R-:W-:Y:S08]  /*2130*/  HMMA.16816.F32.BF16 R64, R8.reuse, R24, R64 ;  /* 0x000000180840723c */ /* 0x048ff00000041840 */
[C---:B------:R-:W-:Y:S01]  /*2140*/  HMMA.16816.F32.BF16 R60, R8.reuse, R26, R60 ;  /* 0x0000001a083c723c */ /* 0x040fe2000004183c */
[----:B------:R-:W3:Y:S07]  /*2150*/  LDSM.16.M88.4 R24, [R233] ;  /* 0x00000000e918783b */ /* 0x000eee0000000200 */
        /* <DEDUP_REMOVED lines=11> */
[----:B------:R-:W5:Y:S07]  /*2210*/  LDSM.16.M88.4 R76, [R237+0xb000] ;  /* 0x00b00000ed4c783b */ /* 0x000f6e0000000200 */
[C---:B---3--:R-:W-:Y:S08]  /*2220*/  HMMA.16816.F32.BF16 R20, R24.reuse, R32, R20 ;  /* 0x000000201814723c */ /* 0x048ff00000041814 */
[----:B------:R-:W-:Y:S01]  /*2230*/  HMMA.16816.F32.BF16 R16, R24, R34, R16 ;  /* 0x000000221810723c */ /* 0x000fe20000041810 */
[----:B------:R-:W-:Y:S07]  /*2240*/  LDSM.16.M88.4 R32, [R236+0x2000] ;  /* 0x00200000ec20783b */ /* 0x000fee0000000200 */
[C---:B------:R-:W-:Y:S08]  /*2250*/  HMMA.16816.F32.BF16 R56, R52.reuse, R72, R56 ;  /* 0x000000483438723c */ /* 0x040ff00000041838 */
[----:B------:R-:W-:Y:S01]  /*2260*/  HMMA.16816.F32.BF16 R52, R52, R74, R44 ;  /* 0x0000004a3434723c */ /* 0x000fe2000004182c */
[----:B------:R-:W-:Y:S04]  /*2270*/  LDSM.16.M88.4 R72, [R237+0xb800] ;  /* 0x00b80000ed48783b */ /* 0x000fe80000000200 */
[----:B------:R-:W-:Y:S03]  /*2280*/  LDSM.16.M88.4 R44, [R235+0x2800] ;  /* 0x00280000eb2c783b */ /* 0x000fe60000000200 */
[C---:B----4-:R-:W-:Y:S08]  /*2290*/  HMMA.16816.F32.BF16 R28, R24.reuse, R8, R28 ;  /* 0x00000008181c723c */ /* 0x050ff0000004181c */
[C---:B------:R-:W-:Y:S01]  /*22a0*/  HMMA.16816.F32.BF16 R40, R24.reuse, R10, R40 ;  /* 0x0000000a1828723c */ /* 0x040fe20000041828 */
[----:B------:R-:W3:Y:S07]  /*22b0*/  LDSM.16.M88.4 R8, [R235+0x2000] ;  /* 0x00200000eb08783b */ /* 0x000eee0000000200 */
[C---:B------:R-:W-:Y:S08]  /*22c0*/  HMMA.16816.F32.BF16 R64, R24.reuse, R48, R64 ;  /* 0x000000301840723c */ /* 0x040ff00000041840 */
[----:B------:R-:W-:Y:S01]  /*22d0*/  HMMA.16816.F32.BF16 R60, R24, R50, R60 ;  /* 0x00000032183c723c */ /* 0x000fe2000004183c */
[----:B------:R-:W4:Y:S07]  /*22e0*/  LDSM.16.M88.4 R48, [R235+0x3000] ;  /* 0x00300000eb30783b */ /* 0x000f2e0000000200 */
[C---:B-1----:R-:W-:Y:S08]  /*22f0*/  HMMA.16816.F32.BF16 R20, R68.reuse, R12, R20 ;  /* 0x0000000c4414723c */ /* 0x042ff00000041814 */
[----:B------:R-:W-:Y:S01]  /*2300*/  HMMA.16816.F32.BF16 R16, R68, R14, R16 ;  /* 0x0000000e4410723c */ /* 0x000fe20000041810 */
[----:B------:R-:W-:Y:S07]  /*2310*/  LDSM.16.M88.4 R12, [R231+0xa000] ;  /* 0x00a00000e70c783b */ /* 0x000fee0000000200 */
[C---:B------:R-:W-:Y:S08]  /*2320*/  HMMA.16816.F32.BF16 R56, R24.reuse, R36, R56 ;  /* 0x000000241838723c */ /* 0x040ff00000041838 */
[----:B------:R-:W-:Y:S01]  /*2330*/  HMMA.16816.F32.BF16 R52, R24, R38, R52 ;  /* 0x000000261834723c */ /* 0x000fe20000041834 */
[----:B------:R-:W-:Y:S04]  /*2340*/  LDSM.16.M88.4 R36, [R235+0x3800] ;  /* 0x00380000eb24783b */ /* 0x000fe80000000200 */
[----:B------:R-:W-:Y:S03]  /*2350*/  LDSM.16.M88.4 R24, [R231+0xa800] ;  /* 0x00a80000e718783b */ /* 0x000fe60000000200 */
[C---:B--2---:R-:W-:Y:S08]  /*2360*/  HMMA.16816.F32.BF16 R28, R68.reuse, R4, R28 ;  /* 0x00000004441c723c */ /* 0x044ff0000004181c */
[C---:B------:R-:W-:Y:S01]  /*2370*/  HMMA.16816.F32.BF16 R40, R68.reuse, R6, R40 ;  /* 0x000000064428723c */ /* 0x040fe20000041828 */
[----:B------:R-:W1:Y:S07]  /*2380*/  LDSM.16.M88.4 R4, [R234+0x2000] ;  /* 0x00200000ea04783b */ /* 0x000e6e0000000200 */
[C---:B-----5:R-:W-:Y:S08]  /*2390*/  HMMA.16816.F32.BF16 R64, R68.reuse, R76, R64 ;  /* 0x0000004c4440723c */ /* 0x060ff00000041840 */
[----:B------:R-:W-:Y:S01]  /*23a0*/  HMMA.16816.F32.BF16 R60, R68, R78, R60 ;  /* 0x0000004e443c723c */ /* 0x000fe2000004183c */
[----:B------:R-:W-:Y:S07]  /*23b0*/  LDSM.16.M88.4 R76, [R233+0x4000] ;  /* 0x00400000e94c783b */ /* 0x000fee0000000200 */
[C---:B---3--:R-:W-:Y:S08]  /*23c0*/  HMMA.16816.F32.BF16 R20, R32.reuse, R8, R20 ;  /* 0x000000082014723c */ /* 0x048ff00000041814 */
[----:B------:R-:W-:Y:S01]  /*23d0*/  HMMA.16816.F32.BF16 R16, R32, R10, R16 ;  /* 0x0000000a2010723c */ /* 0x000fe20000041810 */
[----:B------:R-:W2:Y:S07]  /*23e0*/  LDSM.16.M88.4 R8, [R231+0xb000] ;  /* 0x00b00000e708783b */ /* 0x000eae0000000200 */
[C---:B------:R-:W-:Y:S08]  /*23f0*/  HMMA.16816.F32.BF16 R56, R68.reuse, R72, R56 ;  /* 0x000000484438723c */ /* 0x040ff00000041838 */
[----:B------:R-:W-:Y:S01]  /*2400*/  HMMA.16816.F32.BF16 R52, R68, R74, R52 ;  /* 0x0000004a4434723c */ /* 0x000fe20000041834 */
[----:B------:R-:W-:Y:S04]  /*2410*/  LDSM.16.M88.4 R68, [R224+0x2000] ;  /* 0x00200000e044783b */ /* 0x000fe80000000200 */
[----:B------:R-:W-:Y:S03]  /*2420*/  LDSM.16.M88.4 R72, [R235+0x4000] ;  /* 0x00400000eb48783b */ /* 0x000fe60000000200 */
[C---:B------:R-:W-:Y:S08]  /*2430*/  HMMA.16816.F32.BF16 R28, R32.reuse, R44, R28 ;  /* 0x0000002c201c723c */ /* 0x040ff0000004181c */
[C---:B------:R-:W-:Y:S01]  /*2440*/  HMMA.16816.F32.BF16 R40, R32.reuse, R46, R40 ;  /* 0x0000002e2028723c */ /* 0x040fe20000041828 */
[----:B------:R-:W3:Y:S07]  /*2450*/  LDSM.16.M88.4 R44, [R231+0xb800] ;  /* 0x00b80000e72c783b */ /* 0x000eee0000000200 */
[C---:B----4-:R-:W-:Y:S08]  /*2460*/  HMMA.16816.F32.BF16 R64, R32.reuse, R48, R64 ;  /* 0x000000302040723c */ /* 0x050ff00000041840 */
[----:B------:R-:W-:Y:S01]  /*2470*/  HMMA.16816.F32.BF16 R60, R32, R50, R60 ;  /* 0x00000032203c723c */ /* 0x000fe2000004183c */
[----:B------:R-:W-:Y:S07]  /*2480*/  LDSM.16.M88.4 R48, [R224+0x2800] ;  /* 0x00280000e030783b */ /* 0x000fee0000000200 */
[C---:B-1----:R-:W-:Y:S08]  /*2490*/  HMMA.16816.F32.BF16 R20, R4.reuse, R12, R20 ;  /* 0x0000000c0414723c */ /* 0x042ff00000041814 */
[----:B------:R-:W-:Y:S01]  /*24a0*/  HMMA.16816.F32.BF16 R16, R4, R14, R16 ;  /* 0x0000000e0410723c */ /* 0x000fe20000041810 */
[----:B------:R-:W1:Y:S07]  /*24b0*/  LDSM.16.M88.4 R12, [R233+0x2000] ;  /* 0x00200000e90c783b */ /* 0x000e6e0000000200 */
[C---:B------:R-:W-:Y:S08]  /*24c0*/  HMMA.16816.F32.BF16 R56, R32.reuse, R36, R56 ;  /* 0x000000242038723c */ /* 0x040ff00000041838 */
[----:B------:R-:W-:Y:S01]  /*24d0*/  HMMA.16816.F32.BF16 R52, R32, R38, R52 ;  /* 0x000000262034723c */ /* 0x000fe20000041834 */
[----:B------:R-:W4:Y:S04]  /*24e0*/  LDSM.16.M88.4 R36, [R224+0x3000] ;  /* 0x00300000e024783b */ /* 0x000f280000000200 */
[----:B------:R-:W-:Y:S03]  /*24f0*/  LDSM.16.M88.4 R32, [R238+0x4000] ;  /* 0x00400000ee20783b */ /* 0x000fe60000000200 */
[C---:B------:R-:W-:Y:S08]  /*2500*/  HMMA.16816.F32.BF16 R28, R4.reuse, R24, R28 ;  /* 0x00000018041c723c */ /* 0x040ff0000004181c */
[C---:B------:R-:W-:Y:S01]  /*2510*/  HMMA.16816.F32.BF16 R40, R4.reuse, R26, R40 ;  /* 0x0000001a0428723c */ /* 0x040fe20000041828 */
[----:B------:R-:W-:Y:S07]  /*2520*/  LDSM.16.M88.4 R24, [R224+0x3800] ;  /* 0x00380000e018783b */ /* 0x000fee0000000200 */
[C---:B--2---:R-:W-:Y:S08]  /*2530*/  HMMA.16816.F32.BF16 R64, R4.reuse, R8, R64 ;  /* 0x000000080440723c */ /* 0x044ff00000041840 */
        /* <DEDUP_REMOVED lines=8> */
[----:B------:R-:W-:Y:S07]  /*25c0*/  LDSM.16.M88.4 R68, [R224+0x4000] ;  /* 0x00400000e044783b */ /* 0x000fee0000000200 */
[C---:B------:R-:W-:Y:S08]  /*25d0*/  HMMA.16816.F32.BF16 R28, R12.reuse, R48, R28 ;  /* 0x000000300c1c723c */ /* 0x040ff0000004181c */
[C---:B------:R-:W-:Y:S01]  /*25e0*/  HMMA.16816.F32.BF16 R40, R12.reuse, R50, R40 ;  /* 0x000000320c28723c */ /* 0x040fe20000041828 */
[----:B------:R-:W-:Y:S07]  /*25f0*/  LDSM.16.M88.4 R48, [R237+0xd800] ;  /* 0x00d80000ed30783b */ /* 0x000fee0000000200 */
[C---:B----4-:R-:W-:Y:S08]  /*2600*/  HMMA.16816.F32.BF16 R64, R12.reuse, R36, R64 ;  /* 0x000000240c40723c */ /* 0x050ff00000041840 */
[----:B------:R-:W-:Y:S01]  /*2610*/  HMMA.16816.F32.BF16 R60, R12, R38, R60 ;  /* 0x000000260c3c723c */ /* 0x000fe2000004183c */
[----:B------:R-:W1:Y:S07]  /*2620*/  LDSM.16.M88.4 R36, [R236+0x4000] ;  /* 0x00400000ec24783b */ /* 0x000e6e0000000200 */
[C---:B--2---:R-:W-:Y:S08]  /*2630*/  HMMA.16816.F32.BF16 R20, R32.reuse, R8, R20 ;  /* 0x000000082014723c */ /* 0x044ff00000041814 */
[C---:B------:R-:W-:Y:S01]  /*2640*/  HMMA.16816.F32.BF16 R16, R32.reuse, R10, R16 ;  /* 0x0000000a2010723c */ /* 0x040fe20000041810 */
[----:B------:R-:W-:Y:S07]  /*2650*/  LDSM.16.M88.4 R8, [R231+0xc000] ;  /* 0x00c00000e708783b */ /* 0x000fee0000000200 */
[C---:B---3--:R-:W-:Y:S08]  /*2660*/  HMMA.16816.F32.BF16 R28, R32.reuse, R4, R28 ;  /* 0x00000004201c723c */ /* 0x048ff0000004181c */
[----:B------:R-:W-:Y:S01]  /*2670*/  HMMA.16816.F32.BF16 R40, R32, R6, R40 ;  /* 0x000000062028723c */ /* 0x000fe20000041828 */
[----:B------:R-:W2:Y:S07]  /*2680*/  LDSM.16.M88.4 R4, [R234+0x4000] ;  /* 0x00400000ea04783b */ /* 0x000eae0000000200 */
[C---:B------:R-:W-:Y:S08]  /*2690*/  HMMA.16816.F32.BF16 R56, R12.reuse, R24, R56 ;  /* 0x000000180c38723c */ /* 0x040ff00000041838 */
[----:B------:R-:W-:Y:S01]  /*26a0*/  HMMA.16816.F32.BF16 R52, R12, R26, R52 ;  /* 0x0000001a0c34723c */ /* 0x000fe20000041834 */
[----:B------:R-:W3:Y:S04]  /*26b0*/  LDSM.16.M88.4 R24, [R235+0x4800] ;  /* 0x00480000eb18783b */ /* 0x000ee80000000200 */
[----:B------:R-:W4:Y:S03]  /*26c0*/  LDSM.16.M88.4 R12, [R235+0x5000] ;  /* 0x00500000eb0c783b */ /* 0x000f260000000200 */
[C---:B-1----:R-:W-:Y:S08]  /*26d0*/  HMMA.16816.F32.BF16 R20, R36.reuse, R72, R20 ;  /* 0x000000482414723c */ /* 0x042ff00000041814 */
[----:B------:R-:W-:Y:S01]  /*26e0*/  HMMA.16816.F32.BF16 R16, R36, R74, R16 ;  /* 0x0000004a2410723c */ /* 0x000fe20000041810 */
[----:B------:R-:W-:Y:S07]  /*26f0*/  LDSM.16.M88.4 R72, [R224+0x5000] ;  /* 0x00500000e048783b */ /* 0x000fee0000000200 */
[C---:B------:R-:W-:Y:S08]  /*2700*/  HMMA.16816.F32.BF16 R64, R32.reuse, R44, R64 ;  /* 0x0000002c2040723c */ /* 0x040ff00000041840 */
[----:B------:R-:W-:Y:S01]  /*2710*/  HMMA.16816.F32.BF16 R60, R32, R46, R60 ;  /* 0x0000002e203c723c */ /* 0x000fe2000004183c */
[----:B------:R-:W1:Y:S07]  /*2720*/  LDSM.16.M88.4 R44, [R235+0x5800] ;  /* 0x00580000eb2c783b */ /* 0x000e6e0000000200 */
[----:B--2---:R-:W-:Y:S08]  /*2730*/  HMMA.16816.F32.BF16 R20, R4, R8, R20 ;  /* 0x000000080414723c */ /* 0x004ff00000041814 */
[C---:B------:R-:W-:Y:S08]  /*2740*/  HMMA.16816.F32.BF16 R56, R32.reuse, R48, R56 ;  /* 0x000000302038723c */ /* 0x040ff00000041838 */
[----:B------:R-:W-:Y:S01]  /*2750*/  HMMA.16816.F32.BF16 R52, R32, R50, R52 ;  /* 0x000000322034723c */ /* 0x000fe20000041834 */
[----:B------:R-:W-:Y:S04]  /*2760*/  LDSM.16.M88.4 R48, [R238+0x6000] ;  /* 0x00600000ee30783b */ /* 0x000fe80000000200 */
[----:B------:R-:W2:Y:S03]  /*2770*/  LDSM.16.M88.4 R32, [R237+0xe000] ;  /* 0x00e00000ed20783b */ /* 0x000ea60000000200 */
[C---:B---3--:R-:W-:Y:S08]  /*2780*/  HMMA.16816.F32.BF16 R28, R36.reuse, R24, R28 ;  /* 0x00000018241c723c */ /* 0x048ff0000004181c */
[----:B------:R-:W-:Y:S01]  /*2790*/  HMMA.16816.F32.BF16 R40, R36, R26, R40 ;  /* 0x0000001a2428723c */ /* 0x000fe20000041828 */
[----:B------:R-:W3:Y:S07]  /*27a0*/  LDSM.16.M88.4 R24, [R231+0xc800] ;  /* 0x00c80000e718783b */ /* 0x000eee0000000200 */
[----:B------:R-:W-:Y:S01]  /*27b0*/  HMMA.16816.F32.BF16 R16, R4, R10, R16 ;  /* 0x0000000a0410723c */ /* 0x000fe20000041810 */
[----:B------:R-:W-:Y:S07]  /*27c0*/  LDSM.16.M88.4 R8, [R231+0xd800] ;  /* 0x00d80000e708783b */ /* 0x000fee0000000200 */
[C---:B----4-:R-:W-:Y:S08]  /*27d0*/  HMMA.16816.F32.BF16 R64, R36.reuse, R12, R64 ;  /* 0x0000000c2440723c */ /* 0x050ff00000041840 */
[----:B------:R-:W-:Y:S01]  /*27e0*/  HMMA.16816.F32.BF16 R60, R36, R14, R60 ;  /* 0x0000000e243c723c */ /* 0x000fe2000004183c */
[----:B------:R-:W4:Y:S07]  /*27f0*/  LDSM.16.M88.4 R12, [R231+0xd000] ;  /* 0x00d00000e70c783b */ /* 0x000f2e0000000200 */
[----:B------:R-:W-:Y:S08]  /*2800*/  HMMA.16816.F32.BF16 R20, R76, R68, R20 ;  /* 0x000000444c14723c */ /* 0x000ff00000041814 */
[C---:B-1----:R-:W-:Y:S08]  /*2810*/  HMMA.16816.F32.BF16 R56, R36.reuse, R44, R56 ;  /* 0x0000002c2438723c */ /* 0x042ff00000041838 */
[----:B------:R-:W-:Y:S01]  /*2820*/  HMMA.16816.F32.BF16 R52, R36, R46, R52 ;  /* 0x0000002e2434723c */ /* 0x000fe20000041834 */
[----:B------:R-:W-:Y:S04]  /*2830*/  LDSM.16.M88.4 R36, [R236+0x6000] ;  /* 0x00600000ec24783b */ /* 0x000fe80000000200 */
[----:B------:R-:W1:Y:S03]  /*2840*/  LDSM.16.M88.4 R44, [R235+0x6000] ;  /* 0x00600000eb2c783b */ /* 0x000e660000000200 */
[----:B------:R-:W-:Y:S01]  /*2850*/  HMMA.16816.F32.BF16 R16, R76, R70, R16 ;  /* 0x000000464c10723c */ /* 0x000fe20000041810 */
[----:B------:R-:W-:Y:S07]  /*2860*/  LDSM.16.M88.4 R68, [R224+0x5800] ;  /* 0x00580000e044783b */ /* 0x000fee0000000200 */
[----:B--2---:R-:W-:Y:S08]  /*2870*/  HMMA.16816.F32.BF16 R20, R48, R32, R20 ;  /* 0x000000203014723c */ /* 0x004ff00000041814 */
[C---:B---3--:R-:W-:Y:S08]  /*2880*/  HMMA.16816.F32.BF16 R28, R4.reuse, R24, R28 ;  /* 0x00000018041c723c */ /* 0x048ff0000004181c */
[C---:B------:R-:W-:Y:S01]  /*2890*/  HMMA.16816.F32.BF16 R40, R4.reuse, R26, R40 ;  /* 0x0000001a0428723c */ /* 0x040fe20000041828 */
[----:B------:R-:W-:Y:S07]  /*28a0*/  LDSM.16.M88.4 R24, [R231+0xe000] ;  /* 0x00e00000e718783b */ /* 0x000fee0000000200 */
[C---:B----4-:R-:W-:Y:S08]  /*28b0*/  HMMA.16816.F32.BF16 R64, R4.reuse, R12, R64 ;  /* 0x0000000c0440723c */ /* 0x050ff00000041840 */
[----:B------:R-:W-:Y:S01]  /*28c0*/  HMMA.16816.F32.BF16 R60, R4, R14, R60 ;  /* 0x0000000e043c723c */ /* 0x000fe2000004183c */
[----:B------:R-:W2:Y:S07]  /*28d0*/  LDSM.16.M88.4 R12, [R234+0x6000] ;  /* 0x00600000ea0c783b */ /* 0x000eae0000000200 */
[----:B------:R-:W-:Y:S01]  /*28e0*/  HMMA.16816.F32.BF16 R16, R48, R34, R16 ;  /* 0x000000223010723c */ /* 0x000fe20000041810 */
[----:B------:R-:W-:Y:S07]  /*28f0*/  LDSM.16.M88.4 R32, [R235+0x6800] ;  /* 0x00680000eb20783b */ /* 0x000fee0000000200 */
[----:B-1----:R-:W-:Y:S08]  /*2900*/  HMMA.16816.F32.BF16 R20, R36, R44, R20 ;  /* 0x0000002c2414723c */ /* 0x002ff00000041814 */
[----:B------:R-:W-:Y:S08]  /*2910*/  HMMA.16816.F32.BF16 R28, R76, R84, R28 ;  /* 0x000000544c1c723c */ /* 0x000ff0000004181c */
[C---:B------:R-:W-:Y:S08]  /*2920*/  HMMA.16816.F32.BF16 R56, R4.reuse, R8, R56 ;  /* 0x000000080438723c */ /* 0x040ff00000041838 */
[----:B------:R-:W-:Y:S01]  /*2930*/  HMMA.16816.F32.BF16 R52, R4, R10, R52 ;  /* 0x0000000a0434723c */ /* 0x000fe20000041834 */
[----:B------:R-:W-:Y:S04]  /*2940*/  LDSM.16.M88.4 R8, [R233+0x6000] ;  /* 0x00600000e908783b */ /* 0x000fe80000000200 */
[----:B------:R-:W1:Y:S03]  /*2950*/  LDSM.16.M88.4 R4, [R224+0x6000] ;  /* 0x00600000e004783b */ /* 0x000e660000000200 */
[----:B------:R-:W-:Y:S01]  /*2960*/  HMMA.16816.F32.BF16 R16, R36, R46, R16 ;  /* 0x0000002e2410723c */ /* 0x000fe20000041810 */
[----:B------:R-:W3:Y:S07]  /*2970*/  LDSM.16.M88.4 R44, [R237+0xf000] ;  /* 0x00f00000ed2c783b */ /* 0x000eee0000000200 */
[----:B--2---:R-:W-:Y:S08]  /*2980*/  HMMA.16816.F32.BF16 R20, R12, R24, R20 ;  /* 0x000000180c14723c */ /* 0x004ff00000041814 */
[----:B------:R-:W-:Y:S08]  /*2990*/  HMMA.16816.F32.BF16 R28, R48, R80, R28 ;  /* 0x00000050301c723c */ /* 0x000ff0000004181c */
[C---:B------:R-:W-:Y:S08]  /*29a0*/  HMMA.16816.F32.BF16 R40, R76.reuse, R86, R40 ;  /* 0x000000564c28723c */ /* 0x040ff00000041828 */
[----:B------:R-:W-:Y:S01]  /*29b0*/  HMMA.16816.F32.BF16 R84, R76, R72, R64 ;  /* 0x000000484c54723c */ /* 0x000fe20000041840 */
[----:B------:R-:W2:Y:S07]  /*29c0*/  LDSM.16.M88.4 R64, [R231+0xe800] ;  /* 0x00e80000e740783b */ /* 0x000eae0000000200 */
[----:B------:R-:W-:Y:S01]  /*29d0*/  HMMA.16816.F32.BF16 R16, R12, R26, R16 ;  /* 0x0000001a0c10723c */ /* 0x000fe20000041810 */
[----:B------:R-:W4:Y:S07]  /*29e0*/  LDSM.16.M88.4 R24, [R237+0xf800] ;  /* 0x00f80000ed18783b */ /* 0x000f2e0000000200 */
[----:B-1----:R-:W-:Y:S08]  /*29f0*/  HMMA.16816.F32.BF16 R20, R8, R4, R20 ;  /* 0x000000040814723c */ /* 0x002ff00000041814 */
[----:B------:R-:W-:Y:S08]  /*2a00*/  HMMA.16816.F32.BF16 R56, R76, R68, R56 ;  /* 0x000000444c38723c */ /* 0x000ff00000041838 */
[----:B------:R-:W-:Y:S08]  /*2a10*/  HMMA.16816.F32.BF16 R28, R36, R32, R28 ;  /* 0x00000020241c723c */ /* 0x000ff0000004181c */
[----:B------:R-:W-:Y:S01]  /*2a20*/  HMMA.16816.F32.BF16 R68, R76, R70, R52 ;  /* 0x000000464c44723c */ /* 0x000fe20000041834 */
[----:B------:R-:W1:Y:S01]  /*2a30*/  LDSM.16.M88.4 R52, [R224+0x6800] ;  /* 0x00680000e034783b */ /* 0x000e620000000200 */
[----:B------:R-:W-:-:S02]  /*2a40*/  FMUL.FTZ R21, R21, c[0x0][0x2ec] ;  /* 0x0000bb0015157a20 */ /* 0x000fc40000410000 */
[----:B------:R-:W-:Y:S02]  /*2a50*/  FMUL.FTZ R22, R22, c[0x0][0x2ec] ;  /* 0x0000bb0016167a20 */ /* 0x000fe40000410000 */
[----:B------:R-:W-:Y:S02]  /*2a60*/  FMUL.FTZ R23, R23, c[0x0][0x2ec] ;  /* 0x0000bb0017177a20 */ /* 0x000fe40000410000 */
[----:B------:R-:W-:Y:S01]  /*2a70*/  HMMA.16816.F32.BF16 R60, R76, R74, R60 ;  /* 0x0000004a4c3c723c */ /* 0x000fe2000004183c */
[----:B------:R-:W5:Y:S01]  /*2a80*/  LDSM.16.M88.4 R72, [R235+0x7000] ;  /* 0x00700000eb48783b */ /* 0x000f620000000200 */
[----:B------:R-:W-:-:S06]  /*2a90*/  FMUL.FTZ R3, R20, c[0x0][0x2ec] ;  /* 0x0000bb0014037a20 */ /* 0x000fcc0000410000 */
[----:B------:R-:W-:Y:S01]  /*2aa0*/  HMMA.16816.F32.BF16 R16, R8, R6, R16 ;  /* 0x000000060810723c */ /* 0x000fe20000041810 */
[----:B------:R-:W1:Y:S01]  /*2ab0*/  LDSM.16.M88.4 R4, [R231+0xf000] ;  /* 0x00f00000e704783b */ /* 0x000e620000000200 */
[----:B------:R-:W-:Y:S06]  /*2ac0*/  MUFU.TANH R3, R3 ;  /* 0x0000000300037308 */ /* 0x000fec0000002400 */
[C---:B------:R-:W-:Y:S08]  /*2ad0*/  HMMA.16816.F32.BF16 R40, R48.reuse, R82, R40 ;  /* 0x000000523028723c */ /* 0x040ff00000041828 */
[----:B---3--:R-:W-:Y:S01]  /*2ae0*/  HMMA.16816.F32.BF16 R84, R48, R44, R84 ;  /* 0x0000002c3054723c */ /* 0x008fe20000041854 */
[----:B------:R-:W3:Y:S07]  /*2af0*/  MUFU.TANH R44, R21 ;  /* 0x00000015002c7308 */ /* 0x000eee0000002400 */
[----:B--2---:R-:W-:Y:S01]  /*2b00*/  HMMA.16816.F32.BF16 R28, R12, R64, R28 ;  /* 0x000000400c1c723c */ /* 0x004fe2000004181c */
[----:B------:R-:W-:-:S02]  /*2b10*/  FMUL.FTZ R16, R16, c[0x0][0x2ec] ;  /* 0x0000bb0010107a20 */ /* 0x000fc40000410000 */
[----:B------:R-:W-:Y:S02]  /*2b20*/  FMUL.FTZ R17, R17, c[0x0][0x2ec] ;  /* 0x0000bb0011117a20 */ /* 0x000fe40000410000 */
[----:B------:R-:W-:Y:S01]  /*2b30*/  FMUL.FTZ R18, R18, c[0x0][0x2ec] ;  /* 0x0000bb0012127a20 */ /* 0x000fe20000410000 */
[----:B------:R-:W-:Y:S01]  /*2b40*/  MUFU.TANH R45, R16 ;  /* 0x00000010002d7308 */ /* 0x000fe20000002400 */
[----:B------:R-:W-:Y:S01]  /*2b50*/  FMUL.FTZ R19, R19, c[0x0][0x2ec] ;  /* 0x0000bb0013137a20 */ /* 0x000fe20000410000 */
[C---:B----4-:R-:W-:Y:S06]  /*2b60*/  HMMA.16816.F32.BF16 R56, R48.reuse, R24, R56 ;  /* 0x000000183038723c */ /* 0x050fec0000041838 */
[----:B------:R-:W-:Y:S02]  /*2b70*/  MUFU.TANH R24, R22 ;  /* 0x0000001600187308 */ /* 0x000fe40000002400 */
[----:B------:R-:W-:Y:S06]  /*2b80*/  HMMA.16816.F32.BF16 R60, R48, R46, R60 ;  /* 0x0000002e303c723c */ /* 0x000fec000004183c */
[----:B------:R2:W-:Y:S02]  /*2b90*/  MUFU.TANH R25, R23 ;  /* 0x0000001700197308 */ /* 0x0005e40000002400 */
[----:B------:R-:W-:Y:S01]  /*2ba0*/  HMMA.16816.F32.BF16 R40, R36, R34, R40 ;  /* 0x000000222428723c */ /* 0x000fe20000041828 */
[----:B------:R-:W-:Y:S05]  /*2bb0*/  LDSM.16.M88.4 R32, [R224+0x7000] ;  /* 0x00700000e020783b */ /* 0x000fea0000000200 */
[----:B------:R-:W-:Y:S02]  /*2bc0*/  MUFU.TANH R46, R17 ;  /* 0x00000011002e7308 */ /* 0x000fe40000002400 */
[----:B-1----:R-:W-:Y:S01]  /*2bd0*/  HMMA.16816.F32.BF16 R28, R8, R52, R28 ;  /* 0x00000034081c723c */ /* 0x002fe2000004181c */
[----:B--2---:R-:W1:Y:S05]  /*2be0*/  LDSM.16.M88.4 R20, [R235+0x7800] ;  /* 0x00780000eb14783b */ /* 0x004e6a0000000200 */
[----:B------:R-:W2:Y:S02]  /*2bf0*/  MUFU.TANH R52, R18 ;  /* 0x0000001200347308 */ /* 0x000ea40000002400 */
[----:B------:R-:W-:Y:S06]  /*2c00*/  HMMA.16816.F32.BF16 R68, R48, R26, R68 ;  /* 0x0000001a3044723c */ /* 0x000fec0000041844 */
[----:B------:R4:W1:Y:S02]  /*2c10*/  MUFU.TANH R47, R19 ;  /* 0x00000013002f7308 */ /* 0x0008640000002400 */
[C---:B-----5:R-:W-:Y:S08]  /*2c20*/  HMMA.16816.F32.BF16 R84, R36.reuse, R72, R84 ;  /* 0x000000482454723c */ /* 0x060ff00000041854 */
[----:B------:R-:W-:Y:S01]  /*2c30*/  HMMA.16816.F32.BF16 R60, R36, R74, R60 ;  /* 0x0000004a243c723c */ /* 0x000fe2000004183c */
[----:B------:R-:W-:-:S02]  /*2c40*/  FMUL.FTZ R27, R31, c[0x0][0x2ec] ;  /* 0x0000bb001f1b7a20 */ /* 0x000fc40000410000 */
[----:B------:R-:W-:Y:S02]  /*2c50*/  IMAD.U32 R31, RZ, RZ, UR18 ;  /* 0x00000012ff1f7e24 */ /* 0x000fe4000f8e00ff */
[----:B------:R-:W-:Y:S01]  /*2c60*/  FMUL.FTZ R28, R28, c[0x0][0x2ec] ;  /* 0x0000bb001c1c7a20 */ /* 0x000fe20000410000 */
[----:B----4-:R-:W4:Y:S02]  /*2c70*/  LDSM.16.M88.4 R16, [R231+0xf800] ;  /* 0x00f80000e710783b */ /* 0x010f240000000200 */
[----:B------:R-:W-:Y:S01]  /*2c80*/  HMMA.16816.F32.BF16 R40, R12, R66, R40 ;  /* 0x000000420c28723c */ /* 0x000fe20000041828 */
[----:B------:R-:W-:Y:S01]  /*2c90*/  IMAD R31, R31, 0x40, R201 ;  /* 0x000000401f1f7824 */ /* 0x000fe200078e02c9 */
[----:B------:R-:W-:Y:S01]  /*2ca0*/  MUFU.TANH R27, R27 ;  /* 0x0000001b001b7308 */ /* 0x000fe20000002400 */
[----:B------:R-:W-:-:S05]  /*2cb0*/  FMUL.FTZ R26, R30, c[0x0][0x2ec] ;  /* 0x0000bb001e1a7a20 */ /* 0x000fca0000410000 */
[----:B------:R-:W-:Y:S02]  /*2cc0*/  HMMA.16816.F32.BF16 R84, R12, R4, R84 ;  /* 0x000000040c54723c */ /* 0x000fe40000041854 */
[----:B------:R-:W5:Y:S05]  /*2cd0*/  MUFU.TANH R28, R28 ;  /* 0x0000001c001c7308 */ /* 0x000f6a0000002400 */
[----:B------:R-:W-:Y:S01]  /*2ce0*/  FMUL.FTZ R5, R29, c[0x0][0x2ec] ;  /* 0x0000bb001d057a20 */ /* 0x000fe20000410000 */
[C---:B-1----:R-:W-:Y:S01]  /*2cf0*/  HMMA.16816.F32.BF16 R56, R36.reuse, R20, R56 ;  /* 0x000000142438723c */ /* 0x042fe20000041838 */
[----:B------:R-:W-:Y:S01]  /*2d00*/  IMAD.IADD R4, R90, 0x1, R89 ;  /* 0x000000015a047824 */ /* 0x000fe200078e0259 */
[----:B------:R-:W1:Y:S06]  /*2d10*/  MUFU.TANH R26, R26 ;  /* 0x0000001a001a7308 */ /* 0x000e6c0000002400 */
[----:B------:R-:W-:Y:S01]  /*2d20*/  HMMA.16816.F32.BF16 R68, R36, R22, R68 ;  /* 0x000000162444723c */ /* 0x000fe20000041844 */
[----:B------:R-:W1:Y:S01]  /*2d30*/  LDSM.16.M88.4 R20, [R224+0x7800] ;  /* 0x00780000e014783b */ /* 0x000e620000000200 */
[----:B------:R-:W1:Y:S01]  /*2d40*/  MUFU.TANH R5, R5 ;  /* 0x0000000500057308 */ /* 0x000e620000002400 */
[----:B------:R-:W-:-:S05]  /*2d50*/  DEPBAR.LE SB0, 0x0 ;  /* 0x000080000000791a */ /* 0x000fca0000000000 */
[C---:B------:R-:W-:Y:S07]  /*2d60*/  HMMA.16816.F32.BF16 R60, R12.reuse, R6, R60 ;  /* 0x000000060c3c723c */ /* 0x040fee000004183c */
[C---:B------:R-:W-:Y:S01]  /*2d70*/  IADD3 R6, R31.reuse, 0x1, RZ ;  /* 0x000000011f067810 */ /* 0x040fe20007ffe0ff */
[----:B----4-:R-:W-:Y:S01]  /*2d80*/  HMMA.16816.F32.BF16 R56, R12, R16, R56 ;  /* 0x000000100c38723c */ /* 0x010fe20000041838 */
[----:B------:R-:W-:Y:S02]  /*2d90*/  IADD3 R7, R31, 0x8, RZ ;  /* 0x000000081f077810 */ /* 0x000fe40007ffe0ff */
[----:B------:R-:W-:-:S02]  /*2da0*/  ISETP.GE.AND P6, PT, R6, R200, PT ;  /* 0x000000c80600720c */ /* 0x000fc40003fc6270 */
[-C--:B------:R-:W-:Y:S02]  /*2db0*/  ISETP.GE.AND P3, PT, R6, R165.reuse, PT ;  /* 0x000000a50600720c */ /* 0x080fe40003f66270 */
[----:B------:R-:W-:Y:S01]  /*2dc0*/  IADD3 R6, R31, 0x9, RZ ;  /* 0x000000091f067810 */ /* 0x000fe20007ffe0ff */
[C---:B------:R-:W-:Y:S01]  /*2dd0*/  HMMA.16816.F32.BF16 R40, R8.reuse, R54, R40 ;  /* 0x000000360828723c */ /* 0x040fe20000041828 */
[CC--:B------:R-:W-:Y:S02]  /*2de0*/  ISETP.GE.AND P4, PT, R7.reuse, R200.reuse, PT ;  /* 0x000000c80700720c */ /* 0x0c0fe40003f86270 */
[-C--:B------:R-:W-:Y:S02]  /*2df0*/  ISETP.GE.AND P1, PT, R7, R165.reuse, PT ;  /* 0x000000a50700720c */ /* 0x080fe40003f26270 */
[----:B------:R-:W-:Y:S02]  /*2e00*/  IADD3 R7, R31, 0x10, RZ ;  /* 0x000000101f077810 */ /* 0x000fe40007ffe0ff */
[C---:B------:R-:W-:Y:S01]  /*2e10*/  ISETP.GE.AND P0, PT, R6.reuse, R200, PT ;  /* 0x000000c80600720c */ /* 0x040fe20003f06270 */
[----:B------:R-:W-:Y:S01]  /*2e20*/  HMMA.16816.F32.BF16 R84, R8, R32, R84 ;  /* 0x000000200854723c */ /* 0x000fe20000041854 */
[----:B------:R-:W-:-:S02]  /*2e30*/  ISETP.GE.AND P5, PT, R6, R165, PT ;  /* 0x000000a50600720c */ /* 0x000fc40003fa6270 */
[----:B---3--:R-:W-:Y:S02]  /*2e40*/  FSEL R44, R44, -INF , !P6 ;  /* 0xff8000002c2c7808 */ /* 0x008fe40007000000 */
[----:B------:R-:W-:Y:S02]  /*2e50*/  IADD3 R6, R31, 0x18, RZ ;  /* 0x000000181f067810 */ /* 0x000fe40007ffe0ff */
[C---:B------:R-:W-:Y:S01]  /*2e60*/  ISETP.GE.AND P2, PT, R7.reuse, R200, PT ;  /* 0x000000c80700720c */ /* 0x040fe20003f46270 */
[----:B------:R-:W-:Y:S01]  /*2e70*/  HMMA.16816.F32.BF16 R68, R12, R18, R68 ;  /* 0x000000120c44723c */ /* 0x000fe20000041844 */
[----:B------:R-:W-:Y:S02]  /*2e80*/  ISETP.GE.AND P6, PT, R7, R165, PT ;  /* 0x000000a50700720c */ /* 0x000fe40003fc6270 */
[----:B------:R-:W-:Y:S02]  /*2e90*/  IADD3 R7, R31, 0x11, RZ ;  /* 0x000000111f077810 */ /* 0x000fe40007ffe0ff */
[----:B--2---:R-:W-:-:S02]  /*2ea0*/  FSEL R52, R52, -INF , !P1 ;  /* 0xff80000034347808 */ /* 0x004fc40004800000 */
[----:B------:R-:W-:Y:S01]  /*2eb0*/  FSEL R46, R46, -INF , !P0 ;  /* 0xff8000002e2e7808 */ /* 0x000fe20004000000 */
[C---:B------:R-:W-:Y:S01]  /*2ec0*/  HMMA.16816.F32.BF16 R60, R8.reuse, R34, R60 ;  /* 0x00000022083c723c */ /* 0x040fe2000004183c */
[----:B------:R-:W-:Y:S01]  /*2ed0*/  FMUL.FTZ R29, R40, c[0x0][0x2ec] ;  /* 0x0000bb00281d7a20 */ /* 0x000fe20000410000 */
[CC--:B------:R-:W-:Y:S01]  /*2ee0*/  ISETP.GE.AND P1, PT, R6.reuse, R200.reuse, PT ;  /* 0x000000c80600720c */ /* 0x0c0fe20003f26270 */
[----:B------:R-:W-:Y:S01]  /*2ef0*/  FMUL.FTZ R30, R41, c[0x0][0x2ec] ;  /* 0x0000bb00291e7a20 */ /* 0x000fe20000410000 */
[-C--:B------:R-:W-:Y:S01]  /*2f00*/  ISETP.GE.AND P0, PT, R6, R165.reuse, PT ;  /* 0x000000a50600720c */ /* 0x080fe20003f06270 */
[----:B------:R-:W-:Y:S01]  /*2f10*/  FMUL.FTZ R33, R42, c[0x0][0x2ec] ;  /* 0x0000bb002a217a20 */ /* 0x000fe20000410000 */
[----:B------:R-:W-:Y:S01]  /*2f20*/  FSEL R25, R25, -INF , !P3 ;  /* 0xff80000019197808 */ /* 0x000fe20005800000 */
[----:B------:R-:W-:Y:S01]  /*2f30*/  FMUL.FTZ R32, R43, c[0x0][0x2ec] ;  /* 0x0000bb002b207a20 */ /* 0x000fe20000410000 */
[C---:B-1----:R-:W-:Y:S01]  /*2f40*/  HMMA.16816.F32.BF16 R56, R8.reuse, R20, R56 ;  /* 0x000000140838723c */ /* 0x042fe20000041838 */
[----:B------:R-:W1:Y:S01]  /*2f50*/  MUFU.TANH R29, R29 ;  /* 0x0000001d001d7308 */ /* 0x000e620000002400 */
[----:B------:R-:W-:Y:S01]  /*2f60*/  FMUL.FTZ R84, R84, c[0x0][0x2ec] ;  /* 0x0000bb0054547a20 */ /* 0x000fe20000410000 */
[----:B------:R-:W-:Y:S01]  /*2f70*/  IADD3 R6, R31, 0x19, RZ ;  /* 0x000000191f067810 */ /* 0x000fe20007ffe0ff */
[----:B------:R-:W-:Y:S01]  /*2f80*/  FMUL.FTZ R86, R86, c[0x0][0x2ec] ;  /* 0x0000bb0056567a20 */ /* 0x000fe20000410000 */
[----:B------:R-:W-:Y:S01]  /*2f90*/  ISETP.GE.AND P3, PT, R7, R200, PT ;  /* 0x000000c80700720c */ /* 0x000fe20003f66270 */
[----:B------:R-:W-:Y:S01]  /*2fa0*/  FMUL.FTZ R85, R85, c[0x0][0x2ec] ;  /* 0x0000bb0055557a20 */ /* 0x000fe20000410000 */
[----:B------:R-:W-:Y:S01]  /*2fb0*/  FSEL R45, R45, -INF , !P4 ;  /* 0xff8000002d2d7808 */ /* 0x000fe20006000000 */
[----:B------:R-:W-:Y:S01]  /*2fc0*/  HMMA.16816.F32.BF16 R68, R8, R22, R68 ;  /* 0x000000160844723c */ /* 0x000fe20000041844 */
[----:B------:R-:W-:Y:S01]  /*2fd0*/  MUFU.TANH R30, R30 ;  /* 0x0000001e001e7308 */ /* 0x000fe20000002400 */
[----:B------:R-:W-:Y:S01]  /*2fe0*/  ISETP.GE.AND P4, PT, R7, R165, PT ;  /* 0x000000a50700720c */ /* 0x000fe20003f86270 */
[----:B------:R-:W-:Y:S01]  /*2ff0*/  FMUL.FTZ R87, R87, c[0x0][0x2ec] ;  /* 0x0000bb0057577a20 */ /* 0x000fe20000410000 */
[----:B------:R-:W-:-:S02]  /*3000*/  IADD3 R12, R31, 0x20, RZ ;  /* 0x000000201f0c7810 */ /* 0x000fc40007ffe0ff */
[----:B------:R-:W-:Y:S02]  /*3010*/  FSEL R47, R47, -INF , !P5 ;  /* 0xff8000002f2f7808 */ /* 0x000fe40006800000 */
[----:B------:R-:W-:Y:S01]  /*3020*/  FMUL.FTZ R60, R60, c[0x0][0x2ec] ;  /* 0x0000bb003c3c7a20 */ /* 0x000fe20000410000 */
[----:B------:R-:W2:Y:S01]  /*3030*/  MUFU.TANH R33, R33 ;  /* 0x0000002100217308 */ /* 0x000ea20000002400 */
[----:B-----5:R-:W-:Y:S01]  /*3040*/  FSEL R7, R28, -INF , !P2 ;  /* 0xff8000001c077808 */ /* 0x020fe20005000000 */
[----:B------:R-:W-:Y:S01]  /*3050*/  FMUL.FTZ R63, R63, c[0x0][0x2ec] ;  /* 0x0000bb003f3f7a20 */ /* 0x000fe20000410000 */
[CC--:B------:R-:W-:Y:S01]  /*3060*/  ISETP.GE.AND P5, PT, R6.reuse, R200.reuse, PT ;  /* 0x000000c80600720c */ /* 0x0c0fe20003fa6270 */
[----:B------:R-:W-:Y:S01]  /*3070*/  FMUL.FTZ R61, R61, c[0x0][0x2ec] ;  /* 0x0000bb003d3d7a20 */ /* 0x000fe20000410000 */
[-C--:B------:R-:W-:Y:S01]  /*3080*/  ISETP.GE.AND P2, PT, R6, R165.reuse, PT ;  /* 0x000000a50600720c */ /* 0x080fe20003f46270 */
[----:B------:R-:W-:Y:S01]  /*3090*/  FMUL.FTZ R62, R62, c[0x0][0x2ec] ;  /* 0x0000bb003e3e7a20 */ /* 0x000fe20000410000 */
[----:B------:R-:W-:Y:S01]  /*30a0*/  FSEL R15, R26, -INF , !P6 ;  /* 0xff8000001a0f7808 */ /* 0x000fe20007000000 */
[----:B------:R-:W3:Y:S01]  /*30b0*/  MUFU.TANH R32, R32 ;  /* 0x0000002000207308 */ /* 0x000ee20000002400 */
[----:B------:R-:W-:Y:S01]  /*30c0*/  FMUL.FTZ R59, R59, c[0x0][0x2ec] ;  /* 0x0000bb003b3b7a20 */ /* 0x000fe20000410000 */
[----:B------:R-:W-:Y:S01]  /*30d0*/  FSEL R6, R5, -INF , !P3 ;  /* 0xff80000005067808 */ /* 0x000fe20005800000 */
[----:B------:R-:W-:Y:S01]  /*30e0*/  FMUL.FTZ R56, R56, c[0x0][0x2ec] ;  /* 0x0000bb0038387a20 */ /* 0x000fe20000410000 */
[----:B------:R-:W-:Y:S01]  /*30f0*/  IADD3 R13, R31, 0x21, RZ ;  /* 0x000000211f0d7810 */ /* 0x000fe20007ffe0ff */
[----:B------:R-:W-:Y:S01]  /*3100*/  FMUL.FTZ R57, R57, c[0x0][0x2ec] ;  /* 0x0000bb0039397a20 */ /* 0x000fe20000410000 */
[----:B------:R-:W-:Y:S01]  /*3110*/  ISETP.GE.AND P6, PT, R12, R200, PT ;  /* 0x000000c80c00720c */ /* 0x000fe20003fc6270 */
[----:B------:R-:W-:Y:S01]  /*3120*/  FMUL.FTZ R35, R68, c[0x0][0x2ec] ;  /* 0x0000bb0044237a20 */ /* 0x000fe20000410000 */
[----:B------:R-:W4:Y:S01]  /*3130*/  MUFU.TANH R182, R84 ;  /* 0x0000005400b67308 */ /* 0x000f220000002400 */
[----:B------:R-:W-:Y:S01]  /*3140*/  ISETP.GE.AND P3, PT, R12, R165, PT ;  /* 0x000000a50c00720c */ /* 0x000fe20003f66270 */
[----:B------:R-:W-:Y:S01]  /*3150*/  FMUL.FTZ R70, R70, c[0x0][0x2ec] ;  /* 0x0000bb0046467a20 */ /* 0x000fe20000410000 */
[----:B------:R-:W-:Y:S01]  /*3160*/  IADD3 R12, R31, 0x28, RZ ;  /* 0x000000281f0c7810 */ /* 0x000fe20007ffe0ff */
[----:B------:R-:W-:Y:S01]  /*3170*/  FMUL.FTZ R71, R71, c[0x0][0x2ec] ;  /* 0x0000bb0047477a20 */ /* 0x000fe20000410000 */
[----:B------:R-:W-:-:S02]  /*3180*/  FSEL R14, R27, -INF , !P4 ;  /* 0xff8000001b0e7808 */ /* 0x000fc40006000000 */
[----:B-1----:R-:W-:Y:S01]  /*3190*/  FSEL R5, R29, -INF , !P1 ;  /* 0xff8000001d057808 */ /* 0x002fe20004800000 */
[----:B------:R-:W1:Y:S01]  /*31a0*/  MUFU.TANH R184, R60 ;  /* 0x0000003c00b87308 */ /* 0x000e620000002400 */
[CC--:B------:R-:W-:Y:S02]  /*31b0*/  ISETP.GE.AND P4, PT, R13.reuse, R200.reuse, PT ;  /* 0x000000c80d00720c */ /* 0x0c0fe40003f86270 */
[----:B------:R-:W-:Y:S02]  /*31c0*/  ISETP.GE.AND P1, PT, R13, R165, PT ;  /* 0x000000a50d00720c */ /* 0x000fe40003f26270 */
[----:B--2---:R-:W-:Y:S01]  /*31d0*/  FSEL R13, R33, -INF , !P0 ;  /* 0xff800000210d7808 */ /* 0x004fe20004000000 */
[----:B------:R-:W-:Y:S01]  /*31e0*/  FMUL.FTZ R33, R69, c[0x0][0x2ec] ;  /* 0x0000bb0045217a20 */ /* 0x000fe20000410000 */
[----:B------:R-:W-:Y:S01]  /*31f0*/  FSEL R16, R30, -INF , !P5 ;  /* 0xff8000001e107808 */ /* 0x000fe20006800000 */
[----:B------:R-:W2:Y:S01]  /*3200*/  MUFU.TANH R189, R59 ;  /* 0x0000003b00bd7308 */ /* 0x000ea20000002400 */
[----:B------:R-:W-:-:S02]  /*3210*/  ISETP.GE.AND P0, PT, R12, R200, PT ;  /* 0x000000c80c00720c */ /* 0x000fc40003f06270 */
[-C--:B------:R-:W-:Y:S02]  /*3220*/  ISETP.GE.AND P5, PT, R12, R165.reuse, PT ;  /* 0x000000a50c00720c */ /* 0x080fe40003fa6270 */
[----:B------:R-:W-:Y:S02]  /*3230*/  IADD3 R9, R31, 0x29, RZ ;  /* 0x000000291f097810 */ /* 0x000fe40007ffe0ff */
[----:B---3--:R-:W-:Y:S01]  /*3240*/  FSEL R12, R32, -INF , !P2 ;  /* 0xff800000200c7808 */ /* 0x008fe20005000000 */
[----:B------:R-:W3:Y:S01]  /*3250*/  MUFU.TANH R190, R86 ;  /* 0x0000005600be7308 */ /* 0x000ee20000002400 */
[----:B------:R-:W-:Y:S01]  /*3260*/  FMUL.FTZ R32, R58, c[0x0][0x2ec] ;  /* 0x0000bb003a207a20 */ /* 0x000fe20000410000 */
[----:B----4-:R-:W-:Y:S02]  /*3270*/  FSEL R182, R182, -INF , !P6 ;  /* 0xff800000b6b67808 */ /* 0x010fe40007000000 */
[C---:B------:R-:W-:Y:S02]  /*3280*/  ISETP.GE.AND P2, PT, R9.reuse, R200, PT ;  /* 0x000000c80900720c */ /* 0x040fe40003f46270 */
[----:B------:R-:W-:-:S02]  /*3290*/  ISETP.GE.AND P6, PT, R9, R165, PT ;  /* 0x000000a50900720c */ /* 0x000fc40003fc6270 */
[----:B------:R-:W4:Y:S01]  /*32a0*/  MUFU.TANH R183, R85 ;  /* 0x0000005500b77308 */ /* 0x000f220000002400 */
[----:B------:R-:W-:Y:S02]  /*32b0*/  IADD3 R9, R31, 0x31, RZ ;  /* 0x000000311f097810 */ /* 0x000fe40007ffe0ff */
[----:B-1----:R-:W-:Y:S02]  /*32c0*/  FSEL R184, R184, -INF , !P0 ;  /* 0xff800000b8b87808 */ /* 0x002fe40004000000 */
[----:B------:R-:W-:Y:S02]  /*32d0*/  ISETP.GE.AND P0, PT, R9, R165, PT ;  /* 0x000000a50900720c */ /* 0x000fe40003f06270 */
[----:B------:R-:W-:Y:S01]  /*32e0*/  IADD3 R8, R31, 0x30, RZ ;  /* 0x000000301f087810 */ /* 0x000fe20007ffe0ff */
[----:B------:R-:W1:Y:S01]  /*32f0*/  MUFU.TANH R191, R87 ;  /* 0x0000005700bf7308 */ /* 0x000e620000002400 */
[----:B--2---:R-:W-:Y:S02]  /*3300*/  FSEL R189, R189, -INF , !P0 ;  /* 0xff800000bdbd7808 */ /* 0x004fe40004000000 */
[----:B---3--:R-:W-:-:S02]  /*3310*/  FSEL R190, R190, -INF , !P3 ;  /* 0xff800000bebe7808 */ /* 0x008fc40005800000 */
[----:B------:R-:W-:Y:S02]  /*3320*/  PLOP3.LUT P0, PT, PT, PT, UP0, 0x80, 0x0 ;  /* 0x000000000000781c */ /* 0x000fe40003f0f008 */
[C---:B------:R-:W-:Y:S01]  /*3330*/  ISETP.GE.AND P3, PT, R8.reuse, R200, PT ;  /* 0x000000c80800720c */ /* 0x040fe20003f66270 */
[----:B------:R-:W2:Y:S01]  /*3340*/  MUFU.TANH R193, R63 ;  /* 0x0000003f00c17308 */ /* 0x000ea20000002400 */
[----:B----4-:R-:W-:Y:S02]  /*3350*/  FSEL R183, R183, -INF , !P4 ;  /* 0xff800000b7b77808 */ /* 0x010fe40006000000 */
[----:B------:R-:W-:Y:S02]  /*3360*/  ISETP.GE.AND P4, PT, R8, R165, PT ;  /* 0x000000a50800720c */ /* 0x000fe40003f86270 */
[----:B------:R-:W-:-:S03]  /*3370*/  IADD3 R8, R31, 0x38, RZ ;  /* 0x000000381f087810 */ /* 0x000fc60007ffe0ff */
[----:B------:R-:W3:Y:S01]  /*3380*/  MUFU.TANH R56, R56 ;  /* 0x0000003800387308 */ /* 0x000ee20000002400 */
[----:B-1----:R-:W-:Y:S02]  /*3390*/  FSEL R191, R191, -INF , !P1 ;  /* 0xff800000bfbf7808 */ /* 0x002fe40004800000 */
[----:B------:R-:W-:-:S05]  /*33a0*/  ISETP.GE.AND P1, PT, R9, R200, PT ;  /* 0x000000c80900720c */ /* 0x000fca0003f26270 */
[----:B------:R-:W1:Y:S01]  /*33b0*/  MUFU.TANH R185, R61 ;  /* 0x0000003d00b97308 */ /* 0x000e620000002400 */
[----:B--2---:R-:W-:Y:S02]  /*33c0*/  FSEL R193, R193, -INF , !P6 ;  /* 0xff800000c1c17808 */ /* 0x004fe40007000000 */
[----:B------:R-:W-:-:S04]  /*33d0*/  ISETP.GE.AND P6, PT, R31, R200, PT ;  /* 0x000000c81f00720c */ /* 0x000fc80003fc6270 */
[----:B------:R-:W-:Y:S01]  /*33e0*/  FSEL R3, R3, -INF , !P6 ;  /* 0xff80000003037808 */ /* 0x000fe20007000000 */
[----:B------:R-:W2:Y:S01]  /*33f0*/  MUFU.TANH R192, R62 ;  /* 0x0000003e00c07308 */ /* 0x000ea20000002400 */
[----:B---3--:R-:W-:Y:S02]  /*3400*/  FSEL R195, R56, -INF , !P3 ;  /* 0xff80000038c37808 */ /* 0x008fe40005800000 */
[C---:B------:R-:W-:Y:S02]  /*3410*/  ISETP.GE.AND P3, PT, R31.reuse, R165, PT ;  /* 0x000000a51f00720c */ /* 0x040fe40003f66270 */
[----:B------:R-:W-:Y:S02]  /*3420*/  IADD3 R31, R31, 0x39, RZ ;  /* 0x000000391f1f7810 */ /* 0x000fe40007ffe0ff */
[----:B------:R-:W-:Y:S01]  /*3430*/  FSEL R24, R24, -INF , !P3 ;  /* 0xff80000018187808 */ /* 0x000fe20005800000 */
[----:B------:R-:W3:Y:S01]  /*3440*/  MUFU.TANH R194, R57 ;  /* 0x0000003900c27308 */ /* 0x000ee20000002400 */
[----:B-1----:R-:W-:-:S02]  /*3450*/  FSEL R185, R185, -INF , !P2 ;  /* 0xff800000b9b97808 */ /* 0x002fc40005000000 */
[----:B------:R-:W-:-:S05]  /*3460*/  ISETP.GE.AND P2, PT, R8, R165, PT ;  /* 0x000000a50800720c */ /* 0x000fca0003f46270 */
[----:B------:R-:W1:Y:S01]  /*3470*/  MUFU.TANH R32, R32 ;  /* 0x0000002000207308 */ /* 0x000e620000002400 */
[----:B--2---:R-:W-:Y:S01]  /*3480*/  FSEL R192, R192, -INF , !P5 ;  /* 0xff800000c0c07808 */ /* 0x004fe20006800000 */
[----:B------:R-:W-:Y:S01]  /*3490*/  BAR.SYNC.DEFER_BLOCKING 0x0 ;  /* 0x0000000000007b1d */ /* 0x000fe20000010000 */
[----:B------:R-:W-:-:S05]  /*34a0*/  ISETP.GE.AND P5, PT, R8, R200, PT ;  /* 0x000000c80800720c */ /* 0x000fca0003fa6270 */
[----:B------:R-:W2:Y:S01]  /*34b0*/  MUFU.TANH R35, R35 ;  /* 0x0000002300237308 */ /* 0x000ea20000002400 */
[----:B---3--:R-:W-:Y:S02]  /*34c0*/  FSEL R194, R194, -INF , !P1 ;  /* 0xff800000c2c27808 */ /* 0x008fe40004800000 */
[----:B------:R-:W-:-:S05]  /*34d0*/  ISETP.GE.AND P1, PT, R31, R165, PT ;  /* 0x000000a51f00720c */ /* 0x000fca0003f26270 */
[----:B------:R-:W3:Y:S01]  /*34e0*/  MUFU.TANH R33, R33 ;  /* 0x0000002100217308 */ /* 0x000ee20000002400 */
[----:B-1----:R-:W-:Y:S02]  /*34f0*/  FSEL R32, R32, -INF , !P4 ;  /* 0xff80000020207808 */ /* 0x002fe40006000000 */
[----:B------:R-:W-:-:S05]  /*3500*/  ISETP.GE.AND P4, PT, R31, R200, PT ;  /* 0x000000c81f00720c */ /* 0x000fca0003f86270 */
[----:B------:R-:W1:Y:S01]  /*3510*/  MUFU.TANH R187, R70 ;  /* 0x0000004600bb7308 */ /* 0x000e620000002400 */
[----:B--2---:R-:W-:-:S07]  /*3520*/  FSEL R35, R35, -INF , !P5 ;  /* 0xff80000023237808 */ /* 0x004fce0006800000 */
[----:B------:R-:W2:Y:S01]  /*3530*/  MUFU.TANH R186, R71 ;  /* 0x0000004700ba7308 */ /* 0x000ea20000002400 */
[----:B---3--:R-:W-:Y:S02]  /*3540*/  FSEL R33, R33, -INF , !P4 ;  /* 0xff80000021217808 */ /* 0x008fe40006000000 */
[----:B-1----:R-:W-:Y:S02]  /*3550*/  FSEL R187, R187, -INF , !P2 ;  /* 0xff800000bbbb7808 */ /* 0x002fe40005000000 */
[----:B--2---:R-:W-:Y:S01]  /*3560*/  FSEL R186, R186, -INF , !P1 ;  /* 0xff800000baba7808 */ /* 0x004fe20004800000 */
        /* <DEDUP_REMOVED lines=37> */
.L_x_376:
        /* <DEDUP_REMOVED lines=51> */
[C---:B------:R-:W-:Y:S01]  /*3af0*/  FSETP.NEU.FTZ.AND P1, PT, R164.reuse, -INF , PT ;  /* 0xff800000a400780b */ /* 0x040fe20003f3d000 */
[----:B------:R-:W-:Y:S02]  /*3b00*/  FMUL.FTZ R34, R164, c[0x0][0x23c] ;  /* 0x00008f00a4227a20 */ /* 0x000fe40000410000 */
[----:B------:R-:W1:Y:S03]  /*3b10*/  LDSM.16.MT88.4 R88, [R229+0x14000] ;  /* 0x01400000e558783b */ /* 0x000e660000004200 */
[----:B------:R-:W-:Y:S01]  /*3b20*/  FSEL R34, R34, RZ, P1 ;  /* 0x000000ff22227208 */ /* 0x000fe20000800000 */
[----:B------:R-:W1:Y:S04]  /*3b30*/  LDSM.16.MT88.4 R96, [R228+0x14000] ;  /* 0x01400000e460783b */ /* 0x000e680000004200 */
[--C-:B------:R-:W-:Y:S01]  /*3b40*/  FFMA.FTZ R179, R3, c[0x0][0x23c], -R34.reuse ;  /* 0x00008f0003b37a23 */ /* 0x100fe20000010822 */
[----:B--2---:R-:W-:Y:S01]  /*3b50*/  FMNMX.FTZ R3, R9, R8, !PT ;  /* 0x0000000809037209 */ /* 0x004fe20007810000 */
[--C-:B------:R-:W-:Y:S01]  /*3b60*/  FFMA.FTZ R178, R44, c[0x0][0x23c], -R34.reuse ;  /* 0x00008f002cb27a23 */ /* 0x100fe20000010822 */
[----:B------:R-:W2:Y:S01]  /*3b70*/  LDSM.16.MT88.4 R104, [R232+0x16000] ;  /* 0x01600000e868783b */ /* 0x000ea20000004200 */
[--C-:B------:R-:W-:Y:S01]  /*3b80*/  FFMA.FTZ R177, R45, c[0x0][0x23c], -R34.reuse ;  /* 0x00008f002db17a23 */ /* 0x100fe20000010822 */
[C---:B------:R-:W-:Y:S01]  /*3b90*/  FSETP.NEU.FTZ.AND P1, PT, R3.reuse, -INF , PT ;  /* 0xff8000000300780b */ /* 0x040fe20003f3d000 */
[----:B------:R-:W-:Y:S01]  /*3ba0*/  FMUL.FTZ R188, R3, c[0x0][0x23c] ;  /* 0x00008f0003bc7a20 */ /* 0x000fe20000410000 */
[----:B------:R-:W1:Y:S01]  /*3bb0*/  LDSM.16.MT88.4 R112, [R230+0x16000] ;  /* 0x01600000e670783b */ /* 0x000e620000004200 */
[--C-:B------:R-:W-:Y:S01]  /*3bc0*/  FFMA.FTZ R172, R46, c[0x0][0x23c], -R34.reuse ;  /* 0x00008f002eac7a23 */ /* 0x100fe20000010822 */
[----:B------:R-:W-:Y:S01]  /*3bd0*/  MUFU.EX2 R179, R179 ;  /* 0x000000b300b37308 */ /* 0x000fe20000000800 */
[--C-:B------:R-:W-:Y:S01]  /*3be0*/  FFMA.FTZ R175, R7, c[0x0][0x23c], -R34.reuse ;  /* 0x00008f0007af7a23 */ /* 0x100fe20000010822 */
[----:B------:R-:W-:Y:S01]  /*3bf0*/  FSEL R188, R188, RZ, P1 ;  /* 0x000000ffbcbc7208 */ /* 0x000fe20000800000 */
[----:B------:R-:W1:Y:S01]  /*3c00*/  LDSM.16.MT88.4 R120, [R229+0x16000] ;  /* 0x01600000e578783b */ /* 0x000e620000004200 */
[----:B------:R-:W-:-:S02]  /*3c10*/  FFMA.FTZ R171, R6, c[0x0][0x23c], -R34 ;  /* 0x00008f0006ab7a23 */ /* 0x000fc40000010822 */
[----:B------:R-:W-:Y:S01]  /*3c20*/  FFMA.FTZ R170, R5, c[0x0][0x23c], -R34 ;  /* 0x00008f0005aa7a23 */ /* 0x000fe20000010822 */
[----:B------:R-:W-:Y:S01]  /*3c30*/  LDSM.16.MT88.4 R8, [R230+0x10800] ;  /* 0x01080000e608783b */ /* 0x000fe20000004200 */
[--C-:B------:R-:W-:Y:S01]  /*3c40*/  FFMA.FTZ R176, R24, c[0x0][0x23c], -R188.reuse ;  /* 0x00008f0018b07a23 */ /* 0x100fe200000108bc */
[----:B------:R-:W3:Y:S01]  /*3c50*/  MUFU.EX2 R178, R178 ;  /* 0x000000b200b27308 */ /* 0x000ee20000000800 */
[--C-:B------:R-:W-:Y:S01]  /*3c60*/  FFMA.FTZ R180, R25, c[0x0][0x23c], -R188.reuse ;  /* 0x00008f0019b47a23 */ /* 0x100fe200000108bc */
[----:B------:R-:W1:Y:S01]  /*3c70*/  LDSM.16.MT88.4 R4, [R228+0x16000] ;  /* 0x01600000e404783b */ /* 0x000e620000004200 */
[--C-:B------:R-:W-:Y:S02]  /*3c80*/  FFMA.FTZ R181, R52, c[0x0][0x23c], -R188.reuse ;  /* 0x00008f0034b57a23 */ /* 0x100fe400000108bc */
[----:B------:R-:W-:Y:S01]  /*3c90*/  FFMA.FTZ R174, R47, c[0x0][0x23c], -R188 ;  /* 0x00008f002fae7a23 */ /* 0x000fe200000108bc */
[----:B------:R-:W-:Y:S01]  /*3ca0*/  LDSM.16.MT88.4 R28, [R232+0x10800] ;  /* 0x01080000e81c783b */ /* 0x000fe20000004200 */
[----:B------:R-:W-:Y:S01]  /*3cb0*/  FFMA.FTZ R2, R16, c[0x0][0x23c], -R34 ;  /* 0x00008f0010027a23 */ /* 0x000fe20000010822 */
[----:B------:R-:W-:Y:S01]  /*3cc0*/  MUFU.EX2 R177, R177 ;  /* 0x000000b100b17308 */ /* 0x000fe20000000800 */
[--C-:B------:R-:W-:Y:S01]  /*3cd0*/  FFMA.FTZ R173, R15, c[0x0][0x23c], -R188.reuse ;  /* 0x00008f000fad7a23 */ /* 0x100fe200000108bc */
[----:B------:R-:W-:Y:S01]  /*3ce0*/  LDSM.16.MT88.4 R16, [R228+0x10800] ;  /* 0x01080000e410783b */ /* 0x000fe20000004200 */
[----:B------:R-:W-:-:S02]  /*3cf0*/  FFMA.FTZ R169, R14, c[0x0][0x23c], -R188 ;  /* 0x00008f000ea97a23 */ /* 0x000fc400000108bc */
[--C-:B------:R-:W-:Y:S01]  /*3d00*/  FFMA.FTZ R168, R13, c[0x0][0x23c], -R188.reuse ;  /* 0x00008f000da87a23 */ /* 0x100fe200000108bc */
[----:B------:R-:W-:Y:S01]  /*3d10*/  LDSM.16.MT88.4 R24, [R229+0x10800] ;  /* 0x01080000e518783b */ /* 0x000fe20000004200 */
[----:B------:R-:W-:Y:S01]  /*3d20*/  FFMA.FTZ R0, R12, c[0x0][0x23c], -R188 ;  /* 0x00008f000c007a23 */ /* 0x000fe200000108bc */
[----:B------:R-:W2:Y:S01]  /*3d30*/  MUFU.EX2 R172, R172 ;  /* 0x000000ac00ac7308 */ /* 0x000ea20000000800 */
[----:B---3--:R-:W-:Y:S01]  /*3d40*/  F2FP.BF16.PACK_AB R128, R178, R179 ;  /* 0x000000b3b280723e */ /* 0x008fe200000010ff */
[----:B------:R-:W3:Y:S01]  /*3d50*/  LDSM.16.MT88.4 R12, [R230+0x12800] ;  /* 0x01280000e60c783b */ /* 0x000ee20000004200 */
[--C-:B------:R-:W-:Y:S02]  /*3d60*/  FFMA.FTZ R182, R182, c[0x0][0x23c], -R34.reuse ;  /* 0x00008f00b6b67a23 */ /* 0x100fe40000010822 */
[--C-:B------:R-:W-:Y:S01]  /*3d70*/  FFMA.FTZ R183, R183, c[0x0][0x23c], -R34.reuse ;  /* 0x00008f00b7b77a23 */ /* 0x100fe20000010822 */
[----:B------:R-:W-:Y:S01]  /*3d80*/  LDSM.16.MT88.4 R20, [R232+0x12800] ;  /* 0x01280000e814783b */ /* 0x000fe20000004200 */
[--C-:B------:R-:W-:Y:S01]  /*3d90*/  FFMA.FTZ R184, R184, c[0x0][0x23c], -R34.reuse ;  /* 0x00008f00b8b87a23 */ /* 0x100fe20000010822 */
[----:B------:R-:W-:Y:S01]  /*3da0*/  MUFU.EX2 R176, R176 ;  /* 0x000000b000b07308 */ /* 0x000fe20000000800 */
[----:B------:R-:W-:-:S02]  /*3db0*/  FFMA.FTZ R185, R185, c[0x0][0x23c], -R34 ;  /* 0x00008f00b9b97a23 */ /* 0x000fc40000010822 */
[--C-:B------:R-:W-:Y:S02]  /*3dc0*/  FFMA.FTZ R190, R190, c[0x0][0x23c], -R188.reuse ;  /* 0x00008f00bebe7a23 */ /* 0x100fe400000108bc */
[--C-:B------:R-:W-:Y:S02]  /*3dd0*/  FFMA.FTZ R191, R191, c[0x0][0x23c], -R188.reuse ;  /* 0x00008f00bfbf7a23 */ /* 0x100fe400000108bc */
[--C-:B------:R-:W-:Y:S01]  /*3de0*/  FFMA.FTZ R192, R192, c[0x0][0x23c], -R188.reuse ;  /* 0x00008f00c0c07a23 */ /* 0x100fe200000108bc */
[----:B------:R-:W1:Y:S01]  /*3df0*/  MUFU.EX2 R180, R180 ;  /* 0x000000b400b47308 */ /* 0x000e620000000800 */
[----:B--2---:R-:W-:Y:S01]  /*3e00*/  F2FP.BF16.PACK_AB R130, R172, R177 ;  /* 0x000000b1ac82723e */ /* 0x004fe200000010ff */
[----:B------:R-:W-:Y:S02]  /*3e10*/  FFMA.FTZ R193, R193, c[0x0][0x23c], -R188 ;  /* 0x00008f00c1c17a23 */ /* 0x000fe400000108bc */
[--C-:B------:R-:W-:Y:S02]  /*3e20*/  FFMA.FTZ R195, R195, c[0x0][0x23c], -R34.reuse ;  /* 0x00008f00c3c37a23 */ /* 0x100fe40000010822 */
[----:B------:R-:W-:-:S02]  /*3e30*/  FFMA.FTZ R194, R194, c[0x0][0x23c], -R34 ;  /* 0x00008f00c2c27a23 */ /* 0x000fc40000010822 */
[----:B------:R-:W-:Y:S01]  /*3e40*/  MUFU.EX2 R181, R181 ;  /* 0x000000b500b57308 */ /* 0x000fe20000000800 */
[--C-:B------:R-:W-:Y:S02]  /*3e50*/  FFMA.FTZ R196, R35, c[0x0][0x23c], -R34.reuse ;  /* 0x00008f0023c47a23 */ /* 0x100fe40000010822 */
[----:B------:R-:W-:Y:S02]  /*3e60*/  FFMA.FTZ R197, R33, c[0x0][0x23c], -R34 ;  /* 0x00008f0021c57a23 */ /* 0x000fe40000010822 */
[--C-:B------:R-:W-:Y:S02]  /*3e70*/  FFMA.FTZ R198, R32, c[0x0][0x23c], -R188.reuse ;  /* 0x00008f0020c67a23 */ /* 0x100fe400000108bc */
[--C-:B------:R-:W-:Y:S01]  /*3e80*/  FFMA.FTZ R189, R189, c[0x0][0x23c], -R188.reuse ;  /* 0x00008f00bdbd7a23 */ /* 0x100fe200000108bc */
[----:B------:R-:W2:Y:S01]  /*3e90*/  MUFU.EX2 R174, R174 ;  /* 0x000000ae00ae7308 */ /* 0x000ea20000000800 */
[----:B-1----:R-:W-:Y:S01]  /*3ea0*/  F2FP.BF16.PACK_AB R129, R180, R176 ;  /* 0x000000b0b481723e */ /* 0x002fe200000010ff */
        /* <DEDUP_REMOVED lines=9> */
[----:B------:R-:W1:Y:S01]  /*3f40*/  MUFU.EX2 R171, R171 ;  /* 0x000000ab00ab7308 */ /* 0x000e620000000800 */
        /* <DEDUP_REMOVED lines=9> */
[----:B------:R-:W2:Y:S06]  /*3fe0*/  MUFU.EX2 R169, R169 ;  /* 0x000000a900a97308 */ /* 0x000eac0000000800 */
[C---:B------:R-:W-:Y:S02]  /*3ff0*/  HMMA.16816.F32.BF16 R136, R128.reuse, R132, RZ ;  /* 0x000000848088723c */ /* 0x040fe400000418ff */
[----:B------:R-:W-:Y:S06]  /*4000*/  MUFU.EX2 R168, R168 ;  /* 0x000000a800a87308 */ /* 0x000fec0000000800 */
[C---:B------:R-:W-:Y:S02]  /*4010*/  HMMA.16816.F32.BF16 R36, R128.reuse, R40, RZ ;  /* 0x000000288024723c */ /* 0x040fe400000418ff */
[----:B------:R-:W1:Y:S06]  /*4020*/  MUFU.EX2 R0, R0 ;  /* 0x0000000000007308 */ /* 0x000e6c0000000800 */
[C---:B------:R-:W-:Y:S02]  /*4030*/  HMMA.16816.F32.BF16 R44, R128.reuse, R48, RZ ;  /* 0x00000030802c723c */ /* 0x040fe400000418ff */
[----:B------:R-:W-:Y:S06]  /*4040*/  MUFU.EX2 R182, R182 ;  /* 0x000000b600b67308 */ /* 0x000fec0000000800 */
[C---:B----4-:R-:W-:Y:S02]  /*4050*/  HMMA.16816.F32.BF16 R52, R128.reuse, R56, RZ ;  /* 0x000000388034723c */ /* 0x050fe400000418ff */
[----:B------:R-:W4:Y:S06]  /*4060*/  MUFU.EX2 R183, R183 ;  /* 0x000000b700b77308 */ /* 0x000f2c0000000800 */
[C---:B-----5:R-:W-:Y:S02]  /*4070*/  HMMA.16816.F32.BF16 R60, R128.reuse, R64, RZ ;  /* 0x00000040803c723c */ /* 0x060fe400000418ff */
[----:B------:R-:W-:Y:S06]  /*4080*/  MUFU.EX2 R184, R184 ;  /* 0x000000b800b87308 */ /* 0x000fec0000000800 */
[C---:B------:R-:W-:Y:S02]  /*4090*/  HMMA.16816.F32.BF16 R68, R128.reuse, R72, RZ ;  /* 0x000000488044723c */ /* 0x040fe400000418ff */
[----:B------:R-:W-:Y:S06]  /*40a0*/  MUFU.EX2 R185, R185 ;  /* 0x000000b900b97308 */ /* 0x000fec0000000800 */
        /* <DEDUP_REMOVED lines=33> */
[----:B-1----:R-:W-:Y:S01]  /*42c0*/  F2FP.BF16.PACK_AB R4, R171, R175 ;  /* 0x000000afab04723e */ /* 0x002fe200000010ff */
[----:B------:R-:W-:Y:S01]  /*42d0*/  HMMA.16816.F32.BF16 R128, R128, R6, RZ ;  /* 0x000000068080723c */ /* 0x000fe200000418ff */
[----:B--2---:R-:W-:Y:S01]  /*42e0*/  F2FP.BF16.PACK_AB R5, R169, R173 ;  /* 0x000000ada905723e */ /* 0x004fe200000010ff */
        /* <DEDUP_REMOVED lines=12> */
[----:B------:R-:W1:Y:S07]  /*43b0*/  LDSM.16.MT88.4 R8, [R229+0x12800] ;  /* 0x01280000e508783b */ /* 0x000e6e0000004200 */
[C---:B---3--:R-:W-:Y:S08]  /*43c0*/  HMMA.16816.F32.BF16 R44, R4.reuse, R12, R44 ;  /* 0x0000000c042c723c */ /* 0x048ff0000004182c */
        /* <DEDUP_REMOVED lines=22> */
[----:B------:R-:W3:Y:S07]  /*4530*/  LDSM.16.MT88.4 R20, [R232+0x16800] ;  /* 0x01680000e814783b */ /* 0x000eee0000004200 */
[C---:B------:R-:W-:Y:S08]  /*4540*/  HMMA.16816.F32.BF16 R68, R4.reuse, R16, R68 ;  /* 0x000000100444723c */ /* 0x040ff00000041844 */
        /* <DEDUP_REMOVED lines=14> */
[C---:B---3--:R-:W-:Y:S08]  /*4630*/  HMMA.16816.F32.BF16 R100, R4.reuse, R20, R100 ;  /* 0x000000140464723c */ /* 0x048ff00000041864 */
[C---:B------:R-:W-:Y:S01]  /*4640*/  HMMA.16816.F32.BF16 R104, R4.reuse, R22, R104 ;  /* 0x000000160468723c */ /* 0x040fe20000041868 */
[----:B------:R-:W3:Y:S07]  /*4650*/  LDSM.16.MT88.4 R20, [R232+0x11000] ;  /* 0x01100000e814783b */ /* 0x000eee0000004200 */
[C---:B------:R-:W-:Y:S08]  /*4660*/  HMMA.16816.F32.BF16 R108, R4.reuse, R16, R108 ;  /* 0x00000010046c723c */ /* 0x040ff0000004186c */
[----:B------:R-:W-:Y:S01]  /*4670*/  HMMA.16816.F32.BF16 R112, R4, R18, R112 ;  /* 0x000000120470723c */ /* 0x000fe20000041870 */
[----:B------:R-:W3:Y:S06]  /*4680*/  LDSM.16.MT88.4 R16, [R230+0x11000] ;  /* 0x01100000e610783b */ /* 0x000eec0000004200 */
[----:B----4-:R-:W-:Y:S01]  /*4690*/  F2FP.BF16.PACK_AB R4, R183, R182 ;  /* 0x000000b6b704723e */ /* 0x010fe200000010ff */
[----:B------:R-:W-:Y:S01]  /*46a0*/  FADD.FTZ R182, R182, R170 ;  /* 0x000000aab6b67221 */ /* 0x000fe20000010000 */
[----:B-----5:R-:W-:Y:S01]  /*46b0*/  F2FP.BF16.PACK_AB R5, R191, R190 ;  /* 0x000000bebf05723e */ /* 0x020fe200000010ff */
        /* <DEDUP_REMOVED lines=13> */
[----:B------:R-:W2:Y:S01]  /*4790*/  LDSM.16.MT88.4 R12, [R229+0x15000] ;  /* 0x01500000e50c783b */ /* 0x000ea20000004200 */
[----:B------:R-:W-:-:S02]  /*47a0*/  FADD.FTZ R184, R194, R184 ;  /* 0x000000b8c2b87221 */ /* 0x000fc40000010000 */
[----:B------:R-:W-:Y:S02]  /*47b0*/  FADD.FTZ R192, R189, R192 ;  /* 0x000000c0bdc07221 */ /* 0x000fe40000010000 */
[----:B------:R-:W-:Y:S02]  /*47c0*/  FADD.FTZ R184, R196, R184 ;  /* 0x000000b8c4b87221 */ /* 0x000fe40000010000 */
[----:B-1----:R-:W-:Y:S01]  /*47d0*/  HMMA.16816.F32.BF16 R44, R4, R8, R44 ;  /* 0x00000008042c723c */ /* 0x002fe2000004182c */
[----:B------:R-:W-:Y:S02]  /*47e0*/  FADD.FTZ R192, R187, R192 ;  /* 0x000000c0bbc07221 */ /* 0x000fe40000010000 */
[----:B------:R-:W-:-:S05]  /*47f0*/  FADD.FTZ R203, R197, R184 ;  /* 0x000000b8c5cb7221 */ /* 0x000fca0000010000 */
[C---:B------:R-:W-:Y:S01]  /*4800*/  HMMA.16816.F32.BF16 R48, R4.reuse, R10, R48 ;  /* 0x0000000a0430723c */ /* 0x040fe20000041830 */
[----:B------:R-:W1:Y:S04]  /*4810*/  LDSM.16.MT88.4 R8, [R228+0x15000] ;  /* 0x01500000e408783b */ /* 0x000e680000004200 */
[----:B------:R-:W-:Y:S03]  /*4820*/  STL [R1], R203 ;  /* 0x000000cb01007387 */ /* 0x000fe60000100800 */
        /* <DEDUP_REMOVED lines=44> */
[----:B------:R-:W-:Y:S02]  /*4af0*/  F2FP.BF16.PACK_AB R6, R197, R196 ;  /* 0x000000c4c506723e */ /* 0x000fe400000010ff */
[C---:B------:R-:W-:Y:S01]  /*4b00*/  F2FP.BF16.PACK_AB R7, R252.reuse, R187 ;  /* 0x000000bbfc07723e */ /* 0x040fe200000010ff */
[----:B------:R-:W-:-:S06]  /*4b10*/  FADD.FTZ R252, R252, R192 ;  /* 0x000000c0fcfc7221 */ /* 0x000fcc0000010000 */
        /* <DEDUP_REMOVED lines=116> */
[----:B------:R-:W-:Y:S07]  /*5260*/  LDSM.16.M88.4 R196, [R237+0xa800] ;  /* 0x00a80000edc4783b */ /* 0x000fee0000000200 */
[C---:B------:R-:W-:Y:S08]  /*5270*/  HMMA.16816.F32.BF16 R188, R12.reuse, R192, R188 ;  /* 0x000000c00cbc723c */ /* 0x040ff000000418bc */
        /* <DEDUP_REMOVED lines=14> */
[----:B------:R-:W-:Y:S04]  /*5360*/  LDSM.16.M88.4 R176, [R238+0x2000] ;  /* 0x00200000eeb0783b */ /* 0x000fe80000000200 */
[----:B------:R-:W5:Y:S03]  /*5370*/  LDSM.16.M88.4 R8, [R237+0xa000] ;  /* 0x00a00000ed08783b */ /* 0x000f660000000200 */
        /* <DEDUP_REMOVED lines=11> */
[----:B------:R-:W-:Y:S04]  /*5430*/  LDSM.16.M88.4 R12, [R222] ;  /* 0x00000000de0c783b */ /* 0x000fe80000000200 */
[----:B------:R-:W-:Y:S03]  /*5440*/  LDSM.16.M88.4 R28, [R221] ;  /* 0x00000000dd1c783b */ /* 0x000fe60000000200 */
[C---:B-----5:R-:W-:Y:S08]  /*5450*/  HMMA.16816.F32.BF16 R4, R176.reuse, R8, R4 ;  /* 0x00000008b004723c */ /* 0x060ff00000041804 */
[C---:B------:R-:W-:Y:S01]  /*5460*/  HMMA.16816.F32.BF16 R24, R176.reuse, R10, R24 ;  /* 0x0000000ab018723c */ /* 0x040fe20000041818 */
[----:B------:R-:W2:Y:S07]  /*5470*/  LDSM.16.M88.4 R8, [R236+0x2000] ;  /* 0x00200000ec08783b */ /* 0x000eae0000000200 */
[C---:B------:R-:W-:Y:S08]  /*5480*/  HMMA.16816.F32.BF16 R20, R176.reuse, R196, R20 ;  /* 0x000000c4b014723c */ /* 0x040ff00000041814 */
[C---:B------:R-:W-:Y:S01]  /*5490*/  HMMA.16816.F32.BF16 R16, R176.reuse, R198, R16 ;  /* 0x000000c6b010723c */ /* 0x040fe20000041810 */
[----:B------:R-:W-:Y:S07]  /*54a0*/  LDSM.16.M88.4 R196, [R224+0x2000] ;  /* 0x00200000e0c4783b */ /* 0x000fee0000000200 */
[C---:B----4-:R-:W-:Y:S08]  /*54b0*/  HMMA.16816.F32.BF16 R172, R176.reuse, R192, R172 ;  /* 0x000000c0b0ac723c */ /* 0x050ff000000418ac */
[C---:B------:R-:W-:Y:S01]  /*54c0*/  HMMA.16816.F32.BF16 R168, R176.reuse, R194, R168 ;  /* 0x000000c2b0a8723c */ /* 0x040fe200000418a8 */
[----:B------:R-:W3:Y:S07]  /*54d0*/  LDSM.16.M88.4 R192, [R220] ;  /* 0x00000000dcc0783b */ /* 0x000eee0000000200 */
[C---:B-1----:R-:W-:Y:S08]  /*54e0*/  HMMA.16816.F32.BF16 R188, R176.reuse, R180, R188 ;  /* 0x000000b4b0bc723c */ /* 0x042ff000000418bc */
[----:B------:R-:W-:Y:S01]  /*54f0*/  HMMA.16816.F32.BF16 R184, R176, R182, R184 ;  /* 0x000000b6b0b8723c */ /* 0x000fe200000418b8 */
[----:B------:R-:W-:Y:S04]  /*5500*/  LDSM.16.M88.4 R180, [R231+0xa000] ;  /* 0x00a00000e7b4783b */ /* 0x000fe80000000200 */
[----:B------:R-:W-:Y:S03]  /*5510*/  LDSM.16.M88.4 R176, [R231+0xa800] ;  /* 0x00a80000e7b0783b */ /* 0x000fe60000000200 */
[C---:B--2---:R-:W-:Y:S08]  /*5520*/  HMMA.16816.F32.BF16 R4, R8.reuse, R32, R4 ;  /* 0x000000200804723c */ /* 0x044ff00000041804 */
[C---:B------:R-:W-:Y:S01]  /*5530*/  HMMA.16816.F32.BF16 R24, R8.reuse, R34, R24 ;  /* 0x000000220818723c */ /* 0x040fe20000041818 */
[----:B------:R-:W-:Y:S07]  /*5540*/  LDSM.16.M88.4 R32, [R231+0xb000] ;  /* 0x00b00000e720783b */ /* 0x000fee0000000200 */
[C---:B------:R-:W-:Y:S08]  /*5550*/  HMMA.16816.F32.BF16 R20, R8.reuse, R12, R20 ;  /* 0x0000000c0814723c */ /* 0x040ff00000041814 */
        /* <DEDUP_REMOVED lines=17> */
[----:B------:R-:W5:Y:S07]  /*5670*/  LDSM.16.M88.4 R32, [R224+0x3800] ;  /* 0x00380000e020783b */ /* 0x000f6e0000000200 */
[C---:B--2---:R-:W-:Y:S08]  /*5680*/  HMMA.16816.F32.BF16 R188, R12.reuse, R28, R188 ;  /* 0x0000001c0cbc723c */ /* 0x044ff000000418bc */
[----:B------:R-:W-:Y:S01]  /*5690*/  HMMA.16816.F32.BF16 R184, R12, R30, R184 ;  /* 0x0000001e0cb8723c */ /* 0x000fe200000418b8 */
[----:B------:R-:W-:Y:S04]  /*56a0*/  LDSM.16.M88.4 R28, [R238+0x4000] ;  /* 0x00400000ee1c783b */ /* 0x000fe80000000200 */
[----:B------:R-:W2:Y:S03]  /*56b0*/  LDSM.16.M88.4 R12, [R237+0xc000] ;  /* 0x00c00000ed0c783b */ /* 0x000ea60000000200 */
[C---:B---3--:R-:W-:Y:S08]  /*56c0*/  HMMA.16816.F32.BF16 R4, R8.reuse, R196, R4 ;  /* 0x000000c40804723c */ /* 0x048ff00000041804 */
[C---:B------:R-:W-:Y:S01]  /*56d0*/  HMMA.16816.F32.BF16 R24, R8.reuse, R198, R24 ;  /* 0x000000c60818723c */ /* 0x040fe20000041818 */
[----:B------:R-:W-:Y:S07]  /*56e0*/  LDSM.16.M88.4 R196, [R217] ;  /* 0x00000000d9c4783b */ /* 0x000fee0000000200 */
[C---:B-1----:R-:W-:Y:S08]  /*56f0*/  HMMA.16816.F32.BF16 R20, R8.reuse, R180, R20 ;  /* 0x000000b40814723c */ /* 0x042ff00000041814 */
[C---:B------:R-:W-:Y:S01]  /*5700*/  HMMA.16816.F32.BF16 R16, R8.reuse, R182, R16 ;  /* 0x000000b60810723c */ /* 0x040fe20000041810 */
[----:B------:R-:W1:Y:S07]  /*5710*/  LDSM.16.M88.4 R180, [R237+0xd000] ;  /* 0x00d00000edb4783b */ /* 0x000e6e0000000200 */
[C---:B----4-:R-:W-:Y:S08]  /*5720*/  HMMA.16816.F32.BF16 R172, R8.reuse, R176, R172 ;  /* 0x000000b008ac723c */ /* 0x050ff000000418ac */
[C---:B------:R-:W-:Y:S01]  /*5730*/  HMMA.16816.F32.BF16 R168, R8.reuse, R178, R168 ;  /* 0x000000b208a8723c */ /* 0x040fe200000418a8 */
[----:B------:R-:W3:Y:S07]  /*5740*/  LDSM.16.M88.4 R176, [R237+0xd800] ;  /* 0x00d80000edb0783b */ /* 0x000eee0000000200 */
[C---:B-----5:R-:W-:Y:S08]  /*5750*/  HMMA.16816.F32.BF16 R188, R8.reuse, R32, R188 ;  /* 0x0000002008bc723c */ /* 0x060ff000000418bc */
        /* <DEDUP_REMOVED lines=8> */
[----:B------:R-:W-:Y:S07]  /*57e0*/  LDSM.16.M88.4 R192, [R231+0xd800] ;  /* 0x00d80000e7c0783b */ /* 0x000fee0000000200 */
[C---:B-1----:R-:W-:Y:S08]  /*57f0*/  HMMA.16816.F32.BF16 R172, R28.reuse, R180, R172 ;  /* 0x000000b41cac723c */ /* 0x042ff000000418ac */
[C---:B------:R-:W-:Y:S01]  /*5800*/  HMMA.16816.F32.BF16 R168, R28.reuse, R182, R168 ;  /* 0x000000b61ca8723c */ /* 0x040fe200000418a8 */
[----:B------:R-:W1:Y:S07]  /*5810*/  LDSM.16.M88.4 R180, [R216] ;  /* 0x00000000d8b4783b */ /* 0x000e6e0000000200 */
[C---:B---3--:R-:W-:Y:S08]  /*5820*/  HMMA.16816.F32.BF16 R188, R28.reuse, R176, R188 ;  /* 0x000000b01cbc723c */ /* 0x048ff000000418bc */
[----:B------:R-:W-:Y:S01]  /*5830*/  HMMA.16816.F32.BF16 R184, R28, R178, R184 ;  /* 0x000000b21cb8723c */ /* 0x000fe200000418b8 */
[----:B------:R-:W-:Y:S04]  /*5840*/  LDSM.16.M88.4 R176, [R234+0x4000] ;  /* 0x00400000eab0783b */ /* 0x000fe80000000200 */
[----:B------:R-:W-:Y:S03]  /*5850*/  LDSM.16.M88.4 R28, [R231+0xc800] ;  /* 0x00c80000e71c783b */ /* 0x000fe60000000200 */
[C---:B----4-:R-:W-:Y:S08]  /*5860*/  HMMA.16816.F32.BF16 R4, R32.reuse, R8, R4 ;  /* 0x000000082004723c */ /* 0x050ff00000041804 */
[C---:B------:R-:W-:Y:S01]  /*5870*/  HMMA.16816.F32.BF16 R24, R32.reuse, R10, R24 ;  /* 0x0000000a2018723c */ /* 0x040fe20000041818 */
[----:B------:R-:W3:Y:S07]  /*5880*/  LDSM.16.M88.4 R8, [R231+0xc000] ;  /* 0x00c00000e708783b */ /* 0x000eee0000000200 */
[C---:B--2---:R-:W-:Y:S08]  /*5890*/  HMMA.16816.F32.BF16 R20, R32.reuse, R12, R20 ;  /* 0x0000000c2014723c */ /* 0x044ff00000041814 */
[C---:B------:R-:W-:Y:S01]  /*58a0*/  HMMA.16816.F32.BF16 R16, R32.reuse, R14, R16 ;  /* 0x0000000e2010723c */ /* 0x040fe20000041810 */
[----:B------:R-:W2:Y:S07]  /*58b0*/  LDSM.16.M88.4 R12, [R231+0xd000] ;  /* 0x00d00000e70c783b */ /* 0x000eae0000000200 */
[C---:B------:R-:W-:Y:S08]  /*58c0*/  HMMA.16816.F32.BF16 R172, R32.reuse, R196, R172 ;  /* 0x000000c420ac723c */ /* 0x040ff000000418ac */
[C---:B------:R-:W-:Y:S01]  /*58d0*/  HMMA.16816.F32.BF16 R168, R32.reuse, R198, R168 ;  /* 0x000000c620a8723c */ /* 0x040fe200000418a8 */
[----:B------:R-:W-:Y:S07]  /*58e0*/  LDSM.16.M88.4 R196, [R231+0xe000] ;  /* 0x00e00000e7c4783b */ /* 0x000fee0000000200 */
[C---:B-1----:R-:W-:Y:S08]  /*58f0*/  HMMA.16816.F32.BF16 R188, R32.reuse, R180, R188 ;  /* 0x000000b420bc723c */ /* 0x042ff000000418bc */
[----:B------:R-:W-:Y:S01]  /*5900*/  HMMA.16816.F32.BF16 R184, R32, R182, R184 ;  /* 0x000000b620b8723c */ /* 0x000fe200000418b8 */
[----:B------:R-:W-:Y:S04]  /*5910*/  LDSM.16.M88.4 R32, [R224+0x4000] ;  /* 0x00400000e020783b */ /* 0x000fe80000000200 */
[----:B------:R-:W-:Y:S03]  /*5920*/  LDSM.16.M88.4 R180, [R224+0x4800] ;  /* 0x00480000e0b4783b */ /* 0x000fe60000000200 */
[C---:B---3--:R-:W-:Y:S08]  /*5930*/  HMMA.16816.F32.BF16 R4, R176.reuse, R8, R4 ;  /* 0x00000008b004723c */ /* 0x048ff00000041804 */
[C---:B------:R-:W-:Y:S01]  /*5940*/  HMMA.16816.F32.BF16 R24, R176.reuse, R10, R24 ;  /* 0x0000000ab018723c */ /* 0x040fe20000041818 */
[----:B------:R-:W1:Y:S07]  /*5950*/  LDSM.16.M88.4 R8, [R233+0x4000] ;  /* 0x00400000e908783b */ /* 0x000e6e0000000200 */
[C---:B------:R-:W-:Y:S08]  /*5960*/  HMMA.16816.F32.BF16 R20, R176.reuse, R28, R20 ;  /* 0x0000001cb014723c */ /* 0x040ff00000041814 */
        /* <DEDUP_REMOVED lines=14> */
[----:B------:R-:W-:Y:S07]  /*5a50*/  LDSM.16.M88.4 R180, [R236+0x6000] ;  /* 0x00600000ecb4783b */ /* 0x000fee0000000200 */
[C---:B---3--:R-:W-:Y:S08]  /*5a60*/  HMMA.16816.F32.BF16 R172, R8.reuse, R28, R172 ;  /* 0x0000001c08ac723c */ /* 0x048ff000000418ac */
[C---:B------:R-:W-:Y:S01]  /*5a70*/  HMMA.16816.F32.BF16 R168, R8.reuse, R30, R168 ;  /* 0x0000001e08a8723c */ /* 0x040fe200000418a8 */
[----:B------:R-:W-:Y:S07]  /*5a80*/  LDSM.16.M88.4 R28, [R214] ;  /* 0x00000000d61c783b */ /* 0x000fee0000000200 */
[C---:B--2---:R-:W-:Y:S08]  /*5a90*/  HMMA.16816.F32.BF16 R188, R8.reuse, R12, R188 ;  /* 0x0000000c08bc723c */ /* 0x044ff000000418bc */
[----:B------:R-:W-:Y:S01]  /*5aa0*/  HMMA.16816.F32.BF16 R184, R8, R14, R184 ;  /* 0x0000000e08b8723c */ /* 0x000fe200000418b8 */
[----:B------:R-:W2:Y:S04]  /*5ab0*/  LDSM.16.M88.4 R8, [R215] ;  /* 0x00000000d708783b */ /* 0x000ea80000000200 */
[----:B------:R-:W3:Y:S03]  /*5ac0*/  LDSM.16.M88.4 R12, [R237+0xf000] ;  /* 0x00f00000ed0c783b */ /* 0x000ee60000000200 */
[C---:B----4-:R-:W-:Y:S08]  /*5ad0*/  HMMA.16816.F32.BF16 R4, R192.reuse, R176, R4 ;  /* 0x000000b0c004723c */ /* 0x050ff00000041804 */
[C---:B------:R-:W-:Y:S01]  /*5ae0*/  HMMA.16816.F32.BF16 R24, R192.reuse, R178, R24 ;  /* 0x000000b2c018723c */ /* 0x040fe20000041818 */
[----:B------:R-:W-:Y:S07]  /*5af0*/  LDSM.16.M88.4 R176, [R213] ;  /* 0x00000000d5b0783b */ /* 0x000fee0000000200 */
[C---:B-1----:R-:W-:Y:S08]  /*5b00*/  HMMA.16816.F32.BF16 R20, R192.reuse, R32, R20 ;  /* 0x00000020c014723c */ /* 0x042ff00000041814 */
[----:B------:R-:W-:Y:S01]  /*5b10*/  HMMA.16816.F32.BF16 R16, R192, R34, R16 ;  /* 0x00000022c010723c */ /* 0x000fe20000041810 */
[----:B------:R-:W1:Y:S07]  /*5b20*/  LDSM.16.M88.4 R32, [R234+0x6000] ;  /* 0x00600000ea20783b */ /* 0x000e6e0000000200 */
[----:B--2---:R-:W-:Y:S08]  /*5b30*/  HMMA.16816.F32.BF16 R4, R180, R8, R4 ;  /* 0x00000008b404723c */ /* 0x004ff00000041804 */
[C---:B---3--:R-:W-:Y:S08]  /*5b40*/  HMMA.16816.F32.BF16 R172, R192.reuse, R12, R172 ;  /* 0x0000000cc0ac723c */ /* 0x048ff000000418ac */
[----:B------:R-:W-:Y:S01]  /*5b50*/  HMMA.16816.F32.BF16 R168, R192, R14, R168 ;  /* 0x0000000ec0a8723c */ /* 0x000fe200000418a8 */
[----:B------:R-:W-:Y:S07]  /*5b60*/  LDSM.16.M88.4 R12, [R233+0x6000] ;  /* 0x00600000e90c783b */ /* 0x000fee0000000200 */
[----:B------:R-:W-:Y:S01]  /*5b70*/  HMMA.16816.F32.BF16 R24, R180, R10, R24 ;  /* 0x0000000ab418723c */ /* 0x000fe20000041818 */
[----:B------:R-:W2:Y:S07]  /*5b80*/  LDSM.16.M88.4 R8, [R224+0x6000] ;  /* 0x00600000e008783b */ /* 0x000eae0000000200 */
[----:B-1----:R-:W-:Y:S08]  /*5b90*/  HMMA.16816.F32.BF16 R4, R32, R196, R4 ;  /* 0x000000c42004723c */ /* 0x002ff00000041804 */
[C---:B------:R-:W-:Y:S08]  /*5ba0*/  HMMA.16816.F32.BF16 R20, R180.reuse, R28, R20 ;  /* 0x0000001cb414723c */ /* 0x040ff00000041814 */
[C---:B------:R-:W-:Y:S01]  /*5bb0*/  HMMA.16816.F32.BF16 R16, R180.reuse, R30, R16 ;  /* 0x0000001eb410723c */ /* 0x040fe20000041810 */
[----:B------:R-:W1:Y:S07]  /*5bc0*/  LDSM.16.M88.4 R28, [R231+0xe800] ;  /* 0x00e80000e71c783b */ /* 0x000e6e0000000200 */
[C---:B------:R-:W-:Y:S08]  /*5bd0*/  HMMA.16816.F32.BF16 R172, R180.reuse, R176, R172 ;  /* 0x000000b0b4ac723c */ /* 0x040ff000000418ac */
[----:B------:R-:W-:Y:S01]  /*5be0*/  HMMA.16816.F32.BF16 R168, R180, R178, R168 ;  /* 0x000000b2b4a8723c */ /* 0x000fe200000418a8 */
[----:B------:R-:W3:Y:S07]  /*5bf0*/  LDSM.16.M88.4 R176, [R231+0xf000] ;  /* 0x00f00000e7b0783b */ /* 0x000eee0000000200 */
[----:B------:R-:W-:Y:S01]  /*5c00*/  HMMA.16816.F32.BF16 R24, R32, R198, R24 ;  /* 0x000000c62018723c */ /* 0x000fe20000041818 */
[----:B------:R-:W4:Y:S07]  /*5c10*/  LDSM.16.M88.4 R196, [R224+0x6800] ;  /* 0x00680000e0c4783b */ /* 0x000f2e0000000200 */
[----:B--2---:R-:W-:Y:S08]  /*5c20*/  HMMA.16816.F32.BF16 R4, R12, R8, R4 ;  /* 0x000000080c04723c */ /* 0x004ff00000041804 */
[----:B-1----:R-:W-:Y:S08]  /*5c30*/  HMMA.16816.F32.BF16 R20, R32, R28, R20 ;  /* 0x0000001c2014723c */ /* 0x002ff00000041814 */
[----:B------:R-:W-:Y:S01]  /*5c40*/  HMMA.16816.F32.BF16 R24, R12, R10, R24 ;  /* 0x0000000a0c18723c */ /* 0x000fe20000041818 */
[----:B------:R-:W1:Y:S07]  /*5c50*/  LDSM.16.M88.4 R8, [R237+0xf800] ;  /* 0x00f80000ed08783b */ /* 0x000e6e0000000200 */
[----:B------:R-:W-:Y:S01]  /*5c60*/  FMUL.FTZ R5, R5, c[0x0][0x2ec] ;  /* 0x0000bb0005057a20 */ /* 0x000fe20000410000 */
[----:B---3--:R-:W-:Y:S01]  /*5c70*/  HMMA.16816.F32.BF16 R172, R32, R176, R172 ;  /* 0x000000b020ac723c */ /* 0x008fe200000418ac */
[----:B------:R-:W-:-:S02]  /*5c80*/  FMUL.FTZ R7, R7, c[0x0][0x2ec] ;  /* 0x0000bb0007077a20 */ /* 0x000fc40000410000 */
[----:B------:R-:W-:Y:S01]  /*5c90*/  FMUL.FTZ R0, R4, c[0x0][0x2ec] ;  /* 0x0000bb0004007a20 */ /* 0x000fe20000410000 */
[----:B------:R-:W2:Y:S01]  /*5ca0*/  MUFU.TANH R202, R5 ;  /* 0x0000000500ca7308 */ /* 0x000ea20000002400 */
[----:B------:R-:W-:-:S03]  /*5cb0*/  FMUL.FTZ R2, R6, c[0x0][0x2ec] ;  /* 0x0000bb0006027a20 */ /* 0x000fc60000410000 */
[----:B----4-:R-:W-:Y:S04]  /*5cc0*/  HMMA.16816.F32.BF16 R20, R12, R196, R20 ;  /* 0x000000c40c14723c */ /* 0x010fe80000041814 */
[----:B------:R3:W4:Y:S04]  /*5cd0*/  MUFU.TANH R176, R7 ;  /* 0x0000000700b07308 */ /* 0x0007280000002400 */
[----:B------:R-:W-:Y:S01]  /*5ce0*/  HMMA.16816.F32.BF16 R16, R32, R30, R16 ;  /* 0x0000001e2010723c */ /* 0x000fe20000041810 */
[----:B------:R-:W5:Y:S01]  /*5cf0*/  LDSM.16.M88.4 R28, [R212] ;  /* 0x00000000d41c783b */ /* 0x000f620000000200 */
[----:B------:R-:W-:-:S02]  /*5d00*/  FMUL.FTZ R24, R24, c[0x0][0x2ec] ;  /* 0x0000bb0018187a20 */ /* 0x000fc40000410000 */
[----:B------:R-:W-:Y:S01]  /*5d10*/  FMUL.FTZ R26, R26, c[0x0][0x2ec] ;  /* 0x0000bb001a1a7a20 */ /* 0x000fe20000410000 */
[----:B------:R-:W-:Y:S01]  /*5d20*/  MUFU.TANH R0, R0 ;  /* 0x0000000000007308 */ /* 0x000fe20000002400 */
[----:B------:R-:W-:Y:S02]  /*5d30*/  FMUL.FTZ R25, R25, c[0x0][0x2ec] ;  /* 0x0000bb0019197a20 */ /* 0x000fe40000410000 */
[----:B------:R-:W-:Y:S01]  /*5d40*/  HMMA.16816.F32.BF16 R168, R32, R178, R168 ;  /* 0x000000b220a8723c */ /* 0x000fe200000418a8 */
[----:B------:R-:W-:Y:S01]  /*5d50*/  FMUL.FTZ R27, R27, c[0x0][0x2ec] ;  /* 0x0000bb001b1b7a20 */ /* 0x000fe20000410000 */
[----:B---3--:R-:W3:Y:S03]  /*5d60*/  LDSM.16.M88.4 R4, [R224+0x7000] ;  /* 0x00700000e004783b */ /* 0x008ee60000000200 */
[----:B------:R-:W-:Y:S03]  /*5d70*/  MUFU.TANH R24, R24 ;  /* 0x0000001800187308 */ /* 0x000fe60000002400 */
[----:B------:R-:W-:Y:S01]  /*5d80*/  FMUL.FTZ R20, R20, c[0x0][0x2ec] ;  /* 0x0000bb0014147a20 */ /* 0x000fe20000410000 */
[----:B-1----:R-:W-:Y:S01]  /*5d90*/  HMMA.16816.F32.BF16 R188, R192, R8, R188 ;  /* 0x00000008c0bc723c */ /* 0x002fe200000418bc */
[----:B------:R-:W-:-:S02]  /*5da0*/  FMUL.FTZ R21, R21, c[0x0][0x2ec] ;  /* 0x0000bb0015157a20 */ /* 0x000fc40000410000 */
[----:B------:R-:W-:Y:S01]  /*5db0*/  FMUL.FTZ R22, R22, c[0x0][0x2ec] ;  /* 0x0000bb0016167a20 */ /* 0x000fe20000410000 */
[----:B------:R-:W-:Y:S01]  /*5dc0*/  MUFU.TANH R177, R20 ;  /* 0x0000001400b17308 */ /* 0x000fe20000002400 */
[----:B------:R-:W-:-:S03]  /*5dd0*/  FMUL.FTZ R23, R23, c[0x0][0x2ec] ;  /* 0x0000bb0017177a20 */ /* 0x000fc60000410000 */
[----:B------:R-:W-:Y:S01]  /*5de0*/  HMMA.16816.F32.BF16 R184, R192, R10, R184 ;  /* 0x0000000ac0b8723c */ /* 0x000fe200000418b8 */
[----:B------:R-:W-:Y:S03]  /*5df0*/  LDSM.16.M88.4 R8, [R224+0x7800] ;  /* 0x00780000e008783b */ /* 0x000fe60000000200 */
[----:B------:R-:W-:Y:S04]  /*5e00*/  MUFU.TANH R178, R21 ;  /* 0x0000001500b27308 */ /* 0x000fe80000002400 */
[----:B------:R-:W-:Y:S04]  /*5e10*/  HMMA.16816.F32.BF16 R16, R12, R198, R16 ;  /* 0x000000c60c10723c */ /* 0x000fe80000041810 */
[----:B------:R-:W-:Y:S04]  /*5e20*/  MUFU.TANH R179, R22 ;  /* 0x0000001600b37308 */ /* 0x000fe80000002400 */
[C---:B-----5:R-:W-:Y:S04]  /*5e30*/  HMMA.16816.F32.BF16 R188, R180.reuse, R28, R188 ;  /* 0x0000001cb4bc723c */ /* 0x060fe800000418bc */
[----:B------:R-:W-:Y:S04]  /*5e40*/  MUFU.TANH R26, R26 ;  /* 0x0000001a001a7308 */ /* 0x000fe80000002400 */
[----:B------:R-:W-:Y:S04]  /*5e50*/  HMMA.16816.F32.BF16 R184, R180, R30, R184 ;  /* 0x0000001eb4b8723c */ /* 0x000fe800000418b8 */
[----:B------:R-:W1:Y:S04]  /*5e60*/  MUFU.TANH R25, R25 ;  /* 0x0000001900197308 */ /* 0x000e680000002400 */
[C---:B---3--:R-:W-:Y:S04]  /*5e70*/  HMMA.16816.F32.BF16 R172, R12.reuse, R4, R172 ;  /* 0x000000040cac723c */ /* 0x048fe800000418ac */
[----:B------:R3:W-:Y:S03]  /*5e80*/  MUFU.TANH R5, R23 ;  /* 0x0000001700057308 */ /* 0x0007e60000002400 */
[----:B------:R-:W-:Y:S01]  /*5e90*/  FMUL.FTZ R4, R16, c[0x0][0x2ec] ;  /* 0x0000bb0010047a20 */ /* 0x000fe20000410000 */
[----:B------:R-:W-:Y:S01]  /*5ea0*/  HMMA.16816.F32.BF16 R168, R12, R6, R168 ;  /* 0x000000060ca8723c */ /* 0x000fe200000418a8 */
[----:B------:R-:W-:-:S02]  /*5eb0*/  FMUL.FTZ R16, R17, c[0x0][0x2ec] ;  /* 0x0000bb0011107a20 */ /* 0x000fc40000410000 */
[----:B------:R-:W-:Y:S01]  /*5ec0*/  FMUL.FTZ R17, R18, c[0x0][0x2ec] ;  /* 0x0000bb0012117a20 */ /* 0x000fe20000410000 */
[----:B------:R-:W5:Y:S01]  /*5ed0*/  MUFU.TANH R27, R27 ;  /* 0x0000001b001b7308 */ /* 0x000f620000002400 */
[----:B------:R-:W-:Y:S02]  /*5ee0*/  FMUL.FTZ R18, R19, c[0x0][0x2ec] ;  /* 0x0000bb0013127a20 */ /* 0x000fe40000410000 */
[----:B------:R-:W-:-:S04]  /*5ef0*/  IMAD.U32 R6, RZ, RZ, UR18 ;  /* 0x00000012ff067e24 */ /* 0x000fc8000f8e00ff */
[----:B------:R-:W-:Y:S01]  /*5f00*/  IMAD R201, R6, 0x40, R201 ;  /* 0x0000004006c97824 */ /* 0x000fe200078e02c9 */
[----:B---3--:R-:W3:Y:S01]  /*5f10*/  LDSM.16.M88.4 R20, [R231+0xf800] ;  /* 0x00f80000e714783b */ /* 0x008ee20000000200 */
[----:B------:R-:W1:Y:S01]  /*5f20*/  MUFU.TANH R4, R4 ;  /* 0x0000000400047308 */ /* 0x000e620000002400 */
[----:B------:R-:W-:-:S04]  /*5f30*/  DEPBAR.LE SB0, 0x0 ;  /* 0x000080000000791a */ /* 0x000fc80000000000 */
[C---:B------:R-:W-:Y:S01]  /*5f40*/  IADD3 R6, R201.reuse, 0x1, RZ ;  /* 0x00000001c9067810 */ /* 0x040fe20007ffe0ff */
[----:B------:R-:W-:Y:S01]  /*5f50*/  FMUL.FTZ R172, R172, c[0x0][0x2ec] ;  /* 0x0000bb00acac7a20 */ /* 0x000fe20000410000 */
[----:B------:R-:W-:Y:S01]  /*5f60*/  IADD3 R7, R201, 0x9, RZ ;  /* 0x00000009c9077810 */ /* 0x000fe20007ffe0ff */
[----:B------:R-:W1:Y:S01]  /*5f70*/  MUFU.TANH R17, R17 ;  /* 0x0000001100117308 */ /* 0x000e620000002400 */
[CC--:B------:R-:W-:Y:S01]  /*5f80*/  ISETP.GE.AND P5, PT, R6.reuse, R200.reuse, PT ;  /* 0x000000c80600720c */ /* 0x0c0fe20003fa6270 */
[----:B------:R-:W-:Y:S01]  /*5f90*/  FMUL.FTZ R19, R175, c[0x0][0x2ec] ;  /* 0x0000bb00af137a20 */ /* 0x000fe20000410000 */
[-C--:B------:R-:W-:Y:S01]  /*5fa0*/  ISETP.GE.AND P2, PT, R6, R165.reuse, PT ;  /* 0x000000a50600720c */ /* 0x080fe20003f46270 */
[----:B------:R-:W-:Y:S01]  /*5fb0*/  FMUL.FTZ R168, R168, c[0x0][0x2ec] ;  /* 0x0000bb00a8a87a20 */ /* 0x000fe20000410000 */
[----:B------:R-:W-:Y:S01]  /*5fc0*/  IADD3 R6, R201, 0x8, RZ ;  /* 0x00000008c9067810 */ /* 0x000fe20007ffe0ff */
[----:B------:R-:W-:Y:S01]  /*5fd0*/  FMUL.FTZ R29, R170, c[0x0][0x2ec] ;  /* 0x0000bb00aa1d7a20 */ /* 0x000fe20000410000 */
[----:B--2---:R-:W-:Y:S01]  /*5fe0*/  FSEL R202, R202, -INF , !P5 ;  /* 0xff800000caca7808 */ /* 0x004fe20006800000 */
[----:B------:R-:W2:Y:S01]  /*5ff0*/  MUFU.TANH R18, R18 ;  /* 0x0000001200127308 */ /* 0x000ea20000002400 */
[CC--:B------:R-:W-:Y:S01]  /*6000*/  ISETP.GE.AND P4, PT, R6.reuse, R200.reuse, PT ;  /* 0x000000c80600720c */ /* 0x0c0fe20003f86270 */
[----:B------:R-:W-:Y:S01]  /*6010*/  FMUL.FTZ R173, R173, c[0x0][0x2ec] ;  /* 0x0000bb00adad7a20 */ /* 0x000fe20000410000 */
[-C--:B------:R-:W-:Y:S01]  /*6020*/  ISETP.GE.AND P1, PT, R6, R165.reuse, PT ;  /* 0x000000a50600720c */ /* 0x080fe20003f26270 */
[----:B------:R-:W-:Y:S01]  /*6030*/  FMUL.FTZ R174, R174, c[0x0][0x2ec] ;  /* 0x0000bb00aeae7a20 */ /* 0x000fe20000410000 */
[----:B------:R-:W-:Y:S01]  /*6040*/  IADD3 R6, R201, 0x10, RZ ;  /* 0x00000010c9067810 */ /* 0x000fe20007ffe0ff */
[----:B------:R-:W-:Y:S01]  /*6050*/  FMUL.FTZ R169, R169, c[0x0][0x2ec] ;  /* 0x0000bb00a9a97a20 */ /* 0x000fe20000410000 */
[-C--:B------:R-:W-:Y:S01]  /*6060*/  ISETP.GE.AND P0, PT, R7, R200.reuse, PT ;  /* 0x000000c80700720c */ /* 0x080fe20003f06270 */
[----:B------:R-:W2:Y:S01]  /*6070*/  MUFU.TANH R196, R172 ;  /* 0x000000ac00c47308 */ /* 0x000ea20000002400 */
[C---:B------:R-:W-:Y:S01]  /*6080*/  ISETP.GE.AND P3, PT, R6.reuse, R200, PT ;  /* 0x000000c80600720c */ /* 0x040fe20003f66270 */
[----:B------:R-:W-:Y:S01]  /*6090*/  FMUL.FTZ R30, R171, c[0x0][0x2ec] ;  /* 0x0000bb00ab1e7a20 */ /* 0x000fe20000410000 */
[----:B------:R-:W-:-:S02]  /*60a0*/  ISETP.GE.AND P5, PT, R6, R165, PT ;  /* 0x000000a50600720c */ /* 0x000fc40003fa6270 */
[----:B------:R-:W-:Y:S02]  /*60b0*/  IADD3 R6, R201, 0x11, RZ ;  /* 0x00000011c9067810 */ /* 0x000fe40007ffe0ff */
[----:B------:R-:W-:Y:S01]  /*60c0*/  ISETP.GE.AND P6, PT, R7, R165, PT ;  /* 0x000000a50700720c */ /* 0x000fe20003fc6270 */
[----:B------:R-:W2:Y:S01]  /*60d0*/  MUFU.TANH R194, R168 ;  /* 0x000000a800c27308 */ /* 0x000ea20000002400 */
[----:B----4-:R-:W-:Y:S02]  /*60e0*/  FSEL R7, R176, -INF , !P2 ;  /* 0xff800000b0077808 */ /* 0x010fe40005000000 */
[----:B------:R-:W-:Y:S02]  /*60f0*/  ISETP.GE.AND P2, PT, R6, R200, PT ;  /* 0x000000c80600720c */ /* 0x000fe40003f46270 */
[----:B-1----:R-:W-:Y:S01]  /*6100*/  FSEL R28, R25, -INF , !P0 ;  /* 0xff800000191c7808 */ /* 0x002fe20004000000 */
[C---:B---3--:R-:W-:Y:S02]  /*6110*/  HMMA.16816.F32.BF16 R188, R32.reuse, R20, R188 ;  /* 0x0000001420bc723c */ /* 0x048fe400000418bc */
[----:B------:R-:W-:Y:S05]  /*6120*/  MUFU.TANH R16, R16 ;  /* 0x0000001000107308 */ /* 0x000fea0000002400 */
[----:B------:R-:W-:Y:S01]  /*6130*/  IADD3 R20, R201, 0x19, RZ ;  /* 0x00000019c9147810 */ /* 0x000fe20007ffe0ff */
[----:B------:R-:W-:Y:S02]  /*6140*/  HMMA.16816.F32.BF16 R184, R32, R22, R184 ;  /* 0x0000001620b8723c */ /* 0x000fe400000418b8 */
[----:B------:R-:W-:Y:S05]  /*6150*/  MUFU.TANH R19, R19 ;  /* 0x0000001300137308 */ /* 0x000fea0000002400 */
[----:B------:R-:W-:-:S02]  /*6160*/  FSEL R23, R178, -INF , !P2 ;  /* 0xff800000b2177808 */ /* 0x000fc40005000000 */
[----:B------:R-:W-:Y:S01]  /*6170*/  FSEL R22, R177, -INF , !P3 ;  /* 0xff800000b1167808 */ /* 0x000fe20005800000 */
[----:B------:R-:W-:Y:S01]  /*6180*/  MUFU.TANH R195, R173 ;  /* 0x000000ad00c37308 */ /* 0x000fe20000002400 */
[----:B------:R-:W-:-:S05]  /*6190*/  ISETP.GE.AND P3, PT, R20, R165, PT ;  /* 0x000000a51400720c */ /* 0x000fca0003f66270 */
[C---:B------:R-:W-:Y:S02]  /*61a0*/  HMMA.16816.F32.BF16 R188, R12.reuse, R8, R188 ;  /* 0x000000080cbc723c */ /* 0x040fe400000418bc */
[----:B------:R-:W-:Y:S05]  /*61b0*/  MUFU.TANH R192, R174 ;  /* 0x000000ae00c07308 */ /* 0x000fea0000002400 */
[----:B------:R-:W-:Y:S01]  /*61c0*/  FSEL R9, R24, -INF , !P4 ;  /* 0xff80000018097808 */ /* 0x000fe20006000000 */
[----:B------:R-:W-:Y:S01]  /*61d0*/  HMMA.16816.F32.BF16 R184, R12, R10, R184 ;  /* 0x0000000a0cb8723c */ /* 0x000fe200000418b8 */
[----:B------:R-:W-:Y:S01]  /*61e0*/  ISETP.GE.AND P4, PT, R6, R165, PT ;  /* 0x000000a50600720c */ /* 0x000fe20003f86270 */
[----:B------:R-:W-:Y:S01]  /*61f0*/  MUFU.TANH R193, R169 ;  /* 0x000000a900c17308 */ /* 0x000fe20000002400 */
[----:B------:R-:W-:-:S02]  /*6200*/  IADD3 R6, R201, 0x18, RZ ;  /* 0x00000018c9067810 */ /* 0x000fc40007ffe0ff */
[----:B------:R-:W-:Y:S02]  /*6210*/  FSEL R8, R26, -INF , !P1 ;  /* 0xff8000001a087808 */ /* 0x000fe40004800000 */
[CC--:B------:R-:W-:Y:S02]  /*6220*/  ISETP.GE.AND P1, PT, R6.reuse, R200.reuse, PT ;  /* 0x000000c80600720c */ /* 0x0c0fe40003f26270 */
[----:B------:R-:W-:Y:S01]  /*6230*/  IADD3 R11, R201, 0x20, RZ ;  /* 0x00000020c90b7810 */ /* 0x000fe20007ffe0ff */
[----:B------:R-:W-:Y:S01]  /*6240*/  MUFU.TANH R29, R29 ;  /* 0x0000001d001d7308 */ /* 0x000fe20000002400 */
[----:B------:R-:W-:Y:S02]  /*6250*/  ISETP.GE.AND P0, PT, R6, R165, PT ;  /* 0x000000a50600720c */ /* 0x000fe40003f06270 */
[----:B-----5:R-:W-:Y:S02]  /*6260*/  FSEL R6, R27, -INF , !P6 ;  /* 0xff8000001b067808 */ /* 0x020fe40007000000 */
[----:B------:R-:W-:Y:S01]  /*6270*/  FSEL R27, R179, -INF , !P5 ;  /* 0xff800000b31b7808 */ /* 0x000fe20006800000 */
[----:B------:R-:W-:Y:S01]  /*6280*/  FMUL.FTZ R178, R191, c[0x0][0x2ec] ;  /* 0x0000bb00bfb27a20 */ /* 0x000fe20000410000 */
[-C--:B------:R-:W-:Y:S01]  /*6290*/  ISETP.GE.AND P5, PT, R11, R200.reuse, PT ;  /* 0x000000c80b00720c */ /* 0x080fe20003fa6270 */
[----:B------:R-:W-:Y:S01]  /*62a0*/  FMUL.FTZ R181, R188, c[0x0][0x2ec] ;  /* 0x0000bb00bcb57a20 */ /* 0x000fe20000410000 */
[----:B------:R-:W-:Y:S01]  /*62b0*/  FSEL R26, R5, -INF , !P4 ;  /* 0xff800000051a7808 */ /* 0x000fe20006000000 */
[----:B------:R-:W-:Y:S01]  /*62c0*/  FMUL.FTZ R180, R189, c[0x0][0x2ec] ;  /* 0x0000bb00bdb47a20 */ /* 0x000fe20000410000 */
[----:B------:R-:W-:Y:S01]  /*62d0*/  FSEL R21, R4, -INF , !P1 ;  /* 0xff80000004157808 */ /* 0x000fe20004800000 */
[----:B------:R-:W1:Y:S01]  /*62e0*/  MUFU.TANH R178, R178 ;  /* 0x000000b200b27308 */ /* 0x000e620000002400 */
[C---:B------:R-:W-:Y:S01]  /*62f0*/  IADD3 R5, R201.reuse, 0x28, RZ ;  /* 0x00000028c9057810 */ /* 0x040fe20007ffe0ff */
[----:B------:R-:W-:Y:S01]  /*6300*/  FMUL.FTZ R32, R190, c[0x0][0x2ec] ;  /* 0x0000bb00be207a20 */ /* 0x000fe20000410000 */
[----:B------:R-:W-:Y:S01]  /*6310*/  IADD3 R4, R201, 0x29, RZ ;  /* 0x00000029c9047810 */ /* 0x000fe20007ffe0ff */
[----:B------:R-:W-:Y:S01]  /*6320*/  FMUL.FTZ R35, R184, c[0x0][0x2ec] ;  /* 0x0000bb00b8237a20 */ /* 0x000fe20000410000 */
[----:B------:R-:W-:Y:S01]  /*6330*/  FSEL R25, R17, -INF , !P0 ;  /* 0xff80000011197808 */ /* 0x000fe20004000000 */
[----:B------:R-:W-:Y:S01]  /*6340*/  FMUL.FTZ R33, R185, c[0x0][0x2ec] ;  /* 0x0000bb00b9217a20 */ /* 0x000fe20000410000 */
[----:B--2---:R-:W-:Y:S01]  /*6350*/  FSEL R24, R18, -INF , !P3 ;  /* 0xff80000012187808 */ /* 0x004fe20005800000 */
[----:B------:R-:W-:Y:S01]  /*6360*/  FMUL.FTZ R176, R186, c[0x0][0x2ec] ;  /* 0x0000bb00bab07a20 */ /* 0x000fe20000410000 */
[----:B------:R-:W-:Y:S01]  /*6370*/  FSEL R196, R196, -INF , !P5 ;  /* 0xff800000c4c47808 */ /* 0x000fe20006800000 */
[----:B------:R-:W-:Y:S01]  /*6380*/  FMUL.FTZ R175, R187, c[0x0][0x2ec] ;  /* 0x0000bb00bbaf7a20 */ /* 0x000fe20000410000 */
[-C--:B------:R-:W-:Y:S01]  /*6390*/  ISETP.GE.AND P0, PT, R5, R200.reuse, PT ;  /* 0x000000c80500720c */ /* 0x080fe20003f06270 */
[----:B------:R-:W2:Y:S01]  /*63a0*/  MUFU.TANH R30, R30 ;  /* 0x0000001e001e7308 */ /* 0x000ea20000002400 */
[----:B------:R-:W-:-:S02]  /*63b0*/  ISETP.GE.AND P3, PT, R4, R200, PT ;  /* 0x000000c80400720c */ /* 0x000fc40003f66270 */
[-C--:B------:R-:W-:Y:S02]  /*63c0*/  ISETP.GE.AND P5, PT, R4, R165.reuse, PT ;  /* 0x000000a50400720c */ /* 0x080fe40003fa6270 */
[C---:B------:R-:W-:Y:S02]  /*63d0*/  IADD3 R4, R201.reuse, 0x31, RZ ;  /* 0x00000031c9047810 */ /* 0x040fe40007ffe0ff */
[----:B------:R-:W-:Y:S01]  /*63e0*/  FSEL R194, R194, -INF , !P0 ;  /* 0xff800000c2c27808 */ /* 0x000fe20004000000 */
[----:B------:R-:W3:Y:S01]  /*63f0*/  MUFU.TANH R181, R181 ;  /* 0x000000b500b57308 */ /* 0x000ee20000002400 */
[----:B------:R-:W-:Y:S02]  /*6400*/  ISETP.GE.AND P0, PT, R4, R165, PT ;  /* 0x000000a50400720c */ /* 0x000fe40003f06270 */
[----:B------:R-:W-:Y:S02]  /*6410*/  ISETP.GE.AND P6, PT, R20, R200, PT ;  /* 0x000000c81400720c */ /* 0x000fe40003fc6270 */
[----:B------:R-:W-:-:S02]  /*6420*/  IADD3 R10, R201, 0x21, RZ ;  /* 0x00000021c90a7810 */ /* 0x000fc40007ffe0ff */
[----:B-1----:R-:W-:Y:S01]  /*6430*/  FSEL R178, R178, -INF , !P0 ;  /* 0xff800000b2b27808 */ /* 0x002fe20004000000 */
[----:B------:R-:W-:Y:S01]  /*6440*/  MUFU.TANH R180, R180 ;  /* 0x000000b400b47308 */ /* 0x000fe20000002400 */
[-C--:B------:R-:W-:Y:S02]  /*6450*/  ISETP.GE.AND P1, PT, R10, R165.reuse, PT ;  /* 0x000000a50a00720c */ /* 0x080fe40003f26270 */
[----:B------:R-:W-:Y:S02]  /*6460*/  FSEL R20, R16, -INF , !P6 ;  /* 0xff80000010147808 */ /* 0x000fe40007000000 */
[----:B------:R-:W-:Y:S02]  /*6470*/  PLOP3.LUT P0, PT, PT, PT, UP0, 0x80, 0x0 ;  /* 0x000000000000781c */ /* 0x000fe40003f0f008 */
[----:B------:R-:W-:Y:S01]  /*6480*/  ISETP.GE.AND P2, PT, R11, R165, PT ;  /* 0x000000a50b00720c */ /* 0x000fe20003f46270 */
[----:B------:R-:W1:Y:S01]  /*6490*/  MUFU.TANH R32, R32 ;  /* 0x0000002000207308 */ /* 0x000e620000002400 */
[----:B------:R-:W-:-:S02]  /*64a0*/  ISETP.GE.AND P4, PT, R10, R200, PT ;  /* 0x000000c80a00720c */ /* 0x000fc40003f86270 */
[----:B------:R-:W-:Y:S02]  /*64b0*/  ISETP.GE.AND P6, PT, R5, R165, PT ;  /* 0x000000a50500720c */ /* 0x000fe40003fc6270 */
[----:B------:R-:W-:Y:S02]  /*64c0*/  IADD3 R5, R201, 0x30, RZ ;  /* 0x00000030c9057810 */ /* 0x000fe40007ffe0ff */
[----:B------:R-:W-:Y:S01]  /*64d0*/  FSEL R191, R19, -INF , !P1 ;  /* 0xff80000013bf7808 */ /* 0x000fe20004800000 */
[----:B------:R-:W-:Y:S01]  /*64e0*/  MUFU.TANH R2, R2 ;  /* 0x0000000200027308 */ /* 0x000fe20000002400 */
[----:B------:R-:W-:Y:S02]  /*64f0*/  FSEL R192, R192, -INF , !P2 ;  /* 0xff800000c0c07808 */ /* 0x000fe40005000000 */
[----:B------:R-:W-:Y:S02]  /*6500*/  FSEL R195, R195, -INF , !P4 ;  /* 0xff800000c3c37808 */ /* 0x000fe40006000000 */
[----:B------:R-:W-:-:S02]  /*6510*/  ISETP.GE.AND P1, PT, R4, R200, PT ;  /* 0x000000c80400720c */ /* 0x000fc40003f26270 */
[----:B------:R-:W-:Y:S01]  /*6520*/  FSEL R190, R29, -INF , !P6 ;  /* 0xff8000001dbe7808 */ /* 0x000fe20007000000 */
[----:B------:R-:W4:Y:S01]  /*6530*/  MUFU.TANH R35, R35 ;  /* 0x0000002300237308 */ /* 0x000f220000002400 */
[----:B------:R-:W-:Y:S02]  /*6540*/  FSEL R193, R193, -INF , !P3 ;  /* 0xff800000c1c17808 */ /* 0x000fe40005800000 */
[CC--:B------:R-:W-:Y:S02]  /*6550*/  ISETP.GE.AND P2, PT, R5.reuse, R200.reuse, PT ;  /* 0x000000c80500720c */ /* 0x0c0fe40003f46270 */
[-C--:B------:R-:W-:Y:S02]  /*6560*/  ISETP.GE.AND P4, PT, R5, R165.reuse, PT ;  /* 0x000000a50500720c */ /* 0x080fe40003f86270 */
[C---:B------:R-:W-:Y:S01]  /*6570*/  ISETP.GE.AND P6, PT, R201.reuse, R200, PT ;  /* 0x000000c8c900720c */ /* 0x040fe20003fc6270 */
[----:B------:R-:W5:Y:S01]  /*6580*/  MUFU.TANH R33, R33 ;  /* 0x0000002100217308 */ /* 0x000f620000002400 */
[----:B------:R-:W-:-:S02]  /*6590*/  ISETP.GE.AND P3, PT, R201, R165, PT ;  /* 0x000000a5c900720c */ /* 0x000fc40003f66270 */
[C---:B------:R-:W-:Y:S02]  /*65a0*/  IADD3 R4, R201.reuse, 0x38, RZ ;  /* 0x00000038c9047810 */ /* 0x040fe40007ffe0ff */
[----:B------:R-:W-:Y:S02]  /*65b0*/  IADD3 R201, R201, 0x39, RZ ;  /* 0x00000039c9c97810 */ /* 0x000fe40007ffe0ff */
[----:B--2---:R-:W-:Y:S01]  /*65c0*/  FSEL R189, R30, -INF , !P5 ;  /* 0xff8000001ebd7808 */ /* 0x004fe20006800000 */
[----:B------:R-:W2:Y:S01]  /*65d0*/  MUFU.TANH R176, R176 ;  /* 0x000000b000b07308 */ /* 0x000ea20000002400 */
[----:B---3--:R-:W-:Y:S02]  /*65e0*/  FSEL R181, R181, -INF , !P2 ;  /* 0xff800000b5b57808 */ /* 0x008fe40005000000 */
[----:B-1----:R-:W-:Y:S02]  /*65f0*/  FSEL R32, R32, -INF , !P4 ;  /* 0xff80000020207808 */ /* 0x002fe40006000000 */
[----:B------:R-:W-:Y:S01]  /*6600*/  FSEL R180, R180, -INF , !P1 ;  /* 0xff800000b4b47808 */ /* 0x000fe20004800000 */
[----:B------:R-:W-:Y:S01]  /*6610*/  BAR.SYNC.DEFER_BLOCKING 0x0 ;  /* 0x0000000000007b1d */ /* 0x000fe20000010000 */
[----:B------:R-:W-:-:S02]  /*6620*/  ISETP.GE.AND P5, PT, R4, R200, PT ;  /* 0x000000c80400720c */ /* 0x000fc40003fa6270 */
[-C--:B------:R-:W-:Y:S02]  /*6630*/  ISETP.GE.AND P2, PT, R4, R165.reuse, PT ;  /* 0x000000a50400720c */ /* 0x080fe40003f46270 */
[C---:B------:R-:W-:Y:S01]  /*6640*/  ISETP.GE.AND P4, PT, R201.reuse, R200, PT ;  /* 0x000000c8c900720c */ /* 0x040fe20003f86270 */
[----:B------:R-:W1:Y:S01]  /*6650*/  MUFU.TANH R175, R175 ;  /* 0x000000af00af7308 */ /* 0x000e620000002400 */
[----:B------:R-:W-:Y:S02]  /*6660*/  ISETP.GE.AND P1, PT, R201, R165, PT ;  /* 0x000000a5c900720c */ /* 0x000fe40003f26270 */
[----:B------:R-:W-:Y:S02]  /*6670*/  FSEL R0, R0, -INF , !P6 ;  /* 0xff80000000007808 */ /* 0x000fe40007000000 */
[----:B----4-:R-:W-:Y:S02]  /*6680*/  FSEL R35, R35, -INF , !P5 ;  /* 0xff80000023237808 */ /* 0x010fe40006800000 */
[----:B-----5:R-:W-:-:S02]  /*6690*/  FSEL R33, R33, -INF , !P4 ;  /* 0xff80000021217808 */ /* 0x020fc40006000000 */
[----:B------:R-:W-:Y:S02]  /*66a0*/  FSEL R4, R2, -INF , !P3 ;  /* 0xff80000002047808 */ /* 0x000fe40005800000 */
[----:B--2---:R-:W-:Y:S02]  /*66b0*/  FSEL R176, R176, -INF , !P2 ;  /* 0xff800000b0b07808 */ /* 0x004fe40005000000 */
[----:B-1----:R-:W-:Y:S01]  /*66c0*/  FSEL R175, R175, -INF , !P1 ;  /* 0xff800000afaf7808 */ /* 0x002fe20004800000 */
[----:B------:R-:W-:Y:S05]  /*66d0*/  @!P0 BRA `(.L_x_378) ;  /* 0x000002a000008947 */ /* 0x000fea0003800000 */
[----:B------:R-:W-:Y:S02]  /*66e0*/  UIADD3 UR11, UR8, -0x3, URZ ;  /* 0xfffffffd080b7890 */ /* 0x000fe4000fffe03f */
[----:B------:R-:W-:Y:S02]  /*66f0*/  ULDC.64 UR12, c[0x0][0x198] ;  /* 0x00006600000c7ab9 */ /* 0x000fe40000000a00 */
        /* <DEDUP_REMOVED lines=10> */
[C---:B------:R-:W-:Y:S01]  /*67a0*/  LEA R10, P1, R5.reuse, c[0x0][0x168], 0x1 ;  /* 0x00005a00050a7a11 */ /* 0x040fe200078208ff */
        /* <DEDUP_REMOVED lines=29> */
.L_x_378:
[----:B------:R-:W-:Y:S01]  /*6980*/  FMNMX.FTZ R2, R164, R0, !PT ;  /* 0x00000000a4027209 */ /* 0x000fe20007810000 */
[----:B-1----:R-:W-:Y:S01]  /*6990*/  LDSM.16.MT88.4 R16, [R232+0x10000] ;  /* 0x01000000e810783b */ /* 0x002fe20000004200 */
[----:B------:R-:W-:Y:S01]  /*69a0*/  FMNMX.FTZ R5, R3, R4, !PT ;  /* 0x0000000403057209 */ /* 0x000fe20007810000 */
[----:B------:R-:W-:Y:S01]  /*69b0*/  UISETP.GE.AND UP0, UPT, UR8, 0x3, UPT ;  /* 0x000000030800788c */ /* 0x000fe2000bf06270 */
[----:B------:R-:W-:Y:S01]  /*69c0*/  FMNMX.FTZ R2, R202, R2, !PT ;  /* 0x00000002ca027209 */ /* 0x000fe20007810000 */
[----:B------:R-:W-:Y:S01]  /*69d0*/  LDSM.16.MT88.4 R12, [R230+0x10000] ;  /* 0x01000000e60c783b */ /* 0x000fe20000004200 */
[----:B------:R-:W-:-:S02]  /*69e0*/  FMNMX.FTZ R5, R7, R5, !PT ;  /* 0x0000000507057209 */ /* 0x000fc40007810000 */
[----:B------:R-:W-:Y:S02]  /*69f0*/  FMNMX.FTZ R2, R9, R2, !PT ;  /* 0x0000000209027209 */ /* 0x000fe40007810000 */
        /* <DEDUP_REMOVED lines=40> */
[--C-:B------:R-:W-:Y:S02]  /*6c80*/  FFMA.FTZ R172, R202, c[0x0][0x23c], -R34.reuse ;  /* 0x00008f00caac7a23 */ /* 0x100fe40000010822 */
[--C-:B------:R-:W-:Y:S01]  /*6c90*/  FFMA.FTZ R171, R9, c[0x0][0x23c], -R34.reuse ;  /* 0x00008f0009ab7a23 */ /* 0x100fe20000010822 */
[C---:B------:R-:W-:Y:S01]  /*6ca0*/  FSETP.NEU.FTZ.AND P0, PT, R0.reuse, -INF , PT ;  /* 0xff8000000000780b */ /* 0x040fe20003f1d000 */
[----:B------:R-:W-:Y:S01]  /*6cb0*/  FMUL.FTZ R177, R0, c[0x0][0x23c] ;  /* 0x00008f0000b17a20 */ /* 0x000fe20000410000 */
[----:B------:R-:W-:Y:S01]  /*6cc0*/  MUFU.EX2 R173, R173 ;  /* 0x000000ad00ad7308 */ /* 0x000fe20000000800 */
[--C-:B------:R-:W-:Y:S01]  /*6cd0*/  FFMA.FTZ R170, R28, c[0x0][0x23c], -R34.reuse ;  /* 0x00008f001caa7a23 */ /* 0x100fe20000010822 */
[----:B------:R-:W-:Y:S01]  /*6ce0*/  FSEL R5, R0, RZ, P0 ;  /* 0x000000ff00057208 */ /* 0x000fe20000000000 */
[--C-:B------:R-:W-:Y:S01]  /*6cf0*/  FFMA.FTZ R179, R22, c[0x0][0x23c], -R34.reuse ;  /* 0x00008f0016b37a23 */ /* 0x100fe20000010822 */
[----:B------:R-:W-:Y:S01]  /*6d00*/  FSEL R177, R177, RZ, P0 ;  /* 0x000000ffb1b17208 */ /* 0x000fe20000000000 */
[----:B------:R-:W-:Y:S01]  /*6d10*/  FFMA.FTZ R182, R23, c[0x0][0x23c], -R34 ;  /* 0x00008f0017b67a23 */ /* 0x000fe20000010822 */
[----:B------:R-:W-:Y:S01]  /*6d20*/  LDSM.16.MT88.4 R28, [R232+0x14800] ;  /* 0x01480000e81c783b */ /* 0x000fe20000004200 */
[----:B------:R-:W-:Y:S01]  /*6d30*/  FADD.FTZ R5, R3, -R5 ;  /* 0x8000000503057221 */ /* 0x000fe20000010000 */
[----:B------:R-:W-:Y:S01]  /*6d40*/  MUFU.EX2 R172, R172 ;  /* 0x000000ac00ac7308 */ /* 0x000fe20000000800 */
[--C-:B------:R-:W-:Y:S01]  /*6d50*/  FFMA.FTZ R169, R4, c[0x0][0x23c], -R177.reuse ;  /* 0x00008f0004a97a23 */ /* 0x100fe200000108b1 */
[----:B------:R-:W-:Y:S01]  /*6d60*/  FSEL R4, R2, RZ, P1 ;  /* 0x000000ff02047208 */ /* 0x000fe20000800000 */
[--C-:B------:R-:W-:Y:S01]  /*6d70*/  FFMA.FTZ R168, R7, c[0x0][0x23c], -R177.reuse ;  /* 0x00008f0007a87a23 */ /* 0x100fe200000108b1 */
[----:B------:R-:W-:Y:S01]  /*6d80*/  PLOP3.LUT P0, PT, PT, PT, UP0, 0x80, 0x0 ;  /* 0x000000000000781c */ /* 0x000fe20003f0f008 */
[----:B------:R-:W-:-:S02]  /*6d90*/  FFMA.FTZ R165, R8, c[0x0][0x23c], -R177 ;  /* 0x00008f0008a57a23 */ /* 0x000fc400000108b1 */
[----:B------:R-:W-:Y:S01]  /*6da0*/  FADD.FTZ R4, R164, -R4 ;  /* 0x80000004a4047221 */ /* 0x000fe20000010000 */
[----:B------:R-:W-:Y:S01]  /*6db0*/  MUFU.EX2 R171, R171 ;  /* 0x000000ab00ab7308 */ /* 0x000fe20000000800 */
[----:B------:R-:W-:Y:S01]  /*6dc0*/  FFMA.FTZ R164, R6, c[0x0][0x23c], -R177 ;  /* 0x00008f0006a47a23 */ /* 0x000fe200000108b1 */
[----:B------:R-:W1:Y:S01]  /*6dd0*/  LDSM.16.MT88.4 R8, [R229+0x10000] ;  /* 0x01000000e508783b */ /* 0x000e620000004200 */
[----:B------:R-:W-:Y:S02]  /*6de0*/  FMUL.FTZ R3, R5, c[0x0][0x23c] ;  /* 0x00008f0005037a20 */ /* 0x000fe40000410000 */
[----:B------:R-:W-:Y:S02]  /*6df0*/  FMUL.FTZ R4, R4, c[0x0][0x23c] ;  /* 0x00008f0004047a20 */ /* 0x000fe40000410000 */
[--C-:B------:R-:W-:Y:S01]  /*6e00*/  FFMA.FTZ R183, R21, c[0x0][0x23c], -R34.reuse ;  /* 0x00008f0015b77a23 */ /* 0x100fe20000010822 */
[----:B------:R-:W2:Y:S01]  /*6e10*/  MUFU.EX2 R170, R170 ;  /* 0x000000aa00aa7308 */ /* 0x000ea20000000800 */
[----:B------:R-:W-:-:S02]  /*6e20*/  FFMA.FTZ R184, R20, c[0x0][0x23c], -R34 ;  /* 0x00008f0014b87a23 */ /* 0x000fc40000010822 */
[----:B------:R-:W-:Y:S01]  /*6e30*/  LDSM.16.MT88.4 R20, [R228+0x16000] ;  /* 0x01600000e414783b */ /* 0x000fe20000004200 */
[--C-:B------:R-:W-:Y:S02]  /*6e40*/  FFMA.FTZ R185, R27, c[0x0][0x23c], -R177.reuse ;  /* 0x00008f001bb97a23 */ /* 0x100fe400000108b1 */
[--C-:B------:R-:W-:Y:S02]  /*6e50*/  FFMA.FTZ R186, R26, c[0x0][0x23c], -R177.reuse ;  /* 0x00008f001aba7a23 */ /* 0x100fe400000108b1 */
[----:B------:R-:W-:Y:S01]  /*6e60*/  MUFU.EX2 R169, R169 ;  /* 0x000000a900a97308 */ /* 0x000fe20000000800 */
[--C-:B------:R-:W-:Y:S02]  /*6e70*/  FFMA.FTZ R187, R25, c[0x0][0x23c], -R177.reuse ;  /* 0x00008f0019bb7a23 */ /* 0x100fe400000108b1 */
[----:B------:R-:W-:Y:S02]  /*6e80*/  FFMA.FTZ R188, R24, c[0x0][0x23c], -R177 ;  /* 0x00008f0018bc7a23 */ /* 0x000fe400000108b1 */
[----:B------:R-:W-:Y:S01]  /*6e90*/  LDSM.16.MT88.4 R24, [R228+0x10800] ;  /* 0x01080000e418783b */ /* 0x000fe20000004200 */
[----:B------:R-:W-:-:S02]  /*6ea0*/  FFMA.FTZ R196, R196, c[0x0][0x23c], -R34 ;  /* 0x00008f00c4c47a23 */ /* 0x000fc40000010822 */
[----:B------:R-:W3:Y:S01]  /*6eb0*/  MUFU.EX2 R168, R168 ;  /* 0x000000a800a87308 */ /* 0x000ee20000000800 */
[----:B--2---:R-:W-:Y:S01]  /*6ec0*/  F2FP.BF16.PACK_AB R6, R170, R171 ;  /* 0x000000abaa06723e */ /* 0x004fe200000010ff */
[--C-:B------:R-:W-:Y:S02]  /*6ed0*/  FFMA.FTZ R195, R195, c[0x0][0x23c], -R34.reuse ;  /* 0x00008f00c3c37a23 */ /* 0x100fe40000010822 */
[--C-:B------:R-:W-:Y:S02]  /*6ee0*/  FFMA.FTZ R194, R194, c[0x0][0x23c], -R34.reuse ;  /* 0x00008f00c2c27a23 */ /* 0x100fe40000010822 */
[----:B------:R-:W-:Y:S02]  /*6ef0*/  FFMA.FTZ R193, R193, c[0x0][0x23c], -R34 ;  /* 0x00008f00c1c17a23 */ /* 0x000fe40000010822 */
[----:B------:R-:W-:Y:S01]  /*6f00*/  MUFU.EX2 R165, R165 ;  /* 0x000000a500a57308 */ /* 0x000fe20000000800 */
[--C-:B------:R-:W-:Y:S02]  /*6f10*/  FFMA.FTZ R192, R192, c[0x0][0x23c], -R177.reuse ;  /* 0x00008f00c0c07a23 */ /* 0x100fe400000108b1 */
[----:B------:R-:W-:-:S02]  /*6f20*/  FFMA.FTZ R191, R191, c[0x0][0x23c], -R177 ;  /* 0x00008f00bfbf7a23 */ /* 0x000fc400000108b1 */
[--C-:B------:R-:W-:Y:S02]  /*6f30*/  FFMA.FTZ R190, R190, c[0x0][0x23c], -R177.reuse ;  /* 0x00008f00bebe7a23 */ /* 0x100fe400000108b1 */
[----:B------:R-:W-:Y:S01]  /*6f40*/  FFMA.FTZ R189, R189, c[0x0][0x23c], -R177 ;  /* 0x00008f00bdbd7a23 */ /* 0x000fe200000108b1 */
[----:B------:R-:W2:Y:S01]  /*6f50*/  MUFU.EX2 R164, R164 ;  /* 0x000000a400a47308 */ /* 0x000ea20000000800 */
[----:B---3--:R-:W-:Y:S01]  /*6f60*/  F2FP.BF16.PACK_AB R5, R168, R169 ;  /* 0x000000a9a805723e */ /* 0x008fe200000010ff */
[--C-:B------:R-:W-:Y:S02]  /*6f70*/  FFMA.FTZ R181, R181, c[0x0][0x23c], -R34.reuse ;  /* 0x00008f00b5b57a23 */ /* 0x100fe40000010822 */
[--C-:B------:R-:W-:Y:S02]  /*6f80*/  FFMA.FTZ R180, R180, c[0x0][0x23c], -R34.reuse ;  /* 0x00008f00b4b47a23 */ /* 0x100fe40000010822 */
[--C-:B------:R-:W-:Y:S02]  /*6f90*/  FFMA.FTZ R197, R35, c[0x0][0x23c], -R34.reuse ;  /* 0x00008f0023c57a23 */ /* 0x100fe40000010822 */
[----:B------:R3:W4:Y:S01]  /*6fa0*/  MUFU.EX2 R174, R4 ;  /* 0x0000000400ae7308 */ /* 0x0007220000000800 */
[----:B------:R-:W-:-:S02]  /*6fb0*/  FFMA.FTZ R198, R33, c[0x0][0x23c], -R34 ;  /* 0x00008f0021c67a23 */ /* 0x000fc40000010822 */
[--C-:B------:R-:W-:Y:S02]  /*6fc0*/  FFMA.FTZ R199, R32, c[0x0][0x23c], -R177.reuse ;  /* 0x00008f0020c77a23 */ /* 0x100fe400000108b1 */
[--C-:B------:R-:W-:Y:S01]  /*6fd0*/  FFMA.FTZ R178, R178, c[0x0][0x23c], -R177.reuse ;  /* 0x00008f00b2b27a23 */ /* 0x100fe200000108b1 */
[----:B------:R-:W-:Y:S01]  /*6fe0*/  LDSM.16.MT88.4 R32, [R232+0x11800] ;  /* 0x01180000e820783b */ /* 0x000fe20000004200 */
[--C-:B------:R-:W-:Y:S01]  /*6ff0*/  FFMA.FTZ R176, R176, c[0x0][0x23c], -R177.reuse ;  /* 0x00008f00b0b07a23 */ /* 0x100fe200000108b1 */
[----:B------:R-:W5:Y:S01]  /*7000*/  MUFU.EX2 R3, R3 ;  /* 0x0000000300037308 */ /* 0x000f620000000800 */
[----:B--2---:R-:W-:Y:S01]  /*7010*/  F2FP.BF16.PACK_AB R7, R164, R165 ;  /* 0x000000a5a407723e */ /* 0x004fe200000010ff */
[----:B------:R-:W-:Y:S01]  /*7020*/  FFMA.FTZ R175, R175, c[0x0][0x23c], -R177 ;  /* 0x00008f00afaf7a23 */ /* 0x000fe200000108b1 */
        /* <DEDUP_REMOVED lines=205> */
[-C--:B------:R-:W-:Y:S01]  /*7d00*/  MOV R3, R0.reuse ;  /* 0x0000000000037202 */ /* 0x080fe20000000f00 */
[----:B------:R-:W-:Y:S01]  /*7d10*/  FADD.FTZ R170, R170, R172 ;  /* 0x000000acaaaa7221 */ /* 0x000fe20000010000 */
[----:B------:R-:W-:Y:S01]  /*7d20*/  HMMA.16816.F32.BF16 R128, R4, R22, R128 ;  /* 0x000000160480723c */ /* 0x000fe20000041880 */
[----:B------:R-:W1:Y:S01]  /*7d30*/  LDSM.16.MT88.4 R20, [R232+0x12800] ;  /* 0x01280000e814783b */ /* 0x000e620000004200 */
[----:B------:R-:W-:Y:S01]  /*7d40*/  FADD.FTZ R165, R164, R165 ;  /* 0x000000a5a4a57221 */ /* 0x000fe20000010000 */
[----:B------:R-:W-:Y:S01]  /*7d50*/  @P0 MOV R3, R0 ;  /* 0x0000000000030202 */ /* 0x000fe20000000f00 */
[----:B------:R-:W-:Y:S01]  /*7d60*/  FADD.FTZ R170, R179, R170 ;  /* 0x000000aab3aa7221 */ /* 0x000fe20000010000 */
[----:B------:R-:W-:-:S02]  /*7d70*/  MOV R164, R2 ;  /* 0x0000000200a47202 */ /* 0x000fc40000000f00 */
        /* <DEDUP_REMOVED lines=82> */
[----:B------:R-:W-:Y:S02]  /*82a0*/  FADD.FTZ R190, R176, R190 ;  /* 0x000000beb0be7221 */ /* 0x000fe40000010000 */
[----:B------:R-:W-:Y:S02]  /*82b0*/  STL [R1], R0 ;  /* 0x0000000001007387 */ /* 0x000fe40000100800 */
        /* <DEDUP_REMOVED lines=91> */
.L_x_377:
[----:B------:R-:W-:-:S12]  /*8870*/  UIADD3 UR11, UR18, -0x1, URZ ;  /* 0xffffffff120b7890 */ /* 0x000fd8000fffe03f */
.L_x_379:
        /* <DEDUP_REMOVED lines=13> */
.L_x_383:
        /* <DEDUP_REMOVED lines=41> */
.L_x_381:
[----:B------:R-:W-:Y:S04]  /*8be0*/  DEPBAR.LE SB0, 0x0 ;  /* 0x000080000000791a */ /* 0x000fe80000000000 */
[----:B------:R-:W-:Y:S01]  /*8bf0*/  BAR.SYNC.DEFER_BLOCKING 0x0 ;  /* 0x0000000000007b1d */ /* 0x000fe20000010000 */
[----:B------:R-:W-:Y:S01]  /*8c00*/  MOV R3, UR11 ;  /* 0x0000000b00037c02 */ /* 0x000fe20008000f00 */
[----:B------:R-:W-:Y:S02]  /*8c10*/  USHF.R.S32.HI UR5, URZ, 0x1f, UR11 ;  /* 0x0000001f3f057899 */ /* 0x000fe4000801140b */
[----:B------:R-:W-:Y:S02]  /*8c20*/  UIMAD UR4, UR12, UR11, URZ ;  /* 0x0000000b0c0472a4 */ /* 0x000fe4000f8e023f */
[----:B------:R-:W-:Y:S02]  /*8c30*/  IMAD.WIDE.U32 R6, R3, UR13, R244 ;  /* 0x0000000d03067c25 */ /* 0x000fe4000f8e00f4 */
[----:B------:R-:W-:Y:S03]  /*8c40*/  UIMAD UR4, UR5, UR13, UR4 ;  /* 0x0000000d050472a4 */ /* 0x000fe6000f8e0204 */
[C---:B------:R-:W-:Y:S03]  /*8c50*/  LEA R4, P0, R6.reuse, c[0x0][0x170], 0x1 ;  /* 0x00005c0006047a11 */ /* 0x040fe600078008ff */
        /* <DEDUP_REMOVED lines=8> */
[----:B------:R-:W-:Y:S03]  /*8ce0*/  IADD3 R6, P0, R8, UR6, RZ ;  /* 0x0000000608067c10 */ /* 0x000fe6000ff1e0ff */
[----:B------:R1:W-:Y:S01]  /*8cf0*/  LDGSTS.E.BYPASS.LTC128B.128 [R240+0x12000], [R4.64+0x80] ;  /* 0x1200008004f07fae */ /* 0x0003e2000b901d50 */
[----:B------:R-:W-:Y:S02]  /*8d00*/  IADD3.X R7, R9, UR8, RZ, P0, !PT ;  /* 0x0000000809077c10 */ /* 0x000fe400087fe4ff */
[----:B------:R-:W-:Y:S03]  /*8d10*/  IADD3 R12, P0, R6, UR6, RZ ;  /* 0x00000006060c7c10 */ /* 0x000fe6000ff1e0ff */
[----:B------:R1:W-:Y:S01]  /*8d20*/  LDGSTS.E.BYPASS.LTC128B.128 [R240+0x14000], [R4.64+0x100] ;  /* 0x1400010004f07fae */ /* 0x0003e2000b901d50 */
[----:B------:R-:W-:Y:S02]  /*8d30*/  IADD3.X R13, R7, UR8, RZ, P0, !PT ;  /* 0x00000008070d7c10 */ /* 0x000fe400087fe4ff */
[----:B------:R-:W-:Y:S03]  /*8d40*/  ISETP.LT.AND P0, PT, RZ, UR11, PT ;  /* 0x0000000bff007c0c */ /* 0x000fe6000bf01270 */
[----:B------:R1:W-:Y:S06]  /*8d50*/  LDGSTS.E.BYPASS.LTC128B.128 [R240+0x16000], [R4.64+0x180] ;  /* 0x1600018004f07fae */ /* 0x0003ec000b901d50 */
[----:B------:R2:W-:Y:S06]  /*8d60*/  LDGSTS.E.BYPASS.LTC128B.128 [R240+0x10800], [R8.64] ;  /* 0x1080000008f07fae */ /* 0x0005ec000b901d50 */
[----:B------:R2:W-:Y:S06]  /*8d70*/  LDGSTS.E.BYPASS.LTC128B.128 [R240+0x12800], [R8.64+0x80] ;  /* 0x1280008008f07fae */ /* 0x0005ec000b901d50 */
[----:B------:R2:W-:Y:S06]  /*8d80*/  LDGSTS.E.BYPASS.LTC128B.128 [R240+0x14800], [R8.64+0x100] ;  /* 0x1480010008f07fae */ /* 0x0005ec000b901d50 */
        /* <DEDUP_REMOVED lines=9> */
[----:B------:R-:W-:Y:S06]  /*8e20*/  LDSM.16.M88.4 R32, [R238] ;  /* 0x00000000ee20783b */ /* 0x000fec0000000200 */
[----:B--2---:R-:W1:Y:S06]  /*8e30*/  LDSM.16.M88.4 R8, [R237+0x8000] ;  /* 0x00800000ed08783b */ /* 0x004e6c0000000200 */
[----:B------:R-:W3:Y:S06]  /*8e40*/  LDSM.16.M88.4 R16, [R237+0x8800] ;  /* 0x00880000ed10783b */ /* 0x000eec0000000200 */
[----:B------:R-:W2:Y:S06]  /*8e50*/  LDSM.16.M88.4 R24, [R237+0x9000] ;  /* 0x00900000ed18783b */ /* 0x000eac0000000200 */
[----:B------:R-:W0:Y:S06]  /*8e60*/  LDGDEPBAR ;  /* 0x00000000000079af */ /* 0x000e2c0000000000 */
[----:B------:R-:W4:Y:S06]  /*8e70*/  LDSM.16.M88.4 R164, [R237+0x9800] ;  /* 0x00980000eda4783b */ /* 0x000f2c0000000200 */
[----:B------:R-:W-:Y:S06]  /*8e80*/  LDSM.16.M88.4 R168, [R236] ;  /* 0x00000000eca8783b */ /* 0x000fec0000000200 */
[----:B------:R-:W5:Y:S01]  /*8e90*/  LDSM.16.M88.4 R172, [R235] ;  /* 0x00000000ebac783b */ /* 0x000f620000000200 */
[C---:B-1----:R-:W-:Y:S05]  /*8ea0*/  HMMA.16816.F32.BF16 R4, R32.reuse, R8, RZ ;  /* 0x000000082004723c */ /* 0x042fea00000418ff */
[----:B------:R-:W1:Y:S03]  /*8eb0*/  LDSM.16.M88.4 R176, [R227] ;  /* 0x00000000e3b0783b */ /* 0x000e660000000200 */
[C---:B------:R-:W-:Y:S03]  /*8ec0*/  HMMA.16816.F32.BF16 R8, R32.reuse, R10, RZ ;  /* 0x0000000a2008723c */ /* 0x040fe600000418ff */
[----:B------:R-:W1:Y:S06]  /*8ed0*/  LDSM.16.M88.4 R180, [R226] ;  /* 0x00000000e2b4783b */ /* 0x000e6c0000000200 */
[----:B------:R-:W1:Y:S01]  /*8ee0*/  LDSM.16.M88.4 R184, [R225] ;  /* 0x00000000e1b8783b */ /* 0x000e620000000200 */
[C---:B---3--:R-:W-:Y:S05]  /*8ef0*/  HMMA.16816.F32.BF16 R12, R32.reuse, R16, RZ ;  /* 0x00000010200c723c */ /* 0x048fea00000418ff */
[----:B------:R-:W-:Y:S03]  /*8f00*/  LDSM.16.M88.4 R188, [R234] ;  /* 0x00000000eabc783b */ /* 0x000fe60000000200 */
[C---:B------:R-:W-:Y:S03]  /*8f10*/  HMMA.16816.F32.BF16 R16, R32.reuse, R18, RZ ;  /* 0x000000122010723c */ /* 0x040fe600000418ff */
[----:B------:R-:W3:Y:S05]  /*8f20*/  LDSM.16.M88.4 R192, [R231+0x8000] ;  /* 0x00800000e7c0783b */ /* 0x000eea0000000200 */
[C---:B--2---:R-:W-:Y:S01]  /*8f30*/  HMMA.16816.F32.BF16 R20, R32.reuse, R24, RZ ;  /* 0x000000182014723c */ /* 0x044fe200000418ff */
[----:B------:R-:W-:Y:S06]  /*8f40*/  LDSM.16.M88.4 R196, [R231+0x9000] ;  /* 0x00900000e7c4783b */ /* 0x000fec0000000200 */
[----:B------:R-:W-:Y:S01]  /*8f50*/  LDSM.16.M88.4 R200, [R231+0x9800] ;  /* 0x00980000e7c8783b */ /* 0x000fe20000000200 */
[C---:B------:R-:W-:Y:S05]  /*8f60*/  HMMA.16816.F32.BF16 R24, R32.reuse, R26, RZ ;  /* 0x0000001a2018723c */ /* 0x040fea00000418ff */
[----:B------:R-:W-:Y:S03]  /*8f70*/  LDSM.16.M88.4 R204, [R233] ;  /* 0x00000000e9cc783b */ /* 0x000fe60000000200 */
[C---:B----4-:R-:W-:Y:S03]  /*8f80*/  HMMA.16816.F32.BF16 R28, R32.reuse, R164, RZ ;  /* 0x000000a4201c723c */ /* 0x050fe600000418ff */
[----:B------:R-:W-:Y:S05]  /*8f90*/  LDSM.16.M88.4 R208, [R224] ;  /* 0x00000000e0d0783b */ /* 0x000fea0000000200 */
[----:B------:R-:W-:Y:S01]  /*8fa0*/  HMMA.16816.F32.BF16 R32, R32, R166, RZ ;  /* 0x000000a62020723c */ /* 0x000fe200000418ff */
[----:B------:R-:W2:Y:S07]  /*8fb0*/  LDSM.16.M88.4 R164, [R231+0x8800] ;  /* 0x00880000e7a4783b */ /* 0x000eae0000000200 */
[C---:B-----5:R-:W-:Y:S08]  /*8fc0*/  HMMA.16816.F32.BF16 R4, R168.reuse, R172, R4 ;  /* 0x000000aca804723c */ /* 0x060ff00000041804 */
        /* <DEDUP_REMOVED lines=10> */
[----:B------:R-:W1:Y:S06]  /*9070*/  LDSM.16.M88.4 R168, [R224+0x800] ;  /* 0x00080000e0a8783b */ /* 0x000e6c0000000200 */
[----:B------:R-:W4:Y:S01]  /*9080*/  LDSM.16.M88.4 R184, [R237+0xa000] ;  /* 0x00a00000edb8783b */ /* 0x000f220000000200 */
[C---:B---3--:R-:W-:Y:S08]  /*9090*/  HMMA.16816.F32.BF16 R4, R188.reuse, R192, R4 ;  /* 0x000000c0bc04723c */ /* 0x048ff00000041804 */
[C---:B------:R-:W-:Y:S01]  /*90a0*/  HMMA.16816.F32.BF16 R8, R188.reuse, R194, R8 ;  /* 0x000000c2bc08723c */ /* 0x040fe20000041808 */
[----:B------:R-:W-:Y:S07]  /*90b0*/  LDSM.16.M88.4 R192, [R237+0xb800] ;  /* 0x00b80000edc0783b */ /* 0x000fee0000000200 */
[C---:B--2---:R-:W-:Y:S08]  /*90c0*/  HMMA.16816.F32.BF16 R12, R188.reuse, R164, R12 ;  /* 0x000000a4bc0c723c */ /* 0x044ff0000004180c */
[C---:B------:R-:W-:Y:S01]  /*90d0*/  HMMA.16816.F32.BF16 R16, R188.reuse, R166, R16 ;  /* 0x000000a6bc10723c */ /* 0x040fe20000041810 */
[----:B------:R-:W2:Y:S07]  /*90e0*/  LDSM.16.M88.4 R164, [R237+0xa800] ;  /* 0x00a80000eda4783b */ /* 0x000eae0000000200 */
[C---:B------:R-:W-:Y:S08]  /*90f0*/  HMMA.16816.F32.BF16 R20, R188.reuse, R196, R20 ;  /* 0x000000c4bc14723c */ /* 0x040ff00000041814 */
[C---:B------:R-:W-:Y:S01]  /*9100*/  HMMA.16816.F32.BF16 R24, R188.reuse, R198, R24 ;  /* 0x000000c6bc18723c */ /* 0x040fe20000041818 */
[----:B------:R-:W-:Y:S07]  /*9110*/  LDSM.16.M88.4 R196, [R236+0x2000] ;  /* 0x00200000ecc4783b */ /* 0x000fee0000000200 */
[C---:B------:R-:W-:Y:S08]  /*9120*/  HMMA.16816.F32.BF16 R28, R188.reuse, R200, R28 ;  /* 0x000000c8bc1c723c */ /* 0x040ff0000004181c */
[----:B------:R-:W-:Y:S01]  /*9130*/  HMMA.16816.F32.BF16 R32, R188, R202, R32 ;  /* 0x000000cabc20723c */ /* 0x000fe20000041820 */
[----:B------:R-:W3:Y:S06]  /*9140*/  LDSM.16.M88.4 R188, [R237+0xb000] ;  /* 0x00b00000edbc783b */ /* 0x000eec0000000200 */
[----:B------:R-:W5:Y:S01]  /*9150*/  LDSM.16.M88.4 R200, [R223] ;  /* 0x00000000dfc8783b */ /* 0x000f620000000200 */
        /* <DEDUP_REMOVED lines=8> */
[----:B------:R-:W1:Y:S07]  /*91e0*/  LDSM.16.M88.4 R172, [R221] ;  /* 0x00000000ddac783b */ /* 0x000e6e0000000200 */
[C---:B------:R-:W-:Y:S08]  /*91f0*/  HMMA.16816.F32.BF16 R28, R204.reuse, R176, R28 ;  /* 0x000000b0cc1c723c */ /* 0x040ff0000004181c */
[----:B------:R-:W-:Y:S01]  /*9200*/  HMMA.16816.F32.BF16 R32, R204, R178, R32 ;  /* 0x000000b2cc20723c */ /* 0x000fe20000041820 */
[----:B------:R-:W1:Y:S06]  /*9210*/  LDSM.16.M88.4 R176, [R220] ;  /* 0x00000000dcb0783b */ /* 0x000e6c0000000200 */
[----:B------:R-:W1:Y:S01]  /*9220*/  LDSM.16.M88.4 R204, [R234+0x2000] ;  /* 0x00200000eacc783b */ /* 0x000e620000000200 */
[C---:B----4-:R-:W-:Y:S08]  /*9230*/  HMMA.16816.F32.BF16 R4, R180.reuse, R184, R4 ;  /* 0x000000b8b404723c */ /* 0x050ff00000041804 */
[C---:B------:R-:W-:Y:S01]  /*9240*/  HMMA.16816.F32.BF16 R8, R180.reuse, R186, R8 ;  /* 0x000000bab408723c */ /* 0x040fe20000041808 */
[----:B------:R-:W-:Y:S07]  /*9250*/  LDSM.16.M88.4 R184, [R231+0xb800] ;  /* 0x00b80000e7b8783b */ /* 0x000fee0000000200 */
[C---:B--2---:R-:W-:Y:S08]  /*9260*/  HMMA.16816.F32.BF16 R12, R180.reuse, R164, R12 ;  /* 0x000000a4b40c723c */ /* 0x044ff0000004180c */
[C---:B------:R-:W-:Y:S01]  /*9270*/  HMMA.16816.F32.BF16 R16, R180.reuse, R166, R16 ;  /* 0x000000a6b410723c */ /* 0x040fe20000041810 */
[----:B------:R-:W2:Y:S07]  /*9280*/  LDSM.16.M88.4 R164, [R231+0xa800] ;  /* 0x00a80000e7a4783b */ /* 0x000eae0000000200 */
[C---:B---3--:R-:W-:Y:S08]  /*9290*/  HMMA.16816.F32.BF16 R20, R180.reuse, R188, R20 ;  /* 0x000000bcb414723c */ /* 0x048ff00000041814 */
[C---:B------:R-:W-:Y:S01]  /*92a0*/  HMMA.16816.F32.BF16 R24, R180.reuse, R190, R24 ;  /* 0x000000beb418723c */ /* 0x040fe20000041818 */
[----:B------:R-:W-:Y:S07]  /*92b0*/  LDSM.16.M88.4 R188, [R233+0x2000] ;  /* 0x00200000e9bc783b */ /* 0x000fee0000000200 */
[C---:B------:R-:W-:Y:S08]  /*92c0*/  HMMA.16816.F32.BF16 R28, R180.reuse, R192, R28 ;  /* 0x000000c0b41c723c */ /* 0x040ff0000004181c */
[----:B------:R-:W-:Y:S01]  /*92d0*/  HMMA.16816.F32.BF16 R32, R180, R194, R32 ;  /* 0x000000c2b420723c */ /* 0x000fe20000041820 */
[----:B------:R-:W3:Y:S06]  /*92e0*/  LDSM.16.M88.4 R180, [R231+0xb000] ;  /* 0x00b00000e7b4783b */ /* 0x000eec0000000200 */
[----:B------:R-:W4:Y:S01]  /*92f0*/  LDSM.16.M88.4 R192, [R224+0x2000] ;  /* 0x00200000e0c0783b */ /* 0x000f220000000200 */
[C---:B-----5:R-:W-:Y:S08]  /*9300*/  HMMA.16816.F32.BF16 R4, R196.reuse, R200, R4 ;  /* 0x000000c8c404723c */ /* 0x060ff00000041804 */
[C---:B------:R-:W-:Y:S01]  /*9310*/  HMMA.16816.F32.BF16 R8, R196.reuse, R202, R8 ;  /* 0x000000cac408723c */ /* 0x040fe20000041808 */
[----:B------:R-:W-:Y:S07]  /*9320*/  LDSM.16.M88.4 R200, [R237+0xc000] ;  /* 0x00c00000edc8783b */ /* 0x000fee0000000200 */
[C---:B-1----:R-:W-:Y:S08]  /*9330*/  HMMA.16816.F32.BF16 R12, R196.reuse, R168, R12 ;  /* 0x000000a8c40c723c */ /* 0x042ff0000004180c */
[C---:B------:R-:W-:Y:S01]  /*9340*/  HMMA.16816.F32.BF16 R16, R196.reuse, R170, R16 ;  /* 0x000000aac410723c */ /* 0x040fe20000041810 */
[----:B------:R-:W1:Y:S07]  /*9350*/  LDSM.16.M88.4 R168, [R224+0x2800] ;  /* 0x00280000e0a8783b */ /* 0x000e6e0000000200 */
[C---:B------:R-:W-:Y:S08]  /*9360*/  HMMA.16816.F32.BF16 R20, R196.reuse, R172, R20 ;  /* 0x000000acc414723c */ /* 0x040ff00000041814 */
[C---:B------:R-:W-:Y:S01]  /*9370*/  HMMA.16816.F32.BF16 R24, R196.reuse, R174, R24 ;  /* 0x000000aec418723c */ /* 0x040fe20000041818 */
[----:B------:R-:W5:Y:S07]  /*9380*/  LDSM.16.M88.4 R172, [R224+0x3000] ;  /* 0x00300000e0ac783b */ /* 0x000f6e0000000200 */
[C---:B------:R-:W-:Y:S08]  /*9390*/  HMMA.16816.F32.BF16 R28, R196.reuse, R176, R28 ;  /* 0x000000b0c41c723c */ /* 0x040ff0000004181c */
[----:B------:R-:W-:Y:S01]  /*93a0*/  HMMA.16816.F32.BF16 R32, R196, R178, R32 ;  /* 0x000000b2c420723c */ /* 0x000fe20000041820 */
[----:B------:R-:W1:Y:S06]  /*93b0*/  LDSM.16.M88.4 R176, [R224+0x3800] ;  /* 0x00380000e0b0783b */ /* 0x000e6c0000000200 */
[----:B------:R-:W1:Y:S01]  /*93c0*/  LDSM.16.M88.4 R196, [R238+0x4000] ;  /* 0x00400000eec4783b */ /* 0x000e620000000200 */
        /* <DEDUP_REMOVED lines=11> */
[----:B------:R-:W2:Y:S06]  /*9480*/  LDSM.16.M88.4 R184, [R237+0xd800] ;  /* 0x00d80000edb8783b */ /* 0x000eac0000000200 */
[----:B------:R-:W2:Y:S01]  /*9490*/  LDSM.16.M88.4 R204, [R236+0x4000] ;  /* 0x00400000eccc783b */ /* 0x000ea20000000200 */
[C---:B----4-:R-:W-:Y:S08]  /*94a0*/  HMMA.16816.F32.BF16 R4, R188.reuse, R192, R4 ;  /* 0x000000c0bc04723c */ /* 0x050ff00000041804 */
[C---:B------:R-:W-:Y:S01]  /*94b0*/  HMMA.16816.F32.BF16 R8, R188.reuse, R194, R8 ;  /* 0x000000c2bc08723c */ /* 0x040fe20000041808 */
[----:B------:R-:W-:Y:S07]  /*94c0*/  LDSM.16.M88.4 R192, [R231+0xc000] ;  /* 0x00c00000e7c0783b */ /* 0x000fee0000000200 */
[C---:B-1----:R-:W-:Y:S08]  /*94d0*/  HMMA.16816.F32.BF16 R12, R188.reuse, R168, R12 ;  /* 0x000000a8bc0c723c */ /* 0x042ff0000004180c */
[C---:B------:R-:W-:Y:S01]  /*94e0*/  HMMA.16816.F32.BF16 R16, R188.reuse, R170, R16 ;  /* 0x000000aabc10723c */ /* 0x040fe20000041810 */
[----:B------:R-:W1:Y:S07]  /*94f0*/  LDSM.16.M88.4 R168, [R218] ;  /* 0x00000000daa8783b */ /* 0x000e6e0000000200 */
[C---:B-----5:R-:W-:Y:S08]  /*9500*/  HMMA.16816.F32.BF16 R20, R188.reuse, R172, R20 ;  /* 0x000000acbc14723c */ /* 0x060ff00000041814 */
[C---:B------:R-:W-:Y:S01]  /*9510*/  HMMA.16816.F32.BF16 R24, R188.reuse, R174, R24 ;  /* 0x000000aebc18723c */ /* 0x040fe20000041818 */
[----:B------:R-:W4:Y:S07]  /*9520*/  LDSM.16.M88.4 R172, [R217] ;  /* 0x00000000d9ac783b */ /* 0x000f2e0000000200 */
[C---:B------:R-:W-:Y:S08]  /*9530*/  HMMA.16816.F32.BF16 R28, R188.reuse, R176, R28 ;  /* 0x000000b0bc1c723c */ /* 0x040ff0000004181c */
[----:B------:R-:W-:Y:S01]  /*9540*/  HMMA.16816.F32.BF16 R32, R188, R178, R32 ;  /* 0x000000b2bc20723c */ /* 0x000fe20000041820 */
[----:B------:R-:W5:Y:S06]  /*9550*/  LDSM.16.M88.4 R176, [R216] ;  /* 0x00000000d8b0783b */ /* 0x000f6c0000000200 */
[----:B------:R-:W1:Y:S01]  /*9560*/  LDSM.16.M88.4 R188, [R234+0x4000] ;  /* 0x00400000eabc783b */ /* 0x000e620000000200 */
[C---:B------:R-:W-:Y:S08]  /*9570*/  HMMA.16816.F32.BF16 R4, R196.reuse, R200, R4 ;  /* 0x000000c8c404723c */ /* 0x040ff00000041804 */
[C---:B------:R-:W-:Y:S01]  /*9580*/  HMMA.16816.F32.BF16 R8, R196.reuse, R202, R8 ;  /* 0x000000cac408723c */ /* 0x040fe20000041808 */
[----:B------:R-:W-:Y:S07]  /*9590*/  LDSM.16.M88.4 R200, [R224+0x4000] ;  /* 0x00400000e0c8783b */ /* 0x000fee0000000200 */
        /* <DEDUP_REMOVED lines=10> */
[C---:B------:R-:W-:Y:S08]  /*9640*/  HMMA.16816.F32.BF16 R4, R204.reuse, R208, R4 ;  /* 0x000000d0cc04723c */ /* 0x040ff00000041804 */
[C---:B------:R-:W-:Y:S01]  /*9650*/  HMMA.16816.F32.BF16 R8, R204.reuse, R210, R8 ;  /* 0x000000d2cc08723c */ /* 0x040fe20000041808 */
[----:B------:R-:W-:Y:S07]  /*9660*/  LDSM.16.M88.4 R208, [R237+0xe000] ;  /* 0x00e00000edd0783b */ /* 0x000fee0000000200 */
[C---:B-1----:R-:W-:Y:S08]  /*9670*/  HMMA.16816.F32.BF16 R12, R204.reuse, R168, R12 ;  /* 0x000000a8cc0c723c */ /* 0x042ff0000004180c */
[C---:B------:R-:W-:Y:S01]  /*9680*/  HMMA.16816.F32.BF16 R16, R204.reuse, R170, R16 ;  /* 0x000000aacc10723c */ /* 0x040fe20000041810 */
[----:B------:R-:W1:Y:S07]  /*9690*/  LDSM.16.M88.4 R168, [R224+0x4800] ;  /* 0x00480000e0a8783b */ /* 0x000e6e0000000200 */
[C---:B----4-:R-:W-:Y:S08]  /*96a0*/  HMMA.16816.F32.BF16 R20, R204.reuse, R172, R20 ;  /* 0x000000accc14723c */ /* 0x050ff00000041814 */
[C---:B------:R-:W-:Y:S01]  /*96b0*/  HMMA.16816.F32.BF16 R24, R204.reuse, R174, R24 ;  /* 0x000000aecc18723c */ /* 0x040fe20000041818 */
[----:B------:R-:W4:Y:S07]  /*96c0*/  LDSM.16.M88.4 R172, [R224+0x5000] ;  /* 0x00500000e0ac783b */ /* 0x000f2e0000000200 */
[C---:B-----5:R-:W-:Y:S08]  /*96d0*/  HMMA.16816.F32.BF16 R28, R204.reuse, R176, R28 ;  /* 0x000000b0cc1c723c */ /* 0x060ff0000004181c */
[----:B------:R-:W-:Y:S01]  /*96e0*/  HMMA.16816.F32.BF16 R32, R204, R178, R32 ;  /* 0x000000b2cc20723c */ /* 0x000fe20000041820 */
[----:B------:R-:W5:Y:S06]  /*96f0*/  LDSM.16.M88.4 R176, [R224+0x5800] ;  /* 0x00580000e0b0783b */ /* 0x000f6c0000000200 */
        /* <DEDUP_REMOVED lines=19> */
[----:B------:R-:W1:Y:S07]  /*9830*/  LDSM.16.M88.4 R168, [R214] ;  /* 0x00000000d6a8783b */ /* 0x000e6e0000000200 */
[C---:B----4-:R-:W-:Y:S08]  /*9840*/  HMMA.16816.F32.BF16 R20, R196.reuse, R172, R20 ;  /* 0x000000acc414723c */ /* 0x050ff00000041814 */
[C---:B------:R-:W-:Y:S01]  /*9850*/  HMMA.16816.F32.BF16 R24, R196.reuse, R174, R24 ;  /* 0x000000aec418723c */ /* 0x040fe20000041818 */
[----:B------:R-:W4:Y:S07]  /*9860*/  LDSM.16.M88.4 R172, [R213] ;  /* 0x00000000d5ac783b */ /* 0x000f2e0000000200 */
[C---:B-----5:R-:W-:Y:S08]  /*9870*/  HMMA.16816.F32.BF16 R28, R196.reuse, R176, R28 ;  /* 0x000000b0c41c723c */ /* 0x060ff0000004181c */
        /* <DEDUP_REMOVED lines=17> */
[C---:B------:R-:W-:Y:S08]  /*9990*/  HMMA.16816.F32.BF16 R8, R188.reuse, R194, R8 ;  /* 0x000000c2bc08723c */ /* 0x040ff00000041808 */
[C---:B-1----:R-:W-:Y:S08]  /*99a0*/  HMMA.16816.F32.BF16 R12, R188.reuse, R168, R12 ;  /* 0x000000a8bc0c723c */ /* 0x042ff0000004180c */
[C---:B------:R-:W-:Y:S08]  /*99b0*/  HMMA.16816.F32.BF16 R16, R188.reuse, R170, R16 ;  /* 0x000000aabc10723c */ /* 0x040ff00000041810 */
[C---:B----4-:R-:W-:Y:S08]  /*99c0*/  HMMA.16816.F32.BF16 R20, R188.reuse, R172, R20 ;  /* 0x000000acbc14723c */ /* 0x050ff00000041814 */
[C---:B------:R-:W-:Y:S08]  /*99d0*/  HMMA.16816.F32.BF16 R24, R188.reuse, R174, R24 ;  /* 0x000000aebc18723c */ /* 0x040ff00000041818 */
[C---:B-----5:R-:W-:Y:S08]  /*99e0*/  HMMA.16816.F32.BF16 R28, R188.reuse, R176, R28 ;  /* 0x000000b0bc1c723c */ /* 0x060ff0000004181c */
[----:B------:R-:W-:Y:S08]  /*99f0*/  HMMA.16816.F32.BF16 R32, R188, R178, R32 ;  /* 0x000000b2bc20723c */ /* 0x000ff00000041820 */
[C---:B------:R-:W-:Y:S08]  /*9a00*/  HMMA.16816.F32.BF16 R4, R196.reuse, R200, R4 ;  /* 0x000000c8c404723c */ /* 0x040ff00000041804 */
[C---:B------:R-:W-:Y:S08]  /*9a10*/  HMMA.16816.F32.BF16 R8, R196.reuse, R202, R8 ;  /* 0x000000cac408723c */ /* 0x040ff00000041808 */
[C---:B--2---:R-:W-:Y:S08]  /*9a20*/  HMMA.16816.F32.BF16 R12, R196.reuse, R164, R12 ;  /* 0x000000a4c40c723c */ /* 0x044ff0000004180c */
[C---:B------:R-:W-:Y:S01]  /*9a30*/  HMMA.16816.F32.BF16 R16, R196.reuse, R166, R16 ;  /* 0x000000a6c410723c */ /* 0x040fe20000041810 */
[----:B------:R-:W1:Y:S07]  /*9a40*/  LDSM.16.M88.4 R164, [R224+0x6800] ;  /* 0x00680000e0a4783b */ /* 0x000e6e0000000200 */
[C---:B---3--:R-:W-:Y:S08]  /*9a50*/  HMMA.16816.F32.BF16 R20, R196.reuse, R180, R20 ;  /* 0x000000b4c414723c */ /* 0x048ff00000041814 */
[C---:B------:R-:W-:Y:S08]  /*9a60*/  HMMA.16816.F32.BF16 R24, R196.reuse, R182, R24 ;  /* 0x000000b6c418723c */ /* 0x040ff00000041818 */
[C---:B------:R-:W-:Y:S08]  /*9a70*/  HMMA.16816.F32.BF16 R28, R196.reuse, R184, R28 ;  /* 0x000000b8c41c723c */ /* 0x040ff0000004181c */
[----:B------:R-:W-:Y:S08]  /*9a80*/  HMMA.16816.F32.BF16 R32, R196, R186, R32 ;  /* 0x000000bac420723c */ /* 0x000ff00000041820 */
[C---:B------:R-:W-:Y:S08]  /*9a90*/  HMMA.16816.F32.BF16 R4, R204.reuse, R208, R4 ;  /* 0x000000d0cc04723c */ /* 0x040ff00000041804 */
[C---:B------:R-:W-:Y:S08]  /*9aa0*/  HMMA.16816.F32.BF16 R8, R204.reuse, R210, R8 ;  /* 0x000000d2cc08723c */ /* 0x040ff00000041808 */
[C---:B-1----:R-:W-:Y:S08]  /*9ab0*/  HMMA.16816.F32.BF16 R12, R204.reuse, R164, R12 ;  /* 0x000000a4cc0c723c */ /* 0x042ff0000004180c */
[----:B------:R-:W-:Y:S01]  /*9ac0*/  FMUL.FTZ R4, R4, c[0x0][0x2ec] ;  /* 0x0000bb0004047a20 */ /* 0x000fe20000410000 */
[C---:B------:R-:W-:Y:S03]  /*9ad0*/  HMMA.16816.F32.BF16 R16, R204.reuse, R166, R16 ;  /* 0x000000a6cc10723c */ /* 0x040fe60000041810 */
[----:B------:R-:W1:Y:S01]  /*9ae0*/  MUFU.TANH R183, R4 ;  /* 0x0000000400b77308 */ /* 0x000e620000002400 */
[----:B------:R-:W-:Y:S02]  /*9af0*/  FMUL.FTZ R5, R5, c[0x0][0x2ec] ;  /* 0x0000bb0005057a20 */ /* 0x000fe40000410000 */
[----:B------:R-:W-:Y:S02]  /*9b00*/  FMUL.FTZ R6, R6, c[0x0][0x2ec] ;  /* 0x0000bb0006067a20 */ /* 0x000fe40000410000 */
[----:B------:R-:W-:Y:S04]  /*9b10*/  FMUL.FTZ R7, R7, c[0x0][0x2ec] ;  /* 0x0000bb0007077a20 */ /* 0x000fe80000410000 */
[----:B------:R-:W-:Y:S01]  /*9b20*/  FMUL.FTZ R8, R8, c[0x0][0x2ec] ;  /* 0x0000bb0008087a20 */ /* 0x000fe20000410000 */
[----:B------:R-:W2:Y:S01]  /*9b30*/  MUFU.TANH R177, R5 ;  /* 0x0000000500b17308 */ /* 0x000ea20000002400 */
[----:B------:R-:W-:Y:S02]  /*9b40*/  FMUL.FTZ R9, R9, c[0x0][0x2ec] ;  /* 0x0000bb0009097a20 */ /* 0x000fe40000410000 */
[----:B------:R-:W-:Y:S02]  /*9b50*/  FMUL.FTZ R10, R10, c[0x0][0x2ec] ;  /* 0x0000bb000a0a7a20 */ /* 0x000fe40000410000 */
[----:B------:R-:W-:Y:S02]  /*9b60*/  FMUL.FTZ R11, R11, c[0x0][0x2ec] ;  /* 0x0000bb000b0b7a20 */ /* 0x000fe40000410000 */
[----:B------:R-:W-:Y:S02]  /*9b70*/  FMUL.FTZ R12, R12, c[0x0][0x2ec] ;  /* 0x0000bb000c0c7a20 */ /* 0x000fe40000410000 */
[----:B------:R-:W-:Y:S01]  /*9b80*/  FMUL.FTZ R13, R13, c[0x0][0x2ec] ;  /* 0x0000bb000d0d7a20 */ /* 0x000fe20000410000 */
[----:B------:R-:W3:Y:S01]  /*9b90*/  MUFU.TANH R182, R6 ;  /* 0x0000000600b67308 */ /* 0x000ee20000002400 */
[----:B------:R-:W-:Y:S02]  /*9ba0*/  FMUL.FTZ R14, R14, c[0x0][0x2ec] ;  /* 0x0000bb000e0e7a20 */ /* 0x000fe40000410000 */
[----:B------:R-:W-:Y:S02]  /*9bb0*/  FMUL.FTZ R15, R15, c[0x0][0x2ec] ;  /* 0x0000bb000f0f7a20 */ /* 0x000fe40000410000 */
[----:B------:R-:W-:Y:S02]  /*9bc0*/  FMUL.FTZ R16, R16, c[0x0][0x2ec] ;  /* 0x0000bb0010107a20 */ /* 0x000fe40000410000 */
[----:B------:R-:W-:Y:S02]  /*9bd0*/  FMUL.FTZ R17, R17, c[0x0][0x2ec] ;  /* 0x0000bb0011117a20 */ /* 0x000fe40000410000 */
[----:B------:R-:W-:Y:S01]  /*9be0*/  FMUL.FTZ R18, R18, c[0x0][0x2ec] ;  /* 0x0000bb0012127a20 */ /* 0x000fe20000410000 */
[----:B------:R4:W1:Y:S01]  /*9bf0*/  MUFU.TANH R181, R7 ;  /* 0x0000000700b57308 */ /* 0x0008620000002400 */
[----:B------:R-:W-:Y:S09]  /*9c00*/  FMUL.FTZ R19, R19, c[0x0][0x2ec] ;  /* 0x0000bb0013137a20 */ /* 0x000ff20000410000 */
[----:B------:R-:W1:Y:S10]  /*9c10*/  MUFU.TANH R180, R8 ;  /* 0x0000000800b47308 */ /* 0x000e740000002400 */
[----:B------:R-:W1:Y:S01]  /*9c20*/  MUFU.TANH R193, R9 ;  /* 0x0000000900c17308 */ /* 0x000e620000002400 */
[----:B----4-:R-:W4:Y:S09]  /*9c30*/  LDSM.16.M88.4 R4, [R224+0x7000] ;  /* 0x00700000e004783b */ /* 0x010f320000000200 */
[----:B------:R-:W1:Y:S10]  /*9c40*/  MUFU.TANH R192, R10 ;  /* 0x0000000a00c07308 */ /* 0x000e740000002400 */
[----:B------:R5:W1:Y:S10]  /*9c50*/  MUFU.TANH R191, R11 ;  /* 0x0000000b00bf7308 */ /* 0x000a740000002400 */
[----:B------:R1:W1:Y:S10]  /*9c60*/  MUFU.TANH R175, R12 ;  /* 0x0000000c00af7308 */ /* 0x0002740000002400 */
[----:B------:R1:W1:Y:S01]  /*9c70*/  MUFU.TANH R174, R13 ;  /* 0x0000000d00ae7308 */ /* 0x0002620000002400 */
[----:B-----5:R-:W5:Y:S01]  /*9c80*/  LDSM.16.M88.4 R8, [R224+0x7800] ;  /* 0x00780000e008783b */ /* 0x020f620000000200 */
[----:B------:R-:W-:Y:S04]  /*9c90*/  DEPBAR.LE SB0, 0x0 ;  /* 0x000080000000791a */ /* 0x000fe80000000000 */
[C---:B----4-:R-:W-:Y:S04]  /*9ca0*/  HMMA.16816.F32.BF16 R20, R204.reuse, R4, R20 ;  /* 0x00000004cc14723c */ /* 0x050fe80000041814 */
[----:B------:R4:W1:Y:S01]  /*9cb0*/  MUFU.TANH R173, R14 ;  /* 0x0000000e00ad7308 */ /* 0x0008620000002400 */
[----:B------:R-:W-:Y:S03]  /*9cc0*/  BAR.SYNC.DEFER_BLOCKING 0x0 ;  /* 0x0000000000007b1d */ /* 0x000fe60000010000 */
[C---:B------:R-:W-:Y:S06]  /*9cd0*/  HMMA.16816.F32.BF16 R24, R204.reuse, R6, R24 ;  /* 0x00000006cc18723c */ /* 0x040fec0000041818 */
[----:B------:R4:W1:Y:S10]  /*9ce0*/  MUFU.TANH R172, R15 ;  /* 0x0000000f00ac7308 */ /* 0x0008740000002400 */
[----:B------:R4:W1:Y:S01]  /*9cf0*/  MUFU.TANH R171, R16 ;  /* 0x0000001000ab7308 */ /* 0x0008620000002400 */
[----:B------:R-:W-:Y:S02]  /*9d00*/  FMUL.FTZ R20, R20, c[0x0][0x2ec] ;  /* 0x0000bb0014147a20 */ /* 0x000fe40000410000 */
[----:B------:R-:W-:Y:S02]  /*9d10*/  FMUL.FTZ R21, R21, c[0x0][0x2ec] ;  /* 0x0000bb0015157a20 */ /* 0x000fe40000410000 */
[----:B------:R-:W-:Y:S02]  /*9d20*/  FMUL.FTZ R22, R22, c[0x0][0x2ec] ;  /* 0x0000bb0016167a20 */ /* 0x000fe40000410000 */
[----:B------:R-:W-:Y:S03]  /*9d30*/  FMUL.FTZ R23, R23, c[0x0][0x2ec] ;  /* 0x0000bb0017177a20 */ /* 0x000fe60000410000 */
[----:B------:R4:W1:Y:S01]  /*9d40*/  MUFU.TANH R170, R17 ;  /* 0x0000001100aa7308 */ /* 0x0008620000002400 */
[----:B------:R-:W-:Y:S02]  /*9d50*/  FMUL.FTZ R24, R24, c[0x0][0x2ec] ;  /* 0x0000bb0018187a20 */ /* 0x000fe40000410000 */
[----:B------:R-:W-:Y:S01]  /*9d60*/  FMUL.FTZ R25, R25, c[0x0][0x2ec] ;  /* 0x0000bb0019197a20 */ /* 0x000fe20000410000 */
[C---:B-----5:R-:W-:Y:S03]  /*9d70*/  HMMA.16816.F32.BF16 R28, R204.reuse, R8, R28 ;  /* 0x00000008cc1c723c */ /* 0x060fe6000004181c */
[----:B------:R-:W-:Y:S02]  /*9d80*/  FMUL.FTZ R26, R26, c[0x0][0x2ec] ;  /* 0x0000bb001a1a7a20 */ /* 0x000fe40000410000 */
[----:B------:R-:W-:Y:S01]  /*9d90*/  FMUL.FTZ R27, R27, c[0x0][0x2ec] ;  /* 0x0000bb001b1b7a20 */ /* 0x000fe20000410000 */
[----:B------:R4:W1:Y:S02]  /*9da0*/  MUFU.TANH R169, R18 ;  /* 0x0000001200a97308 */ /* 0x0008640000002400 */
[----:B------:R-:W-:Y:S08]  /*9db0*/  HMMA.16816.F32.BF16 R32, R204, R10, R32 ;  /* 0x0000000acc20723c */ /* 0x000ff00000041820 */
[----:B------:R4:W1:Y:S08]  /*9dc0*/  MUFU.TANH R168, R19 ;  /* 0x0000001300a87308 */ /* 0x0008700000002400 */
[----:B------:R-:W-:Y:S02]  /*9dd0*/  FMUL.FTZ R28, R28, c[0x0][0x2ec] ;  /* 0x0000bb001c1c7a20 */ /* 0x000fe40000410000 */
[----:B------:R4:W1:Y:S01]  /*9de0*/  MUFU.TANH R210, R20 ;  /* 0x0000001400d27308 */ /* 0x0008620000002400 */
[----:B------:R-:W-:Y:S02]  /*9df0*/  FMUL.FTZ R29, R29, c[0x0][0x2ec] ;  /* 0x0000bb001d1d7a20 */ /* 0x000fe40000410000 */
[----:B------:R-:W-:Y:S02]  /*9e00*/  FMUL.FTZ R30, R30, c[0x0][0x2ec] ;  /* 0x0000bb001e1e7a20 */ /* 0x000fe40000410000 */
[----:B------:R-:W-:Y:S02]  /*9e10*/  FMUL.FTZ R31, R31, c[0x0][0x2ec] ;  /* 0x0000bb001f1f7a20 */ /* 0x000fe40000410000 */
[----:B------:R-:W-:Y:S02]  /*9e20*/  FMUL.FTZ R32, R32, c[0x0][0x2ec] ;  /* 0x0000bb0020207a20 */ /* 0x000fe40000410000 */
[----:B------:R-:W-:Y:S01]  /*9e30*/  FMUL.FTZ R33, R33, c[0x0][0x2ec] ;  /* 0x0000bb0021217a20 */ /* 0x000fe20000410000 */
[----:B------:R4:W1:Y:S01]  /*9e40*/  MUFU.TANH R209, R21 ;  /* 0x0000001500d17308 */ /* 0x0008620000002400 */
[----:B------:R-:W-:Y:S02]  /*9e50*/  FMUL.FTZ R34, R34, c[0x0][0x2ec] ;  /* 0x0000bb0022227a20 */ /* 0x000fe40000410000 */
[----:B------:R-:W-:Y:S07]  /*9e60*/  FMUL.FTZ R35, R35, c[0x0][0x2ec] ;  /* 0x0000bb0023237a20 */ /* 0x000fee0000410000 */
[----:B------:R4:W1:Y:S10]  /*9e70*/  MUFU.TANH R208, R22 ;  /* 0x0000001600d07308 */ /* 0x0008740000002400 */
        /* <DEDUP_REMOVED lines=12> */
[----:B------:R4:W1:Y:S02]  /*9f40*/  MUFU.TANH R165, R35 ;  /* 0x0000002300a57308 */ /* 0x0008640000002400 */
[----:B-1234-:R-:W-:-:S05]  /*9f50*/  @P0 BRA `(.L_x_383) ;  /* 0xffffe9f000000947 */ /* 0x01efca000383ffff */
.L_x_382:
        /* <DEDUP_REMOVED lines=17> */
[----:B------:R-:W2:Y:S01]  /*a070*/  LDL.LU R211, [R1] ;  /* 0x0000000001d37983 */ /* 0x000ea20000300800 */
        /* <DEDUP_REMOVED lines=19> */
[----:B------:R-:W1:Y:S08]  /*a1b0*/  SHFL.BFLY PT, R6, R5, 0x2, 0x1f ;  /* 0x0c401f0005067f89 */ /* 0x000e7000000e0000 */
[----:B------:R-:W3:Y:S01]  /*a1c0*/  SHFL.BFLY PT, R4, R3, 0x2, 0x1f ;  /* 0x0c401f0003047f89 */ /* 0x000ee200000e0000 */
[----:B-1----:R-:W-:Y:S07]  /*a1d0*/  FMNMX.FTZ R5, R5, R6, !PT ;  /* 0x0000000605057209 */ /* 0x002fee0007810000 */
[----:B------:R-:W1:Y:S01]  /*a1e0*/  SHFL.BFLY PT, R164, R5, 0x1, 0x1f ;  /* 0x0c201f0005a47f89 */ /* 0x000e6200000e0000 */
[----:B---3--:R-:W-:Y:S07]  /*a1f0*/  FMNMX.FTZ R4, R3, R4, !PT ;  /* 0x0000000403047209 */ /* 0x008fee0007810000 */
[----:B------:R-:W3:Y:S01]  /*a200*/  SHFL.BFLY PT, R3, R4, 0x1, 0x1f ;  /* 0x0c201f0004037f89 */ /* 0x000ee200000e0000 */
[----:B-1----:R-:W-:Y:S04]  /*a210*/  FMNMX.FTZ R164, R5, R164, !PT ;  /* 0x000000a405a47209 */ /* 0x002fe80007810000 */
[C---:B------:R-:W-:Y:S01]  /*a220*/  FSETP.NEU.FTZ.AND P1, PT, R164.reuse, -INF , PT ;  /* 0xff800000a400780b */ /* 0x040fe20003f3d000 */
[C---:B------:R-:W-:Y:S02]  /*a230*/  FMUL.FTZ R187, R164.reuse, c[0x0][0x23c] ;  /* 0x00008f00a4bb7a20 */ /* 0x040fe40000410000 */
[----:B------:R-:W-:Y:S01]  /*a240*/  FADD.FTZ R2, -R164, R2 ;  /* 0x00000002a4027221 */ /* 0x000fe20000010100 */
[----:B---3--:R-:W-:Y:S02]  /*a250*/  FMNMX.FTZ R3, R4, R3, !PT ;  /* 0x0000000304037209 */ /* 0x008fe40007810000 */
[----:B------:R-:W-:Y:S01]  /*a260*/  FSEL R187, R187, RZ, P1 ;  /* 0x000000ffbbbb7208 */ /* 0x000fe20000800000 */
[----:B------:R-:W-:Y:S01]  /*a270*/  FMUL.FTZ R2, R2, c[0x0][0x23c] ;  /* 0x00008f0002027a20 */ /* 0x000fe20000410000 */
[C---:B------:R-:W-:Y:S01]  /*a280*/  FSETP.NEU.FTZ.AND P1, PT, R3.reuse, -INF , PT ;  /* 0xff8000000300780b */ /* 0x040fe20003f3d000 */
[----:B------:R-:W-:Y:S02]  /*a290*/  FMUL.FTZ R4, R3, c[0x0][0x23c] ;  /* 0x00008f0003047a20 */ /* 0x000fe40000410000 */
[--C-:B------:R-:W-:Y:S02]  /*a2a0*/  FFMA.FTZ R185, R177, c[0x0][0x23c], -R187.reuse ;  /* 0x00008f00b1b97a23 */ /* 0x100fe400000108bb */
[----:B------:R-:W-:Y:S01]  /*a2b0*/  FADD.FTZ R0, -R3, R0 ;  /* 0x0000000003007221 */ /* 0x000fe20000010100 */
[----:B------:R-:W-:Y:S01]  /*a2c0*/  FSEL R177, R4, RZ, P1 ;  /* 0x000000ff04b17208 */ /* 0x000fe20000800000 */
[--C-:B------:R-:W-:Y:S01]  /*a2d0*/  FFMA.FTZ R186, R183, c[0x0][0x23c], -R187.reuse ;  /* 0x00008f00b7ba7a23 */ /* 0x100fe200000108bb */
[----:B------:R-:W1:Y:S01]  /*a2e0*/  MUFU.EX2 R2, R2 ;  /* 0x0000000200027308 */ /* 0x000e620000000800 */
[----:B------:R-:W-:Y:S02]  /*a2f0*/  FFMA.FTZ R184, R180, c[0x0][0x23c], -R187 ;  /* 0x00008f00b4b87a23 */ /* 0x000fe400000108bb */
[--C-:B------:R-:W-:Y:S02]  /*a300*/  FFMA.FTZ R182, R182, c[0x0][0x23c], -R177.reuse ;  /* 0x00008f00b6b67a23 */ /* 0x100fe400000108b1 */
[----:B------:R-:W-:Y:S02]  /*a310*/  FFMA.FTZ R181, R181, c[0x0][0x23c], -R177 ;  /* 0x00008f00b5b57a23 */ /* 0x000fe400000108b1 */
[----:B------:R-:W-:Y:S02]  /*a320*/  FFMA.FTZ R183, R193, c[0x0][0x23c], -R187 ;  /* 0x00008f00c1b77a23 */ /* 0x000fe400000108bb */
[--C-:B------:R-:W-:Y:S01]  /*a330*/  FFMA.FTZ R180, R192, c[0x0][0x23c], -R177.reuse ;  /* 0x00008f00c0b47a23 */ /* 0x100fe200000108b1 */
[----:B------:R-:W-:Y:S01]  /*a340*/  MUFU.EX2 R186, R186 ;  /* 0x000000ba00ba7308 */ /* 0x000fe20000000800 */
[----:B------:R-:W-:Y:S02]  /*a350*/  FFMA.FTZ R167, R191, c[0x0][0x23c], -R177 ;  /* 0x00008f00bfa77a23 */ /* 0x000fe400000108b1 */
[----:B------:R-:W-:Y:S02]  /*a360*/  FMUL.FTZ R0, R0, c[0x0][0x23c] ;  /* 0x00008f0000007a20 */ /* 0x000fe40000410000 */
[--C-:B------:R-:W-:Y:S02]  /*a370*/  FFMA.FTZ R191, R175, c[0x0][0x23c], -R187.reuse ;  /* 0x00008f00afbf7a23 */ /* 0x100fe400000108bb */
[----:B------:R-:W-:Y:S02]  /*a380*/  FFMA.FTZ R192, R174, c[0x0][0x23c], -R187 ;  /* 0x00008f00aec07a23 */ /* 0x000fe400000108bb */
[--C-:B------:R-:W-:Y:S01]  /*a390*/  FFMA.FTZ R193, R173, c[0x0][0x23c], -R177.reuse ;  /* 0x00008f00adc17a23 */ /* 0x100fe200000108b1 */
[----:B------:R-:W3:Y:S01]  /*a3a0*/  MUFU.EX2 R0, R0 ;  /* 0x0000000000007308 */ /* 0x000ee20000000800 */
[----:B------:R-:W-:Y:S02]  /*a3b0*/  FFMA.FTZ R194, R172, c[0x0][0x23c], -R177 ;  /* 0x00008f00acc27a23 */ /* 0x000fe400000108b1 */
[----:B------:R-:W-:Y:S01]  /*a3c0*/  LDSM.16.MT88.4 R172, [R232+0x14800] ;  /* 0x01480000e8ac783b */ /* 0x000fe20000004200 */
[C---:B-1----:R-:W-:Y:S02]  /*a3d0*/  FMUL.FTZ R4, R2.reuse, R160 ;  /* 0x000000a002047220 */ /* 0x042fe40000410000 */
[C---:B------:R-:W-:Y:S02]  /*a3e0*/  FMUL.FTZ R5, R2.reuse, R161 ;  /* 0x000000a102057220 */ /* 0x040fe40000410000 */
[C---:B------:R-:W-:Y:S02]  /*a3f0*/  FMUL.FTZ R8, R2.reuse, R156 ;  /* 0x0000009c02087220 */ /* 0x040fe40000410000 */
        /* <DEDUP_REMOVED lines=9> */
[C---:B---3--:R-:W-:Y:S02]  /*a490*/  FMUL.FTZ R6, R0.reuse, R162 ;  /* 0x000000a200067220 */ /* 0x048fe40000410000 */
[C---:B------:R-:W-:Y:S02]  /*a4a0*/  FMUL.FTZ R7, R0.reuse, R163 ;  /* 0x000000a300077220 */ /* 0x040fe40000410000 */
[C---:B------:R-:W-:Y:S01]  /*a4b0*/  FMUL.FTZ R10, R0.reuse, R158 ;  /* 0x0000009e000a7220 */ /* 0x040fe20000410000 */
[----:B------:R-:W3:Y:S01]  /*a4c0*/  MUFU.EX2 R181, R181 ;  /* 0x000000b500b57308 */ /* 0x000ee20000000800 */
[C---:B------:R-:W-:Y:S02]  /*a4d0*/  FMUL.FTZ R11, R0.reuse, R159 ;  /* 0x0000009f000b7220 */ /* 0x040fe40000410000 */
[C---:B------:R-:W-:Y:S01]  /*a4e0*/  FMUL.FTZ R18, R0.reuse, R150 ;  /* 0x0000009600127220 */ /* 0x040fe20000410000 */
[----:B-1----:R-:W-:Y:S01]  /*a4f0*/  F2FP.BF16.PACK_AB R160, R185, R186 ;  /* 0x000000bab9a0723e */ /* 0x002fe200000010ff */
[C---:B------:R-:W-:Y:S01]  /*a500*/  FMUL.FTZ R19, R0.reuse, R151 ;  /* 0x0000009700137220 */ /* 0x040fe20000410000 */
[----:B------:R-:W-:Y:S01]  /*a510*/  LDSM.16.MT88.4 R156, [R230+0x12800] ;  /* 0x01280000e69c783b */ /* 0x000fe20000004200 */
[C---:B------:R-:W-:Y:S02]  /*a520*/  FMUL.FTZ R26, R0.reuse, R142 ;  /* 0x0000008e001a7220 */ /* 0x040fe40000410000 */
[C---:B------:R-:W-:Y:S01]  /*a530*/  FMUL.FTZ R27, R0.reuse, R143 ;  /* 0x0000008f001b7220 */ /* 0x040fe20000410000 */
[----:B------:R-:W-:Y:S01]  /*a540*/  MUFU.EX2 R184, R184 ;  /* 0x000000b800b87308 */ /* 0x000fe20000000800 */
[C---:B------:R-:W-:Y:S02]  /*a550*/  FMUL.FTZ R34, R0.reuse, R134 ;  /* 0x0000008600227220 */ /* 0x040fe40000410000 */
[----:B------:R-:W-:Y:S01]  /*a560*/  FMUL.FTZ R35, R0, R135 ;  /* 0x0000008700237220 */ /* 0x000fe20000410000 */
[----:B------:R-:W-:Y:S01]  /*a570*/  LDSM.16.MT88.4 R140, [R228+0x12000] ;  /* 0x01200000e48c783b */ /* 0x000fe20000004200 */
[--C-:B------:R-:W-:Y:S02]  /*a580*/  FFMA.FTZ R196, R171, c[0x0][0x23c], -R187.reuse ;  /* 0x00008f00abc47a23 */ /* 0x100fe400000108bb */
[----:B------:R-:W-:Y:S02]  /*a590*/  FFMA.FTZ R195, R170, c[0x0][0x23c], -R187 ;  /* 0x00008f00aac37a23 */ /* 0x000fe400000108bb */
[--C-:B------:R-:W-:Y:S01]  /*a5a0*/  FFMA.FTZ R197, R169, c[0x0][0x23c], -R177.reuse ;  /* 0x00008f00a9c57a23 */ /* 0x100fe200000108b1 */
[----:B------:R-:W1:Y:S01]  /*a5b0*/  MUFU.EX2 R183, R183 ;  /* 0x000000b700b77308 */ /* 0x000e620000000800 */
[--C-:B------:R-:W-:Y:S01]  /*a5c0*/  FFMA.FTZ R198, R168, c[0x0][0x23c], -R177.reuse ;  /* 0x00008f00a8c67a23 */ /* 0x100fe200000108b1 */
[----:B------:R-:W-:Y:S01]  /*a5d0*/  LDSM.16.MT88.4 R132, [R229+0x12000] ;  /* 0x01200000e584783b */ /* 0x000fe20000004200 */
[----:B------:R-:W-:Y:S01]  /*a5e0*/  FFMA.FTZ R207, R179, c[0x0][0x23c], -R177 ;  /* 0x00008f00b3cf7a23 */ /* 0x000fe200000108b1 */
[----:B---3--:R-:W-:Y:S01]  /*a5f0*/  F2FP.BF16.PACK_AB R161, R181, R182 ;  /* 0x000000b6b5a1723e */ /* 0x008fe200000010ff */
[C---:B------:R-:W-:Y:S02]  /*a600*/  FMUL.FTZ R36, R2.reuse, R36 ;  /* 0x0000002402247220 */ /* 0x040fe40000410000 */
[----:B------:R-:W-:Y:S02]  /*a610*/  FMUL.FTZ R37, R2, R37 ;  /* 0x0000002502257220 */ /* 0x000fe40000410000 */
[C---:B------:R-:W-:Y:S01]  /*a620*/  FMUL.FTZ R38, R0.reuse, R38 ;  /* 0x0000002600267220 */ /* 0x040fe20000410000 */
[----:B------:R-:W-:Y:S01]  /*a630*/  MUFU.EX2 R180, R180 ;  /* 0x000000b400b47308 */ /* 0x000fe20000000800 */
[----:B------:R-:W-:Y:S01]  /*a640*/  LDSM.16.MT88.4 R148, [R228+0x10800] ;  /* 0x01080000e494783b */ /* 0x000fe20000004200 */
[----:B------:R-:W-:Y:S02]  /*a650*/  FMUL.FTZ R39, R0, R39 ;  /* 0x0000002700277220 */ /* 0x000fe40000410000 */
[C---:B------:R-:W-:Y:S02]  /*a660*/  FMUL.FTZ R40, R2.reuse, R40 ;  /* 0x0000002802287220 */ /* 0x040fe40000410000 */
[----:B------:R-:W-:Y:S02]  /*a670*/  FMUL.FTZ R41, R2, R41 ;  /* 0x0000002902297220 */ /* 0x000fe40000410000 */
[C---:B------:R-:W-:Y:S01]  /*a680*/  FMUL.FTZ R42, R0.reuse, R42 ;  /* 0x0000002a002a7220 */ /* 0x040fe20000410000 */
[----:B------:R-:W-:Y:S01]  /*a690*/  LDSM.16.MT88.4 R168, [R228+0x12800] ;  /* 0x01280000e4a8783b */ /* 0x000fe20000004200 */
[----:B------:R-:W3:Y:S01]  /*a6a0*/  MUFU.EX2 R167, R167 ;  /* 0x000000a700a77308 */ /* 0x000ee20000000800 */
        /* <DEDUP_REMOVED lines=12> */
[----:B------:R-:W1:Y:S01]  /*a770*/  MUFU.EX2 R192, R192 ;  /* 0x000000c000c07308 */ /* 0x000e620000000800 */
[----:B------:R-:W-:Y:S02]  /*a780*/  FMUL.FTZ R53, R2, R53 ;  /* 0x0000003502357220 */ /* 0x000fe40000410000 */
[C---:B------:R-:W-:Y:S01]  /*a790*/  FMUL.FTZ R54, R0.reuse, R54 ;  /* 0x0000003600367220 */ /* 0x040fe20000410000 */
[----:B---3--:R-:W-:Y:S01]  /*a7a0*/  F2FP.BF16.PACK_AB R163, R167, R180 ;  /* 0x000000b4a7a3723e */ /* 0x008fe200000010ff */
[----:B------:R-:W-:Y:S02]  /*a7b0*/  FMUL.FTZ R55, R0, R55 ;  /* 0x0000003700377220 */ /* 0x000fe40000410000 */
[C---:B------:R-:W-:Y:S02]  /*a7c0*/  FMUL.FTZ R56, R2.reuse, R56 ;  /* 0x0000003802387220 */ /* 0x040fe40000410000 */
[----:B------:R-:W-:Y:S01]  /*a7d0*/  FMUL.FTZ R57, R2, R57 ;  /* 0x0000003902397220 */ /* 0x000fe20000410000 */
[----:B------:R-:W-:Y:S01]  /*a7e0*/  MUFU.EX2 R193, R193 ;  /* 0x000000c100c17308 */ /* 0x000fe20000000800 */
[C---:B------:R-:W-:Y:S05]  /*a7f0*/  HMMA.16816.F32.BF16 R4, R160.reuse, R12, R4 ;  /* 0x0000000ca004723c */ /* 0x040fea0000041804 */
[----:B------:R-:W-:Y:S02]  /*a800*/  FMUL.FTZ R58, R0, R58 ;  /* 0x0000003a003a7220 */ /* 0x000fe40000410000 */
[C---:B------:R-:W-:Y:S01]  /*a810*/  FMUL.FTZ R12, R2.reuse, R152 ;  /* 0x00000098020c7220 */ /* 0x040fe20000410000 */
[C---:B------:R-:W-:Y:S01]  /*a820*/  HMMA.16816.F32.BF16 R8, R160.reuse, R14, R8 ;  /* 0x0000000ea008723c */ /* 0x040fe20000041808 */
[----:B------:R-:W3:Y:S03]  /*a830*/  MUFU.EX2 R194, R194 ;  /* 0x000000c200c27308 */ /* 0x000ee60000000800 */
[----:B------:R-:W-:Y:S02]  /*a840*/  FMUL.FTZ R13, R2, R153 ;  /* 0x00000099020d7220 */ /* 0x000fe40000410000 */
[C---:B------:R-:W-:Y:S02]  /*a850*/  FMUL.FTZ R59, R0.reuse, R59 ;  /* 0x0000003b003b7220 */ /* 0x040fe40000410000 */
[C---:B------:R-:W-:Y:S03]  /*a860*/  FMUL.FTZ R14, R0.reuse, R154 ;  /* 0x0000009a000e7220 */ /* 0x040fe60000410000 */
[----:B------:R-:W-:Y:S01]  /*a870*/  MUFU.EX2 R196, R196 ;  /* 0x000000c400c47308 */ /* 0x000fe20000000800 */
[----:B------:R-:W-:Y:S02]  /*a880*/  FMUL.FTZ R15, R0, R155 ;  /* 0x0000009b000f7220 */ /* 0x000fe40000410000 */
[----:B------:R-:W4:Y:S01]  /*a890*/  LDSM.16.MT88.4 R152, [R228+0x10000] ;  /* 0x01000000e498783b */ /* 0x000f220000004200 */
[C---:B------:R-:W-:Y:S02]  /*a8a0*/  FMUL.FTZ R60, R2.reuse, R60 ;  /* 0x0000003c023c7220 */ /* 0x040fe40000410000 */
[----:B------:R-:W-:Y:S02]  /*a8b0*/  FMUL.FTZ R61, R2, R61 ;  /* 0x0000003d023d7220 */ /* 0x000fe40000410000 */
[C---:B------:R-:W-:Y:S02]  /*a8c0*/  HMMA.16816.F32.BF16 R12, R160.reuse, R20, R12 ;  /* 0x00000014a00c723c */ /* 0x040fe4000004180c */
[----:B------:R-:W5:Y:S01]  /*a8d0*/  MUFU.EX2 R195, R195 ;  /* 0x000000c300c37308 */ /* 0x000f620000000800 */
[C---:B------:R-:W-:Y:S02]  /*a8e0*/  FMUL.FTZ R62, R0.reuse, R62 ;  /* 0x0000003e003e7220 */ /* 0x040fe40000410000 */
[----:B------:R-:W-:Y:S02]  /*a8f0*/  FMUL.FTZ R63, R0, R63 ;  /* 0x0000003f003f7220 */ /* 0x000fe40000410000 */
[C---:B------:R-:W-:Y:S01]  /*a900*/  FMUL.FTZ R20, R2.reuse, R144 ;  /* 0x0000009002147220 */ /* 0x040fe20000410000 */
[C---:B------:R-:W-:Y:S04]  /*a910*/  HMMA.16816.F32.BF16 R16, R160.reuse, R22, R16 ;  /* 0x00000016a010723c */ /* 0x040fe80000041810 */
[C---:B------:R-:W-:Y:S01]  /*a920*/  FMUL.FTZ R21, R2.reuse, R145 ;  /* 0x0000009102157220 */ /* 0x040fe20000410000 */
[----:B------:R-:W-:Y:S01]  /*a930*/  MUFU.EX2 R197, R197 ;  /* 0x000000c500c57308 */ /* 0x000fe20000000800 */
[----:B------:R-:W-:Y:S02]  /*a940*/  FMUL.FTZ R64, R2, R64 ;  /* 0x0000004002407220 */ /* 0x000fe40000410000 */
[C---:B------:R-:W-:Y:S04]  /*a950*/  FMUL.FTZ R22, R0.reuse, R146 ;  /* 0x0000009200167220 */ /* 0x040fe80000410000 */
[----:B------:R-:W-:Y:S02]  /*a960*/  FMUL.FTZ R23, R0, R147 ;  /* 0x0000009300177220 */ /* 0x000fe40000410000 */
[----:B------:R-:W1:Y:S01]  /*a970*/  LDSM.16.MT88.4 R144, [R232+0x12000] ;  /* 0x01200000e890783b */ /* 0x000e620000004200 */
[----:B------:R-:W-:Y:S01]  /*a980*/  FMUL.FTZ R65, R2, R65 ;  /* 0x0000004102417220 */ /* 0x000fe20000410000 */
[----:B------:R-:W1:Y:S01]  /*a990*/  MUFU.EX2 R198, R198 ;  /* 0x000000c600c67308 */ /* 0x000e620000000800 */
[C---:B------:R-:W-:Y:S02]  /*a9a0*/  FMUL.FTZ R66, R0.reuse, R66 ;  /* 0x0000004200427220 */ /* 0x040fe40000410000 */
[C---:B------:R-:W-:Y:S03]  /*a9b0*/  HMMA.16816.F32.BF16 R20, R160.reuse, R28, R20 ;  /* 0x0000001ca014723c */ /* 0x040fe60000041814 */
[----:B------:R-:W-:Y:S02]  /*a9c0*/  FMUL.FTZ R67, R0, R67 ;  /* 0x0000004300437220 */ /* 0x000fe40000410000 */
[C---:B------:R-:W-:Y:S02]  /*a9d0*/  FMUL.FTZ R68, R2.reuse, R68 ;  /* 0x0000004402447220 */ /* 0x040fe40000410000 */
[C---:B------:R-:W-:Y:S01]  /*a9e0*/  FMUL.FTZ R28, R2.reuse, R136 ;  /* 0x00000088021c7220 */ /* 0x040fe20000410000 */
[C---:B------:R-:W-:Y:S01]  /*a9f0*/  HMMA.16816.F32.BF16 R24, R160.reuse, R30, R24 ;  /* 0x0000001ea018723c */ /* 0x040fe20000041818 */
[----:B------:R-:W-:Y:S03]  /*aa00*/  MUFU.EX2 R207, R207 ;  /* 0x000000cf00cf7308 */ /* 0x000fe60000000800 */
[C---:B------:R-:W-:Y:S02]  /*aa10*/  FMUL.FTZ R29, R2.reuse, R137 ;  /* 0x00000089021d7220 */ /* 0x040fe40000410000 */
[----:B------:R-:W-:Y:S02]  /*aa20*/  FMUL.FTZ R69, R2, R69 ;  /* 0x0000004502457220 */ /* 0x000fe40000410000 */
[C---:B------:R-:W-:Y:S04]  /*aa30*/  FMUL.FTZ R30, R0.reuse, R138 ;  /* 0x0000008a001e7220 */ /* 0x040fe80000410000 */
[C---:B------:R-:W-:Y:S02]  /*aa40*/  FMUL.FTZ R31, R0.reuse, R139 ;  /* 0x0000008b001f7220 */ /* 0x040fe40000410000 */
[----:B------:R-:W2:Y:S01]  /*aa50*/  LDSM.16.MT88.4 R136, [R230+0x12000] ;  /* 0x01200000e688783b */ /* 0x000ea20000004200 */
[C---:B------:R-:W-:Y:S02]  /*aa60*/  FMUL.FTZ R70, R0.reuse, R70 ;  /* 0x0000004600467220 */ /* 0x040fe40000410000 */
[----:B------:R-:W-:Y:S02]  /*aa70*/  FMUL.FTZ R71, R0, R71 ;  /* 0x0000004700477220 */ /* 0x000fe40000410000 */
[C---:B----4-:R-:W-:Y:S03]  /*aa80*/  HMMA.16816.F32.BF16 R28, R160.reuse, R152, R28 ;  /* 0x00000098a01c723c */ /* 0x050fe6000004181c */
[C---:B------:R-:W-:Y:S02]  /*aa90*/  FMUL.FTZ R72, R2.reuse, R72 ;  /* 0x0000004802487220 */ /* 0x040fe40000410000 */
[----:B------:R-:W-:Y:S02]  /*aaa0*/  FMUL.FTZ R73, R2, R73 ;  /* 0x0000004902497220 */ /* 0x000fe40000410000 */
[C---:B------:R-:W-:Y:S01]  /*aab0*/  FMUL.FTZ R74, R0.reuse, R74 ;  /* 0x0000004a004a7220 */ /* 0x040fe20000410000 */
[C---:B------:R-:W-:Y:S01]  /*aac0*/  HMMA.16816.F32.BF16 R32, R160.reuse, R154, R32 ;  /* 0x0000009aa020723c */ /* 0x040fe20000041820 */
[----:B------:R-:W-:Y:S03]  /*aad0*/  LDSM.16.MT88.4 R152, [R232+0x12800] ;  /* 0x01280000e898783b */ /* 0x000fe60000004200 */
[----:B------:R-:W-:Y:S02]  /*aae0*/  FMUL.FTZ R75, R0, R75 ;  /* 0x0000004b004b7220 */ /* 0x000fe40000410000 */
[C---:B------:R-:W-:Y:S02]  /*aaf0*/  FMUL.FTZ R76, R2.reuse, R76 ;  /* 0x0000004c024c7220 */ /* 0x040fe40000410000 */
[C---:B-1----:R-:W-:Y:S04]  /*ab00*/  HMMA.16816.F32.BF16 R36, R160.reuse, R144, R36 ;  /* 0x00000090a024723c */ /* 0x042fe80000041824 */
[----:B------:R-:W-:Y:S02]  /*ab10*/  FMUL.FTZ R77, R2, R77 ;  /* 0x0000004d024d7220 */ /* 0x000fe40000410000 */
[C---:B------:R-:W-:Y:S02]  /*ab20*/  FMUL.FTZ R78, R0.reuse, R78 ;  /* 0x0000004e004e7220 */ /* 0x040fe40000410000 */
[C---:B------:R-:W-:Y:S01]  /*ab30*/  HMMA.16816.F32.BF16 R40, R160.reuse, R146, R40 ;  /* 0x00000092a028723c */ /* 0x040fe20000041828 */
[----:B------:R-:W-:Y:S03]  /*ab40*/  LDSM.16.MT88.4 R144, [R229+0x10800] ;  /* 0x01080000e590783b */ /* 0x000fe60000004200 */
        /* <DEDUP_REMOVED lines=22> */
[----:B------:R-:W4:Y:S03]  /*acb0*/  LDSM.16.MT88.4 R140, [R229+0x14000] ;  /* 0x01400000e58c783b */ /* 0x000f260000004200 */
        /* <DEDUP_REMOVED lines=18> */
[C---:B----4-:R-:W-:Y:S04]  /*ade0*/  HMMA.16816.F32.BF16 R84, R160.reuse, R140, R84 ;  /* 0x0000008ca054723c */ /* 0x050fe80000041854 */
        /* <DEDUP_REMOVED lines=38> */
[----:B------:R-:W-:Y:S03]  /*b050*/  FMUL.FTZ R129, R2, R129 ;  /* 0x0000008102817220 */ /* 0x000fe60000410000 */
[C---:B--2---:R-:W-:Y:S03]  /*b060*/  HMMA.16816.F32.BF16 R124, R160.reuse, R132, R124 ;  /* 0x00000084a07c723c */ /* 0x044fe6000004187c */
[C---:B------:R-:W-:Y:S02]  /*b070*/  FMUL.FTZ R130, R0.reuse, R130 ;  /* 0x0000008200827220 */ /* 0x040fe40000410000 */
[----:B------:R-:W-:Y:S02]  /*b080*/  FMUL.FTZ R131, R0, R131 ;  /* 0x0000008300837220 */ /* 0x000fe40000410000 */
[----:B------:R-:W-:Y:S01]  /*b090*/  F2FP.BF16.PACK_AB R132, R192, R191 ;  /* 0x000000bfc084723e */ /* 0x000fe200000010ff */
[--C-:B------:R-:W-:Y:S01]  /*b0a0*/  FFMA.FTZ R204, R210, c[0x0][0x23c], -R187.reuse ;  /* 0x00008f00d2cc7a23 */ /* 0x100fe200000108bb */
[----:B---3--:R-:W-:Y:S03]  /*b0b0*/  F2FP.BF16.PACK_AB R133, R194, R193 ;  /* 0x000000c1c285723e */ /* 0x008fe600000010ff */
[----:B------:R-:W-:Y:S01]  /*b0c0*/  HMMA.16816.F32.BF16 R128, R160, R134, R128 ;  /* 0x00000086a080723c */ /* 0x000fe20000041880 */
[----:B------:R-:W2:Y:S01]  /*b0d0*/  LDSM.16.MT88.4 R160, [R229+0x12800] ;  /* 0x01280000e5a0783b */ /* 0x000ea20000004200 */
[----:B------:R-:W-:Y:S01]  /*b0e0*/  MUFU.EX2 R204, R204 ;  /* 0x000000cc00cc7308 */ /* 0x000fe20000000800 */
[----:B------:R-:W-:Y:S02]  /*b0f0*/  FFMA.FTZ R205, R209, c[0x0][0x23c], -R187 ;  /* 0x00008f00d1cd7a23 */ /* 0x000fe400000108bb */
[----:B------:R-:W-:Y:S02]  /*b100*/  FFMA.FTZ R206, R208, c[0x0][0x23c], -R177 ;  /* 0x00008f00d0ce7a23 */ /* 0x000fe400000108b1 */
[----:B-----5:R-:W-:Y:S01]  /*b110*/  F2FP.BF16.PACK_AB R134, R195, R196 ;  /* 0x000000c4c386723e */ /* 0x020fe200000010ff */
[----:B------:R-:W-:Y:S01]  /*b120*/  FFMA.FTZ R208, R178, c[0x0][0x23c], -R187 ;  /* 0x00008f00b2d07a23 */ /* 0x000fe200000108bb */
[----:B------:R-:W-:Y:S03]  /*b130*/  F2FP.BF16.PACK_AB R135, R198, R197 ;  /* 0x000000c5c687723e */ /* 0x000fe600000010ff */
[----:B------:R-:W-:Y:S01]  /*b140*/  FFMA.FTZ R203, R203, c[0x0][0x23c], -R177 ;  /* 0x00008f00cbcb7a23 */ /* 0x000fe200000108b1 */
[----:B------:R-:W-:Y:S01]  /*b150*/  MUFU.EX2 R205, R205 ;  /* 0x000000cd00cd7308 */ /* 0x000fe20000000800 */
[--C-:B------:R-:W-:Y:S02]  /*b160*/  FFMA.FTZ R202, R202, c[0x0][0x23c], -R187.reuse ;  /* 0x00008f00caca7a23 */ /* 0x100fe400000108bb */
[C---:B----4-:R-:W-:Y:S05]  /*b170*/  HMMA.16816.F32.BF16 R4, R132.reuse, R140, R4 ;  /* 0x0000008c8404723c */ /* 0x050fea0000041804 */
[----:B------:R-:W-:Y:S02]  /*b180*/  FFMA.FTZ R201, R201, c[0x0][0x23c], -R187 ;  /* 0x00008f00c9c97a23 */ /* 0x000fe400000108bb */
[--C-:B------:R-:W-:Y:S01]  /*b190*/  FFMA.FTZ R200, R200, c[0x0][0x23c], -R177.reuse ;  /* 0x00008f00c8c87a23 */ /* 0x100fe200000108b1 */
[C---:B------:R-:W-:Y:S01]  /*b1a0*/  HMMA.16816.F32.BF16 R8, R132.reuse, R142, R8 ;  /* 0x0000008e8408723c */ /* 0x040fe20000041808 */
[----:B------:R-:W3:Y:S01]  /*b1b0*/  LDSM.16.MT88.4 R140, [R230+0x14800] ;  /* 0x01480000e68c783b */ /* 0x000ee20000004200 */
[----:B------:R-:W4:Y:S02]  /*b1c0*/  MUFU.EX2 R206, R206 ;  /* 0x000000ce00ce7308 */ /* 0x000f240000000800 */
[----:B------:R-:W-:Y:S02]  /*b1d0*/  FFMA.FTZ R199, R199, c[0x0][0x23c], -R177 ;  /* 0x00008f00c7c77a23 */ /* 0x000fe400000108b1 */
[--C-:B------:R-:W-:Y:S02]  /*b1e0*/  FFMA.FTZ R189, R189, c[0x0][0x23c], -R187.reuse ;  /* 0x00008f00bdbd7a23 */ /* 0x100fe400000108bb */
[C---:B-1----:R-:W-:Y:S04]  /*b1f0*/  HMMA.16816.F32.BF16 R12, R132.reuse, R136, R12 ;  /* 0x00000088840c723c */ /* 0x042fe8000004180c */
[--C-:B------:R-:W-:Y:S01]  /*b200*/  FFMA.FTZ R190, R190, c[0x0][0x23c], -R187.reuse ;  /* 0x00008f00bebe7a23 */ /* 0x100fe200000108bb */
[----:B------:R-:W1:Y:S01]  /*b210*/  MUFU.EX2 R203, R203 ;  /* 0x000000cb00cb7308 */ /* 0x000e620000000800 */
[----:B------:R-:W-:Y:S02]  /*b220*/  FFMA.FTZ R187, R176, c[0x0][0x23c], -R187 ;  /* 0x00008f00b0bb7a23 */ /* 0x000fe400000108bb */
[C---:B------:R-:W-:Y:S01]  /*b230*/  HMMA.16816.F32.BF16 R16, R132.reuse, R138, R16 ;  /* 0x0000008a8410723c */ /* 0x040fe20000041810 */
[----:B------:R-:W5:Y:S03]  /*b240*/  LDSM.16.MT88.4 R136, [R229+0x14800] ;  /* 0x01480000e588783b */ /* 0x000f660000004200 */
[--C-:B------:R-:W-:Y:S02]  /*b250*/  FFMA.FTZ R188, R188, c[0x0][0x23c], -R177.reuse ;  /* 0x00008f00bcbc7a23 */ /* 0x100fe400000108b1 */
[--C-:B------:R-:W-:Y:S01]  /*b260*/  FFMA.FTZ R166, R166, c[0x0][0x23c], -R177.reuse ;  /* 0x00008f00a6a67a23 */ /* 0x100fe200000108b1 */
[----:B------:R-:W-:Y:S01]  /*b270*/  MUFU.EX2 R187, R187 ;  /* 0x000000bb00bb7308 */ /* 0x000fe20000000800 */
[C---:B------:R-:W-:Y:S04]  /*b280*/  HMMA.16816.F32.BF16 R20, R132.reuse, R144, R20 ;  /* 0x000000908414723c */ /* 0x040fe80000041814 */
[----:B------:R-:W-:Y:S02]  /*b290*/  FFMA.FTZ R177, R165, c[0x0][0x23c], -R177 ;  /* 0x00008f00a5b17a23 */ /* 0x000fe400000108b1 */
[----:B------:R-:W-:Y:S02]  /*b2a0*/  FFMA.FTZ R182, R0, R252, R182 ;  /* 0x000000fc00b67223 */ /* 0x000fe400000100b6 */
[C---:B------:R-:W-:Y:S01]  /*b2b0*/  HMMA.16816.F32.BF16 R24, R132.reuse, R146, R24 ;  /* 0x000000928418723c */ /* 0x040fe20000041818 */
[----:B------:R-:W1:Y:S01]  /*b2c0*/  LDSM.16.MT88.4 R144, [R228+0x14800] ;  /* 0x01480000e490783b */ /* 0x000e620000004200 */
[----:B------:R2:W-:Y:S02]  /*b2d0*/  MUFU.EX2 R165, R177 ;  /* 0x000000b100a57308 */ /* 0x0005e40000000800 */
[----:B------:R-:W-:Y:S01]  /*b2e0*/  FFMA.FTZ R186, R2, R211, R186 ;  /* 0x000000d302ba7223 */ /* 0x000fe200000100ba */
[----:B------:R-:W-:Y:S01]  /*b2f0*/  MOV R2, R164 ;  /* 0x000000a400027202 */ /* 0x000fe20000000f00 */
[----:B------:R-:W-:Y:S02]  /*b300*/  FADD.FTZ R182, R181, R182 ;  /* 0x000000b6b5b67221 */ /* 0x000fe40000010000 */
[C---:B------:R-:W-:Y:S04]  /*b310*/  HMMA.16816.F32.BF16 R28, R132.reuse, R148, R28 ;  /* 0x00000094841c723c */ /* 0x040fe8000004181c */
[----:B------:R-:W-:Y:S01]  /*b320*/  MUFU.EX2 R202, R202 ;  /* 0x000000ca00ca7308 */ /* 0x000fe20000000800 */
[----:B------:R-:W-:Y:S02]  /*b330*/  FADD.FTZ R186, R185, R186 ;  /* 0x000000bab9ba7221 */ /* 0x000fe40000010000 */
[----:B------:R-:W-:Y:S01]  /*b340*/  FADD.FTZ R182, R180, R182 ;  /* 0x000000b6b4b67221 */ /* 0x000fe20000010000 */
[C---:B------:R-:W-:Y:S01]  /*b350*/  HMMA.16816.F32.BF16 R32, R132.reuse, R150, R32 ;  /* 0x000000968420723c */ /* 0x040fe20000041820 */
[----:B------:R-:W1:Y:S03]  /*b360*/  LDSM.16.MT88.4 R148, [R232+0x16800] ;  /* 0x01680000e894783b */ /* 0x000e660000004200 */
[----:B------:R-:W-:Y:S02]  /*b370*/  FADD.FTZ R186, R184, R186 ;  /* 0x000000bab8ba7221 */ /* 0x000fe40000010000 */
[----:B------:R-:W1:Y:S01]  /*b380*/  MUFU.EX2 R201, R201 ;  /* 0x000000c900c97308 */ /* 0x000e620000000800 */
[----:B------:R-:W-:Y:S01]  /*b390*/  FADD.FTZ R167, R167, R182 ;  /* 0x000000b6a7a77221 */ /* 0x000fe20000010000 */
[C---:B------:R-:W-:Y:S01]  /*b3a0*/  HMMA.16816.F32.BF16 R36, R132.reuse, R152, R36 ;  /* 0x000000988424723c */ /* 0x040fe20000041824 */
[----:B--2---:R-:W-:Y:S03]  /*b3b0*/  LDSM.16.MT88.4 R176, [R228+0x15800] ;  /* 0x01580000e4b0783b */ /* 0x004fe60000004200 */
[----:B------:R-:W-:Y:S02]  /*b3c0*/  FADD.FTZ R183, R183, R186 ;  /* 0x000000bab7b77221 */ /* 0x000fe40000010000 */
[----:B------:R-:W-:Y:S02]  /*b3d0*/  FADD.FTZ R167, R193, R167 ;  /* 0x000000a7c1a77221 */ /* 0x000fe40000010000 */
[C---:B------:R-:W-:Y:S01]  /*b3e0*/  HMMA.16816.F32.BF16 R40, R132.reuse, R154, R40 ;  /* 0x0000009a8428723c */ /* 0x040fe20000041828 */
[----:B------:R-:W-:Y:S01]  /*b3f0*/  MUFU.EX2 R200, R200 ;  /* 0x000000c800c87308 */ /* 0x000fe20000000800 */
[----:B------:R-:W-:Y:S02]  /*b400*/  LDSM.16.MT88.4 R152, [R228+0x11000] ;  /* 0x01100000e498783b */ /* 0x000fe40000004200 */
[----:B------:R-:W-:Y:S02]  /*b410*/  FADD.FTZ R183, R191, R183 ;  /* 0x000000b7bfb77221 */ /* 0x000fe40000010000 */
[----:B------:R-:W-:Y:S02]  /*b420*/  FADD.FTZ R194, R194, R167 ;  /* 0x000000a7c2c27221 */ /* 0x000fe40000010000 */
[C---:B------:R-:W-:Y:S03]  /*b430*/  HMMA.16816.F32.BF16 R44, R132.reuse, R156, R44 ;  /* 0x0000009c842c723c */ /* 0x040fe6000004182c */
[----:B------:R-:W2:Y:S01]  /*b440*/  MUFU.EX2 R199, R199 ;  /* 0x000000c700c77308 */ /* 0x000ea20000000800 */
[----:B------:R-:W-:Y:S02]  /*b450*/  FADD.FTZ R192, R192, R183 ;  /* 0x000000b7c0c07221 */ /* 0x000fe40000010000 */
[----:B------:R-:W-:Y:S02]  /*b460*/  FADD.FTZ R194, R197, R194 ;  /* 0x000000c2c5c27221 */ /* 0x000fe40000010000 */
[C---:B------:R-:W-:Y:S01]  /*b470*/  HMMA.16816.F32.BF16 R48, R132.reuse, R158, R48 ;  /* 0x0000009e8430723c */ /* 0x040fe20000041830 */
[----:B------:R-:W-:Y:S03]  /*b480*/  LDSM.16.MT88.4 R156, [R230+0x13000] ;  /* 0x01300000e69c783b */ /* 0x000fe60000004200 */
[----:B------:R-:W-:Y:S01]  /*b490*/  FADD.FTZ R192, R196, R192 ;  /* 0x000000c0c4c07221 */ /* 0x000fe20000010000 */
[----:B------:R-:W1:Y:S01]  /*b4a0*/  MUFU.EX2 R189, R189 ;  /* 0x000000bd00bd7308 */ /* 0x000e620000000800 */
[----:B------:R-:W-:Y:S02]  /*b4b0*/  FADD.FTZ R198, R198, R194 ;  /* 0x000000c2c6c67221 */ /* 0x000fe40000010000 */
[C---:B------:R-:W-:Y:S04]  /*b4c0*/  HMMA.16816.F32.BF16 R52, R132.reuse, R160, R52 ;  /* 0x000000a08434723c */ /* 0x040fe80000041834 */
[----:B------:R-:W-:Y:S02]  /*b4d0*/  FADD.FTZ R195, R195, R192 ;  /* 0x000000c0c3c37221 */ /* 0x000fe40000010000 */
[----:B----4-:R-:W-:Y:S01]  /*b4e0*/  FADD.FTZ R198, R206, R198 ;  /* 0x000000c6cec67221 */ /* 0x010fe20000010000 */
[----:B------:R-:W4:Y:S01]  /*b4f0*/  MUFU.EX2 R190, R190 ;  /* 0x000000be00be7308 */ /* 0x000f220000000800 */
[C---:B------:R-:W-:Y:S01]  /*b500*/  HMMA.16816.F32.BF16 R56, R132.reuse, R162, R56 ;  /* 0x000000a28438723c */ /* 0x040fe20000041838 */
[----:B------:R-:W-:Y:S03]  /*b510*/  LDSM.16.MT88.4 R160, [R229+0x13000] ;  /* 0x01300000e5a0783b */ /* 0x000fe60000004200 */
[----:B------:R-:W-:Y:S04]  /*b520*/  FADD.FTZ R195, R204, R195 ;  /* 0x000000c3ccc37221 */ /* 0x000fe80000010000 */
[C---:B------:R-:W-:Y:S01]  /*b530*/  HMMA.16816.F32.BF16 R60, R132.reuse, R168, R60 ;  /* 0x000000a8843c723c */ /* 0x040fe2000004183c */
[----:B------:R-:W-:Y:S07]  /*b540*/  MUFU.EX2 R188, R188 ;  /* 0x000000bc00bc7308 */ /* 0x000fee0000000800 */
[C---:B------:R-:W-:Y:S01]  /*b550*/  HMMA.16816.F32.BF16 R64, R132.reuse, R170, R64 ;  /* 0x000000aa8440723c */ /* 0x040fe20000041840 */
[----:B------:R-:W-:Y:S02]  /*b560*/  LDSM.16.MT88.4 R168, [R228+0x13000] ;  /* 0x01300000e4a8783b */ /* 0x000fe40000004200 */
[----:B------:R-:W1:Y:S05]  /*b570*/  MUFU.EX2 R208, R208 ;  /* 0x000000d000d07308 */ /* 0x000e6a0000000800 */
[C---:B------:R-:W-:Y:S05]  /*b580*/  HMMA.16816.F32.BF16 R68, R132.reuse, R172, R68 ;  /* 0x000000ac8444723c */ /* 0x040fea0000041844 */
[----:B------:R-:W1:Y:S03]  /*b590*/  MUFU.EX2 R166, R166 ;  /* 0x000000a600a67308 */ /* 0x000e660000000800 */
[C---:B------:R-:W-:Y:S01]  /*b5a0*/  HMMA.16816.F32.BF16 R72, R132.reuse, R174, R72 ;  /* 0x000000ae8448723c */ /* 0x040fe20000041848 */
[----:B------:R-:W-:Y:S07]  /*b5b0*/  LDSM.16.MT88.4 R172, [R232+0x15000] ;  /* 0x01500000e8ac783b */ /* 0x000fee0000004200 */
[C---:B---3--:R-:W-:Y:S08]  /*b5c0*/  HMMA.16816.F32.BF16 R76, R132.reuse, R140, R76 ;  /* 0x0000008c844c723c */ /* 0x048ff0000004184c */
[C---:B------:R-:W-:Y:S01]  /*b5d0*/  HMMA.16816.F32.BF16 R80, R132.reuse, R142, R80 ;  /* 0x0000008e8450723c */ /* 0x040fe20000041850 */
[----:B------:R-:W3:Y:S07]  /*b5e0*/  LDSM.16.MT88.4 R140, [R230+0x16800] ;  /* 0x01680000e68c783b */ /* 0x000eee0000004200 */
[C---:B-----5:R-:W-:Y:S08]  /*b5f0*/  HMMA.16816.F32.BF16 R84, R132.reuse, R136, R84 ;  /* 0x000000888454723c */ /* 0x060ff00000041854 */
[C---:B------:R-:W-:Y:S01]  /*b600*/  HMMA.16816.F32.BF16 R88, R132.reuse, R138, R88 ;  /* 0x0000008a8458723c */ /* 0x040fe20000041858 */
[----:B------:R-:W5:Y:S07]  /*b610*/  LDSM.16.MT88.4 R136, [R229+0x16800] ;  /* 0x01680000e588783b */ /* 0x000f6e0000004200 */
[C---:B-1----:R-:W-:Y:S08]  /*b620*/  HMMA.16816.F32.BF16 R92, R132.reuse, R144, R92 ;  /* 0x00000090845c723c */ /* 0x042ff0000004185c */
[C---:B------:R-:W-:Y:S01]  /*b630*/  HMMA.16816.F32.BF16 R96, R132.reuse, R146, R96 ;  /* 0x000000928460723c */ /* 0x040fe20000041860 */
[----:B------:R-:W1:Y:S07]  /*b640*/  LDSM.16.MT88.4 R144, [R228+0x16800] ;  /* 0x01680000e490783b */ /* 0x000e6e0000004200 */
[C---:B------:R-:W-:Y:S08]  /*b650*/  HMMA.16816.F32.BF16 R100, R132.reuse, R148, R100 ;  /* 0x000000948464723c */ /* 0x040ff00000041864 */
        /* <DEDUP_REMOVED lines=9> */
[----:B------:R-:W-:Y:S01]  /*b6f0*/  HMMA.16816.F32.BF16 R128, R132, R146, R128 ;  /* 0x000000928480723c */ /* 0x000fe20000041880 */
[----:B------:R-:W1:Y:S06]  /*b700*/  LDSM.16.MT88.4 R144, [R232+0x13000] ;  /* 0x01300000e890783b */ /* 0x000e6c0000004200 */
[C---:B------:R-:W-:Y:S01]  /*b710*/  F2FP.BF16.PACK_AB R132, R205.reuse, R204 ;  /* 0x000000cccd84723e */ /* 0x040fe200000010ff */
[----:B------:R-:W-:Y:S01]  /*b720*/  FADD.FTZ R205, R205, R195 ;  /* 0x000000c3cdcd7221 */ /* 0x000fe20000010000 */
[----:B------:R-:W-:Y:S03]  /*b730*/  F2FP.BF16.PACK_AB R133, R203, R206 ;  /* 0x000000cecb85723e */ /* 0x000fe600000010ff */
[----:B------:R-:W-:Y:S01]  /*b740*/  F2FP.BF16.PACK_AB R134, R201, R202 ;  /* 0x000000cac986723e */ /* 0x000fe200000010ff */
[----:B------:R-:W-:Y:S01]  /*b750*/  FADD.FTZ R205, R202, R205 ;  /* 0x000000cdcacd7221 */ /* 0x000fe20000010000 */
[----:B--2---:R-:W-:Y:S01]  /*b760*/  F2FP.BF16.PACK_AB R135, R199, R200 ;  /* 0x000000c8c787723e */ /* 0x004fe200000010ff */
[----:B------:R-:W-:Y:S02]  /*b770*/  FADD.FTZ R203, R203, R198 ;  /* 0x000000c6cbcb7221 */ /* 0x000fe40000010000 */
[----:B------:R-:W-:Y:S02]  /*b780*/  FADD.FTZ R201, R201, R205 ;  /* 0x000000cdc9c97221 */ /* 0x000fe40000010000 */
[----:B------:R-:W-:Y:S02]  /*b790*/  FADD.FTZ R203, R200, R203 ;  /* 0x000000cbc8cb7221 */ /* 0x000fe40000010000 */
[C---:B---3--:R-:W-:Y:S03]  /*b7a0*/  HMMA.16816.F32.BF16 R4, R132.reuse, R140, R4 ;  /* 0x0000008c8404723c */ /* 0x048fe60000041804 */
[----:B------:R-:W-:Y:S02]  /*b7b0*/  FADD.FTZ R201, R189, R201 ;  /* 0x000000c9bdc97221 */ /* 0x000fe40000010000 */
[----:B------:R-:W-:Y:S02]  /*b7c0*/  FADD.FTZ R199, R199, R203 ;  /* 0x000000cbc7c77221 */ /* 0x000fe40000010000 */
[----:B----4-:R-:W-:Y:S01]  /*b7d0*/  FADD.FTZ R201, R190, R201 ;  /* 0x000000c9bec97221 */ /* 0x010fe20000010000 */
[C---:B------:R-:W-:Y:S01]  /*b7e0*/  HMMA.16816.F32.BF16 R8, R132.reuse, R142, R8 ;  /* 0x0000008e8408723c */ /* 0x040fe20000041808 */
[----:B------:R-:W2:Y:S03]  /*b7f0*/  LDSM.16.MT88.4 R140, [R230+0x15000] ;  /* 0x01500000e68c783b */ /* 0x000ea60000004200 */
[----:B------:R-:W-:Y:S02]  /*b800*/  FADD.FTZ R201, R208, R201 ;  /* 0x000000c9d0c97221 */ /* 0x000fe40000010000 */
[----:B------:R-:W-:Y:S02]  /*b810*/  FADD.FTZ R199, R188, R199 ;  /* 0x000000c7bcc77221 */ /* 0x000fe40000010000 */
[C---:B-----5:R-:W-:Y:S04]  /*b820*/  HMMA.16816.F32.BF16 R12, R132.reuse, R136, R12 ;  /* 0x00000088840c723c */ /* 0x060fe8000004180c */
[----:B------:R-:W-:Y:S02]  /*b830*/  FADD.FTZ R0, R187, R201 ;  /* 0x000000c9bb007221 */ /* 0x000fe40000010000 */
[----:B------:R-:W-:Y:S02]  /*b840*/  FADD.FTZ R199, R207, R199 ;  /* 0x000000c7cfc77221 */ /* 0x000fe40000010000 */
[C---:B------:R-:W-:Y:S01]  /*b850*/  HMMA.16816.F32.BF16 R16, R132.reuse, R138, R16 ;  /* 0x0000008a8410723c */ /* 0x040fe20000041810 */
[----:B------:R-:W3:Y:S03]  /*b860*/  LDSM.16.MT88.4 R136, [R229+0x15000] ;  /* 0x01500000e588783b */ /* 0x000ee60000004200 */
[----:B------:R-:W-:Y:S04]  /*b870*/  FADD.FTZ R199, R166, R199 ;  /* 0x000000c7a6c77221 */ /* 0x000fe80000010000 */
[C---:B------:R-:W-:Y:S01]  /*b880*/  HMMA.16816.F32.BF16 R20, R132.reuse, R148, R20 ;  /* 0x000000948414723c */ /* 0x040fe20000041814 */
[----:B------:R4:W-:Y:S03]  /*b890*/  STL [R1], R0 ;  /* 0x0000000001007387 */ /* 0x0009e60000100800 */
[----:B------:R-:W-:Y:S04]  /*b8a0*/  FADD.FTZ R252, R165, R199 ;  /* 0x000000c7a5fc7221 */ /* 0x000fe80000010000 */
[C---:B------:R-:W-:Y:S01]  /*b8b0*/  HMMA.16816.F32.BF16 R24, R132.reuse, R150, R24 ;  /* 0x000000968418723c */ /* 0x040fe20000041818 */
[----:B------:R-:W-:Y:S07]  /*b8c0*/  LDSM.16.MT88.4 R148, [R232+0x17000] ;  /* 0x01700000e894783b */ /* 0x000fee0000004200 */
[C---:B------:R-:W-:Y:S08]  /*b8d0*/  HMMA.16816.F32.BF16 R28, R132.reuse, R152, R28 ;  /* 0x00000098841c723c */ /* 0x040ff0000004181c */
[C---:B------:R-:W-:Y:S04]  /*b8e0*/  HMMA.16816.F32.BF16 R32, R132.reuse, R154, R32 ;  /* 0x0000009a8420723c */ /* 0x040fe80000041820 */
[----:B----4-:R-:W-:Y:S04]  /*b8f0*/  MOV R0, R3 ;  /* 0x0000000300007202 */ /* 0x010fe80000000f00 */
[C---:B-1----:R-:W-:Y:S08]  /*b900*/  HMMA.16816.F32.BF16 R36, R132.reuse, R144, R36 ;  /* 0x000000908424723c */ /* 0x042ff00000041824 */
[C---:B------:R-:W-:Y:S01]  /*b910*/  HMMA.16816.F32.BF16 R40, R132.reuse, R146, R40 ;  /* 0x000000928428723c */ /* 0x040fe20000041828 */
[----:B------:R-:W1:Y:S07]  /*b920*/  LDSM.16.MT88.4 R144, [R228+0x15000] ;  /* 0x01500000e490783b */ /* 0x000e6e0000004200 */
[C---:B------:R-:W-:Y:S08]  /*b930*/  HMMA.16816.F32.BF16 R44, R132.reuse, R156, R44 ;  /* 0x0000009c842c723c */ /* 0x040ff0000004182c */
[C---:B------:R-:W-:Y:S01]  /*b940*/  HMMA.16816.F32.BF16 R48, R132.reuse, R158, R48 ;  /* 0x0000009e8430723c */ /* 0x040fe20000041830 */
[----:B------:R-:W-:Y:S07]  /*b950*/  LDSM.16.MT88.4 R156, [R232+0x11800] ;  /* 0x01180000e89c783b */ /* 0x000fee0000004200 */
[C---:B------:R-:W-:Y:S08]  /*b960*/  HMMA.16816.F32.BF16 R52, R132.reuse, R160, R52 ;  /* 0x000000a08434723c */ /* 0x040ff00000041834 */
[C---:B------:R-:W-:Y:S08]  /*b970*/  HMMA.16816.F32.BF16 R56, R132.reuse, R162, R56 ;  /* 0x000000a28438723c */ /* 0x040ff00000041838 */
[C---:B------:R-:W-:Y:S07]  /*b980*/  HMMA.16816.F32.BF16 R60, R132.reuse, R168, R60 ;  /* 0x000000a8843c723c */ /* 0x040fee000004183c */
[----:B------:R-:W-:Y:S01]  /*b990*/  F2FP.BF16.PACK_AB R168, R190, R189 ;  /* 0x000000bdbea8723e */ /* 0x000fe200000010ff */
[C---:B------:R-:W-:Y:S04]  /*b9a0*/  HMMA.16816.F32.BF16 R64, R132.reuse, R170, R64 ;  /* 0x000000aa8440723c */ /* 0x040fe80000041840 */
[----:B------:R-:W-:Y:S03]  /*b9b0*/  F2FP.BF16.PACK_AB R169, R207, R188 ;  /* 0x000000bccfa9723e */ /* 0x000fe600000010ff */
[----:B------:R-:W-:Y:S01]  /*b9c0*/  F2FP.BF16.PACK_AB R170, R187, R208 ;  /* 0x000000d0bbaa723e */ /* 0x000fe200000010ff */
[C---:B------:R-:W-:Y:S04]  /*b9d0*/  HMMA.16816.F32.BF16 R68, R132.reuse, R172, R68 ;  /* 0x000000ac8444723c */ /* 0x040fe80000041844 */
[----:B------:R-:W-:Y:S04]  /*b9e0*/  F2FP.BF16.PACK_AB R171, R165, R166 ;  /* 0x000000a6a5ab723e */ /* 0x000fe800000010ff */
        /* <DEDUP_REMOVED lines=18> */
[C---:B------:R-:W-:Y:S08]  /*bb10*/  HMMA.16816.F32.BF16 R120, R132.reuse, R138, R120 ;  /* 0x0000008a8478723c */ /* 0x040ff00000041878 */
[C---:B-1----:R-:W-:Y:S08]  /*bb20*/  HMMA.16816.F32.BF16 R124, R132.reuse, R144, R124 ;  /* 0x00000090847c723c */ /* 0x042ff0000004187c */
[----:B------:R-:W-:Y:S08]  /*bb30*/  HMMA.16816.F32.BF16 R128, R132, R146, R128 ;  /* 0x000000928480723c */ /* 0x000ff00000041880 */
[C---:B------:R-:W-:Y:S01]  /*bb40*/  HMMA.16816.F32.BF16 R160, R168.reuse, R156, R4 ;  /* 0x0000009ca8a0723c */ /* 0x040fe20000041804 */
[----:B------:R-:W1:Y:S07]  /*bb50*/  LDSM.16.MT88.4 R4, [R232+0x13800] ;  /* 0x01380000e804783b */ /* 0x000e6e0000004200 */
[C---:B------:R-:W-:Y:S01]  /*bb60*/  HMMA.16816.F32.BF16 R156, R168.reuse, R158, R8 ;  /* 0x0000009ea89c723c */ /* 0x040fe20000041808 */
[----:B------:R-:W3:Y:S07]  /*bb70*/  LDSM.16.MT88.4 R8, [R230+0x13800] ;  /* 0x01380000e608783b */ /* 0x000eee0000004200 */
[C---:B----4-:R-:W-:Y:S01]  /*bb80*/  HMMA.16816.F32.BF16 R152, R168.reuse, R148, R12 ;  /* 0x00000094a898723c */ /* 0x050fe2000004180c */
[----:B------:R-:W4:Y:S07]  /*bb90*/  LDSM.16.MT88.4 R12, [R229+0x13800] ;  /* 0x01380000e50c783b */ /* 0x000f2e0000004200 */
[C---:B------:R-:W-:Y:S01]  /*bba0*/  HMMA.16816.F32.BF16 R148, R168.reuse, R150, R16 ;  /* 0x00000096a894723c */ /* 0x040fe20000041810 */
[----:B------:R-:W5:Y:S07]  /*bbb0*/  LDSM.16.MT88.4 R16, [R228+0x13800] ;  /* 0x01380000e410783b */ /* 0x000f6e0000004200 */
[C---:B--2---:R-:W-:Y:S01]  /*bbc0*/  HMMA.16816.F32.BF16 R144, R168.reuse, R140, R20 ;  /* 0x0000008ca890723c */ /* 0x044fe20000041814 */
[----:B------:R-:W2:Y:S07]  /*bbd0*/  LDSM.16.MT88.4 R20, [R232+0x15800] ;  /* 0x01580000e814783b */ /* 0x000eae0000004200 */
[C---:B------:R-:W-:Y:S01]  /*bbe0*/  HMMA.16816.F32.BF16 R140, R168.reuse, R142, R24 ;  /* 0x0000008ea88c723c */ /* 0x040fe20000041818 */
[----:B------:R-:W2:Y:S07]  /*bbf0*/  LDSM.16.MT88.4 R24, [R230+0x15800] ;  /* 0x01580000e618783b */ /* 0x000eae0000004200 */
[C---:B------:R-:W-:Y:S01]  /*bc00*/  HMMA.16816.F32.BF16 R136, R168.reuse, R172, R28 ;  /* 0x000000aca888723c */ /* 0x040fe2000004181c */
[----:B------:R-:W2:Y:S07]  /*bc10*/  LDSM.16.MT88.4 R28, [R229+0x15800] ;  /* 0x01580000e51c783b */ /* 0x000eae0000004200 */
        /* <DEDUP_REMOVED lines=13> */
[C---:B--2---:R-:W-:Y:S08]  /*bcf0*/  HMMA.16816.F32.BF16 R68, R168.reuse, R20, R68 ;  /* 0x00000014a844723c */ /* 0x044ff00000041844 */
        /* <DEDUP_REMOVED lines=16> */
.L_x_380:
[----:B------:R-:W2:Y:S01]  /*be00*/  LDL.LU R5, [R1] ;  /* 0x0000000001057983 */ /* 0x000ea20000300800 */
[----:B------:R-:W1:Y:S01]  /*be10*/  S2UR UR6, SR_CTAID.Y ;  /* 0x00000000000679c3 */ /* 0x000e620000002600 */
[----:B------:R-:W-:Y:S01]  /*be20*/  UISETP.NE.AND UP0, UPT, UR9, -0x1, UPT ;  /* 0xffffffff0900788c */ /* 0x000fe2000bf05270 */
[----:B------:R-:W-:Y:S01]  /*be30*/  BSSY B0, `(.L_x_384) ;  /* 0x000018c000007945 */ /* 0x000fe20003800000 */
[----:B------:R-:W3:Y:S01]  /*be40*/  SHFL.BFLY PT, R0, R252, 0x2, 0x1f ;  /* 0x0c401f00fc007f89 */ /* 0x000ee200000e0000 */
[----:B------:R-:W-:-:S02]  /*be50*/  ULDC.64 UR4, c[0x0][0x1e8] ;  /* 0x00007a0000047ab9 */ /* 0x000fc40000000a00 */
[----:B------:R-:W-:Y:S01]  /*be60*/  ULDC UR8, c[0x0][0x214] ;  /* 0x0000850000087ab9 */ /* 0x000fe20000000800 */
[----:B------:R-:W4:Y:S01]  /*be70*/  S2R R6, SR_TID.X ;  /* 0x0000000000067919 */ /* 0x000f220000002100 */
[----:B------:R-:W5:Y:S01]  /*be80*/  S2UR UR11, SR_CTAID.X ;  /* 0x00000000000b79c3 */ /* 0x000f620000002500 */
[----:B------:R-:W-:Y:S02]  /*be90*/  UMOV UR24, URZ ;  /* 0x0000003f00187c82 */ /* 0x000fe40008000000 */
[----:B------:R-:W-:Y:S02]  /*bea0*/  UMOV UR25, URZ ;  /* 0x0000003f00197c82 */ /* 0x000fe40008000000 */
[----:B------:R-:W-:-:S03]  /*beb0*/  @UP0 UIMAD.WIDE.U32 UR18, UR9, UR4, URZ ;  /* 0x00000004091202a5 */ /* 0x000fc6000f8e003f */
[----:B------:R-:W5:Y:S01]  /*bec0*/  S2UR UR12, SR_CTAID.Z ;  /* 0x00000000000c79c3 */ /* 0x000f620000002700 */
[----:B------:R-:W-:-:S03]  /*bed0*/  @UP0 UIMAD UR7, UR9, UR5, UR19 ;  /* 0x00000005090702a4 */ /* 0x000fc6000f8e0213 */
[----:B------:R-:W-:Y:S02]  /*bee0*/  ULDC.64 UR4, c[0x0][0x1e0] ;  /* 0x0000780000047ab9 */ /* 0x000fe40000000a00 */
[----:B-1----:R-:W-:Y:S02]  /*bef0*/  @!UP0 USHF.R.S32.HI UR13, URZ, 0x1f, UR6 ;  /* 0x0000001f3f0d8899 */ /* 0x002fe40008011406 */
[----:B------:R-:W-:Y:S01]  /*bf00*/  @!UP0 UIMAD.WIDE.U32 UR22, UR6, UR4, URZ ;  /* 0x00000004061682a5 */ /* 0x000fe2000f8e003f */
[----:B---3--:R-:W-:Y:S01]  /*bf10*/  FADD.FTZ R252, R0, R252 ;  /* 0x000000fc00fc7221 */ /* 0x008fe20000010000 */
[----:B------:R-:W-:Y:S01]  /*bf20*/  @!UP0 UIMAD UR13, UR13, UR4, URZ ;  /* 0x000000040d0d82a4 */ /* 0x000fe2000f8e023f */
[----:B----4-:R-:W-:-:S03]  /*bf30*/  SHF.R.S32.HI R7, RZ, 0x1f, R6 ;  /* 0x0000001fff077819 */ /* 0x010fc60000011406 */
[----:B------:R-:W1:Y:S01]  /*bf40*/  SHFL.BFLY PT, R0, R252, 0x1, 0x1f ;  /* 0x0c201f00fc007f89 */ /* 0x000e6200000e0000 */
[----:B------:R-:W-:Y:S01]  /*bf50*/  ULDC.U8 UR4, c[0x0][0x329] ;  /* 0x0000ca4000047ab9 */ /* 0x000fe20000000000 */
[CC--:B------:R-:W-:Y:S01]  /*bf60*/  LEA.HI R8, R7.reuse, R6.reuse, RZ, 0x2 ;  /* 0x0000000607087211 */ /* 0x0c0fe200078f10ff */
[----:B------:R-:W-:Y:S01]  /*bf70*/  UISETP.NE.AND UP1, UPT, UR4, URZ, UPT ;  /* 0x0000003f0400728c */ /* 0x000fe2000bf25270 */
[----:B------:R-:W-:Y:S01]  /*bf80*/  LEA.HI R7, R7, R6, RZ, 0x5 ;  /* 0x0000000607077211 */ /* 0x000fe200078f28ff */
[----:B------:R-:W-:Y:S01]  /*bf90*/  @!UP0 UIMAD UR13, UR6, UR5, UR13 ;  /* 0x00000005060d82a4 */ /* 0x000fe2000f8e020d */
[--C-:B------:R-:W-:Y:S01]  /*bfa0*/  SHF.R.S32.HI R10, RZ, 0x2, R8.reuse ;  /* 0x00000002ff0a7819 */ /* 0x100fe20000011408 */
[----:B------:R-:W-:Y:S01]  /*bfb0*/  @!UP0 UMOV UR18, UR22 ;  /* 0x0000001600128c82 */ /* 0x000fe20008000000 */
[----:B------:R-:W-:Y:S01]  /*bfc0*/  SHF.R.S32.HI R9, RZ, 0x1f, R8 ;  /* 0x0000001fff097819 */ /* 0x000fe20000011408 */
[----:B------:R-:W-:Y:S01]  /*bfd0*/  ULDC.U8 UR5, c[0x0][0x328] ;  /* 0x0000ca0000057ab9 */ /* 0x000fe20000000000 */
[----:B------:R-:W-:Y:S01]  /*bfe0*/  LOP3.LUT R8, R8, 0x3ffffffc, RZ, 0xc0, !PT ;  /* 0x3ffffffc08087812 */ /* 0x000fe200078ec0ff */
[----:B------:R-:W-:Y:S01]  /*bff0*/  UISETP.NE.AND UP2, UPT, UR5, URZ, UPT ;  /* 0x0000003f0500728c */ /* 0x000fe2000bf45270 */
[----:B------:R-:W-:Y:S01]  /*c000*/  LEA.HI R9, R9, R10, RZ, 0x3 ;  /* 0x0000000a09097211 */ /* 0x000fe200078f18ff */
[----:B------:R-:W-:Y:S01]  /*c010*/  @!UP0 UIADD3 UR7, UR23, UR13, URZ ;  /* 0x0000000d17078290 */ /* 0x000fe2000fffe03f */
[----:B------:R-:W-:Y:S01]  /*c020*/  IADD3 R8, -R8, R6, RZ ;  /* 0x0000000608087210 */ /* 0x000fe20007ffe1ff */
[----:B------:R-:W-:Y:S01]  /*c030*/  UISETP.NE.OR UP3, UPT, UR4, URZ, !UP2 ;  /* 0x0000003f0400728c */ /* 0x000fe2000d765670 */
[----:B------:R-:W-:Y:S01]  /*c040*/  LOP3.LUT R9, R9, 0xfffffff8, RZ, 0xc0, !PT ;  /* 0xfffffff809097812 */ /* 0x000fe200078ec0ff */
[----:B------:R-:W-:-:S02]  /*c050*/  @UP1 ULDC UR14, c[0x0][0x210] ;  /* 0x00008400000e1ab9 */ /* 0x000fc40000000800 */
[----:B------:R-:W-:Y:S01]  /*c060*/  ULDC UR5, c[0x0][0x234] ;  /* 0x00008d0000057ab9 */ /* 0x000fe20000000800 */
[----:B------:R-:W-:Y:S01]  /*c070*/  IADD3 R9, R10, -R9, RZ ;  /* 0x800000090a097210 */ /* 0x000fe20007ffe0ff */
[----:B------:R-:W-:Y:S01]  /*c080*/  @UP1 UIMAD UR14, UR14, UR8, URZ ;  /* 0x000000080e0e12a4 */ /* 0x000fe2000f8e023f */
[----:B------:R-:W-:Y:S01]  /*c090*/  SHF.R.S32.HI R10, RZ, 0x5, R7 ;  /* 0x00000005ff0a7819 */ /* 0x000fe20000011407 */
[----:B-1----:R-:W-:Y:S01]  /*c0a0*/  FADD.FTZ R0, R252, R0 ;  /* 0x00000000fc007221 */ /* 0x002fe20000010000 */
[C---:B------:R-:W-:Y:S01]  /*c0b0*/  SHF.L.U32 R11, R9.reuse, 0x6, RZ ;  /* 0x00000006090b7819 */ /* 0x040fe200000006ff */
[----:B------:R-:W-:Y:S01]  /*c0c0*/  @!UP1 USEL UR14, UR8, UR5, !UP2 ;  /* 0x00000005080e9287 */ /* 0x000fe2000d000000 */
[----:B------:R-:W-:Y:S01]  /*c0d0*/  LOP3.LUT R12, R9, 0x1, RZ, 0xc0, !PT ;  /* 0x00000001090c7812 */ /* 0x000fe200078ec0ff */
[----:B------:R-:W-:Y:S01]  /*c0e0*/  ULDC UR4, c[0x0][0x1c0] ;  /* 0x0000700000047ab9 */ /* 0x000fe20000000800 */
[----:B------:R-:W-:Y:S01]  /*c0f0*/  FSETP.NE.FTZ.AND P3, PT, R0, RZ, PT ;  /* 0x000000ff0000720b */ /* 0x000fe20003f75000 */
[----:B------:R-:W-:Y:S01]  /*c100*/  @UP1 UMOV UR19, 0x1 ;  /* 0x0000000100131882 */ /* 0x000fe20000000000 */
[----:B------:R-:W-:Y:S01]  /*c110*/  LOP3.LUT R11, R11, 0x1c0, RZ, 0xc0, !PT ;  /* 0x000001c00b0b7812 */ /* 0x000fe200078ec0ff */
[----:B------:R-:W-:Y:S01]  /*c120*/  @!UP1 UIMAD UR19, UR14, UR4, URZ ;  /* 0x000000040e1392a4 */ /* 0x000fe2000f8e023f */
[----:B------:R-:W-:Y:S01]  /*c130*/  LEA R8, R10, R8, 0x9 ;  /* 0x000000080a087211 */ /* 0x000fe200078e48ff */
[----:B------:R-:W-:Y:S01]  /*c140*/  @!UP3 UIMAD UR21, UR6, UR8, URZ ;  /* 0x000000080615b2a4 */ /* 0x000fe2000f8e023f */
[----:B------:R-:W-:Y:S01]  /*c150*/  LEA.HI R11, R11, R11, RZ, 0x1d ;  /* 0x0000000b0b0b7211 */ /* 0x000fe200078fe8ff */
[----:B------:R-:W-:Y:S01]  /*c160*/  @UP1 ULDC UR20, c[0x0][0x210] ;  /* 0x0000840000141ab9 */ /* 0x000fe20000000800 */
[----:B------:R-:W-:Y:S01]  /*c170*/  ISETP.NE.U32.AND P0, PT, R12, 0x1, PT ;  /* 0x000000010c00780c */ /* 0x000fe20003f05070 */
[----:B------:R-:W-:Y:S01]  /*c180*/  UIMAD UR5, UR6, UR19, URZ ;  /* 0x00000013060572a4 */ /* 0x000fe2000f8e023f */
[----:B------:R-:W-:Y:S01]  /*c190*/  LEA R8, R8, R11, 0x1 ;  /* 0x0000000b08087211 */ /* 0x000fe200078e08ff */
[----:B------:R-:W-:Y:S01]  /*c1a0*/  @!UP1 UMOV UR20, 0x1 ;  /* 0x0000000100149882 */ /* 0x000fe20000000000 */
[----:B------:R-:W-:Y:S01]  /*c1b0*/  MOV R12, 0x40 ;  /* 0x00000040000c7802 */ /* 0x000fe20000000f00 */
[----:B------:R-:W-:Y:S01]  /*c1c0*/  @!UP3 USEL UR21, UR21, UR9, !UP0 ;  /* 0x000000091515b287 */ /* 0x000fe2000c000000 */
[----:B------:R-:W-:Y:S01]  /*c1d0*/  SHF.L.U32 R8, R8, 0x1, RZ ;  /* 0x0000000108087819 */ /* 0x000fe200000006ff */
[----:B-----5:R-:W-:Y:S01]  /*c1e0*/  UIMAD UR4, UR11, UR20, URZ ;  /* 0x000000140b0472a4 */ /* 0x020fe2000f8e023f */
[----:B------:R-:W-:Y:S01]  /*c1f0*/  LOP3.LUT R7, R7, 0xffffffe0, RZ, 0xc0, !PT ;  /* 0xffffffe007077812 */ /* 0x000fe200078ec0ff */
[----:B------:R-:W-:Y:S01]  /*c200*/  USEL UR5, UR5, URZ, UP3 ;  /* 0x0000003f05057287 */ /* 0x000fe20009800000 */
[----:B------:R-:W-:Y:S01]  /*c210*/  IADD3 R11, R8, -0x10, RZ ;  /* 0xfffffff0080b7810 */ /* 0x000fe20007ffe0ff */
[----:B------:R-:W-:Y:S01]  /*c220*/  USHF.L.U32 UR4, UR4, 0x6, URZ ;  /* 0x0000000604047899 */ /* 0x000fe2000800063f */
[----:B------:R-:W-:Y:S01]  /*c230*/  IADD3 R7, R6, -R7, RZ ;  /* 0x8000000706077210 */ /* 0x000fe20007ffe0ff */
[----:B------:R-:W-:Y:S01]  /*c240*/  UIMAD UR14, UR12, UR14, UR5 ;  /* 0x0000000e0c0e72a4 */ /* 0x000fe2000f8e0205 */
[----:B------:R-:W-:Y:S01]  /*c250*/  @P0 IADD3 R11, R8, 0x10, RZ ;  /* 0x00000010080b0810 */ /* 0x000fe20007ffe0ff */
[----:B------:R-:W-:Y:S01]  /*c260*/  @!UP3 UMOV UR24, UR21 ;  /* 0x000000150018bc82 */ /* 0x000fe20008000000 */
[----:B------:R-:W-:Y:S01]  /*c270*/  MOV R6, 0x7f800000 ;  /* 0x7f80000000067802 */ /* 0x000fe20000000f00 */
[----:B------:R-:W-:-:S02]  /*c280*/  USHF.R.S32.HI UR5, URZ, 0x1f, UR4 ;  /* 0x0000001f3f057899 */ /* 0x000fc40008011404 */
[----:B------:R-:W-:Y:S02]  /*c290*/  @!UP3 USHF.R.S32.HI UR25, URZ, 0x1f, UR21 ;  /* 0x0000001f3f19b899 */ /* 0x000fe40008011415 */
[----:B------:R-:W-:Y:S02]  /*c2a0*/  USHF.R.S32.HI UR6, URZ, 0x1f, UR14 ;  /* 0x0000001f3f067899 */ /* 0x000fe4000801140e */
[----:B------:R-:W-:-:S04]  /*c2b0*/  UIADD3 UR4, UP2, UP1, UR4, UR24, UR14 ;  /* 0x0000001804047290 */ /* 0x000fc8000f95e00e */
[----:B------:R-:W-:Y:S01]  /*c2c0*/  UIADD3.X UR5, UR5, UR25, UR6, UP2, UP1 ;  /* 0x0000001905057290 */ /* 0x000fe200097e2406 */
[----:B--2---:R-:W1:Y:S02]  /*c2d0*/  SHFL.BFLY PT, R4, R5, 0x2, 0x1f ;  /* 0x0c401f0005047f89 */ /* 0x004e6400000e0000 */
[----:B-1----:R-:W-:Y:S01]  /*c2e0*/  FADD.FTZ R4, R4, R5 ;  /* 0x0000000504047221 */ /* 0x002fe20000010000 */
[----:B------:R-:W-:-:S04]  /*c2f0*/  MOV R5, 0x3f800000 ;  /* 0x3f80000000057802 */ /* 0x000fc80000000f00 */
[----:B------:R-:W1:Y:S02]  /*c300*/  SHFL.BFLY PT, R2, R4, 0x1, 0x1f ;  /* 0x0c201f0004027f89 */ /* 0x000e6400000e0000 */
[----:B------:R-:W2:Y:S08]  /*c310*/  @P3 MUFU.RCP R5, R0 ;  /* 0x0000000000053308 */ /* 0x000eb00000001000 */
[----:B------:R-:W-:Y:S01]  /*c320*/  @P3 MUFU.LG2 R0, R0 ;  /* 0x0000000000003308 */ /* 0x000fe20000000c00 */
[----:B--2---:R-:W-:-:S02]  /*c330*/  FMUL.FTZ R163, R5, R163 ;  /* 0x000000a305a37220 */ /* 0x004fc40000410000 */
[C---:B------:R-:W-:Y:S02]  /*c340*/  FMUL.FTZ R162, R5.reuse, R162 ;  /* 0x000000a205a27220 */ /* 0x040fe40000410000 */
[C---:B------:R-:W-:Y:S02]  /*c350*/  FMUL.FTZ R159, R5.reuse, R159 ;  /* 0x0000009f059f7220 */ /* 0x040fe40000410000 */
[----:B-1----:R-:W-:Y:S01]  /*c360*/  FADD.FTZ R2, R4, R2 ;  /* 0x0000000204027221 */ /* 0x002fe20000010000 */
[----:B------:R-:W-:Y:S01]  /*c370*/  MOV R4, 0x3f800000 ;  /* 0x3f80000000047802 */ /* 0x000fe20000000f00 */
[----:B------:R-:W-:Y:S01]  /*c380*/  FMUL.FTZ R158, R5, R158 ;  /* 0x0000009e059e7220 */ /* 0x000fe20000410000 */
[----:B------:R-:W-:Y:S01]  /*c390*/  F2FP.BF16.PACK_AB R162, R163, R162 ;  /* 0x000000a2a3a2723e */ /* 0x000fe200000010ff */
[C---:B------:R-:W-:Y:S01]  /*c3a0*/  FMUL.FTZ R155, R5.reuse, R155 ;  /* 0x0000009b059b7220 */ /* 0x040fe20000410000 */
[----:B------:R-:W-:Y:S01]  /*c3b0*/  FSETP.NE.FTZ.AND P4, PT, R2, RZ, PT ;  /* 0x000000ff0200720b */ /* 0x000fe20003f95000 */
[----:B------:R-:W-:Y:S01]  /*c3c0*/  FMUL.FTZ R154, R5, R154 ;  /* 0x0000009a059a7220 */ /* 0x000fe20000410000 */
[----:B------:R-:W-:Y:S01]  /*c3d0*/  F2FP.BF16.PACK_AB R158, R159, R158 ;  /* 0x0000009e9f9e723e */ /* 0x000fe200000010ff */
[----:B------:R-:W-:Y:S01]  /*c3e0*/  FMUL.FTZ R151, R5, R151 ;  /* 0x0000009705977220 */ /* 0x000fe20000410000 */
[----:B------:R-:W-:Y:S01]  /*c3f0*/  R2P PR, R9, 0x6 ;  /* 0x0000000609007804 */ /* 0x000fe20000000000 */
[C---:B------:R-:W-:Y:S01]  /*c400*/  FMUL.FTZ R150, R5.reuse, R150 ;  /* 0x0000009605967220 */ /* 0x040fe20000410000 */
[----:B------:R-:W-:Y:S01]  /*c410*/  MOV R9, 0x20 ;  /* 0x0000002000097802 */ /* 0x000fe20000000f00 */
[----:B------:R-:W-:Y:S01]  /*c420*/  FMUL.FTZ R147, R5, R147 ;  /* 0x0000009305937220 */ /* 0x000fe20000410000 */
[----:B------:R-:W-:Y:S01]  /*c430*/  F2FP.BF16.PACK_AB R154, R155, R154 ;  /* 0x0000009a9b9a723e */ /* 0x000fe200000010ff */
[----:B------:R-:W-:Y:S01]  /*c440*/  FMUL.FTZ R146, R5, R146 ;  /* 0x0000009205927220 */ /* 0x000fe20000410000 */
[----:B------:R-:W-:Y:S01]  /*c450*/  SEL R9, R9, 0xffffffe0, !P1 ;  /* 0xffffffe009097807 */ /* 0x000fe20004800000 */
[C---:B------:R-:W-:Y:S01]  /*c460*/  FMUL.FTZ R143, R5.reuse, R143 ;  /* 0x0000008f058f7220 */ /* 0x040fe20000410000 */
[----:B------:R-:W-:Y:S01]  /*c470*/  SEL R12, R12, 0xffffffc0, !P2 ;  /* 0xffffffc00c0c7807 */ /* 0x000fe20005000000 */
[----:B------:R-:W1:Y:S01]  /*c480*/  @P4 MUFU.RCP R4, R2 ;  /* 0x0000000200044308 */ /* 0x000e620000001000 */
[C---:B------:R-:W-:Y:S01]  /*c490*/  FMUL.FTZ R142, R5.reuse, R142 ;  /* 0x0000008e058e7220 */ /* 0x040fe20000410000 */
[C---:B------:R-:W-:Y:S01]  /*c4a0*/  IADD3 R13, R8.reuse, R9, RZ ;  /* 0x00000009080d7210 */ /* 0x040fe20007ffe0ff */
        /* <DEDUP_REMOVED lines=13> */
[----:B------:R-:W-:Y:S01]  /*c580*/  IADD3 R15, R12, R11, RZ ;  /* 0x0000000b0c0f7210 */ /* 0x000fe20007ffe0ff */
[C---:B-1----:R-:W-:Y:S01]  /*c590*/  FMUL.FTZ R160, R4.reuse, R160 ;  /* 0x000000a004a07220 */ /* 0x042fe20000410000 */
[----:B------:R-:W-:Y:S01]  /*c5a0*/  F2FP.BF16.PACK_AB R138, R139, R138 ;  /* 0x0000008a8b8a723e */ /* 0x000fe200000010ff */
[C---:B------:R-:W-:Y:S01]  /*c5b0*/  FMUL.FTZ R161, R4.reuse, R161 ;  /* 0x000000a104a17220 */ /* 0x040fe20000410000 */
[----:B------:R-:W-:Y:S01]  /*c5c0*/  IADD3 R16, R13, R12, RZ ;  /* 0x0000000c0d107210 */ /* 0x000fe20007ffe0ff */
[C---:B------:R-:W-:Y:S01]  /*c5d0*/  FMUL.FTZ R156, R4.reuse, R156 ;  /* 0x0000009c049c7220 */ /* 0x040fe20000410000 */
[----:B------:R-:W-:Y:S01]  /*c5e0*/  F2FP.BF16.PACK_AB R134, R135, R134 ;  /* 0x000000868786723e */ /* 0x000fe200000010ff */
[C---:B------:R-:W-:Y:S01]  /*c5f0*/  FMUL.FTZ R157, R4.reuse, R157 ;  /* 0x0000009d049d7220 */ /* 0x040fe20000410000 */
[----:B------:R-:W-:Y:S01]  /*c600*/  F2FP.BF16.PACK_AB R160, R161, R160 ;  /* 0x000000a0a1a0723e */ /* 0x000fe200000010ff */
[C---:B------:R-:W-:Y:S01]  /*c610*/  FMUL.FTZ R152, R4.reuse, R152 ;  /* 0x0000009804987220 */ /* 0x040fe20000410000 */
[----:B------:R-:W-:Y:S01]  /*c620*/  IADD3 R12, R9, R12, RZ ;  /* 0x0000000c090c7210 */ /* 0x000fe20007ffe0ff */
[C---:B------:R-:W-:Y:S01]  /*c630*/  FMUL.FTZ R153, R4.reuse, R153 ;  /* 0x0000009904997220 */ /* 0x040fe20000410000 */
[----:B------:R-:W-:Y:S01]  /*c640*/  F2FP.BF16.PACK_AB R156, R157, R156 ;  /* 0x0000009c9d9c723e */ /* 0x000fe200000010ff */
[C---:B------:R-:W-:Y:S01]  /*c650*/  FMUL.FTZ R148, R4.reuse, R148 ;  /* 0x0000009404947220 */ /* 0x040fe20000410000 */
[----:B------:R-:W-:Y:S01]  /*c660*/  STS [R8], R160 ;  /* 0x000000a008007388 */ /* 0x000fe20000000800 */
[C---:B------:R-:W-:Y:S01]  /*c670*/  FMUL.FTZ R149, R4.reuse, R149 ;  /* 0x0000009504957220 */ /* 0x040fe20000410000 */
[----:B------:R-:W-:Y:S01]  /*c680*/  F2FP.BF16.PACK_AB R152, R153, R152 ;  /* 0x000000989998723e */ /* 0x000fe200000010ff */
[C---:B------:R-:W-:Y:S01]  /*c690*/  FMUL.FTZ R144, R4.reuse, R144 ;  /* 0x0000009004907220 */ /* 0x040fe20000410000 */
[----:B------:R-:W-:Y:S01]  /*c6a0*/  STS [R11], R156 ;  /* 0x0000009c0b007388 */ /* 0x000fe20000000800 */
[C---:B------:R-:W-:Y:S01]  /*c6b0*/  FMUL.FTZ R145, R4.reuse, R145 ;  /* 0x0000009104917220 */ /* 0x040fe20000410000 */
[----:B------:R-:W-:Y:S01]  /*c6c0*/  F2FP.BF16.PACK_AB R148, R149, R148 ;  /* 0x000000949594723e */ /* 0x000fe200000010ff */
[C---:B------:R-:W-:Y:S01]  /*c6d0*/  FMUL.FTZ R140, R4.reuse, R140 ;  /* 0x0000008c048c7220 */ /* 0x040fe20000410000 */
[----:B------:R-:W-:Y:S01]  /*c6e0*/  STS [R11+0x400], R158 ;  /* 0x0004009e0b007388 */ /* 0x000fe20000000800 */
        /* <DEDUP_REMOVED lines=11> */
[----:B------:R-:W-:Y:S01]  /*c7a0*/  F2FP.BF16.PACK_AB R38, R39, R38 ;  /* 0x000000262726723e */ /* 0x000fe200000010ff */
[C---:B------:R-:W-:Y:S01]  /*c7b0*/  FMUL.FTZ R37, R4.reuse, R37 ;  /* 0x0000002504257220 */ /* 0x040fe20000410000 */
[----:B------:R-:W-:Y:S01]  /*c7c0*/  F2FP.BF16.PACK_AB R132, R133, R132 ;  /* 0x000000848584723e */ /* 0x000fe200000010ff */
[C---:B------:R-:W-:Y:S01]  /*c7d0*/  FMUL.FTZ R40, R4.reuse, R40 ;  /* 0x0000002804287220 */ /* 0x040fe20000410000 */
[----:B------:R-:W-:Y:S01]  /*c7e0*/  STS [R9], R148 ;  /* 0x0000009409007388 */ /* 0x000fe20000000800 */
[C---:B------:R-:W-:Y:S01]  /*c7f0*/  FMUL.FTZ R41, R4.reuse, R41 ;  /* 0x0000002904297220 */ /* 0x040fe20000410000 */
[----:B------:R-:W-:Y:S01]  /*c800*/  F2FP.BF16.PACK_AB R36, R37, R36 ;  /* 0x000000242524723e */ /* 0x000fe200000010ff */
[----:B------:R-:W-:Y:S01]  /*c810*/  FMUL.FTZ R42, R5, R42 ;  /* 0x0000002a052a7220 */ /* 0x000fe20000410000 */
[----:B------:R-:W-:Y:S01]  /*c820*/  STS [R9+0x400], R150 ;  /* 0x0004009609007388 */ /* 0x000fe20000000800 */
[C---:B------:R-:W-:Y:S01]  /*c830*/  FMUL.FTZ R44, R4.reuse, R44 ;  /* 0x0000002c042c7220 */ /* 0x040fe20000410000 */
[----:B------:R-:W-:Y:S01]  /*c840*/  F2FP.BF16.PACK_AB R40, R41, R40 ;  /* 0x000000282928723e */ /* 0x000fe200000010ff */
        /* <DEDUP_REMOVED lines=169> */
[----:B------:R-:W1:Y:S01]  /*d2e0*/  @P4 MUFU.LG2 R2, R2 ;  /* 0x0000000200024308 */ /* 0x000e620000000c00 */
[----:B------:R-:W-:Y:S01]  /*d2f0*/  FMUL.FTZ R4, R4, R129 ;  /* 0x0000008104047220 */ /* 0x000fe20000410000 */
[----:B------:R-:W-:Y:S01]  /*d300*/  F2FP.BF16.PACK_AB R126, R127, R126 ;  /* 0x0000007e7f7e723e */ /* 0x000fe200000010ff */
[----:B------:R-:W-:Y:S01]  /*d310*/  FMUL.FTZ R5, R5, R130 ;  /* 0x0000008205057220 */ /* 0x000fe20000410000 */
[----:B------:R-:W-:Y:S01]  /*d320*/  STS [R11+0x6000], R104 ;  /* 0x006000680b007388 */ /* 0x000fe20000000800 */
[----:B------:R-:W-:Y:S01]  /*d330*/  LOP3.LUT P0, RZ, R7, 0x3, RZ, 0xc0, !PT ;  /* 0x0000000307ff7812 */ /* 0x000fe2000780c0ff */
[----:B------:R-:W-:Y:S01]  /*d340*/  @P3 FMUL.FTZ R0, R0, 0.69314718246459960938 ;  /* 0x3f31721800003820 */ /* 0x000fe20000410000 */
[----:B------:R-:W-:Y:S01]  /*d350*/  F2FP.BF16.PACK_AB R4, R4, R128 ;  /* 0x000000800404723e */ /* 0x000fe200000010ff */
[----:B------:R-:W-:Y:S01]  /*d360*/  STS [R11+0x6400], R106 ;  /* 0x0064006a0b007388 */ /* 0x000fe20000000800 */
[----:B------:R-:W-:Y:S01]  /*d370*/  F2FP.BF16.PACK_AB R5, R131, R5 ;  /* 0x000000058305723e */ /* 0x000fe200000010ff */
[----:B------:R-:W-:-:S02]  /*d380*/  @P3 FFMA.FTZ R6, R3, c[0x0][0x238], R0 ;  /* 0x00008e0003063a23 */ /* 0x000fc40000010000 */
[----:B------:R-:W-:Y:S04]  /*d390*/  STS [R13+0x6000], R108 ;  /* 0x0060006c0d007388 */ /* 0x000fe80000000800 */
[----:B------:R-:W-:Y:S01]  /*d3a0*/  STS [R13+0x6400], R110 ;  /* 0x0064006e0d007388 */ /* 0x000fe20000000800 */
[----:B-1----:R-:W-:-:S03]  /*d3b0*/  @P4 FMUL.FTZ R2, R2, 0.69314718246459960938 ;  /* 0x3f31721802024820 */ /* 0x002fc60000410000 */
        /* <DEDUP_REMOVED lines=10> */
[----:B------:R-:W-:Y:S01]  /*d460*/  BAR.SYNC.DEFER_BLOCKING 0x0 ;  /* 0x0000000000007b1d */ /* 0x000fe20000010000 */
[----:B-1----:R-:W-:-:S04]  /*d470*/  SHF.R.S32.HI R4, RZ, 0x1f, R10 ;  /* 0x0000001fff047819 */ /* 0x002fc8000001140a */
[----:B------:R-:W-:Y:S02]  /*d480*/  LEA.HI R4, R4, R10, RZ, 0x2 ;  /* 0x0000000a04047211 */ /* 0x000fe400078f10ff */
[----:B--2---:R-:W-:Y:S01]  /*d490*/  MOV R5, 0x7f800000 ;  /* 0x7f80000000057802 */ /* 0x004fe20000000f00 */
[----:B------:R1:W2:Y:S01]  /*d4a0*/  LDS.128 R68, [R240] ;  /* 0x00000000f0447984 */ /* 0x0002a20000000c00 */
[----:B------:R-:W-:Y:S01]  /*d4b0*/  LOP3.LUT R4, R4, 0xffffffc, RZ, 0xc0, !PT ;  /* 0x0ffffffc04047812 */ /* 0x000fe200078ec0ff */
[----:B------:R-:W-:Y:S02]  /*d4c0*/  @P4 FFMA.FTZ R5, R164, c[0x0][0x238], R2 ;  /* 0x00008e00a4054a23 */ /* 0x000fe40000010002 */
[----:B------:R1:W3:Y:S01]  /*d4d0*/  LDS.128 R64, [R240+0x800] ;  /* 0x00080000f0407984 */ /* 0x0002e20000000c00 */
[----:B------:R-:W-:-:S03]  /*d4e0*/  IADD3 R4, R10, -R4, RZ ;  /* 0x800000040a047210 */ /* 0x000fc60007ffe0ff */
[----:B------:R1:W4:Y:S01]  /*d4f0*/  LDS.128 R60, [R240+0x1000] ;  /* 0x00100000f03c7984 */ /* 0x0003220000000c00 */
[----:B------:R-:W-:-:S03]  /*d500*/  LEA R4, R4, R241, 0x4 ;  /* 0x000000f104047211 */ /* 0x000fc600078e20ff */
        /* <DEDUP_REMOVED lines=30> */
.L_x_385:
[----:B--234-:R-:W-:Y:S05]  /*d6f0*/  BSYNC B0 ;  /* 0x0000000000007941 */ /* 0x01cfea0003800000 */
.L_x_384:
[----:B------:R-:W2:Y:S01]  /*d700*/  S2R R3, SR_TID.X ;  /* 0x0000000000037919 */ /* 0x000ea20000002100 */
[----:B------:R-:W-:Y:S01]  /*d710*/  IADD3 R4, P0, R248, UR18, RZ ;  /* 0x00000012f8047c10 */ /* 0x000fe2000ff1e0ff */
[----:B------:R-:W-:Y:S01]  /*d720*/  USHF.R.S32.HI UR6, URZ, 0x1f, UR12 ;  /* 0x0000001f3f067899 */ /* 0x000fe2000801140c */
[----:B------:R-:W-:Y:S01]  /*d730*/  BSSY B0, `(.L_x_386) ;  /* 0x0000018000007945 */ /* 0x000fe20003800000 */
[----:B------:R-:W3:Y:S01]  /*d740*/  S2R R0, SR_CTAID.Z ;  /* 0x0000000000007919 */ /* 0x000ee20000002700 */
[----:B------:R-:W-:Y:S01]  /*d750*/  IADD3.X R5, R249, UR7, RZ, P0, !PT ;  /* 0x00000007f9057c10 */ /* 0x000fe200087fe4ff */
[----:B------:R-:W-:-:S02]  /*d760*/  ULDC.64 UR4, c[0x0][0x1f0] ;  /* 0x00007c0000047ab9 */ /* 0x000fc40000000a00 */
[----:B------:R-:W-:-:S04]  /*d770*/  UIMAD UR4, UR6, UR4, URZ ;  /* 0x00000004060472a4 */ /* 0x000fc8000f8e023f */
[----:B------:R-:W-:Y:S01]  /*d780*/  UIMAD UR4, UR12, UR5, UR4 ;  /* 0x000000050c0472a4 */ /* 0x000fe2000f8e0204 */
[----:B--2---:R-:W-:-:S04]  /*d790*/  SHF.R.S32.HI R2, RZ, 0x1f, R3 ;  /* 0x0000001fff027819 */ /* 0x004fc80000011403 */
[----:B------:R-:W-:Y:S01]  /*d7a0*/  LEA.HI R2, R2, R3, RZ, 0x3 ;  /* 0x0000000302027211 */ /* 0x000fe200078f18ff */
[----:B---3--:R-:W-:-:S03]  /*d7b0*/  IMAD.WIDE.U32 R4, R0, c[0x0][0x1f0], R4 ;  /* 0x00007c0000047a25 */ /* 0x008fc600078e0004 */
        /* <DEDUP_REMOVED lines=11> */
[----:B------:R2:W-:Y:S04]  /*d870*/  STG.E.128 [R10.64], R68 ;  /* 0x000000440a007986 */ /* 0x0005e8000c101d10 */
[----:B-1----:R2:W-:Y:S04]  /*d880*/  STG.E.128 [R10.64+0x80], R52 ;  /* 0x000080340a007986 */ /* 0x0025e8000c101d10 */
[----:B------:R2:W-:Y:S04]  /*d890*/  STG.E.128 [R10.64+0x100], R36 ;  /* 0x000100240a007986 */ /* 0x0005e8000c101d10 */
[----:B------:R2:W-:Y:S02]  /*d8a0*/  STG.E.128 [R10.64+0x180], R20 ;  /* 0x000180140a007986 */ /* 0x0005e4000c101d10 */
.L_x_387:
[----:B------:R-:W-:Y:S05]  /*d8b0*/  BSYNC B0 ;  /* 0x0000000000007941 */ /* 0x000fea0003800000 */
.L_x_386:
[----:B------:R-:W-:Y:S01]  /*d8c0*/  IADD3 R0, R2, 0x10, RZ ;  /* 0x0000001002007810 */ /* 0x000fe20007ffe0ff */
        /* <DEDUP_REMOVED lines=9> */
[----:B--2---:R-:W-:-:S03]  /*d960*/  LEA R10, P0, R8, c[0x0][0x1d0], 0x1 ;  /* 0x00007400080a7a11 */ /* 0x004fc600078008ff */
[----:B------:R-:W-:-:S05]  /*d970*/  IMAD R0, R3, c[0x0][0x1ec], R0 ;  /* 0x00007b0003007a24 */ /* 0x000fca00078e0200 */
[----:B------:R-:W-:-:S04]  /*d980*/  IADD3 R0, R9, R0, RZ ;  /* 0x0000000009007210 */ /* 0x000fc80007ffe0ff */
[----:B------:R-:W-:-:S05]  /*d990*/  LEA.HI.X R11, R8, c[0x0][0x1d4], R0, 0x1, P0 ;  /* 0x00007500080b7a11 */ /* 0x000fca00000f0c00 */
[----:B------:R2:W-:Y:S04]  /*d9a0*/  STG.E.128 [R10.64], R64 ;  /* 0x000000400a007986 */ /* 0x0005e8000c101d10 */
[----:B-1----:R2:W-:Y:S04]  /*d9b0*/  STG.E.128 [R10.64+0x80], R48 ;  /* 0x000080300a007986 */ /* 0x0025e8000c101d10 */
[----:B------:R2:W-:Y:S04]  /*d9c0*/  STG.E.128 [R10.64+0x100], R32 ;  /* 0x000100200a007986 */ /* 0x0005e8000c101d10 */
[----:B------:R2:W-:Y:S02]  /*d9d0*/  STG.E.128 [R10.64+0x180], R16 ;  /* 0x000180100a007986 */ /* 0x0005e4000c101d10 */
.L_x_389:
[----:B------:R-:W-:Y:S05]  /*d9e0*/  BSYNC B0 ;  /* 0x0000000000007941 */ /* 0x000fea0003800000 */
.L_x_388:
        /* <DEDUP_REMOVED lines=18> */
.L_x_391:
[----:B------:R-:W-:Y:S05]  /*db10*/  BSYNC B0 ;  /* 0x0000000000007941 */ /* 0x000fea0003800000 */
.L_x_390:
[----:B------:R-:W-:-:S13]  /*db20*/  ISETP.GE.AND P0, PT, R239, UR10, PT ;  /* 0x0000000aef007c0c */ /* 0x000fda000bf06270 */
[----:B------:R-:W-:Y:S05]  /*db30*/  @P0 EXIT ;  /* 0x000000000000094d */ /* 0x000fea0003800000 */
[----:B------:R-:W-:Y:S01]  /*db40*/  IADD3 R0, P0, R250, 0x30, RZ ;  /* 0x00000030fa007810 */ /* 0x000fe20007f1e0ff */
[----:B---3--:R-:W-:Y:S01]  /*db50*/  IMAD.MOV.U32 R2, RZ, RZ, R4 ;  /* 0x000000ffff027224 */ /* 0x008fe200078e0004 */
        /* <DEDUP_REMOVED lines=8> */
[----:B-1----:R-:W-:Y:S04]  /*dbe0*/  STG.E.128 [R4.64], R56 ;  /* 0x0000003804007986 */ /* 0x002fe8000c101d10 */
[----:B------:R-:W-:Y:S04]  /*dbf0*/  STG.E.128 [R4.64+0x80], R40 ;  /* 0x0000802804007986 */ /* 0x000fe8000c101d10 */
[----:B------:R-:W-:Y:S04]  /*dc00*/  STG.E.128 [R4.64+0x100], R24 ;  /* 0x0001001804007986 */ /* 0x000fe8000c101d10 */
[----:B------:R-:W-:Y:S01]  /*dc10*/  STG.E.128 [R4.64+0x180], R72 ;  /* 0x0001804804007986 */ /* 0x000fe2000c101d10 */
[----:B------:R-:W-:Y:S05]  /*dc20*/  EXIT ;  /* 0x000000000000794d */ /* 0x000fea0003800000 */
.L_x_373:
        /* <DEDUP_REMOVED lines=73> */
.L_x_393:
[----:B------:R-:W-:Y:S05]  /*e0c0*/  BSYNC B0 ;  /* 0x0000000000007941 */ /* 0x000fea0003800000 */
.L_x_392:
        /* <DEDUP_REMOVED lines=18> */
.L_x_395:
[----:B------:R-:W-:Y:S05]  /*e1f0*/  BSYNC B0 ;  /* 0x0000000000007941 */ /* 0x000fea0003800000 */
.L_x_394:
[----:B------:R-:W-:Y:S01]  /*e200*/  IADD3 R4, R6, 0x20, RZ ;  /* 0x0000002006047810 */ /* 0x000fe20007ffe0ff */
[----:B------:R-:W-:Y:S03]  /*e210*/  BSSY B0, `(.L_x_396) ;  /* 0x0000011000007945 */ /* 0x000fe60003800000 */
[----:B------:R-:W-:-:S13]  /*e220*/  ISETP.GE.AND P0, PT, R4, UR15, PT ;  /* 0x0000000f04007c0c */ /* 0x000fda000bf06270 */
[----:B------:R-:W-:Y:S05]  /*e230*/  @P0 BRA `(.L_x_397) ;  /* 0x000000e000000947 */ /* 0x000fea0003800000 */
[----:B-1----:R-:W-:Y:S01]  /*e240*/  IADD3 R2, P0, R12, 0x20, RZ ;  /* 0x000000200c027810 */ /* 0x002fe20007f1e0ff */
        /* <DEDUP_REMOVED lines=13> */
.L_x_397:
[----:B------:R-:W-:Y:S05]  /*e320*/  BSYNC B0 ;  /* 0x0000000000007941 */ /* 0x000fea0003800000 */
.L_x_396:
[----:B-1----:R-:W-:Y:S01]  /*e330*/  IADD3 R3, R6, 0x30, RZ ;  /* 0x0000003006037810 */ /* 0x002fe20007ffe0ff */
        /* <DEDUP_REMOVED lines=16> */
.L_x_399:
[----:B------:R-:W-:Y:S05]  /*e440*/  BSYNC B0 ;  /* 0x0000000000007941 */ /* 0x000fea0003800000 */
.L_x_398:
        /* <DEDUP_REMOVED lines=11> */
[----:B-1----:R-:W-:-:S02]  /*e500*/  @!P5 LEA R10, P2, R6, c[0x0][0x200], 0x2 ;  /* 0x00008000060ada11 */ /* 0x002fc400078410ff */
        /* <DEDUP_REMOVED lines=23> */
.L_x_400:
        /* <DEDUP_REMOVED lines=16> */
.L_x_1079:


//--------------------- .text._ZN5flash16flash_fwd_kernelI23Flash_fwd_kernel_traitsILi256ELi64ELi64ELi4ELb0ELb0EN7cutlass10bfloat16_tE19Flash_kernel_traitsILi256ELi64ELi64ELi4ES3_EELb1ELb1ELb0ELb1ELb0ELb0ELb0ELb0EEEvNS_16Flash_fwd_paramsE --------------------------
	.section	.text._ZN5flash16flash_fwd_kernelI23Flash_fwd_kernel_traitsILi256ELi64ELi64ELi4ELb0ELb0EN7cutlass10bfloat16_tE19Flash_kernel_traitsILi256ELi64ELi64ELi4ES3_EELb1ELb1ELb0ELb1ELb0ELb0ELb0ELb0EEEvNS_16Flash_fwd_paramsE,"ax",@progbits
	.sectioninfo	@"SHI_REGISTERS=255"
	.align	128
        .global         _ZN5flash16flash_fwd_kernelI23Flash_fwd_kernel_traitsILi256ELi64ELi64ELi4ELb0ELb0EN7cutlass10bfloat16_tE19Flash_kernel_traitsILi256ELi64ELi64ELi4ES3_EELb1ELb1ELb0ELb1ELb0ELb0ELb0ELb0EEEvNS_16Flash_fwd_paramsE
        .type           _ZN5flash16flash_fwd_kernelI23Flash_fwd_kernel_traitsILi256ELi64ELi64ELi4ELb0ELb0EN7cutlass10bfloat16_tE19Flash_kernel_traitsILi256ELi64ELi64ELi4ES3_EELb1ELb1ELb0ELb1ELb0ELb0ELb0ELb0EEEvNS_16Flash_fwd_paramsE,@function
        .size           _ZN5flash16flash_fwd_kernelI23Flash_fwd_kernel_traitsILi256ELi64ELi64ELi4ELb0ELb0EN7cutlass10bfloat16_tE19Flash_kernel_traitsILi256ELi64ELi64ELi4ES3_EELb1ELb1ELb0ELb1ELb0ELb0ELb0ELb0EEEvNS_16Flash_fwd_paramsE,(.L_x_1080 - _ZN5flash16flash_fwd_kernelI23Flash_fwd_kernel_traitsILi256ELi64ELi64ELi4ELb0ELb0EN7cutlass10bfloat16_tE19Flash_kernel_traitsILi256ELi64ELi64ELi4ES3_EELb1ELb1ELb0ELb1ELb0ELb0ELb0ELb0EEEvNS_16Flash_fwd_paramsE)
        .other          _ZN5flash16flash_fwd_kernelI23Flash_fwd_kernel_traitsILi256ELi64ELi64ELi4ELb0ELb0EN7cutlass10bfloat16_tE19Flash_kernel_traitsILi256ELi64ELi64ELi4ES3_EELb1ELb1ELb0ELb1ELb0ELb0ELb0ELb0EEEvNS_16Flash_fwd_paramsE,@"STO_CUDA_ENTRY STV_DEFAULT"
_ZN5flash16flash_fwd_kernelI23Flash_fwd_kernel_traitsILi256ELi64ELi64ELi4ELb0ELb0EN7cutlass10bfloat16_tE19Flash_kernel_traitsILi256ELi64ELi64ELi4ES3_EELb1ELb1ELb0ELb1ELb0ELb0ELb0ELb0EEEvNS_16Flash_fwd_paramsE:
.text._ZN5flash16flash_fwd_kernelI23Flash_fwd_kernel_traitsILi256ELi64ELi64ELi4ELb0ELb0EN7cutlass10bfloat16_tE19Flash_kernel_traitsILi256ELi64ELi64ELi4ES3_EELb1ELb1ELb0ELb1ELb0ELb0ELb0ELb0EEEvNS_16Flash_fwd_paramsE:
        /* <DEDUP_REMOVED lines=18> */
[----:B------:R-:W1:Y:S01]  /*0120*/  S2UR UR20, SR_CTAID.Y ;  /* 0x00000000001479c3 */ /* 0x000e620000002600 */
        /* <DEDUP_REMOVED lines=11> */
[----:B------:R-:W-:Y:S02]  /*01e0*/  UISETP.EQ.OR.EX UP0, UPT, URZ, UR5, !UP3, UP0 ;  /* 0x000000053f00728c */ /* 0x000fe4000df02700 */
[----:B-1----:R-:W-:-:S06]  /*01f0*/  ULOP3.LUT UR8, UR18, UR14, UR20, 0xfe, !UPT ;  /* 0x0000000e12087292 */ /* 0x002fcc000f8efe14 */
[----:B--2---:R-:W-:Y:S01]  /*0200*/  LOP3.LUT P3, RZ, R27, UR8, RZ, 0xfc, !PT ;  /* 0x000000081bff7c12 */ /* 0x004fe2000f86fcff */
[----:B------:R-:W-:Y:S02]  /*0210*/  ULDC.64 UR8, c[0x0][0x240] ;  /* 0x0000900000087ab9 */ /* 0x000fe40000000a00 */
[----:B------:R-:W-:Y:S02]  /*0220*/  UIMAD.WIDE UR8, UR20, UR10, UR8 ;  /* 0x0000000a140872a5 */ /* 0x000fe4000f8e0208 */
[----:B------:R-:W-:-:S08]  /*0230*/  ULDC.64 UR4, c[0x0][0x248] ;  /* 0x0000920000047ab9 */ /* 0x000fd00000000a00 */
[----:B------:R-:W-:Y:S02]  /*0240*/  @!P3 IMAD.MOV.U32 R10, RZ, RZ, c[0x0][0x308] ;  /* 0x0000c200ff0ab624 */ /* 0x000fe400078e00ff */
[----:B------:R-:W-:Y:S01]  /*0250*/  @!P3 IMAD.MOV.U32 R11, RZ, RZ, c[0x0][0x30c] ;  /* 0x0000c300ff0bb624 */ /* 0x000fe200078e00ff */
[----:B------:R-:W-:Y:S02]  /*0260*/  UIMAD.WIDE UR4, UR20, UR10, UR4 ;  /* 0x0000000a140472a5 */ /* 0x000fe4000f8e0204 */
[----:B------:R-:W-:Y:S02]  /*0270*/  ULDC.64 UR6, c[0x0][0x250] ;  /* 0x0000940000067ab9 */ /* 0x000fe40000000a00 */
[----:B------:R-:W-:Y:S01]  /*0280*/  @UP1 UIMAD.WIDE UR6, UR20, UR10, UR6 ;  /* 0x0000000a140612a5 */ /* 0x000fe2000f8e0206 */
        /* <DEDUP_REMOVED lines=10> */
[----:B------:R-:W-:Y:S02]  /*0330*/  PLOP3.LUT P1, PT, PT, PT, UP1, 0x80, 0x0 ;  /* 0x000000000000781c */ /* 0x000fe40003f2f018 */
        /* <DEDUP_REMOVED lines=42> */
.L_x_401:
[----:B------:R-:W-:Y:S02]  /*05e0*/  ULDC UR6, c[0x0][0x218] ;  /* 0x0000860000067ab9 */ /* 0x000fe40000000800 */
.L_x_402:
        /* <DEDUP_REMOVED lines=40> */
[----:B------:R-:W-:Y:S01]  /*0870*/  PLOP3.LUT P0, PT, PT, PT, UP0, 0x80, 0x0 ;  /* 0x000000000000781c */ /* 0x000fe20003f0f008 */
[----:B------:R-:W-:Y:S02]  /*0880*/  ULDC.64 UR4, c[0x0][0x198] ;  /* 0x0000660000047ab9 */ /* 0x000fe40000000a00 */
[----:B------:R-:W-:-:S02]  /*0890*/  @!UP1 USHF.R.S32.HI UR11, URZ, 0x1f, UR20 ;  /* 0x0000001f3f0b9899 */ /* 0x000fc40008011414 */
[----:B------:R-:W-:Y:S02]  /*08a0*/  @UP0 UIADD3 UR12, UR28, UR8, URZ ;  /* 0x000000081c0c0290 */ /* 0x000fe4000fffe03f */
[----:B------:R-:W-:Y:S02]  /*08b0*/  @UP1 UIMAD.WIDE.U32 UR30, UR13, UR26, URZ ;  /* 0x0000001a0d1e12a5 */ /* 0x000fe4000f8e003f */
[----:B------:R-:W-:Y:S02]  /*08c0*/  @!UP1 UIMAD UR11, UR11, UR6, URZ ;  /* 0x000000060b0b92a4 */ /* 0x000fe4000f8e023f */
[----:B------:R-:W-:Y:S02]  /*08d0*/  @UP0 UIMAD.WIDE.U32 UR32, UR12, UR4, URZ ;  /* 0x000000040c2002a5 */ /* 0x000fe4000f8e003f */
[----:B------:R-:W-:Y:S02]  /*08e0*/  @!UP1 UIMAD.WIDE.U32 UR34, UR20, UR6, URZ ;  /* 0x00000006142292a5 */ /* 0x000fe4000f8e003f */
[----:B------:R-:W-:-:S02]  /*08f0*/  @!UP1 UIMAD UR7, UR20, UR7, UR11 ;  /* 0x00000007140792a4 */ /* 0x000fc4000f8e020b */
[----:B------:R-:W-:Y:S02]  /*0900*/  @UP1 UIMAD UR27, UR13, UR27, UR31 ;  /* 0x0000001b0d1b12a4 */ /* 0x000fe4000f8e021f */
[----:B------:R-:W-:Y:S02]  /*0910*/  @UP0 UIMAD UR11, UR12, UR5, UR33 ;  /* 0x000000050c0b02a4 */ /* 0x000fe4000f8e0221 */
[----:B------:R-:W-:Y:S02]  /*0920*/  @UP1 UMOV UR6, UR30 ;  /* 0x0000001e00061c82 */ /* 0x000fe40008000000 */
[----:B------:R-:W-:Y:S02]  /*0930*/  USHF.R.S32.HI UR19, URZ, 0x1f, UR18 ;  /* 0x0000001f3f137899 */ /* 0x000fe40008011412 */
        /* <DEDUP_REMOVED lines=12> */
[----:B------:R-:W-:Y:S02]  /*0a00*/  UIMAD UR7, UR7, UR4, URZ ;  /* 0x00000004070772a4 */ /* 0x000fe4000f8e023f */
[----:B------:R-:W-:Y:S02]  /*0a10*/  UIMAD.WIDE.U32 UR30, UR20, UR4, UR30 ;  /* 0x00000004141e72a5 */ /* 0x000fe4000f8e001e */
[----:B------:R-:W-:-:S04]  /*0a20*/  UIMAD UR5, UR20, UR5, UR7 ;  /* 0x00000005140572a4 */ /* 0x000fc8000f8e0207 */
[----:B------:R-:W-:Y:S02]  /*0a30*/  UIADD3 UR11, UR31, UR5, URZ ;  /* 0x000000051f0b7290 */ /* 0x000fe4000fffe03f */
[----:B------:R-:W-:Y:S02]  /*0a40*/  UMOV UR12, UR30 ;  /* 0x0000001e000c7c82 */ /* 0x000fe40008000000 */
.L_x_404:
[----:B------:R-:W-:Y:S01]  /*0a50*/  IABS R0, c[0x0][0x1c8] ;  /* 0x0000720000007a13 */ /* 0x000fe20000000000 */
[----:B------:R-:W1:Y:S01]  /*0a60*/  S2R R2, SR_CTAID.Z ;  /* 0x0000000000027919 */ /* 0x000e620000002700 */
[----:B------:R-:W-:Y:S02]  /*0a70*/  UMOV UR30, URZ ;  /* 0x0000003f001e7c82 */ /* 0x000fe40008000000 */
[----:B------:R-:W2:Y:S02]  /*0a80*/  R2UR UR7, R0 ;  /* 0x00000000000773c2 */ /* 0x000ea400000e0000 */
[----:B--2---:R-:W2:Y:S08]  /*0a90*/  I2F.RP R0, UR7 ;  /* 0x0000000700007d06 */ /* 0x004eb00008209400 */
[----:B--2---:R-:W2:Y:S02]  /*0aa0*/  MUFU.RCP R0, R0 ;  /* 0x0000000000007308 */ /* 0x004ea40000001000 */
[----:B--2---:R-:W-:-:S06]  /*0ab0*/  IADD3 R0, R0, 0xffffffe, RZ ;  /* 0x0ffffffe00007810 */ /* 0x004fcc0007ffe0ff */
[----:B------:R-:W2:Y:S02]  /*0ac0*/  F2I.FTZ.U32.TRUNC.NTZ R0, R0 ;  /* 0x0000000000007305 */ /* 0x000ea4000021f000 */
[----:B--2---:R1:W2:Y:S02]  /*0ad0*/  R2UR UR31, R0 ;  /* 0x00000000001f73c2 */ /* 0x0042a400000e0000 */
[----:B-1----:R-:W-:Y:S01]  /*0ae0*/  IABS R0, R2 ;  /* 0x0000000200007213 */ /* 0x002fe20000000000 */
[----:B--2---:R-:W-:-:S05]  /*0af0*/  UIADD3 UR5, URZ, -UR31, URZ ;  /* 0x8000001f3f057290 */ /* 0x004fca000fffe03f */
[----:B------:R-:W1:Y:S01]  /*0b00*/  R2UR UR4, R0 ;  /* 0x00000000000473c2 */ /* 0x000e6200000e0000 */
[----:B------:R-:W-:-:S04]  /*0b10*/  UIMAD UR5, UR5, UR7, URZ ;  /* 0x00000007050572a4 */ /* 0x000fc8000f8e023f */
[----:B------:R-:W-:-:S07]  /*0b20*/  UIMAD.WIDE.U32 UR30, UR31, UR5, UR30 ;  /* 0x000000051f1e72a5 */ /* 0x000fce000f8e001e */
[----:B------:R-:W-:Y:S02]  /*0b30*/  UMOV UR5, UR31 ;  /* 0x0000001f00057c82 */ /* 0x000fe40008000000 */
[----:B-1----:R-:W-:-:S07]  /*0b40*/  UIMAD.WIDE.U32 UR30, UR5, UR4, URZ ;  /* 0x00000004051e72a5 */ /* 0x002fce000f8e003f */
[----:B------:R-:W-:Y:S02]  /*0b50*/  UMOV UR5, UR31 ;  /* 0x0000001f00057c82 */ /* 0x000fe40008000000 */
[----:B------:R-:W-:-:S04]  /*0b60*/  UIADD3 UR21, -UR5, URZ, URZ ;  /* 0x0000003f05157290 */ /* 0x000fc8000fffe13f */
[----:B------:R-:W-:Y:S02]  /*0b70*/  UIMAD UR4, UR7, UR21, UR4 ;  /* 0x00000015070472a4 */ /* 0x000fe4000f8e0204 */
[----:B------:R-:W-:Y:S02]  /*0b80*/  @UP0 UIADD3 UR21, UR28, UR8, URZ ;  /* 0x000000081c150290 */ /* 0x000fe4000fffe03f */
        /* <DEDUP_REMOVED lines=8> */
[----:B------:R-:W-:-:S05]  /*0c10*/  UISETP.NE.AND UP2, UPT, URZ, UR7, UPT ;  /* 0x000000073f00728c */ /* 0x000fca000bf45270 */
[----:B------:R-:W-:Y:S02]  /*0c20*/  UMOV UR8, UR5 ;  /* 0x0000000500087c82 */ /* 0x000fe40008000000 */
[----:B------:R-:W-:Y:S02]  /*0c30*/  ULDC.64 UR4, c[0x0][0x1a0] ;  /* 0x0000680000047ab9 */ /* 0x000fe40000000a00 */
[----:B------:R-:W-:Y:S02]  /*0c40*/  @UP0 UIMAD.WIDE.U32 UR30, UR21, UR4, URZ ;  /* 0x00000004151e02a5 */ /* 0x000fe4000f8e003f */
[----:B------:R-:W-:Y:S02]  /*0c50*/  @!UP1 UIADD3 UR8, -UR8, URZ, URZ ;  /* 0x0000003f08089290 */ /* 0x000fe4000fffe13f */
[----:B------:R-:W-:Y:S02]  /*0c60*/  @!UP2 ULOP3.LUT UR8, URZ, UR7, URZ, 0x33, !UPT ;  /* 0x000000073f08a292 */ /* 0x000fe4000f8e333f */
[----:B------:R-:W-:-:S02]  /*0c70*/  @UP0 UIMAD UR21, UR21, UR5, UR31 ;  /* 0x00000005151502a4 */ /* 0x000fc4000f8e021f */
[----:B------:R-:W-:Y:S02]  /*0c80*/  USHF.R.S32.HI UR29, URZ, 0x1f, UR8 ;  /* 0x0000001f3f1d7899 */ /* 0x000fe40008011408 */
        /* <DEDUP_REMOVED lines=15> */
.L_x_405:
[CC--:B------:R-:W-:Y:S01]  /*0d80*/  LEA.HI R4, R11.reuse, R27.reuse, RZ, 0x4 ;  /* 0x0000001b0b047211 */ /* 0x0c0fe200078f20ff */
[----:B------:R-:W1:Y:S01]  /*0d90*/  S2R R20, SR_CTAID.Z ;  /* 0x0000000000147919 */ /* 0x000e620000002700 */
[----:B------:R-:W-:Y:S01]  /*0da0*/  LEA.HI R0, R11, R27, RZ, 0x3 ;  /* 0x0000001b0b007211 */ /* 0x000fe200078f18ff */
[----:B------:R-:W-:Y:S01]  /*0db0*/  ULDC.64 UR4, c[0x0][0x1b8] ;  /* 0x00006e0000047ab9 */ /* 0x000fe20000000a00 */
[----:B------:R-:W-:Y:S01]  /*0dc0*/  SHF.R.S32.HI R5, RZ, 0x4, R4 ;  /* 0x00000004ff057819 */ /* 0x000fe20000011404 */
[----:B------:R-:W-:Y:S01]  /*0dd0*/  UIMAD UR4, UR29, UR4, URZ ;  /* 0x000000041d0472a4 */ /* 0x000fe2000f8e023f */
[----:B------:R-:W-:Y:S01]  /*0de0*/  LOP3.LUT R2, R0, 0xfffffff8, RZ, 0xc0, !PT ;  /* 0xfffffff800027812 */ /* 0x000fe200078ec0ff */
[----:B------:R-:W-:Y:S01]  /*0df0*/  IMAD.U32 R8, RZ, RZ, UR14 ;  /* 0x0000000eff087e24 */ /* 0x000fe2000f8e00ff */
[C---:B------:R-:W-:Y:S01]  /*0e00*/  LEA.HI R3, R4.reuse, R5, RZ, 0x1 ;  /* 0x0000000504037211 */ /* 0x040fe200078f08ff */
        /* <DEDUP_REMOVED lines=9> */
[----:B------:R-:W-:Y:S01]  /*0ea0*/  IMAD.IADD R26, R5, 0x1, -R0 ;  /* 0x00000001051a7824 */ /* 0x000fe200078e0a00 */
[----:B------:R-:W-:Y:S01]  /*0eb0*/  LOP3.LUT R0, R3, 0x1c0, RZ, 0xc0, !PT ;  /* 0x000001c003007812 */ /* 0x000fe200078ec0ff */
[----:B------:R-:W-:Y:S01]  /*0ec0*/  IMAD.SHL.U32 R114, R25, 0x8, RZ ;  /* 0x0000000819727824 */ /* 0x000fe200078e00ff */
[----:B------:R-:W-:Y:S01]  /*0ed0*/  SHF.R.S32.HI R3, RZ, 0x1f, R6 ;  /* 0x0000001fff037819 */ /* 0x000fe20000011406 */
[----:B------:R-:W-:Y:S01]  /*0ee0*/  IMAD R7, R19, c[0x0][0x198], RZ ;  /* 0x0000660013077a24 */ /* 0x000fe200078e02ff */
[----:B------:R-:W-:Y:S01]  /*0ef0*/  SHF.R.S32.HI R24, RZ, 0x5, R24 ;  /* 0x00000005ff187819 */ /* 0x000fe20000011418 */
[----:B------:R-:W-:Y:S01]  /*0f00*/  IMAD.SHL.U32 R11, R11, 0x8, RZ ;  /* 0x000000080b0b7824 */ /* 0x000fe200078e00ff */
[----:B------:R-:W-:Y:S01]  /*0f10*/  LOP3.LUT R2, R0, 0x38, R114, 0xf8, !PT ;  /* 0x0000003800027812 */ /* 0x000fe200078ef872 */
[----:B------:R-:W-:Y:S01]  /*0f20*/  IMAD.WIDE R8, R8, 0x40, R18 ;  /* 0x0000004008087825 */ /* 0x000fe200078e0212 */
[----:B------:R-:W-:-:S02]  /*0f30*/  SHF.R.U32.HI R0, RZ, 0x3, R0 ;  /* 0x00000003ff007819 */ /* 0x000fc40000011600 */
[----:B------:R-:W-:Y:S02]  /*0f40*/  LEA.HI R12, R3, R6, RZ, 0x3 ;  /* 0x00000006030c7211 */ /* 0x000fe400078f18ff */
[--C-:B------:R-:W-:Y:S02]  /*0f50*/  SHF.R.S32.HI R115, RZ, 0x1f, R114.reuse ;  /* 0x0000001fff737819 */ /* 0x100fe40000011472 */
[----:B------:R-:W-:Y:S02]  /*0f60*/  LOP3.LUT R10, R2, R0, RZ, 0x3c, !PT ;  /* 0x00000000020a7212 */ /* 0x000fe400078e3cff */
[----:B------:R-:W-:Y:S01]  /*0f70*/  LOP3.LUT R0, R12, 0xfffffff8, RZ, 0xc0, !PT ;  /* 0xfffffff80c007812 */ /* 0x000fe200078ec0ff */
[----:B------:R-:W-:Y:S01]  /*0f80*/  IMAD.WIDE.U32 R4, R18, c[0x0][0x198], R114 ;  /* 0x0000660012047a25 */ /* 0x000fe200078e0072 */
[C---:B------:R-:W-:Y:S01]  /*0f90*/  IADD3 R2, P0, R114.reuse, UR6, RZ ;  /* 0x0000000672027c10 */ /* 0x040fe2000ff1e0ff */
[----:B------:R-:W-:Y:S01]  /*0fa0*/  ULDC.64 UR6, c[0x0][0x1b0] ;  /* 0x00006c0000067ab9 */ /* 0x000fe20000000a00 */
[----:B------:R-:W-:Y:S01]  /*0fb0*/  IADD3 R111, R114, 0x40, RZ ;  /* 0x00000040726f7810 */ /* 0x000fe20007ffe0ff */
[----:B------:R-:W-:Y:S01]  /*0fc0*/  IMAD.IADD R6, R6, 0x1, -R0 ;  /* 0x0000000106067824 */ /* 0x000fe200078e0a00 */
[----:B------:R-:W-:Y:S01]  /*0fd0*/  IADD3.X R3, R115, UR27, RZ, P0, !PT ;  /* 0x0000001b73037c10 */ /* 0x000fe200087fe4ff */
[----:B------:R-:W-:Y:S01]  /*0fe0*/  IMAD R0, R18, c[0x0][0x19c], R7 ;  /* 0x0000670012007a24 */ /* 0x000fe200078e0207 */
[----:B------:R-:W-:Y:S01]  /*0ff0*/  IADD3 R4, P0, R4, UR12, RZ ;  /* 0x0000000c04047c10 */ /* 0x000fe2000ff1e0ff */
[----:B------:R-:W-:Y:S01]  /*1000*/  IMAD.SHL.U32 R7, R26, 0x8, RZ ;  /* 0x000000081a077824 */ /* 0x000fe200078e00ff */
[----:B------:R-:W-:Y:S01]  /*1010*/  LOP3.LUT P2, RZ, R6, 0x4, RZ, 0xc0, !PT ;  /* 0x0000000406ff7812 */ /* 0x000fe2000784c0ff */
[----:B-1----:R-:W-:Y:S01]  /*1020*/  IMAD.WIDE.U32 R20, R20, c[0x0][0x1a8], R2 ;  /* 0x00006a0014147a25 */ /* 0x002fe200078e0002 */
[----:B------:R-:W-:Y:S01]  /*1030*/  IADD3.X R5, R5, UR11, R0, P0, !PT ;  /* 0x0000000b05057c10 */ /* 0x000fe200087fe400 */
[----:B------:R-:W-:Y:S01]  /*1040*/  UIMAD UR6, UR29, UR6, URZ ;  /* 0x000000061d0672a4 */ /* 0x000fe2000f8e023f */
[C---:B------:R-:W-:Y:S01]  /*1050*/  LOP3.LUT P1, RZ, R6.reuse, 0x2, RZ, 0xc0, !PT ;  /* 0x0000000206ff7812 */ /* 0x040fe2000782c0ff */
[----:B------:R-:W-:Y:S01]  /*1060*/  IMAD.SHL.U32 R0, R6, 0x40, RZ ;  /* 0x0000004006007824 */ /* 0x000fe200078e00ff */
[----:B------:R-:W-:Y:S01]  /*1070*/  UIMAD UR27, UR8, UR5, UR4 ;  /* 0x00000005081b72a4 */ /* 0x000fe2000f8e0204 */
[----:B------:R-:W-:Y:S01]  /*1080*/  IMAD R6, R19, c[0x0][0x1a0], RZ ;  /* 0x0000680013067a24 */ /* 0x000fe200078e02ff */
[----:B------:R-:W-:Y:S01]  /*1090*/  UIMAD UR7, UR8, UR7, UR6 ;  /* 0x00000007080772a4 */ /* 0x000fe2000f8e0206 */
[----:B------:R-:W-:Y:S01]  /*10a0*/  IMAD.WIDE.U32 R2, R18, c[0x0][0x1a0], R114 ;  /* 0x0000680012027a25 */ /* 0x000fe200078e0072 */
[----:B------:R-:W-:Y:S01]  /*10b0*/  LOP3.LUT R0, R0, 0x1c0, RZ, 0xc0, !PT ;  /* 0x000001c000007812 */ /* 0x000fe200078ec0ff */
[----:B------:R1:W-:Y:S01]  /*10c0*/  STL.64 [R1+0x8], R114 ;  /* 0x0000087201007387 */ /* 0x0003e20000100a00 */
[----:B------:R-:W-:Y:S01]  /*10d0*/  IADD3 R110, R114, 0x80, RZ ;  /* 0x00000080726e7810 */ /* 0x000fe20007ffe0ff */
[----:B------:R-:W-:Y:S01]  /*10e0*/  IMAD R6, R18, c[0x0][0x1a4], R6 ;  /* 0x0000690012067a24 */ /* 0x000fe200078e0206 */
[----:B------:R-:W-:Y:S01]  /*10f0*/  LOP3.LUT R7, R0, 0x8, R7, 0xf8, !PT ;  /* 0x0000000800077812 */ /* 0x000fe200078ef807 */
[----:B------:R-:W-:Y:S01]  /*1100*/  UIADD3 UR6, -UR15, UR17, URZ ;  /* 0x000000110f067290 */ /* 0x000fe2000fffe13f */
[----:B------:R-:W-:Y:S01]  /*1110*/  IADD3 R2, P0, R2, UR26, RZ ;  /* 0x0000001a02027c10 */ /* 0x000fe2000ff1e0ff */
[----:B------:R-:W-:Y:S01]  /*1120*/  ULDC.64 UR4, c[0x0][0x1a8] ;  /* 0x00006a0000047ab9 */ /* 0x000fe20000000a00 */
[----:B------:R-:W-:Y:S01]  /*1130*/  SHF.R.U32.HI R0, RZ, 0x3, R0 ;  /* 0x00000003ff007819 */ /* 0x000fe20000011600 */
[----:B------:R-:W-:Y:S01]  /*1140*/  UIMAD UR4, UR19, UR4, URZ ;  /* 0x00000004130472a4 */ /* 0x000fe2000f8e023f */
[----:B------:R-:W-:Y:S01]  /*1150*/  IADD3.X R3, R3, UR21, R6, P0, !PT ;  /* 0x0000001503037c10 */ /* 0x000fe200087fe406 */
[----:B------:R-:W-:Y:S01]  /*1160*/  IMAD.U32 R6, RZ, RZ, UR8 ;  /* 0x00000008ff067e24 */ /* 0x000fe2000f8e00ff */
[----:B------:R-:W-:Y:S01]  /*1170*/  LOP3.LUT R7, R7, R0, RZ, 0x3c, !PT ;  /* 0x0000000007077212 */ /* 0x000fe200078e3cff */
[----:B------:R-:W-:Y:S01]  /*1180*/  IMAD.U32 R0, RZ, RZ, UR8 ;  /* 0x00000008ff007e24 */ /* 0x000fe2000f8e00ff */
[----:B------:R-:W-:Y:S01]  /*1190*/  IADD3 R109, R114, 0xc0, RZ ;  /* 0x000000c0726d7810 */ /* 0x000fe20007ffe0ff */
[----:B------:R-:W-:Y:S01]  /*11a0*/  IMAD.WIDE.U32 R28, R6, c[0x0][0x1b8], R2 ;  /* 0x00006e00061c7a25 */ /* 0x000fe200078e0002 */
[----:B------:R-:W-:Y:S01]  /*11b0*/  ISETP.GE.AND P0, PT, R18, UR6, PT ;  /* 0x0000000612007c0c */ /* 0x000fe2000bf06270 */
[----:B------:R-:W-:Y:S01]  /*11c0*/  UIMAD UR4, UR18, UR5, UR4 ;  /* 0x00000005120472a4 */ /* 0x000fe2000f8e0204 */
[----:B------:R-:W-:Y:S01]  /*11d0*/  LOP3.LUT R10, R10, 0xfffffe00, R11, 0xf8, !PT ;  /* 0xfffffe000a0a7812 */ /* 0x000fe200078ef80b */
[----:B------:R-:W-:Y:S01]  /*11e0*/  IMAD.WIDE.U32 R32, R0, c[0x0][0x1b0], R4 ;  /* 0x00006c0000207a25 */ /* 0x000fe200078e0004 */
[----:B------:R-:W-:-:S03]  /*11f0*/  IADD3 R31, R29, UR27, RZ ;  /* 0x0000001b1d1f7c10 */ /* 0x000fc6000fffe0ff */
[----:B------:R-:W-:Y:S01]  /*1200*/  IMAD.SHL.U32 R5, R12, 0x40, RZ ;  /* 0x000000400c057824 */ /* 0x000fe200078e00ff */
[----:B------:R1:W-:Y:S01]  /*1210*/  STL.64 [R1+0x30], R32 ;  /* 0x0000302001007387 */ /* 0x0003e20000100a00 */
[----:B------:R-:W-:Y:S01]  /*1220*/  IADD3 R35, R33, UR7, RZ ;  /* 0x0000000721237c10 */ /* 0x000fe2000fffe0ff */
[----:B------:R-:W-:Y:S02]  /*1230*/  IMAD.MOV.U32 R4, RZ, RZ, 0x10 ;  /* 0x00000010ff047424 */ /* 0x000fe400078e00ff */
[----:B------:R1:W-:Y:S01]  /*1240*/  STL.64 [R1+0x50], R28 ;  /* 0x0000501c01007387 */ /* 0x0003e20000100a00 */
[----:B------:R-:W-:Y:S01]  /*1250*/  IMAD.MOV.U32 R0, RZ, RZ, 0x20 ;  /* 0x00000020ff007424 */ /* 0x000fe200078e00ff */
[----:B------:R-:W-:Y:S01]  /*1260*/  LOP3.LUT R5, R7, 0xfffffe00, R5, 0xf8, !PT ;  /* 0xfffffe0007057812 */ /* 0x000fe200078ef805 */
[----:B------:R-:W-:Y:S01]  /*1270*/  IMAD.SHL.U32 R223, R10, 0x2, RZ ;  /* 0x000000020adf7824 */ /* 0x000fe200078e00ff */
[----:B------:R1:W-:Y:S01]  /*1280*/  STL [R1+0x24], R111 ;  /* 0x0000246f01007387 */ /* 0x0003e20000100800 */
[----:B------:R-:W-:-:S02]  /*1290*/  IADD3 R7, R21, UR4, RZ ;  /* 0x0000000415077c10 */ /* 0x000fc4000fffe0ff */
[----:B------:R-:W-:Y:S01]  /*12a0*/  SEL R4, R4, 0xfffffff0, !P1 ;  /* 0xfffffff004047807 */ /* 0x000fe20004800000 */
[----:B------:R1:W-:Y:S01]  /*12b0*/  STL [R1+0x20], R110 ;  /* 0x0000206e01007387 */ /* 0x0003e20000100800 */
[----:B------:R-:W-:-:S03]  /*12c0*/  SEL R0, R0, 0xffffffe0, !P2 ;  /* 0xffffffe000007807 */ /* 0x000fc60005000000 */
[----:B------:R1:W-:Y:S04]  /*12d0*/  STL [R1+0x28], R109 ;  /* 0x0000286d01007387 */ /* 0x0003e80000100800 */
[----:B------:R1:W-:Y:S04]  /*12e0*/  STL [R1+0x44], R31 ;  /* 0x0000441f01007387 */ /* 0x0003e80000100800 */
[----:B------:R1:W-:Y:S01]  /*12f0*/  STL [R1+0x1c], R35 ;  /* 0x00001c2301007387 */ /* 0x0003e20000100800 */
        /* <DEDUP_REMOVED lines=39> */
.L_x_407:
[----:B------:R-:W-:Y:S05]  /*1570*/  BSYNC B0 ;  /* 0x0000000000007941 */ /* 0x000fea0003800000 */
.L_x_406:
[----:B------:R-:W-:Y:S01]  /*1580*/  IADD3 R22, R18, 0x10, RZ ;  /* 0x0000001012167810 */ /* 0x000fe20007ffe0ff */
[----:B------:R-:W-:Y:S03]  /*1590*/  BSSY B0, `(.L_x_408) ;  /* 0x000002c000007945 */ /* 0x000fe60003800000 */
[----:B------:R-:W-:-:S13]  /*15a0*/  ISETP.GE.AND P0, PT, R22, UR6, PT ;  /* 0x0000000616007c0c */ /* 0x000fda000bf06270 */
[----:B------:R-:W-:Y:S05]  /*15b0*/  @P0 BRA `(.L_x_409) ;  /* 0x0000029000000947 */ /* 0x000fea0003800000 */
[----:B--2---:R-:W-:Y:S01]  /*15c0*/  IADD3 R10, P0, R8, 0x10, RZ ;  /* 0x00000010080a7810 */ /* 0x004fe20007f1e0ff */
[----:B------:R-:W-:Y:S01]  /*15d0*/  IMAD.MOV.U32 R3, RZ, RZ, R7 ;  /* 0x000000ffff037224 */ /* 0x000fe200078e0007 */
[----:B------:R-:W-:Y:S02]  /*15e0*/  ISETP.GE.AND P5, PT, R114, c[0x0][0x220], PT ;  /* 0x0000880072007a0c */ /* 0x000fe40003fa6270 */
[----:B------:R-:W-:Y:S01]  /*15f0*/  ISETP.GE.AND P4, PT, R111, c[0x0][0x220], PT ;  /* 0x000088006f007a0c */ /* 0x000fe20003f86270 */
[----:B------:R-:W-:Y:S01]  /*1600*/  IMAD.X R2, RZ, RZ, R9, P0 ;  /* 0x000000ffff027224 */ /* 0x000fe200000e0609 */
[----:B------:R-:W-:Y:S02]  /*1610*/  ISETP.GE.AND P2, PT, R110, c[0x0][0x220], PT ;  /* 0x000088006e007a0c */ /* 0x000fe40003f46270 */
[----:B------:R-:W-:Y:S01]  /*1620*/  ISETP.GE.AND P0, PT, R109, c[0x0][0x220], PT ;  /* 0x000088006d007a0c */ /* 0x000fe20003f06270 */
[----:B------:R-:W-:Y:S02]  /*1630*/  IMAD R16, R2, c[0x0][0x190], RZ ;  /* 0x0000640002107a24 */ /* 0x000fe400078e02ff */
[----:B------:R-:W-:-:S02]  /*1640*/  IMAD.MOV.U32 R2, RZ, RZ, R20 ;  /* 0x000000ffff027224 */ /* 0x000fc400078e0014 */
[C---:B------:R-:W-:Y:S02]  /*1650*/  IMAD R16, R10.reuse, c[0x0][0x194], R16 ;  /* 0x000065000a107a24 */ /* 0x040fe400078e0210 */
[----:B------:R-:W-:Y:S01]  /*1660*/  IMAD.WIDE.U32 R2, R10, c[0x0][0x190], R2 ;  /* 0x000064000a027a25 */ /* 0x000fe200078e0002 */
[----:B------:R2:W-:Y:S03]  /*1670*/  @P5 STS.128 [R223+0x800], RZ ;  /* 0x000800ffdf005388 */ /* 0x0005e60000000c00 */
[----:B------:R-:W-:Y:S01]  /*1680*/  IMAD.IADD R16, R3, 0x1, R16 ;  /* 0x0000000103107824 */ /* 0x000fe200078e0210 */
[C---:B------:R-:W-:Y:S02]  /*1690*/  @!P5 LEA R14, P6, R2.reuse, c[0x0][0x160], 0x1 ;  /* 0x00005800020eda11 */ /* 0x040fe400078c08ff */
[C---:B------:R-:W-:Y:S02]  /*16a0*/  @!P4 LEA R12, P3, R2.reuse, c[0x0][0x160], 0x1 ;  /* 0x00005800020cca11 */ /* 0x040fe400078608ff */
[----:B------:R-:W-:-:S02]  /*16b0*/  @!P2 LEA R10, P1, R2, c[0x0][0x160], 0x1 ;  /* 0x00005800020aaa11 */ /* 0x000fc400078208ff */
        /* <DEDUP_REMOVED lines=25> */
.L_x_409:
[----:B------:R-:W-:Y:S05]  /*1850*/  BSYNC B0 ;  /* 0x0000000000007941 */ /* 0x000fea0003800000 */
.L_x_408:
        /* <DEDUP_REMOVED lines=45> */
.L_x_411:
[----:B------:R-:W-:Y:S05]  /*1b30*/  BSYNC B0 ;  /* 0x0000000000007941 */ /* 0x000fea0003800000 */
.L_x_410:
        /* <DEDUP_REMOVED lines=8> */
[----:B--2---:R-:W-:Y:S01]  /*1bc0*/  IADD3 R2, P0, R8, 0x30, RZ ;  /* 0x0000003008027810 */ /* 0x004fe20007f1e0ff */
        /* <DEDUP_REMOVED lines=39> */
.L_x_413:
[----:B------:R-:W-:Y:S05]  /*1e40*/  BSYNC B0 ;  /* 0x0000000000007941 */ /* 0x000fea0003800000 */
.L_x_412:
[----:B------:R-:W-:Y:S01]  /*1e50*/  IMAD.MOV.U32 R112, RZ, RZ, R34 ;  /* 0x000000ffff707224 */ /* 0x000fe200078e0022 */
[----:B------:R-:W-:Y:S01]  /*1e60*/  UIADD3 UR30, UR9, -0x1, URZ ;  /* 0xffffffff091e7890 */ /* 0x000fe2000fffe03f */
[----:B------:R-:W-:Y:S01]  /*1e70*/  IMAD.MOV.U32 R113, RZ, RZ, R35 ;  /* 0x000000ffff717224 */ /* 0x000fe200078e0023 */
[----:B------:R-:W-:Y:S01]  /*1e80*/  MOV R112, R32 ;  /* 0x0000002000707202 */ /* 0x000fe20000000f00 */
[----:B------:R-:W-:Y:S01]  /*1e90*/  BSSY B0, `(.L_x_414) ;  /* 0x000002c000007945 */ /* 0x000fe20003800000 */
[----:B------:R-:W-:Y:S01]  /*1ea0*/  UIMAD UR29, UR30, -0x40, UR16 ;  /* 0xffffffc01e1d78a4 */ /* 0x000fe2000f8e0210 */
[----:B------:R-:W-:Y:S01]  /*1eb0*/  MOV R106, UR32 ;  /* 0x00000020006a7c02 */ /* 0x000fe20008000f00 */
[----:B------:R-:W-:Y:S01]  /*1ec0*/  USHF.R.S32.HI UR33, URZ, 0x1f, UR30 ;  /* 0x0000001f3f217899 */ /* 0x000fe2000801141e */
[----:B------:R3:W-:Y:S01]  /*1ed0*/  STL.64 [R1+0x18], R112 ;  /* 0x0000187001007387 */ /* 0x0007e20000100a00 */
[----:B------:R-:W-:Y:S02]  /*1ee0*/  UIMAD UR5, UR31, UR30, URZ ;  /* 0x0000001e1f0572a4 */ /* 0x000fe4000f8e023f */
[----:B------:R-:W-:Y:S01]  /*1ef0*/  ISETP.GE.AND P0, PT, R18, UR29, PT ;  /* 0x0000001d12007c0c */ /* 0x000fe2000bf06270 */
[----:B--2---:R-:W-:Y:S01]  /*1f00*/  IMAD.WIDE.U32 R2, R106, UR30, R112 ;  /* 0x0000001e6a027c25 */ /* 0x004fe2000f8e0070 */
[----:B------:R-:W-:-:S06]  /*1f10*/  UIMAD UR5, UR33, UR32, UR5 ;  /* 0x00000020210572a4 */ /* 0x000fcc000f8e0205 */
[----:B------:R-:W-:-:S05]  /*1f20*/  IADD3 R7, R3, UR5, RZ ;  /* 0x0000000503077c10 */ /* 0x000fca000fffe0ff */
[----:B------:R-:W-:Y:S05]  /*1f30*/  @P0 BRA `(.L_x_415) ;  /* 0x0000021000000947 */ /* 0x000fea0003800000 */
[----:B------:R-:W-:Y:S02]  /*1f40*/  ISETP.GE.AND P5, PT, R114, c[0x0][0x220], PT ;  /* 0x0000880072007a0c */ /* 0x000fe40003fa6270 */
        /* <DEDUP_REMOVED lines=32> */
.L_x_415:
[----:B------:R-:W-:Y:S05]  /*2150*/  BSYNC B0 ;  /* 0x0000000000007941 */ /* 0x000fea0003800000 */
.L_x_414:
        /* <DEDUP_REMOVED lines=41> */
.L_x_417:
[----:B------:R-:W-:Y:S05]  /*23f0*/  BSYNC B0 ;  /* 0x0000000000007941 */ /* 0x000fea0003800000 */
.L_x_416:
        /* <DEDUP_REMOVED lines=40> */
.L_x_419:
[----:B------:R-:W-:Y:S05]  /*2680*/  BSYNC B0 ;  /* 0x0000000000007941 */ /* 0x000fea0003800000 */
.L_x_418:
[----:B------:R-:W-:Y:S01]  /*2690*/  ISETP.GE.AND P0, PT, R16, UR29, PT ;  /* 0x0000001d10007c0c */ /* 0x000fe2000bf06270 */
[----:B------:R-:W-:-:S12]  /*26a0*/  BSSY B0, `(.L_x_420) ;  /* 0x0000029000007945 */ /* 0x000fd80003800000 */
[----:B------:R-:W-:Y:S05]  /*26b0*/  @P0 BRA `(.L_x_421) ;  /* 0x0000027000000947 */ /* 0x000fea0003800000 */
[----:B------:R-:W-:Y:S01]  /*26c0*/  ISETP.GE.AND P5, PT, R114, c[0x0][0x220], PT ;  /* 0x0000880072007a0c */ /* 0x000fe20003fa6270 */
[----:B--2---:R-:W-:Y:S01]  /*26d0*/  IMAD.MOV.U32 R10, RZ, RZ, c[0x0][0x198] ;  /* 0x00006600ff0a7624 */ /* 0x004fe200078e00ff */
        /* <DEDUP_REMOVED lines=37> */
.L_x_421:
[----:B------:R-:W-:Y:S05]  /*2930*/  BSYNC B0 ;  /* 0x0000000000007941 */ /* 0x000fea0003800000 */
.L_x_420:
[----:B------:R-:W-:Y:S01]  /*2940*/  ULDC.64 UR4, c[0x0][0x318] ;  /* 0x0000c60000047ab9 */ /* 0x000fe20000000a00 */
[----:B------:R-:W0:Y:S01]  /*2950*/  LDGDEPBAR ;  /* 0x00000000000079af */ /* 0x000e220000000000 */
[----:B------:R-:W-:Y:S01]  /*2960*/  UISETP.NE.U32.AND UP1, UPT, URZ, UR4, UPT ;  /* 0x000000043f00728c */ /* 0x000fe2000bf25070 */
[----:B--2---:R-:W-:Y:S02]  /*2970*/  IMAD.MOV.U32 R8, RZ, RZ, R30 ;  /* 0x000000ffff087224 */ /* 0x004fe400078e001e */
[----:B------:R-:W-:Y:S01]  /*2980*/  IMAD.MOV.U32 R9, RZ, RZ, R31 ;  /* 0x000000ffff097224 */ /* 0x000fe200078e001f */
[----:B------:R-:W-:-:S03]  /*2990*/  UISETP.NE.AND.EX UP1, UPT, URZ, UR5, UPT, UP1 ;  /* 0x000000053f00728c */ /* 0x000fc6000bf25310 */
[----:B------:R-:W-:-:S03]  /*29a0*/  ULDC.64 UR4, c[0x0][0x320] ;  /* 0x0000c80000047ab9 */ /* 0x000fc60000000a00 */
[----:B------:R-:W-:-:S05]  /*29b0*/  PLOP3.LUT P0, PT, PT, PT, UP1, 0x80, 0x0 ;  /* 0x000000000000781c */ /* 0x000fca0003f0f018 */
[----:B------:R-:W-:Y:S02]  /*29c0*/  @UP1 USHF.R.S32.HI UR6, URZ, 0x1f, UR20 ;  /* 0x0000001f3f061899 */ /* 0x000fe40008011414 */
[----:B------:R-:W-:Y:S02]  /*29d0*/  @UP1 UIMAD.WIDE.U32 UR18, UR20, UR4, UR18 ;  /* 0x00000004141212a5 */ /* 0x000fe4000f8e0012 */
[----:B------:R-:W-:-:S03]  /*29e0*/  @UP1 UIMAD UR6, UR6, UR4, URZ ;  /* 0x00000004060612a4 */ /* 0x000fc6000f8e023f */
[----:B------:R-:W-:Y:S01]  /*29f0*/  ULDC UR4, c[0x0][0x318] ;  /* 0x0000c60000047ab9 */ /* 0x000fe20000000800 */
[----:B------:R-:W-:-:S04]  /*2a00*/  DEPBAR.LE SB0, 0x0 ;  /* 0x000080000000791a */ /* 0x000fc80000000000 */
[----:B------:R-:W-:Y:S02]  /*2a10*/  @UP1 UIMAD UR5, UR20, UR5, UR6 ;  /* 0x00000005140512a4 */ /* 0x000fe4000f8e0206 */
[----:B------:R-:W-:Y:S02]  /*2a20*/  @UP1 ULEA UR6, UP0, UR18, UR4, 0x2 ;  /* 0x0000000412061291 */ /* 0x000fe4000f80103f */
[----:B------:R-:W-:Y:S02]  /*2a30*/  @UP1 UIADD3 UR5, UR19, UR5, URZ ;  /* 0x0000000513051290 */ /* 0x000fe4000fffe03f */
[----:B------:R-:W-:Y:S02]  /*2a40*/  ULDC UR4, c[0x0][0x31c] ;  /* 0x0000c70000047ab9 */ /* 0x000fe40000000800 */
[----:B------:R-:W-:Y:S01]  /*2a50*/  @UP1 ULEA.HI.X UR7, UR18, UR4, UR5, 0x2, UP0 ;  /* 0x0000000412071291 */ /* 0x000fe200080f1405 */
[----:B------:R-:W-:-:S05]  /*2a60*/  IMAD.U32 R2, RZ, RZ, UR6 ;  /* 0x00000006ff027e24 */ /* 0x000fca000f8e00ff */
[----:B------:R-:W-:Y:S02]  /*2a70*/  MOV R3, UR7 ;  /* 0x0000000700037c02 */ /* 0x000fe40008000f00 */
[----:B------:R-:W-:Y:S02]  /*2a80*/  ISETP.GE.AND P1, PT, R18, UR29, PT ;  /* 0x0000001d12007c0c */ /* 0x000fe4000bf26270 */
[----:B------:R-:W-:Y:S01]  /*2a90*/  MOV R7, UR14 ;  /* 0x0000000e00077c02 */ /* 0x000fe20008000f00 */
[----:B------:R2:W4:Y:S01]  /*2aa0*/  @P0 LDG.E R2, [R2.64] ;  /* 0x0000001602020981 */ /* 0x000522000c1e1900 */
[----:B------:R-:W-:Y:S01]  /*2ab0*/  IMAD.MOV.U32 R8, RZ, RZ, R28 ;  /* 0x000000ffff087224 */ /* 0x000fe200078e001c */
[----:B------:R-:W-:Y:S01]  /*2ac0*/  ULDC.64 UR6, c[0x0][0x1a0] ;  /* 0x0000680000067ab9 */ /* 0x000fe20000000a00 */
[----:B------:R-:W-:Y:S01]  /*2ad0*/  LEA R108, R7, R24, 0x2 ;  /* 0x00000018076c7211 */ /* 0x000fe200078e10ff */
[----:B------:R-:W-:Y:S01]  /*2ae0*/  BAR.SYNC.DEFER_BLOCKING 0x0 ;  /* 0x0000000000007b1d */ /* 0x000fe20000010000 */
[----:B------:R-:W-:Y:S01]  /*2af0*/  USHF.L.U64.HI UR5, UR6, UR34, UR7 ;  /* 0x0000002206057299 */ /* 0x000fe20008010207 */
[----:B------:R-:W-:Y:S01]  /*2b00*/  SHF.R.S32.HI R6, RZ, 0x1f, R23 ;  /* 0x0000001fff067819 */ /* 0x000fe20000011417 */
[----:B------:R-:W-:Y:S01]  /*2b10*/  USHF.L.U32 UR20, UR6, 0x6, URZ ;  /* 0x0000000606147899 */ /* 0x000fe2000800063f */
[----:B------:R-:W-:Y:S01]  /*2b20*/  IMAD.SHL.U32 R27, R27, 0x2, RZ ;  /* 0x000000021b1b7824 */ /* 0x000fe200078e00ff */
[----:B------:R-:W-:Y:S01]  /*2b30*/  UIMAD UR4, UR5, UR30, URZ ;  /* 0x0000001e050472a4 */ /* 0x000fe2000f8e023f */
[----:B------:R1:W-:Y:S01]  /*2b40*/  STL.64 [R1+0x40], R8 ;  /* 0x0000400801007387 */ /* 0x0003e20000100a00 */
[----:B------:R-:W-:Y:S01]  /*2b50*/  LEA.HI R6, R6, R23, RZ, 0x2 ;  /* 0x0000001706067211 */ /* 0x000fe200078f10ff */
[----:B------:R-:W-:Y:S01]  /*2b60*/  BSSY B0, `(.L_x_422) ;  /* 0x0000033000007945 */ /* 0x000fe20003800000 */
[----:B------:R-:W-:Y:S01]  /*2b70*/  UIMAD UR33, UR33, UR20, UR4 ;  /* 0x00000014212172a4 */ /* 0x000fe2000f8e0204 */
[----:B------:R1:W-:Y:S01]  /*2b80*/  STL [R1+0x38], R108 ;  /* 0x0000386c01007387 */ /* 0x0003e20000100800 */
[----:B------:R-:W-:Y:S01]  /*2b90*/  LOP3.LUT R116, R27, 0x6, RZ, 0xc0, !PT ;  /* 0x000000061b747812 */ /* 0x000fe200078ec0ff */
[----:B------:R-:W-:Y:S01]  /*2ba0*/  UMOV UR4, URZ ;  /* 0x0000003f00047c82 */ /* 0x000fe20008000000 */
[----:B------:R-:W-:Y:S01]  /*2bb0*/  SHF.R.S32.HI R6, RZ, 0x2, R6 ;  /* 0x00000002ff067819 */ /* 0x000fe20000011406 */
[----:B--2---:R-:W4:Y:S01]  /*2bc0*/  @P0 MUFU.RCP R3, c[0x0][0x238] ;  /* 0x00008e0000030b08 */ /* 0x004f220000001000 */
[----:B------:R1:W-:Y:S04]  /*2bd0*/  @P1 STS.128 [R223+0x10000], RZ ;  /* 0x010000ffdf001388 */ /* 0x0003e80000000c00 */
[----:B------:R1:W-:Y:S04]  /*2be0*/  @P1 STS.128 [R223+0x12000], RZ ;  /* 0x012000ffdf001388 */ /* 0x0003e80000000c00 */
[----:B------:R1:W-:Y:S04]  /*2bf0*/  @P1 STS.128 [R223+0x14000], RZ ;  /* 0x014000ffdf001388 */ /* 0x0003e80000000c00 */
[----:B------:R1:W-:Y:S01]  /*2c00*/  @P1 STS.128 [R223+0x16000], RZ ;  /* 0x016000ffdf001388 */ /* 0x0003e20000000c00 */
[----:B----4-:R-:W-:-:S04]  /*2c10*/  @P0 FMUL.FTZ R2, R2, R3 ;  /* 0x0000000302020220 */ /* 0x010fc80000410000 */
[----:B------:R2:W4:Y:S02]  /*2c20*/  @P0 R2UR UR18, R2 ;  /* 0x00000000021203c2 */ /* 0x00052400000e0000 */
[----:B--2---:R-:W-:Y:S01]  /*2c30*/  IMAD.U32 R2, RZ, RZ, UR30 ;  /* 0x0000001eff027e24 */ /* 0x004fe2000f8e00ff */
[----:B----4-:R-:W-:-:S03]  /*2c40*/  @UP1 UMOV UR4, UR18 ;  /* 0x0000001200041c82 */ /* 0x010fc60008000000 */
[----:B------:R-:W-:-:S05]  /*2c50*/  IMAD.WIDE.U32 R2, R2, UR20, R8 ;  /* 0x0000001402027c25 */ /* 0x000fca000f8e0008 */
[----:B------:R-:W-:Y:S01]  /*2c60*/  IADD3 R7, R3, UR33, RZ ;  /* 0x0000002103077c10 */ /* 0x000fe2000fffe0ff */
[----:B------:R-:W-:Y:S05]  /*2c70*/  @P1 BRA `(.L_x_423) ;  /* 0x0000021000001947 */ /* 0x000fea0003800000 */
[----:B-1----:R-:W-:Y:S02]  /*2c80*/  ISETP.GE.AND P5, PT, R114, c[0x0][0x220], PT ;  /* 0x0000880072007a0c */ /* 0x002fe40003fa6270 */
        /* <DEDUP_REMOVED lines=32> */
.L_x_423:
[----:B-1----:R-:W-:Y:S05]  /*2e90*/  BSYNC B0 ;  /* 0x0000000000007941 */ /* 0x002fea0003800000 */
.L_x_422:
[----:B------:R-:W-:Y:S01]  /*2ea0*/  ISETP.GE.AND P0, PT, R22, UR29, PT ;  /* 0x0000001d16007c0c */ /* 0x000fe2000bf06270 */
[----:B------:R-:W-:Y:S01]  /*2eb0*/  IMAD.U32 R8, RZ, RZ, UR16 ;  /* 0x00000010ff087e24 */ /* 0x000fe2000f8e00ff */
[----:B------:R-:W-:Y:S01]  /*2ec0*/  LEA R9, R24, UR15, 0x4 ;  /* 0x0000000f18097c11 */ /* 0x000fe2000f8e20ff */
[----:B------:R-:W-:Y:S01]  /*2ed0*/  ULDC UR7, c[0x0][0x1a4] ;  /* 0x0000690000077ab9 */ /* 0x000fe20000000800 */
[----:B------:R-:W-:Y:S01]  /*2ee0*/  BSSY B0, `(.L_x_424) ;  /* 0x000002e000007945 */ /* 0x000fe20003800000 */
[----:B------:R-:W-:Y:S01]  /*2ef0*/  USHF.L.U32 UR15, UR6, 0x4, URZ ;  /* 0x00000004060f7899 */ /* 0x000fe2000800063f */
[----:B------:R-:W-:Y:S01]  /*2f00*/  IADD3 R9, R9, 0x1, R6 ;  /* 0x0000000109097810 */ /* 0x000fe20007ffe006 */
[----:B------:R-:W-:-:S03]  /*2f10*/  USHF.L.U64.HI UR10, UR6, UR10, UR7 ;  /* 0x0000000a060a7299 */ /* 0x000fc60008010207 */
[----:B------:R-:W-:-:S03]  /*2f20*/  IADD3 R8, R8, -UR17, R9 ;  /* 0x8000001108087c10 */ /* 0x000fc6000fffe009 */
[----:B------:R1:W-:Y:S01]  /*2f30*/  @P0 STS.128 [R223+0x10800], RZ ;  /* 0x010800ffdf000388 */ /* 0x0003e20000000c00 */
[----:B------:R-:W-:-:S03]  /*2f40*/  IADD3 R104, R8, c[0x0][0x2e8], RZ ;  /* 0x0000ba0008687a10 */ /* 0x000fc60007ffe0ff */
        /* <DEDUP_REMOVED lines=39> */
.L_x_425:
[----:B------:R-:W-:Y:S05]  /*31c0*/  BSYNC B0 ;  /* 0x0000000000007941 */ /* 0x000fea0003800000 */
.L_x_424:
        /* <DEDUP_REMOVED lines=10> */
[----:B--2---:R-:W-:Y:S01]  /*3270*/  IMAD.MOV.U32 R10, RZ, RZ, c[0x0][0x1a4] ;  /* 0x00006900ff0a7624 */ /* 0x004fe200078e00ff */
[----:B------:R-:W-:-:S02]  /*3280*/  ISETP.GE.AND P2, PT, R110, c[0x0][0x220], PT ;  /* 0x000088006e007a0c */ /* 0x000fc40003f46270 */
        /* <DEDUP_REMOVED lines=32> */
.L_x_427:
[----:B------:R-:W-:Y:S05]  /*3490*/  BSYNC B0 ;  /* 0x0000000000007941 */ /* 0x000fea0003800000 */
.L_x_426:
[----:B------:R-:W-:Y:S01]  /*34a0*/  ISETP.GE.AND P0, PT, R16, UR29, PT ;  /* 0x0000001d10007c0c */ /* 0x000fe2000bf06270 */
[----:B------:R-:W1:Y:S01]  /*34b0*/  LDC.U8 R251, c[0x0][0x2d8] ;  /* 0x0000b600fffb7b82 */ /* 0x000e620000000000 */
[----:B------:R-:W-:Y:S11]  /*34c0*/  BSSY B0, `(.L_x_428) ;  /* 0x000002d000007945 */ /* 0x000ff60003800000 */
[----:B------:R2:W-:Y:S04]  /*34d0*/  @P0 STS.128 [R223+0x11800], RZ ;  /* 0x011800ffdf000388 */ /* 0x0005e80000000c00 */
[----:B------:R2:W-:Y:S04]  /*34e0*/  @P0 STS.128 [R223+0x13800], RZ ;  /* 0x013800ffdf000388 */ /* 0x0005e80000000c00 */
[----:B------:R2:W-:Y:S04]  /*34f0*/  @P0 STS.128 [R223+0x15800], RZ ;  /* 0x015800ffdf000388 */ /* 0x0005e80000000c00 */
[----:B------:R2:W-:Y:S01]  /*3500*/  @P0 STS.128 [R223+0x17800], RZ ;  /* 0x017800ffdf000388 */ /* 0x0005e20000000c00 */
[----:B------:R-:W-:Y:S05]  /*3510*/  @P0 BRA `(.L_x_429) ;  /* 0x0000027000000947 */ /* 0x000fea0003800000 */
[----:B-1----:R-:W-:Y:S01]  /*3520*/  ISETP.GE.AND P5, PT, R114, c[0x0][0x220], PT ;  /* 0x0000880072007a0c */ /* 0x002fe20003fa6270 */
        /* <DEDUP_REMOVED lines=38> */
.L_x_429:
[----:B-1----:R-:W-:Y:S05]  /*3790*/  BSYNC B0 ;  /* 0x0000000000007941 */ /* 0x002fea0003800000 */
.L_x_428:
[C---:B------:R-:W-:Y:S01]  /*37a0*/  IMAD.SHL.U32 R2, R25.reuse, 0x40, RZ ;  /* 0x0000004019027824 */ /* 0x040fe200078e00ff */
[----:B------:R-:W-:Y:S01]  /*37b0*/  R2P PR, R25, 0x6 ;  /* 0x0000000619007804 */ /* 0x000fe20000000000 */
[----:B------:R-:W-:Y:S01]  /*37c0*/  IMAD.SHL.U32 R3, R18, 0x8, RZ ;  /* 0x0000000812037824 */ /* 0x000fe200078e00ff */
[----:B------:R-:W0:Y:S01]  /*37d0*/  LDGDEPBAR ;  /* 0x00000000000079af */ /* 0x000e220000000000 */
[----:B------:R-:W-:Y:S01]  /*37e0*/  UISETP.GE.AND UP0, UPT, UR9, 0x2, UPT ;  /* 0x000000020900788c */ /* 0x000fe2000bf06270 */
[----:B------:R-:W-:Y:S01]  /*37f0*/  LOP3.LUT R2, R2, 0x1c0, RZ, 0xc0, !PT ;  /* 0x000001c002027812 */ /* 0x000fe200078ec0ff */
[----:B------:R-:W-:-:S03]  /*3800*/  UIADD3 UR6, UR25, 0x646e171e, URZ ;  /* 0x646e171e19067890 */ /* 0x000fc6000fffe03f */
[----:B------:R-:W-:Y:S02]  /*3810*/  LOP3.LUT R3, R2, 0x8, R3, 0xf8, !PT ;  /* 0x0000000802037812 */ /* 0x000fe400078ef803 */
[----:B------:R-:W-:-:S04]  /*3820*/  SHF.R.U32.HI R2, RZ, 0x3, R2 ;  /* 0x00000003ff027819 */ /* 0x000fc80000011602 */
[----:B------:R-:W-:Y:S01]  /*3830*/  LOP3.LUT R2, R3, R2, RZ, 0x3c, !PT ;  /* 0x0000000203027212 */ /* 0x000fe200078e3cff */
[----:B------:R-:W-:-:S04]  /*3840*/  IMAD R3, R24, 0x400, R5 ;  /* 0x0000040018037824 */ /* 0x000fc800078e0205 */
[----:B------:R-:W-:Y:S02]  /*3850*/  IMAD R2, R26, 0x200, R2 ;  /* 0x000002001a027824 */ /* 0x000fe400078e0202 */
[----:B------:R-:W-:Y:S01]  /*3860*/  IMAD.SHL.U32 R203, R3, 0x2, RZ ;  /* 0x0000000203cb7824 */ /* 0x000fe200078e00ff */
[----:B------:R-:W-:Y:S01]  /*3870*/  IADD3 R3, R104, 0x8, RZ ;  /* 0x0000000868037810 */ /* 0x000fe20007ffe0ff */
[----:B------:R-:W-:Y:S02]  /*3880*/  IMAD.SHL.U32 R196, R2, 0x2, RZ ;  /* 0x0000000202c47824 */ /* 0x000fe400078e00ff */
[--C-:B------:R-:W-:Y:S01]  /*3890*/  IMAD R204, R4, 0x2, R203.reuse ;  /* 0x0000000204cc7824 */ /* 0x100fe200078e02cb */
[----:B--2---:R-:W-:Y:S01]  /*38a0*/  LDSM.16.M88.4 R8, [R203] ;  /* 0x00000000cb08783b */ /* 0x004fe20000000200 */
[----:B------:R-:W-:Y:S01]  /*38b0*/  IMAD R206, R0, 0x2, R203 ;  /* 0x0000000200ce7824 */ /* 0x000fe200078e02cb */
[----:B------:R-:W-:Y:S01]  /*38c0*/  IADD3 R2, R196, 0x8000, RZ ;  /* 0x00008000c4027810 */ /* 0x000fe20007ffe0ff */
[----:B------:R-:W-:Y:S01]  /*38d0*/  IMAD R205, R0, 0x2, R204 ;  /* 0x0000000200cd7824 */ /* 0x000fe200078e02cc */
[----:B------:R-:W1:Y:S01]  /*38e0*/  LDSM.16.M88.4 R16, [R196+0x8000] ;  /* 0x00800000c410783b */ /* 0x000e620000000200 */
[----:B------:R-:W-:-:S02]  /*38f0*/  IADD3 R207, R196, 0x8020, RZ ;  /* 0x00008020c4cf7810 */ /* 0x000fc40007ffe0ff */
[----:B------:R-:W-:Y:S01]  /*3900*/  @P1 IADD3 R207, R2, -0x20, RZ ;  /* 0xffffffe002cf1810 */ /* 0x000fe20007ffe0ff */
[----:B------:R-:W2:Y:S01]  /*3910*/  LDSM.16.M88.4 R32, [R196+0x8800] ;  /* 0x00880000c420783b */ /* 0x000ea20000000200 */
[----:B------:R-:W-:Y:S02]  /*3920*/  IMAD.MOV.U32 R2, RZ, RZ, 0x40 ;  /* 0x00000040ff027424 */ /* 0x000fe400078e00ff */
[C---:B------:R-:W-:Y:S01]  /*3930*/  IADD3 R222, R207.reuse, 0x800, RZ ;  /* 0x00000800cfde7810 */ /* 0x040fe20007ffe0ff */
[----:B------:R-:W5:Y:S01]  /*3940*/  LDSM.16.M88.4 R28, [R196+0x9000] ;  /* 0x00900000c41c783b */ /* 0x000f620000000200 */
[C---:B------:R-:W-:Y:S02]  /*3950*/  IADD3 R221, R207.reuse, 0x1000, RZ ;  /* 0x00001000cfdd7810 */ /* 0x040fe40007ffe0ff */
[----:B------:R-:W-:Y:S01]  /*3960*/  SEL R2, R2, 0xffffffc0, !P2 ;  /* 0xffffffc002027807 */ /* 0x000fe20005000000 */
[----:B------:R-:W3:Y:S01]  /*3970*/  LDSM.16.M88.4 R24, [R196+0x9800] ;  /* 0x00980000c418783b */ /* 0x000ee20000000200 */
[----:B------:R-:W-:-:S02]  /*3980*/  IADD3 R220, R207, 0x1800, RZ ;  /* 0x00001800cfdc7810 */ /* 0x000fc40007ffe0ff */
[C---:B------:R-:W-:Y:S01]  /*3990*/  IADD3 R219, R207.reuse, 0x2000, RZ ;  /* 0x00002000cfdb7810 */ /* 0x040fe20007ffe0ff */
[----:B------:R-:W-:Y:S01]  /*39a0*/  LDSM.16.M88.4 R12, [R204] ;  /* 0x00000000cc0c783b */ /* 0x000fe20000000200 */
[----:B------:R-:W-:Y:S01]  /*39b0*/  IMAD.IADD R202, R196, 0x1, R2 ;  /* 0x00000001c4ca7824 */ /* 0x000fe200078e0202 */
[C---:B------:R-:W-:Y:S01]  /*39c0*/  IADD3 R218, R207.reuse, 0x2800, RZ ;  /* 0x00002800cfda7810 */ /* 0x040fe20007ffe0ff */
[----:B------:R-:W-:Y:S01]  /*39d0*/  IMAD.IADD R201, R2, 0x1, R207 ;  /* 0x0000000102c97824 */ /* 0x000fe200078e02cf */
[----:B------:R-:W4:Y:S01]  /*39e0*/  LDSM.16.M88.4 R40, [R207] ;  /* 0x00000000cf28783b */ /* 0x000f220000000200 */
[----:B------:R-:W-:Y:S01]  /*39f0*/  IMAD.U32 R2, RZ, RZ, UR30 ;  /* 0x0000001eff027e24 */ /* 0x000fe2000f8e00ff */
[C---:B------:R-:W-:Y:S02]  /*3a00*/  IADD3 R217, R207.reuse, 0x3000, RZ ;  /* 0x00003000cfd97810 */ /* 0x040fe40007ffe0ff */
[----:B------:R-:W3:Y:S01]  /*3a10*/  LDSM.16.M88.4 R64, [R207+0x800] ;  /* 0x00080000cf40783b */ /* 0x000ee20000000200 */
[----:B------:R-:W-:Y:S01]  /*3a20*/  IMAD R2, R2, 0x40, R116 ;  /* 0x0000004002027824 */ /* 0x000fe200078e0274 */
[----:B------:R-:W-:-:S02]  /*3a30*/  IADD3 R216, R207, 0x3800, RZ ;  /* 0x00003800cfd87810 */ /* 0x000fc40007ffe0ff */
[----:B------:R-:W3:Y:S01]  /*3a40*/  LDSM.16.M88.4 R72, [R207+0x1000] ;  /* 0x00100000cf48783b */ /* 0x000ee20000000200 */
[C---:B------:R-:W-:Y:S02]  /*3a50*/  IADD3 R215, R207.reuse, 0x4000, RZ ;  /* 0x00004000cfd77810 */ /* 0x040fe40007ffe0ff */
[C---:B------:R-:W-:Y:S01]  /*3a60*/  IADD3 R7, R2.reuse, 0x1, RZ ;  /* 0x0000000102077810 */ /* 0x040fe20007ffe0ff */
[----:B------:R-:W3:Y:S01]  /*3a70*/  LDSM.16.M88.4 R76, [R207+0x1800] ;  /* 0x00180000cf4c783b */ /* 0x000ee20000000200 */
[----:B------:R-:W-:Y:S02]  /*3a80*/  IADD3 R6, R2, 0x8, RZ ;  /* 0x0000000802067810 */ /* 0x000fe40007ffe0ff */
[C---:B------:R-:W-:Y:S01]  /*3a90*/  IADD3 R214, R207.reuse, 0x4800, RZ ;  /* 0x00004800cfd67810 */ /* 0x040fe20007ffe0ff */
[----:B------:R-:W-:Y:S01]  /*3aa0*/  LDSM.16.M88.4 R20, [R206] ;  /* 0x00000000ce14783b */ /* 0x000fe20000000200 */
[C---:B------:R-:W-:Y:S02]  /*3ab0*/  IADD3 R213, R207.reuse, 0x5000, RZ ;  /* 0x00005000cfd57810 */ /* 0x040fe40007ffe0ff */
[C---:B------:R-:W-:Y:S01]  /*3ac0*/  IADD3 R212, R207.reuse, 0x5800, RZ ;  /* 0x00005800cfd47810 */ /* 0x040fe20007ffe0ff */
[----:B-1----:R-:W-:Y:S01]  /*3ad0*/  HMMA.16816.F32.BF16 R36, R8, R16, RZ ;  /* 0x000000100824723c */ /* 0x002fe200000418ff */
[----:B------:R-:W1:Y:S01]  /*3ae0*/  LDSM.16.M88.4 R88, [R202+0x8000] ;  /* 0x00800000ca58783b */ /* 0x000e620000000200 */
[----:B------:R-:W-:-:S02]  /*3af0*/  IADD3 R211, R207, 0x6000, RZ ;  /* 0x00006000cfd37810 */ /* 0x000fc40007ffe0ff */
[C---:B------:R-:W-:Y:S01]  /*3b00*/  IADD3 R210, R207.reuse, 0x6800, RZ ;  /* 0x00006800cfd27810 */ /* 0x040fe20007ffe0ff */
[----:B------:R-:W1:Y:S01]  /*3b10*/  LDSM.16.M88.4 R80, [R202+0x8800] ;  /* 0x00880000ca50783b */ /* 0x000e620000000200 */
[C---:B------:R-:W-:Y:S02]  /*3b20*/  IADD3 R209, R207.reuse, 0x7000, RZ ;  /* 0x00007000cfd17810 */ /* 0x040fe40007ffe0ff */
[----:B------:R-:W-:Y:S01]  /*3b30*/  HMMA.16816.F32.BF16 R44, R8, R18, RZ ;  /* 0x00000012082c723c */ /* 0x000fe200000418ff */
[----:B------:R-:W1:Y:S01]  /*3b40*/  LDSM.16.M88.4 R84, [R202+0x9000] ;  /* 0x00900000ca54783b */ /* 0x000e620000000200 */
[----:B------:R-:W-:-:S03]  /*3b50*/  IADD3 R208, R207, 0x7800, RZ ;  /* 0x00007800cfd07810 */ /* 0x000fc60007ffe0ff */
[----:B------:R-:W1:Y:S03]  /*3b60*/  LDSM.16.M88.4 R92, [R202+0x9800] ;  /* 0x00980000ca5c783b */ /* 0x000e660000000200 */
[C---:B--2---:R-:W-:Y:S01]  /*3b70*/  HMMA.16816.F32.BF16 R52, R8.reuse, R34, RZ ;  /* 0x000000220834723c */ /* 0x044fe200000418ff */
[----:B------:R-:W-:Y:S04]  /*3b80*/  LDSM.16.M88.4 R100, [R201] ;  /* 0x00000000c964783b */ /* 0x000fe80000000200 */
[----:B------:R-:W-:Y:S03]  /*3b90*/  LDSM.16.M88.4 R96, [R196+0xa000] ;  /* 0x00a00000c460783b */ /* 0x000fe60000000200 */
[C---:B-----5:R-:W-:Y:S08]  /*3ba0*/  HMMA.16816.F32.BF16 R56, R8.reuse, R28, RZ ;  /* 0x0000001c0838723c */ /* 0x060ff000000418ff */
[C---:B------:R-:W-:Y:S08]  /*3bb0*/  HMMA.16816.F32.BF16 R48, R8.reuse, R32, RZ ;  /* 0x000000200830723c */ /* 0x040ff000000418ff */
[C---:B------:R-:W-:Y:S08]  /*3bc0*/  HMMA.16816.F32.BF16 R60, R8.reuse, R30, RZ ;  /* 0x0000001e083c723c */ /* 0x040ff000000418ff */
[C---:B---3--:R-:W-:Y:S08]  /*3bd0*/  HMMA.16816.F32.BF16 R68, R8.reuse, R24, RZ ;  /* 0x000000180844723c */ /* 0x048ff000000418ff */
[----:B------:R-:W-:Y:S01]  /*3be0*/  HMMA.16816.F32.BF16 R16, R8, R26, RZ ;  /* 0x0000001a0810723c */ /* 0x000fe200000418ff */
[----:B------:R-:W2:Y:S04]  /*3bf0*/  LDSM.16.M88.4 R8, [R205] ;  /* 0x00000000cd08783b */ /* 0x000ea80000000200 */
[----:B------:R-:W3:Y:S03]  /*3c00*/  LDSM.16.M88.4 R24, [R201+0x800] ;  /* 0x00080000c918783b */ /* 0x000ee60000000200 */
[C---:B----4-:R-:W-:Y:S08]  /*3c10*/  HMMA.16816.F32.BF16 R28, R12.reuse, R40, R36 ;  /* 0x000000280c1c723c */ /* 0x050ff00000041824 */
[C---:B------:R-:W-:Y:S08]  /*3c20*/  HMMA.16816.F32.BF16 R32, R12.reuse, R42, R44 ;  /* 0x0000002a0c20723c */ /* 0x040ff0000004182c */
[C---:B------:R-:W-:Y:S01]  /*3c30*/  HMMA.16816.F32.BF16 R40, R12.reuse, R66, R52 ;  /* 0x000000420c28723c */ /* 0x040fe20000041834 */
[----:B------:R-:W4:Y:S07]  /*3c40*/  LDSM.16.M88.4 R52, [R201+0x1000] ;  /* 0x00100000c934783b */ /* 0x000f2e0000000200 */
[C---:B------:R-:W-:Y:S08]  /*3c50*/  HMMA.16816.F32.BF16 R44, R12.reuse, R72, R56 ;  /* 0x000000480c2c723c */ /* 0x040ff00000041838 */
[C---:B------:R-:W-:Y:S01]  /*3c60*/  HMMA.16816.F32.BF16 R36, R12.reuse, R64, R48 ;  /* 0x000000400c24723c */ /* 0x040fe20000041830 */
[----:B------:R-:W-:Y:S04]  /*3c70*/  LDSM.16.M88.4 R48, [R196+0xa800] ;  /* 0x00a80000c430783b */ /* 0x000fe80000000200 */
[----:B------:R-:W-:Y:S03]  /*3c80*/  LDSM.16.M88.4 R64, [R196+0xb000] ;  /* 0x00b00000c440783b */ /* 0x000fe60000000200 */
[C---:B------:R-:W-:Y:S01]  /*3c90*/  HMMA.16816.F32.BF16 R56, R12.reuse, R74, R60 ;  /* 0x0000004a0c38723c */ /* 0x040fe2000004183c */
[----:B------:R-:W-:Y:S07]  /*3ca0*/  LDSM.16.M88.4 R72, [R207+0x3800] ;  /* 0x00380000cf48783b */ /* 0x000fee0000000200 */
[C---:B------:R-:W-:Y:S01]  /*3cb0*/  HMMA.16816.F32.BF16 R60, R12.reuse, R76, R68 ;  /* 0x0000004c0c3c723c */ /* 0x040fe20000041844 */
[----:B------:R-:W5:Y:S07]  /*3cc0*/  LDSM.16.M88.4 R68, [R201+0x1800] ;  /* 0x00180000c944783b */ /* 0x000f6e0000000200 */
[----:B------:R-:W-:Y:S01]  /*3cd0*/  HMMA.16816.F32.BF16 R12, R12, R78, R16 ;  /* 0x0000004e0c0c723c */ /* 0x000fe20000041810 */
[----:B------:R-:W2:Y:S04]  /*3ce0*/  LDSM.16.M88.4 R16, [R203+0x2000] ;  /* 0x00200000cb10783b */ /* 0x000ea80000000200 */
[----:B------:R-:W2:Y:S03]  /*3cf0*/  LDSM.16.M88.4 R76, [R196+0xb800] ;  /* 0x00b80000c44c783b */ /* 0x000ea60000000200 */
[C---:B-1----:R-:W-:Y:S08]  /*3d00*/  HMMA.16816.F32.BF16 R28, R20.reuse, R88, R28 ;  /* 0x00000058141c723c */ /* 0x042ff0000004181c */
[C---:B------:R-:W-:Y:S01]  /*3d10*/  HMMA.16816.F32.BF16 R32, R20.reuse, R90, R32 ;  /* 0x0000005a1420723c */ /* 0x040fe20000041820 */
[----:B------:R-:W-:Y:S07]  /*3d20*/  LDSM.16.M88.4 R88, [R201+0x2000] ;  /* 0x00200000c958783b */ /* 0x000fee0000000200 */
[C---:B------:R-:W-:Y:S08]  /*3d30*/  HMMA.16816.F32.BF16 R40, R20.reuse, R82, R40 ;  /* 0x000000521428723c */ /* 0x040ff00000041828 */
[C---:B------:R-:W-:Y:S08]  /*3d40*/  HMMA.16816.F32.BF16 R44, R20.reuse, R84, R44 ;  /* 0x00000054142c723c */ /* 0x040ff0000004182c */
[C---:B------:R-:W-:Y:S01]  /*3d50*/  HMMA.16816.F32.BF16 R36, R20.reuse, R80, R36 ;  /* 0x000000501424723c */ /* 0x040fe20000041824 */
[----:B------:R-:W-:Y:S07]  /*3d60*/  LDSM.16.M88.4 R80, [R207+0x2000] ;  /* 0x00200000cf50783b */ /* 0x000fee0000000200 */
[C---:B------:R-:W-:Y:S01]  /*3d70*/  HMMA.16816.F32.BF16 R56, R20.reuse, R86, R56 ;  /* 0x000000561438723c */ /* 0x040fe20000041838 */
[----:B------:R-:W-:Y:S07]  /*3d80*/  LDSM.16.M88.4 R84, [R196+0xc000] ;  /* 0x00c00000c454783b */ /* 0x000fee0000000200 */
        /* <DEDUP_REMOVED lines=8> */
[C---:B----4-:R-:W-:Y:S08]  /*3e10*/  HMMA.16816.F32.BF16 R44, R8.reuse, R52, R44 ;  /* 0x00000034082c723c */ /* 0x050ff0000004182c */
[C---:B------:R-:W-:Y:S01]  /*3e20*/  HMMA.16816.F32.BF16 R36, R8.reuse, R24, R36 ;  /* 0x000000180824723c */ /* 0x040fe20000041824 */
[----:B------:R-:W2:Y:S07]  /*3e30*/  LDSM.16.M88.4 R24, [R207+0x2800] ;  /* 0x00280000cf18783b */ /* 0x000eae0000000200 */
[C---:B------:R-:W-:Y:S01]  /*3e40*/  HMMA.16816.F32.BF16 R56, R8.reuse, R54, R56 ;  /* 0x000000360838723c */ /* 0x040fe20000041838 */
[----:B------:R-:W3:Y:S07]  /*3e50*/  LDSM.16.M88.4 R52, [R207+0x3000] ;  /* 0x00300000cf34783b */ /* 0x000eee0000000200 */
[C---:B-----5:R-:W-:Y:S08]  /*3e60*/  HMMA.16816.F32.BF16 R60, R8.reuse, R68, R60 ;  /* 0x00000044083c723c */ /* 0x060ff0000004183c */
[----:B------:R-:W-:Y:S01]  /*3e70*/  HMMA.16816.F32.BF16 R8, R8, R70, R12 ;  /* 0x000000460808723c */ /* 0x000fe2000004180c */
[----:B------:R-:W4:Y:S04]  /*3e80*/  LDSM.16.M88.4 R12, [R206+0x2000] ;  /* 0x00200000ce0c783b */ /* 0x000f280000000200 */
[----:B------:R-:W-:Y:S03]  /*3e90*/  LDSM.16.M88.4 R68, [R202+0xb000] ;  /* 0x00b00000ca44783b */ /* 0x000fe60000000200 */
[C---:B------:R-:W-:Y:S08]  /*3ea0*/  HMMA.16816.F32.BF16 R28, R16.reuse, R96, R28 ;  /* 0x00000060101c723c */ /* 0x040ff0000004181c */
[C---:B------:R-:W-:Y:S01]  /*3eb0*/  HMMA.16816.F32.BF16 R32, R16.reuse, R98, R32 ;  /* 0x000000621020723c */ /* 0x040fe20000041820 */
[----:B------:R-:W-:Y:S07]  /*3ec0*/  LDSM.16.M88.4 R96, [R202+0xc000] ;  /* 0x00c00000ca60783b */ /* 0x000fee0000000200 */
[C---:B------:R-:W-:Y:S08]  /*3ed0*/  HMMA.16816.F32.BF16 R40, R16.reuse, R50, R40 ;  /* 0x000000321028723c */ /* 0x040ff00000041828 */
[C---:B------:R-:W-:Y:S08]  /*3ee0*/  HMMA.16816.F32.BF16 R44, R16.reuse, R64, R44 ;  /* 0x00000040102c723c */ /* 0x040ff0000004182c */
[C---:B------:R-:W-:Y:S01]  /*3ef0*/  HMMA.16816.F32.BF16 R36, R16.reuse, R48, R36 ;  /* 0x000000301024723c */ /* 0x040fe20000041824 */
[----:B------:R-:W5:Y:S07]  /*3f00*/  LDSM.16.M88.4 R48, [R202+0xa800] ;  /* 0x00a80000ca30783b */ /* 0x000f6e0000000200 */
        /* <DEDUP_REMOVED lines=8> */
[----:B------:R-:W-:Y:S07]  /*3f90*/  LDSM.16.M88.4 R80, [R196+0xd800] ;  /* 0x00d80000c450783b */ /* 0x000fee0000000200 */
[C---:B--2---:R-:W-:Y:S08]  /*3fa0*/  HMMA.16816.F32.BF16 R40, R20.reuse, R26, R40 ;  /* 0x0000001a1428723c */ /* 0x044ff00000041828 */
[C---:B---3--:R-:W-:Y:S08]  /*3fb0*/  HMMA.16816.F32.BF16 R44, R20.reuse, R52, R44 ;  /* 0x00000034142c723c */ /* 0x048ff0000004182c */
[C---:B------:R-:W-:Y:S01]  /*3fc0*/  HMMA.16816.F32.BF16 R36, R20.reuse, R24, R36 ;  /* 0x000000181424723c */ /* 0x040fe20000041824 */
[----:B------:R-:W1:Y:S07]  /*3fd0*/  LDSM.16.M88.4 R24, [R201+0x2800] ;  /* 0x00280000c918783b */ /* 0x000e6e0000000200 */
[C---:B------:R-:W-:Y:S01]  /*3fe0*/  HMMA.16816.F32.BF16 R56, R20.reuse, R54, R56 ;  /* 0x000000361438723c */ /* 0x040fe20000041838 */
[----:B------:R-:W-:Y:S07]  /*3ff0*/  LDSM.16.M88.4 R52, [R196+0xc800] ;  /* 0x00c80000c434783b */ /* 0x000fee0000000200 */
[C---:B------:R-:W-:Y:S08]  /*4000*/  HMMA.16816.F32.BF16 R60, R20.reuse, R72, R60 ;  /* 0x00000048143c723c */ /* 0x040ff0000004183c */
[----:B------:R-:W-:Y:S01]  /*4010*/  HMMA.16816.F32.BF16 R16, R20, R74, R16 ;  /* 0x0000004a1410723c */ /* 0x000fe20000041810 */
[----:B------:R-:W2:Y:S04]  /*4020*/  LDSM.16.M88.4 R72, [R201+0x3800] ;  /* 0x00380000c948783b */ /* 0x000ea80000000200 */
[----:B------:R-:W3:Y:S03]  /*4030*/  LDSM.16.M88.4 R20, [R203+0x4000] ;  /* 0x00400000cb14783b */ /* 0x000ee60000000200 */
[C---:B----4-:R-:W-:Y:S08]  /*4040*/  HMMA.16816.F32.BF16 R28, R12.reuse, R92, R28 ;  /* 0x0000005c0c1c723c */ /* 0x050ff0000004181c */
[C---:B------:R-:W-:Y:S01]  /*4050*/  HMMA.16816.F32.BF16 R32, R12.reuse, R94, R32 ;  /* 0x0000005e0c20723c */ /* 0x040fe20000041820 */
[----:B------:R-:W-:Y:S07]  /*4060*/  LDSM.16.M88.4 R92, [R201+0x4000] ;  /* 0x00400000c95c783b */ /* 0x000fee0000000200 */
[C---:B-----5:R-:W-:Y:S08]  /*4070*/  HMMA.16816.F32.BF16 R40, R12.reuse, R50, R40 ;  /* 0x000000320c28723c */ /* 0x060ff00000041828 */
[C---:B------:R-:W-:Y:S08]  /*4080*/  HMMA.16816.F32.BF16 R44, R12.reuse, R68, R44 ;  /* 0x000000440c2c723c */ /* 0x040ff0000004182c */
[C---:B------:R-:W-:Y:S01]  /*4090*/  HMMA.16816.F32.BF16 R36, R12.reuse, R48, R36 ;  /* 0x000000300c24723c */ /* 0x040fe20000041824 */
[----:B------:R-:W-:Y:S07]  /*40a0*/  LDSM.16.M88.4 R48, [R207+0x4800] ;  /* 0x00480000cf30783b */ /* 0x000fee0000000200 */
[C---:B------:R-:W-:Y:S01]  /*40b0*/  HMMA.16816.F32.BF16 R56, R12.reuse, R70, R56 ;  /* 0x000000460c38723c */ /* 0x040fe20000041838 */
[----:B------:R-:W4:Y:S07]  /*40c0*/  LDSM.16.M88.4 R68, [R196+0xd000] ;  /* 0x00d00000c444783b */ /* 0x000f2e0000000200 */
[C---:B------:R-:W-:Y:S08]  /*40d0*/  HMMA.16816.F32.BF16 R60, R12.reuse, R76, R60 ;  /* 0x0000004c0c3c723c */ /* 0x040ff0000004183c */
[----:B------:R-:W-:Y:S01]  /*40e0*/  HMMA.16816.F32.BF16 R12, R12, R78, R16 ;  /* 0x0000004e0c0c723c */ /* 0x000fe20000041810 */
[----:B------:R-:W5:Y:S04]  /*40f0*/  LDSM.16.M88.4 R16, [R204+0x4000] ;  /* 0x00400000cc10783b */ /* 0x000f680000000200 */
[----:B------:R-:W-:Y:S03]  /*4100*/  LDSM.16.M88.4 R76, [R207+0x5800] ;  /* 0x00580000cf4c783b */ /* 0x000fe60000000200 */
[C---:B------:R-:W-:Y:S08]  /*4110*/  HMMA.16816.F32.BF16 R28, R8.reuse, R88, R28 ;  /* 0x00000058081c723c */ /* 0x040ff0000004181c */
[C---:B------:R-:W-:Y:S01]  /*4120*/  HMMA.16816.F32.BF16 R32, R8.reuse, R90, R32 ;  /* 0x0000005a0820723c */ /* 0x040fe20000041820 */
[----:B------:R-:W-:Y:S07]  /*4130*/  LDSM.16.M88.4 R88, [R196+0xe000] ;  /* 0x00e00000c458783b */ /* 0x000fee0000000200 */
[C---:B-1----:R-:W-:Y:S08]  /*4140*/  HMMA.16816.F32.BF16 R40, R8.reuse, R26, R40 ;  /* 0x0000001a0828723c */ /* 0x042ff00000041828 */
[C---:B------:R-:W-:Y:S08]  /*4150*/  HMMA.16816.F32.BF16 R44, R8.reuse, R64, R44 ;  /* 0x00000040082c723c */ /* 0x040ff0000004182c */
        /* <DEDUP_REMOVED lines=11> */
[C---:B----4-:R-:W-:Y:S08]  /*4210*/  HMMA.16816.F32.BF16 R44, R20.reuse, R68, R44 ;  /* 0x00000044142c723c */ /* 0x050ff0000004182c */
[C---:B------:R-:W-:Y:S08]  /*4220*/  HMMA.16816.F32.BF16 R28, R20.reuse, R52, R36 ;  /* 0x00000034141c723c */ /* 0x040ff00000041824 */
[C---:B------:R-:W-:Y:S01]  /*4230*/  HMMA.16816.F32.BF16 R56, R20.reuse, R70, R56 ;  /* 0x000000461438723c */ /* 0x040fe20000041838 */
[----:B------:R-:W3:Y:S07]  /*4240*/  LDSM.16.M88.4 R68, [R202+0xc800] ;  /* 0x00c80000ca44783b */ /* 0x000eee0000000200 */
[C---:B------:R-:W-:Y:S08]  /*4250*/  HMMA.16816.F32.BF16 R60, R20.reuse, R80, R60 ;  /* 0x00000050143c723c */ /* 0x040ff0000004183c */
[----:B------:R-:W-:Y:S01]  /*4260*/  HMMA.16816.F32.BF16 R36, R20, R82, R24 ;  /* 0x000000521424723c */ /* 0x000fe20000041818 */
[----:B------:R-:W4:Y:S07]  /*4270*/  LDSM.16.M88.4 R80, [R202+0xd800] ;  /* 0x00d80000ca50783b */ /* 0x000f2e0000000200 */
[C---:B-----5:R-:W-:Y:S01]  /*4280*/  HMMA.16816.F32.BF16 R20, R16.reuse, R100, R8 ;  /* 0x000000641014723c */ /* 0x060fe20000041808 */
[----:B------:R-:W5:Y:S07]  /*4290*/  LDSM.16.M88.4 R8, [R205+0x4000] ;  /* 0x00400000cd08783b */ /* 0x000f6e0000000200 */
[C---:B------:R-:W-:Y:S08]  /*42a0*/  HMMA.16816.F32.BF16 R32, R16.reuse, R102, R32 ;  /* 0x000000661020723c */ /* 0x040ff00000041820 */
[C---:B------:R-:W-:Y:S08]  /*42b0*/  HMMA.16816.F32.BF16 R24, R16.reuse, R50, R40 ;  /* 0x000000321018723c */ /* 0x040ff00000041828 */
[C---:B-1----:R-:W-:Y:S08]  /*42c0*/  HMMA.16816.F32.BF16 R40, R16.reuse, R64, R44 ;  /* 0x000000401028723c */ /* 0x042ff0000004182c */
[C---:B------:R-:W-:Y:S08]  /*42d0*/  HMMA.16816.F32.BF16 R28, R16.reuse, R48, R28 ;  /* 0x00000030101c723c */ /* 0x040ff0000004181c */
[C---:B------:R-:W-:Y:S01]  /*42e0*/  HMMA.16816.F32.BF16 R56, R16.reuse, R66, R56 ;  /* 0x000000421038723c */ /* 0x040fe20000041838 */
[----:B------:R-:W-:Y:S07]  /*42f0*/  LDSM.16.M88.4 R64, [R201+0x4800] ;  /* 0x00480000c940783b */ /* 0x000fee0000000200 */
[C---:B------:R-:W-:Y:S08]  /*4300*/  HMMA.16816.F32.BF16 R60, R16.reuse, R76, R60 ;  /* 0x0000004c103c723c */ /* 0x040ff0000004183c */
[----:B------:R-:W-:Y:S01]  /*4310*/  HMMA.16816.F32.BF16 R16, R16, R78, R36 ;  /* 0x0000004e1010723c */ /* 0x000fe20000041824 */
[----:B------:R-:W1:Y:S07]  /*4320*/  LDSM.16.M88.4 R76, [R201+0x5000] ;  /* 0x00500000c94c783b */ /* 0x000e6e0000000200 */
[C---:B--2---:R-:W-:Y:S01]  /*4330*/  HMMA.16816.F32.BF16 R52, R12.reuse, R96, R20 ;  /* 0x000000600c34723c */ /* 0x044fe20000041814 */
[----:B------:R-:W2:Y:S07]  /*4340*/  LDSM.16.M88.4 R20, [R203+0x6000] ;  /* 0x00600000cb14783b */ /* 0x000eae0000000200 */
[C---:B------:R-:W-:Y:S08]  /*4350*/  HMMA.16816.F32.BF16 R48, R12.reuse, R98, R32 ;  /* 0x000000620c30723c */ /* 0x040ff00000041820 */
[C---:B------:R-:W-:Y:S08]  /*4360*/  HMMA.16816.F32.BF16 R32, R12.reuse, R72, R40 ;  /* 0x000000480c20723c */ /* 0x040ff00000041828 */
[C---:B---3--:R-:W-:Y:S08]  /*4370*/  HMMA.16816.F32.BF16 R44, R12.reuse, R68, R28 ;  /* 0x000000440c2c723c */ /* 0x048ff0000004181c */
[C---:B------:R-:W-:Y:S01]  /*4380*/  HMMA.16816.F32.BF16 R36, R12.reuse, R70, R24 ;  /* 0x000000460c24723c */ /* 0x040fe20000041818 */
[----:B------:R-:W-:Y:S07]  /*4390*/  LDSM.16.M88.4 R68, [R207+0x6800] ;  /* 0x00680000cf44783b */ /* 0x000fee0000000200 */
[C---:B------:R-:W-:Y:S01]  /*43a0*/  HMMA.16816.F32.BF16 R28, R12.reuse, R74, R56 ;  /* 0x0000004a0c1c723c */ /* 0x040fe20000041838 */
[----:B------:R-:W-:Y:S07]  /*43b0*/  LDSM.16.M88.4 R72, [R196+0xe800] ;  /* 0x00e80000c448783b */ /* 0x000fee0000000200 */
[C---:B----4-:R-:W-:Y:S08]  /*43c0*/  HMMA.16816.F32.BF16 R24, R12.reuse, R80, R60 ;  /* 0x000000500c18723c */ /* 0x050ff0000004183c */
[----:B------:R-:W-:Y:S01]  /*43d0*/  HMMA.16816.F32.BF16 R16, R12, R82, R16 ;  /* 0x000000520c10723c */ /* 0x000fe20000041810 */
[----:B------:R-:W3:Y:S07]  /*43e0*/  LDSM.16.M88.4 R80, [R196+0xf000] ;  /* 0x00f00000c450783b */ /* 0x000eee0000000200 */
[C---:B-----5:R-:W-:Y:S08]  /*43f0*/  HMMA.16816.F32.BF16 R12, R8.reuse, R92, R52 ;  /* 0x0000005c080c723c */ /* 0x060ff00000041834 */
[C---:B------:R-:W-:Y:S01]  /*4400*/  HMMA.16816.F32.BF16 R60, R8.reuse, R94, R48 ;  /* 0x0000005e083c723c */ /* 0x040fe20000041830 */
[----:B------:R-:W4:Y:S07]  /*4410*/  LDSM.16.M88.4 R92, [R196+0xf800] ;  /* 0x00f80000c45c783b */ /* 0x000f2e0000000200 */
[C---:B-1----:R-:W-:Y:S01]  /*4420*/  HMMA.16816.F32.BF16 R52, R8.reuse, R76, R32 ;  /* 0x0000004c0834723c */ /* 0x042fe20000041820 */
[----:B------:R-:W-:Y:S07]  /*4430*/  LDSM.16.M88.4 R32, [R207+0x6000] ;  /* 0x00600000cf20783b */ /* 0x000fee0000000200 */
[C---:B------:R-:W-:Y:S08]  /*4440*/  HMMA.16816.F32.BF16 R56, R8.reuse, R64, R44 ;  /* 0x000000400838723c */ /* 0x040ff0000004182c */
[C---:B------:R-:W-:Y:S08]  /*4450*/  HMMA.16816.F32.BF16 R44, R8.reuse, R66, R36 ;  /* 0x00000042082c723c */ /* 0x040ff00000041824 */
[C---:B------:R-:W-:Y:S01]  /*4460*/  HMMA.16816.F32.BF16 R48, R8.reuse, R78, R28 ;  /* 0x0000004e0830723c */ /* 0x040fe2000004181c */
[----:B------:R-:W-:Y:S07]  /*4470*/  LDSM.16.M88.4 R76, [R202+0xe000] ;  /* 0x00e00000ca4c783b */ /* 0x000fee0000000200 */
[C---:B------:R-:W-:Y:S08]  /*4480*/  HMMA.16816.F32.BF16 R40, R8.reuse, R84, R24 ;  /* 0x000000540828723c */ /* 0x040ff00000041818 */
[----:B------:R-:W-:Y:S01]  /*4490*/  HMMA.16816.F32.BF16 R36, R8, R86, R16 ;  /* 0x000000560824723c */ /* 0x000fe20000041810 */
[----:B------:R-:W1:Y:S04]  /*44a0*/  LDSM.16.M88.4 R16, [R204+0x6000] ;  /* 0x00600000cc10783b */ /* 0x000e680000000200 */
[----:B------:R-:W-:Y:S03]  /*44b0*/  LDSM.16.M88.4 R84, [R202+0xe800] ;  /* 0x00e80000ca54783b */ /* 0x000fe60000000200 */
[C---:B--2---:R-:W-:Y:S01]  /*44c0*/  HMMA.16816.F32.BF16 R28, R20.reuse, R88, R12 ;  /* 0x00000058141c723c */ /* 0x044fe2000004180c */
[----:B------:R-:W-:Y:S07]  /*44d0*/  LDSM.16.M88.4 R12, [R206+0x6000] ;  /* 0x00600000ce0c783b */ /* 0x000fee0000000200 */
[C---:B------:R-:W-:Y:S01]  /*44e0*/  HMMA.16816.F32.BF16 R24, R20.reuse, R90, R60 ;  /* 0x0000005a1418723c */ /* 0x040fe2000004183c */
[----:B------:R-:W2:Y:S07]  /*44f0*/  LDSM.16.M88.4 R88, [R207+0x7000] ;  /* 0x00700000cf58783b */ /* 0x000eae0000000200 */
[C---:B---3--:R-:W-:Y:S08]  /*4500*/  HMMA.16816.F32.BF16 R52, R20.reuse, R80, R52 ;  /* 0x000000501434723c */ /* 0x048ff00000041834 */
[C---:B------:R-:W-:Y:S08]  /*4510*/  HMMA.16816.F32.BF16 R8, R20.reuse, R72, R56 ;  /* 0x000000481408723c */ /* 0x040ff00000041838 */
[C---:B------:R-:W-:Y:S01]  /*4520*/  HMMA.16816.F32.BF16 R44, R20.reuse, R74, R44 ;  /* 0x0000004a142c723c */ /* 0x040fe2000004182c */
[----:B------:R-:W3:Y:S07]  /*4530*/  LDSM.16.M88.4 R72, [R207+0x7800] ;  /* 0x00780000cf48783b */ /* 0x000eee0000000200 */
[C---:B----4-:R-:W-:Y:S08]  /*4540*/  HMMA.16816.F32.BF16 R60, R20.reuse, R92, R40 ;  /* 0x0000005c143c723c */ /* 0x050ff00000041828 */
[C---:B------:R-:W-:Y:S01]  /*4550*/  HMMA.16816.F32.BF16 R56, R20.reuse, R94, R36 ;  /* 0x0000005e1438723c */ /* 0x040fe20000041824 */
[----:B------:R-:W4:Y:S07]  /*4560*/  LDSM.16.M88.4 R92, [R202+0xf000] ;  /* 0x00f00000ca5c783b */ /* 0x000f2e0000000200 */
[----:B------:R-:W-:Y:S01]  /*4570*/  HMMA.16816.F32.BF16 R64, R20, R82, R48 ;  /* 0x000000521440723c */ /* 0x000fe20000041830 */
[----:B------:R-:W-:Y:S04]  /*4580*/  LDSM.16.M88.4 R48, [R201+0x6000] ;  /* 0x00600000c930783b */ /* 0x000fe80000000200 */
[----:B------:R-:W-:Y:S03]  /*4590*/  LDSM.16.M88.4 R80, [R202+0xf800] ;  /* 0x00f80000ca50783b */ /* 0x000fe60000000200 */
[C---:B-1----:R-:W-:Y:S08]  /*45a0*/  HMMA.16816.F32.BF16 R36, R16.reuse, R32, R28 ;  /* 0x000000201024723c */ /* 0x042ff0000004181c */
[C---:B------:R-:W-:Y:S08]  /*45b0*/  HMMA.16816.F32.BF16 R20, R16.reuse, R34, R24 ;  /* 0x000000221014723c */ /* 0x040ff00000041818 */
[C---:B--2---:R-:W-:Y:S08]  /*45c0*/  HMMA.16816.F32.BF16 R24, R16.reuse, R88, R52 ;  /* 0x000000581018723c */ /* 0x044ff00000041834 */
[C---:B------:R-:W-:Y:S01]  /*45d0*/  HMMA.16816.F32.BF16 R32, R16.reuse, R68, R8 ;  /* 0x000000441020723c */ /* 0x040fe20000041808 */
[----:B------:R-:W1:Y:S07]  /*45e0*/  LDSM.16.M88.4 R8, [R205+0x6000] ;  /* 0x00600000cd08783b */ /* 0x000e6e0000000200 */
[C---:B------:R-:W-:Y:S08]  /*45f0*/  HMMA.16816.F32.BF16 R28, R16.reuse, R70, R44 ;  /* 0x00000046101c723c */ /* 0x040ff0000004182c */
[C---:B------:R-:W-:Y:S08]  /*4600*/  HMMA.16816.F32.BF16 R40, R16.reuse, R90, R64 ;  /* 0x0000005a1028723c */ /* 0x040ff00000041840 */
[C---:B---3--:R-:W-:Y:S08]  /*4610*/  HMMA.16816.F32.BF16 R44, R16.reuse, R72, R60 ;  /* 0x00000048102c723c */ /* 0x048ff0000004183c */
[----:B------:R-:W-:Y:S08]  /*4620*/  HMMA.16816.F32.BF16 R56, R16, R74, R56 ;  /* 0x0000004a1038723c */ /* 0x000ff00000041838 */
[C---:B------:R-:W-:Y:S01]  /*4630*/  HMMA.16816.F32.BF16 R16, R12.reuse, R76, R36 ;  /* 0x0000004c0c10723c */ /* 0x040fe20000041824 */
[----:B------:R-:W-:Y:S01]  /*4640*/  LDSM.16.M88.4 R36, [R201+0x7000] ;  /* 0x00700000c924783b */ /* 0x000fe20000000200 */
[----:B------:R-:W-:Y:S06]  /*4650*/  I2F R76, R2 ;  /* 0x00000002004c7306 */ /* 0x000fec0000201400 */
[C---:B----4-:R-:W-:Y:S01]  /*4660*/  HMMA.16816.F32.BF16 R60, R12.reuse, R92, R24 ;  /* 0x0000005c0c3c723c */ /* 0x050fe20000041818 */
[----:B------:R-:W2:Y:S07]  /*4670*/  LDSM.16.M88.4 R24, [R201+0x6800] ;  /* 0x00680000c918783b */ /* 0x000eae0000000200 */
[C---:B------:R-:W-:Y:S08]  /*4680*/  HMMA.16816.F32.BF16 R20, R12.reuse, R78, R20 ;  /* 0x0000004e0c14723c */ /* 0x040ff00000041814 */
[----:B------:R-:W-:Y:S08]  /*4690*/  HMMA.16816.F32.BF16 R32, R12, R84, R32 ;  /* 0x000000540c20723c */ /* 0x000ff00000041820 */
[C---:B-1----:R-:W-:Y:S01]  /*46a0*/  HMMA.16816.F32.BF16 R64, R8.reuse, R48, R16 ;  /* 0x000000300840723c */ /* 0x042fe20000041810 */
[----:B------:R-:W1:Y:S06]  /*46b0*/  I2F R19, R7 ;  /* 0x0000000700137306 */ /* 0x000e6c0000201400 */
[----:B------:R-:W-:Y:S01]  /*46c0*/  IMNMX R17, R3, UR16, PT ;  /* 0x0000001003117c17 */ /* 0x000fe2000b800200 */
[----:B------:R-:W-:Y:S01]  /*46d0*/  HMMA.16816.F32.BF16 R20, R8, R50, R20 ;  /* 0x000000320814723c */ /* 0x000fe20000041814 */
[----:B------:R-:W-:Y:S01]  /*46e0*/  IADD3 R3, R2, 0x9, RZ ;  /* 0x0000000902037810 */ /* 0x000fe20007ffe0ff */
[----:B------:R3:W4:Y:S01]  /*46f0*/  I2F R18, R6 ;  /* 0x0000000600127306 */ /* 0x0007220000201400 */
[----:B------:R-:W-:-:S02]  /*4700*/  IMNMX R16, R104, UR16, PT ;  /* 0x0000001068107c17 */ /* 0x000fc4000b800200 */
[CC--:B------:R-:W-:Y:S02]  /*4710*/  ISETP.GE.AND P1, PT, R6.reuse, R17.reuse, PT ;  /* 0x000000110600720c */ /* 0x0c0fe40003f26270 */
[-C--:B------:R-:W-:Y:S01]  /*4720*/  ISETP.GE.AND P4, PT, R6, R16.reuse, PT ;  /* 0x000000100600720c */ /* 0x080fe20003f86270 */
[C---:B------:R-:W-:Y:S01]  /*4730*/  HMMA.16816.F32.BF16 R52, R12.reuse, R86, R28 ;  /* 0x000000560c34723c */ /* 0x040fe2000004181c */
[CC--:B------:R-:W-:Y:S02]  /*4740*/  ISETP.GE.AND P0, PT, R3.reuse, R16.reuse, PT ;  /* 0x000000100300720c */ /* 0x0c0fe40003f06270 */
[-C--:B------:R-:W-:Y:S02]  /*4750*/  ISETP.GE.AND P6, PT, R3, R17.reuse, PT ;  /* 0x000000110300720c */ /* 0x080fe40003fc6270 */
[C---:B------:R-:W-:Y:S02]  /*4760*/  ISETP.GE.AND P5, PT, R7.reuse, R16, PT ;  /* 0x000000100700720c */ /* 0x040fe40003fa6270 */
[----:B------:R-:W-:Y:S01]  /*4770*/  ISETP.GE.AND P2, PT, R7, R17, PT ;  /* 0x000000110700720c */ /* 0x000fe20003f46270 */
[----:B------:R-:W-:Y:S01]  /*4780*/  HMMA.16816.F32.BF16 R68, R12, R94, R40 ;  /* 0x0000005e0c44723c */ /* 0x000fe20000041828 */
[----:B-1----:R-:W-:Y:S01]  /*4790*/  FFMA.FTZ R7, R19, UR4, R67 ;  /* 0x0000000413077c23 */ /* 0x002fe20008010043 */
[----:B---3--:R-:W-:Y:S01]  /*47a0*/  IADD3 R6, R2, 0x10, RZ ;  /* 0x0000001002067810 */ /* 0x008fe20007ffe0ff */
[----:B------:R-:W1:Y:S01]  /*47b0*/  LDSM.16.M88.4 R40, [R201+0x7800] ;  /* 0x00780000c928783b */ /* 0x000e620000000200 */
[----:B------:R-:W-:-:S04]  /*47c0*/  DEPBAR.LE SB0, 0x0 ;  /* 0x000080000000791a */ /* 0x000fc80000000000 */
[----:B------:R-:W-:Y:S01]  /*47d0*/  HMMA.16816.F32.BF16 R72, R12, R80, R44 ;  /* 0x000000500c48723c */ /* 0x000fe2000004182c */
[----:B------:R3:W-:Y:S01]  /*47e0*/  I2F R28, R6 ;  /* 0x00000006001c7306 */ /* 0x0007e20000201400 */
[----:B------:R-:W-:Y:S01]  /*47f0*/  BAR.SYNC.DEFER_BLOCKING 0x0 ;  /* 0x0000000000007b1d */ /* 0x000fe20000010000 */
[----:B------:R-:W-:Y:S02]  /*4800*/  ISETP.GE.AND P3, PT, R6, R16, PT ;  /* 0x000000100600720c */ /* 0x000fe40003f66270 */
[----:B------:R-:W-:-:S03]  /*4810*/  FSEL R67, R7, -INF , !P2 ;  /* 0xff80000007437808 */ /* 0x000fc60005000000 */
[----:B------:R-:W-:Y:S01]  /*4820*/  HMMA.16816.F32.BF16 R56, R12, R82, R56 ;  /* 0x000000520c38723c */ /* 0x000fe20000041838 */
[----:B------:R5:W5:Y:S06]  /*4830*/  I2F R15, R3 ;  /* 0x00000003000f7306 */ /* 0x000b6c0000201400 */
[----:B------:R-:W-:Y:S01]  /*4840*/  FFMA.FTZ R13, R19, UR4, R65 ;  /* 0x00000004130d7c23 */ /* 0x000fe20008010041 */
[----:B--2---:R-:W-:Y:S01]  /*4850*/  HMMA.16816.F32.BF16 R32, R8, R24, R32 ;  /* 0x000000180820723c */ /* 0x004fe20000041820 */
[----:B----4-:R-:W-:-:S03]  /*4860*/  FFMA.FTZ R12, R18, UR4, R20 ;  /* 0x00000004120c7c23 */ /* 0x010fc60008010014 */
[----:B------:R-:W-:Y:S02]  /*4870*/  FSEL R48, R13, -INF , !P5 ;  /* 0xff8000000d307808 */ /* 0x000fe40006800000 */
[----:B------:R-:W-:Y:S01]  /*4880*/  ISETP.GE.AND P5, PT, R6, R17, PT ;  /* 0x000000110600720c */ /* 0x000fe20003fa6270 */
[----:B---3--:R-:W-:Y:S01]  /*4890*/  FFMA.FTZ R6, R18, UR4, R22 ;  /* 0x0000000412067c23 */ /* 0x008fe20008010016 */
[----:B------:R-:W-:Y:S01]  /*48a0*/  HMMA.16816.F32.BF16 R24, R8, R26, R52 ;  /* 0x0000001a0818723c */ /* 0x000fe20000041834 */
[----:B-----5:R-:W-:Y:S01]  /*48b0*/  IADD3 R3, R2, 0x11, RZ ;  /* 0x0000001102037810 */ /* 0x020fe20007ffe0ff */
[----:B------:R-:W-:Y:S01]  /*48c0*/  FFMA.FTZ R7, R15, UR4, R21 ;  /* 0x000000040f077c23 */ /* 0x000fe20008010015 */
[----:B------:R-:W-:Y:S02]  /*48d0*/  FSEL R49, R12, -INF , !P4 ;  /* 0xff8000000c317808 */ /* 0x000fe40006000000 */
[----:B------:R2:W3:Y:S01]  /*48e0*/  I2F R14, R3 ;  /* 0x00000003000e7306 */ /* 0x0004e20000201400 */
[----:B------:R-:W-:-:S02]  /*48f0*/  FSEL R50, R6, -INF , !P1 ;  /* 0xff80000006327808 */ /* 0x000fc40004800000 */
[----:B------:R-:W-:Y:S01]  /*4900*/  IADD3 R6, R2, 0x19, RZ ;  /* 0x0000001902067810 */ /* 0x000fe20007ffe0ff */
[C---:B------:R-:W-:Y:S01]  /*4910*/  HMMA.16816.F32.BF16 R44, R8.reuse, R36, R60 ;  /* 0x00000024082c723c */ /* 0x040fe2000004183c */
[----:B------:R-:W-:Y:S01]  /*4920*/  FSEL R22, R7, -INF , !P0 ;  /* 0xff80000007167808 */ /* 0x000fe20004000000 */
[----:B------:R-:W-:Y:S01]  /*4930*/  FFMA.FTZ R7, R15, UR4, R23 ;  /* 0x000000040f077c23 */ /* 0x000fe20008010017 */
[CC--:B------:R-:W-:Y:S01]  /*4940*/  ISETP.GE.AND P2, PT, R3.reuse, R16.reuse, PT ;  /* 0x000000100300720c */ /* 0x0c0fe20003f46270 */
[----:B------:R4:W5:Y:S01]  /*4950*/  I2F R18, R6 ;  /* 0x0000000600127306 */ /* 0x0009620000201400 */
[----:B------:R-:W-:Y:S02]  /*4960*/  ISETP.GE.AND P4, PT, R3, R17, PT ;  /* 0x000000110300720c */ /* 0x000fe40003f86270 */
[C---:B------:R-:W-:Y:S01]  /*4970*/  FFMA.FTZ R13, R28.reuse, UR4, R32 ;  /* 0x000000041c0d7c23 */ /* 0x040fe20008010020 */
[----:B------:R-:W-:Y:S01]  /*4980*/  FSEL R23, R7, -INF , !P6 ;  /* 0xff80000007177808 */ /* 0x000fe20007000000 */
[----:B------:R-:W-:Y:S01]  /*4990*/  FFMA.FTZ R12, R28, UR4, R34 ;  /* 0x000000041c0c7c23 */ /* 0x000fe20008010022 */
[----:B------:R-:W-:Y:S01]  /*49a0*/  ISETP.GE.AND P6, PT, R6, R16, PT ;  /* 0x000000100600720c */ /* 0x000fe20003fc6270 */
[----:B------:R-:W-:Y:S01]  /*49b0*/  HMMA.16816.F32.BF16 R36, R8, R38, R68 ;  /* 0x000000260824723c */ /* 0x000fe20000041844 */
[----:B--2---:R-:W-:Y:S01]  /*49c0*/  IADD3 R3, R2, 0x18, RZ ;  /* 0x0000001802037810 */ /* 0x004fe20007ffe0ff */
[----:B---3--:R-:W-:Y:S01]  /*49d0*/  FFMA.FTZ R7, R14, UR4, R33 ;  /* 0x000000040e077c23 */ /* 0x008fe20008010021 */
[----:B------:R-:W-:-:S02]  /*49e0*/  FSEL R144, R13, -INF , !P3 ;  /* 0xff8000000d907808 */ /* 0x000fc40005800000 */
[----:B------:R2:W3:Y:S01]  /*49f0*/  I2F R19, R3 ;  /* 0x0000000300137306 */ /* 0x0004e20000201400 */
[C---:B------:R-:W-:Y:S02]  /*4a00*/  ISETP.GE.AND P1, PT, R3.reuse, R16, PT ;  /* 0x000000100300720c */ /* 0x040fe40003f26270 */
[-C--:B------:R-:W-:Y:S01]  /*4a10*/  ISETP.GE.AND P0, PT, R3, R17.reuse, PT ;  /* 0x000000110300720c */ /* 0x080fe20003f06270 */
[----:B-1----:R-:W-:Y:S01]  /*4a20*/  HMMA.16816.F32.BF16 R28, R8, R40, R72 ;  /* 0x00000028081c723c */ /* 0x002fe20000041848 */
[----:B------:R-:W-:Y:S02]  /*4a30*/  ISETP.GE.AND P3, PT, R6, R17, PT ;  /* 0x000000110600720c */ /* 0x000fe40003f66270 */
[----:B----4-:R-:W-:Y:S02]  /*4a40*/  IADD3 R6, R2, 0x21, RZ ;  /* 0x0000002102067810 */ /* 0x010fe40007ffe0ff */
[----:B------:R-:W-:Y:S01]  /*4a50*/  FSEL R152, R7, -INF , !P2 ;  /* 0xff80000007987808 */ /* 0x000fe20005000000 */
[----:B------:R-:W-:Y:S01]  /*4a60*/  FFMA.FTZ R7, R14, UR4, R35 ;  /* 0x000000040e077c23 */ /* 0x000fe20008010023 */
[----:B------:R-:W1:Y:S01]  /*4a70*/  I2F R21, R6 ;  /* 0x0000000600157306 */ /* 0x000e620000201400 */
[----:B------:R-:W-:-:S03]  /*4a80*/  FSEL R168, R12, -INF , !P5 ;  /* 0xff8000000ca87808 */ /* 0x000fc60006800000 */
[----:B------:R-:W-:Y:S01]  /*4a90*/  FSEL R157, R7, -INF , !P4 ;  /* 0xff800000079d7808 */ /* 0x000fe20006000000 */
[----:B-----5:R-:W-:Y:S01]  /*4aa0*/  FFMA.FTZ R7, R18, UR4, R25 ;  /* 0x0000000412077c23 */ /* 0x020fe20008010019 */
[----:B--2---:R-:W-:Y:S01]  /*4ab0*/  IADD3 R3, R2, 0x20, RZ ;  /* 0x0000002002037810 */ /* 0x004fe20007ffe0ff */
[C---:B---3--:R-:W-:Y:S01]  /*4ac0*/  FFMA.FTZ R13, R19.reuse, UR4, R24 ;  /* 0x00000004130d7c23 */ /* 0x048fe20008010018 */
[-C--:B------:R-:W-:Y:S01]  /*4ad0*/  ISETP.GE.AND P4, PT, R6, R16.reuse, PT ;  /* 0x000000100600720c */ /* 0x080fe20003f86270 */
[----:B------:R-:W-:Y:S01]  /*4ae0*/  FFMA.FTZ R12, R19, UR4, R26 ;  /* 0x00000004130c7c23 */ /* 0x000fe2000801001a */
[----:B------:R-:W2:Y:S01]  /*4af0*/  I2F R15, R3 ;  /* 0x00000003000f7306 */ /* 0x000ea20000201400 */
[C---:B------:R-:W-:Y:S02]  /*4b00*/  ISETP.GE.AND P5, PT, R3.reuse, R16, PT ;  /* 0x000000100300720c */ /* 0x040fe40003fa6270 */
[----:B------:R-:W-:Y:S02]  /*4b10*/  ISETP.GE.AND P2, PT, R3, R17, PT ;  /* 0x000000110300720c */ /* 0x000fe40003f46270 */
[----:B------:R-:W-:Y:S01]  /*4b20*/  FSEL R151, R7, -INF , !P6 ;  /* 0xff80000007977808 */ /* 0x000fe20007000000 */
[----:B------:R-:W-:Y:S01]  /*4b30*/  FFMA.FTZ R7, R18, UR4, R27 ;  /* 0x0000000412077c23 */ /* 0x000fe2000801001b */
[----:B------:R-:W-:-:S02]  /*4b40*/  FSEL R149, R13, -INF , !P1 ;  /* 0xff8000000d957808 */ /* 0x000fc40004800000 */
[----:B------:R-:W-:Y:S02]  /*4b50*/  FSEL R156, R12, -INF , !P0 ;  /* 0xff8000000c9c7808 */ /* 0x000fe40004000000 */
[----:B------:R-:W-:Y:S01]  /*4b60*/  FSEL R150, R7, -INF , !P3 ;  /* 0xff80000007967808 */ /* 0x000fe20005800000 */
[----:B-1----:R-:W-:Y:S01]  /*4b70*/  FFMA.FTZ R7, R21, UR4, R45 ;  /* 0x0000000415077c23 */ /* 0x002fe2000801002d */
[----:B------:R-:W-:Y:S02]  /*4b80*/  ISETP.GE.AND P1, PT, R6, R17, PT ;  /* 0x000000110600720c */ /* 0x000fe40003f26270 */
[C---:B------:R-:W-:Y:S01]  /*4b90*/  IADD3 R6, R2.reuse, 0x29, RZ ;  /* 0x0000002902067810 */ /* 0x040fe20007ffe0ff */
[C---:B--2---:R-:W-:Y:S01]  /*4ba0*/  FFMA.FTZ R12, R15.reuse, UR4, R46 ;  /* 0x000000040f0c7c23 */ /* 0x044fe2000801002e */
[----:B------:R-:W-:Y:S01]  /*4bb0*/  IADD3 R3, R2, 0x28, RZ ;  /* 0x0000002802037810 */ /* 0x000fe20007ffe0ff */
[----:B------:R-:W-:Y:S01]  /*4bc0*/  FFMA.FTZ R13, R15, UR4, R44 ;  /* 0x000000040f0d7c23 */ /* 0x000fe2000801002c */
[----:B------:R1:W2:Y:S01]  /*4bd0*/  I2F R19, R6 ;  /* 0x0000000600137306 */ /* 0x0002a20000201400 */
[----:B------:R-:W-:-:S02]  /*4be0*/  FSEL R252, R7, -INF , !P4 ;  /* 0xff80000007fc7808 */ /* 0x000fc40006000000 */
[CC--:B------:R-:W-:Y:S02]  /*4bf0*/  ISETP.GE.AND P0, PT, R3.reuse, R16.reuse, PT ;  /* 0x000000100300720c */ /* 0x0c0fe40003f06270 */
[-C--:B------:R-:W-:Y:S02]  /*4c00*/  ISETP.GE.AND P6, PT, R3, R17.reuse, PT ;  /* 0x000000110300720c */ /* 0x080fe40003fc6270 */
[----:B------:R-:W-:Y:S01]  /*4c10*/  FSEL R77, R12, -INF , !P2 ;  /* 0xff8000000c4d7808 */ /* 0x000fe20005000000 */
[----:B------:R3:W4:Y:S01]  /*4c20*/  I2F R20, R3 ;  /* 0x0000000300147306 */ /* 0x0007220000201400 */
[----:B------:R-:W-:Y:S02]  /*4c30*/  FSEL R248, R13, -INF , !P5 ;  /* 0xff8000000df87808 */ /* 0x000fe40006800000 */
[----:B------:R-:W-:Y:S01]  /*4c40*/  HMMA.16816.F32.BF16 R12, R8, R42, R56 ;  /* 0x0000002a080c723c */ /* 0x000fe20000041838 */
[C---:B------:R-:W-:Y:S02]  /*4c50*/  ISETP.GE.AND P3, PT, R6.reuse, R16, PT ;  /* 0x000000100600720c */ /* 0x040fe40003f66270 */
[----:B------:R-:W-:Y:S01]  /*4c60*/  ISETP.GE.AND P5, PT, R6, R17, PT ;  /* 0x000000110600720c */ /* 0x000fe20003fa6270 */
[----:B-1----:R-:W-:-:S03]  /*4c70*/  FFMA.FTZ R6, R21, UR4, R47 ;  /* 0x0000000415067c23 */ /* 0x002fc6000801002f */
[----:B------:R-:W-:Y:S02]  /*4c80*/  IADD3 R9, R2, 0x38, RZ ;  /* 0x0000003802097810 */ /* 0x000fe40007ffe0ff */
[----:B------:R-:W-:Y:S01]  /*4c90*/  FSEL R229, R6, -INF , !P1 ;  /* 0xff80000006e57808 */ /* 0x000fe20004800000 */
[----:B--2---:R-:W-:Y:S01]  /*4ca0*/  FFMA.FTZ R6, R19, UR4, R39 ;  /* 0x0000000413067c23 */ /* 0x004fe20008010027 */
[----:B------:R-:W-:Y:S01]  /*4cb0*/  I2F R10, R9 ;  /* 0x00000009000a7306 */ /* 0x000fe20000201400 */
[----:B---3--:R-:W-:Y:S01]  /*4cc0*/  IADD3 R3, R2, 0x30, RZ ;  /* 0x0000003002037810 */ /* 0x008fe20007ffe0ff */
[C---:B----4-:R-:W-:Y:S02]  /*4cd0*/  FFMA.FTZ R7, R20.reuse, UR4, R36 ;  /* 0x0000000414077c23 */ /* 0x050fe40008010024 */
[----:B------:R-:W-:Y:S01]  /*4ce0*/  FFMA.FTZ R8, R20, UR4, R38 ;  /* 0x0000000414087c23 */ /* 0x000fe20008010026 */
[C---:B------:R-:W-:Y:S02]  /*4cf0*/  ISETP.GE.AND P2, PT, R3.reuse, R16, PT ;  /* 0x000000100300720c */ /* 0x040fe40003f46270 */
[----:B------:R-:W-:Y:S01]  /*4d00*/  ISETP.GE.AND P4, PT, R3, R17, PT ;  /* 0x000000110300720c */ /* 0x000fe20003f86270 */
[----:B------:R1:W2:Y:S01]  /*4d10*/  I2F R18, R3 ;  /* 0x0000000300127306 */ /* 0x0002a20000201400 */
[----:B------:R-:W-:-:S02]  /*4d20*/  FSEL R249, R7, -INF , !P0 ;  /* 0xff80000007f97808 */ /* 0x000fc40004000000 */
[----:B------:R-:W-:Y:S02]  /*4d30*/  FSEL R191, R6, -INF , !P5 ;  /* 0xff80000006bf7808 */ /* 0x000fe40006800000 */
[----:B------:R-:W-:Y:S02]  /*4d40*/  FSEL R186, R8, -INF , !P6 ;  /* 0xff80000008ba7808 */ /* 0x000fe40007000000 */
[CC--:B------:R-:W-:Y:S02]  /*4d50*/  ISETP.GE.AND P6, PT, R2.reuse, R16.reuse, PT ;  /* 0x000000100200720c */ /* 0x0c0fe40003fc6270 */
[----:B------:R-:W-:Y:S02]  /*4d60*/  ISETP.GE.AND P5, PT, R9, R16, PT ;  /* 0x000000100900720c */ /* 0x000fe40003fa6270 */
[----:B-1----:R-:W-:Y:S01]  /*4d70*/  IADD3 R3, R2, 0x31, RZ ;  /* 0x0000003102037810 */ /* 0x002fe20007ffe0ff */
[----:B--2---:R-:W-:-:S03]  /*4d80*/  FFMA.FTZ R7, R18, UR4, R28 ;  /* 0x0000000412077c23 */ /* 0x004fc6000801001c */
[----:B------:R1:W2:Y:S01]  /*4d90*/  I2F R11, R3 ;  /* 0x00000003000b7306 */ /* 0x0002a20000201400 */
[C---:B------:R-:W-:Y:S02]  /*4da0*/  ISETP.GE.AND P1, PT, R3.reuse, R16, PT ;  /* 0x000000100300720c */ /* 0x040fe40003f26270 */
[-C--:B------:R-:W-:Y:S02]  /*4db0*/  ISETP.GE.AND P0, PT, R3, R17.reuse, PT ;  /* 0x000000110300720c */ /* 0x080fe40003f06270 */
[----:B------:R-:W-:Y:S01]  /*4dc0*/  FSEL R225, R7, -INF , !P2 ;  /* 0xff80000007e17808 */ /* 0x000fe20005000000 */
[C---:B------:R-:W-:Y:S01]  /*4dd0*/  FFMA.FTZ R7, R76.reuse, UR4, R66 ;  /* 0x000000044c077c23 */ /* 0x040fe20008010042 */
[----:B------:R-:W-:Y:S01]  /*4de0*/  ISETP.GE.AND P2, PT, R9, R17, PT ;  /* 0x000000110900720c */ /* 0x000fe20003f46270 */
[----:B------:R-:W-:-:S05]  /*4df0*/  FFMA.FTZ R9, R76, UR4, R64 ;  /* 0x000000044c097c23 */ /* 0x000fca0008010040 */
[----:B------:R-:W-:Y:S01]  /*4e00*/  FSEL R20, R9, -INF , !P6 ;  /* 0xff80000009147808 */ /* 0x000fe20007000000 */
[----:B-1----:R-:W-:Y:S02]  /*4e10*/  FFMA.FTZ R3, R19, UR4, R37 ;  /* 0x0000000413037c23 */ /* 0x002fe40008010025 */
[----:B--2---:R-:W-:-:S03]  /*4e20*/  FFMA.FTZ R6, R11, UR4, R29 ;  /* 0x000000040b067c23 */ /* 0x004fc6000801001d */
[----:B------:R-:W-:Y:S01]  /*4e30*/  FSEL R250, R3, -INF , !P3 ;  /* 0xff80000003fa7808 */ /* 0x000fe20005800000 */
[----:B------:R-:W-:Y:S01]  /*4e40*/  FFMA.FTZ R3, R18, UR4, R30 ;  /* 0x0000000412037c23 */ /* 0x000fe2000801001e */
[CC--:B------:R-:W-:Y:S02]  /*4e50*/  ISETP.GE.AND P3, PT, R2.reuse, R17.reuse, PT ;  /* 0x000000110200720c */ /* 0x0c0fe40003f66270 */
[----:B------:R-:W-:Y:S02]  /*4e60*/  IADD3 R2, R2, 0x39, RZ ;  /* 0x0000003902027810 */ /* 0x000fe40007ffe0ff */
[----:B------:R-:W-:Y:S02]  /*4e70*/  FSEL R224, R3, -INF , !P4 ;  /* 0xff80000003e07808 */ /* 0x000fe40006000000 */
[----:B------:R-:W-:Y:S01]  /*4e80*/  FSEL R230, R6, -INF , !P1 ;  /* 0xff80000006e67808 */ /* 0x000fe20004800000 */
[----:B------:R1:W2:Y:S01]  /*4e90*/  I2F R8, R2 ;  /* 0x0000000200087306 */ /* 0x0002a20000201400 */
[----:B------:R-:W-:Y:S01]  /*4ea0*/  ISETP.GE.AND P4, PT, R2, R16, PT ;  /* 0x000000100200720c */ /* 0x000fe20003f86270 */
[----:B------:R-:W-:Y:S01]  /*4eb0*/  FFMA.FTZ R6, R10, UR4, R14 ;  /* 0x000000040a067c23 */ /* 0x000fe2000801000e */
[----:B------:R-:W-:-:S02]  /*4ec0*/  ISETP.GE.AND P1, PT, R2, R17, PT ;  /* 0x000000110200720c */ /* 0x000fc40003f26270 */
[----:B------:R-:W-:Y:S01]  /*4ed0*/  FSEL R21, R7, -INF , !P3 ;  /* 0xff80000007157808 */ /* 0x000fe20005800000 */
[----:B-1----:R-:W-:Y:S02]  /*4ee0*/  FFMA.FTZ R2, R11, UR4, R31 ;  /* 0x000000040b027c23 */ /* 0x002fe4000801001f */
[----:B--2---:R-:W-:Y:S02]  /*4ef0*/  FFMA.FTZ R3, R8, UR4, R13 ;  /* 0x0000000408037c23 */ /* 0x004fe4000801000d */
[----:B------:R-:W-:Y:S01]  /*4f00*/  FFMA.FTZ R11, R10, UR4, R12 ;  /* 0x000000040a0b7c23 */ /* 0x000fe2000801000c */
[----:B------:R-:W-:Y:S01]  /*4f10*/  FSEL R2, R2, -INF , !P0 ;  /* 0xff80000002027808 */ /* 0x000fe20004000000 */
[----:B------:R-:W-:Y:S01]  /*4f20*/  FFMA.FTZ R8, R8, UR4, R15 ;  /* 0x0000000408087c23 */ /* 0x000fe2000801000f */
[----:B------:R-:W-:Y:S02]  /*4f30*/  PLOP3.LUT P0, PT, PT, PT, UP0, 0x80, 0x0 ;  /* 0x000000000000781c */ /* 0x000fe40003f0f008 */
[----:B------:R-:W-:Y:S01]  /*4f40*/  FSEL R184, R11, -INF , !P5 ;  /* 0xff8000000bb87808 */ /* 0x000fe20006800000 */
[----:B------:R1:W-:Y:S01]  /*4f50*/  STL [R1+0x10], R2 ;  /* 0x0000100201007387 */ /* 0x0003e20000100800 */
[----:B------:R-:W-:-:S02]  /*4f60*/  FSEL R179, R3, -INF , !P4 ;  /* 0xff80000003b37808 */ /* 0x000fc40006000000 */
[----:B------:R-:W-:Y:S02]  /*4f70*/  FSEL R185, R8, -INF , !P1 ;  /* 0xff80000008b97808 */ /* 0x000fe40004800000 */
[----:B-1----:R-:W-:-:S05]  /*4f80*/  FSEL R2, R6, -INF , !P2 ;  /* 0xff80000006027808 */ /* 0x002fca0005000000 */
[----:B------:R1:W-:Y:S01]  /*4f90*/  STL [R1+0x14], R2 ;  /* 0x0000140201007387 */ /* 0x0003e20000100800 */
        /* <DEDUP_REMOVED lines=8> */
[----:B-1----:R-:W-:Y:S01]  /*5020*/  IMAD.WIDE.U32 R2, R106, UR16, R112 ;  /* 0x000000106a027c25 */ /* 0x002fe2000f8e0070 */
        /* <DEDUP_REMOVED lines=42> */
[----:B------:R1:W-:Y:S01]  /*52d0*/  @P5 STS.128 [R223+0xa800], RZ ;  /* 0x00a800ffdf005388 */ /* 0x0003e20000000c00 */
[----:B----4-:R-:W-:-:S03]  /*52e0*/  @!P3 LEA R12, P2, R3, c[0x0][0x168], 0x1 ;  /* 0x00005a00030cba11 */ /* 0x010fc600078408ff */
[----:B------:R-:W-:Y:S01]  /*52f0*/  @!PT LDS RZ, [RZ] ;  /* 0x00000000fffff984 */ /* 0x000fe20000000800 */
[----:B------:R-:W-:Y:S01]  /*5300*/  @!PT LDS RZ, [RZ] ;  /* 0x00000000fffff984 */ /* 0x000fe20000000800 */
[----:B------:R-:W-:Y:S01]  /*5310*/  @!PT LDS RZ, [RZ] ;  /* 0x00000000fffff984 */ /* 0x000fe20000000800 */
[----:B------:R3:W-:Y:S01]  /*5320*/  @!P5 LDGSTS.E.BYPASS.LTC128B.128 [R223+0xa800], [R8.64+0x80] ;  /* 0x0a80008008dfdfae */ /* 0x0007e2000b901d56 */
[----:B------:R-:W-:-:S03]  /*5330*/  @!P3 LEA.HI.X R13, R3, c[0x0][0x16c], R6, 0x1, P2 ;  /* 0x00005b00030dba11 */ /* 0x000fc600010f0c06 */
[----:B------:R1:W-:Y:S01]  /*5340*/  @P4 STS.128 [R223+0xc800], RZ ;  /* 0x00c800ffdf004388 */ /* 0x0003e20000000c00 */
[----:B-----5:R-:W-:-:S04]  /*5350*/  @!P4 LEA R14, P1, R3, c[0x0][0x168], 0x1 ;  /* 0x00005a00030eca11 */ /* 0x020fc800078208ff */
[C---:B------:R-:W-:Y:S02]  /*5360*/  @!P4 LEA.HI.X R15, R3.reuse, c[0x0][0x16c], R6, 0x1, P1 ;  /* 0x00005b00030fca11 */ /* 0x040fe400008f0c06 */
[----:B------:R-:W-:-:S03]  /*5370*/  IADD3 R2, P1, R3, UR27, RZ ;  /* 0x0000001b03027c10 */ /* 0x000fc6000ff3e0ff */
[----:B------:R-:W-:Y:S01]  /*5380*/  @!PT LDS RZ, [RZ] ;  /* 0x00000000fffff984 */ /* 0x000fe20000000800 */
[----:B------:R-:W-:Y:S01]  /*5390*/  @!PT LDS RZ, [RZ] ;  /* 0x00000000fffff984 */ /* 0x000fe20000000800 */
[----:B------:R-:W-:Y:S01]  /*53a0*/  @!PT LDS RZ, [RZ] ;  /* 0x00000000fffff984 */ /* 0x000fe20000000800 */
[----:B------:R4:W-:Y:S01]  /*53b0*/  @!P4 LDGSTS.E.BYPASS.LTC128B.128 [R223+0xc800], [R14.64+0x100] ;  /* 0x0c8001000edfcfae */ /* 0x0009e2000b901d56 */
[----:B------:R-:W-:Y:S02]  /*53c0*/  IADD3.X R6, R6, UR28, RZ, P1, !PT ;  /* 0x0000001c06067c10 */ /* 0x000fe40008ffe4ff */
[C---:B--2---:R-:W-:Y:S01]  /*53d0*/  @!P6 LEA R10, P2, R2.reuse, c[0x0][0x168], 0x1 ;  /* 0x00005a00020aea11 */ /* 0x044fe200078408ff */
[----:B------:R1:W-:Y:S03]  /*53e0*/  @P3 STS.128 [R223+0xe800], RZ ;  /* 0x00e800ffdf003388 */ /* 0x0003e60000000c00 */
[C-C-:B------:R-:W-:Y:S01]  /*53f0*/  @!P6 LEA.HI.X R11, R2.reuse, c[0x0][0x16c], R6.reuse, 0x1, P2 ;  /* 0x00005b00020bea11 */ /* 0x140fe200010f0c06 */
[----:B------:R-:W-:Y:S01]  /*5400*/  @!PT LDS RZ, [RZ] ;  /* 0x00000000fffff984 */ /* 0x000fe20000000800 */
[----:B------:R-:W-:Y:S01]  /*5410*/  @!PT LDS RZ, [RZ] ;  /* 0x00000000fffff984 */ /* 0x000fe20000000800 */
[----:B------:R-:W-:Y:S01]  /*5420*/  @!PT LDS RZ, [RZ] ;  /* 0x00000000fffff984 */ /* 0x000fe20000000800 */
[----:B------:R2:W-:Y:S01]  /*5430*/  @!P3 LDGSTS.E.BYPASS.LTC128B.128 [R223+0xe800], [R12.64+0x180] ;  /* 0x0e8001800cdfbfae */ /* 0x0005e2000b901d56 */
[C---:B------:R-:W-:Y:S02]  /*5440*/  @!P4 LEA R18, P2, R2.reuse, c[0x0][0x168], 0x1 ;  /* 0x00005a000212ca11 */ /* 0x040fe400078408ff */
[C---:B---3--:R-:W-:Y:S01]  /*5450*/  @!P5 LEA R8, P1, R2.reuse, c[0x0][0x168], 0x1 ;  /* 0x00005a000208da11 */ /* 0x048fe200078208ff */
[----:B------:R1:W-:Y:S01]  /*5460*/  @P6 STS.128 [R223+0x9000], RZ ;  /* 0x009000ffdf006388 */ /* 0x0003e20000000c00 */
[----:B------:R-:W-:-:S02]  /*5470*/  @!P4 LEA.HI.X R19, R2, c[0x0][0x16c], R6, 0x1, P2 ;  /* 0x00005b000213ca11 */ /* 0x000fc400010f0c06 */
[C---:B------:R-:W-:Y:S01]  /*5480*/  @!P5 LEA.HI.X R9, R2.reuse, c[0x0][0x16c], R6, 0x1, P1 ;  /* 0x00005b000209da11 */ /* 0x040fe200008f0c06 */
[----:B------:R-:W-:Y:S01]  /*5490*/  @!PT LDS RZ, [RZ] ;  /* 0x00000000fffff984 */ /* 0x000fe20000000800 */
[----:B------:R-:W-:Y:S01]  /*54a0*/  @!PT LDS RZ, [RZ] ;  /* 0x00000000fffff984 */ /* 0x000fe20000000800 */
[----:B------:R-:W-:Y:S01]  /*54b0*/  @!PT LDS RZ, [RZ] ;  /* 0x00000000fffff984 */ /* 0x000fe20000000800 */
[----:B------:R3:W-:Y:S01]  /*54c0*/  @!P6 LDGSTS.E.BYPASS.LTC128B.128 [R223+0x9000], [R10.64] ;  /* 0x090000000adfefae */ /* 0x0007e2000b901d56 */
[----:B------:R-:W-:-:S03]  /*54d0*/  IADD3 R3, P2, R2, UR27, RZ ;  /* 0x0000001b02037c10 */ /* 0x000fc6000ff5e0ff */
[----:B------:R1:W-:Y:S04]  /*54e0*/  @P5 STS.128 [R223+0xb000], RZ ;  /* 0x00b000ffdf005388 */ /* 0x0003e80000000c00 */
[----:B------:R-:W-:Y:S01]  /*54f0*/  @!PT LDS RZ, [RZ] ;  /* 0x00000000fffff984 */ /* 0x000fe20000000800 */
[----:B------:R-:W-:Y:S01]  /*5500*/  @!PT LDS RZ, [RZ] ;  /* 0x00000000fffff984 */ /* 0x000fe20000000800 */
[----:B------:R-:W-:Y:S01]  /*5510*/  @!PT LDS RZ, [RZ] ;  /* 0x00000000fffff984 */ /* 0x000fe20000000800 */
[----:B------:R5:W-:Y:S01]  /*5520*/  @!P5 LDGSTS.E.BYPASS.LTC128B.128 [R223+0xb000], [R8.64+0x80] ;  /* 0x0b00008008dfdfae */ /* 0x000be2000b901d56 */
[----:B----4-:R-:W-:-:S03]  /*5530*/  @!P3 LEA R14, P1, R2, c[0x0][0x168], 0x1 ;  /* 0x00005a00020eba11 */ /* 0x010fc600078208ff */
[----:B------:R1:W-:Y:S01]  /*5540*/  @P4 STS.128 [R223+0xd000], RZ ;  /* 0x00d000ffdf004388 */ /* 0x0003e20000000c00 */
[----:B------:R-:W-:-:S03]  /*5550*/  @!P3 LEA.HI.X R15, R2, c[0x0][0x16c], R6, 0x1, P1 ;  /* 0x00005b00020fba11 */ /* 0x000fc600008f0c06 */
[----:B------:R-:W-:Y:S01]  /*5560*/  @!PT LDS RZ, [RZ] ;  /* 0x00000000fffff984 */ /* 0x000fe20000000800 */
[----:B------:R-:W-:Y:S01]  /*5570*/  @!PT LDS RZ, [RZ] ;  /* 0x00000000fffff984 */ /* 0x000fe20000000800 */
[----:B------:R-:W-:Y:S01]  /*5580*/  @!PT LDS RZ, [RZ] ;  /* 0x00000000fffff984 */ /* 0x000fe20000000800 */
[----:B------:R1:W-:Y:S01]  /*5590*/  @!P4 LDGSTS.E.BYPASS.LTC128B.128 [R223+0xd000], [R18.64+0x100] ;  /* 0x0d00010012dfcfae */ /* 0x0003e2000b901d56 */
[----:B------:R-:W-:Y:S02]  /*55a0*/  IADD3.X R6, R6, UR28, RZ, P2, !PT ;  /* 0x0000001c06067c10 */ /* 0x000fe400097fe4ff */
[C---:B--2---:R-:W-:Y:S01]  /*55b0*/  @!P6 LEA R12, P1, R3.reuse, c[0x0][0x168], 0x1 ;  /* 0x00005a00030cea11 */ /* 0x044fe200078208ff */
[----:B------:R1:W-:Y:S03]  /*55c0*/  @P3 STS.128 [R223+0xf000], RZ ;  /* 0x00f000ffdf003388 */ /* 0x0003e60000000c00 */
[C---:B------:R-:W-:Y:S01]  /*55d0*/  @!P6 LEA.HI.X R13, R3.reuse, c[0x0][0x16c], R6, 0x1, P1 ;  /* 0x00005b00030dea11 */ /* 0x040fe200008f0c06 */
[----:B------:R-:W-:Y:S01]  /*55e0*/  @!PT LDS RZ, [RZ] ;  /* 0x00000000fffff984 */ /* 0x000fe20000000800 */
[----:B------:R-:W-:Y:S01]  /*55f0*/  @!PT LDS RZ, [RZ] ;  /* 0x00000000fffff984 */ /* 0x000fe20000000800 */
[----:B------:R-:W-:Y:S01]  /*5600*/  @!PT LDS RZ, [RZ] ;  /* 0x00000000fffff984 */ /* 0x000fe20000000800 */
[----:B------:R1:W-:Y:S01]  /*5610*/  @!P3 LDGSTS.E.BYPASS.LTC128B.128 [R223+0xf000], [R14.64+0x180] ;  /* 0x0f0001800edfbfae */ /* 0x0003e2000b901d56 */
[----:B---3--:R-:W-:-:S03]  /*5620*/  @!P5 LEA R10, P2, R3, c[0x0][0x168], 0x1 ;  /* 0x00005a00030ada11 */ /* 0x008fc600078408ff */
[----:B------:R1:W-:Y:S01]  /*5630*/  @P6 STS.128 [R223+0x9800], RZ ;  /* 0x009800ffdf006388 */ /* 0x0003e20000000c00 */
[----:B------:R-:W-:-:S03]  /*5640*/  @!P5 LEA.HI.X R11, R3, c[0x0][0x16c], R6, 0x1, P2 ;  /* 0x00005b00030bda11 */ /* 0x000fc600010f0c06 */
[----:B------:R-:W-:Y:S01]  /*5650*/  @!PT LDS RZ, [RZ] ;  /* 0x00000000fffff984 */ /* 0x000fe20000000800 */
[----:B------:R-:W-:Y:S01]  /*5660*/  @!PT LDS RZ, [RZ] ;  /* 0x00000000fffff984 */ /* 0x000fe20000000800 */
[----:B------:R-:W-:Y:S01]  /*5670*/  @!PT LDS RZ, [RZ] ;  /* 0x00000000fffff984 */ /* 0x000fe20000000800 */
[----:B------:R1:W-:Y:S01]  /*5680*/  @!P6 LDGSTS.E.BYPASS.LTC128B.128 [R223+0x9800], [R12.64] ;  /* 0x098000000cdfefae */ /* 0x0003e2000b901d56 */
[----:B-----5:R-:W-:-:S03]  /*5690*/  @!P4 LEA R8, P1, R3, c[0x0][0x168], 0x1 ;  /* 0x00005a000308ca11 */ /* 0x020fc600078208ff */
        /* <DEDUP_REMOVED lines=19> */
.L_x_432:
[----:B------:R-:W-:Y:S05]  /*57d0*/  BSYNC B0 ;  /* 0x0000000000007941 */ /* 0x000fea0003800000 */
.L_x_431:
[----:B------:R-:W0:Y:S02]  /*57e0*/  LDGDEPBAR ;  /* 0x00000000000079af */ /* 0x000e240000000000 */
.L_x_430:
[----:B------:R3:W-:Y:S01]  /*57f0*/  STL [R1+0x84], R208 ;  /* 0x000084d001007387 */ /* 0x0007e20000100800 */
[----:B------:R-:W-:-:S03]  /*5800*/  IMAD.MOV.U32 R66, RZ, RZ, R77 ;  /* 0x000000ffff427224 */ /* 0x000fc600078e004d */
[----:B---3--:R-:W3:Y:S04]  /*5810*/  LDL.LU R208, [R1+0x10] ;  /* 0x0000100001d07983 */ /* 0x008ee80000300800 */
[----:B------:R-:W-:Y:S04]  /*5820*/  STL [R1+0x80], R207 ;  /* 0x000080cf01007387 */ /* 0x000fe80000100800 */
[----:B------:R-:W-:Y:S04]  /*5830*/  STL [R1+0x7c], R206 ;  /* 0x00007cce01007387 */ /* 0x000fe80000100800 */
[----:B------:R-:W-:Y:S04]  /*5840*/  STL [R1+0x78], R205 ;  /* 0x000078cd01007387 */ /* 0x000fe80000100800 */
[----:B------:R-:W-:Y:S04]  /*5850*/  STL [R1+0x74], R204 ;  /* 0x000074cc01007387 */ /* 0x000fe80000100800 */
[----:B------:R-:W-:Y:S04]  /*5860*/  STL [R1+0x70], R203 ;  /* 0x000070cb01007387 */ /* 0x000fe80000100800 */
[----:B------:R-:W-:Y:S04]  /*5870*/  STL [R1+0x6c], R202 ;  /* 0x00006cca01007387 */ /* 0x000fe80000100800 */
[----:B------:R-:W-:Y:S04]  /*5880*/  STL [R1+0x68], R201 ;  /* 0x000068c901007387 */ /* 0x000fe80000100800 */
[----:B------:R4:W-:Y:S04]  /*5890*/  STL [R1+0x64], R196 ;  /* 0x000064c401007387 */ /* 0x0009e80000100800 */
[----:B----4-:R-:W4:Y:S01]  /*58a0*/  LDL.LU R196, [R1+0x14] ;  /* 0x0000140001c47983 */ /* 0x010f220000300800 */
[----:B-12---:R-:W-:Y:S01]  /*58b0*/  FMNMX.FTZ R2, R20, R48, !PT ;  /* 0x0000003014027209 */ /* 0x006fe20007810000 */
[----:B------:R-:W-:Y:S01]  /*58c0*/  IMAD.WIDE.U32 R176, R108, -0x326172a9, RZ ;  /* 0xcd9e8d576cb07825 */ /* 0x000fe200078e00ff */
[----:B------:R-:W-:Y:S01]  /*58d0*/  USHF.L.U32 UR37, UR30, 0x1, URZ ;  /* 0x000000011e257899 */ /* 0x000fe2000800063f */
[----:B------:R-:W-:Y:S01]  /*58e0*/  STL [R1+0x60], R17 ;  /* 0x0000601101007387 */ /* 0x000fe20000100800 */
[----:B------:R-:W-:Y:S01]  /*58f0*/  FMNMX.FTZ R2, R49, R2, !PT ;  /* 0x0000000231027209 */ /* 0x000fe20007810000 */
[----:B------:R-:W-:Y:S01]  /*5900*/  UIADD3 UR19, UR25, -0x4498517b, URZ ;  /* 0xbb67ae8519137890 */ /* 0x000fe2000fffe03f */
[----:B------:R-:W-:Y:S01]  /*5910*/  IMAD.WIDE.U32 R158, R107, -0x2daee0ad, RZ ;  /* 0xd2511f536b9e7825 */ /* 0x000fe200078e00ff */
[----:B------:R-:W-:Y:S01]  /*5920*/  STL [R1+0x5c], R16 ;  /* 0x00005c1001007387 */ /* 0x000fe20000100800 */
[----:B------:R-:W-:Y:S01]  /*5930*/  FMNMX.FTZ R2, R22, R2, !PT ;  /* 0x0000000216027209 */ /* 0x000fe20007810000 */
[----:B------:R-:W-:Y:S01]  /*5940*/  UIADD3 UR7, UR24, -0x61c88647, URZ ;  /* 0x9e3779b918077890 */ /* 0x000fe2000fffe03f */
        /* <DEDUP_REMOVED lines=9> */
[----:B------:R-:W-:Y:S01]  /*59e0*/  UIADD3 UR32, UR24, 0x78dde6e4, URZ ;  /* 0x78dde6e418207890 */ /* 0x000fe2000fffe03f */
[----:B------:R-:W-:Y:S01]  /*59f0*/  FMNMX.FTZ R2, R149, R2, !PT ;  /* 0x0000000295027209 */ /* 0x000fe20007810000 */
[----:B------:R-:W-:Y:S01]  /*5a00*/  UIADD3 UR16, UR25, -0x56f99767, URZ ;  /* 0xa906689919107890 */ /* 0x000fe2000fffe03f */
[----:B------:R-:W-:Y:S01]  /*5a10*/  PRMT R251, R251, 0x7054, R251 ;  /* 0x00007054fbfb7816 */ /* 0x000fe200000000fb */
[----:B------:R-:W-:Y:S01]  /*5a20*/  UIADD3 UR31, UR25, -0x126145ec, URZ ;  /* 0xed9eba14191f7890 */ /* 0x000fe2000fffe03f */
[----:B------:R-:W-:Y:S01]  /*5a30*/  FMNMX.FTZ R3, R151, R2, !PT ;  /* 0x0000000297037209 */ /* 0x000fe20007810000 */
[----:B------:R-:W-:Y:S01]  /*5a40*/  UIADD3 UR36, UR24, -0x4ab325aa, URZ ;  /* 0xb54cda5618247890 */ /* 0x000fe2000fffe03f */
[----:B------:R-:W-:Y:S01]  /*5a50*/  FMNMX.FTZ R2, R21, R67, !PT ;  /* 0x0000004315027209 */ /* 0x000fe20007810000 */
[----:B------:R-:W-:Y:S01]  /*5a60*/  IMAD R199, R0, 0x2, R198 ;  /* 0x0000000200c77824 */ /* 0x000fe200078e02c6 */
[----:B------:R-:W-:Y:S01]  /*5a70*/  FMNMX.FTZ R3, R248, R3, !PT ;  /* 0x00000003f8037209 */ /* 0x000fe20007810000 */
[----:B------:R-:W-:Y:S01]  /*5a80*/  LDSM.16.MT88.4 R36, [R197+0x10000] ;  /* 0x01000000c524783b */ /* 0x000fe20000004200 */
[----:B------:R-:W-:Y:S01]  /*5a90*/  FMNMX.FTZ R2, R50, R2, !PT ;  /* 0x0000000232027209 */ /* 0x000fe20007810000 */
[----:B------:R-:W-:Y:S01]  /*5aa0*/  UIADD3 UR29, UR24, 0x1715609d, URZ ;  /* 0x1715609d181d7890 */ /* 0x000fe2000fffe03f */
        /* <DEDUP_REMOVED lines=20> */
[----:B------:R-:W-:-:S03]  /*5bf0*/  FMNMX.FTZ R2, R229, R2, !PT ;  /* 0x00000002e5027209 */ /* 0x000fc60007810000 */
[----:B------:R-:W1:Y:S01]  /*5c00*/  SHFL.BFLY PT, R3, R148, 0x2, 0x1f ;  /* 0x0c401f0094037f89 */ /* 0x000e6200000e0000 */
[----:B------:R-:W-:-:S04]  /*5c10*/  FMNMX.FTZ R2, R186, R2, !PT ;  /* 0x00000002ba027209 */ /* 0x000fc80007810000 */
[----:B------:R-:W-:-:S04]  /*5c20*/  FMNMX.FTZ R2, R191, R2, !PT ;  /* 0x00000002bf027209 */ /* 0x000fc80007810000 */
[----:B------:R-:W-:Y:S02]  /*5c30*/  FMNMX.FTZ R2, R224, R2, !PT ;  /* 0x00000002e0027209 */ /* 0x000fe40007810000 */
[----:B-1----:R-:W-:Y:S02]  /*5c40*/  FMNMX.FTZ R148, R148, R3, !PT ;  /* 0x0000000394947209 */ /* 0x002fe40007810000 */
[----:B------:R-:W-:-:S03]  /*5c50*/  LOP3.LUT R3, R105, UR24, RZ, 0x3c, !PT ;  /* 0x0000001869037c12 */ /* 0x000fc6000f8e3cff */
[----:B------:R-:W1:Y:S01]  /*5c60*/  SHFL.BFLY PT, R9, R148, 0x1, 0x1f ;  /* 0x0c201f0094097f89 */ /* 0x000e6200000e0000 */
[----:B------:R-:W-:-:S03]  /*5c70*/  LOP3.LUT R6, R177, R3, RZ, 0x3c, !PT ;  /* 0x00000003b1067212 */ /* 0x000fc600078e3cff */
[----:B------:R2:W-:Y:S02]  /*5c80*/  STL [R1+0x48], R3 ;  /* 0x0000480301007387 */ /* 0x0005e40000100800 */
[----:B------:R-:W-:-:S05]  /*5c90*/  IMAD.WIDE.U32 R64, R6, -0x2daee0ad, RZ ;  /* 0xd2511f5306407825 */ /* 0x000fca00078e00ff */
[----:B------:R-:W-:-:S05]  /*5ca0*/  LOP3.LUT R8, R65, UR19, R158, 0x96, !PT ;  /* 0x0000001341087c12 */ /* 0x000fca000f8e969e */
[----:B------:R-:W-:Y:S01]  /*5cb0*/  IMAD.WIDE.U32 R46, R8, -0x326172a9, RZ ;  /* 0xcd9e8d57082e7825 */ /* 0x000fe200078e00ff */
[----:B-1----:R-:W-:-:S04]  /*5cc0*/  FMNMX.FTZ R148, R148, R9, !PT ;  /* 0x0000000994947209 */ /* 0x002fc80007810000 */
[C---:B------:R-:W-:Y:S01]  /*5cd0*/  FSETP.NEU.FTZ.AND P1, PT, R148.reuse, -INF , PT ;  /* 0xff8000009400780b */ /* 0x040fe20003f3d000 */
[----:B--2---:R-:W-:Y:S01]  /*5ce0*/  IMAD.U32 R3, RZ, RZ, UR37 ;  /* 0x00000025ff037e24 */ /* 0x004fe2000f8e00ff */
[----:B------:R-:W-:Y:S01]  /*5cf0*/  UIADD3 UR37, UR37, 0x1, URZ ;  /* 0x0000000125257890 */ /* 0x000fe2000fffe03f */
[----:B------:R-:W-:-:S03]  /*5d00*/  FMUL.FTZ R12, R148, c[0x0][0x23c] ;  /* 0x00008f00940c7a20 */ /* 0x000fc60000410000 */
[----:B------:R-:W-:Y:S02]  /*5d10*/  LOP3.LUT R3, R159, UR25, R3, 0x96, !PT ;  /* 0x000000199f037c12 */ /* 0x000fe4000f8e9603 */
[----:B------:R-:W-:-:S03]  /*5d20*/  FSEL R12, R12, RZ, P1 ;  /* 0x000000ff0c0c7208 */ /* 0x000fc60000800000 */
[----:B------:R-:W-:-:S05]  /*5d30*/  IMAD.WIDE.U32 R6, R3, -0x326172a9, RZ ;  /* 0xcd9e8d5703067825 */ /* 0x000fca00078e00ff */
[----:B------:R-:W-:-:S05]  /*5d40*/  LOP3.LUT R8, R47, UR18, R6, 0x96, !PT ;  /* 0x000000122f087c12 */ /* 0x000fca000f8e9606 */
[----:B------:R-:W-:Y:S01]  /*5d50*/  IMAD.WIDE.U32 R8, R8, -0x2daee0ad, RZ ;  /* 0xd2511f5308087825 */ /* 0x000fe200078e00ff */
[----:B---3--:R-:W-:-:S04]  /*5d60*/  FMNMX.FTZ R2, R208, R2, !PT ;  /* 0x00000002d0027209 */ /* 0x008fc80007810000 */
[----:B----4-:R-:W-:-:S04]  /*5d70*/  FMNMX.FTZ R2, R196, R2, !PT ;  /* 0x00000002c4027209 */ /* 0x010fc80007810000 */
[----:B------:R-:W-:-:S05]  /*5d80*/  FMNMX.FTZ R2, R185, R2, !PT ;  /* 0x00000002b9027209 */ /* 0x000fca0007810000 */
[----:B------:R-:W1:Y:S02]  /*5d90*/  SHFL.BFLY PT, R10, R2, 0x2, 0x1f ;  /* 0x0c401f00020a7f89 */ /* 0x000e6400000e0000 */
[----:B-1----:R-:W-:Y:S02]  /*5da0*/  FMNMX.FTZ R10, R2, R10, !PT ;  /* 0x0000000a020a7209 */ /* 0x002fe40007810000 */
[----:B------:R-:W-:Y:S01]  /*5db0*/  LOP3.LUT R2, R7, UR7, R176, 0x96, !PT ;  /* 0x0000000707027c12 */ /* 0x000fe2000f8e96b0 */
[----:B------:R-:W-:Y:S02]  /*5dc0*/  FFMA.FTZ R7, R20, c[0x0][0x23c], -R12 ;  /* 0x00008f0014077a23 */ /* 0x000fe4000001080c */
[----:B------:R-:W1:Y:S02]  /*5dd0*/  SHFL.BFLY PT, R11, R10, 0x1, 0x1f ;  /* 0x0c201f000a0b7f89 */ /* 0x000e6400000e0000 */
[----:B------:R-:W-:Y:S01]  /*5de0*/  IMAD.WIDE.U32 R2, R2, -0x2daee0ad, RZ ;  /* 0xd2511f5302027825 */ /* 0x000fe200078e00ff */
[----:B------:R2:W-:Y:S04]  /*5df0*/  MUFU.EX2 R17, R7 ;  /* 0x0000000700117308 */ /* 0x0005e80000000800 */
[----:B------:R-:W-:-:S02]  /*5e00*/  LOP3.LUT R3, R3, UR35, R64, 0x96, !PT ;  /* 0x0000002303037c12 */ /* 0x000fc4000f8e9640 */
[----:B------:R-:W-:Y:S01]  /*5e10*/  LOP3.LUT R6, R9, UR33, R2, 0x96, !PT ;  /* 0x0000002109067c12 */ /* 0x000fe2000f8e9602 */
[----:B------:R-:W-:Y:S02]  /*5e20*/  FFMA.FTZ R9, R22, c[0x0][0x23c], -R12 ;  /* 0x00008f0016097a23 */ /* 0x000fe4000001080c */
[----:B------:R-:W-:Y:S02]  /*5e30*/  IMAD.WIDE.U32 R2, R3, -0x326172a9, RZ ;  /* 0xcd9e8d5703027825 */ /* 0x000fe400078e00ff */
[----:B------:R-:W-:Y:S02]  /*5e40*/  MUFU.EX2 R16, R9 ;  /* 0x0000000900107308 */ /* 0x000fe40000000800 */
[----:B------:R-:W-:Y:S01]  /*5e50*/  IMAD.WIDE.U32 R18, R6, -0x326172a9, RZ ;  /* 0xcd9e8d5706127825 */ /* 0x000fe200078e00ff */
[----:B------:R-:W-:-:S03]  /*5e60*/  LOP3.LUT R6, R3, UR34, R46, 0x96, !PT ;  /* 0x0000002203067c12 */ /* 0x000fc6000f8e962e */
[----:B------:R-:W-:Y:S01]  /*5e70*/  FFMA.FTZ R3, R48, c[0x0][0x23c], -R12 ;  /* 0x00008f0030037a23 */ /* 0x000fe2000001080c */
[----:B------:R-:W-:Y:S01]  /*5e80*/  LOP3.LUT R2, R19, UR32, R2, 0x96, !PT ;  /* 0x0000002013027c12 */ /* 0x000fe2000f8e9602 */
[----:B--2---:R-:W-:Y:S02]  /*5e90*/  IMAD.WIDE.U32 R6, R6, -0x2daee0ad, RZ ;  /* 0xd2511f5306067825 */ /* 0x004fe400078e00ff */
[----:B------:R1:W-:Y:S02]  /*5ea0*/  MUFU.EX2 R227, R3 ;  /* 0x0000000300e37308 */ /* 0x0003e40000000800 */
[----:B------:R-:W-:Y:S01]  /*5eb0*/  IMAD.WIDE.U32 R44, R2, -0x2daee0ad, RZ ;  /* 0xd2511f53022c7825 */ /* 0x000fe200078e00ff */
[----:B------:R-:W-:-:S03]  /*5ec0*/  LOP3.LUT R8, R7, UR31, R8, 0x96, !PT ;  /* 0x0000001f07087c12 */ /* 0x000fc6000f8e9608 */
[----:B------:R-:W-:Y:S01]  /*5ed0*/  FFMA.FTZ R2, R49, c[0x0][0x23c], -R12 ;  /* 0x00008f0031027a23 */ /* 0x000fe2000001080c */
[----:B------:R-:W-:Y:S01]  /*5ee0*/  LOP3.LUT R6, R45, UR16, R6, 0x96, !PT ;  /* 0x000000102d067c12 */ /* 0x000fe2000f8e9606 */
[----:B------:R-:W-:Y:S02]  /*5ef0*/  IMAD.WIDE.U32 R14, R8, -0x326172a9, RZ ;  /* 0xcd9e8d57080e7825 */ /* 0x000fe400078e00ff */
[----:B------:R2:W-:Y:S02]  /*5f00*/  MUFU.EX2 R206, R2 ;  /* 0x0000000200ce7308 */ /* 0x0005e40000000800 */
[----:B------:R-:W-:Y:S01]  /*5f10*/  IMAD.WIDE.U32 R6, R6, -0x326172a9, RZ ;  /* 0xcd9e8d5706067825 */ /* 0x000fe200078e00ff */
[----:B-1----:R-:W-:-:S04]  /*5f20*/  FMNMX.FTZ R3, R10, R11, !PT ;  /* 0x0000000b0a037209 */ /* 0x002fc80007810000 */
[C---:B------:R-:W-:Y:S02]  /*5f30*/  LOP3.LUT R8, R6.reuse, 0xffff, RZ, 0xc0, !PT ;  /* 0x0000ffff06087812 */ /* 0x040fe400078ec0ff */
[C---:B------:R-:W-:Y:S02]  /*5f40*/  FSETP.NEU.FTZ.AND P1, PT, R3.reuse, -INF , PT ;  /* 0xff8000000300780b */ /* 0x040fe40003f3d000 */
[----:B------:R-:W-:Y:S02]  /*5f50*/  LOP3.LUT R11, R6, 0xff, RZ, 0xc0, !PT ;  /* 0x000000ff060b7812 */ /* 0x000fe400078ec0ff */
[--C-:B------:R-:W-:Y:S01]  /*5f60*/  SHF.R.U32.HI R9, RZ, 0x10, R6.reuse ;  /* 0x00000010ff097819 */ /* 0x100fe20000011606 */
[----:B--2---:R-:W-:Y:S01]  /*5f70*/  FMUL.FTZ R2, R3, c[0x0][0x23c] ;  /* 0x00008f0003027a20 */ /* 0x004fe20000410000 */
[----:B------:R-:W-:Y:S02]  /*5f80*/  SHF.R.U32.HI R13, RZ, 0x18, R6 ;  /* 0x00000018ff0d7819 */ /* 0x000fe40000011606 */
[----:B------:R-:W-:-:S02]  /*5f90*/  LOP3.LUT R6, R7, UR36, R14, 0x96, !PT ;  /* 0x0000002407067c12 */ /* 0x000fc4000f8e960e */
[----:B------:R-:W-:Y:S02]  /*5fa0*/  FSEL R2, R2, RZ, P1 ;  /* 0x000000ff02027208 */ /* 0x000fe40000800000 */
[----:B------:R-:W-:Y:S02]  /*5fb0*/  SHF.R.U32.HI R8, RZ, 0x8, R8 ;  /* 0x00000008ff087819 */ /* 0x000fe40000011608 */
[----:B------:R-:W-:Y:S01]  /*5fc0*/  LOP3.LUT R9, R9, 0xff, RZ, 0xc0, !PT ;  /* 0x000000ff09097812 */ /* 0x000fe200078ec0ff */
[--C-:B------:R-:W-:Y:S01]  /*5fd0*/  FFMA.FTZ R10, R50, c[0x0][0x23c], -R2.reuse ;  /* 0x00008f00320a7a23 */ /* 0x100fe20000010802 */
[C---:B------:R-:W-:Y:S01]  /*5fe0*/  LOP3.LUT R0, R6.reuse, 0xffff, RZ, 0xc0, !PT ;  /* 0x0000ffff06007812 */ /* 0x040fe200078ec0ff */
[----:B------:R-:W-:Y:S01]  /*5ff0*/  FFMA.FTZ R7, R23, c[0x0][0x23c], -R2 ;  /* 0x00008f0017077a23 */ /* 0x000fe20000010802 */
[----:B------:R-:W-:Y:S01]  /*6000*/  PRMT R14, R11, 0x5410, R8 ;  /* 0x000054100b0e7816 */ /* 0x000fe20000000008 */
[----:B------:R1:W-:Y:S01]  /*6010*/  MUFU.EX2 R187, R10 ;  /* 0x0000000a00bb7308 */ /* 0x0003e20000000800 */
[--C-:B------:R-:W-:Y:S01]  /*6020*/  FFMA.FTZ R4, R21, c[0x0][0x23c], -R2.reuse ;  /* 0x00008f0015047a23 */ /* 0x100fe20000010802 */
[----:B------:R-:W-:Y:S01]  /*6030*/  PRMT R11, R9, 0x5410, R13 ;  /* 0x00005410090b7816 */ /* 0x000fe2000000000d */
[----:B------:R-:W-:Y:S01]  /*6040*/  FFMA.FTZ R5, R67, c[0x0][0x23c], -R2 ;  /* 0x00008f0043057a23 */ /* 0x000fe20000010802 */
[----:B------:R-:W-:Y:S01]  /*6050*/  SHF.R.U32.HI R9, RZ, 0x18, R6 ;  /* 0x00000018ff097819 */ /* 0x000fe20000011606 */
[----:B------:R-:W-:Y:S01]  /*6060*/  LDSM.16.MT88.4 R20, [R198+0x14000] ;  /* 0x01400000c614783b */ /* 0x000fe20000004200 */
[----:B------:R-:W-:Y:S01]  /*6070*/  SHF.R.U32.HI R8, RZ, 0x8, R0 ;  /* 0x00000008ff087819 */ /* 0x000fe20000011600 */
[----:B------:R-:W-:Y:S01]  /*6080*/  HSET2.LE.AND R0, R14, R251, PT ;  /* 0x000000fb0e007233 */ /* 0x000fe20003803000 */
[----:B------:R-:W2:Y:S01]  /*6090*/  MUFU.EX2 R178, R7 ;  /* 0x0000000700b27308 */ /* 0x000ea20000000800 */
[----:B------:R-:W-:Y:S07]  /*60a0*/  LDSM.16.MT88.4 R48, [R198+0x12000] ;  /* 0x01200000c630783b */ /* 0x000fee0000004200 */
[----:B------:R3:W-:Y:S01]  /*60b0*/  MUFU.EX2 R201, R4 ;  /* 0x0000000400c97308 */ /* 0x0007e20000000800 */
[----:B-1----:R-:W-:-:S04]  /*60c0*/  LOP3.LUT R10, R6, 0xff, RZ, 0xc0, !PT ;  /* 0x000000ff060a7812 */ /* 0x002fc800078ec0ff */
[----:B------:R-:W-:-:S03]  /*60d0*/  PRMT R8, R10, 0x5410, R8 ;  /* 0x000054100a087816 */ /* 0x000fc60000000008 */
[----:B------:R1:W4:Y:S01]  /*60e0*/  MUFU.EX2 R231, R5 ;  /* 0x0000000500e77308 */ /* 0x0003220000000800 */
[----:B---3--:R-:W-:Y:S02]  /*60f0*/  SHF.R.U32.HI R4, RZ, 0x10, R6 ;  /* 0x00000010ff047819 */ /* 0x008fe40000011606 */
[----:B--2---:R-:W-:Y:S02]  /*6100*/  F2FP.BF16.PACK_AB R6, R178, R187 ;  /* 0x000000bbb206723e */ /* 0x004fe400000010ff */
[----:B------:R-:W-:Y:S02]  /*6110*/  LOP3.LUT R7, R4, 0xff, RZ, 0xc0, !PT ;  /* 0x000000ff04077812 */ /* 0x000fe400078ec0ff */
[----:B------:R-:W-:Y:S01]  /*6120*/  F2FP.BF16.PACK_AB R4, R16, R206 ;  /* 0x000000ce1004723e */ /* 0x000fe200000010ff */
[--C-:B-1----:R-:W-:Y:S01]  /*6130*/  HSET2.LE.AND R5, R11, R251.reuse, PT ;  /* 0x000000fb0b057233 */ /* 0x102fe20003803000 */
[----:B------:R-:W-:Y:S02]  /*6140*/  PRMT R7, R7, 0x5410, R9 ;  /* 0x0000541007077816 */ /* 0x000fe40000000009 */
[----:B------:R-:W-:Y:S01]  /*6150*/  LOP3.LUT R10, R0, R4, RZ, 0xc0, !PT ;  /* 0x00000004000a7212 */ /* 0x000fe200078ec0ff */
[--C-:B------:R-:W-:Y:S01]  /*6160*/  HSET2.LE.AND R0, R8, R251.reuse, PT ;  /* 0x000000fb08007233 */ /* 0x100fe20003803000 */
[----:B------:R-:W-:Y:S01]  /*6170*/  LOP3.LUT R11, R5, R6, RZ, 0xc0, !PT ;  /* 0x00000006050b7212 */ /* 0x000fe200078ec0ff */
[----:B------:R-:W-:Y:S01]  /*6180*/  HSET2.LE.AND R5, R7, R251, PT ;  /* 0x000000fb07057233 */ /* 0x000fe20003803000 */
[----:B------:R-:W-:-:S02]  /*6190*/  F2FP.BF16.PACK_AB R4, R227, R17 ;  /* 0x00000011e304723e */ /* 0x000fc400000010ff */
[----:B----4-:R-:W-:Y:S02]  /*61a0*/  F2FP.BF16.PACK_AB R6, R231, R201 ;  /* 0x000000c9e706723e */ /* 0x010fe400000010ff */
[----:B------:R-:W-:Y:S01]  /*61b0*/  LOP3.LUT R8, R0, R4, RZ, 0xc0, !PT ;  /* 0x0000000400087212 */ /* 0x000fe200078ec0ff */
[--C-:B------:R-:W-:Y:S01]  /*61c0*/  FFMA.FTZ R0, R144, c[0x0][0x23c], -R12.reuse ;  /* 0x00008f0090007a23 */ /* 0x100fe2000001080c */
[----:B------:R-:W-:Y:S02]  /*61d0*/  LOP3.LUT R9, R5, R6, RZ, 0xc0, !PT ;  /* 0x0000000605097212 */ /* 0x000fe400078ec0ff */
[----:B------:R-:W1:Y:S01]  /*61e0*/  LDSM.16.MT88.4 R4, [R200+0x14000] ;  /* 0x01400000c804783b */ /* 0x000e620000004200 */
[----:B------:R2:W-:Y:S04]  /*61f0*/  MUFU.EX2 R226, R0 ;  /* 0x0000000000e27308 */ /* 0x0005e80000000800 */
[C---:B------:R-:W-:Y:S08]  /*6200*/  HMMA.16816.F32.BF16 R104, R8.reuse, R36, RZ ;  /* 0x000000240868723c */ /* 0x040ff000000418ff */
[----:B------:R-:W-:Y:S01]  /*6210*/  HMMA.16816.F32.BF16 R136, R8, R38, RZ ;  /* 0x000000260888723c */ /* 0x000fe200000418ff */
[----:B------:R-:W3:Y:S01]  /*6220*/  LDSM.16.MT88.4 R36, [R199+0x14000] ;  /* 0x01400000c724783b */ /* 0x000ee20000004200 */
[----:B--2---:R-:W-:-:S06]  /*6230*/  FFMA.FTZ R0, R152, c[0x0][0x23c], -R12 ;  /* 0x00008f0098007a23 */ /* 0x004fcc000001080c */
[C---:B------:R-:W-:Y:S01]  /*6240*/  HMMA.16816.F32.BF16 R88, R8.reuse, R60, RZ ;  /* 0x0000003c0858723c */ /* 0x040fe200000418ff */
[----:B------:R2:W-:Y:S07]  /*6250*/  MUFU.EX2 R190, R0 ;  /* 0x0000000000be7308 */ /* 0x0005ee0000000800 */
[C---:B------:R-:W-:Y:S08]  /*6260*/  HMMA.16816.F32.BF16 R120, R8.reuse, R62, RZ ;  /* 0x0000003e0878723c */ /* 0x040ff000000418ff */
[----:B------:R-:W-:Y:S01]  /*6270*/  HMMA.16816.F32.BF16 R100, R8, R40, RZ ;  /* 0x000000280864723c */ /* 0x000fe200000418ff */
[----:B--2---:R-:W-:-:S07]  /*6280*/  LOP3.LUT R0, R15, UR29, R18, 0x96, !PT ;  /* 0x0000001d0f007c12 */ /* 0x004fce000f8e9612 */
[C---:B-1----:R-:W-:Y:S07]  /*6290*/  HMMA.16816.F32.BF16 R60, R8.reuse, R4, RZ ;  /* 0x00000004083c723c */ /* 0x042fee00000418ff */
[----:B------:R-:W-:Y:S01]  /*62a0*/  FFMA.FTZ R4, R149, c[0x0][0x23c], -R12 ;  /* 0x00008f0095047a23 */ /* 0x000fe2000001080c */
[C---:B------:R-:W-:Y:S01]  /*62b0*/  HMMA.16816.F32.BF16 R132, R8.reuse, R42, RZ ;  /* 0x0000002a0884723c */ /* 0x040fe200000418ff */
[----:B------:R-:W1:Y:S02]  /*62c0*/  LDSM.16.MT88.4 R40, [R197+0x16000] ;  /* 0x01600000c528783b */ /* 0x000e640000004200 */
[----:B------:R2:W-:Y:S05]  /*62d0*/  MUFU.EX2 R149, R4 ;  /* 0x0000000400957308 */ /* 0x0005ea0000000800 */
[C---:B------:R-:W-:Y:S08]  /*62e0*/  HMMA.16816.F32.BF16 R92, R8.reuse, R52, RZ ;  /* 0x00000034085c723c */ /* 0x040ff000000418ff */
[----:B------:R-:W-:Y:S01]  /*62f0*/  HMMA.16816.F32.BF16 R124, R8, R54, RZ ;  /* 0x00000036087c723c */ /* 0x000fe200000418ff */
[----:B--2---:R-:W-:-:S07]  /*6300*/  IMAD.WIDE.U32 R4, R0, -0x2daee0ad, RZ ;  /* 0xd2511f5300047825 */ /* 0x004fce00078e00ff */
[----:B------:R-:W-:Y:S01]  /*6310*/  HMMA.16816.F32.BF16 R76, R8, R28, RZ ;  /* 0x0000001c084c723c */ /* 0x000fe200000418ff */
[----:B------:R-:W-:Y:S02]  /*6320*/  LOP3.LUT R0, R5, UR6, R44, 0x96, !PT ;  /* 0x0000000605007c12 */ /* 0x000fe4000f8e962c */
[----:B------:R-:W-:Y:S02]  /*6330*/  LOP3.LUT R14, R4, 0xff, RZ, 0xc0, !PT ;  /* 0x000000ff040e7812 */ /* 0x000fe400078ec0ff */
[----:B------:R-:W-:-:S03]  /*6340*/  SHF.R.U32.HI R15, RZ, 0x18, R4 ;  /* 0x00000018ff0f7819 */ /* 0x000fc60000011604 */
[C---:B------:R-:W-:Y:S01]  /*6350*/  HMMA.16816.F32.BF16 R112, R8.reuse, R30, RZ ;  /* 0x0000001e0870723c */ /* 0x040fe200000418ff */
[----:B------:R-:W-:Y:S07]  /*6360*/  LDSM.16.MT88.4 R28, [R199+0x16000] ;  /* 0x01600000c71c783b */ /* 0x000fee0000004200 */
[C---:B------:R-:W-:Y:S08]  /*6370*/  HMMA.16816.F32.BF16 R72, R8.reuse, R24, RZ ;  /* 0x000000180848723c */ /* 0x040ff000000418ff */
[C---:B------:R-:W-:Y:S01]  /*6380*/  HMMA.16816.F32.BF16 R52, R8.reuse, R26, RZ ;  /* 0x0000001a0834723c */ /* 0x040fe200000418ff */
[----:B------:R-:W2:Y:S07]  /*6390*/  LDSM.16.MT88.4 R24, [R198+0x16000] ;  /* 0x01600000c618783b */ /* 0x000eae0000004200 */
[C---:B------:R-:W-:Y:S08]  /*63a0*/  HMMA.16816.F32.BF16 R68, R8.reuse, R20, RZ ;  /* 0x000000140844723c */ /* 0x040ff000000418ff */
[C---:B------:R-:W-:Y:S01]  /*63b0*/  HMMA.16816.F32.BF16 R108, R8.reuse, R22, RZ ;  /* 0x00000016086c723c */ /* 0x040fe200000418ff */
[----:B------:R-:W4:Y:S07]  /*63c0*/  LDSM.16.MT88.4 R20, [R200+0x16000] ;  /* 0x01600000c814783b */ /* 0x000f2e0000004200 */
[C---:B------:R-:W-:Y:S08]  /*63d0*/  HMMA.16816.F32.BF16 R96, R8.reuse, R56, RZ ;  /* 0x000000380860723c */ /* 0x040ff000000418ff */
[C---:B------:R-:W-:Y:S08]  /*63e0*/  HMMA.16816.F32.BF16 R128, R8.reuse, R58, RZ ;  /* 0x0000003a0880723c */ /* 0x040ff000000418ff */
[C---:B------:R-:W-:Y:S08]  /*63f0*/  HMMA.16816.F32.BF16 R84, R8.reuse, R48, RZ ;  /* 0x000000300854723c */ /* 0x040ff000000418ff */
[C---:B------:R-:W-:Y:S08]  /*6400*/  HMMA.16816.F32.BF16 R56, R8.reuse, R50, RZ ;  /* 0x000000320838723c */ /* 0x040ff000000418ff */
[C---:B------:R-:W-:Y:S07]  /*6410*/  HMMA.16816.F32.BF16 R48, R8.reuse, R6, RZ ;  /* 0x000000060830723c */ /* 0x040fee00000418ff */
[----:B------:R-:W-:Y:S01]  /*6420*/  LOP3.LUT R7, R4, 0xffff, RZ, 0xc0, !PT ;  /* 0x0000ffff04077812 */ /* 0x000fe200078ec0ff */
[----:B------:R-:W-:Y:S01]  /*6430*/  FFMA.FTZ R6, R151, c[0x0][0x23c], -R12 ;  /* 0x00008f0097067a23 */ /* 0x000fe2000001080c */
[----:B------:R-:W-:Y:S01]  /*6440*/  SHF.R.U32.HI R5, RZ, 0x10, R4 ;  /* 0x00000010ff057819 */ /* 0x000fe20000011604 */
[----:B------:R-:W-:Y:S01]  /*6450*/  FFMA.FTZ R4, R150, c[0x0][0x23c], -R2 ;  /* 0x00008f0096047a23 */ /* 0x000fe20000010802 */
[----:B------:R-:W-:Y:S01]  /*6460*/  SHF.R.U32.HI R13, RZ, 0x8, R7 ;  /* 0x00000008ff0d7819 */ /* 0x000fe20000011607 */
[----:B------:R1:W-:Y:S01]  /*6470*/  MUFU.EX2 R228, R6 ;  /* 0x0000000600e47308 */ /* 0x0003e20000000800 */
[----:B------:R-:W-:Y:S01]  /*6480*/  LOP3.LUT R7, R5, 0xff, RZ, 0xc0, !PT ;  /* 0x000000ff05077812 */ /* 0x000fe200078ec0ff */
[----:B---3--:R-:W-:Y:S01]  /*6490*/  HMMA.16816.F32.BF16 R140, R8, R36, RZ ;  /* 0x00000024088c723c */ /* 0x008fe200000418ff */
[----:B------:R-:W-:Y:S01]  /*64a0*/  LOP3.LUT R5, R0, 0xff, RZ, 0xc0, !PT ;  /* 0x000000ff00057812 */ /* 0x000fe200078ec0ff */
[----:B------:R-:W-:Y:S01]  /*64b0*/  IMAD.MOV.U32 R150, RZ, RZ, R178 ;  /* 0x000000ffff967224 */ /* 0x000fe200078e00b2 */
[----:B------:R-:W-:-:S02]  /*64c0*/  PRMT R7, R7, 0x5410, R15 ;  /* 0x0000541007077816 */ /* 0x000fc4000000000f */
[----:B------:R-:W-:Y:S01]  /*64d0*/  PRMT R14, R14, 0x5410, R13 ;  /* 0x000054100e0e7816 */ /* 0x000fe2000000000d */
[----:B------:R3:W-:Y:S01]  /*64e0*/  MUFU.EX2 R188, R4 ;  /* 0x0000000400bc7308 */ /* 0x0007e20000000800 */
[----:B------:R-:W-:Y:S01]  /*64f0*/  SHF.R.U32.HI R13, RZ, 0x18, R0 ;  /* 0x00000018ff0d7819 */ /* 0x000fe20000011600 */
[----:B------:R-:W-:Y:S01]  /*6500*/  HMMA.16816.F32.BF16 R144, R8, R38, RZ ;  /* 0x000000260890723c */ /* 0x000fe200000418ff */
[----:B------:R-:W2:Y:S01]  /*6510*/  LDSM.16.MT88.4 R36, [R197+0x10800] ;  /* 0x01080000c524783b */ /* 0x000ea20000004200 */
[----:B------:R-:W-:Y:S01]  /*6520*/  HSET2.LE.AND R7, R7, R251, PT ;  /* 0x000000fb07077233 */ /* 0x000fe20003803000 */
[----:B------:R-:W-:Y:S01]  /*6530*/  MOV R151, R184 ;  /* 0x000000b800977202 */ /* 0x000fe20000000f00 */
[----:B-1----:R-:W-:-:S04]  /*6540*/  FFMA.FTZ R6, R156, c[0x0][0x23c], -R2 ;  /* 0x00008f009c067a23 */ /* 0x002fc80000010802 */
[----:B------:R-:W-:Y:S01]  /*6550*/  HMMA.16816.F32.BF16 R152, R8, R40, RZ ;  /* 0x000000280898723c */ /* 0x000fe200000418ff */
[----:B------:R1:W1:Y:S01]  /*6560*/  MUFU.EX2 R156, R6 ;  /* 0x00000006009c7308 */ /* 0x0002620000000800 */
[----:B---3--:R-:W-:-:S06]  /*6570*/  LOP3.LUT R4, R0, 0xffff, RZ, 0xc0, !PT ;  /* 0x0000ffff00047812 */ /* 0x008fcc00078ec0ff */
[----:B------:R-:W-:Y:S01]  /*6580*/  HMMA.16816.F32.BF16 R80, R8, R32, RZ ;  /* 0x000000200850723c */ /* 0x000fe200000418ff */
[----:B------:R-:W-:-:S04]  /*6590*/  SHF.R.U32.HI R4, RZ, 0x8, R4 ;  /* 0x00000008ff047819 */ /* 0x000fc80000011604 */
[----:B------:R-:W-:Y:S01]  /*65a0*/  PRMT R15, R5, 0x5410, R4 ;  /* 0x00005410050f7816 */ /* 0x000fe20000000004 */
[----:B------:R-:W-:Y:S01]  /*65b0*/  FFMA.FTZ R5, R157, c[0x0][0x23c], -R2 ;  /* 0x00008f009d057a23 */ /* 0x000fe20000010802 */
[----:B------:R-:W-:Y:S01]  /*65c0*/  SHF.R.U32.HI R4, RZ, 0x10, R0 ;  /* 0x00000010ff047819 */ /* 0x000fe20000011600 */
[C---:B------:R-:W-:Y:S01]  /*65d0*/  HMMA.16816.F32.BF16 R116, R8.reuse, R34, RZ ;  /* 0x000000220874723c */ /* 0x040fe200000418ff */
[----:B-1----:R-:W-:Y:S01]  /*65e0*/  FFMA.FTZ R6, R168, c[0x0][0x23c], -R2 ;  /* 0x00008f00a8067a23 */ /* 0x002fe20000010802 */
[----:B------:R1:W-:Y:S01]  /*65f0*/  MUFU.EX2 R244, R5 ;  /* 0x0000000500f47308 */ /* 0x0003e20000000800 */
[----:B------:R-:W-:Y:S01]  /*6600*/  HSET2.LE.AND R0, R14, R251, PT ;  /* 0x000000fb0e007233 */ /* 0x000fe20003803000 */
[----:B------:R-:W3:Y:S01]  /*6610*/  LDSM.16.MT88.4 R32, [R198+0x10800] ;  /* 0x01080000c620783b */ /* 0x000ee20000004200 */
[----:B------:R-:W-:Y:S01]  /*6620*/  MOV R14, R225 ;  /* 0x000000e1000e7202 */ /* 0x000fe20000000f00 */
[----:B------:R-:W-:Y:S02]  /*6630*/  IMAD.MOV.U32 R157, RZ, RZ, R185 ;  /* 0x000000ffff9d7224 */ /* 0x000fe400078e00b9 */
[C---:B------:R-:W-:Y:S02]  /*6640*/  HMMA.16816.F32.BF16 R40, R8.reuse, R42, RZ ;  /* 0x0000002a0828723c */ /* 0x040fe400000418ff */
[----:B------:R4:W3:Y:S06]  /*6650*/  MUFU.EX2 R189, R6 ;  /* 0x0000000600bd7308 */ /* 0x0008ec0000000800 */
[----:B--2---:R-:W-:Y:S01]  /*6660*/  HMMA.16816.F32.BF16 R160, R8, R24, RZ ;  /* 0x0000001808a0723c */ /* 0x004fe200000418ff */
[----:B-1----:R-:W-:-:S02]  /*6670*/  LOP3.LUT R5, R4, 0xff, RZ, 0xc0, !PT ;  /* 0x000000ff04057812 */ /* 0x002fc400078ec0ff */
[----:B------:R-:W-:Y:S02]  /*6680*/  F2FP.BF16.PACK_AB R4, R188, R156 ;  /* 0x0000009cbc04723e */ /* 0x000fe400000010ff */
[----:B------:R-:W-:-:S03]  /*6690*/  PRMT R5, R5, 0x5410, R13 ;  /* 0x0000541005057816 */ /* 0x000fc6000000000d */
[C---:B------:R-:W-:Y:S01]  /*66a0*/  HMMA.16816.F32.BF16 R164, R8.reuse, R26, RZ ;  /* 0x0000001a08a4723c */ /* 0x040fe200000418ff */
[----:B------:R-:W1:Y:S01]  /*66b0*/  LDSM.16.MT88.4 R24, [R199+0x10800] ;  /* 0x01080000c718783b */ /* 0x000e620000004200 */
[----:B----4-:R-:W-:Y:S01]  /*66c0*/  F2FP.BF16.PACK_AB R6, R228, R149 ;  /* 0x00000095e406723e */ /* 0x010fe200000010ff */
[--C-:B------:R-:W-:Y:S01]  /*66d0*/  HSET2.LE.AND R5, R5, R251.reuse, PT ;  /* 0x000000fb05057233 */ /* 0x100fe20003803000 */
[----:B------:R-:W-:Y:S02]  /*66e0*/  LOP3.LUT R7, R7, R4, RZ, 0xc0, !PT ;  /* 0x0000000407077212 */ /* 0x000fe400078ec0ff */
[----:B------:R-:W-:Y:S01]  /*66f0*/  LOP3.LUT R6, R0, R6, RZ, 0xc0, !PT ;  /* 0x0000000600067212 */ /* 0x000fe200078ec0ff */
[----:B------:R-:W-:Y:S01]  /*6700*/  HSET2.LE.AND R0, R15, R251, PT ;  /* 0x000000fb0f007233 */ /* 0x000fe20003803000 */
[----:B------:R-:W-:Y:S01]  /*6710*/  HMMA.16816.F32.BF16 R172, R8, R20, RZ ;  /* 0x0000001408ac723c */ /* 0x000fe200000418ff */
[----:B------:R-:W-:Y:S01]  /*6720*/  F2FP.BF16.PACK_AB R4, R190, R226 ;  /* 0x000000e2be04723e */ /* 0x000fe200000010ff */
[----:B------:R-:W-:-:S03]  /*6730*/  IMAD.MOV.U32 R15, RZ, RZ, R224 ;  /* 0x000000ffff0f7224 */ /* 0x000fc600078e00e0 */
[----:B------:R-:W-:-:S03]  /*6740*/  LOP3.LUT R4, R0, R4, RZ, 0xc0, !PT ;  /* 0x0000000400047212 */ /* 0x000fc600078ec0ff */
[C---:B------:R-:W-:Y:S01]  /*6750*/  HMMA.16816.F32.BF16 R168, R8.reuse, R22, RZ ;  /* 0x0000001608a8723c */ /* 0x040fe200000418ff */
[----:B------:R-:W-:Y:S07]  /*6760*/  LDSM.16.MT88.4 R20, [R197+0x12800] ;  /* 0x01280000c514783b */ /* 0x000fee0000004200 */
[C---:B------:R-:W-:Y:S08]  /*6770*/  HMMA.16816.F32.BF16 R180, R8.reuse, R28, RZ ;  /* 0x0000001c08b4723c */ /* 0x040ff000000418ff */
[----:B------:R-:W-:Y:S01]  /*6780*/  HMMA.16816.F32.BF16 R192, R8, R30, RZ ;  /* 0x0000001e08c0723c */ /* 0x000fe200000418ff */
[----:B------:R-:W2:Y:S06]  /*6790*/  LDSM.16.MT88.4 R28, [R200+0x10800] ;  /* 0x01080000c81c783b */ /* 0x000eac0000004200 */
[----:B---3--:R-:W-:-:S04]  /*67a0*/  F2FP.BF16.PACK_AB R8, R244, R189 ;  /* 0x000000bdf408723e */ /* 0x008fc800000010ff */
[----:B------:R-:W-:Y:S02]  /*67b0*/  LOP3.LUT R5, R5, R8, RZ, 0xc0, !PT ;  /* 0x0000000805057212 */ /* 0x000fe400078ec0ff */
[----:B------:R-:W3:Y:S05]  /*67c0*/  LDSM.16.MT88.4 R8, [R198+0x12800] ;  /* 0x01280000c608783b */ /* 0x000eea0000004200 */
[C---:B------:R-:W-:Y:S08]  /*67d0*/  HMMA.16816.F32.BF16 R232, R4.reuse, R36, R104 ;  /* 0x0000002404e8723c */ /* 0x040ff00000041868 */
[C---:B------:R-:W-:Y:S08]  /*67e0*/  HMMA.16816.F32.BF16 R100, R4.reuse, R32, R100 ;  /* 0x000000200464723c */ /* 0x040ff00000041864 */
[C---:B------:R-:W-:Y:S01]  /*67f0*/  HMMA.16816.F32.BF16 R236, R4.reuse, R34, R132 ;  /* 0x0000002204ec723c */ /* 0x040fe20000041884 */
[----:B------:R-:W4:Y:S07]  /*6800*/  LDSM.16.MT88.4 R32, [R200+0x12800] ;  /* 0x01280000c820783b */ /* 0x000f2e0000004200 */
[----:B------:R-:W-:Y:S01]  /*6810*/  MOV R0, R235 ;  /* 0x000000eb00007202 */ /* 0x000fe20000000f00 */
[----:B------:R-:W-:Y:S01]  /*6820*/  IMAD.MOV.U32 R67, RZ, RZ, R233 ;  /* 0x000000ffff437224 */ /* 0x000fe200078e00e9 */
[----:B------:R-:W-:Y:S01]  /*6830*/  MOV R207, R232 ;  /* 0x000000e800cf7202 */ /* 0x000fe20000000f00 */
[----:B------:R-:W-:Y:S01]  /*6840*/  IMAD.MOV.U32 R45, RZ, RZ, R234 ;  /* 0x000000ffff2d7224 */ /* 0x000fe200078e00ea */
[C---:B-1----:R-:W-:Y:S07]  /*6850*/  HMMA.16816.F32.BF16 R104, R4.reuse, R24, R92 ;  /* 0x000000180468723c */ /* 0x042fee000004185c */
[----:B------:R-:W-:Y:S01]  /*6860*/  IMAD.MOV.U32 R95, RZ, RZ, R191 ;  /* 0x000000ffff5f7224 */ /* 0x000fe200078e00bf */
[----:B--2---:R-:W-:Y:S01]  /*6870*/  HMMA.16816.F32.BF16 R232, R4, R30, R128 ;  /* 0x0000001e04e8723c */ /* 0x004fe20000041880 */
[----:B------:R-:W-:Y:S01]  /*6880*/  MOV R94, R190 ;  /* 0x000000be005e7202 */ /* 0x000fe20000000f00 */
[----:B------:R-:W-:-:S02]  /*6890*/  IMAD.MOV.U32 R93, RZ, RZ, R189 ;  /* 0x000000ffff5d7224 */ /* 0x000fc400078e00bd */
[----:B------:R-:W-:-:S04]  /*68a0*/  IMAD.MOV.U32 R92, RZ, RZ, R230 ;  /* 0x000000ffff5c7224 */ /* 0x000fc800078e00e6 */
[C---:B------:R-:W-:Y:S08]  /*68b0*/  HMMA.16816.F32.BF16 R132, R4.reuse, R26, R124 ;  /* 0x0000001a0484723c */ /* 0x040ff0000004187c */
[C---:B---3--:R-:W-:Y:S08]  /*68c0*/  HMMA.16816.F32.BF16 R24, R4.reuse, R8, R84 ;  /* 0x000000080418723c */ /* 0x048ff00000041854 */
[C---:B------:R-:W-:Y:S01]  /*68d0*/  HMMA.16816.F32.BF16 R128, R4.reuse, R10, R56 ;  /* 0x0000000a0480723c */ /* 0x040fe20000041838 */
[----:B------:R-:W1:Y:S06]  /*68e0*/  LDSM.16.MT88.4 R8, [R197+0x14800] ;  /* 0x01480000c508783b */ /* 0x000e6c0000004200 */
[----:B------:R-:W-:Y:S01]  /*68f0*/  IMAD.MOV.U32 R59, RZ, RZ, R188 ;  /* 0x000000ffff3b7224 */ /* 0x000fe200078e00bc */
[----:B------:R-:W-:Y:S01]  /*6900*/  HMMA.16816.F32.BF16 R88, R4, R20, R88 ;  /* 0x000000140458723c */ /* 0x000fe20000041858 */
[----:B------:R-:W-:Y:S01]  /*6910*/  MOV R58, R187 ;  /* 0x000000bb003a7202 */ /* 0x000fe20000000f00 */
[----:B------:R-:W-:-:S02]  /*6920*/  IMAD.MOV.U32 R57, RZ, RZ, R186 ;  /* 0x000000ffff397224 */ /* 0x000fc400078e00ba */
[----:B------:R-:W-:-:S04]  /*6930*/  IMAD.MOV.U32 R56, RZ, RZ, R179 ;  /* 0x000000ffff387224 */ /* 0x000fc800078e00b3 */
[C---:B------:R-:W-:Y:S01]  /*6940*/  HMMA.16816.F32.BF16 R124, R4.reuse, R22, R120 ;  /* 0x00000016047c723c */ /* 0x040fe20000041878 */
[----:B------:R-:W-:Y:S01]  /*6950*/  IMAD.MOV.U32 R36, RZ, RZ, R25 ;  /* 0x000000ffff247224 */ /* 0x000fe200078e0019 */
[----:B------:R-:W-:Y:S01]  /*6960*/  MOV R19, R27 ;  /* 0x0000001b00137202 */ /* 0x000fe20000000f00 */
[----:B------:R-:W-:Y:S02]  /*6970*/  IMAD.MOV.U32 R18, RZ, RZ, R24 ;  /* 0x000000ffff127224 */ /* 0x000fe400078e0018 */
[----:B------:R-:W-:Y:S02]  /*6980*/  IMAD.MOV.U32 R13, RZ, RZ, R26 ;  /* 0x000000ffff0d7224 */ /* 0x000fe400078e001a */
[----:B------:R-:W-:Y:S01]  /*6990*/  LDSM.16.MT88.4 R24, [R198+0x14800] ;  /* 0x01480000c618783b */ /* 0x000fe20000004200 */
[C---:B----4-:R-:W-:Y:S07]  /*69a0*/  HMMA.16816.F32.BF16 R20, R4.reuse, R32, R80 ;  /* 0x000000200414723c */ /* 0x050fee0000041850 */
[----:B------:R-:W-:Y:S01]  /*69b0*/  IMAD.MOV.U32 R32, RZ, RZ, R244 ;  /* 0x000000ffff207224 */ /* 0x000fe200078e00f4 */
[----:B------:R-:W-:Y:S01]  /*69c0*/  HMMA.16816.F32.BF16 R96, R4, R28, R96 ;  /* 0x0000001c0460723c */ /* 0x000fe20000041860 */
[----:B------:R-:W2:Y:S01]  /*69d0*/  LDSM.16.MT88.4 R28, [R199+0x12800] ;  /* 0x01280000c71c783b */ /* 0x000ea20000004200 */
[----:B------:R-:W-:Y:S01]  /*69e0*/  IMAD.MOV.U32 R33, RZ, RZ, R0 ;  /* 0x000000ffff217224 */ /* 0x000fe200078e0000 */
[----:B------:R-:W-:Y:S01]  /*69f0*/  MOV R203, R90 ;  /* 0x0000005a00cb7202 */ /* 0x000fe20000000f00 */
[----:B------:R-:W-:-:S02]  /*6a00*/  IMAD.U32 R0, RZ, RZ, UR37 ;  /* 0x00000025ff007e24 */ /* 0x000fc4000f8e00ff */
[----:B------:R-:W-:Y:S02]  /*6a10*/  IMAD.MOV.U32 R205, RZ, RZ, R88 ;  /* 0x000000ffffcd7224 */ /* 0x000fe400078e0058 */
[----:B------:R-:W-:Y:S01]  /*6a20*/  HMMA.16816.F32.BF16 R240, R4, R38, R136 ;  /* 0x0000002604f0723c */ /* 0x000fe20000041888 */
[----:B------:R-:W-:Y:S01]  /*6a30*/  LOP3.LUT R0, R159, UR25, R0, 0x96, !PT ;  /* 0x000000199f007c12 */ /* 0x000fe2000f8e9600 */
[----:B------:R-:W-:Y:S02]  /*6a40*/  IMAD.MOV.U32 R204, RZ, RZ, R89 ;  /* 0x000000ffffcc7224 */ /* 0x000fe400078e0059 */
[----:B------:R-:W-:-:S04]  /*6a50*/  IMAD.MOV.U32 R202, RZ, RZ, R91 ;  /* 0x000000ffffca7224 */ /* 0x000fc800078e005b */
[C---:B-1----:R-:W-:Y:S01]  /*6a60*/  HMMA.16816.F32.BF16 R244, R4.reuse, R8, R72 ;  /* 0x0000000804f4723c */ /* 0x042fe20000041848 */
[----:B------:R-:W-:Y:S01]  /*6a70*/  MOV R44, R21 ;  /* 0x00000015002c7202 */ /* 0x000fe20000000f00 */
[----:B------:R-:W-:Y:S01]  /*6a80*/  IMAD.MOV.U32 R39, RZ, RZ, R22 ;  /* 0x000000ffff277224 */ /* 0x000fe200078e0016 */
[----:B------:R-:W-:Y:S01]  /*6a90*/  MOV R37, R20 ;  /* 0x0000001400257202 */ /* 0x000fe20000000f00 */
[----:B------:R-:W-:Y:S02]  /*6aa0*/  IMAD.MOV.U32 R38, RZ, RZ, R23 ;  /* 0x000000ffff267224 */ /* 0x000fe400078e0017 */
[----:B------:R-:W-:Y:S02]  /*6ab0*/  LDSM.16.MT88.4 R20, [R200+0x14800] ;  /* 0x01480000c814783b */ /* 0x000fe40000004200 */
[C---:B------:R-:W-:Y:S02]  /*6ac0*/  HMMA.16816.F32.BF16 R188, R4.reuse, R10, R52 ;  /* 0x0000000a04bc723c */ /* 0x040fe40000041834 */
[----:B------:R-:W1:Y:S05]  /*6ad0*/  LDSM.16.MT88.4 R8, [R199+0x14800] ;  /* 0x01480000c708783b */ /* 0x000e6a0000004200 */
[----:B------:R-:W-:Y:S01]  /*6ae0*/  IMAD.MOV.U32 R55, RZ, RZ, R18 ;  /* 0x000000ffff377224 */ /* 0x000fe200078e0012 */
[C---:B------:R-:W-:Y:S07]  /*6af0*/  HMMA.16816.F32.BF16 R136, R4.reuse, R34, R116 ;  /* 0x000000220488723c */ /* 0x040fee0000041874 */
[----:B------:R-:W-:Y:S01]  /*6b00*/  IMAD.MOV.U32 R118, RZ, RZ, R227 ;  /* 0x000000ffff767224 */ /* 0x000fe200078e00e3 */
[----:B------:R-:W-:Y:S01]  /*6b10*/  MOV R35, R231 ;  /* 0x000000e700237202 */ /* 0x000fe20000000f00 */
[----:B------:R-:W-:Y:S01]  /*6b20*/  IMAD.MOV.U32 R119, RZ, RZ, R226 ;  /* 0x000000ffff777224 */ /* 0x000fe200078e00e2 */
[----:B------:R-:W-:Y:S01]  /*6b30*/  MOV R117, R228 ;  /* 0x000000e400757202 */ /* 0x000fe20000000f00 */
[C---:B--2---:R-:W-:Y:S01]  /*6b40*/  HMMA.16816.F32.BF16 R224, R4.reuse, R28, R76 ;  /* 0x0000001c04e0723c */ /* 0x044fe2000004184c */
[----:B------:R-:W-:Y:S01]  /*6b50*/  IMAD.MOV.U32 R116, RZ, RZ, R229 ;  /* 0x000000ffff747224 */ /* 0x000fe200078e00e5 */
[----:B------:R-:W-:Y:S01]  /*6b60*/  MOV R34, R36 ;  /* 0x0000002400227202 */ /* 0x000fe20000000f00 */
[----:B------:R-:W-:Y:S01]  /*6b70*/  IMAD.MOV.U32 R54, RZ, RZ, R118 ;  /* 0x000000ffff367224 */ /* 0x000fe200078e0076 */
[----:B------:R-:W-:Y:S01]  /*6b80*/  MOV R53, R119 ;  /* 0x0000007700357202 */ /* 0x000fe20000000f00 */
[----:B------:R-:W-:Y:S01]  /*6b90*/  IMAD.MOV.U32 R118, RZ, RZ, R59 ;  /* 0x000000ffff767224 */ /* 0x000fe200078e003b */
[----:B------:R-:W-:Y:S01]  /*6ba0*/  MOV R119, R58 ;  /* 0x0000003a00777202 */ /* 0x000fe20000000f00 */
[----:B------:R-:W-:Y:S01]  /*6bb0*/  IMAD.MOV.U32 R76, RZ, RZ, R38 ;  /* 0x000000ffff4c7224 */ /* 0x000fe200078e0026 */
[----:B------:R-:W-:Y:S01]  /*6bc0*/  MOV R78, R176 ;  /* 0x000000b0004e7202 */ /* 0x000fe20000000f00 */
[----:B------:R-:W-:Y:S01]  /*6bd0*/  HMMA.16816.F32.BF16 R228, R4, R30, R112 ;  /* 0x0000001e04e4723c */ /* 0x000fe20000041870 */
[----:B------:R-:W2:Y:S01]  /*6be0*/  LDSM.16.MT88.4 R28, [R197+0x16800] ;  /* 0x01680000c51c783b */ /* 0x000ea20000004200 */
[----:B------:R-:W-:Y:S01]  /*6bf0*/  IMAD.MOV.U32 R79, RZ, RZ, R177 ;  /* 0x000000ffff4f7224 */ /* 0x000fe200078e00b1 */
[----:B------:R-:W-:Y:S01]  /*6c00*/  MOV R79, R35 ;  /* 0x00000023004f7202 */ /* 0x000fe20000000f00 */
[----:B------:R-:W-:-:S02]  /*6c10*/  IMAD.MOV.U32 R77, RZ, RZ, R66 ;  /* 0x000000ffff4d7224 */ /* 0x000fc400078e0042 */
[----:B------:R-:W-:Y:S01]  /*6c20*/  IMAD.MOV.U32 R35, RZ, RZ, R67 ;  /* 0x000000ffff237224 */ /* 0x000fe200078e0043 */
[----:B------:R-:W-:Y:S01]  /*6c30*/  MOV R115, R39 ;  /* 0x0000002700737202 */ /* 0x000fe20000000f00 */
[----:B------:R-:W-:Y:S01]  /*6c40*/  IMAD.MOV.U32 R113, RZ, RZ, R37 ;  /* 0x000000ffff717224 */ /* 0x000fe200078e0025 */
[----:B------:R-:W-:Y:S01]  /*6c50*/  HMMA.16816.F32.BF16 R184, R4, R24, R68 ;  /* 0x0000001804b8723c */ /* 0x000fe20000041844 */
[----:B------:R-:W-:Y:S02]  /*6c60*/  IMAD.MOV.U32 R112, RZ, RZ, R19 ;  /* 0x000000ffff707224 */ /* 0x000fe400078e0013 */
[----:B------:R-:W-:-:S04]  /*6c70*/  IMAD.MOV.U32 R114, RZ, RZ, R44 ;  /* 0x000000ffff727224 */ /* 0x000fc800078e002c */
[----:B------:R-:W-:Y:S01]  /*6c80*/  IMAD.MOV.U32 R68, RZ, RZ, R77 ;  /* 0x000000ffff447224 */ /* 0x000fe200078e004d */
[C---:B-1----:R-:W-:Y:S01]  /*6c90*/  HMMA.16816.F32.BF16 R80, R4.reuse, R8, R140 ;  /* 0x000000080450723c */ /* 0x042fe2000004188c */
[----:B------:R-:W-:Y:S01]  /*6ca0*/  MOV R69, R116 ;  /* 0x0000007400457202 */ /* 0x000fe20000000f00 */
[----:B------:R-:W-:Y:S01]  /*6cb0*/  IMAD.MOV.U32 R70, RZ, RZ, R57 ;  /* 0x000000ffff467224 */ /* 0x000fe200078e0039 */
[----:B------:R-:W-:Y:S01]  /*6cc0*/  MOV R116, R94 ;  /* 0x0000005e00747202 */ /* 0x000fe20000000f00 */
[----:B------:R-:W-:Y:S01]  /*6cd0*/  IMAD.MOV.U32 R71, RZ, RZ, R95 ;  /* 0x000000ffff477224 */ /* 0x000fe200078e005f */
[----:B------:R-:W-:Y:S01]  /*6ce0*/  MOV R94, R14 ;  /* 0x0000000e005e7202 */ /* 0x000fe20000000f00 */
[----:B------:R-:W-:Y:S02]  /*6cf0*/  IMAD.MOV.U32 R95, RZ, RZ, R15 ;  /* 0x000000ffff5f7224 */ /* 0x000fe400078e000f */
[----:B------:R-:W-:Y:S01]  /*6d00*/  IMAD.WIDE.U32 R8, R0, -0x326172a9, RZ ;  /* 0xcd9e8d5700087825 */ /* 0x000fe200078e00ff */
[----:B------:R-:W-:Y:S03]  /*6d10*/  HMMA.16816.F32.BF16 R84, R4, R10, R144 ;  /* 0x0000000a0454723c */ /* 0x000fe60000041890 */
[----:B------:R-:W-:Y:S01]  /*6d20*/  IMAD.MOV.U32 R77, RZ, RZ, R56 ;  /* 0x000000ffff4d7224 */ /* 0x000fe200078e0038 */
[----:B------:R-:W-:Y:S01]  /*6d30*/  LOP3.LUT R9, R9, UR7, R78, 0x96, !PT ;  /* 0x0000000709097c12 */ /* 0x000fe2000f8e964e */
[----:B------:R-:W-:Y:S01]  /*6d40*/  IMAD.MOV.U32 R78, RZ, RZ, R32 ;  /* 0x000000ffff4e7224 */ /* 0x000fe200078e0020 */
[----:B------:R-:W-:-:S02]  /*6d50*/  LOP3.LUT R0, R47, UR18, R8, 0x96, !PT ;  /* 0x000000122f007c12 */ /* 0x000fc4000f8e9608 */
[C---:B------:R-:W-:Y:S01]  /*6d60*/  HMMA.16816.F32.BF16 R176, R4.reuse, R26, R108 ;  /* 0x0000001a04b0723c */ /* 0x040fe2000004186c */
[----:B------:R-:W-:Y:S01]  /*6d70*/  IMAD.WIDE.U32 R8, R9, -0x2daee0ad, RZ ;  /* 0xd2511f5309087825 */ /* 0x000fe200078e00ff */
[----:B------:R-:W1:Y:S01]  /*6d80*/  LDSM.16.MT88.4 R24, [R200+0x16800] ;  /* 0x01680000c818783b */ /* 0x000e620000004200 */
[----:B------:R-:W-:Y:S02]  /*6d90*/  MOV R32, R45 ;  /* 0x0000002d00207202 */ /* 0x000fe40000000f00 */
[----:B------:R-:W-:Y:S01]  /*6da0*/  IMAD.WIDE.U32 R10, R0, -0x2daee0ad, RZ ;  /* 0xd2511f53000a7825 */ /* 0x000fe200078e00ff */
[----:B------:R-:W-:Y:S02]  /*6db0*/  LOP3.LUT R9, R9, UR35, R64, 0x96, !PT ;  /* 0x0000002309097c12 */ /* 0x000fe4000f8e9640 */
[----:B------:R-:W-:Y:S02]  /*6dc0*/  HMMA.16816.F32.BF16 R120, R4, R20, R60 ;  /* 0x000000140478723c */ /* 0x000fe4000004183c */
[----:B------:R-:W-:Y:S01]  /*6dd0*/  LOP3.LUT R0, R11, UR33, R8, 0x96, !PT ;  /* 0x000000210b007c12 */ /* 0x000fe2000f8e9608 */
[----:B------:R-:W-:-:S04]  /*6de0*/  IMAD.WIDE.U32 R8, R9, -0x326172a9, RZ ;  /* 0xcd9e8d5709087825 */ /* 0x000fc800078e00ff */
[----:B------:R-:W-:Y:S01]  /*6df0*/  IMAD.WIDE.U32 R38, R0, -0x326172a9, RZ ;  /* 0xcd9e8d5700267825 */ /* 0x000fe200078e00ff */
[----:B------:R-:W-:Y:S01]  /*6e00*/  LOP3.LUT R9, R9, UR34, R46, 0x96, !PT ;  /* 0x0000002209097c12 */ /* 0x000fe2000f8e962e */
[C---:B------:R-:W-:Y:S01]  /*6e10*/  HMMA.16816.F32.BF16 R88, R4.reuse, R22, R48 ;  /* 0x000000160458723c */ /* 0x040fe20000041830 */
[----:B------:R-:W3:Y:S01]  /*6e20*/  LDSM.16.MT88.4 R20, [R198+0x16800] ;  /* 0x01680000c614783b */ /* 0x000ee20000004200 */
[----:B------:R-:W-:Y:S01]  /*6e30*/  FFMA.FTZ R11, R248, c[0x0][0x23c], -R12 ;  /* 0x00008f00f80b7a23 */ /* 0x000fe2000001080c */
[----:B------:R-:W-:Y:S01]  /*6e40*/  LOP3.LUT R0, R39, UR32, R8, 0x96, !PT ;  /* 0x0000002027007c12 */ /* 0x000fe2000f8e9608 */
[----:B------:R-:W-:Y:S02]  /*6e50*/  IMAD.WIDE.U32 R8, R9, -0x2daee0ad, RZ ;  /* 0xd2511f5309087825 */ /* 0x000fe400078e00ff */
[----:B------:R4:W4:Y:S02]  /*6e60*/  MUFU.EX2 R52, R11 ;  /* 0x0000000b00347308 */ /* 0x0009240000000800 */
[----:B------:R-:W-:Y:S01]  /*6e70*/  IMAD.WIDE.U32 R36, R0, -0x2daee0ad, RZ ;  /* 0xd2511f5300247825 */ /* 0x000fe200078e00ff */
[----:B------:R-:W-:Y:S01]  /*6e80*/  LOP3.LUT R10, R9, UR31, R10, 0x96, !PT ;  /* 0x0000001f090a7c12 */ /* 0x000fe2000f8e960a */
[----:B--2---:R-:W-:Y:S02]  /*6e90*/  HMMA.16816.F32.BF16 R72, R4, R28, R152 ;  /* 0x0000001c0448723c */ /* 0x004fe40000041898 */
[----:B------:R-:W-:-:S02]  /*6ea0*/  FFMA.FTZ R0, R252, c[0x0][0x23c], -R12 ;  /* 0x00008f00fc007a23 */ /* 0x000fc4000001080c */
[----:B------:R-:W-:Y:S02]  /*6eb0*/  IMAD.WIDE.U32 R18, R10, -0x326172a9, RZ ;  /* 0xcd9e8d570a127825 */ /* 0x000fe400078e00ff */
[----:B------:R2:W-:Y:S02]  /*6ec0*/  MUFU.EX2 R142, R0 ;  /* 0x00000000008e7308 */ /* 0x0005e40000000800 */
[--C-:B------:R-:W-:Y:S01]  /*6ed0*/  FFMA.FTZ R10, R250, c[0x0][0x23c], -R12.reuse ;  /* 0x00008f00fa0a7a23 */ /* 0x100fe2000001080c */
[C---:B------:R-:W-:Y:S01]  /*6ee0*/  HMMA.16816.F32.BF16 R64, R4.reuse, R30, R40 ;  /* 0x0000001e0440723c */ /* 0x040fe20000041828 */
[----:B------:R-:W3:Y:S01]  /*6ef0*/  LDSM.16.MT88.4 R28, [R199+0x16800] ;  /* 0x01680000c71c783b */ /* 0x000ee20000004200 */
[----:B----4-:R-:W-:Y:S01]  /*6f00*/  FFMA.FTZ R11, R249, c[0x0][0x23c], -R12 ;  /* 0x00008f00f90b7a23 */ /* 0x010fe2000001080c */
[----:B------:R-:W-:Y:S01]  /*6f10*/  MOV R250, R52 ;  /* 0x0000003400fa7202 */ /* 0x000fe20000000f00 */
[----:B------:R-:W-:Y:S02]  /*6f20*/  IMAD.MOV.U32 R52, RZ, RZ, R55 ;  /* 0x000000ffff347224 */ /* 0x000fe400078e0037 */
[----:B------:R4:W-:Y:S01]  /*6f30*/  MUFU.EX2 R140, R11 ;  /* 0x0000000b008c7308 */ /* 0x0009e20000000800 */
[----:B------:R-:W-:Y:S01]  /*6f40*/  IMAD.MOV.U32 R110, RZ, RZ, R207 ;  /* 0x000000ffff6e7224 */ /* 0x000fe200078e00cf */
[----:B-1----:R-:W-:Y:S01]  /*6f50*/  HMMA.16816.F32.BF16 R40, R4, R24, R172 ;  /* 0x000000180428723c */ /* 0x002fe200000418ac */
[----:B------:R-:W-:-:S02]  /*6f60*/  IMAD.MOV.U32 R111, RZ, RZ, R35 ;  /* 0x000000ffff6f7224 */ /* 0x000fc400078e0023 */
[----:B------:R-:W-:Y:S01]  /*6f70*/  IMAD.MOV.U32 R55, RZ, RZ, R117 ;  /* 0x000000ffff377224 */ /* 0x000fe200078e0075 */
[----:B--2---:R-:W-:Y:S01]  /*6f80*/  LOP3.LUT R0, R37, UR16, R8, 0x96, !PT ;  /* 0x0000001025007c12 */ /* 0x004fe2000f8e9608 */
[----:B------:R-:W-:Y:S02]  /*6f90*/  IMAD.MOV.U32 R117, RZ, RZ, R93 ;  /* 0x000000ffff757224 */ /* 0x000fe400078e005d */
[----:B------:R-:W-:Y:S02]  /*6fa0*/  IMAD.MOV.U32 R93, RZ, RZ, R208 ;  /* 0x000000ffff5d7224 */ /* 0x000fe400078e00d0 */
[----:B------:R-:W-:Y:S01]  /*6fb0*/  IMAD.WIDE.U32 R8, R0, -0x326172a9, RZ ;  /* 0xcd9e8d5700087825 */ /* 0x000fe200078e00ff */
[----:B------:R1:W5:Y:S01]  /*6fc0*/  LDL.LU R208, [R1+0x84] ;  /* 0x0000840001d07983 */ /* 0x0003620000300800 */
[----:B---3--:R-:W-:Y:S03]  /*6fd0*/  HMMA.16816.F32.BF16 R44, R4, R22, R164 ;  /* 0x00000016042c723c */ /* 0x008fe600000418a4 */
[----:B------:R-:W-:Y:S01]  /*6fe0*/  LOP3.LUT R0, R9, UR36, R18, 0x96, !PT ;  /* 0x0000002409007c12 */ /* 0x000fe2000f8e9612 */
[----:B------:R1:W5:Y:S01]  /*6ff0*/  LDL.LU R207, [R1+0x80] ;  /* 0x0000800001cf7983 */ /* 0x0003620000300800 */
[----:B----4-:R-:W-:Y:S01]  /*7000*/  LOP3.LUT R11, R8, 0xffff, RZ, 0xc0, !PT ;  /* 0x0000ffff080b7812 */ /* 0x010fe200078ec0ff */
[----:B------:R-:W-:-:S02]  /*7010*/  FFMA.FTZ R9, R68, c[0x0][0x23c], -R2 ;  /* 0x00008f0044097a23 */ /* 0x000fc40000010802 */
[----:B------:R-:W-:Y:S01]  /*7020*/  IMAD.MOV.U32 R68, RZ, RZ, R69 ;  /* 0x000000ffff447224 */ /* 0x000fe200078e0045 */
[----:B------:R-:W-:Y:S01]  /*7030*/  MOV R69, R70 ;  /* 0x0000004600457202 */ /* 0x000fe20000000f00 */
[----:B------:R-:W-:Y:S01]  /*7040*/  IMAD.MOV.U32 R70, RZ, RZ, R71 ;  /* 0x000000ffff467224 */ /* 0x000fe200078e0047 */
[----:B------:R2:W-:Y:S01]  /*7050*/  MUFU.EX2 R143, R9 ;  /* 0x00000009008f7308 */ /* 0x0005e20000000800 */
[C---:B------:R-:W-:Y:S01]  /*7060*/  HMMA.16816.F32.BF16 R56, R4.reuse, R26, R168 ;  /* 0x0000001a0438723c */ /* 0x040fe200000418a8 */
[----:B------:R-:W-:Y:S01]  /*7070*/  MOV R108, R69 ;  /* 0x00000045006c7202 */ /* 0x000fe20000000f00 */
[----:B------:R-:W-:Y:S01]  /*7080*/  IMAD.MOV.U32 R109, RZ, RZ, R70 ;  /* 0x000000ffff6d7224 */ /* 0x000fe200078e0046 */
[----:B------:R-:W-:Y:S01]  /*7090*/  LOP3.LUT R15, R8, 0xff, RZ, 0xc0, !PT ;  /* 0x000000ff080f7812 */ /* 0x000fe200078ec0ff */
[----:B------:R-:W-:Y:S01]  /*70a0*/  IMAD.MOV.U32 R69, RZ, RZ, R52 ;  /* 0x000000ffff457224 */ /* 0x000fe200078e0034 */
[----:B------:R-:W-:Y:S01]  /*70b0*/  MOV R52, R33 ;  /* 0x0000002100347202 */ /* 0x000fe20000000f00 */
[----:B------:R-:W-:Y:S01]  /*70c0*/  IMAD.MOV.U32 R175, RZ, RZ, R201 ;  /* 0x000000ffffaf7224 */ /* 0x000fe200078e00c9 */
[----:B------:R3:W-:Y:S01]  /*70d0*/  MUFU.EX2 R141, R10 ;  /* 0x0000000a008d7308 */ /* 0x0007e20000000800 */
[----:B------:R-:W-:Y:S01]  /*70e0*/  SHF.R.U32.HI R14, RZ, 0x18, R8 ;  /* 0x00000018ff0e7819 */ /* 0x000fe20000011608 */
[----:B------:R-:W-:Y:S01]  /*70f0*/  IMAD.MOV.U32 R71, RZ, RZ, R13 ;  /* 0x000000ffff477224 */ /* 0x000fe200078e000d */
[C---:B------:R-:W-:Y:S01]  /*7100*/  HMMA.16816.F32.BF16 R48, R4.reuse, R20, R160 ;  /* 0x000000140430723c */ /* 0x040fe200000418a0 */
[----:B--2---:R-:W-:Y:S01]  /*7110*/  FFMA.FTZ R9, R68, c[0x0][0x23c], -R2 ;  /* 0x00008f0044097a23 */ /* 0x004fe20000010802 */
[----:B------:R-:W-:Y:S01]  /*7120*/  MOV R164, R196 ;  /* 0x000000c400a47202 */ /* 0x000fe20000000f00 */
[----:B------:R-:W-:Y:S01]  /*7130*/  IMAD.MOV.U32 R68, RZ, RZ, R32 ;  /* 0x000000ffff447224 */ /* 0x000fe200078e0020 */
[----:B------:R-:W-:Y:S01]  /*7140*/  SHF.R.U32.HI R13, RZ, 0x8, R11 ;  /* 0x00000008ff0d7819 */ /* 0x000fe2000001160b */
[----:B------:R2:W4:Y:S01]  /*7150*/  MUFU.EX2 R252, R9 ;  /* 0x0000000900fc7308 */ /* 0x0005220000000800 */
[----:B------:R-:W-:Y:S01]  /*7160*/  IMAD.MOV.U32 R166, RZ, RZ, R17 ;  /* 0x000000ffffa67224 */ /* 0x000fe200078e0011 */
[----:B------:R-:W1:Y:S01]  /*7170*/  LDSM.16.MT88.4 R24, [R197+0x11000] ;  /* 0x01100000c518783b */ /* 0x000e620000004200 */
[----:B---3--:R-:W-:Y:S01]  /*7180*/  SHF.R.U32.HI R10, RZ, 0x10, R8 ;  /* 0x00000010ff0a7819 */ /* 0x008fe20000011608 */
[----:B------:R-:W-:Y:S01]  /*7190*/  IMAD.MOV.U32 R165, RZ, RZ, R16 ;  /* 0x000000ffffa57224 */ /* 0x000fe200078e0010 */
[----:B------:R-:W-:Y:S01]  /*71a0*/  HMMA.16816.F32.BF16 R60, R4, R28, R180 ;  /* 0x0000001c043c723c */ /* 0x000fe200000418b4 */
[----:B------:R-:W-:Y:S01]  /*71b0*/  MOV R70, R34 ;  /* 0x0000002200467202 */ /* 0x000fe20000000f00 */
[----:B------:R-:W-:Y:S01]  /*71c0*/  LDSM.16.MT88.4 R20, [R200+0x11000] ;  /* 0x01100000c814783b */ /* 0x000fe20000004200 */
[----:B--2---:R-:W-:Y:S01]  /*71d0*/  FFMA.FTZ R9, R108, c[0x0][0x23c], -R2 ;  /* 0x00008f006c097a23 */ /* 0x004fe20000010802 */
[----:B------:R-:W-:Y:S01]  /*71e0*/  LOP3.LUT R8, R0, 0xffff, RZ, 0xc0, !PT ;  /* 0x0000ffff00087812 */ /* 0x000fe200078ec0ff */
[----:B------:R-:W-:Y:S01]  /*71f0*/  IMAD.MOV.U32 R108, RZ, RZ, R109 ;  /* 0x000000ffff6c7224 */ /* 0x000fe200078e006d */
[----:B------:R-:W-:Y:S01]  /*7200*/  MOV R109, R110 ;  /* 0x0000006e006d7202 */ /* 0x000fe20000000f00 */
[----:B------:R-:W-:Y:S01]  /*7210*/  IMAD.MOV.U32 R110, RZ, RZ, R111 ;  /* 0x000000ffff6e7224 */ /* 0x000fe200078e006f */
[----:B------:R-:W-:Y:S01]  /*7220*/  LOP3.LUT R11, R10, 0xff, RZ, 0xc0, !PT ;  /* 0x000000ff0a0b7812 */ /* 0x000fe200078ec0ff */
[----:B------:R-:W-:Y:S01]  /*7230*/  IMAD.MOV.U32 R111, RZ, RZ, R68 ;  /* 0x000000ffff6f7224 */ /* 0x000fe200078e0044 */
[----:B------:R-:W-:Y:S01]  /*7240*/  MOV R68, R52 ;  /* 0x0000003400447202 */ /* 0x000fe20000000f00 */
[----:B------:R-:W-:Y:S01]  /*7250*/  IMAD.MOV.U32 R52, RZ, RZ, R53 ;  /* 0x000000ffff347224 */ /* 0x000fe200078e0035 */
[----:B------:R-:W-:Y:S01]  /*7260*/  PRMT R13, R15, 0x5410, R13 ;  /* 0x000054100f0d7816 */ /* 0x000fe2000000000d */
[----:B------:R-:W-:Y:S01]  /*7270*/  IMAD.MOV.U32 R53, RZ, RZ, R54 ;  /* 0x000000ffff357224 */ /* 0x000fe200078e0036 */
[----:B------:R-:W-:Y:S01]  /*7280*/  MOV R54, R55 ;  /* 0x0000003700367202 */ /* 0x000fe20000000f00 */
[----:B------:R-:W-:Y:S01]  /*7290*/  IMAD.MOV.U32 R152, RZ, RZ, R109 ;  /* 0x000000ffff987224 */ /* 0x000fe200078e006d */
[----:B------:R-:W-:Y:S01]  /*72a0*/  MOV R153, R110 ;  /* 0x0000006e00997202 */ /* 0x000fe20000000f00 */
[----:B------:R-:W-:Y:S01]  /*72b0*/  IMAD.MOV.U32 R55, RZ, RZ, R206 ;  /* 0x000000ffff377224 */ /* 0x000fe200078e00ce */
[----:B------:R-:W-:Y:S01]  /*72c0*/  LDSM.16.MT88.4 R32, [R198+0x11000] ;  /* 0x01100000c620783b */ /* 0x000fe20000004200 */
[----:B------:R-:W-:-:S02]  /*72d0*/  IMAD.MOV.U32 R109, RZ, RZ, R116 ;  /* 0x000000ffff6d7224 */ /* 0x000fc400078e0074 */
[----:B------:R-:W-:Y:S01]  /*72e0*/  IMAD.MOV.U32 R154, RZ, RZ, R111 ;  /* 0x000000ffff9a7224 */ /* 0x000fe200078e006f */
[----:B------:R2:W5:Y:S01]  /*72f0*/  LDL.LU R206, [R1+0x7c] ;  /* 0x00007c0001ce7983 */ /* 0x0005620000300800 */
[----:B------:R-:W-:Y:S01]  /*7300*/  IMAD.MOV.U32 R110, RZ, RZ, R117 ;  /* 0x000000ffff6e7224 */ /* 0x000fe200078e0075 */
[----:B------:R-:W-:Y:S01]  /*7310*/  MOV R111, R118 ;  /* 0x00000076006f7202 */ /* 0x000fe20000000f00 */
[----:B------:R-:W-:Y:S01]  /*7320*/  IMAD.MOV.U32 R116, RZ, RZ, R205 ;  /* 0x000000ffff747224 */ /* 0x000fe200078e00cd */
[----:B------:R-:W-:Y:S01]  /*7330*/  MOV R117, R204 ;  /* 0x000000cc00757202 */ /* 0x000fe20000000f00 */
[----:B------:R-:W-:Y:S01]  /*7340*/  IMAD.MOV.U32 R155, RZ, RZ, R68 ;  /* 0x000000ffff9b7224 */ /* 0x000fe200078e0044 */
[----:B------:R2:W5:Y:S01]  /*7350*/  LDL.LU R205, [R1+0x78] ;  /* 0x0000780001cd7983 */ /* 0x0005620000300800 */
[----:B------:R-:W-:Y:S02]  /*7360*/  IMAD.MOV.U32 R68, RZ, RZ, R119 ;  /* 0x000000ffff447224 */ /* 0x000fe400078e0077 */
[----:B------:R-:W-:Y:S01]  /*7370*/  IMAD.MOV.U32 R118, RZ, RZ, R203 ;  /* 0x000000ffff767224 */ /* 0x000fe200078e00cb */
[----:B------:R2:W5:Y:S01]  /*7380*/  LDL.LU R204, [R1+0x74] ;  /* 0x0000740001cc7983 */ /* 0x0005620000300800 */
[----:B------:R-:W-:-:S03]  /*7390*/  IMAD.MOV.U32 R119, RZ, RZ, R202 ;  /* 0x000000ffff777224 */ /* 0x000fc600078e00ca */
[----:B------:R2:W5:Y:S04]  /*73a0*/  LDL.LU R203, [R1+0x70] ;  /* 0x0000700001cb7983 */ /* 0x0005680000300800 */
[----:B------:R2:W5:Y:S04]  /*73b0*/  LDL.LU R202, [R1+0x6c] ;  /* 0x00006c0001ca7983 */ /* 0x0005680000300800 */
[----:B------:R2:W5:Y:S01]  /*73c0*/  LDL.LU R201, [R1+0x68] ;  /* 0x0000680001c97983 */ /* 0x0005620000300800 */
[----:B------:R-:W-:-:S03]  /*73d0*/  LOP3.LUT R10, R0, 0xff, RZ, 0xc0, !PT ;  /* 0x000000ff000a7812 */ /* 0x000fc600078ec0ff */
[----:B------:R2:W5:Y:S01]  /*73e0*/  LDL.LU R196, [R1+0x64] ;  /* 0x0000640001c47983 */ /* 0x0005620000300800 */
[----:B------:R-:W-:-:S03]  /*73f0*/  SHF.R.U32.HI R8, RZ, 0x8, R8 ;  /* 0x00000008ff087819 */ /* 0x000fc60000011608 */
[----:B------:R2:W5:Y:S04]  /*7400*/  LDL.LU R17, [R1+0x60] ;  /* 0x0000600001117983 */ /* 0x0005680000300800 */
[----:B------:R2:W5:Y:S01]  /*7410*/  LDL.LU R16, [R1+0x5c] ;  /* 0x00005c0001107983 */ /* 0x0005620000300800 */
[----:B------:R-:W-:Y:S02]  /*7420*/  PRMT R14, R11, 0x5410, R14 ;  /* 0x000054100b0e7816 */ /* 0x000fe4000000000e */
[----:B------:R-:W-:Y:S02]  /*7430*/  PRMT R11, R10, 0x5410, R8 ;  /* 0x000054100a0b7816 */ /* 0x000fe40000000008 */
[--C-:B------:R-:W-:Y:S02]  /*7440*/  SHF.R.U32.HI R8, RZ, 0x10, R0.reuse ;  /* 0x00000010ff087819 */ /* 0x100fe40000011600 */
[----:B------:R-:W-:-:S02]  /*7450*/  SHF.R.U32.HI R10, RZ, 0x18, R0 ;  /* 0x00000018ff0a7819 */ /* 0x000fc40000011600 */
[----:B------:R-:W-:Y:S01]  /*7460*/  LOP3.LUT R0, R8, 0xff, RZ, 0xc0, !PT ;  /* 0x000000ff08007812 */ /* 0x000fe200078ec0ff */
[----:B------:R3:W-:Y:S01]  /*7470*/  MUFU.EX2 R249, R9 ;  /* 0x0000000900f97308 */ /* 0x0007e20000000800 */
[----:B------:R-:W-:Y:S01]  /*7480*/  FFMA.FTZ R8, R108, c[0x0][0x23c], -R2 ;  /* 0x00008f006c087a23 */ /* 0x000fe20000010802 */
[----:B------:R-:W-:Y:S01]  /*7490*/  MOV R147, R52 ;  /* 0x0000003400937202 */ /* 0x000fe20000000f00 */
[----:B------:R-:W-:Y:S01]  /*74a0*/  IMAD.MOV.U32 R158, RZ, RZ, R53 ;  /* 0x000000ffff9e7224 */ /* 0x000fe200078e0035 */
[----:B------:R-:W-:Y:S01]  /*74b0*/  MOV R108, R55 ;  /* 0x00000037006c7202 */ /* 0x000fe20000000f00 */
[----:B------:R-:W-:Y:S02]  /*74c0*/  IMAD.MOV.U32 R159, RZ, RZ, R54 ;  /* 0x000000ffff9f7224 */ /* 0x000fe400078e0036 */
[----:B------:R-:W-:Y:S01]  /*74d0*/  HMMA.16816.F32.BF16 R52, R4, R30, R192 ;  /* 0x0000001e0434723c */ /* 0x000fe200000418c0 */
[----:B------:R1:W1:Y:S01]  /*74e0*/  MUFU.EX2 R248, R8 ;  /* 0x0000000800f87308 */ /* 0x0002620000000800 */
[----:B------:R-:W-:Y:S01]  /*74f0*/  IMAD.MOV.U32 R167, RZ, RZ, R68 ;  /* 0x000000ffffa77224 */ /* 0x000fe200078e0044 */
[----:B------:R-:W-:Y:S01]  /*7500*/  LDSM.16.MT88.4 R28, [R197+0x13000] ;  /* 0x01300000c51c783b */ /* 0x000fe20000004200 */
[----:B---3--:R-:W-:-:S03]  /*7510*/  PRMT R9, R0, 0x5410, R10 ;  /* 0x0000541000097816 */ /* 0x008fc6000000000a */
[--C-:B------:R-:W-:Y:S01]  /*7520*/  HSET2.LE.AND R7, R13, R251.reuse, PT ;  /* 0x000000fb0d077233 */ /* 0x100fe20003803000 */
[----:B----4-:R-:W-:Y:S01]  /*7530*/  F2FP.BF16.PACK_AB R6, R252, R143 ;  /* 0x0000008ffc06723e */ /* 0x010fe200000010ff */
[--C-:B------:R-:W-:Y:S01]  /*7540*/  HSET2.LE.AND R5, R9, R251.reuse, PT ;  /* 0x000000fb09057233 */ /* 0x100fe20003803000 */
[----:B-1----:R-:W-:Y:S01]  /*7550*/  F2FP.BF16.PACK_AB R8, R141, R140 ;  /* 0x0000008c8d08723e */ /* 0x002fe200000010ff */
[----:B------:R-:W-:-:S03]  /*7560*/  HSET2.LE.AND R0, R11, R251, PT ;  /* 0x000000fb0b007233 */ /* 0x000fc60003803000 */
[----:B------:R-:W-:Y:S02]  /*7570*/  LOP3.LUT R5, R5, R6, RZ, 0xc0, !PT ;  /* 0x0000000605057212 */ /* 0x000fe400078ec0ff */
[----:B------:R-:W-:Y:S02]  /*7580*/  LOP3.LUT R6, R7, R8, RZ, 0xc0, !PT ;  /* 0x0000000807067212 */ /* 0x000fe400078ec0ff */
[----:B------:R-:W1:Y:S01]  /*7590*/  LDSM.16.MT88.4 R8, [R199+0x11000] ;  /* 0x01100000c708783b */ /* 0x000e620000004200 */
[----:B------:R-:W-:Y:S02]  /*75a0*/  F2FP.BF16.PACK_AB R4, R142, R250 ;  /* 0x000000fa8e04723e */ /* 0x000fe400000010ff */
[----:B------:R-:W-:Y:S02]  /*75b0*/  F2FP.BF16.PACK_AB R7, R248, R249 ;  /* 0x000000f9f807723e */ /* 0x000fe400000010ff */
[----:B------:R-:W-:Y:S01]  /*75c0*/  LOP3.LUT R4, R0, R4, RZ, 0xc0, !PT ;  /* 0x0000000400047212 */ /* 0x000fe200078ec0ff */
[----:B------:R-:W-:-:S05]  /*75d0*/  HSET2.LE.AND R0, R14, R251, PT ;  /* 0x000000fb0e007233 */ /* 0x000fca0003803000 */
[----:B------:R-:W-:Y:S01]  /*75e0*/  LOP3.LUT R7, R0, R7, RZ, 0xc0, !PT ;  /* 0x0000000700077212 */ /* 0x000fe200078ec0ff */
[----:B------:R-:W-:Y:S01]  /*75f0*/  IMAD.MOV.U32 R192, RZ, RZ, R69 ;  /* 0x000000ffffc07224 */ /* 0x000fe200078e0045 */
[----:B------:R-:W-:Y:S01]  /*7600*/  MOV R193, R70 ;  /* 0x0000004600c17202 */ /* 0x000fe20000000f00 */
[----:B------:R-:W-:-:S04]  /*7610*/  IMAD.MOV.U32 R194, RZ, RZ, R71 ;  /* 0x000000ffffc27224 */ /* 0x000fc800078e0047 */
[C---:B------:R-:W-:Y:S08]  /*7620*/  HMMA.16816.F32.BF16 R152, R4.reuse, R24, R152 ;  /* 0x000000180498723c */ /* 0x040ff00000041898 */
[----:B------:R-:W-:Y:S01]  /*7630*/  HMMA.16816.F32.BF16 R68, R4, R26, R240 ;  /* 0x0000001a0444723c */ /* 0x000fe200000418f0 */
[----:B------:R-:W3:Y:S01]  /*7640*/  LDSM.16.MT88.4 R24, [R198+0x13000] ;  /* 0x01300000c618783b */ /* 0x000ee20000004200 */
        /* <DEDUP_REMOVED lines=8> */
[----:B------:R-:W-:-:S02]  /*76d0*/  IMAD.MOV.U32 R171, RZ, RZ, R77 ;  /* 0x000000ffffab7224 */ /* 0x000fc400078e004d */
[----:B------:R-:W-:Y:S01]  /*76e0*/  IMAD.MOV.U32 R159, RZ, RZ, R78 ;  /* 0x000000ffff9f7224 */ /* 0x000fe200078e004e */
[C---:B-1----:R-:W-:Y:S08]  /*76f0*/  HMMA.16816.F32.BF16 R104, R4.reuse, R8, R104 ;  /* 0x000000080468723c */ /* 0x042ff00000041868 */
[C---:B------:R-:W-:Y:S01]  /*7700*/  HMMA.16816.F32.BF16 R108, R4.reuse, R10, R132 ;  /* 0x0000000a046c723c */ /* 0x040fe20000041884 */
[----:B------:R-:W1:Y:S07]  /*7710*/  LDSM.16.MT88.4 R8, [R199+0x13000] ;  /* 0x01300000c708783b */ /* 0x000e6e0000004200 */
[C---:B------:R-:W-:Y:S08]  /*7720*/  HMMA.16816.F32.BF16 R76, R4.reuse, R32, R100 ;  /* 0x00000020044c723c */ /* 0x040ff00000041864 */
[C---:B------:R-:W-:Y:S08]  /*7730*/  HMMA.16816.F32.BF16 R96, R4.reuse, R20, R96 ;  /* 0x000000140460723c */ /* 0x040ff00000041860 */
[C---:B------:R-:W-:Y:S01]  /*7740*/  HMMA.16816.F32.BF16 R100, R4.reuse, R22, R232 ;  /* 0x000000160464723c */ /* 0x040fe200000418e8 */
[----:B------:R-:W4:Y:S01]  /*7750*/  LDSM.16.MT88.4 R20, [R200+0x13000] ;  /* 0x01300000c814783b */ /* 0x000f220000004200 */
[----:B------:R-:W-:Y:S01]  /*7760*/  IMAD.MOV.U32 R195, RZ, RZ, R112 ;  /* 0x000000ffffc37224 */ /* 0x000fe200078e0070 */
[----:B------:R-:W-:Y:S01]  /*7770*/  MOV R146, R147 ;  /* 0x0000009300927202 */ /* 0x000fe20000000f00 */
[----:B------:R-:W-:Y:S01]  /*7780*/  IMAD.MOV.U32 R181, RZ, RZ, R114 ;  /* 0x000000ffffb57224 */ /* 0x000fe200078e0072 */
[----:B------:R-:W-:Y:S01]  /*7790*/  MOV R180, R113 ;  /* 0x0000007100b47202 */ /* 0x000fe20000000f00 */
[----:B------:R-:W-:Y:S01]  /*77a0*/  IMAD.MOV.U32 R182, RZ, RZ, R115 ;  /* 0x000000ffffb67224 */ /* 0x000fe200078e0073 */
[----:B------:R-:W-:Y:S01]  /*77b0*/  MOV R173, R94 ;  /* 0x0000005e00ad7202 */ /* 0x000fe20000000f00 */
[----:B------:R-:W-:Y:S01]  /*77c0*/  IMAD.MOV.U32 R172, RZ, RZ, R92 ;  /* 0x000000ffffac7224 */ /* 0x000fe200078e005c */
[----:B------:R-:W-:Y:S01]  /*77d0*/  HMMA.16816.F32.BF16 R112, R4, R28, R116 ;  /* 0x0000001c0470723c */ /* 0x000fe20000041874 */
[----:B------:R-:W-:-:S02]  /*77e0*/  IMAD.MOV.U32 R147, RZ, RZ, R93 ;  /* 0x000000ffff937224 */ /* 0x000fc400078e005d */
[----:B------:R-:W-:-:S05]  /*77f0*/  IMAD.MOV.U32 R174, RZ, RZ, R95 ;  /* 0x000000ffffae7224 */ /* 0x000fca00078e005f */
[C---:B------:R-:W-:Y:S01]  /*7800*/  HMMA.16816.F32.BF16 R92, R4.reuse, R34, R236 ;  /* 0x00000022045c723c */ /* 0x040fe200000418ec */
[----:B------:R-:W2:Y:S07]  /*7810*/  LDSM.16.MT88.4 R32, [R197+0x15000] ;  /* 0x01500000c520783b */ /* 0x000eae0000004200 */
        /* <DEDUP_REMOVED lines=10> */
[----:B------:R-:W4:Y:S01]  /*78c0*/  LDSM.16.MT88.4 R20, [R197+0x17000] ;  /* 0x01700000c514783b */ /* 0x000f220000004200 */
[----:B------:R-:W-:Y:S01]  /*78d0*/  MOV R243, R171 ;  /* 0x000000ab00f37202 */ /* 0x000fe20000000f00 */
[----:B------:R-:W-:Y:S01]  /*78e0*/  IMAD.MOV.U32 R171, RZ, RZ, R172 ;  /* 0x000000ffffab7224 */ /* 0x000fe200078e00ac */
[----:B------:R-:W-:Y:S01]  /*78f0*/  MOV R169, R174 ;  /* 0x000000ae00a97202 */ /* 0x000fe20000000f00 */
[----:B------:R-:W-:Y:S01]  /*7900*/  IMAD.MOV.U32 R172, RZ, RZ, R164 ;  /* 0x000000ffffac7224 */ /* 0x000fe200078e00a4 */
[----:B------:R-:W-:Y:S01]  /*7910*/  MOV R164, R167 ;  /* 0x000000a700a47202 */ /* 0x000fe20000000f00 */
[----:B------:R-:W-:Y:S01]  /*7920*/  IMAD.MOV.U32 R168, RZ, RZ, R173 ;  /* 0x000000ffffa87224 */ /* 0x000fe200078e00ad */
[----:B------:R-:W-:Y:S01]  /*7930*/  MOV R174, R162 ;  /* 0x000000a200ae7202 */ /* 0x000fe20000000f00 */
[----:B------:R-:W-:Y:S01]  /*7940*/  IMAD.MOV.U32 R170, RZ, RZ, R175 ;  /* 0x000000ffffaa7224 */ /* 0x000fe200078e00af */
[----:B--2---:R-:W-:Y:S01]  /*7950*/  HMMA.16816.F32.BF16 R232, R4, R34, R188 ;  /* 0x0000002204e8723c */ /* 0x004fe200000418bc */
[----:B------:R-:W-:-:S02]  /*7960*/  IMAD.MOV.U32 R173, RZ, RZ, R160 ;  /* 0x000000ffffad7224 */ /* 0x000fc400078e00a0 */
[----:B------:R-:W-:Y:S02]  /*7970*/  IMAD.MOV.U32 R167, RZ, RZ, R161 ;  /* 0x000000ffffa77224 */ /* 0x000fe400078e00a1 */
[----:B------:R-:W-:-:S03]  /*7980*/  IMAD.MOV.U32 R175, RZ, RZ, R163 ;  /* 0x000000ffffaf7224 */ /* 0x000fc600078e00a3 */
[C---:B------:R-:W-:Y:S08]  /*7990*/  HMMA.16816.F32.BF16 R160, R4.reuse, R28, R184 ;  /* 0x0000001c04a0723c */ /* 0x040ff000000418b8 */
[C---:B---3--:R-:W-:Y:S08]  /*79a0*/  HMMA.16816.F32.BF16 R188, R4.reuse, R24, R120 ;  /* 0x0000001804bc723c */ /* 0x048ff00000041878 */
[----:B------:R-:W-:Y:S01]  /*79b0*/  HMMA.16816.F32.BF16 R184, R4, R26, R88 ;  /* 0x0000001a04b8723c */ /* 0x000fe20000041858 */
[----:B------:R-:W2:Y:S01]  /*79c0*/  LDSM.16.MT88.4 R24, [R200+0x17000] ;  /* 0x01700000c818783b */ /* 0x000ea20000004200 */
[----:B------:R-:W-:-:S04]  /*79d0*/  FFMA.FTZ R0, R168, c[0x0][0x23c], -R12 ;  /* 0x00008f00a8007a23 */ /* 0x000fc8000001080c */
[----:B------:R3:W-:Y:S01]  /*79e0*/  MUFU.EX2 R241, R0 ;  /* 0x0000000000f17308 */ /* 0x0007e20000000800 */
[----:B------:R-:W-:Y:S01]  /*79f0*/  IMAD.MOV.U32 R242, RZ, RZ, R173 ;  /* 0x000000fffff27224 */ /* 0x000fe200078e00ad */
[----:B------:R-:W-:Y:S01]  /*7a00*/  HMMA.16816.F32.BF16 R236, R4, R32, R244 ;  /* 0x0000002004ec723c */ /* 0x000fe200000418f4 */
[----:B------:R-:W-:Y:S01]  /*7a10*/  MOV R14, R174 ;  /* 0x000000ae000e7202 */ /* 0x000fe20000000f00 */
[----:B------:R-:W-:Y:S02]  /*7a20*/  IMAD.MOV.U32 R13, RZ, RZ, R175 ;  /* 0x000000ffff0d7224 */ /* 0x000fe400078e00af */
[----:B---3--:R-:W-:-:S04]  /*7a30*/  FFMA.FTZ R0, R171, c[0x0][0x23c], -R12 ;  /* 0x00008f00ab007a23 */ /* 0x008fc8000001080c */
[----:B------:R3:W2:Y:S01]  /*7a40*/  MUFU.EX2 R240, R0 ;  /* 0x0000000000f07308 */ /* 0x0006a20000000800 */
[----:B-1----:R-:W-:Y:S01]  /*7a50*/  HMMA.16816.F32.BF16 R180, R4, R8, R80 ;  /* 0x0000000804b4723c */ /* 0x002fe20000041850 */
[----:B------:R-:W-:Y:S02]  /*7a60*/  IMAD.MOV.U32 R246, RZ, RZ, R169 ;  /* 0x000000fffff67224 */ /* 0x000fe400078e00a9 */
[----:B------:R-:W-:-:S04]  /*7a70*/  IMAD.MOV.U32 R247, RZ, RZ, R172 ;  /* 0x000000fffff77224 */ /* 0x000fc800078e00ac */
[--C-:B------:R-:W-:Y:S01]  /*7a80*/  FFMA.FTZ R8, R243, c[0x0][0x23c], -R12.reuse ;  /* 0x00008f00f3087a23 */ /* 0x100fe2000001080c */
[----:B------:R-:W-:Y:S01]  /*7a90*/  HMMA.16816.F32.BF16 R192, R4, R30, R176 ;  /* 0x0000001e04c0723c */ /* 0x000fe200000418b0 */
[----:B------:R-:W1:Y:S01]  /*7aa0*/  LDSM.16.MT88.4 R28, [R198+0x17000] ;  /* 0x01700000c61c783b */ /* 0x000e620000004200 */
[----:B---3--:R-:W-:-:S06]  /*7ab0*/  FFMA.FTZ R0, R151, c[0x0][0x23c], -R12 ;  /* 0x00008f0097007a23 */ /* 0x008fcc000001080c */
[----:B----4-:R-:W-:Y:S01]  /*7ac0*/  HMMA.16816.F32.BF16 R172, R4, R20, R72 ;  /* 0x0000001404ac723c */ /* 0x010fe20000041848 */
[----:B------:R-:W-:Y:S01]  /*7ad0*/  MUFU.EX2 R243, R8 ;  /* 0x0000000800f37308 */ /* 0x000fe20000000800 */
[----:B------:R-:W-:-:S07]  /*7ae0*/  IMAD.MOV.U32 R91, RZ, RZ, R14 ;  /* 0x000000ffff5b7224 */ /* 0x000fce00078e000e */
[----:B------:R3:W4:Y:S01]  /*7af0*/  MUFU.EX2 R151, R0 ;  /* 0x0000000000977308 */ /* 0x0007220000000800 */
[C---:B------:R-:W-:Y:S01]  /*7b00*/  HMMA.16816.F32.BF16 R32, R4.reuse, R22, R64 ;  /* 0x000000160420723c */ /* 0x040fe20000041840 */
[----:B------:R-:W1:Y:S01]  /*7b10*/  LDSM.16.MT88.4 R20, [R199+0x17000] ;  /* 0x01700000c714783b */ /* 0x000e620000004200 */
[----:B------:R-:W-:Y:S01]  /*7b20*/  MOV R14, R150 ;  /* 0x00000096000e7202 */ /* 0x000fe20000000f00 */
[----:B------:R-:W-:Y:S02]  /*7b30*/  IMAD.MOV.U32 R122, RZ, RZ, R145 ;  /* 0x000000ffff7a7224 */ /* 0x000fe400078e0091 */
[----:B------:R-:W-:Y:S01]  /*7b40*/  IMAD.MOV.U32 R89, RZ, RZ, R247 ;  /* 0x000000ffff597224 */ /* 0x000fe200078e00f7 */
[----:B------:R-:W-:Y:S01]  /*7b50*/  MOV R90, R242 ;  /* 0x000000f2005a7202 */ /* 0x000fe20000000f00 */
[----:B------:R-:W-:Y:S01]  /*7b60*/  IMAD.MOV.U32 R244, RZ, RZ, R157 ;  /* 0x000000fffff47224 */ /* 0x000fe200078e009d */
[----:B------:R-:W-:Y:S01]  /*7b70*/  HMMA.16816.F32.BF16 R176, R4, R10, R84 ;  /* 0x0000000a04b0723c */ /* 0x000fe20000041854 */
[----:B------:R-:W-:Y:S01]  /*7b80*/  IMAD.MOV.U32 R123, RZ, RZ, R13 ;  /* 0x000000ffff7b7224 */ /* 0x000fe200078e000d */
[----:B------:R-:W-:Y:S01]  /*7b90*/  MOV R120, R144 ;  /* 0x0000009000787202 */ /* 0x000fe20000000f00 */
[----:B------:R-:W-:Y:S01]  /*7ba0*/  IMAD.MOV.U32 R245, RZ, RZ, R143 ;  /* 0x000000fffff57224 */ /* 0x000fe200078e008f */
[----:B------:R-:W-:Y:S01]  /*7bb0*/  MOV R15, R170 ;  /* 0x000000aa000f7202 */ /* 0x000fe20000000f00 */
[----:B------:R-:W-:Y:S01]  /*7bc0*/  IMAD.MOV.U32 R121, RZ, RZ, R146 ;  /* 0x000000ffff797224 */ /* 0x000fe200078e0092 */
[----:B------:R-:W-:Y:S01]  /*7bd0*/  LDSM.16.MT88.4 R72, [R198+0x13800] ;  /* 0x01380000c648783b */ /* 0x000fe20000004200 */
[----:B---3--:R-:W-:Y:S01]  /*7be0*/  LOP3.LUT R0, R19, UR29, R38, 0x96, !PT ;  /* 0x0000001d13007c12 */ /* 0x008fe2000f8e9626 */
[----:B------:R-:W-:-:S02]  /*7bf0*/  FFMA.FTZ R10, R246, c[0x0][0x23c], -R2 ;  /* 0x00008f00f60a7a23 */ /* 0x000fc40000010802 */
[----:B------:R-:W-:Y:S02]  /*7c00*/  LDSM.16.MT88.4 R64, [R197+0x13800] ;  /* 0x01380000c540783b */ /* 0x000fe40000004200 */
[----:B------:R-:W-:Y:S01]  /*7c10*/  IMAD.WIDE.U32 R8, R0, -0x2daee0ad, RZ ;  /* 0xd2511f5300087825 */ /* 0x000fe200078e00ff */
[----:B------:R3:W-:Y:S01]  /*7c20*/  MUFU.EX2 R150, R10 ;  /* 0x0000000a00967308 */ /* 0x0007e20000000800 */
[----:B------:R-:W-:-:S03]  /*7c30*/  MOV R145, R149 ;  /* 0x0000009500917202 */ /* 0x000fc60000000f00 */
[----:B------:R-:W-:Y:S01]  /*7c40*/  LOP3.LUT R0, R9, UR6, R36, 0x96, !PT ;  /* 0x0000000609007c12 */ /* 0x000fe2000f8e9624 */
[----:B------:R-:W-:Y:S01]  /*7c50*/  IMAD.MOV.U32 R246, RZ, RZ, R142 ;  /* 0x000000fffff67224 */ /* 0x000fe200078e008e */
[----:B------:R-:W-:Y:S01]  /*7c60*/  MOV R242, R141 ;  /* 0x0000008d00f27202 */ /* 0x000fe20000000f00 */
[----:B------:R-:W-:Y:S01]  /*7c70*/  IMAD.MOV.U32 R247, RZ, RZ, R140 ;  /* 0x000000fffff77224 */ /* 0x000fe200078e008c */
[----:B------:R-:W-:Y:S01]  /*7c80*/  LOP3.LUT R13, R8, 0xffff, RZ, 0xc0, !PT ;  /* 0x0000ffff080d7812 */ /* 0x000fe200078ec0ff */
[----:B---3--:R-:W-:-:S04]  /*7c90*/  FFMA.FTZ R10, R147, c[0x0][0x23c], -R2 ;  /* 0x00008f00930a7a23 */ /* 0x008fc80000010802 */
[----:B------:R3:W1:Y:S01]  /*7ca0*/  MUFU.EX2 R149, R10 ;  /* 0x0000000a00957308 */ /* 0x0006620000000800 */
[C---:B--2---:R-:W-:Y:S01]  /*7cb0*/  HMMA.16816.F32.BF16 R140, R4.reuse, R24, R40 ;  /* 0x00000018048c723c */ /* 0x044fe20000041828 */
[----:B------:R-:W-:Y:S01]  /*7cc0*/  LOP3.LUT R9, R0, 0xff, RZ, 0xc0, !PT ;  /* 0x000000ff00097812 */ /* 0x000fe200078ec0ff */
[----:B------:R-:W-:Y:S02]  /*7cd0*/  FFMA.FTZ R11, R89, c[0x0][0x23c], -R2 ;  /* 0x00008f00590b7a23 */ /* 0x000fe40000010802 */
[----:B------:R-:W-:Y:S01]  /*7ce0*/  IMAD.MOV.U32 R88, RZ, RZ, R90 ;  /* 0x000000ffff587224 */ /* 0x000fe200078e005a */
[----:B------:R-:W-:Y:S01]  /*7cf0*/  LOP3.LUT R18, R8, 0xff, RZ, 0xc0, !PT ;  /* 0x000000ff08127812 */ /* 0x000fe200078ec0ff */
[----:B------:R-:W-:Y:S02]  /*7d00*/  FFMA.FTZ R2, R244, c[0x0][0x23c], -R2 ;  /* 0x00008f00f4027a23 */ /* 0x000fe40000010802 */
[----:B------:R-:W-:Y:S01]  /*7d10*/  HMMA.16816.F32.BF16 R24, R4, R26, R56 ;  /* 0x0000001a0418723c */ /* 0x000fe20000041838 */
[----:B------:R-:W2:Y:S01]  /*7d20*/  LDSM.16.MT88.4 R56, [R199+0x11800] ;  /* 0x01180000c738783b */ /* 0x000ea20000004200 */
[----:B---3--:R-:W-:-:S02]  /*7d30*/  LOP3.LUT R10, R0, 0xffff, RZ, 0xc0, !PT ;  /* 0x0000ffff000a7812 */ /* 0x008fc400078ec0ff */
[----:B------:R-:W-:Y:S01]  /*7d40*/  SHF.R.U32.HI R12, RZ, 0x18, R0 ;  /* 0x00000018ff0c7819 */ /* 0x000fe20000011600 */
[----:B------:R-:W-:Y:S01]  /*7d50*/  IMAD.MOV.U32 R147, RZ, RZ, R158 ;  /* 0x000000ffff937224 */ /* 0x000fe200078e009e */
[----:B------:R-:W-:Y:S01]  /*7d60*/  SHF.R.U32.HI R10, RZ, 0x8, R10 ;  /* 0x00000008ff0a7819 */ /* 0x000fe2000001160a */
[----:B------:R-:W-:Y:S01]  /*7d70*/  IMAD.MOV.U32 R244, RZ, RZ, R250 ;  /* 0x000000fffff47224 */ /* 0x000fe200078e00fa */
[----:B------:R-:W-:Y:S01]  /*7d80*/  MOV R90, R120 ;  /* 0x00000078005a7202 */ /* 0x000fe20000000f00 */
[----:B------:R-:W-:Y:S01]  /*7d90*/  IMAD.MOV.U32 R89, RZ, RZ, R91 ;  /* 0x000000ffff597224 */ /* 0x000fe200078e005b */
[----:B------:R-:W-:Y:S01]  /*7da0*/  PRMT R10, R9, 0x5410, R10 ;  /* 0x00005410090a7816 */ /* 0x000fe2000000000a */
[----:B------:R3:W-:Y:S01]  /*7db0*/  MUFU.EX2 R19, R11 ;  /* 0x0000000b00137308 */ /* 0x0007e20000000800 */
[----:B------:R-:W-:Y:S01]  /*7dc0*/  SHF.R.U32.HI R9, RZ, 0x10, R0 ;  /* 0x00000010ff097819 */ /* 0x000fe20000011600 */
[----:B------:R-:W-:Y:S01]  /*7dd0*/  IMAD.MOV.U32 R91, RZ, RZ, R121 ;  /* 0x000000ffff5b7224 */ /* 0x000fe200078e0079 */
[----:B------:R-:W-:Y:S01]  /*7de0*/  MOV R121, R15 ;  /* 0x0000000f00797202 */ /* 0x000fe20000000f00 */
[----:B------:R-:W-:Y:S01]  /*7df0*/  IMAD.MOV.U32 R120, RZ, RZ, R14 ;  /* 0x000000ffff787224 */ /* 0x000fe200078e000e */
[----:B------:R-:W-:Y:S01]  /*7e00*/  SHF.R.U32.HI R14, RZ, 0x10, R8 ;  /* 0x00000010ff0e7819 */ /* 0x000fe20000011608 */
[----:B------:R-:W-:Y:S01]  /*7e10*/  IMAD.MOV.U32 R144, RZ, RZ, R156 ;  /* 0x000000ffff907224 */ /* 0x000fe200078e009c */
[----:B------:R-:W-:Y:S01]  /*7e20*/  MOV R146, R159 ;  /* 0x0000009f00927202 */ /* 0x000fe20000000f00 */
[----:B------:R4:W2:Y:S01]  /*7e30*/  MUFU.EX2 R250, R2 ;  /* 0x0000000200fa7308 */ /* 0x0008a20000000800 */
[----:B------:R-:W-:Y:S01]  /*7e40*/  SHF.R.U32.HI R15, RZ, 0x18, R8 ;  /* 0x00000018ff0f7819 */ /* 0x000fe20000011608 */
[----:B------:R-:W2:Y:S01]  /*7e50*/  LDSM.16.MT88.4 R40, [R198+0x11800] ;  /* 0x01180000c628783b */ /* 0x000ea20000004200 */
[----:B------:R-:W-:-:S02]  /*7e60*/  SHF.R.U32.HI R8, RZ, 0x8, R13 ;  /* 0x00000008ff087819 */ /* 0x000fc4000001160d */
[----:B------:R-:W-:Y:S01]  /*7e70*/  LOP3.LUT R9, R9, 0xff, RZ, 0xc0, !PT ;  /* 0x000000ff09097812 */ /* 0x000fe200078ec0ff */
[----:B------:R-:W-:Y:S01]  /*7e80*/  HSET2.LE.AND R0, R10, R251, PT ;  /* 0x000000fb0a007233 */ /* 0x000fe20003803000 */
[----:B---3--:R-:W-:Y:S01]  /*7e90*/  LOP3.LUT R11, R14, 0xff, RZ, 0xc0, !PT ;  /* 0x000000ff0e0b7812 */ /* 0x008fe200078ec0ff */
[----:B------:R-:W-:Y:S01]  /*7ea0*/  IMAD.MOV.U32 R83, RZ, RZ, R91 ;  /* 0x000000ffff537224 */ /* 0x000fe200078e005b */
[----:B------:R-:W-:Y:S01]  /*7eb0*/  PRMT R8, R18, 0x5410, R8 ;  /* 0x0000541012087816 */ /* 0x000fe20000000008 */
[----:B-1----:R-:W-:Y:S01]  /*7ec0*/  HMMA.16816.F32.BF16 R168, R4, R28, R48 ;  /* 0x0000001c04a8723c */ /* 0x002fe20000041830 */
[----:B------:R-:W-:Y:S01]  /*7ed0*/  PRMT R9, R9, 0x5410, R12 ;  /* 0x0000541009097816 */ /* 0x000fe2000000000c */
[----:B------:R-:W1:Y:S01]  /*7ee0*/  LDSM.16.MT88.4 R156, [R197+0x11800] ;  /* 0x01180000c59c783b */ /* 0x000e620000004200 */
[----:B------:R-:W-:Y:S02]  /*7ef0*/  PRMT R10, R11, 0x5410, R15 ;  /* 0x000054100b0a7816 */ /* 0x000fe4000000000f */
[----:B----4-:R-:W-:-:S02]  /*7f00*/  F2FP.BF16.PACK_AB R2, R240, R241 ;  /* 0x000000f1f002723e */ /* 0x010fc400000010ff */
[----:B------:R-:W-:Y:S01]  /*7f10*/  MOV R91, R164 ;  /* 0x000000a4005b7202 */ /* 0x000fe20000000f00 */
[--C-:B------:R-:W-:Y:S01]  /*7f20*/  HSET2.LE.AND R8, R8, R251.reuse, PT ;  /* 0x000000fb08087233 */ /* 0x100fe20003803000 */
[----:B------:R-:W-:Y:S01]  /*7f30*/  LOP3.LUT R164, R0, R2, RZ, 0xc0, !PT ;  /* 0x0000000200a47212 */ /* 0x000fe200078ec0ff */
[--C-:B------:R-:W-:Y:S01]  /*7f40*/  HSET2.LE.AND R0, R9, R251.reuse, PT ;  /* 0x000000fb09007233 */ /* 0x100fe20003803000 */
[----:B------:R-:W-:Y:S01]  /*7f50*/  F2FP.BF16.PACK_AB R9, R243, R151 ;  /* 0x00000097f309723e */ /* 0x000fe200000010ff */
[----:B------:R-:W-:Y:S01]  /*7f60*/  IMAD.MOV.U32 R13, RZ, RZ, R88 ;  /* 0x000000ffff0d7224 */ /* 0x000fe200078e0058 */
[----:B------:R-:W-:Y:S01]  /*7f70*/  MOV R82, R89 ;  /* 0x0000005900527202 */ /* 0x000fe20000000f00 */
[----:B------:R-:W-:Y:S01]  /*7f80*/  IMAD.MOV.U32 R14, RZ, RZ, R90 ;  /* 0x000000ffff0e7224 */ /* 0x000fe200078e005a */
[----:B------:R-:W-:Y:S01]  /*7f90*/  HSET2.LE.AND R10, R10, R251, PT ;  /* 0x000000fb0a0a7233 */ /* 0x000fe20003803000 */
[----:B------:R-:W-:Y:S01]  /*7fa0*/  MOV R88, R120 ;  /* 0x0000007800587202 */ /* 0x000fe20000000f00 */
[----:B------:R-:W-:Y:S01]  /*7fb0*/  IMAD.MOV.U32 R89, RZ, RZ, R121 ;  /* 0x000000ffff597224 */ /* 0x000fe200078e0079 */
[----:B------:R-:W-:Y:S01]  /*7fc0*/  F2FP.BF16.PACK_AB R2, R149, R150 ;  /* 0x000000969502723e */ /* 0x000fe200000010ff */
[----:B------:R-:W-:Y:S01]  /*7fd0*/  IMAD.MOV.U32 R90, RZ, RZ, R123 ;  /* 0x000000ffff5a7224 */ /* 0x000fe200078e007b */
[----:B--2---:R-:W-:Y:S01]  /*7fe0*/  F2FP.BF16.PACK_AB R11, R250, R19 ;  /* 0x00000013fa0b723e */ /* 0x004fe200000010ff */
[----:B------:R-:W-:Y:S01]  /*7ff0*/  IMAD.MOV.U32 R121, RZ, RZ, R166 ;  /* 0x000000ffff797224 */ /* 0x000fe200078e00a6 */
[----:B------:R-:W-:Y:S01]  /*8000*/  MOV R18, R144 ;  /* 0x0000009000127202 */ /* 0x000fe20000000f00 */
[----:B------:R-:W-:Y:S01]  /*8010*/  IMAD.MOV.U32 R15, RZ, RZ, R145 ;  /* 0x000000ffff0f7224 */ /* 0x000fe200078e0091 */
[----:B------:R-:W-:Y:S01]  /*8020*/  MOV R123, R147 ;  /* 0x00000093007b7202 */ /* 0x000fe20000000f00 */
[----:B------:R-:W-:Y:S01]  /*8030*/  IMAD.MOV.U32 R12, RZ, RZ, R146 ;  /* 0x000000ffff0c7224 */ /* 0x000fe200078e0092 */
[----:B------:R-:W-:Y:S01]  /*8040*/  LOP3.LUT R166, R8, R9, RZ, 0xc0, !PT ;  /* 0x0000000908a67212 */ /* 0x000fe200078ec0ff */
[----:B------:R-:W-:Y:S01]  /*8050*/  IMAD.MOV.U32 R120, RZ, RZ, R165 ;  /* 0x000000ffff787224 */ /* 0x000fe200078e00a5 */
[C---:B------:R-:W-:Y:S01]  /*8060*/  HMMA.16816.F32.BF16 R144, R4.reuse, R20, R60 ;  /* 0x000000140490723c */ /* 0x040fe2000004183c */
[----:B------:R-:W-:Y:S01]  /*8070*/  IMAD.MOV.U32 R8, RZ, RZ, R167 ;  /* 0x000000ffff087224 */ /* 0x000fe200078e00a7 */
[----:B------:R-:W-:Y:S01]  /*8080*/  LOP3.LUT R165, R0, R2, RZ, 0xc0, !PT ;  /* 0x0000000200a57212 */ /* 0x000fe200078ec0ff */
[----:B------:R-:W-:Y:S01]  /*8090*/  IMAD.MOV.U32 R0, RZ, RZ, R89 ;  /* 0x000000ffff007224 */ /* 0x000fe200078e0059 */
[----:B------:R-:W-:Y:S01]  /*80a0*/  LOP3.LUT R167, R10, R11, RZ, 0xc0, !PT ;  /* 0x0000000b0aa77212 */ /* 0x000fe200078ec0ff */
[----:B------:R-:W-:Y:S01]  /*80b0*/  IMAD.MOV.U32 R10, RZ, RZ, R88 ;  /* 0x000000ffff0a7224 */ /* 0x000fe200078e0058 */
[----:B------:R-:W-:Y:S02]  /*80c0*/  LDSM.16.MT88.4 R48, [R200+0x11800] ;  /* 0x01180000c830783b */ /* 0x000fe40000004200 */
[C---:B------:R-:W-:Y:S08]  /*80d0*/  HMMA.16816.F32.BF16 R28, R4.reuse, R30, R44 ;  /* 0x0000001e041c723c */ /* 0x040ff0000004182c */
[----:B------:R-:W-:Y:S07]  /*80e0*/  HMMA.16816.F32.BF16 R20, R4, R22, R52 ;  /* 0x000000160414723c */ /* 0x000fee0000041834 */
[----:B------:R-:W-:Y:S01]  /*80f0*/  MOV R4, R90 ;  /* 0x0000005a00047202 */ /* 0x000fe20000000f00 */
[----:B------:R-:W-:-:S02]  /*8100*/  IMAD.MOV.U32 R5, RZ, RZ, R91 ;  /* 0x000000ffff057224 */ /* 0x000fc400078e005b */
[----:B------:R-:W2:Y:S01]  /*8110*/  LDSM.16.MT88.4 R88, [R199+0x13800] ;  /* 0x01380000c758783b */ /* 0x000ea20000004200 */
[----:B------:R-:W-:Y:S01]  /*8120*/  IMAD.MOV.U32 R9, RZ, RZ, R82 ;  /* 0x000000ffff097224 */ /* 0x000fe200078e0052 */
[----:B------:R-:W-:Y:S01]  /*8130*/  MOV R11, R83 ;  /* 0x00000053000b7202 */ /* 0x000fe20000000f00 */
[C---:B------:R-:W-:Y:S01]  /*8140*/  HMMA.16816.F32.BF16 R52, R164.reuse, R56, R104 ;  /* 0x00000038a434723c */ /* 0x040fe20000041868 */
[----:B------:R-:W3:Y:S04]  /*8150*/  LDSM.16.MT88.4 R80, [R200+0x13800] ;  /* 0x01380000c850783b */ /* 0x000ee80000004200 */
[----:B------:R-:W4:Y:S03]  /*8160*/  LDSM.16.MT88.4 R104, [R198+0x15800] ;  /* 0x01580000c668783b */ /* 0x000f260000004200 */
[----:B------:R-:W-:Y:S01]  /*8170*/  HMMA.16816.F32.BF16 R36, R164, R40, R76 ;  /* 0x00000028a424723c */ /* 0x000fe2000004184c */
[----:B------:R-:W-:Y:S01]  /*8180*/  IMAD.MOV.U32 R7, RZ, RZ, R122 ;  /* 0x000000ffff077224 */ /* 0x000fe200078e007a */
[----:B------:R-:W-:-:S06]  /*8190*/  MOV R2, R121 ;  /* 0x0000007900027202 */ /* 0x000fcc0000000f00 */
[C---:B------:R-:W-:Y:S07]  /*81a0*/  HMMA.16816.F32.BF16 R40, R164.reuse, R42, R92 ;  /* 0x0000002aa428723c */ /* 0x040fee000004185c */
[----:B------:R-:W-:Y:S02]  /*81b0*/  IMAD.MOV.U32 R95, RZ, RZ, R123 ;  /* 0x000000ffff5f7224 */ /* 0x000fe400078e007b */
[----:B------:R-:W-:Y:S01]  /*81c0*/  IMAD.MOV.U32 R6, RZ, RZ, R120 ;  /* 0x000000ffff067224 */ /* 0x000fe200078e0078 */
[C---:B-1----:R-:W-:Y:S01]  /*81d0*/  HMMA.16816.F32.BF16 R152, R164.reuse, R156, R152 ;  /* 0x0000009ca498723c */ /* 0x042fe20000041898 */
[----:B------:R-:W-:Y:S07]  /*81e0*/  LDSM.16.MT88.4 R120, [R199+0x15800] ;  /* 0x01580000c778783b */ /* 0x000fee0000004200 */
[C---:B--2---:R-:W-:Y:S07]  /*81f0*/  HMMA.16816.F32.BF16 R84, R164.reuse, R88, R224 ;  /* 0x00000058a454723c */ /* 0x044fee00000418e0 */
[----:B------:R-:W-:Y:S01]  /*8200*/  MOV R224, R95 ;  /* 0x0000005f00e07202 */ /* 0x000fe20000000f00 */
[----:B------:R-:W-:Y:S01]  /*8210*/  HMMA.16816.F32.BF16 R88, R164, R90, R228 ;  /* 0x0000005aa458723c */ /* 0x000fe200000418e4 */
[----:B------:R-:W-:-:S02]  /*8220*/  IMAD.MOV.U32 R225, RZ, RZ, R4 ;  /* 0x000000ffffe17224 */ /* 0x000fc400078e0004 */
[----:B------:R-:W-:-:S04]  /*8230*/  IMAD.MOV.U32 R226, RZ, RZ, R5 ;  /* 0x000000ffffe27224 */ /* 0x000fc800078e0005 */
[----:B------:R-:W-:Y:S02]  /*8240*/  IMAD.MOV.U32 R231, RZ, RZ, R7 ;  /* 0x000000ffffe77224 */ /* 0x000fe400078e0007 */
[----:B------:R-:W-:Y:S02]  /*8250*/  FADD.FTZ R0, R0, R224 ;  /* 0x000000e000007221 */ /* 0x000fe40000010000 */
[----:B------:R-:W-:Y:S01]  /*8260*/  FADD.FTZ R2, R2, R231 ;  /* 0x000000e702027221 */ /* 0x000fe20000010000 */
[----:B------:R-:W-:Y:S01]  /*8270*/  MOV R227, R6 ;  /* 0x0000000600e37202 */ /* 0x000fe20000000f00 */
[----:B------:R-:W-:Y:S01]  /*8280*/  FADD.FTZ R0, R226, R0 ;  /* 0x00000000e2007221 */ /* 0x000fe20000010000 */
[----:B------:R-:W-:Y:S01]  /*8290*/  HMMA.16816.F32.BF16 R156, R164, R158, R68 ;  /* 0x0000009ea49c723c */ /* 0x000fe20000041844 */
[----:B------:R-:W-:Y:S01]  /*82a0*/  FADD.FTZ R2, R225, R2 ;  /* 0x00000002e1027221 */ /* 0x000fe20000010000 */
[----:B------:R-:W-:Y:S01]  /*82b0*/  LDSM.16.MT88.4 R4, [R199+0x17800] ;  /* 0x01780000c704783b */ /* 0x000fe20000004200 */
[----:B------:R-:W-:-:S02]  /*82c0*/  FADD.FTZ R0, R10, R0 ;  /* 0x000000000a007221 */ /* 0x000fc40000010000 */
[----:B------:R-:W-:-:S03]  /*82d0*/  FADD.FTZ R2, R227, R2 ;  /* 0x00000002e3027221 */ /* 0x000fc60000010000 */
[----:B------:R-:W-:Y:S01]  /*82e0*/  HMMA.16816.F32.BF16 R44, R164, R48, R96 ;  /* 0x00000030a42c723c */ /* 0x000fe20000041860 */
[----:B------:R-:W1:Y:S01]  /*82f0*/  LDSM.16.MT88.4 R96, [R197+0x15800] ;  /* 0x01580000c560783b */ /* 0x000e620000004200 */
[----:B------:R-:W-:Y:S02]  /*8300*/  FADD.FTZ R2, R11, R2 ;  /* 0x000000020b027221 */ /* 0x000fe40000010000 */
[----:B------:R-:W-:-:S04]  /*8310*/  FADD.FTZ R0, R8, R0 ;  /* 0x0000000008007221 */ /* 0x000fc80000010000 */
[----:B------:R-:W-:Y:S01]  /*8320*/  HMMA.16816.F32.BF16 R48, R164, R50, R100 ;  /* 0x00000032a430723c */ /* 0x000fe20000041864 */
[----:B------:R-:W-:-:S07]  /*8330*/  FADD.FTZ R2, R9, R2 ;  /* 0x0000000209027221 */ /* 0x000fce0000010000 */
[----:B------:R-:W-:Y:S01]  /*8340*/  HMMA.16816.F32.BF16 R68, R164, R72, R124 ;  /* 0x00000048a444723c */ /* 0x000fe2000004187c */
[----:B------:R-:W-:-:S07]  /*8350*/  FADD.FTZ R0, R12, R0 ;  /* 0x000000000c007221 */ /* 0x000fce0000010000 */
[C---:B---3--:R-:W-:Y:S08]  /*8360*/  HMMA.16816.F32.BF16 R76, R164.reuse, R80, R132 ;  /* 0x00000050a44c723c */ /* 0x048ff00000041884 */
[C---:B------:R-:W-:Y:S01]  /*8370*/  HMMA.16816.F32.BF16 R60, R164.reuse, R64, R112 ;  /* 0x00000040a43c723c */ /* 0x040fe20000041870 */
[----:B------:R-:W2:Y:S07]  /*8380*/  LDSM.16.MT88.4 R112, [R200+0x15800] ;  /* 0x01580000c870783b */ /* 0x000eae0000004200 */
[C---:B------:R-:W-:Y:S01]  /*8390*/  HMMA.16816.F32.BF16 R72, R164.reuse, R74, R128 ;  /* 0x0000004aa448723c */ /* 0x040fe20000041880 */
[----:B------:R-:W3:Y:S07]  /*83a0*/  LDSM.16.MT88.4 R128, [R197+0x17800] ;  /* 0x01780000c580783b */ /* 0x000eee0000004200 */
[C---:B------:R-:W-:Y:S01]  /*83b0*/  HMMA.16816.F32.BF16 R80, R164.reuse, R82, R136 ;  /* 0x00000052a450723c */ /* 0x040fe20000041888 */
[----:B------:R-:W1:Y:S07]  /*83c0*/  LDSM.16.MT88.4 R136, [R198+0x17800] ;  /* 0x01780000c688783b */ /* 0x000e6e0000004200 */
[----:B----4-:R-:W-:Y:S01]  /*83d0*/  HMMA.16816.F32.BF16 R100, R164, R104, R160 ;  /* 0x00000068a464723c */ /* 0x010fe200000418a0 */
[----:B------:R-:W4:Y:S01]  /*83e0*/  LDSM.16.MT88.4 R160, [R200+0x17800] ;  /* 0x01780000c8a0783b */ /* 0x000f220000004200 */
[----:B------:R-:W-:-:S02]  /*83f0*/  FADD.FTZ R2, R15, R2 ;  /* 0x000000020f027221 */ /* 0x000fc40000010000 */
[----:B------:R-:W-:Y:S02]  /*8400*/  FADD.FTZ R0, R18, R0 ;  /* 0x0000000012007221 */ /* 0x000fe40000010000 */
[----:B------:R-:W-:Y:S02]  /*8410*/  FADD.FTZ R2, R14, R2 ;  /* 0x000000020e027221 */ /* 0x000fe40000010000 */
[----:B------:R-:W-:Y:S02]  /*8420*/  FADD.FTZ R0, R13, R0 ;  /* 0x000000000d007221 */ /* 0x000fe40000010000 */
[----:B------:R-:W-:Y:S02]  /*8430*/  FADD.FTZ R2, R244, R2 ;  /* 0x00000002f4027221 */ /* 0x000fe40000010000 */
[----:B------:R-:W-:Y:S02]  /*8440*/  FADD.FTZ R0, R245, R0 ;  /* 0x00000000f5007221 */ /* 0x000fe40000010000 */
        /* <DEDUP_REMOVED lines=9> */
[----:B------:R-:W-:Y:S01]  /*84e0*/  FADD.FTZ R0, R149, R0 ;  /* 0x0000000095007221 */ /* 0x000fe20000010000 */
[----:B------:R-:W-:Y:S01]  /*84f0*/  HMMA.16816.F32.BF16 R56, R164, R58, R108 ;  /* 0x0000003aa438723c */ /* 0x000fe2000004186c */
[----:B------:R-:W-:Y:S02]  /*8500*/  FADD.FTZ R2, R151, R2 ;  /* 0x0000000297027221 */ /* 0x000fe40000010000 */
[----:B------:R-:W-:-:S05]  /*8510*/  FADD.FTZ R0, R19, R0 ;  /* 0x0000000013007221 */ /* 0x000fca0000010000 */
[----:B------:R-:W-:Y:S01]  /*8520*/  HMMA.16816.F32.BF16 R64, R164, R66, R116 ;  /* 0x00000042a440723c */ /* 0x000fe20000041874 */
[----:B------:R-:W-:Y:S02]  /*8530*/  FADD.FTZ R243, R243, R2 ;  /* 0x00000002f3f37221 */ /* 0x000fe40000010000 */
[----:B------:R-:W-:-:S05]  /*8540*/  FADD.FTZ R250, R250, R0 ;  /* 0x00000000fafa7221 */ /* 0x000fca0000010000 */
[C---:B-1----:R-:W-:Y:S08]  /*8550*/  HMMA.16816.F32.BF16 R92, R164.reuse, R96, R236 ;  /* 0x00000060a45c723c */ /* 0x042ff000000418ec */
[C---:B--2---:R-:W-:Y:S08]  /*8560*/  HMMA.16816.F32.BF16 R108, R164.reuse, R112, R188 ;  /* 0x00000070a46c723c */ /* 0x044ff000000418bc */
[C---:B------:R-:W-:Y:S08]  /*8570*/  HMMA.16816.F32.BF16 R116, R164.reuse, R120, R180 ;  /* 0x00000078a474723c */ /* 0x040ff000000418b4 */
[C---:B---3--:R-:W-:Y:S08]  /*8580*/  HMMA.16816.F32.BF16 R124, R164.reuse, R128, R172 ;  /* 0x00000080a47c723c */ /* 0x048ff000000418ac */
[C---:B------:R-:W-:Y:S08]  /*8590*/  HMMA.16816.F32.BF16 R132, R164.reuse, R136, R168 ;  /* 0x00000088a484723c */ /* 0x040ff000000418a8 */
[C---:B----4-:R-:W-:Y:S08]  /*85a0*/  HMMA.16816.F32.BF16 R140, R164.reuse, R160, R140 ;  /* 0x000000a0a48c723c */ /* 0x050ff0000004188c */
        /* <DEDUP_REMOVED lines=11> */
[----:B------:R-:W3:Y:S04]  /*8660*/  LDL R13, [R1+0x20] ;  /* 0x00002000010d7983 */ /* 0x000ee80000100800 */
[----:B------:R-:W4:Y:S04]  /*8670*/  LDL.64 R244, [R1+0x40] ;  /* 0x0000400001f47983 */ /* 0x000f280000100a00 */
[----:B------:R-:W4:Y:S04]  /*8680*/  LDL.64 R246, [R1+0x50] ;  /* 0x0000500001f67983 */ /* 0x000f280000100a00 */
[----:B------:R-:W4:Y:S04]  /*8690*/  LDL R14, [R1+0x24] ;  /* 0x00002400010e7983 */ /* 0x000f280000100800 */
[----:B------:R-:W4:Y:S01]  /*86a0*/  LDL R242, [R1+0x28] ;  /* 0x0000280001f27983 */ /* 0x000f220000100800 */
[----:B------:R-:W-:Y:S01]  /*86b0*/  UIADD3 UR30, UR9, -0x2, URZ ;  /* 0xfffffffe091e7890 */ /* 0x000fe2000fffe03f */
[----:B------:R-:W-:-:S04]  /*86c0*/  DEPBAR.LE SB0, 0x0 ;  /* 0x000080000000791a */ /* 0x000fc80000000000 */
[----:B------:R-:W-:Y:S01]  /*86d0*/  USHF.R.S32.HI UR7, URZ, 0x1f, UR30 ;  /* 0x0000001f3f077899 */ /* 0x000fe2000801141e */
[----:B------:R-:W-:Y:S01]  /*86e0*/  IMAD.U32 R0, RZ, RZ, UR30 ;  /* 0x0000001eff007e24 */ /* 0x000fe2000f8e00ff */
[----:B------:R-:W-:-:S04]  /*86f0*/  UIMAD UR6, UR5, UR30, URZ ;  /* 0x0000001e050672a4 */ /* 0x000fc8000f8e023f */
[----:B------:R-:W-:Y:S01]  /*8700*/  UIMAD UR6, UR7, UR20, UR6 ;  /* 0x00000014070672a4 */ /* 0x000fe2000f8e0206 */
[----:B------:R-:W-:Y:S01]  /*8710*/  BAR.SYNC.DEFER_BLOCKING 0x0 ;  /* 0x0000000000007b1d */ /* 0x000fe20000010000 */
[----:B--2---:R-:W-:Y:S02]  /*8720*/  ISETP.GE.AND P6, PT, R8, c[0x0][0x220], PT ;  /* 0x0000880008007a0c */ /* 0x004fe40003fc6270 */
[----:B---3--:R-:W-:Y:S01]  /*8730*/  ISETP.GE.AND P4, PT, R13, c[0x0][0x220], PT ;  /* 0x000088000d007a0c */ /* 0x008fe20003f86270 */
[----:B----4-:R-:W-:Y:S02]  /*8740*/  IMAD.MOV.U32 R5, RZ, RZ, R245 ;  /* 0x000000ffff057224 */ /* 0x010fe400078e00f5 */
[----:B------:R-:W-:Y:S01]  /*8750*/  IMAD.MOV.U32 R4, RZ, RZ, R246 ;  /* 0x000000ffff047224 */ /* 0x000fe200078e00f6 */
[----:B------:R-:W-:-:S03]  /*8760*/  ISETP.GE.AND P5, PT, R14, c[0x0][0x220], PT ;  /* 0x000088000e007a0c */ /* 0x000fc60003fa6270 */
[----:B------:R-:W-:Y:S01]  /*8770*/  IMAD.WIDE.U32 R4, R0, UR20, R4 ;  /* 0x0000001400047c25 */ /* 0x000fe2000f8e0004 */
[----:B------:R-:W-:-:S04]  /*8780*/  ISETP.GE.AND P3, PT, R242, c[0x0][0x220], PT ;  /* 0x00008800f2007a0c */ /* 0x000fc80003f66270 */
[----:B------:R-:W-:Y:S02]  /*8790*/  IADD3 R0, R5, UR6, RZ ;  /* 0x0000000605007c10 */ /* 0x000fe4000fffe0ff */
[C---:B------:R-:W-:Y:S02]  /*87a0*/  @!P6 LEA R168, P2, R4.reuse, c[0x0][0x170], 0x1 ;  /* 0x00005c0004a8ea11 */ /* 0x040fe400078408ff */
[C---:B------:R-:W-:Y:S02]  /*87b0*/  @!P4 LEA R32, P0, R4.reuse, c[0x0][0x170], 0x1 ;  /* 0x00005c000420ca11 */ /* 0x040fe400078008ff */
[C---:B------:R-:W-:Y:S02]  /*87c0*/  @!P6 LEA.HI.X R169, R4.reuse, c[0x0][0x174], R0, 0x1, P2 ;  /* 0x00005d0004a9ea11 */ /* 0x040fe400010f0c00 */
[C---:B------:R-:W-:Y:S02]  /*87d0*/  @!P5 LEA R34, P1, R4.reuse, c[0x0][0x170], 0x1 ;  /* 0x00005c000422da11 */ /* 0x040fe400078208ff */
[----:B------:R-:W-:-:S02]  /*87e0*/  IADD3 R2, P2, R4, UR15, RZ ;  /* 0x0000000f04027c10 */ /* 0x000fc4000ff5e0ff */
[C-C-:B------:R-:W-:Y:S02]  /*87f0*/  @!P4 LEA.HI.X R33, R4.reuse, c[0x0][0x174], R0.reuse, 0x1, P0 ;  /* 0x00005d000421ca11 */ /* 0x140fe400000f0c00 */
[----:B------:R-:W-:Y:S02]  /*8800*/  @!P5 LEA.HI.X R35, R4, c[0x0][0x174], R0, 0x1, P1 ;  /* 0x00005d000423da11 */ /* 0x000fe400008f0c00 */
[----:B------:R-:W-:Y:S02]  /*8810*/  IADD3.X R5, R0, UR10, RZ, P2, !PT ;  /* 0x0000000a00057c10 */ /* 0x000fe400097fe4ff */
[----:B------:R-:W-:Y:S02]  /*8820*/  @!P6 LEA R150, P0, R2, c[0x0][0x170], 0x1 ;  /* 0x00005c000296ea11 */ /* 0x000fe400078008ff */
[----:B------:R-:W-:Y:S02]  /*8830*/  @!P3 LEA R30, P1, R4, c[0x0][0x170], 0x1 ;  /* 0x00005c00041eba11 */ /* 0x000fe400078208ff */
[C---:B------:R-:W-:Y:S01]  /*8840*/  @!P5 LEA R28, P2, R2.reuse, c[0x0][0x170], 0x1 ;  /* 0x00005c00021cda11 */ /* 0x040fe200078408ff */
[----:B------:R-:W-:Y:S01]  /*8850*/  @P6 STS.128 [R223+0x10000], RZ ;  /* 0x010000ffdf006388 */ /* 0x000fe20000000c00 */
[----:B------:R-:W-:-:S02]  /*8860*/  @!P6 LEA.HI.X R151, R2, c[0x0][0x174], R5, 0x1, P0 ;  /* 0x00005d000297ea11 */ /* 0x000fc400000f0c05 */
[----:B------:R-:W-:Y:S01]  /*8870*/  @!P3 LEA.HI.X R31, R4, c[0x0][0x174], R0, 0x1, P1 ;  /* 0x00005d00041fba11 */ /* 0x000fe200008f0c00 */
[----:B------:R-:W-:Y:S01]  /*8880*/  @!PT LDS RZ, [RZ] ;  /* 0x00000000fffff984 */ /* 0x000fe20000000800 */
[----:B------:R-:W-:Y:S01]  /*8890*/  @!PT LDS RZ, [RZ] ;  /* 0x00000000fffff984 */ /* 0x000fe20000000800 */
[----:B------:R-:W-:Y:S01]  /*88a0*/  @!PT LDS RZ, [RZ] ;  /* 0x00000000fffff984 */ /* 0x000fe20000000800 */
[----:B------:R1:W-:Y:S01]  /*88b0*/  @!P6 LDGSTS.E.BYPASS.LTC128B.128 [R223+0x10000], [R168.64] ;  /* 0x10000000a8dfefae */ /* 0x0003e2000b901d56 */
[C---:B------:R-:W-:Y:S02]  /*88c0*/  @!P3 LEA R24, P0, R2.reuse, c[0x0][0x170], 0x1 ;  /* 0x00005c000218ba11 */ /* 0x040fe400078008ff */
[C-C-:B------:R-:W-:Y:S01]  /*88d0*/  @!P5 LEA.HI.X R29, R2.reuse, c[0x0][0x174], R5.reuse, 0x1, P2 ;  /* 0x00005d00021dda11 */ /* 0x140fe200010f0c05 */
[----:B------:R-:W-:Y:S01]  /*88e0*/  @P5 STS.128 [R223+0x12000], RZ ;  /* 0x012000ffdf005388 */ /* 0x000fe20000000c00 */
[C---:B------:R-:W-:Y:S02]  /*88f0*/  IADD3 R0, P2, R2.reuse, UR15, RZ ;  /* 0x0000000f02007c10 */ /* 0x040fe4000ff5e0ff */
[C---:B------:R-:W-:Y:S01]  /*8900*/  @!P4 LEA R26, P1, R2.reuse, c[0x0][0x170], 0x1 ;  /* 0x00005c00021aca11 */ /* 0x040fe200078208ff */
[----:B------:R-:W-:Y:S01]  /*8910*/  @!PT LDS RZ, [RZ] ;  /* 0x00000000fffff984 */ /* 0x000fe20000000800 */
[----:B------:R-:W-:Y:S01]  /*8920*/  @!PT LDS RZ, [RZ] ;  /* 0x00000000fffff984 */ /* 0x000fe20000000800 */
[----:B------:R-:W-:Y:S01]  /*8930*/  @!PT LDS RZ, [RZ] ;  /* 0x00000000fffff984 */ /* 0x000fe20000000800 */
[----:B------:R2:W-:Y:S01]  /*8940*/  @!P5 LDGSTS.E.BYPASS.LTC128B.128 [R223+0x12000], [R34.64+0x80] ;  /* 0x1200008022dfdfae */ /* 0x0005e2000b901d56 */
[----:B------:R-:W-:-:S03]  /*8950*/  @!P3 LEA.HI.X R25, R2, c[0x0][0x174], R5, 0x1, P0 ;  /* 0x00005d000219ba11 */ /* 0x000fc600000f0c05 */
[----:B------:R-:W-:Y:S01]  /*8960*/  @P4 STS.128 [R223+0x14000], RZ ;  /* 0x014000ffdf004388 */ /* 0x000fe20000000c00 */
[----:B------:R-:W-:Y:S02]  /*8970*/  IADD3.X R4, R5, UR10, RZ, P2, !PT ;  /* 0x0000000a05047c10 */ /* 0x000fe400097fe4ff */
[C---:B------:R-:W-:Y:S01]  /*8980*/  @!P6 LEA R22, P0, R0.reuse, c[0x0][0x170], 0x1 ;  /* 0x00005c000016ea11 */ /* 0x040fe200078008ff */
[----:B------:R-:W-:Y:S01]  /*8990*/  @!PT LDS RZ, [RZ] ;  /* 0x00000000fffff984 */ /* 0x000fe20000000800 */
[----:B------:R-:W-:Y:S01]  /*89a0*/  @!PT LDS RZ, [RZ] ;  /* 0x00000000fffff984 */ /* 0x000fe20000000800 */
[----:B------:R-:W-:Y:S01]  /*89b0*/  @!PT LDS RZ, [RZ] ;  /* 0x00000000fffff984 */ /* 0x000fe20000000800 */
[----:B------:R2:W-:Y:S01]  /*89c0*/  @!P4 LDGSTS.E.BYPASS.LTC128B.128 [R223+0x14000], [R32.64+0x100] ;  /* 0x1400010020dfcfae */ /* 0x0005e2000b901d56 */
[----:B------:R-:W-:-:S03]  /*89d0*/  @!P5 LEA R20, P2, R0, c[0x0][0x170], 0x1 ;  /* 0x00005c000014da11 */ /* 0x000fc600078408ff */
[----:B------:R-:W-:Y:S01]  /*89e0*/  @P3 STS.128 [R223+0x16000], RZ ;  /* 0x016000ffdf003388 */ /* 0x000fe20000000c00 */
[----:B------:R-:W-:-:S03]  /*89f0*/  @!P4 LEA.HI.X R27, R2, c[0x0][0x174], R5, 0x1, P1 ;  /* 0x00005d00021bca11 */ /* 0x000fc600008f0c05 */
[----:B------:R-:W-:Y:S01]  /*8a00*/  @!PT LDS RZ, [RZ] ;  /* 0x00000000fffff984 */ /* 0x000fe20000000800 */
[----:B------:R-:W-:Y:S01]  /*8a10*/  @!PT LDS RZ, [RZ] ;  /* 0x00000000fffff984 */ /* 0x000fe20000000800 */
[----:B------:R-:W-:Y:S01]  /*8a20*/  @!PT LDS RZ, [RZ] ;  /* 0x00000000fffff984 */ /* 0x000fe20000000800 */
[----:B------:R3:W-:Y:S01]  /*8a30*/  @!P3 LDGSTS.E.BYPASS.LTC128B.128 [R223+0x16000], [R30.64+0x180] ;  /* 0x160001801edfbfae */ /* 0x0007e2000b901d56 */
[----:B------:R-:W-:-:S03]  /*8a40*/  @!P6 LEA.HI.X R23, R0, c[0x0][0x174], R4, 0x1, P0 ;  /* 0x00005d000017ea11 */ /* 0x000fc600000f0c04 */
[----:B------:R-:W-:Y:S01]  /*8a50*/  @P6 STS.128 [R223+0x10800], RZ ;  /* 0x010800ffdf006388 */ /* 0x000fe20000000c00 */
[----:B------:R-:W-:-:S03]  /*8a60*/  @!P4 LEA R18, P1, R0, c[0x0][0x170], 0x1 ;  /* 0x00005c000012ca11 */ /* 0x000fc600078208ff */
[----:B------:R-:W-:Y:S01]  /*8a70*/  @!PT LDS RZ, [RZ] ;  /* 0x00000000fffff984 */ /* 0x000fe20000000800 */
[----:B------:R-:W-:Y:S01]  /*8a80*/  @!PT LDS RZ, [RZ] ;  /* 0x00000000fffff984 */ /* 0x000fe20000000800 */
[----:B------:R-:W-:Y:S01]  /*8a90*/  @!PT LDS RZ, [RZ] ;  /* 0x00000000fffff984 */ /* 0x000fe20000000800 */
[----:B------:R4:W-:Y:S01]  /*8aa0*/  @!P6 LDGSTS.E.BYPASS.LTC128B.128 [R223+0x10800], [R150.64] ;  /* 0x1080000096dfefae */ /* 0x0009e2000b901d56 */
[C---:B------:R-:W-:Y:S02]  /*8ab0*/  @!P3 LEA R14, P0, R0.reuse, c[0x0][0x170], 0x1 ;  /* 0x00005c00000eba11 */ /* 0x040fe400078008ff */
[C---:B------:R-:W-:Y:S01]  /*8ac0*/  @!P5 LEA.HI.X R21, R0.reuse, c[0x0][0x174], R4, 0x1, P2 ;  /* 0x00005d000015da11 */ /* 0x040fe200010f0c04 */
[----:B------:R-:W-:Y:S01]  /*8ad0*/  @P5 STS.128 [R223+0x12800], RZ ;  /* 0x012800ffdf005388 */ /* 0x000fe20000000c00 */
[----:B------:R-:W-:-:S03]  /*8ae0*/  IADD3 R2, P2, R0, UR15, RZ ;  /* 0x0000000f00027c10 */ /* 0x000fc6000ff5e0ff */
[----:B------:R-:W-:Y:S01]  /*8af0*/  @!PT LDS RZ, [RZ] ;  /* 0x00000000fffff984 */ /* 0x000fe20000000800 */
[----:B------:R-:W-:Y:S01]  /*8b00*/  @!PT LDS RZ, [RZ] ;  /* 0x00000000fffff984 */ /* 0x000fe20000000800 */
[----:B------:R-:W-:Y:S01]  /*8b10*/  @!PT LDS RZ, [RZ] ;  /* 0x00000000fffff984 */ /* 0x000fe20000000800 */
[----:B------:R3:W-:Y:S01]  /*8b20*/  @!P5 LDGSTS.E.BYPASS.LTC128B.128 [R223+0x12800], [R28.64+0x80] ;  /* 0x128000801cdfdfae */ /* 0x0007e2000b901d56 */
[----:B------:R-:W-:-:S03]  /*8b30*/  @!P4 LEA.HI.X R19, R0, c[0x0][0x174], R4, 0x1, P1 ;  /* 0x00005d000013ca11 */ /* 0x000fc600008f0c04 */
[----:B------:R-:W-:Y:S01]  /*8b40*/  @P4 STS.128 [R223+0x14800], RZ ;  /* 0x014800ffdf004388 */ /* 0x000fe20000000c00 */
[----:B------:R-:W-:-:S03]  /*8b50*/  @!P3 LEA.HI.X R15, R0, c[0x0][0x174], R4, 0x1, P0 ;  /* 0x00005d00000fba11 */ /* 0x000fc600000f0c04 */
[----:B------:R-:W-:Y:S01]  /*8b60*/  @!PT LDS RZ, [RZ] ;  /* 0x00000000fffff984 */ /* 0x000fe20000000800 */
[----:B------:R-:W-:Y:S01]  /*8b70*/  @!PT LDS RZ, [RZ] ;  /* 0x00000000fffff984 */ /* 0x000fe20000000800 */
[----:B------:R-:W-:Y:S01]  /*8b80*/  @!PT LDS RZ, [RZ] ;  /* 0x00000000fffff984 */ /* 0x000fe20000000800 */
[----:B------:R1:W-:Y:S01]  /*8b90*/  @!P4 LDGSTS.E.BYPASS.LTC128B.128 [R223+0x14800], [R26.64+0x100] ;  /* 0x148001001adfcfae */ /* 0x0003e2000b901d56 */
[----:B------:R-:W-:-:S03]  /*8ba0*/  IADD3.X R4, R4, UR10, RZ, P2, !PT ;  /* 0x0000000a04047c10 */ /* 0x000fc600097fe4ff */
[----:B------:R-:W-:Y:S01]  /*8bb0*/  @P3 STS.128 [R223+0x16800], RZ ;  /* 0x016800ffdf003388 */ /* 0x000fe20000000c00 */
[----:B------:R-:W-:-:S03]  /*8bc0*/  @!P6 LEA R12, P0, R2, c[0x0][0x170], 0x1 ;  /* 0x00005c00020cea11 */ /* 0x000fc600078008ff */
[----:B------:R-:W-:Y:S01]  /*8bd0*/  @!PT LDS RZ, [RZ] ;  /* 0x00000000fffff984 */ /* 0x000fe20000000800 */
[----:B------:R-:W-:Y:S01]  /*8be0*/  @!PT LDS RZ, [RZ] ;  /* 0x00000000fffff984 */ /* 0x000fe20000000800 */
[----:B------:R-:W-:Y:S01]  /*8bf0*/  @!PT LDS RZ, [RZ] ;  /* 0x00000000fffff984 */ /* 0x000fe20000000800 */
[----:B------:R1:W-:Y:S01]  /*8c00*/  @!P3 LDGSTS.E.BYPASS.LTC128B.128 [R223+0x16800], [R24.64+0x180] ;  /* 0x1680018018dfbfae */ /* 0x0003e2000b901d56 */
[----:B------:R-:W-:-:S03]  /*8c10*/  @!P5 LEA R10, P2, R2, c[0x0][0x170], 0x1 ;  /* 0x00005c00020ada11 */ /* 0x000fc600078408ff */
[----:B------:R-:W-:Y:S01]  /*8c20*/  @P6 STS.128 [R223+0x11000], RZ ;  /* 0x011000ffdf006388 */ /* 0x000fe20000000c00 */
[----:B------:R-:W-:-:S03]  /*8c30*/  @!P4 LEA R8, P1, R2, c[0x0][0x170], 0x1 ;  /* 0x00005c000208ca11 */ /* 0x000fc600078208ff */
[----:B------:R-:W-:Y:S01]  /*8c40*/  @!PT LDS RZ, [RZ] ;  /* 0x00000000fffff984 */ /* 0x000fe20000000800 */
[----:B------:R-:W-:Y:S01]  /*8c50*/  @!PT LDS RZ, [RZ] ;  /* 0x00000000fffff984 */ /* 0x000fe20000000800 */
[----:B------:R-:W-:Y:S01]  /*8c60*/  @!PT LDS RZ, [RZ] ;  /* 0x00000000fffff984 */ /* 0x000fe20000000800 */
[----:B------:R1:W-:Y:S01]  /*8c70*/  @!P6 LDGSTS.E.BYPASS.LTC128B.128 [R223+0x11000], [R22.64] ;  /* 0x1100000016dfefae */ /* 0x0003e2000b901d56 */
[----:B------:R-:W-:-:S03]  /*8c80*/  @!P6 LEA.HI.X R13, R2, c[0x0][0x174], R4, 0x1, P0 ;  /* 0x00005d00020dea11 */ /* 0x000fc600000f0c04 */
[----:B------:R-:W-:Y:S01]  /*8c90*/  @P5 STS.128 [R223+0x13000], RZ ;  /* 0x013000ffdf005388 */ /* 0x000fe20000000c00 */
[----:B------:R-:W-:-:S03]  /*8ca0*/  @!P3 LEA R6, P0, R2, c[0x0][0x170], 0x1 ;  /* 0x00005c000206ba11 */ /* 0x000fc600078008ff */
        /* <DEDUP_REMOVED lines=10> */
[----:B------:R1:W-:Y:S04]  /*8d50*/  @!P4 LDGSTS.E.BYPASS.LTC128B.128 [R223+0x15000], [R18.64+0x100] ;  /* 0x1500010012dfcfae */ /* 0x0003e8000b901d56 */
[----:B------:R-:W-:Y:S01]  /*8d60*/  @P3 STS.128 [R223+0x17000], RZ ;  /* 0x017000ffdf003388 */ /* 0x000fe20000000c00 */
[----:B------:R-:W-:-:S03]  /*8d70*/  @!P3 LEA.HI.X R7, R2, c[0x0][0x174], R4, 0x1, P0 ;  /* 0x00005d000207ba11 */ /* 0x000fc600000f0c04 */
        /* <DEDUP_REMOVED lines=24> */
[----:B-1---5:R-:W-:Y:S04]  /*8f00*/  LDSM.16.M88.4 R20, [R196+0x8000] ;  /* 0x00800000c414783b */ /* 0x022fe80000000200 */
[----:B------:R-:W-:Y:S04]  /*8f10*/  LDSM.16.M88.4 R12, [R196+0x8800] ;  /* 0x00880000c40c783b */ /* 0x000fe80000000200 */
[----:B------:R-:W-:Y:S04]  /*8f20*/  LDSM.16.M88.4 R168, [R196+0x9000] ;  /* 0x00900000c4a8783b */ /* 0x000fe80000000200 */
[----:B------:R-:W-:Y:S04]  /*8f30*/  LDSM.16.M88.4 R176, [R196+0x9800] ;  /* 0x00980000c4b0783b */ /* 0x000fe80000000200 */
[----:B--2---:R-:W-:Y:S04]  /*8f40*/  LDSM.16.M88.4 R8, [R204] ;  /* 0x00000000cc08783b */ /* 0x004fe80000000200 */
[----:B------:R-:W-:Y:S04]  /*8f50*/  LDSM.16.M88.4 R172, [R207] ;  /* 0x00000000cfac783b */ /* 0x000fe80000000200 */
[----:B---3--:R-:W1:Y:S04]  /*8f60*/  LDSM.16.M88.4 R4, [R203] ;  /* 0x00000000cb04783b */ /* 0x008e680000000200 */
[----:B------:R-:W2:Y:S04]  /*8f70*/  LDSM.16.M88.4 R180, [R222] ;  /* 0x00000000deb4783b */ /* 0x000ea80000000200 */
[----:B------:R-:W3:Y:S04]  /*8f80*/  LDSM.16.M88.4 R188, [R221] ;  /* 0x00000000ddbc783b */ /* 0x000ee80000000200 */
[----:B------:R-:W2:Y:S04]  /*8f90*/  LDSM.16.M88.4 R232, [R220] ;  /* 0x00000000dce8783b */ /* 0x000ea80000000200 */
[----:B------:R-:W-:Y:S04]  /*8fa0*/  LDSM.16.M88.4 R236, [R202+0x9800] ;  /* 0x00980000caec783b */ /* 0x000fe80000000200 */
[----:B------:R-:W-:Y:S04]  /*8fb0*/  LDSM.16.M88.4 R244, [R201] ;  /* 0x00000000c9f4783b */ /* 0x000fe80000000200 */
[----:B------:R-:W2:Y:S01]  /*8fc0*/  S2R R242, SR_TID.X ;  /* 0x0000000000f27919 */ /* 0x000ea20000002100 */
[----:B------:R-:W-:-:S03]  /*8fd0*/  IMAD.U32 R0, RZ, RZ, UR30 ;  /* 0x0000001eff007e24 */ /* 0x000fc6000f8e00ff */
[----:B------:R-:W0:Y:S01]  /*8fe0*/  LDGDEPBAR ;  /* 0x00000000000079af */ /* 0x000e220000000000 */
        /* <DEDUP_REMOVED lines=8> */
[----:B------:R-:W-:Y:S07]  /*9070*/  LDSM.16.M88.4 R4, [R206] ;  /* 0x00000000ce04783b */ /* 0x000fee0000000200 */
[C---:B------:R-:W-:Y:S01]  /*9080*/  HMMA.16816.F32.BF16 R224, R8.reuse, R172, R32 ;  /* 0x000000ac08e0723c */ /* 0x040fe20000041820 */
[----:B------:R-:W1:Y:S07]  /*9090*/  LDSM.16.M88.4 R32, [R202+0x8000] ;  /* 0x00800000ca20783b */ /* 0x000e6e0000000200 */
[C---:B------:R-:W-:Y:S01]  /*90a0*/  HMMA.16816.F32.BF16 R176, R8.reuse, R174, R28 ;  /* 0x000000ae08b0723c */ /* 0x040fe2000004181c */
[----:B------:R-:W1:Y:S07]  /*90b0*/  LDSM.16.M88.4 R28, [R202+0x8800] ;  /* 0x00880000ca1c783b */ /* 0x000e6e0000000200 */
[C---:B--2---:R-:W-:Y:S01]  /*90c0*/  HMMA.16816.F32.BF16 R172, R8.reuse, R180, R24 ;  /* 0x000000b408ac723c */ /* 0x044fe20000041818 */
[----:B------:R-:W2:Y:S07]  /*90d0*/  LDSM.16.M88.4 R24, [R202+0x9000] ;  /* 0x00900000ca18783b */ /* 0x000eae0000000200 */
[C---:B------:R-:W-:Y:S08]  /*90e0*/  HMMA.16816.F32.BF16 R168, R8.reuse, R182, R20 ;  /* 0x000000b608a8723c */ /* 0x040ff00000041814 */
[C---:B---3--:R-:W-:Y:S08]  /*90f0*/  HMMA.16816.F32.BF16 R20, R8.reuse, R188, R12 ;  /* 0x000000bc0814723c */ /* 0x048ff0000004180c */
[C---:B------:R-:W-:Y:S08]  /*9100*/  HMMA.16816.F32.BF16 R12, R8.reuse, R190, R184 ;  /* 0x000000be080c723c */ /* 0x040ff000000418b8 */
[C---:B------:R-:W-:Y:S08]  /*9110*/  HMMA.16816.F32.BF16 R180, R8.reuse, R232, R228 ;  /* 0x000000e808b4723c */ /* 0x040ff000000418e4 */
[----:B------:R-:W-:Y:S01]  /*9120*/  HMMA.16816.F32.BF16 R192, R8, R234, R192 ;  /* 0x000000ea08c0723c */ /* 0x000fe200000418c0 */
[----:B------:R-:W3:Y:S07]  /*9130*/  LDSM.16.M88.4 R8, [R205] ;  /* 0x00000000cd08783b */ /* 0x000eee0000000200 */
[C---:B-1----:R-:W-:Y:S01]  /*9140*/  HMMA.16816.F32.BF16 R184, R4.reuse, R34, R176 ;  /* 0x0000002204b8723c */ /* 0x042fe200000418b0 */
[----:B------:R-:W1:Y:S07]  /*9150*/  LDSM.16.M88.4 R176, [R201+0x800] ;  /* 0x00080000c9b0783b */ /* 0x000e6e0000000200 */
[C---:B------:R-:W-:Y:S01]  /*9160*/  HMMA.16816.F32.BF16 R232, R4.reuse, R28, R172 ;  /* 0x0000001c04e8723c */ /* 0x040fe200000418ac */
[----:B------:R-:W1:Y:S07]  /*9170*/  LDSM.16.M88.4 R172, [R201+0x1000] ;  /* 0x00100000c9ac783b */ /* 0x000e6e0000000200 */
[C---:B------:R-:W-:Y:S01]  /*9180*/  HMMA.16816.F32.BF16 R228, R4.reuse, R30, R168 ;  /* 0x0000001e04e4723c */ /* 0x040fe200000418a8 */
[----:B------:R-:W1:Y:S07]  /*9190*/  LDSM.16.M88.4 R168, [R201+0x1800] ;  /* 0x00180000c9a8783b */ /* 0x000e6e0000000200 */
[C---:B------:R-:W-:Y:S08]  /*91a0*/  HMMA.16816.F32.BF16 R224, R4.reuse, R32, R224 ;  /* 0x0000002004e0723c */ /* 0x040ff000000418e0 */
[C---:B--2---:R-:W-:Y:S01]  /*91b0*/  HMMA.16816.F32.BF16 R188, R4.reuse, R24, R20 ;  /* 0x0000001804bc723c */ /* 0x044fe20000041814 */
[----:B------:R-:W-:Y:S07]  /*91c0*/  LDSM.16.M88.4 R20, [R196+0xa000] ;  /* 0x00a00000c414783b */ /* 0x000fee0000000200 */
[C---:B------:R-:W-:Y:S08]  /*91d0*/  HMMA.16816.F32.BF16 R32, R4.reuse, R26, R12 ;  /* 0x0000001a0420723c */ /* 0x040ff0000004180c */
[C---:B------:R-:W-:Y:S08]  /*91e0*/  HMMA.16816.F32.BF16 R28, R4.reuse, R236, R180 ;  /* 0x000000ec041c723c */ /* 0x040ff000000418b4 */
[----:B------:R-:W-:Y:S01]  /*91f0*/  HMMA.16816.F32.BF16 R24, R4, R238, R192 ;  /* 0x000000ee0418723c */ /* 0x000fe200000418c0 */
[----:B------:R-:W2:Y:S04]  /*9200*/  LDSM.16.M88.4 R4, [R203+0x2000] ;  /* 0x00200000cb04783b */ /* 0x000ea80000000200 */
[----:B------:R-:W-:Y:S03]  /*9210*/  LDSM.16.M88.4 R192, [R196+0xb800] ;  /* 0x00b80000c4c0783b */ /* 0x000fe60000000200 */
[C---:B---3--:R-:W-:Y:S01]  /*9220*/  HMMA.16816.F32.BF16 R12, R8.reuse, R244, R224 ;  /* 0x000000f4080c723c */ /* 0x048fe200000418e0 */
[----:B------:R-:W-:Y:S07]  /*9230*/  LDSM.16.M88.4 R224, [R196+0xb000] ;  /* 0x00b00000c4e0783b */ /* 0x000fee0000000200 */
[C---:B------:R-:W-:Y:S01]  /*9240*/  HMMA.16816.F32.BF16 R180, R8.reuse, R246, R184 ;  /* 0x000000f608b4723c */ /* 0x040fe200000418b8 */
[----:B------:R-:W3:Y:S07]  /*9250*/  LDSM.16.M88.4 R244, [R196+0xa800] ;  /* 0x00a80000c4f4783b */ /* 0x000eee0000000200 */
[C---:B-1----:R-:W-:Y:S08]  /*9260*/  HMMA.16816.F32.BF16 R184, R8.reuse, R176, R232 ;  /* 0x000000b008b8723c */ /* 0x042ff000000418e8 */
[C---:B------:R-:W-:Y:S08]  /*9270*/  HMMA.16816.F32.BF16 R232, R8.reuse, R178, R228 ;  /* 0x000000b208e8723c */ /* 0x040ff000000418e4 */
[C---:B------:R-:W-:Y:S08]  /*9280*/  HMMA.16816.F32.BF16 R236, R8.reuse, R172, R188 ;  /* 0x000000ac08ec723c */ /* 0x040ff000000418bc */
[C---:B------:R-:W-:Y:S01]  /*9290*/  HMMA.16816.F32.BF16 R228, R8.reuse, R174, R32 ;  /* 0x000000ae08e4723c */ /* 0x040fe20000041820 */
[----:B------:R-:W-:Y:S07]  /*92a0*/  LDSM.16.M88.4 R32, [R219] ;  /* 0x00000000db20783b */ /* 0x000fee0000000200 */
[C---:B------:R-:W-:Y:S01]  /*92b0*/  HMMA.16816.F32.BF16 R188, R8.reuse, R168, R28 ;  /* 0x000000a808bc723c */ /* 0x040fe2000004181c */
[----:B------:R-:W-:Y:S07]  /*92c0*/  LDSM.16.M88.4 R28, [R218] ;  /* 0x00000000da1c783b */ /* 0x000fee0000000200 */
[----:B------:R-:W-:Y:S01]  /*92d0*/  HMMA.16816.F32.BF16 R176, R8, R170, R24 ;  /* 0x000000aa08b0723c */ /* 0x000fe20000041818 */
[----:B------:R-:W1:Y:S07]  /*92e0*/  LDSM.16.M88.4 R8, [R204+0x2000] ;  /* 0x00200000cc08783b */ /* 0x000e6e0000000200 */
[C---:B--2---:R-:W-:Y:S08]  /*92f0*/  HMMA.16816.F32.BF16 R168, R4.reuse, R20, R12 ;  /* 0x0000001404a8723c */ /* 0x044ff0000004180c */
[C---:B------:R-:W-:Y:S08]  /*9300*/  HMMA.16816.F32.BF16 R24, R4.reuse, R22, R180 ;  /* 0x000000160418723c */ /* 0x040ff000000418b4 */
[C---:B---3--:R-:W-:Y:S08]  /*9310*/  HMMA.16816.F32.BF16 R20, R4.reuse, R244, R184 ;  /* 0x000000f40414723c */ /* 0x048ff000000418b8 */
[C---:B------:R-:W-:Y:S01]  /*9320*/  HMMA.16816.F32.BF16 R12, R4.reuse, R246, R232 ;  /* 0x000000f6040c723c */ /* 0x040fe200000418e8 */
[----:B------:R-:W2:Y:S07]  /*9330*/  LDSM.16.M88.4 R244, [R217] ;  /* 0x00000000d9f4783b */ /* 0x000eae0000000200 */
[C---:B------:R-:W-:Y:S01]  /*9340*/  HMMA.16816.F32.BF16 R232, R4.reuse, R192, R188 ;  /* 0x000000c004e8723c */ /* 0x040fe200000418bc */
[----:B------:R-:W3:Y:S07]  /*9350*/  LDSM.16.M88.4 R188, [R216] ;  /* 0x00000000d8bc783b */ /* 0x000eee0000000200 */
[C---:B------:R-:W-:Y:S01]  /*9360*/  HMMA.16816.F32.BF16 R172, R4.reuse, R224, R236 ;  /* 0x000000e004ac723c */ /* 0x040fe200000418ec */
[----:B------:R-:W-:Y:S07]  /*9370*/  LDSM.16.M88.4 R236, [R202+0xb800] ;  /* 0x00b80000caec783b */ /* 0x000fee0000000200 */
[C---:B------:R-:W-:Y:S01]  /*9380*/  HMMA.16816.F32.BF16 R228, R4.reuse, R226, R228 ;  /* 0x000000e204e4723c */ /* 0x040fe200000418e4 */
[----:B------:R-:W-:Y:S07]  /*9390*/  LDSM.16.M88.4 R224, [R202+0xa000] ;  /* 0x00a00000cae0783b */ /* 0x000fee0000000200 */
[----:B------:R-:W-:Y:S01]  /*93a0*/  HMMA.16816.F32.BF16 R192, R4, R194, R176 ;  /* 0x000000c204c0723c */ /* 0x000fe200000418b0 */
[----:B------:R-:W3:Y:S07]  /*93b0*/  LDSM.16.M88.4 R4, [R206+0x2000] ;  /* 0x00200000ce04783b */ /* 0x000eee0000000200 */
[C---:B-1----:R-:W-:Y:S01]  /*93c0*/  HMMA.16816.F32.BF16 R184, R8.reuse, R32, R168 ;  /* 0x0000002008b8723c */ /* 0x042fe200000418a8 */
[----:B------:R-:W1:Y:S07]  /*93d0*/  LDSM.16.M88.4 R168, [R202+0xa800] ;  /* 0x00a80000caa8783b */ /* 0x000e6e0000000200 */
[C---:B------:R-:W-:Y:S08]  /*93e0*/  HMMA.16816.F32.BF16 R176, R8.reuse, R28, R20 ;  /* 0x0000001c08b0723c */ /* 0x040ff00000041814 */
[C---:B------:R-:W-:Y:S01]  /*93f0*/  HMMA.16816.F32.BF16 R180, R8.reuse, R34, R24 ;  /* 0x0000002208b4723c */ /* 0x040fe20000041818 */
[----:B------:R-:W1:Y:S07]  /*9400*/  LDSM.16.M88.4 R32, [R202+0xb000] ;  /* 0x00b00000ca20783b */ /* 0x000e6e0000000200 */
[C---:B------:R-:W-:Y:S08]  /*9410*/  HMMA.16816.F32.BF16 R28, R8.reuse, R30, R12 ;  /* 0x0000001e081c723c */ /* 0x040ff0000004180c */
[C---:B--2---:R-:W-:Y:S08]  /*9420*/  HMMA.16816.F32.BF16 R24, R8.reuse, R244, R172 ;  /* 0x000000f40818723c */ /* 0x044ff000000418ac */
[C---:B------:R-:W-:Y:S01]  /*9430*/  HMMA.16816.F32.BF16 R20, R8.reuse, R246, R228 ;  /* 0x000000f60814723c */ /* 0x040fe200000418e4 */
[----:B------:R-:W-:Y:S07]  /*9440*/  LDSM.16.M88.4 R244, [R212] ;  /* 0x00000000d4f4783b */ /* 0x000fee0000000200 */
[C---:B---3--:R-:W-:Y:S01]  /*9450*/  HMMA.16816.F32.BF16 R12, R8.reuse, R188, R232 ;  /* 0x000000bc080c723c */ /* 0x048fe200000418e8 */
[----:B------:R-:W-:Y:S07]  /*9460*/  LDSM.16.M88.4 R232, [R201+0x2800] ;  /* 0x00280000c9e8783b */ /* 0x000fee0000000200 */
[----:B------:R-:W-:Y:S01]  /*9470*/  HMMA.16816.F32.BF16 R172, R8, R190, R192 ;  /* 0x000000be08ac723c */ /* 0x000fe200000418c0 */
[----:B------:R-:W-:Y:S04]  /*9480*/  LDSM.16.M88.4 R8, [R205+0x2000] ;  /* 0x00200000cd08783b */ /* 0x000fe80000000200 */
[----:B------:R-:W2:Y:S03]  /*9490*/  LDSM.16.M88.4 R192, [R201+0x2000] ;  /* 0x00200000c9c0783b */ /* 0x000ea60000000200 */
[C---:B------:R-:W-:Y:S08]  /*94a0*/  HMMA.16816.F32.BF16 R228, R4.reuse, R224, R184 ;  /* 0x000000e004e4723c */ /* 0x040ff000000418b8 */
[C---:B-1----:R-:W-:Y:S08]  /*94b0*/  HMMA.16816.F32.BF16 R188, R4.reuse, R168, R176 ;  /* 0x000000a804bc723c */ /* 0x042ff000000418b0 */
[C---:B------:R-:W-:Y:S01]  /*94c0*/  HMMA.16816.F32.BF16 R184, R4.reuse, R170, R28 ;  /* 0x000000aa04b8723c */ /* 0x040fe2000004181c */
[----:B------:R-:W1:Y:S07]  /*94d0*/  LDSM.16.M88.4 R168, [R201+0x3000] ;  /* 0x00300000c9a8783b */ /* 0x000e6e0000000200 */
[C---:B------:R-:W-:Y:S08]  /*94e0*/  HMMA.16816.F32.BF16 R224, R4.reuse, R226, R180 ;  /* 0x000000e204e0723c */ /* 0x040ff000000418b4 */
[C---:B------:R-:W-:Y:S01]  /*94f0*/  HMMA.16816.F32.BF16 R180, R4.reuse, R32, R24 ;  /* 0x0000002004b4723c */ /* 0x040fe20000041818 */
[----:B------:R-:W3:Y:S07]  /*9500*/  LDSM.16.M88.4 R24, [R201+0x3800] ;  /* 0x00380000c918783b */ /* 0x000eee0000000200 */
[C---:B------:R-:W-:Y:S01]  /*9510*/  HMMA.16816.F32.BF16 R176, R4.reuse, R34, R20 ;  /* 0x0000002204b0723c */ /* 0x040fe20000041814 */
[----:B------:R-:W-:Y:S07]  /*9520*/  LDSM.16.M88.4 R32, [R196+0xc000] ;  /* 0x00c00000c420783b */ /* 0x000fee0000000200 */
[C---:B------:R-:W-:Y:S08]  /*9530*/  HMMA.16816.F32.BF16 R28, R4.reuse, R236, R12 ;  /* 0x000000ec041c723c */ /* 0x040ff0000004180c */
[----:B------:R-:W-:Y:S01]  /*9540*/  HMMA.16816.F32.BF16 R20, R4, R238, R172 ;  /* 0x000000ee0414723c */ /* 0x000fe200000418ac */
[----:B------:R-:W3:Y:S04]  /*9550*/  LDSM.16.M88.4 R4, [R203+0x4000] ;  /* 0x00400000cb04783b */ /* 0x000ee80000000200 */
[----:B------:R-:W3:Y:S03]  /*9560*/  LDSM.16.M88.4 R236, [R196+0xd000] ;  /* 0x00d00000c4ec783b */ /* 0x000ee60000000200 */
[C---:B--2---:R-:W-:Y:S08]  /*9570*/  HMMA.16816.F32.BF16 R12, R8.reuse, R192, R228 ;  /* 0x000000c0080c723c */ /* 0x044ff000000418e4 */
[C---:B------:R-:W-:Y:S08]  /*9580*/  HMMA.16816.F32.BF16 R172, R8.reuse, R194, R224 ;  /* 0x000000c208ac723c */ /* 0x040ff000000418e0 */
[C---:B------:R-:W-:Y:S01]  /*9590*/  HMMA.16816.F32.BF16 R224, R8.reuse, R234, R184 ;  /* 0x000000ea08e0723c */ /* 0x040fe200000418b8 */
[----:B------:R-:W2:Y:S07]  /*95a0*/  LDSM.16.M88.4 R184, [R196+0xc800] ;  /* 0x00c80000c4b8783b */ /* 0x000eae0000000200 */
[C---:B-1----:R-:W-:Y:S08]  /*95b0*/  HMMA.16816.F32.BF16 R180, R8.reuse, R168, R180 ;  /* 0x000000a808b4723c */ /* 0x042ff000000418b4 */
[C---:B------:R-:W-:Y:S08]  /*95c0*/  HMMA.16816.F32.BF16 R228, R8.reuse, R232, R188 ;  /* 0x000000e808e4723c */ /* 0x040ff000000418bc */
[C---:B---3--:R-:W-:Y:S01]  /*95d0*/  HMMA.16816.F32.BF16 R232, R8.reuse, R24, R28 ;  /* 0x0000001808e8723c */ /* 0x048fe2000004181c */
[----:B------:R-:W1:Y:S07]  /*95e0*/  LDSM.16.M88.4 R28, [R196+0xd800] ;  /* 0x00d80000c41c783b */ /* 0x000e6e0000000200 */
[----:B------:R-:W-:Y:S01]  /*95f0*/  HMMA.16816.F32.BF16 R188, R8, R26, R20 ;  /* 0x0000001a08bc723c */ /* 0x000fe20000041814 */
[----:B------:R-:W-:Y:S07]  /*9600*/  LDSM.16.M88.4 R24, [R215] ;  /* 0x00000000d718783b */ /* 0x000fee0000000200 */
[----:B------:R-:W-:Y:S08]  /*9610*/  HMMA.16816.F32.BF16 R20, R4, R32, R12 ;  /* 0x000000200414723c */ /* 0x000ff0000004180c */
[----:B------:R-:W-:Y:S01]  /*9620*/  HMMA.16816.F32.BF16 R192, R8, R170, R176 ;  /* 0x000000aa08c0723c */ /* 0x000fe200000418b0 */
[----:B------:R-:W-:Y:S07]  /*9630*/  LDSM.16.M88.4 R8, [R204+0x4000] ;  /* 0x00400000cc08783b */ /* 0x000fee0000000200 */
[C---:B------:R-:W-:Y:S01]  /*9640*/  HMMA.16816.F32.BF16 R12, R4.reuse, R34, R172 ;  /* 0x00000022040c723c */ /* 0x040fe200000418ac */
[----:B------:R-:W3:Y:S07]  /*9650*/  LDSM.16.M88.4 R172, [R214] ;  /* 0x00000000d6ac783b */ /* 0x000eee0000000200 */
[C---:B------:R-:W-:Y:S01]  /*9660*/  HMMA.16816.F32.BF16 R176, R4.reuse, R236, R180 ;  /* 0x000000ec04b0723c */ /* 0x040fe200000418b4 */
[----:B------:R-:W3:Y:S07]  /*9670*/  LDSM.16.M88.4 R180, [R213] ;  /* 0x00000000d5b4783b */ /* 0x000eee0000000200 */
[C---:B--2---:R-:W-:Y:S01]  /*9680*/  HMMA.16816.F32.BF16 R168, R4.reuse, R184, R228 ;  /* 0x000000b804a8723c */ /* 0x044fe200000418e4 */
[----:B------:R-:W-:Y:S07]  /*9690*/  LDSM.16.M88.4 R228, [R202+0xc000] ;  /* 0x00c00000cae4783b */ /* 0x000fee0000000200 */
[C---:B------:R-:W-:Y:S08]  /*96a0*/  HMMA.16816.F32.BF16 R32, R4.reuse, R186, R224 ;  /* 0x000000ba0420723c */ /* 0x040ff000000418e0 */
[C---:B------:R-:W-:Y:S08]  /*96b0*/  HMMA.16816.F32.BF16 R184, R4.reuse, R238, R192 ;  /* 0x000000ee04b8723c */ /* 0x040ff000000418c0 */
[C---:B-1----:R-:W-:Y:S08]  /*96c0*/  HMMA.16816.F32.BF16 R192, R4.reuse, R28, R232 ;  /* 0x0000001c04c0723c */ /* 0x042ff000000418e8 */
[----:B------:R-:W-:Y:S01]  /*96d0*/  HMMA.16816.F32.BF16 R224, R4, R30, R188 ;  /* 0x0000001e04e0723c */ /* 0x000fe200000418bc */
[----:B------:R-:W1:Y:S07]  /*96e0*/  LDSM.16.M88.4 R4, [R206+0x4000] ;  /* 0x00400000ce04783b */ /* 0x000e6e0000000200 */
[C---:B---3--:R-:W-:Y:S08]  /*96f0*/  HMMA.16816.F32.BF16 R188, R8.reuse, R172, R168 ;  /* 0x000000ac08bc723c */ /* 0x048ff000000418a8 */
[C---:B------:R-:W-:Y:S01]  /*9700*/  HMMA.16816.F32.BF16 R168, R8.reuse, R174, R32 ;  /* 0x000000ae08a8723c */ /* 0x040fe20000041820 */
[----:B------:R-:W-:Y:S07]  /*9710*/  LDSM.16.M88.4 R172, [R202+0xd000] ;  /* 0x00d00000caac783b */ /* 0x000fee0000000200 */
[C---:B------:R-:W-:Y:S01]  /*9720*/  HMMA.16816.F32.BF16 R32, R8.reuse, R180, R176 ;  /* 0x000000b40820723c */ /* 0x040fe200000418b0 */
[----:B------:R-:W2:Y:S07]  /*9730*/  LDSM.16.M88.4 R176, [R202+0xc800] ;  /* 0x00c80000cab0783b */ /* 0x000eae0000000200 */
[C---:B------:R-:W-:Y:S01]  /*9740*/  HMMA.16816.F32.BF16 R236, R8.reuse, R24, R20 ;  /* 0x0000001808ec723c */ /* 0x040fe20000041814 */
[----:B------:R-:W3:Y:S07]  /*9750*/  LDSM.16.M88.4 R20, [R202+0xd800] ;  /* 0x00d80000ca14783b */ /* 0x000eee0000000200 */
[C---:B------:R-:W-:Y:S08]  /*9760*/  HMMA.16816.F32.BF16 R232, R8.reuse, R26, R12 ;  /* 0x0000001a08e8723c */ /* 0x040ff0000004180c */
[C---:B------:R-:W-:Y:S08]  /*9770*/  HMMA.16816.F32.BF16 R24, R8.reuse, R244, R192 ;  /* 0x000000f40818723c */ /* 0x040ff000000418c0 */
[C---:B------:R-:W-:Y:S01]  /*9780*/  HMMA.16816.F32.BF16 R12, R8.reuse, R246, R224 ;  /* 0x000000f6080c723c */ /* 0x040fe200000418e0 */
[----:B------:R-:W-:Y:S07]  /*9790*/  LDSM.16.M88.4 R224, [R201+0x4000] ;  /* 0x00400000c9e0783b */ /* 0x000fee0000000200 */
[----:B------:R-:W-:Y:S01]  /*97a0*/  HMMA.16816.F32.BF16 R28, R8, R182, R184 ;  /* 0x000000b6081c723c */ /* 0x000fe200000418b8 */
[----:B------:R-:W4:Y:S07]  /*97b0*/  LDSM.16.M88.4 R8, [R205+0x4000] ;  /* 0x00400000cd08783b */ /* 0x000f2e0000000200 */
[C---:B-1----:R-:W-:Y:S08]  /*97c0*/  HMMA.16816.F32.BF16 R180, R4.reuse, R228, R236 ;  /* 0x000000e404b4723c */ /* 0x042ff000000418ec */
[C---:B--2---:R-:W-:Y:S08]  /*97d0*/  HMMA.16816.F32.BF16 R192, R4.reuse, R176, R188 ;  /* 0x000000b004c0723c */ /* 0x044ff000000418bc */
[C---:B------:R-:W-:Y:S01]  /*97e0*/  HMMA.16816.F32.BF16 R232, R4.reuse, R230, R232 ;  /* 0x000000e604e8723c */ /* 0x040fe200000418e8 */
[----:B------:R-:W1:Y:S07]  /*97f0*/  LDSM.16.M88.4 R228, [R201+0x4800] ;  /* 0x00480000c9e4783b */ /* 0x000e6e0000000200 */
[C---:B------:R-:W-:Y:S08]  /*9800*/  HMMA.16816.F32.BF16 R188, R4.reuse, R172, R32 ;  /* 0x000000ac04bc723c */ /* 0x040ff00000041820 */
[C---:B---3--:R-:W-:Y:S01]  /*9810*/  HMMA.16816.F32.BF16 R32, R4.reuse, R20, R24 ;  /* 0x000000140420723c */ /* 0x048fe20000041818 */
[----:B------:R-:W-:Y:S07]  /*9820*/  LDSM.16.M88.4 R24, [R201+0x5000] ;  /* 0x00500000c918783b */ /* 0x000fee0000000200 */
[C---:B------:R-:W-:Y:S01]  /*9830*/  HMMA.16816.F32.BF16 R12, R4.reuse, R22, R12 ;  /* 0x00000016040c723c */ /* 0x040fe2000004180c */
[----:B------:R-:W2:Y:S07]  /*9840*/  LDSM.16.M88.4 R20, [R201+0x5800] ;  /* 0x00580000c914783b */ /* 0x000eae0000000200 */
[C---:B------:R-:W-:Y:S01]  /*9850*/  HMMA.16816.F32.BF16 R184, R4.reuse, R178, R168 ;  /* 0x000000b204b8723c */ /* 0x040fe200000418a8 */
[----:B------:R-:W-:Y:S07]  /*9860*/  LDSM.16.M88.4 R168, [R196+0xe000] ;  /* 0x00e00000c4a8783b */ /* 0x000fee0000000200 */
[----:B------:R-:W-:Y:S01]  /*9870*/  HMMA.16816.F32.BF16 R172, R4, R174, R28 ;  /* 0x000000ae04ac723c */ /* 0x000fe2000004181c */
[----:B------:R-:W3:Y:S07]  /*9880*/  LDSM.16.M88.4 R4, [R203+0x6000] ;  /* 0x00600000cb04783b */ /* 0x000eee0000000200 */
[C---:B----4-:R-:W-:Y:S08]  /*9890*/  HMMA.16816.F32.BF16 R28, R8.reuse, R224, R180 ;  /* 0x000000e0081c723c */ /* 0x050ff000000418b4 */
[C---:B------:R-:W-:Y:S01]  /*98a0*/  HMMA.16816.F32.BF16 R176, R8.reuse, R226, R232 ;  /* 0x000000e208b0723c */ /* 0x040fe200000418e8 */
[----:B------:R-:W-:Y:S07]  /*98b0*/  LDSM.16.M88.4 R232, [R208] ;  /* 0x00000000d0e8783b */ /* 0x000fee0000000200 */
[C---:B-1----:R-:W-:Y:S01]  /*98c0*/  HMMA.16816.F32.BF16 R180, R8.reuse, R230, R184 ;  /* 0x000000e608b4723c */ /* 0x042fe200000418b8 */
[----:B------:R-:W1:Y:S07]  /*98d0*/  LDSM.16.M88.4 R184, [R196+0xe800] ;  /* 0x00e80000c4b8783b */ /* 0x000e6e0000000200 */
[C---:B------:R-:W-:Y:S01]  /*98e0*/  HMMA.16816.F32.BF16 R192, R8.reuse, R228, R192 ;  /* 0x000000e408c0723c */ /* 0x040fe200000418c0 */
[----:B------:R-:W4:Y:S07]  /*98f0*/  LDSM.16.M88.4 R228, [R196+0xf000] ;  /* 0x00f00000c4e4783b */ /* 0x000f2e0000000200 */
[C---:B--2---:R-:W-:Y:S08]  /*9900*/  HMMA.16816.F32.BF16 R224, R8.reuse, R20, R32 ;  /* 0x0000001408e0723c */ /* 0x044ff00000041820 */
[C---:B------:R-:W-:Y:S08]  /*9910*/  HMMA.16816.F32.BF16 R188, R8.reuse, R24, R188 ;  /* 0x0000001808bc723c */ /* 0x040ff000000418bc */
[C---:B------:R-:W-:Y:S01]  /*9920*/  HMMA.16816.F32.BF16 R172, R8.reuse, R26, R172 ;  /* 0x0000001a08ac723c */ /* 0x040fe200000418ac */
[----:B------:R-:W2:Y:S07]  /*9930*/  LDSM.16.M88.4 R24, [R196+0xf800] ;  /* 0x00f80000c418783b */ /* 0x000eae0000000200 */
[----:B------:R-:W-:Y:S01]  /*9940*/  HMMA.16816.F32.BF16 R20, R8, R22, R12 ;  /* 0x000000160814723c */ /* 0x000fe2000004180c */
[----:B------:R-:W-:Y:S07]  /*9950*/  LDSM.16.M88.4 R12, [R204+0x6000] ;  /* 0x00600000cc0c783b */ /* 0x000fee0000000200 */
[C---:B---3--:R-:W-:Y:S01]  /*9960*/  HMMA.16816.F32.BF16 R8, R4.reuse, R168, R28 ;  /* 0x000000a80408723c */ /* 0x048fe2000004181c */
[----:B------:R-:W3:Y:S07]  /*9970*/  LDSM.16.M88.4 R28, [R211] ;  /* 0x00000000d31c783b */ /* 0x000eee0000000200 */
[C---:B------:R-:W-:Y:S01]  /*9980*/  HMMA.16816.F32.BF16 R32, R4.reuse, R170, R176 ;  /* 0x000000aa0420723c */ /* 0x040fe200000418b0 */
[----:B------:R-:W3:Y:S07]  /*9990*/  LDSM.16.M88.4 R176, [R210] ;  /* 0x00000000d2b0783b */ /* 0x000eee0000000200 */
[C---:B-1----:R-:W-:Y:S08]  /*99a0*/  HMMA.16816.F32.BF16 R192, R4.reuse, R184, R192 ;  /* 0x000000b804c0723c */ /* 0x042ff000000418c0 */
[C---:B------:R-:W-:Y:S08]  /*99b0*/  HMMA.16816.F32.BF16 R168, R4.reuse, R186, R180 ;  /* 0x000000ba04a8723c */ /* 0x040ff000000418b4 */
[C---:B----4-:R-:W-:Y:S01]  /*99c0*/  HMMA.16816.F32.BF16 R184, R4.reuse, R228, R188 ;  /* 0x000000e404b8723c */ /* 0x050fe200000418bc */
[----:B------:R-:W1:Y:S07]  /*99d0*/  LDSM.16.M88.4 R188, [R209] ;  /* 0x00000000d1bc783b */ /* 0x000e6e0000000200 */
[C---:B------:R-:W-:Y:S08]  /*99e0*/  HMMA.16816.F32.BF16 R180, R4.reuse, R230, R172 ;  /* 0x000000e604b4723c */ /* 0x040ff000000418ac */
[C---:B--2---:R-:W-:Y:S08]  /*99f0*/  HMMA.16816.F32.BF16 R172, R4.reuse, R26, R20 ;  /* 0x0000001a04ac723c */ /* 0x044ff00000041814 */
[----:B------:R-:W-:Y:S01]  /*9a00*/  HMMA.16816.F32.BF16 R224, R4, R24, R224 ;  /* 0x0000001804e0723c */ /* 0x000fe200000418e0 */
[----:B------:R-:W-:Y:S04]  /*9a10*/  LDSM.16.M88.4 R24, [R202+0xe000] ;  /* 0x00e00000ca18783b */ /* 0x000fe80000000200 */
[----:B------:R-:W-:Y:S03]  /*9a20*/  LDSM.16.M88.4 R4, [R205+0x6000] ;  /* 0x00600000cd04783b */ /* 0x000fe60000000200 */
[C---:B---3--:R-:W-:Y:S01]  /*9a30*/  HMMA.16816.F32.BF16 R20, R12.reuse, R28, R8 ;  /* 0x0000001c0c14723c */ /* 0x048fe20000041808 */
[----:B------:R-:W2:Y:S07]  /*9a40*/  LDSM.16.M88.4 R8, [R206+0x6000] ;  /* 0x00600000ce08783b */ /* 0x000eae0000000200 */
[C---:B------:R-:W-:Y:S01]  /*9a50*/  HMMA.16816.F32.BF16 R28, R12.reuse, R30, R32 ;  /* 0x0000001e0c1c723c */ /* 0x040fe20000041820 */
[----:B------:R-:W3:Y:S07]  /*9a60*/  LDSM.16.M88.4 R32, [R202+0xe800] ;  /* 0x00e80000ca20783b */ /* 0x000eee0000000200 */
[C---:B------:R-:W-:Y:S08]  /*9a70*/  HMMA.16816.F32.BF16 R192, R12.reuse, R176, R192 ;  /* 0x000000b00cc0723c */ /* 0x040ff000000418c0 */
[C---:B------:R-:W-:Y:S01]  /*9a80*/  HMMA.16816.F32.BF16 R168, R12.reuse, R178, R168 ;  /* 0x000000b20ca8723c */ /* 0x040fe200000418a8 */
[----:B------:R-:W4:Y:S07]  /*9a90*/  LDSM.16.M88.4 R176, [R201+0x6000] ;  /* 0x00600000c9b0783b */ /* 0x000f2e0000000200 */
[C---:B-1----:R-:W-:Y:S01]  /*9aa0*/  HMMA.16816.F32.BF16 R228, R12.reuse, R188, R184 ;  /* 0x000000bc0ce4723c */ /* 0x042fe200000418b8 */
[----:B------:R-:W-:Y:S01]  /*9ab0*/  IMAD.SHL.U32 R242, R242, 0x2, RZ ;  /* 0x00000002f2f27824 */ /* 0x000fe200078e00ff */
[----:B------:R-:W-:Y:S06]  /*9ac0*/  LDSM.16.M88.4 R184, [R201+0x7000] ;  /* 0x00700000c9b8783b */ /* 0x000fec0000000200 */
[C---:B------:R-:W-:Y:S08]  /*9ad0*/  HMMA.16816.F32.BF16 R236, R12.reuse, R232, R224 ;  /* 0x000000e80cec723c */ /* 0x040ff000000418e0 */
[C---:B------:R-:W-:Y:S01]  /*9ae0*/  HMMA.16816.F32.BF16 R188, R12.reuse, R190, R180 ;  /* 0x000000be0cbc723c */ /* 0x040fe200000418b4 */
[----:B------:R-:W1:Y:S07]  /*9af0*/  LDSM.16.M88.4 R180, [R202+0xf000] ;  /* 0x00f00000cab4783b */ /* 0x000e6e0000000200 */
[----:B------:R-:W-:Y:S01]  /*9b00*/  HMMA.16816.F32.BF16 R232, R12, R234, R172 ;  /* 0x000000ea0ce8723c */ /* 0x000fe200000418ac */
[----:B------:R-:W1:Y:S07]  /*9b10*/  LDSM.16.M88.4 R172, [R201+0x6800] ;  /* 0x00680000c9ac783b */ /* 0x000e6e0000000200 */
[C---:B--2---:R-:W-:Y:S08]  /*9b20*/  HMMA.16816.F32.BF16 R12, R8.reuse, R24, R20 ;  /* 0x00000018080c723c */ /* 0x044ff00000041814 */
[----:B------:R-:W-:Y:S01]  /*9b30*/  HMMA.16816.F32.BF16 R20, R8, R26, R28 ;  /* 0x0000001a0814723c */ /* 0x000fe2000004181c */
[----:B------:R-:W-:-:S05]  /*9b40*/  LOP3.LUT R242, R242, 0x6, RZ, 0xc0, !PT ;  /* 0x00000006f2f27812 */ /* 0x000fca00078ec0ff */
[----:B------:R-:W-:Y:S02]  /*9b50*/  IMAD R0, R0, 0x40, R242 ;  /* 0x0000004000007824 */ /* 0x000fe400078e02f2 */
[----:B---3--:R-:W-:Y:S08]  /*9b60*/  HMMA.16816.F32.BF16 R28, R8, R32, R192 ;  /* 0x00000020081c723c */ /* 0x008ff000000418c0 */
[C---:B----4-:R-:W-:Y:S08]  /*9b70*/  HMMA.16816.F32.BF16 R224, R4.reuse, R176, R12 ;  /* 0x000000b004e0723c */ /* 0x050ff0000004180c */
[----:B------:R-:W-:Y:S01]  /*9b80*/  HMMA.16816.F32.BF16 R24, R4, R178, R20 ;  /* 0x000000b20418723c */ /* 0x000fe20000041814 */
[----:B------:R-:W-:-:S02]  /*9b90*/  IADD3 R13, R0, 0x1, RZ ;  /* 0x00000001000d7810 */ /* 0x000fc40007ffe0ff */
[C---:B------:R-:W-:Y:S02]  /*9ba0*/  IADD3 R12, R0.reuse, 0x8, RZ ;  /* 0x00000008000c7810 */ /* 0x040fe40007ffe0ff */
[----:B------:R-:W2:Y:S08]  /*9bb0*/  I2F R14, R13 ;  /* 0x0000000d000e7306 */ /* 0x000eb00000201400 */
[----:B------:R-:W3:Y:S01]  /*9bc0*/  I2F R15, R12 ;  /* 0x0000000c000f7306 */ /* 0x000ee20000201400 */
[----:B------:R-:W-:Y:S01]  /*9bd0*/  HMMA.16816.F32.BF16 R168, R8, R34, R168 ;  /* 0x0000002208a8723c */ /* 0x000fe200000418a8 */
[----:B------:R-:W-:-:S07]  /*9be0*/  IADD3 R2, R0, 0x9, RZ ;  /* 0x0000000900027810 */ /* 0x000fce0007ffe0ff */
[----:B-1----:R-:W-:Y:S01]  /*9bf0*/  HMMA.16816.F32.BF16 R32, R8, R180, R228 ;  /* 0x000000b40820723c */ /* 0x002fe200000418e4 */
[----:B--2---:R-:W-:-:S07]  /*9c00*/  FFMA.FTZ R18, R14, UR4, R227 ;  /* 0x000000040e127c23 */ /* 0x004fce00080100e3 */
[----:B------:R-:W-:Y:S01]  /*9c10*/  HMMA.16816.F32.BF16 R188, R8, R182, R188 ;  /* 0x000000b608bc723c */ /* 0x000fe200000418bc */
[----:B------:R-:W1:Y:S01]  /*9c20*/  LDSM.16.M88.4 R180, [R202+0xf800] ;  /* 0x00f80000cab4783b */ /* 0x000e620000000200 */
[----:B---3--:R-:W-:Y:S01]  /*9c30*/  FFMA.FTZ R20, R15, UR4, R24 ;  /* 0x000000040f147c23 */ /* 0x008fe20008010018 */
[----:B------:R-:W-:Y:S02]  /*9c40*/  ISETP.GE.AND P2, PT, R13, R17, PT ;  /* 0x000000110d00720c */ /* 0x000fe40003f46270 */
[----:B------:R-:W-:Y:S01]  /*9c50*/  ISETP.GE.AND P1, PT, R12, R16, PT ;  /* 0x000000100c00720c */ /* 0x000fe20003f26270 */
[----:B------:R2:W3:Y:S02]  /*9c60*/  I2F R19, R2 ;  /* 0x0000000200137306 */ /* 0x0004e40000201400 */
[----:B------:R-:W-:Y:S01]  /*9c70*/  HMMA.16816.F32.BF16 R28, R4, R172, R28 ;  /* 0x000000ac041c723c */ /* 0x000fe2000004181c */
[----:B------:R-:W-:Y:S02]  /*9c80*/  FSEL R193, R18, -INF , !P2 ;  /* 0xff80000012c17808 */ /* 0x000fe40005000000 */
[----:B------:R-:W-:-:S02]  /*9c90*/  FSEL R151, R20, -INF , !P1 ;  /* 0xff80000014977808 */ /* 0x000fc40004800000 */
[CC--:B------:R-:W-:Y:S02]  /*9ca0*/  ISETP.GE.AND P2, PT, R2.reuse, R16.reuse, PT ;  /* 0x000000100200720c */ /* 0x0c0fe40003f46270 */
[----:B------:R-:W-:Y:S02]  /*9cb0*/  ISETP.GE.AND P1, PT, R2, R17, PT ;  /* 0x000000110200720c */ /* 0x000fe40003f26270 */
[----:B------:R-:W-:Y:S02]  /*9cc0*/  ISETP.GE.AND P0, PT, R13, R16, PT ;  /* 0x000000100d00720c */ /* 0x000fe40003f06270 */
[C---:B--2---:R-:W-:Y:S02]  /*9cd0*/  IADD3 R2, R0.reuse, 0x11, RZ ;  /* 0x0000001100027810 */ /* 0x044fe40007ffe0ff */
[----:B------:R-:W-:Y:S02]  /*9ce0*/  IADD3 R13, R0, 0x10, RZ ;  /* 0x00000010000d7810 */ /* 0x000fe40007ffe0ff */
[----:B------:R-:W2:Y:S01]  /*9cf0*/  I2F R18, R2 ;  /* 0x0000000200127306 */ /* 0x000ea20000201400 */
[----:B------:R-:W-:Y:S01]  /*9d00*/  FFMA.FTZ R21, R14, UR4, R225 ;  /* 0x000000040e157c23 */ /* 0x000fe200080100e1 */
[----:B------:R-:W-:Y:S01]  /*9d10*/  HMMA.16816.F32.BF16 R168, R4, R174, R168 ;  /* 0x000000ae04a8723c */ /* 0x000fe200000418a8 */
[----:B------:R-:W4:Y:S01]  /*9d20*/  LDSM.16.M88.4 R172, [R201+0x7800] ;  /* 0x00780000c9ac783b */ /* 0x000f220000000200 */
[----:B------:R-:W-:Y:S01]  /*9d30*/  FFMA.FTZ R15, R15, UR4, R26 ;  /* 0x000000040f0f7c23 */ /* 0x000fe2000801001a */
[----:B------:R-:W-:-:S03]  /*9d40*/  UISETP.GE.AND UP0, UPT, UR9, 0x3, UPT ;  /* 0x000000030900788c */ /* 0x000fc6000bf06270 */
[----:B------:R1:W1:Y:S01]  /*9d50*/  I2F R14, R13 ;  /* 0x0000000d000e7306 */ /* 0x0002620000201400 */
[----:B------:R-:W-:Y:S01]  /*9d60*/  FSEL R150, R21, -INF , !P0 ;  /* 0xff80000015967808 */ /* 0x000fe20004000000 */
[C---:B---3--:R-:W-:Y:S01]  /*9d70*/  FFMA.FTZ R20, R19.reuse, UR4, R25 ;  /* 0x0000000413147c23 */ /* 0x048fe20008010019 */
[----:B------:R-:W-:Y:S01]  /*9d80*/  ISETP.GE.AND P0, PT, R12, R17, PT ;  /* 0x000000110c00720c */ /* 0x000fe20003f06270 */
[----:B------:R-:W-:Y:S01]  /*9d90*/  FFMA.FTZ R19, R19, UR4, R27 ;  /* 0x0000000413137c23 */ /* 0x000fe2000801001b */
[----:B------:R-:W-:Y:S01]  /*9da0*/  IADD3 R12, R0, 0x18, RZ ;  /* 0x00000018000c7810 */ /* 0x000fe20007ffe0ff */
[----:B------:R-:W-:Y:S01]  /*9db0*/  HMMA.16816.F32.BF16 R176, R4, R184, R32 ;  /* 0x000000b804b0723c */ /* 0x000fe20000041820 */
[----:B------:R-:W-:Y:S01]  /*9dc0*/  FSEL R192, R15, -INF , !P0 ;  /* 0xff8000000fc07808 */ /* 0x000fe20004000000 */
[----:B------:R-:W-:-:S04]  /*9dd0*/  DEPBAR.LE SB0, 0x0 ;  /* 0x000080000000791a */ /* 0x000fc80000000000 */
[----:B------:R-:W3:Y:S01]  /*9de0*/  I2F R15, R12 ;  /* 0x0000000c000f7306 */ /* 0x000ee20000201400 */
[----:B------:R-:W-:Y:S01]  /*9df0*/  FSEL R184, R19, -INF , !P1 ;  /* 0xff80000013b87808 */ /* 0x000fe20004800000 */
[----:B--2---:R-:W-:Y:S01]  /*9e00*/  FFMA.FTZ R19, R18, UR4, R29 ;  /* 0x0000000412137c23 */ /* 0x004fe2000801001d */
[----:B------:R-:W-:Y:S01]  /*9e10*/  FSEL R149, R20, -INF , !P2 ;  /* 0xff80000014957808 */ /* 0x000fe20005000000 */
[----:B------:R-:W-:Y:S01]  /*9e20*/  BAR.SYNC.DEFER_BLOCKING 0x0 ;  /* 0x0000000000007b1d */ /* 0x000fe20000010000 */
[CC--:B------:R-:W-:Y:S02]  /*9e30*/  ISETP.GE.AND P0, PT, R13.reuse, R16.reuse, PT ;  /* 0x000000100d00720c */ /* 0x0c0fe40003f06270 */
[----:B------:R-:W-:Y:S02]  /*9e40*/  ISETP.GE.AND P2, PT, R13, R17, PT ;  /* 0x000000110d00720c */ /* 0x000fe40003f46270 */
[----:B------:R-:W-:Y:S02]  /*9e50*/  ISETP.GE.AND P1, PT, R2, R16, PT ;  /* 0x000000100200720c */ /* 0x000fe40003f26270 */
[----:B-1----:R-:W-:Y:S01]  /*9e60*/  IADD3 R13, R0, 0x19, RZ ;  /* 0x00000019000d7810 */ /* 0x002fe20007ffe0ff */
[C---:B------:R-:W-:Y:S01]  /*9e70*/  FFMA.FTZ R20, R14.reuse, UR4, R28 ;  /* 0x000000040e147c23 */ /* 0x040fe2000801001c */
[----:B------:R-:W-:Y:S01]  /*9e80*/  FSEL R227, R19, -INF , !P1 ;  /* 0xff80000013e37808 */ /* 0x000fe20004800000 */
[----:B------:R-:W-:-:S02]  /*9e90*/  FFMA.FTZ R21, R14, UR4, R30 ;  /* 0x000000040e157c23 */ /* 0x000fc4000801001e */
[----:B------:R-:W1:Y:S01]  /*9ea0*/  I2F R14, R13 ;  /* 0x0000000d000e7306 */ /* 0x000e620000201400 */
[----:B------:R-:W-:Y:S02]  /*9eb0*/  FFMA.FTZ R19, R18, UR4, R31 ;  /* 0x0000000412137c23 */ /* 0x000fe4000801001f */
[----:B------:R-:W-:Y:S01]  /*9ec0*/  HMMA.16816.F32.BF16 R28, R8, R180, R236 ;  /* 0x000000b4081c723c */ /* 0x000fe200000418ec */
[----:B------:R-:W-:Y:S02]  /*9ed0*/  FSEL R240, R20, -INF , !P0 ;  /* 0xff80000014f07808 */ /* 0x000fe40004000000 */
[----:B------:R-:W-:Y:S02]  /*9ee0*/  ISETP.GE.AND P0, PT, R2, R17, PT ;  /* 0x000000110200720c */ /* 0x000fe40003f06270 */
[----:B------:R-:W-:Y:S01]  /*9ef0*/  IADD3 R2, R0, 0x20, RZ ;  /* 0x0000002000027810 */ /* 0x000fe20007ffe0ff */
[----:B---3--:R-:W-:Y:S01]  /*9f00*/  FFMA.FTZ R20, R15, UR4, R168 ;  /* 0x000000040f147c23 */ /* 0x008fe200080100a8 */
[----:B------:R-:W-:-:S02]  /*9f10*/  FSEL R241, R21, -INF , !P2 ;  /* 0xff80000015f17808 */ /* 0x000fc40005000000 */
[CC--:B------:R-:W-:Y:S01]  /*9f20*/  ISETP.GE.AND P2, PT, R12.reuse, R16.reuse, PT ;  /* 0x000000100c00720c */ /* 0x0c0fe20003f46270 */
[----:B------:R2:W3:Y:S01]  /*9f30*/  I2F R18, R2 ;  /* 0x0000000200127306 */ /* 0x0004e20000201400 */
[----:B------:R-:W-:Y:S01]  /*9f40*/  FSEL R237, R19, -INF , !P0 ;  /* 0xff80000013ed7808 */ /* 0x000fe20004000000 */
[----:B------:R-:W-:Y:S01]  /*9f50*/  HMMA.16816.F32.BF16 R32, R4, R186, R188 ;  /* 0x000000ba0420723c */ /* 0x000fe200000418bc */
[----:B------:R-:W-:Y:S01]  /*9f60*/  FFMA.FTZ R19, R15, UR4, R170 ;  /* 0x000000040f137c23 */ /* 0x000fe200080100aa */
[-C--:B------:R-:W-:Y:S02]  /*9f70*/  ISETP.GE.AND P1, PT, R12, R17.reuse, PT ;  /* 0x000000110c00720c */ /* 0x080fe40003f26270 */
[----:B------:R-:W-:Y:S01]  /*9f80*/  FSEL R225, R20, -INF , !P2 ;  /* 0xff80000014e17808 */ /* 0x000fe20005000000 */
[----:B-1----:R-:W-:Y:S01]  /*9f90*/  FFMA.FTZ R20, R14, UR4, R169 ;  /* 0x000000040e147c23 */ /* 0x002fe200080100a9 */
[C---:B------:R-:W-:Y:S02]  /*9fa0*/  ISETP.GE.AND P0, PT, R13.reuse, R16, PT ;  /* 0x000000100d00720c */ /* 0x040fe40003f06270 */
[----:B------:R-:W-:Y:S01]  /*9fb0*/  ISETP.GE.AND P2, PT, R13, R17, PT ;  /* 0x000000110d00720c */ /* 0x000fe20003f46270 */
[----:B------:R-:W-:Y:S01]  /*9fc0*/  HMMA.16816.F32.BF16 R24, R8, R182, R232 ;  /* 0x000000b60818723c */ /* 0x000fe200000418e8 */
[----:B------:R-:W-:-:S02]  /*9fd0*/  IADD3 R12, R0, 0x21, RZ ;  /* 0x00000021000c7810 */ /* 0x000fc40007ffe0ff */
[----:B------:R-:W-:Y:S02]  /*9fe0*/  IADD3 R13, R0, 0x28, RZ ;  /* 0x00000028000d7810 */ /* 0x000fe40007ffe0ff */
[----:B------:R-:W-:Y:S01]  /*9ff0*/  FSEL R236, R19, -INF , !P1 ;  /* 0xff80000013ec7808 */ /* 0x000fe20004800000 */
[----:B------:R-:W-:Y:S01]  /*a000*/  FFMA.FTZ R19, R14, UR4, R171 ;  /* 0x000000040e137c23 */ /* 0x000fe200080100ab */
[----:B------:R-:W1:Y:S01]  /*a010*/  I2F R15, R12 ;  /* 0x0000000c000f7306 */ /* 0x000e620000201400 */
[----:B------:R-:W-:Y:S02]  /*a020*/  FSEL R169, R20, -INF , !P0 ;  /* 0xff80000014a97808 */ /* 0x000fe40004000000 */
[C---:B------:R-:W-:Y:S02]  /*a030*/  ISETP.GE.AND P1, PT, R2.reuse, R16, PT ;  /* 0x000000100200720c */ /* 0x040fe40003f26270 */
[----:B------:R-:W-:-:S03]  /*a040*/  ISETP.GE.AND P0, PT, R2, R17, PT ;  /* 0x000000110200720c */ /* 0x000fc60003f06270 */
[----:B------:R-:W1:Y:S01]  /*a050*/  I2F R14, R13 ;  /* 0x0000000d000e7306 */ /* 0x000e620000201400 */
[----:B--2---:R-:W-:Y:S01]  /*a060*/  IADD3 R2, R0, 0x29, RZ ;  /* 0x0000002900027810 */ /* 0x004fe20007ffe0ff */
[----:B----4-:R-:W-:Y:S01]  /*a070*/  HMMA.16816.F32.BF16 R28, R4, R172, R28 ;  /* 0x000000ac041c723c */ /* 0x010fe2000004181c */
[----:B---3--:R-:W-:Y:S01]  /*a080*/  FFMA.FTZ R20, R18, UR4, R176 ;  /* 0x0000000412147c23 */ /* 0x008fe200080100b0 */
[----:B------:R-:W-:-:S04]  /*a090*/  IADD3 R9, R0, 0x30, RZ ;  /* 0x0000003000097810 */ /* 0x000fc80007ffe0ff */
[----:B------:R-:W2:Y:S01]  /*a0a0*/  I2F R11, R2 ;  /* 0x00000002000b7306 */ /* 0x000ea20000201400 */
[----:B------:R-:W-:Y:S01]  /*a0b0*/  FSEL R170, R19, -INF , !P2 ;  /* 0xff80000013aa7808 */ /* 0x000fe20005000000 */
[----:B------:R-:W-:Y:S01]  /*a0c0*/  FFMA.FTZ R8, R18, UR4, R178 ;  /* 0x0000000412087c23 */ /* 0x000fe200080100b2 */
[----:B------:R-:W-:Y:S02]  /*a0d0*/  FSEL R238, R20, -INF , !P1 ;  /* 0xff80000014ee7808 */ /* 0x000fe40004800000 */
[CC--:B------:R-:W-:Y:S02]  /*a0e0*/  ISETP.GE.AND P2, PT, R12.reuse, R16.reuse, PT ;  /* 0x000000100c00720c */ /* 0x0c0fe40003f46270 */
[----:B------:R-:W-:Y:S02]  /*a0f0*/  ISETP.GE.AND P1, PT, R12, R17, PT ;  /* 0x000000110c00720c */ /* 0x000fe40003f26270 */
[----:B------:R-:W3:Y:S01]  /*a100*/  I2F R12, R9 ;  /* 0x00000009000c7306 */ /* 0x000ee20000201400 */
[----:B-1----:R-:W-:Y:S01]  /*a110*/  FFMA.FTZ R18, R15, UR4, R177 ;  /* 0x000000040f127c23 */ /* 0x002fe200080100b1 */
[----:B------:R-:W-:Y:S01]  /*a120*/  FSEL R248, R8, -INF , !P0 ;  /* 0xff80000008f87808 */ /* 0x000fe20004000000 */
[----:B------:R-:W-:Y:S01]  /*a130*/  FFMA.FTZ R10, R14, UR4, R32 ;  /* 0x000000040e0a7c23 */ /* 0x000fe20008010020 */
[----:B------:R-:W-:Y:S01]  /*a140*/  ISETP.GE.AND P0, PT, R13, R16, PT ;  /* 0x000000100d00720c */ /* 0x000fe20003f06270 */
[----:B------:R-:W-:Y:S01]  /*a150*/  FFMA.FTZ R15, R15, UR4, R179 ;  /* 0x000000040f0f7c23 */ /* 0x000fe200080100b3 */
[----:B------:R-:W-:Y:S01]  /*a160*/  IADD3 R8, R0, 0x31, RZ ;  /* 0x0000003100087810 */ /* 0x000fe20007ffe0ff */
[----:B------:R-:W-:Y:S01]  /*a170*/  HMMA.16816.F32.BF16 R20, R4, R174, R24 ;  /* 0x000000ae0414723c */ /* 0x000fe20000041818 */
[----:B------:R-:W-:-:S02]  /*a180*/  FSEL R239, R10, -INF , !P0 ;  /* 0xff8000000aef7808 */ /* 0x000fc40004000000 */
[----:B------:R-:W-:Y:S01]  /*a190*/  FSEL R249, R15, -INF , !P1 ;  /* 0xff8000000ff97808 */ /* 0x000fe20004800000 */
[----:B------:R-:W1:Y:S01]  /*a1a0*/  I2F R10, R8 ;  /* 0x00000008000a7306 */ /* 0x000e620000201400 */
[C---:B------:R-:W-:Y:S02]  /*a1b0*/  ISETP.GE.AND P1, PT, R2.reuse, R16, PT ;  /* 0x000000100200720c */ /* 0x040fe40003f26270 */
[-C--:B------:R-:W-:Y:S01]  /*a1c0*/  ISETP.GE.AND P0, PT, R2, R17.reuse, PT ;  /* 0x000000110200720c */ /* 0x080fe20003f06270 */
[----:B--2---:R-:W-:Y:S01]  /*a1d0*/  FFMA.FTZ R5, R11, UR4, R33 ;  /* 0x000000040b057c23 */ /* 0x004fe20008010021 */
[----:B------:R-:W-:Y:S01]  /*a1e0*/  IADD3 R2, R0, 0x38, RZ ;  /* 0x0000003800027810 */ /* 0x000fe20007ffe0ff */
[----:B------:R-:W-:Y:S01]  /*a1f0*/  FFMA.FTZ R14, R14, UR4, R34 ;  /* 0x000000040e0e7c23 */ /* 0x000fe20008010022 */
[----:B------:R-:W-:Y:S02]  /*a200*/  FSEL R171, R18, -INF , !P2 ;  /* 0xff80000012ab7808 */ /* 0x000fe40005000000 */
[----:B------:R-:W2:Y:S01]  /*a210*/  I2F R4, R2 ;  /* 0x0000000200047306 */ /* 0x000ea20000201400 */
[----:B------:R-:W-:Y:S01]  /*a220*/  FSEL R34, R5, -INF , !P1 ;  /* 0xff80000005227808 */ /* 0x000fe20004800000 */
[----:B---3--:R-:W-:Y:S01]  /*a230*/  FFMA.FTZ R5, R12, UR4, R30 ;  /* 0x000000040c057c23 */ /* 0x008fe2000801001e */
[----:B------:R-:W-:-:S02]  /*a240*/  ISETP.GE.AND P2, PT, R13, R17, PT ;  /* 0x000000110d00720c */ /* 0x000fc40003f46270 */
[----:B------:R-:W-:Y:S01]  /*a250*/  ISETP.GE.AND P1, PT, R9, R17, PT ;  /* 0x000000110900720c */ /* 0x000fe20003f26270 */
[----:B------:R-:W-:Y:S01]  /*a260*/  FFMA.FTZ R6, R11, UR4, R35 ;  /* 0x000000040b067c23 */ /* 0x000fe20008010023 */
[----:B------:R-:W-:Y:S01]  /*a270*/  FSEL R35, R14, -INF , !P2 ;  /* 0xff8000000e237808 */ /* 0x000fe20005000000 */
[----:B------:R-:W-:Y:S01]  /*a280*/  FFMA.FTZ R7, R12, UR4, R28 ;  /* 0x000000040c077c23 */ /* 0x000fe2000801001c */
[----:B------:R-:W-:Y:S02]  /*a290*/  FSEL R183, R5, -INF , !P1 ;  /* 0xff80000005b77808 */ /* 0x000fe40004800000 */
[-C--:B------:R-:W-:Y:S01]  /*a2a0*/  ISETP.GE.AND P2, PT, R9, R16.reuse, PT ;  /* 0x000000100900720c */ /* 0x080fe20003f46270 */
[----:B------:R3:W4:Y:S01]  /*a2b0*/  I2F R5, R0 ;  /* 0x0000000000057306 */ /* 0x0007220000201400 */
[----:B------:R-:W-:Y:S01]  /*a2c0*/  FSEL R242, R6, -INF , !P0 ;  /* 0xff80000006f27808 */ /* 0x000fe20004000000 */
[----:B-1----:R-:W-:Y:S01]  /*a2d0*/  FFMA.FTZ R6, R10, UR4, R29 ;  /* 0x000000040a067c23 */ /* 0x002fe2000801001d */
[----:B------:R-:W-:Y:S01]  /*a2e0*/  ISETP.GE.AND P0, PT, R8, R16, PT ;  /* 0x000000100800720c */ /* 0x000fe20003f06270 */
[----:B------:R-:W-:Y:S01]  /*a2f0*/  FFMA.FTZ R10, R10, UR4, R31 ;  /* 0x000000040a0a7c23 */ /* 0x000fe2000801001f */
[----:B------:R-:W-:-:S02]  /*a300*/  FSEL R181, R7, -INF , !P2 ;  /* 0xff80000007b57808 */ /* 0x000fc40005000000 */
[-C--:B------:R-:W-:Y:S02]  /*a310*/  ISETP.GE.AND P2, PT, R8, R17.reuse, PT ;  /* 0x000000110800720c */ /* 0x080fe40003f46270 */
[----:B------:R-:W-:Y:S01]  /*a320*/  FSEL R173, R6, -INF , !P0 ;  /* 0xff80000006ad7808 */ /* 0x000fe20004000000 */
[----:B--2---:R-:W-:Y:S01]  /*a330*/  FFMA.FTZ R6, R4, UR4, R20 ;  /* 0x0000000404067c23 */ /* 0x004fe20008010014 */
[----:B------:R-:W-:Y:S02]  /*a340*/  FSEL R195, R10, -INF , !P2 ;  /* 0xff8000000ac37808 */ /* 0x000fe40005000000 */
[-C--:B------:R-:W-:Y:S02]  /*a350*/  ISETP.GE.AND P2, PT, R2, R16.reuse, PT ;  /* 0x000000100200720c */ /* 0x080fe40003f46270 */
[C---:B------:R-:W-:Y:S02]  /*a360*/  ISETP.GE.AND P1, PT, R0.reuse, R16, PT ;  /* 0x000000100000720c */ /* 0x040fe40003f26270 */
[----:B------:R-:W-:Y:S01]  /*a370*/  ISETP.GE.AND P0, PT, R0, R17, PT ;  /* 0x000000110000720c */ /* 0x000fe20003f06270 */
[----:B------:R-:W-:Y:S01]  /*a380*/  FFMA.FTZ R7, R4, UR4, R22 ;  /* 0x0000000404077c23 */ /* 0x000fe20008010016 */
[----:B---3--:R-:W-:-:S02]  /*a390*/  IADD3 R0, R0, 0x39, RZ ;  /* 0x0000003900007810 */ /* 0x008fc40007ffe0ff */
[----:B------:R-:W-:Y:S02]  /*a3a0*/  FSEL R175, R6, -INF , !P2 ;  /* 0xff80000006af7808 */ /* 0x000fe40005000000 */
[----:B------:R-:W-:Y:S01]  /*a3b0*/  ISETP.GE.AND P2, PT, R2, R17, PT ;  /* 0x000000110200720c */ /* 0x000fe20003f46270 */
[C---:B----4-:R-:W-:Y:S01]  /*a3c0*/  FFMA.FTZ R2, R5.reuse, UR4, R224 ;  /* 0x0000000405027c23 */ /* 0x050fe200080100e0 */
[----:B------:R-:W1:Y:S01]  /*a3d0*/  I2F R4, R0 ;  /* 0x0000000000047306 */ /* 0x000e620000201400 */
[----:B------:R-:W-:Y:S01]  /*a3e0*/  FFMA.FTZ R5, R5, UR4, R226 ;  /* 0x0000000405057c23 */ /* 0x000fe200080100e2 */
[----:B------:R-:W-:Y:S02]  /*a3f0*/  FSEL R226, R7, -INF , !P2 ;  /* 0xff80000007e27808 */ /* 0x000fe40005000000 */
[----:B------:R-:W-:Y:S02]  /*a400*/  ISETP.GE.AND P2, PT, R0, R16, PT ;  /* 0x000000100000720c */ /* 0x000fe40003f46270 */
[----:B------:R-:W-:-:S02]  /*a410*/  FSEL R16, R2, -INF , !P1 ;  /* 0xff80000002107808 */ /* 0x000fc40004800000 */
[----:B------:R-:W-:Y:S02]  /*a420*/  ISETP.GE.AND P1, PT, R0, R17, PT ;  /* 0x000000110000720c */ /* 0x000fe40003f26270 */
[----:B------:R-:W-:Y:S02]  /*a430*/  FSEL R17, R5, -INF , !P0 ;  /* 0xff80000005117808 */ /* 0x000fe40004000000 */
[----:B------:R-:W-:Y:S01]  /*a440*/  PLOP3.LUT P0, PT, PT, PT, UP0, 0x80, 0x0 ;  /* 0x000000000000781c */ /* 0x000fe20003f0f008 */
[C---:B-1----:R-:W-:Y:S02]  /*a450*/  FFMA.FTZ R0, R4.reuse, UR4, R21 ;  /* 0x0000000404007c23 */ /* 0x042fe40008010015 */
[----:B------:R-:W-:-:S03]  /*a460*/  FFMA.FTZ R4, R4, UR4, R23 ;  /* 0x0000000404047c23 */ /* 0x000fc60008010017 */
[----:B------:R-:W-:Y:S02]  /*a470*/  FSEL R252, R0, -INF , !P2 ;  /* 0xff80000000fc7808 */ /* 0x000fe40005000000 */
[----:B------:R-:W-:-:S05]  /*a480*/  FSEL R194, R4, -INF , !P1 ;  /* 0xff80000004c27808 */ /* 0x000fca0004800000 */
[----:B------:R-:W-:Y:S05]  /*a490*/  @!P0 BRA `(.L_x_434) ;  /* 0x0000088000008947 */ /* 0x000fea0003800000 */
[----:B------:R-:W2:Y:S04]  /*a4a0*/  LDL.64 R246, [R1+0x30] ;  /* 0x0000300001f67983 */ /* 0x000ea80000100a00 */
[----:B------:R-:W3:Y:S01]  /*a4b0*/  LDL.64 R244, [R1+0x18] ;  /* 0x0000180001f47983 */ /* 0x000ee20000100a00 */
[----:B------:R-:W-:Y:S01]  /*a4c0*/  UIADD3 UR37, UR9, -0x3, URZ ;  /* 0xfffffffd09257890 */ /* 0x000fe2000fffe03f */
[----:B------:R-:W-:Y:S01]  /*a4d0*/  BSSY B0, `(.L_x_435) ;  /* 0x0000083000007945 */ /* 0x000fe20003800000 */
[----:B------:R-:W-:Y:S01]  /*a4e0*/  ULDC.64 UR6, c[0x0][0x198] ;  /* 0x0000660000067ab9 */ /* 0x000fe20000000a00 */
[----:B------:R1:W-:Y:S01]  /*a4f0*/  @P6 STS.128 [R223+0x8000], RZ ;  /* 0x008000ffdf006388 */ /* 0x0003e20000000c00 */
[----:B------:R-:W-:Y:S02]  /*a500*/  USHF.R.S32.HI UR36, URZ, 0x1f, UR37 ;  /* 0x0000001f3f247899 */ /* 0x000fe40008011425 */
[----:B------:R-:W-:-:S02]  /*a510*/  UIMAD.WIDE.U32 UR38, UR37, UR6, URZ ;  /* 0x00000006252672a5 */ /* 0x000fc4000f8e003f */
[----:B------:R-:W-:-:S04]  /*a520*/  UIMAD UR36, UR36, UR6, URZ ;  /* 0x00000006242472a4 */ /* 0x000fc8000f8e023f */
[----:B------:R-:W-:Y:S01]  /*a530*/  UIMAD UR7, UR37, UR7, UR36 ;  /* 0x00000007250772a4 */ /* 0x000fe2000f8e0224 */
[----:B------:R-:W-:Y:S02]  /*a540*/  IMAD.U32 R4, RZ, RZ, UR38 ;  /* 0x00000026ff047e24 */ /* 0x000fe4000f8e00ff */
[----:B------:R-:W-:Y:S01]  /*a550*/  IMAD.U32 R5, RZ, RZ, UR39 ;  /* 0x00000027ff057e24 */ /* 0x000fe2000f8e00ff */
[----:B------:R-:W-:-:S06]  /*a560*/  UIADD3 UR7, UR39, UR7, URZ ;  /* 0x0000000727077290 */ /* 0x000fcc000fffe03f */
[----:B------:R-:W-:Y:S01]  /*a570*/  IMAD.U32 R2, RZ, RZ, UR7 ;  /* 0x00000007ff027e24 */ /* 0x000fe2000f8e00ff */
[----:B--2---:R-:W-:-:S04]  /*a580*/  LEA R0, P1, R4, R246, 0x6 ;  /* 0x000000f604007211 */ /* 0x004fc800078230ff */
[----:B------:R-:W-:Y:S02]  /*a590*/  @!P6 LEA R6, P2, R0, c[0x0][0x168], 0x1 ;  /* 0x00005a000006ea11 */ /* 0x000fe400078408ff */
[----:B---3--:R-:W-:Y:S02]  /*a5a0*/  LEA.HI.X R4, R4, R245, R2, 0x6, P1 ;  /* 0x000000f504047211 */ /* 0x008fe400008f3402 */
        /* <DEDUP_REMOVED lines=40> */
[C---:B------:R-:W-:Y:S02]  /*a830*/  IADD3 R0, P1, R2.reuse, UR27, RZ ;  /* 0x0000001b02007c10 */ /* 0x040fe4000ff3e0ff */
[C---:B-----5:R-:W-:Y:S01]  /*a840*/  @!P3 LEA R10, P2, R2.reuse, c[0x0][0x168], 0x1 ;  /* 0x00005a00020aba11 */ /* 0x060fe200078408ff */
[----:B------:R-:W-:Y:S01]  /*a850*/  @!PT LDS RZ, [RZ] ;  /* 0x00000000fffff984 */ /* 0x000fe20000000800 */
[----:B------:R-:W-:Y:S01]  /*a860*/  @!PT LDS RZ, [RZ] ;  /* 0x00000000fffff984 */ /* 0x000fe20000000800 */
[----:B------:R-:W-:Y:S01]  /*a870*/  @!PT LDS RZ, [RZ] ;  /* 0x00000000fffff984 */ /* 0x000fe20000000800 */
[----:B------:R3:W-:Y:S03]  /*a880*/  @!P5 LDGSTS.E.BYPASS.LTC128B.128 [R223+0xa800], [R6.64+0x80] ;  /* 0x0a80008006dfdfae */ /* 0x0007e6000b901d56 */
[----:B------:R-:W-:Y:S01]  /*a890*/  @!P3 LEA.HI.X R11, R2, c[0x0][0x16c], R4, 0x1, P2 ;  /* 0x00005b00020bba11 */ /* 0x000fe200010f0c04 */
[----:B------:R1:W-:Y:S01]  /*a8a0*/  @P4 STS.128 [R223+0xc800], RZ ;  /* 0x00c800ffdf004388 */ /* 0x0003e20000000c00 */
[----:B------:R-:W-:-:S03]  /*a8b0*/  IADD3.X R4, R4, UR28, RZ, P1, !PT ;  /* 0x0000001c04047c10 */ /* 0x000fc60008ffe4ff */
        /* <DEDUP_REMOVED lines=11> */
[C-C-:B------:R-:W-:Y:S02]  /*a970*/  @!P6 LEA.HI.X R9, R0.reuse, c[0x0][0x16c], R4.reuse, 0x1, P2 ;  /* 0x00005b000009ea11 */ /* 0x140fe400010f0c04 */
[C---:B------:R-:W-:Y:S02]  /*a980*/  @!P4 LEA R14, P2, R0.reuse, c[0x0][0x168], 0x1 ;  /* 0x00005a00000eca11 */ /* 0x040fe400078408ff */
[C---:B---3--:R-:W-:Y:S01]  /*a990*/  @!P5 LEA R6, P1, R0.reuse, c[0x0][0x168], 0x1 ;  /* 0x00005a000006da11 */ /* 0x048fe200078208ff */
[----:B------:R-:W-:Y:S01]  /*a9a0*/  @!PT LDS RZ, [RZ] ;  /* 0x00000000fffff984 */ /* 0x000fe20000000800 */
[----:B------:R-:W-:Y:S01]  /*a9b0*/  @!PT LDS RZ, [RZ] ;  /* 0x00000000fffff984 */ /* 0x000fe20000000800 */
[----:B------:R-:W-:Y:S01]  /*a9c0*/  @!PT LDS RZ, [RZ] ;  /* 0x00000000fffff984 */ /* 0x000fe20000000800 */
[----:B------:R2:W-:Y:S01]  /*a9d0*/  @!P6 LDGSTS.E.BYPASS.LTC128B.128 [R223+0x9000], [R8.64] ;  /* 0x0900000008dfefae */ /* 0x0005e2000b901d56 */
[C-C-:B------:R-:W-:Y:S02]  /*a9e0*/  @!P4 LEA.HI.X R15, R0.reuse, c[0x0][0x16c], R4.reuse, 0x1, P2 ;  /* 0x00005b00000fca11 */ /* 0x140fe400010f0c04 */
[C---:B------:R-:W-:Y:S01]  /*a9f0*/  @!P5 LEA.HI.X R7, R0.reuse, c[0x0][0x16c], R4, 0x1, P1 ;  /* 0x00005b000007da11 */ /* 0x040fe200008f0c04 */
[----:B------:R1:W-:Y:S01]  /*aa00*/  @P5 STS.128 [R223+0xb000], RZ ;  /* 0x00b000ffdf005388 */ /* 0x0003e20000000c00 */
[----:B------:R-:W-:-:S02]  /*aa10*/  IADD3 R2, P2, R0, UR27, RZ ;  /* 0x0000001b00027c10 */ /* 0x000fc4000ff5e0ff */
[C---:B----4-:R-:W-:Y:S01]  /*aa20*/  @!P3 LEA R12, P1, R0.reuse, c[0x0][0x168], 0x1 ;  /* 0x00005a00000cba11 */ /* 0x050fe200078208ff */
[----:B------:R-:W-:Y:S01]  /*aa30*/  @!PT LDS RZ, [RZ] ;  /* 0x00000000fffff984 */ /* 0x000fe20000000800 */
[----:B------:R-:W-:Y:S01]  /*aa40*/  @!PT LDS RZ, [RZ] ;  /* 0x00000000fffff984 */ /* 0x000fe20000000800 */
[----:B------:R-:W-:Y:S01]  /*aa50*/  @!PT LDS RZ, [RZ] ;  /* 0x00000000fffff984 */ /* 0x000fe20000000800 */
[----:B------:R3:W-:Y:S03]  /*aa60*/  @!P5 LDGSTS.E.BYPASS.LTC128B.128 [R223+0xb000], [R6.64+0x80] ;  /* 0x0b00008006dfdfae */ /* 0x0007e6000b901d56 */
[----:B------:R-:W-:Y:S01]  /*aa70*/  @!P3 LEA.HI.X R13, R0, c[0x0][0x16c], R4, 0x1, P1 ;  /* 0x00005b00000dba11 */ /* 0x000fe200008f0c04 */
[----:B------:R1:W-:Y:S01]  /*aa80*/  @P4 STS.128 [R223+0xd000], RZ ;  /* 0x00d000ffdf004388 */ /* 0x0003e20000000c00 */
[----:B------:R-:W-:Y:S02]  /*aa90*/  IADD3.X R4, R4, UR28, RZ, P2, !PT ;  /* 0x0000001c04047c10 */ /* 0x000fe400097fe4ff */
[C---:B-----5:R-:W-:Y:S01]  /*aaa0*/  @!P6 LEA R10, P1, R2.reuse, c[0x0][0x168], 0x1 ;  /* 0x00005a00020aea11 */ /* 0x060fe200078208ff */
[----:B------:R-:W-:Y:S01]  /*aab0*/  @!PT LDS RZ, [RZ] ;  /* 0x00000000fffff984 */ /* 0x000fe20000000800 */
[----:B------:R-:W-:Y:S01]  /*aac0*/  @!PT LDS RZ, [RZ] ;  /* 0x00000000fffff984 */ /* 0x000fe20000000800 */
[----:B------:R-:W-:Y:S01]  /*aad0*/  @!PT LDS RZ, [RZ] ;  /* 0x00000000fffff984 */ /* 0x000fe20000000800 */
[----:B------:R1:W-:Y:S03]  /*aae0*/  @!P4 LDGSTS.E.BYPASS.LTC128B.128 [R223+0xd000], [R14.64+0x100] ;  /* 0x0d0001000edfcfae */ /* 0x0003e6000b901d56 */
[C---:B------:R-:W-:Y:S01]  /*aaf0*/  @!P6 LEA.HI.X R11, R2.reuse, c[0x0][0x16c], R4, 0x1, P1 ;  /* 0x00005b00020bea11 */ /* 0x040fe200008f0c04 */
        /* <DEDUP_REMOVED lines=32> */
.L_x_436:
[----:B------:R-:W-:Y:S05]  /*ad00*/  BSYNC B0 ;  /* 0x0000000000007941 */ /* 0x000fea0003800000 */
.L_x_435:
[----:B------:R-:W0:Y:S02]  /*ad10*/  LDGDEPBAR ;  /* 0x00000000000079af */ /* 0x000e240000000000 */
.L_x_434:
[----:B-1----:R-:W2:Y:S01]  /*ad20*/  LDL R9, [R1+0x38] ;  /* 0x0000380001097983 */ /* 0x002ea20000100800 */
[----:B------:R-:W-:-:S03]  /*ad30*/  MOV R224, R195 ;  /* 0x000000c300e07202 */ /* 0x000fc60000000f00 */
[----:B------:R-:W3:Y:S04]  /*ad40*/  LDL R5, [R1+0x48] ;  /* 0x0000480001057983 */ /* 0x000ee80000100800 */
[----:B------:R-:W4:Y:S01]  /*ad50*/  LDL R6, [R1+0x58] ;  /* 0x0000580001067983 */ /* 0x000f220000100800 */
        /* <DEDUP_REMOVED lines=34> */
[----:B------:R-:W1:Y:S01]  /*af80*/  SHFL.BFLY PT, R7, R2, 0x2, 0x1f ;  /* 0x0c401f0002077f89 */ /* 0x000e6200000e0000 */
[----:B------:R-:W-:-:S03]  /*af90*/  USHF.L.U32 UR7, UR30, 0x1, URZ ;  /* 0x000000011e077899 */ /* 0x000fc6000800063f */
[----:B------:R-:W1:Y:S03]  /*afa0*/  SHFL.BFLY PT, R8, R0, 0x1, 0x1f ;  /* 0x0c201f0000087f89 */ /* 0x000e6600000e0000 */
[----:B------:R-:W-:Y:S01]  /*afb0*/  IMAD.U32 R4, RZ, RZ, UR7 ;  /* 0x00000007ff047e24 */ /* 0x000fe2000f8e00ff */
[----:B------:R-:W-:Y:S01]  /*afc0*/  UIADD3 UR6, UR24, -0x61c88647, URZ ;  /* 0x9e3779b918067890 */ /* 0x000fe2000fffe03f */
[----:B-1----:R-:W-:Y:S02]  /*afd0*/  FMNMX.FTZ R2, R2, R7, !PT ;  /* 0x0000000702027209 */ /* 0x002fe40007810000 */
[----:B------:R-:W-:-:S04]  /*afe0*/  FMNMX.FTZ R168, R0, R8, !PT ;  /* 0x0000000800a87209 */ /* 0x000fc80007810000 */
[C---:B------:R-:W-:Y:S01]  /*aff0*/  FSETP.NEU.FTZ.AND P2, PT, R168.reuse, -INF , PT ;  /* 0xff800000a800780b */ /* 0x040fe20003f5d000 */
[----:B------:R-:W-:-:S05]  /*b000*/  FMUL.FTZ R8, R168, c[0x0][0x23c] ;  /* 0x00008f00a8087a20 */ /* 0x000fca0000410000 */
[----:B------:R-:W-:Y:S01]  /*b010*/  FSEL R8, R8, RZ, P2 ;  /* 0x000000ff08087208 */ /* 0x000fe20001000000 */
[----:B------:R-:W-:Y:S04]  /*b020*/  STL [R1+0x78], R207 ;  /* 0x000078cf01007387 */ /* 0x000fe80000100800 */
[----:B------:R-:W-:Y:S04]  /*b030*/  STL [R1+0x74], R206 ;  /* 0x000074ce01007387 */ /* 0x000fe80000100800 */
[----:B------:R-:W-:Y:S04]  /*b040*/  STL [R1+0x70], R205 ;  /* 0x000070cd01007387 */ /* 0x000fe80000100800 */
[----:B------:R-:W-:Y:S01]  /*b050*/  STL [R1+0x6c], R204 ;  /* 0x00006ccc01007387 */ /* 0x000fe20000100800 */
[----:B--2---:R-:W-:-:S05]  /*b060*/  IMAD.WIDE.U32 R176, R9, -0x326172a9, RZ ;  /* 0xcd9e8d5709b07825 */ /* 0x004fca00078e00ff */
[----:B---3--:R-:W-:Y:S01]  /*b070*/  LOP3.LUT R5, R177, R5, RZ, 0x3c, !PT ;  /* 0x00000005b1057212 */ /* 0x008fe200078e3cff */
[----:B----4-:R-:W-:-:S04]  /*b080*/  IMAD.WIDE.U32 R26, R6, -0x2daee0ad, RZ ;  /* 0xd2511f53061a7825 */ /* 0x010fc800078e00ff */
[----:B------:R-:W-:Y:S01]  /*b090*/  IMAD.WIDE.U32 R32, R5, -0x2daee0ad, RZ ;  /* 0xd2511f5305207825 */ /* 0x000fe200078e00ff */
[----:B------:R-:W-:-:S04]  /*b0a0*/  LOP3.LUT R4, R27, UR25, R4, 0x96, !PT ;  /* 0x000000191b047c12 */ /* 0x000fc8000f8e9604 */
[----:B------:R-:W-:Y:S01]  /*b0b0*/  LOP3.LUT R6, R33, UR19, R26, 0x96, !PT ;  /* 0x0000001321067c12 */ /* 0x000fe2000f8e961a */
[----:B------:R-:W-:-:S04]  /*b0c0*/  IMAD.WIDE.U32 R4, R4, -0x326172a9, RZ ;  /* 0xcd9e8d5704047825 */ /* 0x000fc800078e00ff */
[----:B------:R-:W-:Y:S01]  /*b0d0*/  IMAD.WIDE.U32 R30, R6, -0x326172a9, RZ ;  /* 0xcd9e8d57061e7825 */ /* 0x000fe200078e00ff */
[----:B------:R-:W-:Y:S01]  /*b0e0*/  LOP3.LUT R5, R5, UR6, R176, 0x96, !PT ;  /* 0x0000000605057c12 */ /* 0x000fe2000f8e96b0 */
[----:B------:R-:W1:Y:S03]  /*b0f0*/  SHFL.BFLY PT, R9, R2, 0x1, 0x1f ;  /* 0x0c201f0002097f89 */ /* 0x000e6600000e0000 */
[----:B------:R-:W-:Y:S01]  /*b100*/  LOP3.LUT R10, R31, UR18, R4, 0x96, !PT ;  /* 0x000000121f0a7c12 */ /* 0x000fe2000f8e9604 */
[----:B------:R-:W-:-:S04]  /*b110*/  IMAD.WIDE.U32 R4, R5, -0x2daee0ad, RZ ;  /* 0xd2511f5305047825 */ /* 0x000fc800078e00ff */
[----:B------:R-:W-:Y:S01]  /*b120*/  IMAD.WIDE.U32 R10, R10, -0x2daee0ad, RZ ;  /* 0xd2511f530a0a7825 */ /* 0x000fe200078e00ff */
[----:B------:R-:W-:-:S04]  /*b130*/  LOP3.LUT R5, R5, UR35, R32, 0x96, !PT ;  /* 0x0000002305057c12 */ /* 0x000fc8000f8e9620 */
[----:B------:R-:W-:Y:S01]  /*b140*/  LOP3.LUT R0, R11, UR33, R4, 0x96, !PT ;  /* 0x000000210b007c12 */ /* 0x000fe2000f8e9604 */
[----:B------:R-:W-:-:S04]  /*b150*/  IMAD.WIDE.U32 R4, R5, -0x326172a9, RZ ;  /* 0xcd9e8d5705047825 */ /* 0x000fc800078e00ff */
[----:B------:R-:W-:Y:S02]  /*b160*/  FFMA.FTZ R6, R16, c[0x0][0x23c], -R8 ;  /* 0x00008f0010067a23 */ /* 0x000fe40000010808 */
[----:B------:R-:W-:Y:S02]  /*b170*/  IMAD.WIDE.U32 R22, R0, -0x326172a9, RZ ;  /* 0xcd9e8d5700167825 */ /* 0x000fe400078e00ff */
[----:B------:R2:W-:Y:S03]  /*b180*/  MUFU.EX2 R179, R6 ;  /* 0x0000000600b37308 */ /* 0x0005e60000000800 */
[----:B------:R-:W-:Y:S01]  /*b190*/  LOP3.LUT R4, R23, UR32, R4, 0x96, !PT ;  /* 0x0000002017047c12 */ /* 0x000fe2000f8e9604 */
[----:B------:R-:W-:Y:S01]  /*b1a0*/  FFMA.FTZ R0, R150, c[0x0][0x23c], -R8 ;  /* 0x00008f0096007a23 */ /* 0x000fe20000010808 */
[----:B-1----:R-:W-:-:S03]  /*b1b0*/  FMNMX.FTZ R150, R2, R9, !PT ;  /* 0x0000000902967209 */ /* 0x002fc60007810000 */
[----:B------:R-:W-:Y:S01]  /*b1c0*/  IMAD.WIDE.U32 R24, R4, -0x2daee0ad, RZ ;  /* 0xd2511f5304187825 */ /* 0x000fe200078e00ff */
[----:B--2---:R-:W-:Y:S01]  /*b1d0*/  LOP3.LUT R6, R5, UR34, R30, 0x96, !PT ;  /* 0x0000002205067c12 */ /* 0x004fe2000f8e961e */
[----:B------:R1:W2:Y:S04]  /*b1e0*/  MUFU.EX2 R180, R0 ;  /* 0x0000000000b47308 */ /* 0x0002a80000000800 */
[----:B------:R-:W-:Y:S01]  /*b1f0*/  IMAD.WIDE.U32 R6, R6, -0x2daee0ad, RZ ;  /* 0xd2511f5306067825 */ /* 0x000fe200078e00ff */
[----:B------:R-:W-:-:S03]  /*b200*/  FSETP.NEU.FTZ.AND P1, PT, R150, -INF , PT ;  /* 0xff8000009600780b */ /* 0x000fc60003f3d000 */
[----:B------:R-:W-:Y:S01]  /*b210*/  FMUL.FTZ R9, R150, c[0x0][0x23c] ;  /* 0x00008f0096097a20 */ /* 0x000fe20000410000 */
[----:B------:R-:W-:Y:S02]  /*b220*/  LOP3.LUT R4, R25, UR16, R6, 0x96, !PT ;  /* 0x0000001019047c12 */ /* 0x000fe4000f8e9606 */
[----:B------:R-:W-:Y:S01]  /*b230*/  LOP3.LUT R6, R7, UR31, R10, 0x96, !PT ;  /* 0x0000001f07067c12 */ /* 0x000fe2000f8e960a */
[----:B-1----:R-:W-:Y:S01]  /*b240*/  FFMA.FTZ R0, R151, c[0x0][0x23c], -R8 ;  /* 0x00008f0097007a23 */ /* 0x002fe20000010808 */
[----:B------:R-:W-:Y:S01]  /*b250*/  FSEL R9, R9, RZ, P1 ;  /* 0x000000ff09097208 */ /* 0x000fe20000800000 */
[----:B------:R-:W-:Y:S02]  /*b260*/  IMAD.WIDE.U32 R4, R4, -0x326172a9, RZ ;  /* 0xcd9e8d5704047825 */ /* 0x000fe400078e00ff */
[----:B------:R1:W-:Y:S01]  /*b270*/  MUFU.EX2 R174, R0 ;  /* 0x0000000000ae7308 */ /* 0x0003e20000000800 */
[----:B------:R-:W-:Y:S01]  /*b280*/  UIADD3 UR19, UR24, -0x4ab325aa, URZ ;  /* 0xb54cda5618137890 */ /* 0x000fe2000fffe03f */
[----:B------:R-:W-:-:S02]  /*b290*/  FFMA.FTZ R2, R17, c[0x0][0x23c], -R9 ;  /* 0x00008f0011027a23 */ /* 0x000fc40000010809 */
[----:B------:R-:W-:Y:S01]  /*b2a0*/  IMAD.WIDE.U32 R20, R6, -0x326172a9, RZ ;  /* 0xcd9e8d5706147825 */ /* 0x000fe200078e00ff */
[----:B------:R-:W-:Y:S01]  /*b2b0*/  LOP3.LUT R7, R4, 0xff, RZ, 0xc0, !PT ;  /* 0x000000ff04077812 */ /* 0x000fe200078ec0ff */
[----:B------:R-:W3:Y:S02]  /*b2c0*/  LDSM.16.MT88.4 R16, [R197+0x10000] ;  /* 0x01000000c510783b */ /* 0x000ee40000004200 */
[----:B------:R-:W-:Y:S01]  /*b2d0*/  MUFU.EX2 R178, R2 ;  /* 0x0000000200b27308 */ /* 0x000fe20000000800 */
[----:B-1----:R-:W-:-:S07]  /*b2e0*/  FFMA.FTZ R0, R149, c[0x0][0x23c], -R8 ;  /* 0x00008f0095007a23 */ /* 0x002fce0000010808 */
[----:B------:R1:W4:Y:S01]  /*b2f0*/  MUFU.EX2 R149, R0 ;  /* 0x0000000000957308 */ /* 0x0003220000000800 */
[----:B------:R-:W-:Y:S01]  /*b300*/  FFMA.FTZ R6, R193, c[0x0][0x23c], -R9 ;  /* 0x00008f00c1067a23 */ /* 0x000fe20000010809 */
[----:B------:R-:W-:Y:S02]  /*b310*/  SHF.R.U32.HI R10, RZ, 0x18, R4 ;  /* 0x00000018ff0a7819 */ /* 0x000fe40000011604 */
[----:B-1----:R-:W-:-:S04]  /*b320*/  LOP3.LUT R0, R4, 0xffff, RZ, 0xc0, !PT ;  /* 0x0000ffff04007812 */ /* 0x002fc800078ec0ff */
[----:B------:R-:W-:Y:S02]  /*b330*/  SHF.R.U32.HI R2, RZ, 0x8, R0 ;  /* 0x00000008ff027819 */ /* 0x000fe40000011600 */
[----:B------:R-:W-:Y:S02]  /*b340*/  LOP3.LUT R0, R5, UR19, R20, 0x96, !PT ;  /* 0x0000001305007c12 */ /* 0x000fe4000f8e9614 */
[----:B------:R-:W-:Y:S02]  /*b350*/  SHF.R.U32.HI R5, RZ, 0x10, R4 ;  /* 0x00000010ff057819 */ /* 0x000fe40000011604 */
[----:B------:R-:W-:Y:S02]  /*b360*/  PRMT R12, R7, 0x5410, R2 ;  /* 0x00005410070c7816 */ /* 0x000fe40000000002 */
[----:B------:R-:W-:Y:S02]  /*b370*/  LOP3.LUT R2, R0, 0xffff, RZ, 0xc0, !PT ;  /* 0x0000ffff00027812 */ /* 0x000fe400078ec0ff */
[----:B------:R-:W-:Y:S01]  /*b380*/  LOP3.LUT R4, R5, 0xff, RZ, 0xc0, !PT ;  /* 0x000000ff05047812 */ /* 0x000fe200078ec0ff */
[----:B------:R-:W-:Y:S01]  /*b390*/  FFMA.FTZ R5, R192, c[0x0][0x23c], -R9 ;  /* 0x00008f00c0057a23 */ /* 0x000fe20000010809 */
[----:B------:R1:W-:Y:S01]  /*b3a0*/  MUFU.EX2 R172, R6 ;  /* 0x0000000600ac7308 */ /* 0x0003e20000000800 */
[----:B------:R-:W-:-:S02]  /*b3b0*/  SHF.R.U32.HI R2, RZ, 0x8, R2 ;  /* 0x00000008ff027819 */ /* 0x000fc40000011602 */
[----:B------:R-:W-:-:S05]  /*b3c0*/  PRMT R11, R4, 0x5410, R10 ;  /* 0x00005410040b7816 */ /* 0x000fca000000000a */
[----:B------:R2:W-:Y:S01]  /*b3d0*/  MUFU.EX2 R204, R5 ;  /* 0x0000000500cc7308 */ /* 0x0005e20000000800 */
[----:B-1----:R-:W-:-:S04]  /*b3e0*/  LOP3.LUT R6, R0, 0xff, RZ, 0xc0, !PT ;  /* 0x000000ff00067812 */ /* 0x002fc800078ec0ff */
[----:B------:R-:W-:Y:S02]  /*b3f0*/  PRMT R10, R6, 0x5410, R2 ;  /* 0x00005410060a7816 */ /* 0x000fe40000000002 */
[----:B--2---:R-:W-:Y:S02]  /*b400*/  FSEL R5, R150, RZ, P1 ;  /* 0x000000ff96057208 */ /* 0x004fe40000800000 */
[----:B------:R-:W-:-:S03]  /*b410*/  SHF.R.U32.HI R2, RZ, 0x10, R0 ;  /* 0x00000010ff027819 */ /* 0x000fc60000011600 */
[----:B------:R-:W-:Y:S01]  /*b420*/  FADD.FTZ R5, R3, -R5 ;  /* 0x8000000503057221 */ /* 0x000fe20000010000 */
[----:B------:R-:W-:Y:S02]  /*b430*/  SHF.R.U32.HI R3, RZ, 0x18, R0 ;  /* 0x00000018ff037819 */ /* 0x000fe40000011600 */
[----:B------:R-:W-:Y:S02]  /*b440*/  FSEL R7, R168, RZ, P2 ;  /* 0x000000ffa8077208 */ /* 0x000fe40001000000 */
[----:B------:R-:W-:Y:S01]  /*b450*/  LOP3.LUT R0, R2, 0xff, RZ, 0xc0, !PT ;  /* 0x000000ff02007812 */ /* 0x000fe200078ec0ff */
[----:B------:R-:W-:Y:S01]  /*b460*/  FFMA.FTZ R4, R184, c[0x0][0x23c], -R9 ;  /* 0x00008f00b8047a23 */ /* 0x000fe20000010809 */
[----:B------:R-:W-:Y:S01]  /*b470*/  F2FP.BF16.PACK_AB R2, R180, R179 ;  /* 0x000000b3b402723e */ /* 0x000fe200000010ff */
[----:B------:R-:W-:Y:S01]  /*b480*/  FADD.FTZ R6, R148, -R7 ;  /* 0x8000000794067221 */ /* 0x000fe20000010000 */
[----:B------:R-:W-:Y:S01]  /*b490*/  PRMT R3, R0, 0x5410, R3 ;  /* 0x0000541000037816 */ /* 0x000fe20000000003 */
[----:B------:R-:W-:Y:S01]  /*b4a0*/  HSET2.LE.AND R0, R10, R251, PT ;  /* 0x000000fb0a007233 */ /* 0x000fe20003803000 */
[----:B------:R1:W2:Y:S01]  /*b4b0*/  MUFU.EX2 R148, R4 ;  /* 0x0000000400947308 */ /* 0x0002a20000000800 */
[----:B------:R-:W-:-:S02]  /*b4c0*/  FMUL.FTZ R6, R6, c[0x0][0x23c] ;  /* 0x00008f0006067a20 */ /* 0x000fc40000410000 */
[----:B------:R-:W-:-:S05]  /*b4d0*/  FMUL.FTZ R5, R5, c[0x0][0x23c] ;  /* 0x00008f0005057a20 */ /* 0x000fca0000410000 */
[----:B------:R-:W3:Y:S01]  /*b4e0*/  MUFU.EX2 R29, R6 ;  /* 0x00000006001d7308 */ /* 0x000ee20000000800 */
[----:B-1----:R-:W-:Y:S01]  /*b4f0*/  LOP3.LUT R4, R0, R2, RZ, 0xc0, !PT ;  /* 0x0000000200047212 */ /* 0x002fe200078ec0ff */
[----:B------:R-:W-:-:S06]  /*b500*/  HSET2.LE.AND R0, R12, R251, PT ;  /* 0x000000fb0c007233 */ /* 0x000fcc0003803000 */
[----:B------:R1:W1:Y:S01]  /*b510*/  MUFU.EX2 R28, R5 ;  /* 0x00000005001c7308 */ /* 0x0002620000000800 */
[----:B------:R-:W1:Y:S01]  /*b520*/  LDSM.16.MT88.4 R12, [R198+0x10000] ;  /* 0x01000000c60c783b */ /* 0x000e620000004200 */
[----:B------:R-:W-:Y:S01]  /*b530*/  HSET2.LE.AND R3, R3, R251, PT ;  /* 0x000000fb03037233 */ /* 0x000fe20003803000 */
[----:B----4-:R-:W-:Y:S02]  /*b540*/  F2FP.BF16.PACK_AB R2, R149, R174 ;  /* 0x000000ae9502723e */ /* 0x010fe400000010ff */
[----:B--2---:R-:W-:Y:S01]  /*b550*/  F2FP.BF16.PACK_AB R7, R148, R204 ;  /* 0x000000cc9407723e */ /* 0x004fe200000010ff */
[----:B---3--:R-:W-:Y:S01]  /*b560*/  FMUL.FTZ R152, R152, R29 ;  /* 0x0000001d98987220 */ /* 0x008fe20000410000 */
[----:B-1----:R-:W-:-:S04]  /*b570*/  F2FP.BF16.PACK_AB R5, R172, R178 ;  /* 0x000000b2ac05723e */ /* 0x002fc800000010ff */
[----:B------:R-:W-:Y:S01]  /*b580*/  LOP3.LUT R5, R3, R5, RZ, 0xc0, !PT ;  /* 0x0000000503057212 */ /* 0x000fe200078ec0ff */
[----:B------:R-:W-:Y:S01]  /*b590*/  HSET2.LE.AND R3, R11, R251, PT ;  /* 0x000000fb0b037233 */ /* 0x000fe20003803000 */
[----:B------:R-:W-:Y:S01]  /*b5a0*/  LOP3.LUT R6, R0, R2, RZ, 0xc0, !PT ;  /* 0x0000000200067212 */ /* 0x000fe200078ec0ff */
[----:B------:R-:W-:Y:S02]  /*b5b0*/  FMUL.FTZ R153, R153, R29 ;  /* 0x0000001d99997220 */ /* 0x000fe40000410000 */
[-C--:B------:R-:W-:Y:S01]  /*b5c0*/  FMUL.FTZ R154, R154, R28.reuse ;  /* 0x0000001c9a9a7220 */ /* 0x080fe20000410000 */
[----:B------:R-:W-:Y:S01]  /*b5d0*/  LOP3.LUT R7, R3, R7, RZ, 0xc0, !PT ;  /* 0x0000000703077212 */ /* 0x000fe200078ec0ff */
[----:B------:R-:W-:Y:S02]  /*b5e0*/  FMUL.FTZ R155, R155, R28 ;  /* 0x0000001c9b9b7220 */ /* 0x000fe40000410000 */
[-C--:B------:R-:W-:Y:S02]  /*b5f0*/  FMUL.FTZ R156, R156, R29.reuse ;  /* 0x0000001d9c9c7220 */ /* 0x080fe40000410000 */
[----:B------:R-:W-:-:S02]  /*b600*/  FMUL.FTZ R157, R157, R29 ;  /* 0x0000001d9d9d7220 */ /* 0x000fc40000410000 */
[-C--:B------:R-:W-:Y:S02]  /*b610*/  FMUL.FTZ R158, R158, R28.reuse ;  /* 0x0000001c9e9e7220 */ /* 0x080fe40000410000 */
[----:B------:R-:W-:Y:S01]  /*b620*/  FMUL.FTZ R159, R159, R28 ;  /* 0x0000001c9f9f7220 */ /* 0x000fe20000410000 */
[C---:B------:R-:W-:Y:S08]  /*b630*/  HMMA.16816.F32.BF16 R152, R4.reuse, R16, R152 ;  /* 0x000000100498723c */ /* 0x040ff00000041898 */
        /* <DEDUP_REMOVED lines=8> */
[-C--:B------:R-:W-:Y:S01]  /*b6c0*/  FMUL.FTZ R42, R42, R28.reuse ;  /* 0x0000001c2a2a7220 */ /* 0x080fe20000410000 */
[----:B------:R-:W-:Y:S01]  /*b6d0*/  HMMA.16816.F32.BF16 R184, R4, R12, R36 ;  /* 0x0000000c04b8723c */ /* 0x000fe20000041824 */
[----:B------:R-:W-:-:S07]  /*b6e0*/  FMUL.FTZ R43, R43, R28 ;  /* 0x0000001c2b2b7220 */ /* 0x000fce0000410000 */
[----:B------:R-:W-:Y:S01]  /*b6f0*/  HMMA.16816.F32.BF16 R12, R4, R14, R40 ;  /* 0x0000000e040c723c */ /* 0x000fe20000041828 */
[-C--:B------:R-:W-:Y:S02]  /*b700*/  FMUL.FTZ R44, R44, R29.reuse ;  /* 0x0000001d2c2c7220 */ /* 0x080fe40000410000 */
[-C--:B------:R-:W-:Y:S02]  /*b710*/  FMUL.FTZ R45, R45, R29.reuse ;  /* 0x0000001d2d2d7220 */ /* 0x080fe40000410000 */
[-C--:B------:R-:W-:Y:S02]  /*b720*/  FMUL.FTZ R46, R46, R28.reuse ;  /* 0x0000001c2e2e7220 */ /* 0x080fe40000410000 */
[----:B------:R-:W-:Y:S02]  /*b730*/  FMUL.FTZ R47, R47, R28 ;  /* 0x0000001c2f2f7220 */ /* 0x000fe40000410000 */
[-C--:B------:R-:W-:Y:S02]  /*b740*/  FMUL.FTZ R48, R48, R29.reuse ;  /* 0x0000001d30307220 */ /* 0x080fe40000410000 */
[----:B------:R-:W-:-:S02]  /*b750*/  FMUL.FTZ R49, R49, R29 ;  /* 0x0000001d31317220 */ /* 0x000fc40000410000 */
[-C--:B------:R-:W-:Y:S02]  /*b760*/  FMUL.FTZ R50, R50, R28.reuse ;  /* 0x0000001c32327220 */ /* 0x080fe40000410000 */
[----:B------:R-:W-:Y:S01]  /*b770*/  FMUL.FTZ R51, R51, R28 ;  /* 0x0000001c33337220 */ /* 0x000fe20000410000 */
[----:B------:R-:W-:Y:S01]  /*b780*/  MOV R158, R184 ;  /* 0x000000b8009e7202 */ /* 0x000fe20000000f00 */
[----:B------:R-:W-:Y:S01]  /*b790*/  IMAD.MOV.U32 R207, RZ, RZ, R185 ;  /* 0x000000ffffcf7224 */ /* 0x000fe200078e00b9 */
[----:B------:R-:W-:Y:S01]  /*b7a0*/  MOV R206, R186 ;  /* 0x000000ba00ce7202 */ /* 0x000fe20000000f00 */
[----:B------:R-:W-:Y:S02]  /*b7b0*/  IMAD.MOV.U32 R205, RZ, RZ, R187 ;  /* 0x000000ffffcd7224 */ /* 0x000fe400078e00bb */
[----:B-1----:R-:W-:Y:S03]  /*b7c0*/  HMMA.16816.F32.BF16 R184, R4, R16, R44 ;  /* 0x0000001004b8723c */ /* 0x002fe6000004182c */
[----:B------:R-:W-:Y:S01]  /*b7d0*/  MOV R157, R14 ;  /* 0x0000000e009d7202 */ /* 0x000fe20000000f00 */
[----:B------:R-:W-:-:S04]  /*b7e0*/  IMAD.MOV.U32 R156, RZ, RZ, R15 ;  /* 0x000000ffff9c7224 */ /* 0x000fc800078e000f */
[----:B------:R-:W-:Y:S01]  /*b7f0*/  HMMA.16816.F32.BF16 R16, R4, R18, R48 ;  /* 0x000000120410723c */ /* 0x000fe20000041830 */
[----:B------:R-:W-:Y:S01]  /*b800*/  MOV R151, R13 ;  /* 0x0000000d00977202 */ /* 0x000fe20000000f00 */
[----:B------:R-:W-:Y:S02]  /*b810*/  IMAD.MOV.U32 R43, RZ, RZ, R12 ;  /* 0x000000ffff2b7224 */ /* 0x000fe400078e000c */
[----:B------:R-:W1:Y:S01]  /*b820*/  LDSM.16.MT88.4 R12, [R199+0x10000] ;  /* 0x01000000c70c783b */ /* 0x000e620000004200 */
[-C--:B------:R-:W-:Y:S02]  /*b830*/  FMUL.FTZ R52, R52, R29.reuse ;  /* 0x0000001d34347220 */ /* 0x080fe40000410000 */
[----:B------:R-:W-:Y:S02]  /*b840*/  FMUL.FTZ R53, R53, R29 ;  /* 0x0000001d35357220 */ /* 0x000fe40000410000 */
[----:B------:R-:W-:Y:S11]  /*b850*/  FMUL.FTZ R54, R54, R28 ;  /* 0x0000001c36367220 */ /* 0x000ff60000410000 */
[----:B------:R-:W-:Y:S04]  /*b860*/  @!UPT UIADD3 URZ, URZ, URZ, URZ ;  /* 0x0000003f3f3ff290 */ /* 0x000fe8000fffe03f */
[----:B------:R-:W-:Y:S01]  /*b870*/  MOV R10, R18 ;  /* 0x00000012000a7202 */ /* 0x000fe20000000f00 */
[----:B------:R-:W-:Y:S01]  /*b880*/  IMAD.MOV.U32 R3, RZ, RZ, R19 ;  /* 0x000000ffff037224 */ /* 0x000fe200078e0013 */
[----:B------:R-:W-:Y:S02]  /*b890*/  MOV R2, R17 ;  /* 0x0000001100027202 */ /* 0x000fe40000000f00 */
[----:B------:R-:W-:Y:S02]  /*b8a0*/  MOV R0, R16 ;  /* 0x0000001000007202 */ /* 0x000fe40000000f00 */
        /* <DEDUP_REMOVED lines=17> */
[C---:B--2---:R-:W-:Y:S08]  /*b9c0*/  HMMA.16816.F32.BF16 R232, R4.reuse, R16, R60 ;  /* 0x0000001004e8723c */ /* 0x044ff0000004183c */
[----:B------:R-:W-:Y:S01]  /*b9d0*/  HMMA.16816.F32.BF16 R228, R4, R18, R64 ;  /* 0x0000001204e4723c */ /* 0x000fe20000041840 */
[----:B------:R-:W2:Y:S01]  /*b9e0*/  LDSM.16.MT88.4 R16, [R200+0x12000] ;  /* 0x01200000c810783b */ /* 0x000ea20000004200 */
        /* <DEDUP_REMOVED lines=8> */
[----:B------:R3:W-:Y:S01]  /*ba70*/  STL [R1+0x68], R203 ;  /* 0x000068cb01007387 */ /* 0x0007e20000100800 */
[----:B------:R-:W-:-:S03]  /*ba80*/  MOV R54, R194 ;  /* 0x000000c200367202 */ /* 0x000fc60000000f00 */
[----:B------:R4:W-:Y:S01]  /*ba90*/  STL [R1+0x64], R202 ;  /* 0x000064ca01007387 */ /* 0x0009e20000100800 */
[----:B-1----:R-:W-:Y:S03]  /*baa0*/  HMMA.16816.F32.BF16 R192, R4, R12, R68 ;  /* 0x0000000c04c0723c */ /* 0x002fe60000041844 */
[----:B------:R1:W-:Y:S04]  /*bab0*/  STL [R1+0x60], R201 ;  /* 0x000060c901007387 */ /* 0x0003e80000100800 */
[----:B------:R2:W-:Y:S01]  /*bac0*/  STL [R1+0x5c], R196 ;  /* 0x00005cc401007387 */ /* 0x0005e20000100800 */
[----:B---3--:R-:W-:Y:S01]  /*bad0*/  MOV R203, R188 ;  /* 0x000000bc00cb7202 */ /* 0x008fe20000000f00 */
[----:B----4-:R-:W-:Y:S01]  /*bae0*/  IMAD.MOV.U32 R202, RZ, RZ, R189 ;  /* 0x000000ffffca7224 */ /* 0x010fe200078e00bd */
[----:B-1----:R-:W-:Y:S01]  /*baf0*/  MOV R201, R190 ;  /* 0x000000be00c97202 */ /* 0x002fe20000000f00 */
[----:B--2---:R-:W-:-:S02]  /*bb00*/  IMAD.MOV.U32 R196, RZ, RZ, R191 ;  /* 0x000000ffffc47224 */ /* 0x004fc400078e00bf */
[----:B------:R-:W-:Y:S01]  /*bb10*/  HMMA.16816.F32.BF16 R188, R4, R14, R72 ;  /* 0x0000000e04bc723c */ /* 0x000fe20000041848 */
[----:B------:R-:W1:Y:S01]  /*bb20*/  LDSM.16.MT88.4 R12, [R199+0x12000] ;  /* 0x01200000c70c783b */ /* 0x000e620000004200 */
[-C--:B------:R-:W-:Y:S02]  /*bb30*/  FMUL.FTZ R76, R76, R29.reuse ;  /* 0x0000001d4c4c7220 */ /* 0x080fe40000410000 */
[----:B------:R-:W-:Y:S02]  /*bb40*/  FMUL.FTZ R77, R77, R29 ;  /* 0x0000001d4d4d7220 */ /* 0x000fe40000410000 */
[-C--:B------:R-:W-:Y:S02]  /*bb50*/  FMUL.FTZ R78, R78, R28.reuse ;  /* 0x0000001c4e4e7220 */ /* 0x080fe40000410000 */
[----:B------:R-:W-:Y:S02]  /*bb60*/  FMUL.FTZ R79, R79, R28 ;  /* 0x0000001c4f4f7220 */ /* 0x000fe40000410000 */
[----:B------:R-:W-:-:S02]  /*bb70*/  IMAD.MOV.U32 R11, RZ, RZ, R184 ;  /* 0x000000ffff0b7224 */ /* 0x000fc400078e00b8 */
[-C--:B------:R-:W-:Y:S02]  /*bb80*/  FMUL.FTZ R80, R80, R29.reuse ;  /* 0x0000001d50507220 */ /* 0x080fe40000410000 */
[----:B------:R-:W-:Y:S02]  /*bb90*/  FMUL.FTZ R81, R81, R29 ;  /* 0x0000001d51517220 */ /* 0x000fe40000410000 */
[-C--:B------:R-:W-:Y:S02]  /*bba0*/  FMUL.FTZ R82, R82, R28.reuse ;  /* 0x0000001c52527220 */ /* 0x080fe40000410000 */
[----:B------:R-:W-:Y:S01]  /*bbb0*/  FMUL.FTZ R83, R83, R28 ;  /* 0x0000001c53537220 */ /* 0x000fe20000410000 */
[----:B------:R-:W-:Y:S01]  /*bbc0*/  MOV R39, R186 ;  /* 0x000000ba00277202 */ /* 0x000fe20000000f00 */
[----:B------:R-:W-:Y:S01]  /*bbd0*/  IMAD.MOV.U32 R37, RZ, RZ, R187 ;  /* 0x000000ffff257224 */ /* 0x000fe200078e00bb */
[----:B------:R-:W-:Y:S02]  /*bbe0*/  MOV R36, R185 ;  /* 0x000000b900247202 */ /* 0x000fe40000000f00 */
[----:B------:R-:W-:Y:S01]  /*bbf0*/  HMMA.16816.F32.BF16 R184, R4, R16, R76 ;  /* 0x0000001004b8723c */ /* 0x000fe2000004184c */
[----:B------:R-:W-:-:S02]  /*bc00*/  MOV R70, R11 ;  /* 0x0000000b00467202 */ /* 0x000fc40000000f00 */
[----:B------:R-:W-:Y:S01]  /*bc10*/  MOV R68, R10 ;  /* 0x0000000a00447202 */ /* 0x000fe20000000f00 */
[----:B------:R-:W-:Y:S01]  /*bc20*/  IMAD.MOV.U32 R10, RZ, RZ, R183 ;  /* 0x000000ffff0a7224 */ /* 0x000fe200078e00b7 */
[----:B------:R-:W-:Y:S02]  /*bc30*/  MOV R11, R181 ;  /* 0x000000b5000b7202 */ /* 0x000fe40000000f00 */
[----:B------:R-:W-:Y:S02]  /*bc40*/  MOV R79, R2 ;  /* 0x00000002004f7202 */ /* 0x000fe40000000f00 */
[----:B------:R-:W-:Y:S02]  /*bc50*/  MOV R2, R180 ;  /* 0x000000b400027202 */ /* 0x000fe40000000f00 */
        /* <DEDUP_REMOVED lines=19> */
[----:B-1----:R-:W-:Y:S01]  /*bd90*/  HMMA.16816.F32.BF16 R176, R4, R12, R84 ;  /* 0x0000000c04b0723c */ /* 0x002fe20000041854 */
[----:B------:R-:W-:-:S02]  /*bda0*/  MOV R60, R39 ;  /* 0x00000027003c7202 */ /* 0x000fc40000000f00 */
[----:B------:R-:W-:Y:S02]  /*bdb0*/  MOV R39, R174 ;  /* 0x000000ae00277202 */ /* 0x000fe40000000f00 */
[----:B------:R-:W-:Y:S02]  /*bdc0*/  MOV R151, R173 ;  /* 0x000000ad00977202 */ /* 0x000fe40000000f00 */
[----:B------:R-:W-:Y:S01]  /*bdd0*/  IMAD.MOV.U32 R85, RZ, RZ, R175 ;  /* 0x000000ffff557224 */ /* 0x000fe200078e00af */
[----:B------:R-:W-:Y:S02]  /*bde0*/  MOV R84, R172 ;  /* 0x000000ac00547202 */ /* 0x000fe40000000f00 */
[----:B------:R-:W-:Y:S01]  /*bdf0*/  HMMA.16816.F32.BF16 R172, R4, R14, R88 ;  /* 0x0000000e04ac723c */ /* 0x000fe20000041858 */
[----:B------:R-:W1:Y:S01]  /*be00*/  LDSM.16.MT88.4 R12, [R198+0x14000] ;  /* 0x01400000c60c783b */ /* 0x000e620000004200 */
[-C--:B------:R-:W-:Y:S02]  /*be10*/  FMUL.FTZ R92, R92, R29.reuse ;  /* 0x0000001d5c5c7220 */ /* 0x080fe40000410000 */
[----:B------:R-:W-:-:S02]  /*be20*/  FMUL.FTZ R93, R93, R29 ;  /* 0x0000001d5d5d7220 */ /* 0x000fc40000410000 */
[-C--:B------:R-:W-:Y:S02]  /*be30*/  FMUL.FTZ R94, R94, R28.reuse ;  /* 0x0000001c5e5e7220 */ /* 0x080fe40000410000 */
[-C--:B------:R-:W-:Y:S02]  /*be40*/  FMUL.FTZ R95, R95, R28.reuse ;  /* 0x0000001c5f5f7220 */ /* 0x080fe40000410000 */
[-C--:B------:R-:W-:Y:S02]  /*be50*/  FMUL.FTZ R96, R96, R29.reuse ;  /* 0x0000001d60607220 */ /* 0x080fe40000410000 */
[----:B------:R-:W-:Y:S02]  /*be60*/  FMUL.FTZ R97, R97, R29 ;  /* 0x0000001d61617220 */ /* 0x000fe40000410000 */
[-C--:B------:R-:W-:Y:S02]  /*be70*/  FMUL.FTZ R98, R98, R28.reuse ;  /* 0x0000001c62627220 */ /* 0x080fe40000410000 */
[----:B------:R-:W-:Y:S01]  /*be80*/  FMUL.FTZ R99, R99, R28 ;  /* 0x0000001c63637220 */ /* 0x000fe20000410000 */
[----:B------:R-:W-:Y:S01]  /*be90*/  MOV R55, R158 ;  /* 0x0000009e00377202 */ /* 0x000fe20000000f00 */
[----:B------:R-:W-:Y:S01]  /*bea0*/  IMAD.MOV.U32 R52, RZ, RZ, R157 ;  /* 0x000000ffff347224 */ /* 0x000fe200078e009d */
[----:B------:R-:W-:-:S02]  /*beb0*/  MOV R53, R156 ;  /* 0x0000009c00357202 */ /* 0x000fc40000000f00 */
        /* <DEDUP_REMOVED lines=21> */
[----:B------:R-:W-:Y:S02]  /*c010*/  FMUL.FTZ R115, R115, R28 ;  /* 0x0000001c73737220 */ /* 0x000fe40000410000 */
[----:B------:R-:W-:Y:S01]  /*c020*/  IMAD.MOV.U32 R38, RZ, RZ, R44 ;  /* 0x000000ffff267224 */ /* 0x000fe200078e002c */
[----:B------:R-:W-:Y:S01]  /*c030*/  MOV R95, R37 ;  /* 0x00000025005f7202 */ /* 0x000fe20000000f00 */
[----:B------:R-:W-:Y:S01]  /*c040*/  IMAD.MOV.U32 R94, RZ, RZ, R36 ;  /* 0x000000ffff5e7224 */ /* 0x000fe200078e0024 */
[----:B------:R-:W-:Y:S02]  /*c050*/  MOV R93, R39 ;  /* 0x00000027005d7202 */ /* 0x000fe40000000f00 */
[----:B------:R-:W-:Y:S01]  /*c060*/  MOV R86, R38 ;  /* 0x0000002600567202 */ /* 0x000fe20000000f00 */
        /* <DEDUP_REMOVED lines=37> */
[----:B------:R-:W-:Y:S02]  /*c2c0*/  FMUL.FTZ R141, R141, R29 ;  /* 0x0000001d8d8d7220 */ /* 0x000fe40000410000 */
[-C--:B------:R-:W-:Y:S02]  /*c2d0*/  FMUL.FTZ R142, R142, R28.reuse ;  /* 0x0000001c8e8e7220 */ /* 0x080fe40000410000 */
[----:B------:R-:W-:Y:S01]  /*c2e0*/  FMUL.FTZ R143, R143, R28 ;  /* 0x0000001c8f8f7220 */ /* 0x000fe20000410000 */
[----:B------:R-:W-:Y:S01]  /*c2f0*/  MOV R97, R0 ;  /* 0x0000000000617202 */ /* 0x000fe20000000f00 */
[----:B------:R-:W-:Y:S01]  /*c300*/  FFMA.FTZ R0, R240, c[0x0][0x23c], -R8 ;  /* 0x00008f00f0007a23 */ /* 0x000fe20000010808 */
[----:B------:R-:W-:Y:S01]  /*c310*/  MOV R41, R47 ;  /* 0x0000002f00297202 */ /* 0x000fe20000000f00 */
[----:B------:R-:W-:Y:S01]  /*c320*/  IMAD.MOV.U32 R42, RZ, RZ, R46 ;  /* 0x000000ffff2a7224 */ /* 0x000fe200078e002e */
[----:B------:R-:W-:Y:S02]  /*c330*/  MOV R40, R45 ;  /* 0x0000002d00287202 */ /* 0x000fe40000000f00 */
[----:B------:R-:W-:Y:S01]  /*c340*/  MOV R98, R2 ;  /* 0x0000000200627202 */ /* 0x000fe20000000f00 */
[----:B--2---:R-:W-:Y:S01]  /*c350*/  HMMA.16816.F32.BF16 R44, R4, R16, R140 ;  /* 0x00000010042c723c */ /* 0x004fe2000004188c */
[----:B------:R2:W-:Y:S01]  /*c360*/  MUFU.EX2 R142, R0 ;  /* 0x00000000008e7308 */ /* 0x0005e20000000800 */
[----:B------:R-:W-:-:S02]  /*c370*/  FFMA.FTZ R2, R169, c[0x0][0x23c], -R8 ;  /* 0x00008f00a9027a23 */ /* 0x000fc40000010808 */
[-C--:B------:R-:W-:Y:S02]  /*c380*/  FMUL.FTZ R160, R160, R29.reuse ;  /* 0x0000001da0a07220 */ /* 0x080fe40000410000 */
[----:B------:R-:W-:-:S03]  /*c390*/  FMUL.FTZ R161, R161, R29 ;  /* 0x0000001da1a17220 */ /* 0x000fc60000410000 */
[----:B------:R3:W4:Y:S01]  /*c3a0*/  MUFU.EX2 R96, R2 ;  /* 0x0000000200607308 */ /* 0x0007220000000800 */
[----:B------:R-:W-:Y:S02]  /*c3b0*/  FMUL.FTZ R162, R162, R28 ;  /* 0x0000001ca2a27220 */ /* 0x000fe40000410000 */
[----:B--2---:R-:W-:-:S05]  /*c3c0*/  FFMA.FTZ R0, R227, c[0x0][0x23c], -R8 ;  /* 0x00008f00e3007a23 */ /* 0x004fca0000010808 */
[----:B------:R2:W1:Y:S01]  /*c3d0*/  MUFU.EX2 R240, R0 ;  /* 0x0000000000f07308 */ /* 0x0004620000000800 */
[----:B------:R-:W-:Y:S01]  /*c3e0*/  FMUL.FTZ R163, R163, R28 ;  /* 0x0000001ca3a37220 */ /* 0x000fe20000410000 */
[----:B---3--:R-:W-:Y:S01]  /*c3f0*/  LOP3.LUT R2, R21, UR29, R22, 0x96, !PT ;  /* 0x0000001d15027c12 */ /* 0x008fe2000f8e9616 */
[----:B------:R-:W-:Y:S01]  /*c400*/  IMAD.MOV.U32 R92, RZ, RZ, R3 ;  /* 0x000000ffff5c7224 */ /* 0x000fe200078e0003 */
[----:B------:R-:W-:Y:S01]  /*c410*/  UIADD3 UR36, UR25, 0x646e171e, URZ ;  /* 0x646e171e19247890 */ /* 0x000fe2000fffe03f */
[----:B------:R-:W-:Y:S01]  /*c420*/  FMUL.FTZ R144, R144, R29 ;  /* 0x0000001d90907220 */ /* 0x000fe20000410000 */
[----:B------:R-:W-:Y:S01]  /*c430*/  MOV R83, R148 ;  /* 0x0000009400537202 */ /* 0x000fe20000000f00 */
[----:B------:R-:W-:Y:S01]  /*c440*/  IMAD.WIDE.U32 R2, R2, -0x2daee0ad, RZ ;  /* 0xd2511f5302027825 */ /* 0x000fe200078e00ff */
[----:B------:R-:W-:Y:S01]  /*c450*/  MOV R76, R42 ;  /* 0x0000002a004c7202 */ /* 0x000fe20000000f00 */
[----:B------:R-:W-:Y:S02]  /*c460*/  LDSM.16.MT88.4 R20, [R198+0x10800] ;  /* 0x01080000c614783b */ /* 0x000fe40000004200 */
[----:B--2---:R-:W-:-:S02]  /*c470*/  FFMA.FTZ R0, R225, c[0x0][0x23c], -R8 ;  /* 0x00008f00e1007a23 */ /* 0x004fc40000010808 */
[-C--:B------:R-:W-:Y:S02]  /*c480*/  FMUL.FTZ R145, R145, R29.reuse ;  /* 0x0000001d91917220 */ /* 0x080fe40000410000 */
[----:B------:R2:W-:Y:S01]  /*c490*/  MUFU.EX2 R80, R0 ;  /* 0x0000000000507308 */ /* 0x0005e20000000800 */
[-C--:B------:R-:W-:Y:S02]  /*c4a0*/  FMUL.FTZ R146, R146, R28.reuse ;  /* 0x0000001c92927220 */ /* 0x080fe40000410000 */
[-C--:B------:R-:W-:Y:S02]  /*c4b0*/  FMUL.FTZ R147, R147, R28.reuse ;  /* 0x0000001c93937220 */ /* 0x080fe40000410000 */
[-C--:B------:R-:W-:Y:S02]  /*c4c0*/  FMUL.FTZ R164, R164, R29.reuse ;  /* 0x0000001da4a47220 */ /* 0x080fe40000410000 */
[----:B------:R-:W-:Y:S02]  /*c4d0*/  FMUL.FTZ R165, R165, R29 ;  /* 0x0000001da5a57220 */ /* 0x000fe40000410000 */
[----:B------:R-:W-:-:S02]  /*c4e0*/  FMUL.FTZ R166, R166, R28 ;  /* 0x0000001ca6a67220 */ /* 0x000fc40000410000 */
[----:B------:R-:W-:Y:S01]  /*c4f0*/  FMUL.FTZ R167, R167, R28 ;  /* 0x0000001ca7a77220 */ /* 0x000fe20000410000 */
[----:B------:R-:W-:Y:S01]  /*c500*/  MOV R87, R40 ;  /* 0x0000002800577202 */ /* 0x000fe20000000f00 */
[----:B------:R-:W-:Y:S02]  /*c510*/  IMAD.MOV.U32 R62, RZ, RZ, R43 ;  /* 0x000000ffff3e7224 */ /* 0x000fe400078e002b */
[----:B--2---:R-:W-:Y:S02]  /*c520*/  FFMA.FTZ R0, R241, c[0x0][0x23c], -R9 ;  /* 0x00008f00f1007a23 */ /* 0x004fe40000010809 */
[----:B------:R-:W-:Y:S02]  /*c530*/  IMAD.MOV.U32 R77, RZ, RZ, R41 ;  /* 0x000000ffff4d7224 */ /* 0x000fe400078e0029 */
[----:B------:R-:W-:Y:S01]  /*c540*/  IMAD.MOV.U32 R148, RZ, RZ, R224 ;  /* 0x000000ffff947224 */ /* 0x000fe200078e00e0 */
[----:B------:R-:W-:Y:S01]  /*c550*/  HMMA.16816.F32.BF16 R40, R4, R18, R160 ;  /* 0x000000120428723c */ /* 0x000fe200000418a0 */
[----:B------:R2:W-:Y:S01]  /*c560*/  MUFU.EX2 R224, R0 ;  /* 0x0000000000e07308 */ /* 0x0005e20000000800 */
[----:B------:R-:W3:Y:S01]  /*c570*/  LDSM.16.MT88.4 R16, [R197+0x10800] ;  /* 0x01080000c510783b */ /* 0x000ee20000004200 */
[----:B------:R-:W-:-:S05]  /*c580*/  MOV R82, R10 ;  /* 0x0000000a00527202 */ /* 0x000fca0000000f00 */
[----:B-1----:R-:W-:Y:S01]  /*c590*/  HMMA.16816.F32.BF16 R48, R4, R12, R144 ;  /* 0x0000000c0430723c */ /* 0x002fe20000041890 */
[----:B------:R-:W-:Y:S01]  /*c5a0*/  FFMA.FTZ R10, R237, c[0x0][0x23c], -R9 ;  /* 0x00008f00ed0a7a23 */ /* 0x000fe20000010809 */
[----:B--2---:R-:W-:-:S06]  /*c5b0*/  LOP3.LUT R0, R3, UR36, R24, 0x96, !PT ;  /* 0x0000002403007c12 */ /* 0x004fcc000f8e9618 */
[----:B------:R-:W-:Y:S01]  /*c5c0*/  HMMA.16816.F32.BF16 R56, R4, R14, R164 ;  /* 0x0000000e0438723c */ /* 0x000fe200000418a4 */
[----:B------:R-:W-:-:S06]  /*c5d0*/  LOP3.LUT R3, R2, 0xffff, RZ, 0xc0, !PT ;  /* 0x0000ffff02037812 */ /* 0x000fcc00078ec0ff */
[----:B------:R-:W-:Y:S02]  /*c5e0*/  LOP3.LUT R4, R0, 0xffff, RZ, 0xc0, !PT ;  /* 0x0000ffff00047812 */ /* 0x000fe400078ec0ff */
[----:B------:R-:W-:Y:S01]  /*c5f0*/  SHF.R.U32.HI R6, RZ, 0x8, R3 ;  /* 0x00000008ff067819 */ /* 0x000fe20000011603 */
[--C-:B------:R-:W-:Y:S01]  /*c600*/  FFMA.FTZ R5, R236, c[0x0][0x23c], -R9.reuse ;  /* 0x00008f00ec057a23 */ /* 0x100fe20000010809 */
[----:B------:R-:W-:Y:S01]  /*c610*/  SHF.R.U32.HI R3, RZ, 0x8, R4 ;  /* 0x00000008ff037819 */ /* 0x000fe20000011604 */
[----:B------:R-:W-:Y:S01]  /*c620*/  FFMA.FTZ R4, R170, c[0x0][0x23c], -R9 ;  /* 0x00008f00aa047a23 */ /* 0x000fe20000010809 */
[----:B------:R-:W-:Y:S01]  /*c630*/  LOP3.LUT R7, R0, 0xff, RZ, 0xc0, !PT ;  /* 0x000000ff00077812 */ /* 0x000fe200078ec0ff */
[----:B------:R-:W-:Y:S01]  /*c640*/  IMAD.MOV.U32 R81, RZ, RZ, R11 ;  /* 0x000000ffff517224 */ /* 0x000fe200078e000b */
[----:B------:R1:W2:Y:S01]  /*c650*/  MUFU.EX2 R99, R10 ;  /* 0x0000000a00637308 */ /* 0x0002a20000000800 */
[----:B----4-:R-:W-:Y:S02]  /*c660*/  MOV R236, R96 ;  /* 0x0000006000ec7202 */ /* 0x010fe40000000f00 */
[----:B------:R-:W-:-:S02]  /*c670*/  LOP3.LUT R11, R2, 0xff, RZ, 0xc0, !PT ;  /* 0x000000ff020b7812 */ /* 0x000fc400078ec0ff */
[----:B------:R-:W-:-:S03]  /*c680*/  SHF.R.U32.HI R12, RZ, 0x18, R2 ;  /* 0x00000018ff0c7819 */ /* 0x000fc60000011602 */
[----:B------:R4:W-:Y:S01]  /*c690*/  MUFU.EX2 R237, R5 ;  /* 0x0000000500ed7308 */ /* 0x0009e20000000800 */
[----:B-1----:R-:W-:-:S07]  /*c6a0*/  SHF.R.U32.HI R10, RZ, 0x10, R2 ;  /* 0x00000010ff0a7819 */ /* 0x002fce0000011602 */
[----:B------:R1:W1:Y:S01]  /*c6b0*/  MUFU.EX2 R96, R4 ;  /* 0x0000000400607308 */ /* 0x0002620000000800 */
[----:B------:R-:W-:Y:S02]  /*c6c0*/  PRMT R2, R7, 0x5410, R3 ;  /* 0x0000541007027816 */ /* 0x000fe40000000003 */
[--C-:B------:R-:W-:Y:S02]  /*c6d0*/  SHF.R.U32.HI R3, RZ, 0x10, R0.reuse ;  /* 0x00000010ff037819 */ /* 0x100fe40000011600 */
[----:B------:R-:W-:Y:S02]  /*c6e0*/  LOP3.LUT R7, R10, 0xff, RZ, 0xc0, !PT ;  /* 0x000000ff0a077812 */ /* 0x000fe400078ec0ff */
[----:B----4-:R-:W-:Y:S02]  /*c6f0*/  SHF.R.U32.HI R5, RZ, 0x18, R0 ;  /* 0x00000018ff057819 */ /* 0x010fe40000011600 */
[----:B------:R-:W-:Y:S01]  /*c700*/  LOP3.LUT R3, R3, 0xff, RZ, 0xc0, !PT ;  /* 0x000000ff03037812 */ /* 0x000fe200078ec0ff */
[----:B------:R-:W-:Y:S01]  /*c710*/  HSET2.LE.AND R0, R2, R251, PT ;  /* 0x000000fb02007233 */ /* 0x000fe20003803000 */
[----:B------:R-:W-:-:S02]  /*c720*/  PRMT R6, R11, 0x5410, R6 ;  /* 0x000054100b067816 */ /* 0x000fc40000000006 */
[----:B------:R-:W-:Y:S02]  /*c730*/  F2FP.BF16.PACK_AB R2, R240, R142 ;  /* 0x0000008ef002723e */ /* 0x000fe400000010ff */
[----:B------:R-:W-:Y:S02]  /*c740*/  PRMT R7, R7, 0x5410, R12 ;  /* 0x0000541007077816 */ /* 0x000fe4000000000c */
[----:B------:R-:W-:Y:S01]  /*c750*/  PRMT R5, R3, 0x5410, R5 ;  /* 0x0000541003057816 */ /* 0x000fe20000000005 */
[----:B------:R-:W4:Y:S01]  /*c760*/  LDSM.16.MT88.4 R12, [R200+0x10800] ;  /* 0x01080000c80c783b */ /* 0x000f220000004200 */
[----:B-1----:R-:W-:Y:S01]  /*c770*/  LOP3.LUT R4, R0, R2, RZ, 0xc0, !PT ;  /* 0x0000000200047212 */ /* 0x002fe200078ec0ff */
[--C-:B------:R-:W-:Y:S01]  /*c780*/  HSET2.LE.AND R3, R6, R251.reuse, PT ;  /* 0x000000fb06037233 */ /* 0x100fe20003803000 */
[----:B------:R-:W-:Y:S01]  /*c790*/  MOV R100, R94 ;  /* 0x0000005e00647202 */ /* 0x000fe20000000f00 */
[--C-:B------:R-:W-:Y:S01]  /*c7a0*/  HSET2.LE.AND R7, R7, R251.reuse, PT ;  /* 0x000000fb07077233 */ /* 0x100fe20003803000 */
[----:B------:R-:W-:Y:S01]  /*c7b0*/  MOV R101, R95 ;  /* 0x0000005f00657202 */ /* 0x000fe20000000f00 */
[----:B------:R-:W-:Y:S01]  /*c7c0*/  HSET2.LE.AND R0, R5, R251, PT ;  /* 0x000000fb05007233 */ /* 0x000fe20003803000 */
[----:B------:R-:W-:Y:S01]  /*c7d0*/  IMAD.MOV.U32 R107, RZ, RZ, R84 ;  /* 0x000000ffff6b7224 */ /* 0x000fe200078e0054 */
[----:B--2---:R-:W-:Y:S01]  /*c7e0*/  F2FP.BF16.PACK_AB R2, R99, R224 ;  /* 0x000000e06302723e */ /* 0x004fe200000010ff */
[----:B------:R-:W-:Y:S01]  /*c7f0*/  IMAD.MOV.U32 R84, RZ, RZ, R78 ;  /* 0x000000ffff547224 */ /* 0x000fe200078e004e */
[----:B------:R-:W-:-:S02]  /*c800*/  F2FP.BF16.PACK_AB R6, R236, R80 ;  /* 0x00000050ec06723e */ /* 0x000fc400000010ff */
[----:B------:R-:W-:Y:S01]  /*c810*/  F2FP.BF16.PACK_AB R10, R96, R237 ;  /* 0x000000ed600a723e */ /* 0x000fe200000010ff */
[----:B------:R-:W-:Y:S01]  /*c820*/  IMAD.MOV.U32 R78, RZ, RZ, R60 ;  /* 0x000000ffff4e7224 */ /* 0x000fe200078e003c */
[----:B------:R-:W-:Y:S02]  /*c830*/  MOV R94, R76 ;  /* 0x0000004c005e7202 */ /* 0x000fe40000000f00 */
[----:B------:R-:W-:Y:S01]  /*c840*/  MOV R95, R77 ;  /* 0x0000004d005f7202 */ /* 0x000fe20000000f00 */
[----:B------:R-:W-:Y:S01]  /*c850*/  IMAD.MOV.U32 R105, RZ, RZ, R54 ;  /* 0x000000ffff697224 */ /* 0x000fe200078e0036 */
[----:B------:R-:W-:Y:S02]  /*c860*/  MOV R76, R70 ;  /* 0x00000046004c7202 */ /* 0x000fe40000000f00 */
[----:B------:R-:W-:Y:S02]  /*c870*/  MOV R77, R71 ;  /* 0x00000047004d7202 */ /* 0x000fe40000000f00 */
[----:B------:R-:W-:Y:S01]  /*c880*/  MOV R70, R52 ;  /* 0x0000003400467202 */ /* 0x000fe20000000f00 */
[----:B------:R-:W-:Y:S01]  /*c890*/  IMAD.MOV.U32 R52, RZ, RZ, R203 ;  /* 0x000000ffff347224 */ /* 0x000fe200078e00cb */
[----:B------:R-:W-:-:S02]  /*c8a0*/  MOV R71, R53 ;  /* 0x0000003500477202 */ /* 0x000fc40000000f00 */
[----:B------:R-:W-:Y:S01]  /*c8b0*/  MOV R60, R55 ;  /* 0x00000037003c7202 */ /* 0x000fe20000000f00 */
[----:B------:R-:W-:Y:S01]  /*c8c0*/  IMAD.MOV.U32 R55, RZ, RZ, R196 ;  /* 0x000000ffff377224 */ /* 0x000fe200078e00c4 */
[----:B------:R-:W-:Y:S02]  /*c8d0*/  MOV R53, R202 ;  /* 0x000000ca00357202 */ /* 0x000fe40000000f00 */
[----:B------:R-:W-:Y:S02]  /*c8e0*/  MOV R54, R201 ;  /* 0x000000c900367202 */ /* 0x000fe40000000f00 */
[----:B------:R-:W-:Y:S02]  /*c8f0*/  LOP3.LUT R5, R0, R2, RZ, 0xc0, !PT ;  /* 0x0000000200057212 */ /* 0x000fe400078ec0ff */
[----:B------:R-:W-:Y:S02]  /*c900*/  LOP3.LUT R6, R3, R6, RZ, 0xc0, !PT ;  /* 0x0000000603067212 */ /* 0x000fe400078ec0ff */
[----:B------:R-:W-:-:S07]  /*c910*/  LOP3.LUT R7, R7, R10, RZ, 0xc0, !PT ;  /* 0x0000000a07077212 */ /* 0x000fce00078ec0ff */
[C---:B---3--:R-:W-:Y:S08]  /*c920*/  HMMA.16816.F32.BF16 R152, R4.reuse, R16, R152 ;  /* 0x000000100498723c */ /* 0x048ff00000041898 */
[----:B------:R-:W-:Y:S01]  /*c930*/  HMMA.16816.F32.BF16 R52, R4, R18, R52 ;  /* 0x000000120434723c */ /* 0x000fe20000041834 */
[----:B------:R-:W1:Y:S01]  /*c940*/  LDSM.16.MT88.4 R16, [R199+0x10800] ;  /* 0x01080000c710783b */ /* 0x000e620000004200 */
        /* <DEDUP_REMOVED lines=8> */
[----:B------:R-:W-:-:S02]  /*c9d0*/  MOV R86, R68 ;  /* 0x0000004400567202 */ /* 0x000fc40000000f00 */
[----:B------:R-:W-:Y:S02]  /*c9e0*/  MOV R79, R61 ;  /* 0x0000003d004f7202 */ /* 0x000fe40000000f00 */
[----:B------:R-:W-:Y:S01]  /*c9f0*/  MOV R68, R62 ;  /* 0x0000003e00447202 */ /* 0x000fe20000000f00 */
[----:B------:R-:W-:Y:S01]  /*ca00*/  IMAD.MOV.U32 R62, RZ, RZ, R206 ;  /* 0x000000ffff3e7224 */ /* 0x000fe200078e00ce */
[----:B------:R-:W-:Y:S02]  /*ca10*/  MOV R61, R207 ;  /* 0x000000cf003d7202 */ /* 0x000fe40000000f00 */
[----:B------:R-:W-:Y:S01]  /*ca20*/  MOV R63, R205 ;  /* 0x000000cd003f7202 */ /* 0x000fe20000000f00 */
[----:B----4-:R-:W-:Y:S01]  /*ca30*/  HMMA.16816.F32.BF16 R76, R4, R12, R76 ;  /* 0x0000000c044c723c */ /* 0x010fe2000004184c */
[----:B------:R-:W-:Y:S01]  /*ca40*/  MOV R162, R100 ;  /* 0x0000006400a27202 */ /* 0x000fe20000000f00 */
[----:B------:R-:W-:Y:S01]  /*ca50*/  IMAD.MOV.U32 R163, RZ, RZ, R101 ;  /* 0x000000ffffa37224 */ /* 0x000fe200078e0065 */
[----:B------:R-:W-:-:S02]  /*ca60*/  MOV R25, R102 ;  /* 0x0000006600197202 */ /* 0x000fc40000000f00 */
[----:B------:R-:W-:Y:S02]  /*ca70*/  MOV R24, R103 ;  /* 0x0000006700187202 */ /* 0x000fe40000000f00 */
[----:B------:R-:W-:Y:S01]  /*ca80*/  MOV R104, R204 ;  /* 0x000000cc00687202 */ /* 0x000fe20000000f00 */
[C---:B------:R-:W-:Y:S01]  /*ca90*/  HMMA.16816.F32.BF16 R60, R4.reuse, R20, R60 ;  /* 0x00000014043c723c */ /* 0x040fe2000004183c */
        /* <DEDUP_REMOVED lines=9> */
[----:B------:R-:W-:-:S03]  /*cb30*/  UIADD3 UR7, UR7, 0x1, URZ ;  /* 0x0000000107077890 */ /* 0x000fc6000fffe03f */
[----:B------:R3:W5:Y:S03]  /*cb40*/  LDL.LU R207, [R1+0x78] ;  /* 0x0000780001cf7983 */ /* 0x0007660000300800 */
[C---:B------:R-:W-:Y:S01]  /*cb50*/  HMMA.16816.F32.BF16 R84, R4.reuse, R14, R84 ;  /* 0x0000000e0454723c */ /* 0x040fe20000041854 */
[----:B------:R-:W4:Y:S07]  /*cb60*/  LDSM.16.MT88.4 R12, [R198+0x12800] ;  /* 0x01280000c60c783b */ /* 0x000f2e0000004200 */
[C---:B-1----:R-:W-:Y:S08]  /*cb70*/  HMMA.16816.F32.BF16 R92, R4.reuse, R16, R92 ;  /* 0x00000010045c723c */ /* 0x042ff0000004185c */
[----:B------:R-:W-:Y:S01]  /*cb80*/  HMMA.16816.F32.BF16 R100, R4, R18, R244 ;  /* 0x000000120464723c */ /* 0x000fe200000418f4 */
[----:B------:R-:W-:Y:S01]  /*cb90*/  LDSM.16.MT88.4 R16, [R200+0x12800] ;  /* 0x01280000c810783b */ /* 0x000fe20000004200 */
[----:B------:R-:W-:-:S06]  /*cba0*/  MOV R141, R104 ;  /* 0x00000068008d7202 */ /* 0x000fcc0000000f00 */
[C---:B--2---:R-:W-:Y:S01]  /*cbb0*/  HMMA.16816.F32.BF16 R108, R4.reuse, R22, R228 ;  /* 0x00000016046c723c */ /* 0x044fe200000418e4 */
[----:B------:R-:W-:Y:S01]  /*cbc0*/  MOV R247, R96 ;  /* 0x0000006000f77202 */ /* 0x000fe20000000f00 */
[----:B------:R-:W-:Y:S01]  /*cbd0*/  IMAD.MOV.U32 R246, RZ, RZ, R99 ;  /* 0x000000fffff67224 */ /* 0x000fe200078e0063 */
[----:B------:R-:W-:Y:S01]  /*cbe0*/  MOV R245, R80 ;  /* 0x0000005000f57202 */ /* 0x000fe20000000f00 */
[----:B------:R3:W5:Y:S04]  /*cbf0*/  LDL.LU R206, [R1+0x74] ;  /* 0x0000740001ce7983 */ /* 0x0007680000300800 */
[----:B------:R-:W-:Y:S01]  /*cc00*/  HMMA.16816.F32.BF16 R104, R4, R20, R232 ;  /* 0x000000140468723c */ /* 0x000fe200000418e8 */
[----:B------:R-:W1:Y:S01]  /*cc10*/  LDSM.16.MT88.4 R20, [R199+0x12800] ;  /* 0x01280000c714783b */ /* 0x000e620000004200 */
[----:B------:R-:W-:-:S02]  /*cc20*/  MOV R244, R81 ;  /* 0x0000005100f47202 */ /* 0x000fc40000000f00 */
[----:B------:R-:W-:Y:S01]  /*cc30*/  MOV R0, UR7 ;  /* 0x0000000700007c02 */ /* 0x000fe20008000f00 */
[----:B------:R3:W5:Y:S03]  /*cc40*/  LDL.LU R205, [R1+0x70] ;  /* 0x0000700001cd7983 */ /* 0x0007660000300800 */
[C---:B----4-:R-:W-:Y:S08]  /*cc50*/  HMMA.16816.F32.BF16 R80, R4.reuse, R12, R192 ;  /* 0x0000000c0450723c */ /* 0x050ff000000418c0 */
[C---:B------:R-:W-:Y:S01]  /*cc60*/  HMMA.16816.F32.BF16 R96, R4.reuse, R14, R188 ;  /* 0x0000000e0460723c */ /* 0x040fe200000418bc */
[----:B------:R-:W2:Y:S07]  /*cc70*/  LDSM.16.MT88.4 R12, [R197+0x14800] ;  /* 0x01480000c50c783b */ /* 0x000eae0000004200 */
[C---:B-1----:R-:W-:Y:S01]  /*cc80*/  HMMA.16816.F32.BF16 R176, R4.reuse, R20, R176 ;  /* 0x0000001404b0723c */ /* 0x042fe200000418b0 */
[----:B------:R-:W-:Y:S01]  /*cc90*/  MOV R189, R141 ;  /* 0x0000008d00bd7202 */ /* 0x000fe20000000f00 */
[----:B------:R-:W-:Y:S01]  /*cca0*/  IMAD.MOV.U32 R191, RZ, RZ, R142 ;  /* 0x000000ffffbf7224 */ /* 0x000fe200078e008e */
[----:B------:R-:W-:Y:S01]  /*ccb0*/  MOV R190, R143 ;  /* 0x0000008f00be7202 */ /* 0x000fe20000000f00 */
[----:B------:R3:W5:Y:S04]  /*ccc0*/  LDL.LU R204, [R1+0x6c] ;  /* 0x00006c0001cc7983 */ /* 0x0007680000300800 */
[C---:B------:R-:W-:Y:S01]  /*ccd0*/  HMMA.16816.F32.BF16 R140, R4.reuse, R16, R184 ;  /* 0x00000010048c723c */ /* 0x040fe200000418b8 */
[----:B------:R-:W-:Y:S01]  /*cce0*/  LOP3.LUT R0, R27, UR25, R0, 0x96, !PT ;  /* 0x000000191b007c12 */ /* 0x000fe2000f8e9600 */
[----:B------:R3:W5:Y:S06]  /*ccf0*/  LDL.LU R203, [R1+0x68] ;  /* 0x0000680001cb7983 */ /* 0x00076c0000300800 */
[C---:B------:R-:W-:Y:S01]  /*cd00*/  HMMA.16816.F32.BF16 R184, R4.reuse, R18, R180 ;  /* 0x0000001204b8723c */ /* 0x040fe200000418b4 */
[----:B------:R-:W1:Y:S07]  /*cd10*/  LDSM.16.MT88.4 R16, [R198+0x14800] ;  /* 0x01480000c610783b */ /* 0x000e6e0000004200 */
[C---:B--2---:R-:W-:Y:S01]  /*cd20*/  HMMA.16816.F32.BF16 R232, R4.reuse, R14, R88 ;  /* 0x0000000e04e8723c */ /* 0x044fe20000041858 */
[----:B------:R-:W-:Y:S01]  /*cd30*/  IMAD.WIDE.U32 R10, R0, -0x326172a9, RZ ;  /* 0xcd9e8d57000a7825 */ /* 0x000fe200078e00ff */
[----:B------:R-:W-:Y:S01]  /*cd40*/  MOV R188, R245 ;  /* 0x000000f500bc7202 */ /* 0x000fe20000000f00 */
[----:B------:R3:W5:Y:S05]  /*cd50*/  LDL.LU R202, [R1+0x64] ;  /* 0x0000640001ca7983 */ /* 0x00076a0000300800 */
[C---:B------:R-:W-:Y:S01]  /*cd60*/  HMMA.16816.F32.BF16 R180, R4.reuse, R22, R172 ;  /* 0x0000001604b4723c */ /* 0x040fe200000418ac */
[----:B------:R-:W2:Y:S01]  /*cd70*/  LDSM.16.MT88.4 R20, [R200+0x14800] ;  /* 0x01480000c814783b */ /* 0x000ea20000004200 */
[----:B------:R-:W-:Y:S01]  /*cd80*/  MOV R90, R162 ;  /* 0x000000a2005a7202 */ /* 0x000fe20000000f00 */
[----:B------:R-:W-:Y:S01]  /*cd90*/  IMAD.MOV.U32 R91, RZ, RZ, R163 ;  /* 0x000000ffff5b7224 */ /* 0x000fe200078e00a3 */
[----:B------:R-:W-:Y:S01]  /*cda0*/  LOP3.LUT R0, R31, UR18, R10, 0x96, !PT ;  /* 0x000000121f007c12 */ /* 0x000fe2000f8e960a */
[----:B------:R3:W5:Y:S03]  /*cdb0*/  LDL.LU R201, [R1+0x60] ;  /* 0x0000600001c97983 */ /* 0x0007660000300800 */
[C---:B------:R-:W-:Y:S01]  /*cdc0*/  HMMA.16816.F32.BF16 R172, R4.reuse, R12, R156 ;  /* 0x0000000c04ac723c */ /* 0x040fe2000004189c */
[----:B------:R-:W4:Y:S07]  /*cdd0*/  LDSM.16.MT88.4 R12, [R199+0x14800] ;  /* 0x01480000c70c783b */ /* 0x000f2e0000004200 */
[C---:B-1----:R-:W-:Y:S08]  /*cde0*/  HMMA.16816.F32.BF16 R192, R4.reuse, R16, R72 ;  /* 0x0000001004c0723c */ /* 0x042ff00000041848 */
[----:B------:R-:W-:Y:S01]  /*cdf0*/  HMMA.16816.F32.BF16 R228, R4, R18, R64 ;  /* 0x0000001204e4723c */ /* 0x000fe20000041840 */
[----:B------:R-:W1:Y:S01]  /*ce00*/  LDSM.16.MT88.4 R16, [R197+0x16800] ;  /* 0x01680000c510783b */ /* 0x000e620000004200 */
[----:B------:R-:W-:Y:S01]  /*ce10*/  LOP3.LUT R2, R11, UR6, R90, 0x96, !PT ;  /* 0x000000060b027c12 */ /* 0x000fe2000f8e965a */
[----:B------:R-:W-:-:S02]  /*ce20*/  IMAD.WIDE.U32 R10, R0, -0x2daee0ad, RZ ;  /* 0xd2511f53000a7825 */ /* 0x000fc400078e00ff */
[----:B------:R3:W5:Y:S03]  /*ce30*/  LDL.LU R196, [R1+0x5c] ;  /* 0x00005c0001c47983 */ /* 0x0007660000300800 */
[----:B--2---:R-:W-:Y:S07]  /*ce40*/  HMMA.16816.F32.BF16 R160, R4, R22, R112 ;  /* 0x0000001604a0723c */ /* 0x004fee0000041870 */
[----:B------:R-:W-:-:S02]  /*ce50*/  IMAD.MOV.U32 R113, RZ, RZ, R3 ;  /* 0x000000ffff717224 */ /* 0x000fc400078e0003 */
[----:B------:R-:W-:Y:S01]  /*ce60*/  IMAD.WIDE.U32 R2, R2, -0x2daee0ad, RZ ;  /* 0xd2511f5302027825 */ /* 0x000fe200078e00ff */
[----:B----4-:R-:W-:Y:S01]  /*ce70*/  HMMA.16816.F32.BF16 R156, R4, R12, R116 ;  /* 0x0000000c049c723c */ /* 0x010fe20000041874 */
[----:B------:R-:W-:-:S03]  /*ce80*/  MOV R114, R246 ;  /* 0x000000f600727202 */ /* 0x000fc60000000f00 */
[----:B------:R-:W-:-:S03]  /*ce90*/  LOP3.LUT R0, R11, UR33, R2, 0x96, !PT ;  /* 0x000000210b007c12 */ /* 0x000fc6000f8e9602 */
[----:B------:R-:W-:Y:S01]  /*cea0*/  MOV R119, R24 ;  /* 0x0000001800777202 */ /* 0x000fe20000000f00 */
[----:B------:R-:W-:Y:S01]  /*ceb0*/  IMAD.MOV.U32 R118, RZ, RZ, R25 ;  /* 0x000000ffff767224 */ /* 0x000fe200078e0019 */
[----:B------:R-:W-:Y:S01]  /*cec0*/  LOP3.LUT R12, R3, UR35, R32, 0x96, !PT ;  /* 0x00000023030c7c12 */ /* 0x000fe2000f8e9620 */
[----:B------:R-:W2:Y:S01]  /*ced0*/  LDSM.16.MT88.4 R24, [R200+0x16800] ;  /* 0x01680000c818783b */ /* 0x000ea20000004200 */
[----:B------:R-:W-:Y:S01]  /*cee0*/  FFMA.FTZ R3, R238, c[0x0][0x23c], -R8 ;  /* 0x00008f00ee037a23 */ /* 0x000fe20000010808 */
[----:B------:R-:W-:Y:S02]  /*cef0*/  HMMA.16816.F32.BF16 R164, R4, R20, R36 ;  /* 0x0000001404a4723c */ /* 0x000fe40000041824 */
[----:B------:R-:W4:Y:S01]  /*cf00*/  LDSM.16.MT88.4 R20, [R198+0x16800] ;  /* 0x01680000c614783b */ /* 0x000f220000004200 */
[----:B------:R1:W-:Y:S04]  /*cf10*/  MUFU.EX2 R246, R3 ;  /* 0x0000000300f67308 */ /* 0x0003e80000000800 */
[----:B------:R-:W-:-:S04]  /*cf20*/  IMAD.WIDE.U32 R38, R0, -0x326172a9, RZ ;  /* 0xcd9e8d5700267825 */ /* 0x000fc800078e00ff */
[----:B------:R-:W-:Y:S02]  /*cf30*/  FFMA.FTZ R0, R171, c[0x0][0x23c], -R8 ;  /* 0x00008f00ab007a23 */ /* 0x000fe40000010808 */
[----:B-1----:R-:W-:Y:S02]  /*cf40*/  IMAD.WIDE.U32 R2, R12, -0x326172a9, RZ ;  /* 0xcd9e8d570c027825 */ /* 0x002fe400078e00ff */
[----:B------:R1:W1:Y:S01]  /*cf50*/  MUFU.EX2 R245, R0 ;  /* 0x0000000000f57308 */ /* 0x0002620000000800 */
[----:B------:R-:W-:Y:S02]  /*cf60*/  HMMA.16816.F32.BF16 R88, R4, R16, R124 ;  /* 0x000000100458723c */ /* 0x000fe4000004187c */
[----:B------:R-:W-:-:S06]  /*cf70*/  LOP3.LUT R3, R3, UR34, R30, 0x96, !PT ;  /* 0x0000002203037c12 */ /* 0x000fcc000f8e961e */
[----:B------:R-:W-:Y:S01]  /*cf80*/  HMMA.16816.F32.BF16 R72, R4, R18, R128 ;  /* 0x000000120448723c */ /* 0x000fe20000041880 */
[----:B------:R-:W2:Y:S01]  /*cf90*/  LDSM.16.MT88.4 R16, [R199+0x16800] ;  /* 0x01680000c710783b */ /* 0x000ea20000004200 */
[----:B-1----:R-:W-:Y:S01]  /*cfa0*/  LOP3.LUT R0, R39, UR32, R2, 0x96, !PT ;  /* 0x0000002027007c12 */ /* 0x002fe2000f8e9602 */
[----:B------:R-:W-:-:S04]  /*cfb0*/  IMAD.WIDE.U32 R2, R3, -0x2daee0ad, RZ ;  /* 0xd2511f5303027825 */ /* 0x000fc800078e00ff */
[----:B------:R-:W-:Y:S01]  /*cfc0*/  IMAD.WIDE.U32 R36, R0, -0x2daee0ad, RZ ;  /* 0xd2511f5300247825 */ /* 0x000fe200078e00ff */
[----:B------:R-:W-:-:S03]  /*cfd0*/  LOP3.LUT R0, R3, UR31, R10, 0x96, !PT ;  /* 0x0000001f03007c12 */ /* 0x000fc6000f8e960a */
[----:B------:R-:W-:Y:S01]  /*cfe0*/  FFMA.FTZ R3, R34, c[0x0][0x23c], -R8 ;  /* 0x00008f0022037a23 */ /* 0x000fe20000010808 */
[----:B------:R-:W-:Y:S02]  /*cff0*/  LOP3.LUT R2, R37, UR16, R2, 0x96, !PT ;  /* 0x0000001025027c12 */ /* 0x000fe4000f8e9602 */
[----:B------:R-:W-:Y:S01]  /*d000*/  MOV R117, R241 ;  /* 0x000000f100757202 */ /* 0x000fe20000000f00 */
[----:B------:R-:W-:Y:S01]  /*d010*/  IMAD.WIDE.U32 R30, R0, -0x326172a9, RZ ;  /* 0xcd9e8d57001e7825 */ /* 0x000fe200078e00ff */
[----:B------:R1:W-:Y:S01]  /*d020*/  MUFU.EX2 R241, R3 ;  /* 0x0000000300f17308 */ /* 0x0003e20000000800 */
[----:B------:R-:W-:Y:S02]  /*d030*/  HMMA.16816.F32.BF16 R144, R4, R14, R120 ;  /* 0x0000000e0490723c */ /* 0x000fe40000041878 */
[----:B------:R-:W-:Y:S02]  /*d040*/  FFMA.FTZ R10, R248, c[0x0][0x23c], -R9 ;  /* 0x00008f00f80a7a23 */ /* 0x000fe40000010809 */
[----:B------:R-:W-:-:S03]  /*d050*/  FFMA.FTZ R11, R239, c[0x0][0x23c], -R8 ;  /* 0x00008f00ef0b7a23 */ /* 0x000fc60000010808 */
[----:B------:R-:W-:Y:S02]  /*d060*/  IMAD.MOV.U32 R123, RZ, RZ, R240 ;  /* 0x000000ffff7b7224 */ /* 0x000fe400078e00f0 */
[----:B-1----:R-:W-:Y:S01]  /*d070*/  IMAD.WIDE.U32 R2, R2, -0x326172a9, RZ ;  /* 0xcd9e8d5702027825 */ /* 0x002fe200078e00ff */
[----:B------:R1:W-:Y:S04]  /*d080*/  MUFU.EX2 R240, R10 ;  /* 0x0000000a00f07308 */ /* 0x0003e80000000800 */
[----:B------:R-:W-:Y:S02]  /*d090*/  LOP3.LUT R0, R3, UR19, R30, 0x96, !PT ;  /* 0x0000001303007c12 */ /* 0x000fe4000f8e961e */
[C---:B------:R-:W-:Y:S02]  /*d0a0*/  LOP3.LUT R3, R2.reuse, 0xffff, RZ, 0xc0, !PT ;  /* 0x0000ffff02037812 */ /* 0x040fe400078ec0ff */
[----:B------:R-:W-:-:S02]  /*d0b0*/  LOP3.LUT R12, R2, 0xff, RZ, 0xc0, !PT ;  /* 0x000000ff020c7812 */ /* 0x000fc400078ec0ff */
[--C-:B------:R-:W-:Y:S02]  /*d0c0*/  SHF.R.U32.HI R13, RZ, 0x10, R2.reuse ;  /* 0x00000010ff0d7819 */ /* 0x100fe40000011602 */
[----:B------:R-:W-:Y:S02]  /*d0d0*/  SHF.R.U32.HI R14, RZ, 0x18, R2 ;  /* 0x00000018ff0e7819 */ /* 0x000fe40000011602 */
[----:B------:R-:W-:Y:S01]  /*d0e0*/  MOV R115, R189 ;  /* 0x000000bd00737202 */ /* 0x000fe20000000f00 */
[----:B-1----:R-:W-:Y:S01]  /*d0f0*/  FFMA.FTZ R10, R35, c[0x0][0x23c], -R9 ;  /* 0x00008f00230a7a23 */ /* 0x002fe20000010809 */
[----:B------:R-:W-:Y:S01]  /*d100*/  LOP3.LUT R2, R0, 0xffff, RZ, 0xc0, !PT ;  /* 0x0000ffff00027812 */ /* 0x000fe200078ec0ff */
[----:B------:R-:W-:Y:S01]  /*d110*/  IMAD.MOV.U32 R189, RZ, RZ, R244 ;  /* 0x000000ffffbd7224 */ /* 0x000fe200078e00f4 */
[----:B------:R-:W1:Y:S01]  /*d120*/  LDSM.16.MT88.4 R32, [R197+0x11000] ;  /* 0x01100000c520783b */ /* 0x000e620000004200 */
[----:B------:R-:W-:Y:S01]  /*d130*/  MOV R112, R170 ;  /* 0x000000aa00707202 */ /* 0x000fe20000000f00 */
[----:B------:R3:W1:Y:S01]  /*d140*/  MUFU.EX2 R244, R11 ;  /* 0x0000000b00f47308 */ /* 0x0006620000000800 */
[C---:B--2---:R-:W-:Y:S07]  /*d150*/  HMMA.16816.F32.BF16 R44, R4.reuse, R24, R44 ;  /* 0x00000018042c723c */ /* 0x044fee000004182c */
[----:B------:R2:W-:Y:S01]  /*d160*/  MUFU.EX2 R170, R10 ;  /* 0x0000000a00aa7308 */ /* 0x0005e20000000800 */
[----:B------:R-:W-:Y:S01]  /*d170*/  HMMA.16816.F32.BF16 R40, R4, R26, R40 ;  /* 0x0000001a0428723c */ /* 0x000fe20000041828 */
[----:B------:R-:W1:Y:S01]  /*d180*/  LDSM.16.MT88.4 R24, [R198+0x11000] ;  /* 0x01100000c618783b */ /* 0x000e620000004200 */
[----:B---3--:R-:W-:-:S02]  /*d190*/  SHF.R.U32.HI R11, RZ, 0x8, R3 ;  /* 0x00000008ff0b7819 */ /* 0x008fc40000011603 */
[----:B------:R-:W-:Y:S02]  /*d1a0*/  SHF.R.U32.HI R3, RZ, 0x8, R2 ;  /* 0x00000008ff037819 */ /* 0x000fe40000011602 */
[----:B------:R-:W-:Y:S01]  /*d1b0*/  LOP3.LUT R2, R0, 0xff, RZ, 0xc0, !PT ;  /* 0x000000ff00027812 */ /* 0x000fe200078ec0ff */
[----:B--2---:R-:W-:-:S04]  /*d1c0*/  FFMA.FTZ R10, R242, c[0x0][0x23c], -R9 ;  /* 0x00008f00f20a7a23 */ /* 0x004fc80000010809 */
[----:B------:R2:W3:Y:S01]  /*d1d0*/  MUFU.EX2 R171, R10 ;  /* 0x0000000a00ab7308 */ /* 0x0004e20000000800 */
[----:B------:R-:W-:Y:S01]  /*d1e0*/  MOV R116, R169 ;  /* 0x000000a900747202 */ /* 0x000fe20000000f00 */
[----:B----4-:R-:W-:Y:S01]  /*d1f0*/  HMMA.16816.F32.BF16 R64, R4, R20, R132 ;  /* 0x000000140440723c */ /* 0x010fe20000041884 */
[----:B------:R-:W-:Y:S02]  /*d200*/  PRMT R11, R12, 0x5410, R11 ;  /* 0x000054100c0b7816 */ /* 0x000fe4000000000b */
[----:B--2---:R-:W-:Y:S01]  /*d210*/  PRMT R10, R2, 0x5410, R3 ;  /* 0x00005410020a7816 */ /* 0x004fe20000000003 */
[----:B------:R-:W-:Y:S01]  /*d220*/  FFMA.FTZ R3, R249, c[0x0][0x23c], -R9 ;  /* 0x00008f00f9037a23 */ /* 0x000fe20000010809 */
[----:B------:R-:W-:-:S03]  /*d230*/  SHF.R.U32.HI R2, RZ, 0x10, R0 ;  /* 0x00000010ff027819 */ /* 0x000fc60000011600 */
[----:B------:R2:W4:Y:S01]  /*d240*/  MUFU.EX2 R169, R3 ;  /* 0x0000000300a97308 */ /* 0x0005220000000800 */
[C---:B------:R-:W-:Y:S01]  /*d250*/  HMMA.16816.F32.BF16 R136, R4.reuse, R22, R136 ;  /* 0x000000160488723c */ /* 0x040fe20000041888 */
[----:B------:R-:W-:Y:S07]  /*d260*/  LDSM.16.MT88.4 R20, [R200+0x11000] ;  /* 0x01100000c814783b */ /* 0x000fee0000004200 */
[C---:B------:R-:W-:Y:S08]  /*d270*/  HMMA.16816.F32.BF16 R48, R4.reuse, R16, R48 ;  /* 0x000000100430723c */ /* 0x040ff00000041830 */
[----:B------:R-:W-:Y:S01]  /*d280*/  HMMA.16816.F32.BF16 R56, R4, R18, R56 ;  /* 0x000000120438723c */ /* 0x000fe20000041838 */
[----:B--2---:R-:W-:Y:S01]  /*d290*/  HSET2.LE.AND R3, R11, R251, PT ;  /* 0x000000fb0b037233 */ /* 0x004fe20003803000 */
[----:B------:R-:W-:Y:S05]  /*d2a0*/  LDSM.16.MT88.4 R16, [R197+0x13000] ;  /* 0x01300000c510783b */ /* 0x000fea0000004200 */
[----:B------:R-:W-:-:S02]  /*d2b0*/  LOP3.LUT R7, R13, 0xff, RZ, 0xc0, !PT ;  /* 0x000000ff0d077812 */ /* 0x000fc400078ec0ff */
[----:B------:R-:W-:Y:S02]  /*d2c0*/  SHF.R.U32.HI R5, RZ, 0x18, R0 ;  /* 0x00000018ff057819 */ /* 0x000fe40000011600 */
[----:B------:R-:W-:Y:S01]  /*d2d0*/  LOP3.LUT R4, R2, 0xff, RZ, 0xc0, !PT ;  /* 0x000000ff02047812 */ /* 0x000fe200078ec0ff */
[--C-:B------:R-:W-:Y:S01]  /*d2e0*/  HSET2.LE.AND R0, R10, R251.reuse, PT ;  /* 0x000000fb0a007233 */ /* 0x100fe20003803000 */
[----:B------:R-:W-:Y:S02]  /*d2f0*/  F2FP.BF16.PACK_AB R2, R245, R246 ;  /* 0x000000f6f502723e */ /* 0x000fe400000010ff */
[----:B-1----:R-:W-:Y:S02]  /*d300*/  F2FP.BF16.PACK_AB R6, R241, R244 ;  /* 0x000000f4f106723e */ /* 0x002fe400000010ff */
[----:B------:R-:W-:Y:S02]  /*d310*/  PRMT R7, R7, 0x5410, R14 ;  /* 0x0000541007077816 */ /* 0x000fe4000000000e */
[----:B------:R-:W-:Y:S01]  /*d320*/  PRMT R5, R4, 0x5410, R5 ;  /* 0x0000541004057816 */ /* 0x000fe20000000005 */
[----:B------:R-:W1:Y:S01]  /*d330*/  LDSM.16.MT88.4 R12, [R199+0x11000] ;  /* 0x01100000c70c783b */ /* 0x000e620000004200 */
[----:B------:R-:W-:Y:S01]  /*d340*/  LOP3.LUT R4, R0, R2, RZ, 0xc0, !PT ;  /* 0x0000000200047212 */ /* 0x000fe200078ec0ff */
[--C-:B------:R-:W-:Y:S01]  /*d350*/  HSET2.LE.AND R0, R7, R251.reuse, PT ;  /* 0x000000fb07007233 */ /* 0x100fe20003803000 */
[----:B------:R-:W-:Y:S01]  /*d360*/  LOP3.LUT R6, R3, R6, RZ, 0xc0, !PT ;  /* 0x0000000603067212 */ /* 0x000fe200078ec0ff */
[----:B------:R-:W-:Y:S01]  /*d370*/  HSET2.LE.AND R3, R5, R251, PT ;  /* 0x000000fb05037233 */ /* 0x000fe20003803000 */
[----:B---3--:R-:W-:-:S02]  /*d380*/  F2FP.BF16.PACK_AB R2, R171, R170 ;  /* 0x000000aaab02723e */ /* 0x008fc400000010ff */
[----:B----4-:R-:W-:Y:S02]  /*d390*/  F2FP.BF16.PACK_AB R5, R169, R240 ;  /* 0x000000f0a905723e */ /* 0x010fe400000010ff */
[----:B------:R-:W-:Y:S02]  /*d3a0*/  LOP3.LUT R7, R0, R2, RZ, 0xc0, !PT ;  /* 0x0000000200077212 */ /* 0x000fe400078ec0ff */
[----:B------:R-:W-:-:S07]  /*d3b0*/  LOP3.LUT R5, R3, R5, RZ, 0xc0, !PT ;  /* 0x0000000503057212 */ /* 0x000fce00078ec0ff */
[C---:B------:R-:W-:Y:S08]  /*d3c0*/  HMMA.16816.F32.BF16 R152, R4.reuse, R32, R152 ;  /* 0x000000200498723c */ /* 0x040ff00000041898 */
[C---:B------:R-:W-:Y:S01]  /*d3d0*/  HMMA.16816.F32.BF16 R52, R4.reuse, R34, R52 ;  /* 0x000000220434723c */ /* 0x040fe20000041834 */
[----:B------:R-:W2:Y:S07]  /*d3e0*/  LDSM.16.MT88.4 R32, [R198+0x13000] ;  /* 0x01300000c620783b */ /* 0x000eae0000004200 */
[C---:B------:R-:W-:Y:S08]  /*d3f0*/  HMMA.16816.F32.BF16 R60, R4.reuse, R24, R60 ;  /* 0x00000018043c723c */ /* 0x040ff0000004183c */
[----:B------:R-:W-:Y:S01]  /*d400*/  HMMA.16816.F32.BF16 R68, R4, R26, R68 ;  /* 0x0000001a0444723c */ /* 0x000fe20000041844 */
[----:B------:R-:W3:Y:S01]  /*d410*/  LDSM.16.MT88.4 R24, [R200+0x13000] ;  /* 0x01300000c818783b */ /* 0x000ee20000004200 */
[----:B------:R-:W-:Y:S01]  /*d420*/  MOV R2, R116 ;  /* 0x0000007400027202 */ /* 0x000fe20000000f00 */
[----:B------:R-:W-:-:S05]  /*d430*/  IMAD.MOV.U32 R116, RZ, RZ, R117 ;  /* 0x000000ffff747224 */ /* 0x000fca00078e0075 */
[----:B-1----:R-:W-:Y:S01]  /*d440*/  HMMA.16816.F32.BF16 R92, R4, R12, R92 ;  /* 0x0000000c045c723c */ /* 0x002fe2000004185c */
[----:B------:R-:W-:-:S07]  /*d450*/  MOV R117, R118 ;  /* 0x0000007600757202 */ /* 0x000fce0000000f00 */
[C---:B------:R-:W-:Y:S01]  /*d460*/  HMMA.16816.F32.BF16 R100, R4.reuse, R14, R100 ;  /* 0x0000000e0464723c */ /* 0x040fe20000041864 */
[----:B------:R-:W1:Y:S01]  /*d470*/  LDSM.16.MT88.4 R12, [R199+0x13000] ;  /* 0x01300000c70c783b */ /* 0x000e620000004200 */
[----:B------:R-:W-:Y:S01]  /*d480*/  MOV R118, R119 ;  /* 0x0000007700767202 */ /* 0x000fe20000000f00 */
[----:B------:R-:W-:Y:S01]  /*d490*/  IMAD.MOV.U32 R119, RZ, RZ, R112 ;  /* 0x000000ffff777224 */ /* 0x000fe200078e0070 */
[----:B------:R-:W-:Y:S01]  /*d4a0*/  MOV R11, R123 ;  /* 0x0000007b000b7202 */ /* 0x000fe20000000f00 */
[----:B------:R-:W-:Y:S01]  /*d4b0*/  IMAD.MOV.U32 R3, RZ, RZ, R115 ;  /* 0x000000ffff037224 */ /* 0x000fe200078e0073 */
[----:B------:R-:W-:Y:S02]  /*d4c0*/  MOV R10, R113 ;  /* 0x00000071000a7202 */ /* 0x000fe40000000f00 */
[----:B------:R-:W-:Y:S02]  /*d4d0*/  MOV R123, R114 ;  /* 0x00000072007b7202 */ /* 0x000fe40000000f00 */
[----:B--2---:R-:W-:Y:S07]  /*d4e0*/  HMMA.16816.F32.BF16 R112, R4, R32, R80 ;  /* 0x000000200470723c */ /* 0x004fee0000041850 */
[----:B------:R-:W-:Y:S01]  /*d4f0*/  MOV R80, R116 ;  /* 0x0000007400507202 */ /* 0x000fe20000000f00 */
[----:B------:R-:W-:Y:S01]  /*d500*/  IMAD.MOV.U32 R82, RZ, RZ, R118 ;  /* 0x000000ffff527224 */ /* 0x000fe200078e0076 */
[----:B------:R-:W-:-:S02]  /*d510*/  MOV R81, R117 ;  /* 0x0000007500517202 */ /* 0x000fc40000000f00 */
[----:B------:R-:W-:Y:S02]  /*d520*/  MOV R83, R119 ;  /* 0x0000007700537202 */ /* 0x000fe40000000f00 */
[C---:B------:R-:W-:Y:S01]  /*d530*/  HMMA.16816.F32.BF16 R116, R4.reuse, R34, R96 ;  /* 0x000000220474723c */ /* 0x040fe20000041860 */
[----:B------:R-:W-:Y:S02]  /*d540*/  MOV R0, R189 ;  /* 0x000000bd00007202 */ /* 0x000fe40000000f00 */
[----:B------:R-:W-:Y:S02]  /*d550*/  MOV R248, R236 ;  /* 0x000000ec00f87202 */ /* 0x000fe40000000f00 */
[----:B------:R-:W-:Y:S01]  /*d560*/  MOV R242, R237 ;  /* 0x000000ed00f27202 */ /* 0x000fe20000000f00 */
[----:B------:R-:W-:Y:S01]  /*d570*/  IMAD.MOV.U32 R249, RZ, RZ, R188 ;  /* 0x000000fffff97224 */ /* 0x000fe200078e00bc */
[----:B------:R-:W-:Y:S01]  /*d580*/  MOV R99, R123 ;  /* 0x0000007b00637202 */ /* 0x000fe20000000f00 */
[C---:B---3--:R-:W-:Y:S01]  /*d590*/  HMMA.16816.F32.BF16 R124, R4.reuse, R26, R184 ;  /* 0x0000001a047c723c */ /* 0x048fe200000418b8 */
[----:B------:R-:W-:Y:S07]  /*d5a0*/  LDSM.16.MT88.4 R32, [R198+0x15000] ;  /* 0x01500000c620783b */ /* 0x000fee0000004200 */
[C---:B------:R-:W-:Y:S01]  /*d5b0*/  HMMA.16816.F32.BF16 R120, R4.reuse, R24, R140 ;  /* 0x000000180478723c */ /* 0x040fe2000004188c */
[----:B------:R-:W2:Y:S07]  /*d5c0*/  LDSM.16.MT88.4 R24, [R200+0x15000] ;  /* 0x01500000c818783b */ /* 0x000eae0000004200 */
[C---:B------:R-:W-:Y:S08]  /*d5d0*/  HMMA.16816.F32.BF16 R76, R4.reuse, R20, R76 ;  /* 0x00000014044c723c */ /* 0x040ff0000004184c */
[C---:B------:R-:W-:Y:S01]  /*d5e0*/  HMMA.16816.F32.BF16 R84, R4.reuse, R22, R84 ;  /* 0x000000160454723c */ /* 0x040fe20000041854 */
[----:B------:R-:W3:Y:S07]  /*d5f0*/  LDSM.16.MT88.4 R20, [R197+0x15000] ;  /* 0x01500000c514783b */ /* 0x000eee0000004200 */
[C---:B------:R-:W-:Y:S08]  /*d600*/  HMMA.16816.F32.BF16 R104, R4.reuse, R16, R104 ;  /* 0x000000100468723c */ /* 0x040ff00000041868 */
[C---:B------:R-:W-:Y:S01]  /*d610*/  HMMA.16816.F32.BF16 R108, R4.reuse, R18, R108 ;  /* 0x00000012046c723c */ /* 0x040fe2000004186c */
[----:B------:R-:W4:Y:S07]  /*d620*/  LDSM.16.MT88.4 R16, [R199+0x15000] ;  /* 0x01500000c710783b */ /* 0x000f2e0000004200 */
[C---:B-1----:R-:W-:Y:S08]  /*d630*/  HMMA.16816.F32.BF16 R128, R4.reuse, R12, R176 ;  /* 0x0000000c0480723c */ /* 0x042ff000000418b0 */
[----:B------:R-:W-:Y:S01]  /*d640*/  HMMA.16816.F32.BF16 R132, R4, R14, R180 ;  /* 0x0000000e0484723c */ /* 0x000fe200000418b4 */
[----:B------:R-:W1:Y:S01]  /*d650*/  LDSM.16.MT88.4 R12, [R197+0x17000] ;  /* 0x01700000c50c783b */ /* 0x000e620000004200 */
[----:B------:R-:W-:Y:S01]  /*d660*/  MOV R96, R190 ;  /* 0x000000be00607202 */ /* 0x000fe20000000f00 */
[----:B------:R-:W-:-:S02]  /*d670*/  IMAD.MOV.U32 R98, RZ, RZ, R225 ;  /* 0x000000ffff627224 */ /* 0x000fc400078e00e1 */
[----:B------:R-:W-:-:S03]  /*d680*/  FFMA.FTZ R0, R0, c[0x0][0x23c], -R8 ;  /* 0x00008f0000007a23 */ /* 0x000fc60000010808 */
[----:B--2---:R-:W-:Y:S01]  /*d690*/  HMMA.16816.F32.BF16 R236, R4, R24, R164 ;  /* 0x0000001804ec723c */ /* 0x004fe200000418a4 */
[----:B------:R-:W-:Y:S01]  /*d6a0*/  IMAD.MOV.U32 R97, RZ, RZ, R191 ;  /* 0x000000ffff617224 */ /* 0x000fe200078e00bf */
[----:B------:R-:W-:Y:S01]  /*d6b0*/  MOV R181, R227 ;  /* 0x000000e300b57202 */ /* 0x000fe20000000f00 */
[----:B------:R-:W-:Y:S01]  /*d6c0*/  IMAD.MOV.U32 R183, RZ, RZ, R224 ;  /* 0x000000ffffb77224 */ /* 0x000fe200078e00e0 */
[----:B------:R-:W-:-:S03]  /*d6d0*/  MOV R182, R226 ;  /* 0x000000e200b67202 */ /* 0x000fc60000000f00 */
[----:B------:R-:W-:Y:S01]  /*d6e0*/  MOV R164, R96 ;  /* 0x0000006000a47202 */ /* 0x000fe20000000f00 */
[----:B------:R-:W-:Y:S01]  /*d6f0*/  IMAD.MOV.U32 R96, RZ, RZ, R98 ;  /* 0x000000ffff607224 */ /* 0x000fe200078e0062 */
[C---:B---3--:R-:W-:Y:S01]  /*d700*/  HMMA.16816.F32.BF16 R140, R4.reuse, R20, R172 ;  /* 0x00000014048c723c */ /* 0x048fe200000418ac */
[----:B------:R-:W-:Y:S01]  /*d710*/  IMAD.MOV.U32 R98, RZ, RZ, R10 ;  /* 0x000000ffff627224 */ /* 0x000fe200078e000a */
[----:B------:R-:W-:Y:S02]  /*d720*/  MOV R10, R149 ;  /* 0x00000095000a7202 */ /* 0x000fe40000000f00 */
[----:B------:R2:W-:Y:S04]  /*d730*/  MUFU.EX2 R149, R0 ;  /* 0x0000000000957308 */ /* 0x0005e80000000800 */
[C---:B------:R-:W-:Y:S01]  /*d740*/  HMMA.16816.F32.BF16 R232, R4.reuse, R22, R232 ;  /* 0x0000001604e8723c */ /* 0x040fe200000418e8 */
[----:B------:R-:W3:Y:S07]  /*d750*/  LDSM.16.MT88.4 R20, [R198+0x17000] ;  /* 0x01700000c614783b */ /* 0x000eee0000004200 */
[----:B------:R-:W-:Y:S01]  /*d760*/  HMMA.16816.F32.BF16 R224, R4, R26, R160 ;  /* 0x0000001a04e0723c */ /* 0x000fe200000418a0 */
[----:B------:R-:W-:Y:S01]  /*d770*/  LDSM.16.MT88.4 R24, [R200+0x17000] ;  /* 0x01700000c818783b */ /* 0x000fe20000004200 */
[----:B--2---:R-:W-:-:S06]  /*d780*/  FFMA.FTZ R0, R151, c[0x0][0x23c], -R8 ;  /* 0x00008f0097007a23 */ /* 0x004fcc0000010808 */
[C---:B----4-:R-:W-:Y:S01]  /*d790*/  HMMA.16816.F32.BF16 R188, R4.reuse, R16, R156 ;  /* 0x0000001004bc723c */ /* 0x050fe2000004189c */
[----:B------:R2:W-:Y:S07]  /*d7a0*/  MUFU.EX2 R151, R0 ;  /* 0x0000000000977308 */ /* 0x0005ee0000000800 */
[----:B------:R-:W-:Y:S01]  /*d7b0*/  HMMA.16816.F32.BF16 R184, R4, R18, R144 ;  /* 0x0000001204b8723c */ /* 0x000fe20000041890 */
[----:B------:R-:W4:Y:S01]  /*d7c0*/  LDSM.16.MT88.4 R16, [R199+0x17000] ;  /* 0x01700000c710783b */ /* 0x000f220000004200 */
[----:B------:R-:W-:Y:S01]  /*d7d0*/  MOV R165, R11 ;  /* 0x0000000b00a57202 */ /* 0x000fe20000000f00 */
[----:B------:R-:W-:Y:S01]  /*d7e0*/  IMAD.MOV.U32 R11, RZ, RZ, R148 ;  /* 0x000000ffff0b7224 */ /* 0x000fe200078e0094 */
[----:B------:R-:W-:-:S02]  /*d7f0*/  MOV R162, R181 ;  /* 0x000000b500a27202 */ /* 0x000fc40000000f00 */
[----:B------:R-:W-:Y:S02]  /*d800*/  MOV R167, R97 ;  /* 0x0000006100a77202 */ /* 0x000fe40000000f00 */
[C---:B-1----:R-:W-:Y:S01]  /*d810*/  HMMA.16816.F32.BF16 R176, R4.reuse, R12, R88 ;  /* 0x0000000c04b0723c */ /* 0x042fe20000041858 */
[----:B--2---:R-:W-:Y:S01]  /*d820*/  FFMA.FTZ R0, R2, c[0x0][0x23c], -R8 ;  /* 0x00008f0002007a23 */ /* 0x004fe20000010808 */
[----:B------:R-:W-:Y:S02]  /*d830*/  LOP3.LUT R2, R31, UR29, R38, 0x96, !PT ;  /* 0x0000001d1f027c12 */ /* 0x000fe4000f8e9626 */
[----:B------:R-:W-:Y:S01]  /*d840*/  MOV R163, R182 ;  /* 0x000000b600a37202 */ /* 0x000fe20000000f00 */
[----:B------:R1:W-:Y:S01]  /*d850*/  MUFU.EX2 R148, R0 ;  /* 0x0000000000947308 */ /* 0x0003e20000000800 */
[----:B------:R-:W-:Y:S01]  /*d860*/  MOV R97, R99 ;  /* 0x0000006300617202 */ /* 0x000fe20000000f00 */
[----:B------:R-:W-:Y:S01]  /*d870*/  FFMA.FTZ R11, R11, c[0x0][0x23c], -R9 ;  /* 0x00008f000b0b7a23 */ /* 0x000fe20000010809 */
[----:B------:R-:W-:Y:S01]  /*d880*/  MOV R99, R3 ;  /* 0x0000000300637202 */ /* 0x000fe20000000f00 */
[----:B------:R-:W-:Y:S01]  /*d890*/  IMAD.WIDE.U32 R2, R2, -0x2daee0ad, RZ ;  /* 0xd2511f5302027825 */ /* 0x000fe200078e00ff */
[----:B------:R-:W-:Y:S01]  /*d8a0*/  HMMA.16816.F32.BF16 R172, R4, R14, R72 ;  /* 0x0000000e04ac723c */ /* 0x000fe20000041848 */
[----:B------:R-:W-:Y:S02]  /*d8b0*/  LDSM.16.MT88.4 R156, [R197+0x11800] ;  /* 0x01180000c59c783b */ /* 0x000fe40000004200 */
[----:B------:R-:W-:-:S02]  /*d8c0*/  IMAD.MOV.U32 R166, RZ, RZ, R183 ;  /* 0x000000ffffa67224 */ /* 0x000fc400078e00b7 */
[----:B------:R-:W-:Y:S01]  /*d8d0*/  LDSM.16.MT88.4 R88, [R199+0x13800] ;  /* 0x01380000c758783b */ /* 0x000fe20000004200 */
[----:B-1----:R-:W-:Y:S01]  /*d8e0*/  FFMA.FTZ R0, R252, c[0x0][0x23c], -R8 ;  /* 0x00008f00fc007a23 */ /* 0x002fe20000010808 */
[----:B------:R-:W-:Y:S01]  /*d8f0*/  MUFU.EX2 R15, R11 ;  /* 0x0000000b000f7308 */ /* 0x000fe20000000800 */
[----:B------:R-:W-:Y:S01]  /*d900*/  LOP3.LUT R8, R2, 0xffff, RZ, 0xc0, !PT ;  /* 0x0000ffff02087812 */ /* 0x000fe200078ec0ff */
[----:B------:R-:W-:Y:S01]  /*d910*/  HMMA.16816.F32.BF16 R192, R4, R32, R192 ;  /* 0x0000002004c0723c */ /* 0x000fe200000418c0 */
[----:B------:R-:W-:Y:S01]  /*d920*/  SHF.R.U32.HI R12, RZ, 0x18, R2 ;  /* 0x00000018ff0c7819 */ /* 0x000fe20000011602 */
[----:B------:R-:W-:Y:S04]  /*d930*/  LDSM.16.MT88.4 R72, [R198+0x13800] ;  /* 0x01380000c648783b */ /* 0x000fe80000004200 */
[----:B------:R1:W-:Y:S02]  /*d940*/  MUFU.EX2 R31, R0 ;  /* 0x00000000001f7308 */ /* 0x0003e40000000800 */
[----:B-1----:R-:W-:Y:S01]  /*d950*/  FFMA.FTZ R0, R162, c[0x0][0x23c], -R9 ;  /* 0x00008f00a2007a23 */ /* 0x002fe20000010809 */
[----:B------:R-:W-:-:S02]  /*d960*/  MOV R162, R163 ;  /* 0x000000a300a27202 */ /* 0x000fc40000000f00 */
[----:B------:R-:W-:-:S03]  /*d970*/  MOV R163, R164 ;  /* 0x000000a400a37202 */ /* 0x000fc60000000f00 */
[----:B------:R1:W-:Y:S01]  /*d980*/  MUFU.EX2 R30, R0 ;  /* 0x00000000001e7308 */ /* 0x0003e20000000800 */
[----:B------:R-:W-:Y:S01]  /*d990*/  IMAD.MOV.U32 R164, RZ, RZ, R97 ;  /* 0x000000ffffa47224 */ /* 0x000fe200078e0061 */
[----:B------:R-:W-:Y:S01]  /*d9a0*/  MOV R97, R10 ;  /* 0x0000000a00617202 */ /* 0x000fe20000000f00 */
[--C-:B------:R-:W-:Y:S01]  /*d9b0*/  FFMA.FTZ R11, R163, c[0x0][0x23c], -R9.reuse ;  /* 0x00008f00a30b7a23 */ /* 0x100fe20000010809 */
[----:B------:R-:W-:Y:S02]  /*d9c0*/  LOP3.LUT R10, R2, 0xff, RZ, 0xc0, !PT ;  /* 0x000000ff020a7812 */ /* 0x000fe400078ec0ff */
[----:B-1----:R-:W-:Y:S02]  /*d9d0*/  LOP3.LUT R0, R3, UR36, R36, 0x96, !PT ;  /* 0x0000002403007c12 */ /* 0x002fe4000f8e9624 */
[----:B------:R-:W-:Y:S02]  /*d9e0*/  SHF.R.U32.HI R3, RZ, 0x8, R8 ;  /* 0x00000008ff037819 */ /* 0x000fe40000011608 */
[----:B------:R-:W-:Y:S01]  /*d9f0*/  SHF.R.U32.HI R8, RZ, 0x10, R2 ;  /* 0x00000010ff087819 */ /* 0x000fe20000011602 */
[----:B------:R-:W-:Y:S01]  /*da00*/  FFMA.FTZ R2, R162, c[0x0][0x23c], -R9 ;  /* 0x00008f00a2027a23 */ /* 0x000fe20000010809 */
[----:B------:R-:W-:Y:S01]  /*da10*/  MUFU.EX2 R11, R11 ;  /* 0x0000000b000b7308 */ /* 0x000fe20000000800 */
[----:B------:R-:W-:-:S02]  /*da20*/  PRMT R13, R10, 0x5410, R3 ;  /* 0x000054100a0d7816 */ /* 0x000fc40000000003 */
[----:B------:R-:W-:Y:S02]  /*da30*/  SHF.R.U32.HI R3, RZ, 0x10, R0 ;  /* 0x00000010ff037819 */ /* 0x000fe40000011600 */
[----:B------:R-:W-:-:S03]  /*da40*/  LOP3.LUT R10, R0, 0xff, RZ, 0xc0, !PT ;  /* 0x000000ff000a7812 */ /* 0x000fc600078ec0ff */
[----:B------:R1:W2:Y:S01]  /*da50*/  MUFU.EX2 R14, R2 ;  /* 0x00000002000e7308 */ /* 0x0002a20000000800 */
[----:B------:R-:W-:Y:S01]  /*da60*/  SHF.R.U32.HI R9, RZ, 0x18, R0 ;  /* 0x00000018ff097819 */ /* 0x000fe20000011600 */
[C---:B------:R-:W-:Y:S01]  /*da70*/  HMMA.16816.F32.BF16 R228, R4.reuse, R34, R228 ;  /* 0x0000002204e4723c */ /* 0x040fe200000418e4 */
[----:B-1----:R-:W-:Y:S02]  /*da80*/  LOP3.LUT R2, R0, 0xffff, RZ, 0xc0, !PT ;  /* 0x0000ffff00027812 */ /* 0x002fe400078ec0ff */
[----:B------:R-:W-:Y:S02]  /*da90*/  LOP3.LUT R0, R8, 0xff, RZ, 0xc0, !PT ;  /* 0x000000ff08007812 */ /* 0x000fe400078ec0ff */
[----:B------:R-:W-:Y:S02]  /*daa0*/  SHF.R.U32.HI R8, RZ, 0x8, R2 ;  /* 0x00000008ff087819 */ /* 0x000fe40000011602 */
[----:B------:R-:W-:Y:S02]  /*dab0*/  LOP3.LUT R2, R3, 0xff, RZ, 0xc0, !PT ;  /* 0x000000ff03027812 */ /* 0x000fe400078ec0ff */
[----:B------:R-:W-:Y:S01]  /*dac0*/  PRMT R0, R0, 0x5410, R12 ;  /* 0x0000541000007816 */ /* 0x000fe2000000000c */
[----:B---3--:R-:W-:Y:S01]  /*dad0*/  HMMA.16816.F32.BF16 R180, R4, R20, R64 ;  /* 0x0000001404b4723c */ /* 0x008fe20000041840 */
[----:B------:R-:W-:-:S02]  /*dae0*/  PRMT R3, R10, 0x5410, R8 ;  /* 0x000054100a037816 */ /* 0x000fc40000000008 */
[----:B------:R-:W-:-:S05]  /*daf0*/  PRMT R2, R2, 0x5410, R9 ;  /* 0x0000541002027816 */ /* 0x000fca0000000009 */
[----:B------:R-:W-:Y:S01]  /*db00*/  HMMA.16816.F32.BF16 R32, R4, R22, R136 ;  /* 0x000000160420723c */ /* 0x000fe20000041888 */
[----:B--2---:R-:W-:-:S07]  /*db10*/  F2FP.BF16.PACK_AB R8, R11, R14 ;  /* 0x0000000e0b08723e */ /* 0x004fce00000010ff */
[C---:B----4-:R-:W-:Y:S01]  /*db20*/  HMMA.16816.F32.BF16 R144, R4.reuse, R16, R48 ;  /* 0x000000100490723c */ /* 0x050fe20000041830 */
[----:B------:R-:W1:Y:S01]  /*db30*/  LDSM.16.MT88.4 R48, [R200+0x11800] ;  /* 0x01180000c830783b */ /* 0x000e620000004200 */
[----:B------:R-:W-:Y:S01]  /*db40*/  IMAD.MOV.U32 R12, RZ, RZ, R165 ;  /* 0x000000ffff0c7224 */ /* 0x000fe200078e00a5 */
[----:B------:R-:W-:Y:S02]  /*db50*/  MOV R9, R167 ;  /* 0x000000a700097202 */ /* 0x000fe40000000f00 */
[----:B------:R-:W-:Y:S01]  /*db60*/  MOV R161, R98 ;  /* 0x0000006200a17202 */ /* 0x000fe20000000f00 */
[----:B------:R-:W-:Y:S02]  /*db70*/  LDSM.16.MT88.4 R64, [R197+0x13800] ;  /* 0x01380000c540783b */ /* 0x000fe40000004200 */
[C---:B------:R-:W-:Y:S01]  /*db80*/  HMMA.16816.F32.BF16 R20, R4.reuse, R24, R44 ;  /* 0x000000180414723c */ /* 0x040fe2000004182c */
[----:B------:R-:W-:Y:S01]  /*db90*/  MOV R252, R164 ;  /* 0x000000a400fc7202 */ /* 0x000fe20000000f00 */
[----:B------:R-:W-:Y:S06]  /*dba0*/  LDSM.16.MT88.4 R136, [R198+0x17800] ;  /* 0x01780000c688783b */ /* 0x000fec0000004200 */
[C---:B------:R-:W-:Y:S01]  /*dbb0*/  HMMA.16816.F32.BF16 R24, R4.reuse, R26, R40 ;  /* 0x0000001a0418723c */ /* 0x040fe20000041828 */
[----:B------:R-:W-:Y:S07]  /*dbc0*/  LDSM.16.MT88.4 R40, [R198+0x11800] ;  /* 0x01180000c628783b */ /* 0x000fee0000004200 */
[----:B------:R-:W-:Y:S01]  /*dbd0*/  HMMA.16816.F32.BF16 R16, R4, R18, R56 ;  /* 0x000000120410723c */ /* 0x000fe20000041838 */
[----:B------:R-:W2:Y:S06]  /*dbe0*/  LDSM.16.MT88.4 R56, [R199+0x11800] ;  /* 0x01180000c738783b */ /* 0x000eac0000004200 */
[----:B------:R-:W-:-:S02]  /*dbf0*/  HSET2.LE.AND R7, R0, R251, PT ;  /* 0x000000fb00077233 */ /* 0x000fc40003803000 */
[--C-:B------:R-:W-:Y:S01]  /*dc00*/  HSET2.LE.AND R0, R3, R251.reuse, PT ;  /* 0x000000fb03007233 */ /* 0x100fe20003803000 */
[----:B------:R-:W-:Y:S01]  /*dc10*/  F2FP.BF16.PACK_AB R4, R15, R30 ;  /* 0x0000001e0f04723e */ /* 0x000fe200000010ff */
[--C-:B------:R-:W-:Y:S01]  /*dc20*/  HSET2.LE.AND R3, R2, R251.reuse, PT ;  /* 0x000000fb02037233 */ /* 0x100fe20003803000 */
[----:B------:R-:W-:Y:S01]  /*dc30*/  LOP3.LUT R167, R7, R8, RZ, 0xc0, !PT ;  /* 0x0000000807a77212 */ /* 0x000fe200078ec0ff */
[----:B------:R-:W-:Y:S01]  /*dc40*/  HSET2.LE.AND R5, R13, R251, PT ;  /* 0x000000fb0d057233 */ /* 0x000fe20003803000 */
[----:B------:R-:W-:Y:S02]  /*dc50*/  IMAD.MOV.U32 R13, RZ, RZ, R96 ;  /* 0x000000ffff0d7224 */ /* 0x000fe400078e0060 */
[----:B------:R-:W-:Y:S01]  /*dc60*/  LOP3.LUT R165, R3, R4, RZ, 0xc0, !PT ;  /* 0x0000000403a57212 */ /* 0x000fe200078ec0ff */
[----:B------:R-:W-:Y:S01]  /*dc70*/  IMAD.MOV.U32 R8, RZ, RZ, R99 ;  /* 0x000000ffff087224 */ /* 0x000fe200078e0063 */
[----:B------:R-:W-:Y:S02]  /*dc80*/  MOV R3, R97 ;  /* 0x0000006100037202 */ /* 0x000fe40000000f00 */
[----:B------:R-:W3:Y:S01]  /*dc90*/  LDSM.16.MT88.4 R96, [R197+0x15800] ;  /* 0x01580000c560783b */ /* 0x000ee20000004200 */
[----:B------:R-:W-:-:S02]  /*dca0*/  F2FP.BF16.PACK_AB R2, R151, R149 ;  /* 0x000000959702723e */ /* 0x000fc400000010ff */
[----:B------:R-:W-:Y:S02]  /*dcb0*/  MOV R162, R80 ;  /* 0x0000005000a27202 */ /* 0x000fe40000000f00 */
[----:B------:R-:W-:Y:S01]  /*dcc0*/  LOP3.LUT R164, R0, R2, RZ, 0xc0, !PT ;  /* 0x0000000200a47212 */ /* 0x000fe200078ec0ff */
[----:B------:R-:W-:Y:S01]  /*dcd0*/  IMAD.MOV.U32 R2, RZ, RZ, R82 ;  /* 0x000000ffff027224 */ /* 0x000fe200078e0052 */
[----:B------:R-:W-:Y:S02]  /*dce0*/  MOV R163, R81 ;  /* 0x0000005100a37202 */ /* 0x000fe40000000f00 */
[----:B------:R-:W-:Y:S02]  /*dcf0*/  MOV R0, R83 ;  /* 0x0000005300007202 */ /* 0x000fe40000000f00 */
[----:B------:R-:W4:Y:S01]  /*dd00*/  LDSM.16.MT88.4 R80, [R200+0x13800] ;  /* 0x01380000c850783b */ /* 0x000f220000004200 */
[----:B------:R-:W-:Y:S02]  /*dd10*/  F2FP.BF16.PACK_AB R6, R31, R148 ;  /* 0x000000941f06723e */ /* 0x000fe400000010ff */
[----:B------:R-:W-:-:S02]  /*dd20*/  MOV R10, R166 ;  /* 0x000000a6000a7202 */ /* 0x000fc40000000f00 */
[----:B------:R-:W-:Y:S01]  /*dd30*/  LOP3.LUT R166, R5, R6, RZ, 0xc0, !PT ;  /* 0x0000000605a67212 */ /* 0x000fe200078ec0ff */
[----:B------:R-:W-:Y:S01]  /*dd40*/  FFMA.FTZ R0, R243, R29, R0 ;  /* 0x0000001df3007223 */ /* 0x000fe20000010000 */
[----:B------:R-:W-:Y:S05]  /*dd50*/  LDSM.16.MT88.4 R4, [R199+0x17800] ;  /* 0x01780000c704783b */ /* 0x000fea0000004200 */
[----:B-1----:R-:W-:Y:S01]  /*dd60*/  HMMA.16816.F32.BF16 R44, R164, R48, R76 ;  /* 0x00000030a42c723c */ /* 0x002fe2000004184c */
[----:B------:R-:W-:-:S07]  /*dd70*/  FFMA.FTZ R2, R250, R28, R2 ;  /* 0x0000001cfa027223 */ /* 0x000fce0000010002 */
[C---:B------:R-:W-:Y:S08]  /*dd80*/  HMMA.16816.F32.BF16 R48, R164.reuse, R50, R84 ;  /* 0x00000032a430723c */ /* 0x040ff00000041854 */
[C---:B------:R-:W-:Y:S08]  /*dd90*/  HMMA.16816.F32.BF16 R152, R164.reuse, R156, R152 ;  /* 0x0000009ca498723c */ /* 0x040ff00000041898 */
[C---:B------:R-:W-:Y:S01]  /*dda0*/  HMMA.16816.F32.BF16 R84, R164.reuse, R88, R128 ;  /* 0x00000058a454723c */ /* 0x040fe20000041880 */
[----:B------:R-:W-:Y:S07]  /*ddb0*/  LDSM.16.MT88.4 R128, [R197+0x17800] ;  /* 0x01780000c580783b */ /* 0x000fee0000004200 */
[C---:B------:R-:W-:Y:S08]  /*ddc0*/  HMMA.16816.F32.BF16 R156, R164.reuse, R158, R52 ;  /* 0x0000009ea49c723c */ /* 0x040ff00000041834 */
[C---:B------:R-:W-:Y:S07]  /*ddd0*/  HMMA.16816.F32.BF16 R88, R164.reuse, R90, R132 ;  /* 0x0000005aa458723c */ /* 0x040fee0000041884 */
[----:B------:R-:W-:Y:S01]  /*dde0*/  MOV R135, R161 ;  /* 0x000000a100877202 */ /* 0x000fe20000000f00 */
[----:B--2---:R-:W-:Y:S04]  /*ddf0*/  HMMA.16816.F32.BF16 R52, R164, R56, R92 ;  /* 0x00000038a434723c */ /* 0x004fe8000004185c */
[----:B------:R-:W-:-:S04]  /*de00*/  FADD.FTZ R0, R135, R0 ;  /* 0x0000000087007221 */ /* 0x000fc80000010000 */
[C---:B---3--:R-:W-:Y:S07]  /*de10*/  HMMA.16816.F32.BF16 R92, R164.reuse, R96, R140 ;  /* 0x00000060a45c723c */ /* 0x048fee000004188c */
[----:B------:R-:W-:Y:S01]  /*de20*/  IMAD.MOV.U32 R142, RZ, RZ, R162 ;  /* 0x000000ffff8e7224 */ /* 0x000fe200078e00a2 */
[----:B------:R-:W-:Y:S01]  /*de30*/  MOV R143, R163 ;  /* 0x000000a3008f7202 */ /* 0x000fe20000000f00 */
[----:B------:R-:W-:Y:S01]  /*de40*/  HMMA.16816.F32.BF16 R36, R164, R40, R60 ;  /* 0x00000028a424723c */ /* 0x000fe2000004183c */
[----:B------:R-:W-:Y:S01]  /*de50*/  LDSM.16.MT88.4 R160, [R200+0x17800] ;  /* 0x01780000c8a0783b */ /* 0x000fe20000004200 */
[----:B------:R-:W-:-:S02]  /*de60*/  FADD.FTZ R2, R142, R2 ;  /* 0x000000028e027221 */ /* 0x000fc40000010000 */
[----:B------:R-:W-:Y:S02]  /*de70*/  FADD.FTZ R0, R143, R0 ;  /* 0x000000008f007221 */ /* 0x000fe40000010000 */
[----:B------:R-:W-:Y:S02]  /*de80*/  FADD.FTZ R2, R8, R2 ;  /* 0x0000000208027221 */ /* 0x000fe40000010000 */
[----:B------:R-:W-:Y:S01]  /*de90*/  FADD.FTZ R0, R3, R0 ;  /* 0x0000000003007221 */ /* 0x000fe20000010000 */
[----:B------:R-:W-:Y:S01]  /*dea0*/  HMMA.16816.F32.BF16 R40, R164, R42, R68 ;  /* 0x0000002aa428723c */ /* 0x000fe20000041844 */
[----:B------:R-:W-:Y:S02]  /*deb0*/  FADD.FTZ R2, R13, R2 ;  /* 0x000000020d027221 */ /* 0x000fe40000010000 */
[----:B------:R-:W-:Y:S02]  /*dec0*/  FADD.FTZ R0, R9, R0 ;  /* 0x0000000009007221 */ /* 0x000fe40000010000 */
[----:B------:R-:W-:-:S03]  /*ded0*/  FADD.FTZ R2, R10, R2 ;  /* 0x000000020a027221 */ /* 0x000fc60000010000 */
[----:B------:R-:W-:Y:S01]  /*dee0*/  HMMA.16816.F32.BF16 R60, R164, R64, R104 ;  /* 0x00000040a43c723c */ /* 0x000fe20000041868 */
[----:B------:R-:W1:Y:S01]  /*def0*/  LDSM.16.MT88.4 R104, [R198+0x15800] ;  /* 0x01580000c668783b */ /* 0x000e620000004200 */
[----:B------:R-:W-:-:S06]  /*df00*/  FADD.FTZ R0, R12, R0 ;  /* 0x000000000c007221 */ /* 0x000fcc0000010000 */
[----:B------:R-:W-:Y:S01]  /*df10*/  HMMA.16816.F32.BF16 R68, R164, R72, R112 ;  /* 0x00000048a444723c */ /* 0x000fe20000041870 */
[----:B------:R-:W2:Y:S01]  /*df20*/  LDSM.16.MT88.4 R112, [R200+0x15800] ;  /* 0x01580000c870783b */ /* 0x000ea20000004200 */
[----:B------:R-:W-:-:S06]  /*df30*/  FADD.FTZ R2, R252, R2 ;  /* 0x00000002fc027221 */ /* 0x000fcc0000010000 */
[----:B----4-:R-:W-:Y:S01]  /*df40*/  HMMA.16816.F32.BF16 R76, R164, R80, R120 ;  /* 0x00000050a44c723c */ /* 0x010fe20000041878 */
[----:B------:R-:W3:Y:S01]  /*df50*/  LDSM.16.MT88.4 R120, [R199+0x15800] ;  /* 0x01580000c778783b */ /* 0x000ee20000004200 */
        /* <DEDUP_REMOVED lines=15> */
[----:B------:R-:W-:Y:S01]  /*e050*/  FADD.FTZ R0, R15, R0 ;  /* 0x000000000f007221 */ /* 0x000fe20000010000 */
[----:B------:R-:W-:Y:S01]  /*e060*/  HMMA.16816.F32.BF16 R56, R164, R58, R100 ;  /* 0x0000003aa438723c */ /* 0x000fe20000041864 */
[----:B------:R-:W-:Y:S01]  /*e070*/  FADD.FTZ R2, R148, R2 ;  /* 0x0000000294027221 */ /* 0x000fe20000010000 */
[----:B------:R-:W-:Y:S01]  /*e080*/  @UP0 UIADD3 UR9, UR9, -0x3, URZ ;  /* 0xfffffffd09090890 */ /* 0x000fe2000fffe03f */
[----:B------:R-:W-:-:S05]  /*e090*/  FADD.FTZ R0, R14, R0 ;  /* 0x000000000e007221 */ /* 0x000fca0000010000 */
[----:B------:R-:W-:Y:S01]  /*e0a0*/  HMMA.16816.F32.BF16 R64, R164, R66, R108 ;  /* 0x00000042a440723c */ /* 0x000fe2000004186c */
[----:B------:R-:W-:Y:S01]  /*e0b0*/  MOV R3, R150 ;  /* 0x0000009600037202 */ /* 0x000fe20000000f00 */
[----:B------:R-:W-:-:S06]  /*e0c0*/  IMAD.MOV.U32 R148, RZ, RZ, R168 ;  /* 0x000000ffff947224 */ /* 0x000fcc00078e00a8 */
[----:B------:R-:W-:Y:S01]  /*e0d0*/  HMMA.16816.F32.BF16 R72, R164, R74, R116 ;  /* 0x0000004aa448723c */ /* 0x000fe20000041874 */
[----:B------:R-:W-:Y:S01]  /*e0e0*/  @P0 MOV R3, R150 ;  /* 0x0000009600030202 */ /* 0x000fe20000000f00 */
[----:B------:R-:W-:-:S06]  /*e0f0*/  FADD.FTZ R243, R31, R2 ;  /* 0x000000021ff37221 */ /* 0x000fcc0000010000 */
[----:B------:R-:W-:Y:S01]  /*e100*/  HMMA.16816.F32.BF16 R80, R164, R82, R124 ;  /* 0x00000052a450723c */ /* 0x000fe2000004187c */
[----:B------:R-:W-:Y:S01]  /*e110*/  @P0 MOV R148, R168 ;  /* 0x000000a800940202 */ /* 0x000fe20000000f00 */
[----:B------:R-:W-:-:S06]  /*e120*/  FADD.FTZ R250, R11, R0 ;  /* 0x000000000bfa7221 */ /* 0x000fcc0000010000 */
[C---:B-1----:R-:W-:Y:S08]  /*e130*/  HMMA.16816.F32.BF16 R100, R164.reuse, R104, R192 ;  /* 0x00000068a464723c */ /* 0x042ff000000418c0 */
[C---:B--2---:R-:W-:Y:S08]  /*e140*/  HMMA.16816.F32.BF16 R108, R164.reuse, R112, R236 ;  /* 0x00000070a46c723c */ /* 0x044ff000000418ec */
[C---:B---3--:R-:W-:Y:S08]  /*e150*/  HMMA.16816.F32.BF16 R116, R164.reuse, R120, R188 ;  /* 0x00000078a474723c */ /* 0x048ff000000418bc */
        /* <DEDUP_REMOVED lines=13> */
.L_x_433:
[----:B------:R-:W-:-:S12]  /*e230*/  UIADD3 UR9, UR30, -0x1, URZ ;  /* 0xffffffff1e097890 */ /* 0x000fd8000fffe03f */
.L_x_437:
[----:B------:R-:W-:-:S13]  /*e240*/  ISETP.LE.AND P0, PT, RZ, UR9, PT ;  /* 0x00000009ff007c0c */ /* 0x000fda000bf03270 */
[----:B------:R-:W-:Y:S05]  /*e250*/  @!P0 BRA `(.L_x_438) ;  /* 0x00004f9000008947 */ /* 0x000fea0003800000 */
[----:B------:R-:W2:Y:S01]  /*e260*/  LDL.64 R18, [R1+0x8] ;  /* 0x0000080001127983 */ /* 0x000ea20000100a00 */
[----:B------:R-:W-:Y:S01]  /*e270*/  USHF.R.S32.HI UR30, URZ, 0x1f, UR8 ;  /* 0x0000001f3f1e7899 */ /* 0x000fe20008011408 */
[----:B------:R-:W-:Y:S01]  /*e280*/  IMAD.U32 R6, RZ, RZ, UR8 ;  /* 0x00000008ff067e24 */ /* 0x000fe2000f8e00ff */
[----:B------:R-:W-:Y:S01]  /*e290*/  ULDC.64 UR6, c[0x0][0x1b8] ;  /* 0x00006e0000067ab9 */ /* 0x000fe20000000a00 */
[----:B-----5:R-:W3:Y:S01]  /*e2a0*/  LDL R17, [R1+0x24] ;  /* 0x0000240001117983 */ /* 0x020ee20000100800 */
[----:B------:R-:W-:Y:S01]  /*e2b0*/  UIMAD UR6, UR30, UR6, URZ ;  /* 0x000000061e0672a4 */ /* 0x000fe2000f8e023f */
[----:B------:R-:W-:Y:S01]  /*e2c0*/  IMAD.U32 R0, RZ, RZ, UR8 ;  /* 0x00000008ff007e24 */ /* 0x000fe2000f8e00ff */
[----:B------:R-:W-:Y:S01]  /*e2d0*/  ULDC.64 UR18, c[0x0][0x1b0] ;  /* 0x00006c0000127ab9 */ /* 0x000fe20000000a00 */
[----:B------:R-:W4:Y:S01]  /*e2e0*/  LDL R16, [R1+0x20] ;  /* 0x0000200001107983 */ /* 0x000f220000100800 */
[----:B------:R-:W-:Y:S01]  /*e2f0*/  UIMAD UR6, UR8, UR7, UR6 ;  /* 0x00000007080672a4 */ /* 0x000fe2000f8e0206 */
[----:B------:R-:W-:Y:S01]  /*e300*/  IMAD.MOV.U32 R149, RZ, RZ, R3 ;  /* 0x000000ffff957224 */ /* 0x000fe200078e0003 */
[----:B------:R-:W-:Y:S01]  /*e310*/  UIMAD UR18, UR30, UR18, URZ ;  /* 0x000000121e1272a4 */ /* 0x000fe2000f8e023f */
[----:B------:R-:W3:Y:S01]  /*e320*/  LDL R15, [R1+0x28] ;  /* 0x00002800010f7983 */ /* 0x000ee20000100800 */
[----:B------:R-:W-:-:S02]  /*e330*/  IMAD.MOV.U32 R150, RZ, RZ, R148 ;  /* 0x000000ffff967224 */ /* 0x000fc400078e0094 */
[----:B------:R-:W-:Y:S01]  /*e340*/  IMAD.U32 R2, RZ, RZ, UR6 ;  /* 0x00000006ff027e24 */ /* 0x000fe2000f8e00ff */
[----:B------:R-:W3:Y:S01]  /*e350*/  LDL.LU R14, [R1+0x48] ;  /* 0x00004800010e7983 */ /* 0x000ee20000300800 */
[----:B------:R-:W-:-:S03]  /*e360*/  UIMAD UR18, UR8, UR19, UR18 ;  /* 0x00000013081272a4 */ /* 0x000fc6000f8e0212 */
[----:B------:R-:W3:Y:S01]  /*e370*/  LDL.LU R9, [R1+0x58] ;  /* 0x0000580001097983 */ /* 0x000ee20000300800 */
[----:B------:R-:W-:-:S03]  /*e380*/  UMOV UR19, URZ ;  /* 0x0000003f00137c82 */ /* 0x000fc60008000000 */
[----:B------:R-:W3:Y:S04]  /*e390*/  LDL.LU.64 R12, [R1+0x40] ;  /* 0x00004000010c7983 */ /* 0x000ee80000300a00 */
[----:B------:R-:W4:Y:S04]  /*e3a0*/  LDL.LU.64 R10, [R1+0x50] ;  /* 0x00005000010a7983 */ /* 0x000f280000300a00 */
[----:B------:R-:W4:Y:S04]  /*e3b0*/  LDL.LU R20, [R1+0x38] ;  /* 0x0000380001147983 */ /* 0x000f280000300800 */
[----:B------:R-:W1:Y:S02]  /*e3c0*/  S2R R8, SR_TID.X ;  /* 0x0000000000087919 */ /* 0x000e640000002100 */
[----:B-1----:R-:W-:-:S04]  /*e3d0*/  SHF.R.S32.HI R230, RZ, 0x1f, R8 ;  /* 0x0000001fffe67819 */ /* 0x002fc80000011408 */
[----:B------:R-:W-:-:S04]  /*e3e0*/  LEA.HI R230, R230, R8, RZ, 0x3 ;  /* 0x00000008e6e67211 */ /* 0x000fc800078f18ff */
[----:B------:R-:W-:-:S04]  /*e3f0*/  SHF.R.S32.HI R230, RZ, 0x3, R230 ;  /* 0x00000003ffe67819 */ /* 0x000fc800000114e6 */
[----:B------:R-:W-:Y:S02]  /*e400*/  SHF.R.S32.HI R231, RZ, 0x1f, R230 ;  /* 0x0000001fffe77819 */ /* 0x000fe400000114e6 */
[----:B------:R-:W-:-:S05]  /*e410*/  IADD3 R238, P2, R230, 0x10, RZ ;  /* 0x00000010e6ee7810 */ /* 0x000fca0007f5e0ff */
[----:B------:R-:W-:Y:S01]  /*e420*/  IMAD.X R239, RZ, RZ, R231, P2 ;  /* 0x000000ffffef7224 */ /* 0x000fe200010e06e7 */
[--C-:B--2---:R-:W-:Y:S01]  /*e430*/  SHF.R.S32.HI R5, RZ, 0x1f, R18.reuse ;  /* 0x0000001fff057819 */ /* 0x104fe20000011412 */
[----:B------:R-:W-:-:S04]  /*e440*/  IMAD.MOV.U32 R4, RZ, RZ, R18 ;  /* 0x000000ffff047224 */ /* 0x000fc800078e0012 */
[----:B------:R-:W-:-:S04]  /*e450*/  IMAD.WIDE.U32 R6, R6, c[0x0][0x1b0], R4 ;  /* 0x00006c0006067a25 */ /* 0x000fc800078e0004 */
[----:B------:R-:W-:Y:S01]  /*e460*/  IMAD.WIDE.U32 R4, R0, c[0x0][0x1b8], R4 ;  /* 0x00006e0000047a25 */ /* 0x000fe200078e0004 */
[----:B------:R-:W-:Y:S01]  /*e470*/  IADD3 R241, P1, R6, UR12, RZ ;  /* 0x0000000c06f17c10 */ /* 0x000fe2000ff3e0ff */
[----:B------:R-:W-:Y:S02]  /*e480*/  UIADD3 UR12, UR9, -0x1, URZ ;  /* 0xffffffff090c7890 */ /* 0x000fe4000fffe03f */
[----:B------:R-:W-:Y:S01]  /*e490*/  IMAD.U32 R0, RZ, RZ, UR18 ;  /* 0x00000012ff007e24 */ /* 0x000fe2000f8e00ff */
[----:B------:R-:W-:-:S04]  /*e4a0*/  IADD3 R229, P0, R4, UR26, RZ ;  /* 0x0000001a04e57c10 */ /* 0x000fc8000ff1e0ff */
[----:B------:R-:W-:Y:S02]  /*e4b0*/  IADD3.X R4, R2, UR21, R5, P0, !PT ;  /* 0x0000001502047c10 */ /* 0x000fe400087fe405 */
[----:B------:R-:W-:Y:S02]  /*e4c0*/  IADD3.X R6, R0, UR11, R7, P1, !PT ;  /* 0x0000000b00067c10 */ /* 0x000fe40008ffe407 */
[----:B------:R-:W-:Y:S01]  /*e4d0*/  LEA R242, P1, R241, c[0x0][0x168], 0x1 ;  /* 0x00005a00f1f27a11 */ /* 0x000fe200078208ff */
[----:B---3--:R-:W-:Y:S01]  /*e4e0*/  IMAD.MOV.U32 R3, RZ, RZ, R13 ;  /* 0x000000ffff037224 */ /* 0x008fe200078e000d */
[----:B------:R-:W-:Y:S02]  /*e4f0*/  LEA R240, P0, R229, c[0x0][0x170], 0x1 ;  /* 0x00005c00e5f07a11 */ /* 0x000fe400078008ff */
[----:B------:R-:W-:Y:S01]  /*e500*/  LEA.HI.X R241, R241, c[0x0][0x16c], R6, 0x1, P1 ;  /* 0x00005b00f1f17a11 */ /* 0x000fe200008f0c06 */
[----:B----4-:R-:W-:Y:S01]  /*e510*/  IMAD.MOV.U32 R2, RZ, RZ, R10 ;  /* 0x000000ffff027224 */ /* 0x010fe200078e000a */
[----:B------:R-:W-:-:S02]  /*e520*/  LEA.HI.X R229, R229, c[0x0][0x174], R4, 0x1, P0 ;  /* 0x00005d00e5e57a11 */ /* 0x000fc400000f0c04 */
[----:B------:R-:W-:Y:S02]  /*e530*/  IADD3 R236, P1, R230, 0x20, RZ ;  /* 0x00000020e6ec7810 */ /* 0x000fe40007f3e0ff */
[----:B------:R1:W-:Y:S01]  /*e540*/  STL.64 [R1], R2 ;  /* 0x0000000201007387 */ /* 0x0003e20000100a00 */
[----:B------:R-:W-:Y:S01]  /*e550*/  IMAD.WIDE.U32 R248, R20, -0x326172a9, RZ ;  /* 0xcd9e8d5714f87825 */ /* 0x000fe200078e00ff */
[----:B------:R-:W-:Y:S02]  /*e560*/  IADD3 R234, P0, R230, 0x30, RZ ;  /* 0x00000030e6ea7810 */ /* 0x000fe40007f1e0ff */
[----:B------:R-:W-:Y:S01]  /*e570*/  ISETP.GE.AND P6, PT, R18, c[0x0][0x220], PT ;  /* 0x0000880012007a0c */ /* 0x000fe20003fc6270 */
[--C-:B------:R-:W-:Y:S01]  /*e580*/  IMAD.X R237, RZ, RZ, R231.reuse, P1 ;  /* 0x000000ffffed7224 */ /* 0x100fe200008e06e7 */
[----:B------:R-:W-:Y:S01]  /*e590*/  LOP3.LUT R244, R249, R14, RZ, 0x3c, !PT ;  /* 0x0000000ef9f47212 */ /* 0x000fe200078e3cff */
[----:B------:R-:W-:Y:S01]  /*e5a0*/  IMAD.X R235, RZ, RZ, R231, P0 ;  /* 0x000000ffffeb7224 */ /* 0x000fe200000e06e7 */
[----:B------:R-:W-:Y:S01]  /*e5b0*/  ISETP.GE.AND P5, PT, R17, c[0x0][0x220], PT ;  /* 0x0000880011007a0c */ /* 0x000fe20003fa6270 */
[----:B------:R-:W-:Y:S01]  /*e5c0*/  IMAD.WIDE.U32 R246, R9, -0x2daee0ad, RZ ;  /* 0xd2511f5309f67825 */ /* 0x000fe200078e00ff */
[----:B------:R-:W-:-:S02]  /*e5d0*/  ISETP.GE.AND P4, PT, R16, c[0x0][0x220], PT ;  /* 0x0000880010007a0c */ /* 0x000fc40003f86270 */
[----:B------:R-:W-:Y:S01]  /*e5e0*/  ISETP.GE.AND P3, PT, R15, c[0x0][0x220], PT ;  /* 0x000088000f007a0c */ /* 0x000fe20003f66270 */
[----:B------:R-:W-:Y:S01]  /*e5f0*/  IMAD.WIDE.U32 R244, R244, -0x2daee0ad, RZ ;  /* 0xd2511f53f4f47825 */ /* 0x000fe200078e00ff */
[----:B------:R-:W-:Y:S05]  /*e600*/  BRA `(.L_x_439) ;  /* 0x000006d000007947 */ /* 0x000fea0003800000 */
.L_x_441:
[----:B------:R-:W2:Y:S01]  /*e610*/  LDL.64 R226, [R1+0x30] ;  /* 0x0000300001e27983 */ /* 0x000ea20000100a00 */
[----:B------:R-:W-:Y:S02]  /*e620*/  ULDC.64 UR6, c[0x0][0x198] ;  /* 0x0000660000067ab9 */ /* 0x000fe40000000a00 */
[----:B------:R-:W-:Y:S01]  /*e630*/  UIMAD.WIDE.U32 UR36, UR11, UR6, URZ ;  /* 0x000000060b2472a5 */ /* 0x000fe2000f8e003f */
[----:B------:R-:W3:Y:S01]  /*e640*/  LDL.64 R224, [R1+0x18] ;  /* 0x0000180001e07983 */ /* 0x000ee20000100a00 */
[----:B------:R-:W-:Y:S03]  /*e650*/  USHF.R.S32.HI UR18, URZ, 0x1f, UR11 ;  /* 0x0000001f3f127899 */ /* 0x000fe6000801140b */
[----:B------:R1:W-:Y:S01]  /*e660*/  @P6 STS.128 [R223+0x8000], RZ ;  /* 0x008000ffdf006388 */ /* 0x0003e20000000c00 */
[----:B------:R-:W-:Y:S01]  /*e670*/  UIMAD UR18, UR18, UR6, URZ ;  /* 0x00000006121272a4 */ /* 0x000fe2000f8e023f */
[----:B------:R-:W-:Y:S02]  /*e680*/  IMAD.U32 R151, RZ, RZ, UR36 ;  /* 0x00000024ff977e24 */ /* 0x000fe4000f8e00ff */
[----:B------:R-:W-:Y:S01]  /*e690*/  IMAD.U32 R0, RZ, RZ, UR36 ;  /* 0x00000024ff007e24 */ /* 0x000fe2000f8e00ff */
[----:B------:R-:W-:Y:S04]  /*e6a0*/  UIMAD UR18, UR11, UR7, UR18 ;  /* 0x000000070b1272a4 */ /* 0x000fe8000f8e0212 */
[----:B------:R-:W-:Y:S06]  /*e6b0*/  UIADD3 UR18, UR37, UR18, URZ ;  /* 0x0000001225127290 */ /* 0x000fec000fffe03f */
[----:B------:R-:W-:Y:S01]  /*e6c0*/  IMAD.U32 R174, RZ, RZ, UR18 ;  /* 0x00000012ffae7e24 */ /* 0x000fe2000f8e00ff */
[----:B--2---:R-:W-:Y:S04]  /*e6d0*/  LEA R151, P2, R151, R226, 0x6 ;  /* 0x000000e297977211 */ /* 0x004fe800078430ff */
[----:B---3--:R-:W-:Y:S02]  /*e6e0*/  LEA.HI.X R174, R0, R225, R174, 0x6, P2 ;  /* 0x000000e100ae7211 */ /* 0x008fe400010f34ae */
        /* <DEDUP_REMOVED lines=18> */
[C---:B------:R-:W-:Y:S03]  /*e810*/  IADD3 R151, P1, R0.reuse, UR27, RZ ;  /* 0x0000001b00977c10 */ /* 0x040fe6000ff3e0ff */
[----:B------:R1:W-:Y:S01]  /*e820*/  @P4 STS.128 [R223+0xc000], RZ ;  /* 0x00c000ffdf004388 */ /* 0x0003e20000000c00 */
[----:B------:R-:W-:Y:S02]  /*e830*/  IADD3.X R148, R177, UR28, RZ, P1, !PT ;  /* 0x0000001cb1947c10 */ /* 0x000fe40008ffe4ff */
[----:B------:R-:W-:Y:S01]  /*e840*/  @!P6 LEA.HI.X R177, R0, c[0x0][0x16c], R177, 0x1, P2 ;  /* 0x00005b0000b1ea11 */ /* 0x000fe200010f0cb1 */
[----:B------:R-:W-:Y:S01]  /*e850*/  @!PT LDS RZ, [RZ] ;  /* 0x00000000fffff984 */ /* 0x000fe20000000800 */
[----:B------:R-:W-:Y:S01]  /*e860*/  @!PT LDS RZ, [RZ] ;  /* 0x00000000fffff984 */ /* 0x000fe20000000800 */
[----:B------:R-:W-:Y:S01]  /*e870*/  @!PT LDS RZ, [RZ] ;  /* 0x00000000fffff984 */ /* 0x000fe20000000800 */
[----:B------:R1:W-:Y:S01]  /*e880*/  @!P4 LDGSTS.E.BYPASS.LTC128B.128 [R223+0xc000], [R172.64+0x100] ;  /* 0x0c000100acdfcfae */ /* 0x0003e2000b901d56 */
[C---:B------:R-:W-:Y:S03]  /*e890*/  @!P6 LEA R174, P1, R151.reuse, c[0x0][0x168], 0x1 ;  /* 0x00005a0097aeea11 */ /* 0x040fe600078208ff */
[----:B------:R1:W-:Y:S01]  /*e8a0*/  @P3 STS.128 [R223+0xe000], RZ ;  /* 0x00e000ffdf003388 */ /* 0x0003e20000000c00 */
[----:B------:R-:W-:Y:S03]  /*e8b0*/  @!P6 LEA.HI.X R175, R151, c[0x0][0x16c], R148, 0x1, P1 ;  /* 0x00005b0097afea11 */ /* 0x000fe600008f0c94 */
        /* <DEDUP_REMOVED lines=66> */
.L_x_439:
[----:B------:R-:W2:Y:S01]  /*ece0*/  LDL.64 R6, [R1] ;  /* 0x0000000001067983 */ /* 0x000ea20000100a00 */
[----:B------:R-:W-:Y:S01]  /*ecf0*/  UIADD3 UR8, -UR19, UR9, URZ ;  /* 0x0000000913087290 */ /* 0x000fe2000fffe13f */
[----:B------:R-:W-:Y:S04]  /*ed00*/  DEPBAR.LE SB0, 0x0 ;  /* 0x000080000000791a */ /* 0x000fe80000000000 */
[----:B------:R-:W-:Y:S01]  /*ed10*/  BAR.SYNC.DEFER_BLOCKING 0x0 ;  /* 0x0000000000007b1d */ /* 0x000fe20000010000 */
[----:B------:R-:W-:Y:S01]  /*ed20*/  USHF.R.S32.HI UR7, URZ, 0x1f, UR8 ;  /* 0x0000001f3f077899 */ /* 0x000fe20008011408 */
[----:B------:R-:W-:Y:S01]  /*ed30*/  IMAD.U32 R4, RZ, RZ, UR8 ;  /* 0x00000008ff047e24 */ /* 0x000fe2000f8e00ff */
[----:B------:R-:W-:Y:S01]  /*ed40*/  UIMAD UR6, UR5, UR8, URZ ;  /* 0x00000008050672a4 */ /* 0x000fe2000f8e023f */
[----:B-1----:R-:W-:Y:S01]  /*ed50*/  IMAD.U32 R2, RZ, RZ, UR8 ;  /* 0x00000008ff027e24 */ /* 0x002fe2000f8e00ff */
[----:B------:R-:W-:Y:S01]  /*ed60*/  UIADD3 UR11, UR12, -UR19, URZ ;  /* 0x800000130c0b7290 */ /* 0x000fe2000fffe03f */
[----:B------:R-:W-:Y:S01]  /*ed70*/  IMAD.U32 R3, RZ, RZ, UR8 ;  /* 0x00000008ff037e24 */ /* 0x000fe2000f8e00ff */
[----:B------:R-:W-:Y:S02]  /*ed80*/  UIMAD UR6, UR7, UR20, UR6 ;  /* 0x00000014070672a4 */ /* 0x000fe4000f8e0206 */
[----:B------:R-:W-:Y:S02]  /*ed90*/  LEA R2, P0, R2, R230, 0x6 ;  /* 0x000000e602027211 */ /* 0x000fe400078030ff */
[----:B------:R-:W-:Y:S02]  /*eda0*/  IMAD.U32 R148, RZ, RZ, UR11 ;  /* 0x0000000bff947e24 */ /* 0x000fe4000f8e00ff */
[----:B------:R-:W-:Y:S01]  /*edb0*/  LEA.HI.X.SX32 R3, R3, R231, 0x6, P0 ;  /* 0x000000e703037211 */ /* 0x000fe200000f36ff */
[----:B------:R-:W-:Y:S01]  /*edc0*/  IMAD.U32 R151, RZ, RZ, UR11 ;  /* 0x0000000bff977e24 */ /* 0x000fe2000f8e00ff */
[----:B------:R-:W-:Y:S01]  /*edd0*/  @P6 STS.128 [R223+0x10000], RZ ;  /* 0x010000ffdf006388 */ /* 0x000fe20000000c00 */
[----:B--2---:R-:W-:Y:S05]  /*ede0*/  IMAD.WIDE.U32 R4, R4, UR20, R6 ;  /* 0x0000001404047c25 */ /* 0x004fea000f8e0006 */
[----:B------:R-:W-:Y:S02]  /*edf0*/  IADD3 R0, R5, UR6, RZ ;  /* 0x0000000605007c10 */ /* 0x000fe4000fffe0ff */
[C---:B------:R-:W-:Y:S02]  /*ee00*/  IADD3 R5, P1, R4.reuse, UR15, RZ ;  /* 0x0000000f04057c10 */ /* 0x040fe4000ff3e0ff */
[----:B------:R-:W-:Y:S02]  /*ee10*/  @!P6 LEA R16, P2, R4, c[0x0][0x170], 0x1 ;  /* 0x00005c000410ea11 */ /* 0x000fe400078408ff */
[C---:B------:R-:W-:Y:S02]  /*ee20*/  @!P6 LEA R14, P0, R5.reuse, c[0x0][0x170], 0x1 ;  /* 0x00005c00050eea11 */ /* 0x040fe400078008ff */
[----:B------:R-:W-:Y:S02]  /*ee30*/  IADD3.X R6, R0, UR10, RZ, P1, !PT ;  /* 0x0000000a00067c10 */ /* 0x000fe40008ffe4ff */
[----:B------:R-:W-:Y:S02]  /*ee40*/  @!P6 LEA.HI.X R17, R4, c[0x0][0x174], R0, 0x1, P2 ;  /* 0x00005d000411ea11 */ /* 0x000fe400010f0c00 */
[C---:B------:R-:W-:Y:S02]  /*ee50*/  @!P6 LEA.HI.X R15, R5.reuse, c[0x0][0x174], R6, 0x1, P0 ;  /* 0x00005d00050fea11 */ /* 0x040fe400000f0c06 */
[----:B------:R-:W-:Y:S01]  /*ee60*/  IADD3 R0, P1, R5, UR15, RZ ;  /* 0x0000000f05007c10 */ /* 0x000fe2000ff3e0ff */
[----:B------:R-:W-:Y:S01]  /*ee70*/  IMAD R5, R3, c[0x0][0x1a0], RZ ;  /* 0x0000680003057a24 */ /* 0x000fe200078e02ff */
[----:B------:R-:W-:Y:S01]  /*ee80*/  @!PT LDS RZ, [RZ] ;  /* 0x00000000fffff984 */ /* 0x000fe20000000800 */
[----:B------:R-:W-:Y:S01]  /*ee90*/  @!PT LDS RZ, [RZ] ;  /* 0x00000000fffff984 */ /* 0x000fe20000000800 */
[----:B------:R-:W-:Y:S01]  /*eea0*/  @!PT LDS RZ, [RZ] ;  /* 0x00000000fffff984 */ /* 0x000fe20000000800 */
[----:B------:R1:W-:Y:S02]  /*eeb0*/  @!P6 LDGSTS.E.BYPASS.LTC128B.128 [R223+0x10000], [R16.64] ;  /* 0x1000000010dfefae */ /* 0x0003e4000b901d56 */
[----:B------:R-:W-:Y:S01]  /*eec0*/  IADD3.X R3, R6, UR10, RZ, P1, !PT ;  /* 0x0000000a06037c10 */ /* 0x000fe20008ffe4ff */
[----:B------:R-:W-:Y:S01]  /*eed0*/  IMAD.WIDE.U32 R6, R2, c[0x0][0x1a0], RZ ;  /* 0x0000680002067a25 */ /* 0x000fe200078e00ff */
[----:B------:R-:W-:Y:S01]  /*eee0*/  @P5 STS.128 [R223+0x12000], RZ ;  /* 0x012000ffdf005388 */ /* 0x000fe20000000c00 */
[----:B------:R-:W-:Y:S02]  /*eef0*/  @!P6 IADD3 R4, P0, R0, UR15, RZ ;  /* 0x0000000f0004ec10 */ /* 0x000fe4000ff1e0ff */
[----:B------:R-:W-:Y:S01]  /*ef00*/  IMAD R5, R2, c[0x0][0x1a4], R5 ;  /* 0x0000690002057a24 */ /* 0x000fe200078e0205 */
[----:B------:R-:W-:Y:S02]  /*ef10*/  LEA R8, P2, R6, R240, 0x1 ;  /* 0x000000f006087211 */ /* 0x000fe400078408ff */
[----:B------:R-:W-:Y:S01]  /*ef20*/  @!P6 IADD3.X R2, R3, UR10, RZ, P0, !PT ;  /* 0x0000000a0302ec10 */ /* 0x000fe200087fe4ff */
[----:B------:R-:W-:Y:S01]  /*ef30*/  IMAD.IADD R5, R7, 0x1, R5 ;  /* 0x0000000107057824 */ /* 0x000fe200078e0205 */
[----:B------:R-:W-:Y:S02]  /*ef40*/  @!P6 LEA R10, P0, R4, c[0x0][0x170], 0x1 ;  /* 0x00005c00040aea11 */ /* 0x000fe400078008ff */
[----:B------:R-:W-:Y:S02]  /*ef50*/  @!P6 LEA R12, P1, R0, c[0x0][0x170], 0x1 ;  /* 0x00005c00000cea11 */ /* 0x000fe400078208ff */
        /* <DEDUP_REMOVED lines=9> */
[----:B------:R-:W-:Y:S01]  /*eff0*/  LEA R6, P2, R6, R238, 0x6 ;  /* 0x000000ee06067211 */ /* 0x000fe200078430ff */
[----:B------:R-:W-:Y:S02]  /*f000*/  IMAD.U32 R4, RZ, RZ, UR8 ;  /* 0x00000008ff047e24 */ /* 0x000fe4000f8e00ff */
[----:B------:R-:W-:Y:S01]  /*f010*/  @P4 STS.128 [R223+0x14000], RZ ;  /* 0x014000ffdf004388 */ /* 0x000fe20000000c00 */
[----:B------:R-:W-:Y:S01]  /*f020*/  IMAD.U32 R2, RZ, RZ, UR8 ;  /* 0x00000008ff027e24 */ /* 0x000fe2000f8e00ff */
[----:B------:R-:W-:Y:S01]  /*f030*/  LEA.HI.X.SX32 R7, R5, R239, 0x6, P2 ;  /* 0x000000ef05077211 */ /* 0x000fe200010f36ff */
[----:B------:R-:W-:Y:S01]  /*f040*/  IMAD.U32 R3, RZ, RZ, UR8 ;  /* 0x00000008ff037e24 */ /* 0x000fe2000f8e00ff */
[----:B------:R-:W-:Y:S01]  /*f050*/  @!PT LDS RZ, [RZ] ;  /* 0x00000000fffff984 */ /* 0x000fe20000000800 */
[----:B------:R-:W-:Y:S01]  /*f060*/  @!PT LDS RZ, [RZ] ;  /* 0x00000000fffff984 */ /* 0x000fe20000000800 */
[----:B------:R-:W-:Y:S01]  /*f070*/  @!PT LDS RZ, [RZ] ;  /* 0x00000000fffff984 */ /* 0x000fe20000000800 */
[----:B------:R2:W-:Y:S01]  /*f080*/  @!P4 LDGSTS.E.BYPASS.LTC128B.128 [R223+0x14000], [R8.64+0x100] ;  /* 0x1400010008dfcfae */ /* 0x0005e2000b901d56 */
[----:B------:R-:W-:Y:S01]  /*f090*/  IMAD.U32 R0, RZ, RZ, UR8 ;  /* 0x00000008ff007e24 */ /* 0x000fe2000f8e00ff */
[----:B------:R-:W-:Y:S01]  /*f0a0*/  LEA R4, P1, R4, R236, 0x6 ;  /* 0x000000ec04047211 */ /* 0x000fe200078230ff */
[----:B------:R-:W-:Y:S01]  /*f0b0*/  IMAD.WIDE.U32 R22, R6, c[0x0][0x1a0], RZ ;  /* 0x0000680006167a25 */ /* 0x000fe200078e00ff */
[----:B------:R-:W-:Y:S01]  /*f0c0*/  LEA R2, P0, R2, R234, 0x6 ;  /* 0x000000ea02027211 */ /* 0x000fe200078030ff */
[----:B------:R-:W-:Y:S01]  /*f0d0*/  @P3 STS.128 [R223+0x16000], RZ ;  /* 0x016000ffdf003388 */ /* 0x000fe20000000c00 */
[----:B------:R-:W-:Y:S01]  /*f0e0*/  LEA.HI.X.SX32 R5, R3, R237, 0x6, P1 ;  /* 0x000000ed03057211 */ /* 0x000fe200008f36ff */
[----:B------:R-:W-:Y:S01]  /*f0f0*/  IMAD.WIDE.U32 R20, R4, c[0x0][0x1a0], RZ ;  /* 0x0000680004147a25 */ /* 0x000fe200078e00ff */
[----:B------:R-:W-:Y:S01]  /*f100*/  LEA.HI.X.SX32 R3, R0, R235, 0x6, P0 ;  /* 0x000000eb00037211 */ /* 0x000fe200000f36ff */
[----:B------:R-:W-:Y:S01]  /*f110*/  @!PT LDS RZ, [RZ] ;  /* 0x00000000fffff984 */ /* 0x000fe20000000800 */
[----:B------:R-:W-:Y:S01]  /*f120*/  @!PT LDS RZ, [RZ] ;  /* 0x00000000fffff984 */ /* 0x000fe20000000800 */
[----:B------:R-:W-:Y:S01]  /*f130*/  @!PT LDS RZ, [RZ] ;  /* 0x00000000fffff984 */ /* 0x000fe20000000800 */
[----:B------:R2:W-:Y:S02]  /*f140*/  @!P3 LDGSTS.E.BYPASS.LTC128B.128 [R223+0x16000], [R8.64+0x180] ;  /* 0x1600018008dfbfae */ /* 0x0005e4000b901d56 */
[----:B------:R-:W-:Y:S02]  /*f150*/  IMAD R0, R7, c[0x0][0x1a0], RZ ;  /* 0x0000680007007a24 */ /* 0x000fe400078e02ff */
[----:B------:R-:W-:Y:S01]  /*f160*/  @P6 STS.128 [R223+0x10800], RZ ;  /* 0x010800ffdf006388 */ /* 0x000fe20000000c00 */
[----:B------:R-:W-:Y:S02]  /*f170*/  IMAD R5, R5, c[0x0][0x1a0], RZ ;  /* 0x0000680005057a24 */ /* 0x000fe400078e02ff */
[----:B------:R-:W-:Y:S01]  /*f180*/  IMAD R0, R6, c[0x0][0x1a4], R0 ;  /* 0x0000690006007a24 */ /* 0x000fe200078e0200 */
[-C--:B------:R-:W-:Y:S01]  /*f190*/  LEA R6, P2, R22, R240.reuse, 0x1 ;  /* 0x000000f016067211 */ /* 0x080fe200078408ff */
[----:B------:R-:W-:Y:S01]  /*f1a0*/  @!PT LDS RZ, [RZ] ;  /* 0x00000000fffff984 */ /* 0x000fe20000000800 */
[----:B------:R-:W-:Y:S01]  /*f1b0*/  @!PT LDS RZ, [RZ] ;  /* 0x00000000fffff984 */ /* 0x000fe20000000800 */
[----:B------:R-:W-:Y:S01]  /*f1c0*/  @!PT LDS RZ, [RZ] ;  /* 0x00000000fffff984 */ /* 0x000fe20000000800 */
[----:B------:R3:W-:Y:S01]  /*f1d0*/  @!P6 LDGSTS.E.BYPASS.LTC128B.128 [R223+0x10800], [R14.64] ;  /* 0x108000000edfefae */ /* 0x0007e2000b901d56 */
[----:B------:R-:W-:Y:S01]  /*f1e0*/  IMAD R5, R4, c[0x0][0x1a4], R5 ;  /* 0x0000690004057a24 */ /* 0x000fe200078e0205 */
[-C--:B------:R-:W-:Y:S01]  /*f1f0*/  LEA R4, P1, R20, R240.reuse, 0x1 ;  /* 0x000000f014047211 */ /* 0x080fe200078208ff */
[----:B------:R-:W-:Y:S01]  /*f200*/  IMAD.IADD R0, R23, 0x1, R0 ;  /* 0x0000000117007824 */ /* 0x000fe200078e0200 */
[----:B------:R-:W-:Y:S01]  /*f210*/  @P5 STS.128 [R223+0x12800], RZ ;  /* 0x012800ffdf005388 */ /* 0x000fe20000000c00 */
[----:B------:R-:W-:Y:S02]  /*f220*/  IMAD.IADD R5, R21, 0x1, R5 ;  /* 0x0000000115057824 */ /* 0x000fe400078e0205 */
[----:B------:R-:W-:Y:S01]  /*f230*/  IMAD R3, R3, c[0x0][0x1a0], RZ ;  /* 0x0000680003037a24 */ /* 0x000fe200078e02ff */
[-C--:B------:R-:W-:Y:S01]  /*f240*/  LEA.HI.X R7, R22, R229.reuse, R0, 0x1, P2 ;  /* 0x000000e516077211 */ /* 0x080fe200010f0c00 */
[----:B------:R-:W-:Y:S01]  /*f250*/  IMAD.WIDE.U32 R18, R2, c[0x0][0x1a0], RZ ;  /* 0x0000680002127a25 */ /* 0x000fe200078e00ff */
[----:B------:R-:W-:Y:S03]  /*f260*/  LEA.HI.X R5, R20, R229, R5, 0x1, P1 ;  /* 0x000000e514057211 */ /* 0x000fe600008f0c05 */
[----:B------:R-:W-:Y:S01]  /*f270*/  @!PT LDS RZ, [RZ] ;  /* 0x00000000fffff984 */ /* 0x000fe20000000800 */
[----:B------:R-:W-:Y:S01]  /*f280*/  @!PT LDS RZ, [RZ] ;  /* 0x00000000fffff984 */ /* 0x000fe20000000800 */
[----:B------:R-:W-:Y:S01]  /*f290*/  @!PT LDS RZ, [RZ] ;  /* 0x00000000fffff984 */ /* 0x000fe20000000800 */
[----:B------:R4:W-:Y:S01]  /*f2a0*/  @!P5 LDGSTS.E.BYPASS.LTC128B.128 [R223+0x12800], [R6.64+0x80] ;  /* 0x1280008006dfdfae */ /* 0x0009e2000b901d56 */
[----:B------:R-:W-:Y:S01]  /*f2b0*/  IMAD R3, R2, c[0x0][0x1a4], R3 ;  /* 0x0000690002037a24 */ /* 0x000fe200078e0203 */
[C---:B------:R-:W-:Y:S01]  /*f2c0*/  LEA R2, P0, R18.reuse, R240, 0x1 ;  /* 0x000000f012027211 */ /* 0x040fe200078008ff */
[----:B------:R-:W-:Y:S01]  /*f2d0*/  IMAD.U32 R0, RZ, RZ, UR11 ;  /* 0x0000000bff007e24 */ /* 0x000fe2000f8e00ff */
[----:B------:R-:W-:Y:S02]  /*f2e0*/  @P4 STS.128 [R223+0x14800], RZ ;  /* 0x014800ffdf004388 */ /* 0x000fe40000000c00 */
[----:B------:R-:W-:Y:S02]  /*f2f0*/  IADD3 R3, R19, R3, RZ ;  /* 0x0000000313037210 */ /* 0x000fe40007ffe0ff */
[----:B------:R-:W-:Y:S01]  /*f300*/  @!PT LDS RZ, [RZ] ;  /* 0x00000000fffff984 */ /* 0x000fe20000000800 */
[----:B------:R-:W-:Y:S01]  /*f310*/  @!PT LDS RZ, [RZ] ;  /* 0x00000000fffff984 */ /* 0x000fe20000000800 */
[----:B------:R-:W-:Y:S01]  /*f320*/  @!PT LDS RZ, [RZ] ;  /* 0x00000000fffff984 */ /* 0x000fe20000000800 */
[----:B------:R4:W-:Y:S02]  /*f330*/  @!P4 LDGSTS.E.BYPASS.LTC128B.128 [R223+0x14800], [R6.64+0x100] ;  /* 0x1480010006dfcfae */ /* 0x0009e4000b901d56 */
[----:B------:R-:W-:Y:S02]  /*f340*/  LEA.HI.X R3, R18, R229, R3, 0x1, P0 ;  /* 0x000000e512037211 */ /* 0x000fe400000f0c03 */
        /* <DEDUP_REMOVED lines=46> */
[----:B--2---:R-:W4:Y:S04]  /*f630*/  LDSM.16.M88.4 R8, [R196+0x8000] ;  /* 0x00800000c408783b */ /* 0x004f280000000200 */
[----:B-1----:R-:W3:Y:S04]  /*f640*/  LDSM.16.M88.4 R16, [R196+0x8800] ;  /* 0x00880000c410783b */ /* 0x002ee80000000200 */
[----:B------:R-:W1:Y:S04]  /*f650*/  LDSM.16.M88.4 R24, [R196+0x9000] ;  /* 0x00900000c418783b */ /* 0x000e680000000200 */
[----:B------:R-:W0:Y:S04]  /*f660*/  LDGDEPBAR ;  /* 0x00000000000079af */ /* 0x000e280000000000 */
[----:B------:R-:W2:Y:S01]  /*f670*/  LDSM.16.M88.4 R168, [R196+0x9800] ;  /* 0x00980000c4a8783b */ /* 0x000ea20000000200 */
[----:B-----5:R-:W-:Y:S03]  /*f680*/  IMAD.U32 R2, RZ, RZ, UR11 ;  /* 0x0000000bff027e24 */ /* 0x020fe6000f8e00ff */
[----:B------:R-:W-:Y:S01]  /*f690*/  LDSM.16.M88.4 R172, [R204] ;  /* 0x00000000ccac783b */ /* 0x000fe20000000200 */
[----:B------:R-:W-:Y:S03]  /*f6a0*/  MOV R3, UR11 ;  /* 0x0000000b00037c02 */ /* 0x000fe60008000f00 */
[----:B------:R-:W5:Y:S01]  /*f6b0*/  LDSM.16.M88.4 R176, [R207] ;  /* 0x00000000cfb0783b */ /* 0x000f620000000200 */
[----:B------:R-:W-:Y:S03]  /*f6c0*/  LEA R2, P1, R2, R236, 0x6 ;  /* 0x000000ec02027211 */ /* 0x000fe600078230ff */
[----:B------:R-:W1:Y:S01]  /*f6d0*/  LDSM.16.M88.4 R180, [R222] ;  /* 0x00000000deb4783b */ /* 0x000e620000000200 */
[----:B------:R-:W-:Y:S03]  /*f6e0*/  LEA.HI.X.SX32 R3, R3, R237, 0x6, P1 ;  /* 0x000000ed03037211 */ /* 0x000fe600008f36ff */
[----:B------:R-:W1:Y:S02]  /*f6f0*/  LDSM.16.M88.4 R184, [R221] ;  /* 0x00000000ddb8783b */ /* 0x000e640000000200 */
[----:B------:R-:W-:Y:S02]  /*f700*/  IMAD R3, R3, c[0x0][0x198], RZ ;  /* 0x0000660003037a24 */ /* 0x000fe400078e02ff */
[----:B------:R-:W2:Y:S02]  /*f710*/  LDSM.16.M88.4 R188, [R220] ;  /* 0x00000000dcbc783b */ /* 0x000ea40000000200 */
[----:B------:R-:W-:Y:S01]  /*f720*/  IMAD R3, R2, c[0x0][0x19c], R3 ;  /* 0x0000670002037a24 */ /* 0x000fe200078e0203 */
[C---:B----4-:R-:W-:Y:S01]  /*f730*/  HMMA.16816.F32.BF16 R4, R32.reuse, R8, RZ ;  /* 0x000000082004723c */ /* 0x050fe200000418ff */
[----:B------:R-:W-:Y:S07]  /*f740*/  LDSM.16.M88.4 R192, [R202+0x8000] ;  /* 0x00800000cac0783b */ /* 0x000fee0000000200 */
[C---:B------:R-:W-:Y:S08]  /*f750*/  HMMA.16816.F32.BF16 R8, R32.reuse, R10, RZ ;  /* 0x0000000a2008723c */ /* 0x040ff000000418ff */
[C---:B---3--:R-:W-:Y:S08]  /*f760*/  HMMA.16816.F32.BF16 R12, R32.reuse, R16, RZ ;  /* 0x00000010200c723c */ /* 0x048ff000000418ff */
[C---:B------:R-:W-:Y:S08]  /*f770*/  HMMA.16816.F32.BF16 R16, R32.reuse, R18, RZ ;  /* 0x000000122010723c */ /* 0x040ff000000418ff */
[C---:B-1----:R-:W-:Y:S08]  /*f780*/  HMMA.16816.F32.BF16 R20, R32.reuse, R24, RZ ;  /* 0x000000182014723c */ /* 0x042ff000000418ff */
[C---:B------:R-:W-:Y:S08]  /*f790*/  HMMA.16816.F32.BF16 R24, R32.reuse, R26, RZ ;  /* 0x0000001a2018723c */ /* 0x040ff000000418ff */
[C---:B--2---:R-:W-:Y:S08]  /*f7a0*/  HMMA.16816.F32.BF16 R28, R32.reuse, R168, RZ ;  /* 0x000000a8201c723c */ /* 0x044ff000000418ff */
        /* <DEDUP_REMOVED lines=184> */
[----:B------:R-:W-:Y:S04]  /*10330*/  HMMA.16816.F32.BF16 R32, R180, R170, R32 ;  /* 0x000000aab420723c */ /* 0x000fe80000041820 */
[----:B------:R-:W-:Y:S03]  /*10340*/  LEA R168, P2, R168, R238, 0x6 ;  /* 0x000000eea8a87211 */ /* 0x000fe600078430ff */
[----:B------:R-:W-:Y:S01]  /*10350*/  IMAD.U32 R170, RZ, RZ, UR11 ;  /* 0x0000000bffaa7e24 */ /* 0x000fe2000f8e00ff */
[C---:B-----5:R-:W-:Y:S05]  /*10360*/  HMMA.16816.F32.BF16 R4, R172.reuse, R176, R4 ;  /* 0x000000b0ac04723c */ /* 0x060fea0000041804 */
[----:B------:R-:W-:Y:S02]  /*10370*/  LEA.HI.X.SX32 R169, R148, R239, 0x6, P2 ;  /* 0x000000ef94a97211 */ /* 0x000fe400010f36ff */
[----:B------:R-:W-:Y:S01]  /*10380*/  LEA R170, P0, R170, R230, 0x6 ;  /* 0x000000e6aaaa7211 */ /* 0x000fe200078030ff */
[C---:B------:R-:W-:Y:S01]  /*10390*/  HMMA.16816.F32.BF16 R8, R172.reuse, R178, R8 ;  /* 0x000000b2ac08723c */ /* 0x040fe20000041808 */
[----:B------:R-:W-:Y:S03]  /*103a0*/  IMAD.U32 R176, RZ, RZ, UR11 ;  /* 0x0000000bffb07e24 */ /* 0x000fe6000f8e00ff */
[----:B------:R-:W-:Y:S01]  /*103b0*/  LEA.HI.X.SX32 R171, R0, R231, 0x6, P0 ;  /* 0x000000e700ab7211 */ /* 0x000fe200000f36ff */
[----:B------:R-:W-:Y:S01]  /*103c0*/  IMAD R148, R169, c[0x0][0x198], RZ ;  /* 0x00006600a9947a24 */ /* 0x000fe200078e02ff */
[----:B------:R-:W-:Y:S01]  /*103d0*/  LEA R176, P0, R176, R234, 0x6 ;  /* 0x000000eab0b07211 */ /* 0x000fe200078030ff */
[----:B------:R-:W-:Y:S01]  /*103e0*/  IMAD.WIDE.U32 R180, R170, c[0x0][0x198], RZ ;  /* 0x00006600aab47a25 */ /* 0x000fe200078e00ff */
[C---:B---3--:R-:W-:Y:S04]  /*103f0*/  HMMA.16816.F32.BF16 R12, R172.reuse, R184, R12 ;  /* 0x000000b8ac0c723c */ /* 0x048fe8000004180c */
[C---:B------:R-:W-:Y:S01]  /*10400*/  IMAD R148, R168.reuse, c[0x0][0x19c], R148 ;  /* 0x00006700a8947a24 */ /* 0x040fe200078e0294 */
[----:B------:R-:W-:Y:S01]  /*10410*/  LEA.HI.X.SX32 R177, R151, R235, 0x6, P0 ;  /* 0x000000eb97b17211 */ /* 0x000fe200000f36ff */
[----:B------:R-:W-:Y:S02]  /*10420*/  IMAD.WIDE.U32 R168, R168, c[0x0][0x198], RZ ;  /* 0x00006600a8a87a25 */ /* 0x000fe400078e00ff */
[C---:B------:R-:W-:Y:S04]  /*10430*/  HMMA.16816.F32.BF16 R16, R172.reuse, R186, R16 ;  /* 0x000000baac10723c */ /* 0x040fe80000041810 */
[----:B------:R-:W-:Y:S02]  /*10440*/  IMAD R0, R171, c[0x0][0x198], RZ ;  /* 0x00006600ab007a24 */ /* 0x000fe400078e02ff */
[----:B------:R-:W-:Y:S02]  /*10450*/  IMAD.IADD R148, R169, 0x1, R148 ;  /* 0x00000001a9947824 */ /* 0x000fe400078e0294 */
[C---:B----4-:R-:W-:Y:S04]  /*10460*/  HMMA.16816.F32.BF16 R20, R172.reuse, R188, R20 ;  /* 0x000000bcac14723c */ /* 0x050fe80000041814 */
[----:B------:R-:W-:Y:S01]  /*10470*/  IMAD R0, R170, c[0x0][0x19c], R0 ;  /* 0x00006700aa007a24 */ /* 0x000fe200078e0200 */
[-C--:B------:R-:W-:Y:S01]  /*10480*/  LEA R170, P0, R168, R242.reuse, 0x1 ;  /* 0x000000f2a8aa7211 */ /* 0x080fe200078008ff */
[----:B------:R-:W-:Y:S02]  /*10490*/  IMAD.WIDE.U32 R178, R2, c[0x0][0x198], RZ ;  /* 0x0000660002b27a25 */ /* 0x000fe400078e00ff */
[C---:B------:R-:W-:Y:S04]  /*104a0*/  HMMA.16816.F32.BF16 R24, R172.reuse, R190, R24 ;  /* 0x000000beac18723c */ /* 0x040fe80000041818 */
[-C--:B------:R-:W-:Y:S01]  /*104b0*/  LEA.HI.X R171, R168, R241.reuse, R148, 0x1, P0 ;  /* 0x000000f1a8ab7211 */ /* 0x080fe200000f0c94 */
[----:B------:R-:W-:Y:S01]  /*104c0*/  IMAD R2, R177, c[0x0][0x198], RZ ;  /* 0x00006600b1027a24 */ /* 0x000fe200078e02ff */
[----:B------:R-:W-:Y:S01]  /*104d0*/  ISETP.LT.AND P0, PT, RZ, UR8, PT ;  /* 0x00000008ff007c0c */ /* 0x000fe2000bf01270 */
[----:B------:R-:W-:Y:S01]  /*104e0*/  IMAD.IADD R0, R181, 0x1, R0 ;  /* 0x00000001b5007824 */ /* 0x000fe200078e0200 */
[C---:B-1----:R-:W-:Y:S04]  /*104f0*/  HMMA.16816.F32.BF16 R28, R172.reuse, R192, R28 ;  /* 0x000000c0ac1c723c */ /* 0x042fe8000004181c */
[CC--:B------:R-:W-:Y:S01]  /*10500*/  LEA R168, P2, R178.reuse, R242.reuse, 0x1 ;  /* 0x000000f2b2a87211 */ /* 0x0c0fe200078408ff */
[----:B------:R-:W-:Y:S03]  /*10510*/  IMAD.IADD R3, R179, 0x1, R3 ;  /* 0x00000001b3037824 */ /* 0x000fe600078e0203 */
[----:B------:R-:W-:Y:S04]  /*10520*/  HMMA.16816.F32.BF16 R32, R172, R194, R32 ;  /* 0x000000c2ac20723c */ /* 0x000fe80000041820 */
[-C--:B------:R-:W-:Y:S03]  /*10530*/  LEA.HI.X R169, R178, R241.reuse, R3, 0x1, P2 ;  /* 0x000000f1b2a97211 */ /* 0x080fe600010f0c03 */
[-C--:B------:R-:W-:Y:S01]  /*10540*/  LEA R172, P1, R180, R242.reuse, 0x1 ;  /* 0x000000f2b4ac7211 */ /* 0x080fe200078208ff */
[----:B------:R-:W-:Y:S04]  /*10550*/  IMAD.WIDE.U32 R174, R176, c[0x0][0x198], RZ ;  /* 0x00006600b0ae7a25 */ /* 0x000fe800078e00ff */
[-C--:B------:R-:W-:Y:S01]  /*10560*/  LEA.HI.X R173, R180, R241.reuse, R0, 0x1, P1 ;  /* 0x000000f1b4ad7211 */ /* 0x080fe200008f0c00 */
[----:B------:R-:W-:Y:S01]  /*10570*/  IMAD R176, R176, c[0x0][0x19c], R2 ;  /* 0x00006700b0b07a24 */ /* 0x000fe200078e0202 */
[C---:B------:R-:W-:Y:S03]  /*10580*/  LEA R2, P1, R174.reuse, R242, 0x1 ;  /* 0x000000f2ae027211 */ /* 0x040fe600078208ff */
[----:B------:R-:W-:Y:S05]  /*10590*/  IMAD.IADD R176, R175, 0x1, R176 ;  /* 0x00000001afb07824 */ /* 0x000fea00078e02b0 */
[----:B------:R-:W-:Y:S01]  /*105a0*/  LEA.HI.X R3, R174, R241, R176, 0x1, P1 ;  /* 0x000000f1ae037211 */ /* 0x000fe200008f0cb0 */
[----:B------:R-:W-:-:S05]  /*105b0*/  @P0 BRA `(.L_x_441) ;  /* 0xffffe05000000947 */ /* 0x000fca000383ffff */
.L_x_440:
[----:B-1----:R-:W1:Y:S01]  /*105c0*/  S2R R2, SR_TID.X ;  /* 0x0000000000027919 */ /* 0x002e620000002100 */
[----:B------:R-:W-:Y:S01]  /*105d0*/  MOV R0, UR8 ;  /* 0x0000000800007c02 */ /* 0x000fe20008000f00 */
[----:B------:R-:W-:Y:S02]  /*105e0*/  UIADD3 UR6, UR25, -0x4498517b, URZ ;  /* 0xbb67ae8519067890 */ /* 0x000fe4000fffe03f */
[----:B------:R-:W-:Y:S02]  /*105f0*/  USHF.L.U32 UR18, UR8, 0x1, URZ ;  /* 0x0000000108127899 */ /* 0x000fe4000800063f */
[----:B------:R-:W-:Y:S02]  /*10600*/  UIADD3 UR7, UR24, -0x61c88647, URZ ;  /* 0x9e3779b918077890 */ /* 0x000fe4000fffe03f */
[----:B------:R-:W-:Y:S02]  /*10610*/  UIADD3 UR8, UR24, 0x3c6ef372, URZ ;  /* 0x3c6ef37218087890 */ /* 0x000fe4000fffe03f */
[----:B------:R-:W-:Y:S02]  /*10620*/  UIADD3 UR11, UR25, 0x646e171e, URZ ;  /* 0x646e171e190b7890 */ /* 0x000fe4000fffe03f */
[----:B------:R-:W-:Y:S01]  /*10630*/  UIADD3 UR19, UR19, 0x1, URZ ;  /* 0x0000000113137890 */ /* 0x000fe2000fffe03f */
[----:B-1----:R-:W-:Y:S04]  /*10640*/  SHF.L.U32 R2, R2, 0x1, RZ ;  /* 0x0000000102027819 */ /* 0x002fe800000006ff */
[----:B------:R-:W-:Y:S04]  /*10650*/  LOP3.LUT R2, R2, 0x6, RZ, 0xc0, !PT ;  /* 0x0000000602027812 */ /* 0x000fe800078ec0ff */
[----:B------:R-:W-:Y:S04]  /*10660*/  LEA R0, R0, R2, 0x6 ;  /* 0x0000000200007211 */ /* 0x000fe800078e30ff */
[C---:B------:R-:W-:Y:S01]  /*10670*/  IADD3 R148, R0.reuse, 0x10, RZ ;  /* 0x0000001000947810 */ /* 0x040fe20007ffe0ff */
[----:B------:R-:W1:Y:S01]  /*10680*/  I2F R3, R0 ;  /* 0x0000000000037306 */ /* 0x000e620000201400 */
[C---:B------:R-:W-:Y:S02]  /*10690*/  IADD3 R2, R0.reuse, 0x1, RZ ;  /* 0x0000000100027810 */ /* 0x040fe40007ffe0ff */
[C---:B------:R-:W-:Y:S02]  /*106a0*/  IADD3 R168, R0.reuse, 0x9, RZ ;  /* 0x0000000900a87810 */ /* 0x040fe40007ffe0ff */
[C---:B------:R-:W-:Y:S02]  /*106b0*/  IADD3 R169, R0.reuse, 0x8, RZ ;  /* 0x0000000800a97810 */ /* 0x040fe40007ffe0ff */
[C---:B------:R-:W-:Y:S02]  /*106c0*/  IADD3 R171, R0.reuse, 0x11, RZ ;  /* 0x0000001100ab7810 */ /* 0x040fe40007ffe0ff */
[C---:B------:R-:W-:Y:S01]  /*106d0*/  IADD3 R170, R0.reuse, 0x18, RZ ;  /* 0x0000001800aa7810 */ /* 0x040fe20007ffe0ff */
[----:B------:R-:W2:Y:S01]  /*106e0*/  I2F R148, R148 ;  /* 0x0000009400947306 */ /* 0x000ea20000201400 */
[C---:B------:R-:W-:Y:S02]  /*106f0*/  IADD3 R173, R0.reuse, 0x19, RZ ;  /* 0x0000001900ad7810 */ /* 0x040fe40007ffe0ff */
[C---:B------:R-:W-:Y:S02]  /*10700*/  IADD3 R172, R0.reuse, 0x20, RZ ;  /* 0x0000002000ac7810 */ /* 0x040fe40007ffe0ff */
[C---:B------:R-:W-:Y:S02]  /*10710*/  IADD3 R176, R0.reuse, 0x21, RZ ;  /* 0x0000002100b07810 */ /* 0x040fe40007ffe0ff */
[C---:B------:R-:W-:Y:S02]  /*10720*/  IADD3 R175, R0.reuse, 0x28, RZ ;  /* 0x0000002800af7810 */ /* 0x040fe40007ffe0ff */
[C---:B------:R-:W-:Y:S01]  /*10730*/  IADD3 R174, R0.reuse, 0x29, RZ ;  /* 0x0000002900ae7810 */ /* 0x040fe20007ffe0ff */
[----:B------:R-:W3:Y:S01]  /*10740*/  I2F R2, R2 ;  /* 0x0000000200027306 */ /* 0x000ee20000201400 */
[C---:B------:R-:W-:Y:S01]  /*10750*/  IADD3 R151, R0.reuse, 0x30, RZ ;  /* 0x0000003000977810 */ /* 0x040fe20007ffe0ff */
[C---:B-1----:R-:W-:Y:S02]  /*10760*/  FFMA.FTZ R6, R3.reuse, UR4, R6 ;  /* 0x0000000403067c23 */ /* 0x042fe40008010006 */
[----:B------:R-:W-:Y:S01]  /*10770*/  FFMA.FTZ R4, R3, UR4, R4 ;  /* 0x0000000403047c23 */ /* 0x000fe20008010004 */
[----:B------:R-:W-:Y:S05]  /*10780*/  IADD3 R3, R0, 0x31, RZ ;  /* 0x0000003100037810 */ /* 0x000fea0007ffe0ff */
[----:B------:R-:W1:Y:S01]  /*10790*/  I2F R168, R168 ;  /* 0x000000a800a87306 */ /* 0x000e620000201400 */
[C---:B--2---:R-:W-:Y:S02]  /*107a0*/  FFMA.FTZ R14, R148.reuse, UR4, R14 ;  /* 0x00000004940e7c23 */ /* 0x044fe4000801000e */
[----:B------:R-:W-:Y:S07]  /*107b0*/  FFMA.FTZ R12, R148, UR4, R12 ;  /* 0x00000004940c7c23 */ /* 0x000fee000801000c */
[----:B------:R-:W2:Y:S01]  /*107c0*/  I2F R169, R169 ;  /* 0x000000a900a97306 */ /* 0x000ea20000201400 */
[C---:B---3--:R-:W-:Y:S02]  /*107d0*/  FFMA.FTZ R7, R2.reuse, UR4, R7 ;  /* 0x0000000402077c23 */ /* 0x048fe40008010007 */
[----:B------:R-:W-:Y:S01]  /*107e0*/  FFMA.FTZ R5, R2, UR4, R5 ;  /* 0x0000000402057c23 */ /* 0x000fe20008010005 */
[----:B------:R-:W-:Y:S06]  /*107f0*/  FMNMX.FTZ R2, R4, R150, !PT ;  /* 0x0000009604027209 */ /* 0x000fec0007810000 */
[----:B------:R-:W3:Y:S01]  /*10800*/  I2F R171, R171 ;  /* 0x000000ab00ab7306 */ /* 0x000ee20000201400 */
[----:B------:R-:W-:Y:S01]  /*10810*/  FMNMX.FTZ R2, R5, R2, !PT ;  /* 0x0000000205027209 */ /* 0x000fe20007810000 */
[C---:B-1----:R-:W-:Y:S02]  /*10820*/  FFMA.FTZ R11, R168.reuse, UR4, R11 ;  /* 0x00000004a80b7c23 */ /* 0x042fe4000801000b */
[----:B------:R-:W-:Y:S01]  /*10830*/  FFMA.FTZ R9, R168, UR4, R9 ;  /* 0x00000004a8097c23 */ /* 0x000fe20008010009 */
[----:B------:R-:W-:Y:S05]  /*10840*/  FMNMX.FTZ R168, R6, R149, !PT ;  /* 0x0000009506a87209 */ /* 0x000fea0007810000 */
[----:B------:R-:W1:Y:S01]  /*10850*/  I2F R170, R170 ;  /* 0x000000aa00aa7306 */ /* 0x000e620000201400 */
[----:B------:R-:W-:Y:S01]  /*10860*/  FMNMX.FTZ R168, R7, R168, !PT ;  /* 0x000000a807a87209 */ /* 0x000fe20007810000 */
[C---:B--2---:R-:W-:Y:S02]  /*10870*/  FFMA.FTZ R10, R169.reuse, UR4, R10 ;  /* 0x00000004a90a7c23 */ /* 0x044fe4000801000a */
[----:B------:R-:W-:Y:S01]  /*10880*/  FFMA.FTZ R8, R169, UR4, R8 ;  /* 0x00000004a9087c23 */ /* 0x000fe20008010008 */
[----:B------:R-:W-:Y:S02]  /*10890*/  IADD3 R169, R0, 0x39, RZ ;  /* 0x0000003900a97810 */ /* 0x000fe40007ffe0ff */
[----:B------:R-:W-:Y:S03]  /*108a0*/  FMNMX.FTZ R168, R10, R168, !PT ;  /* 0x000000a80aa87209 */ /* 0x000fe60007810000 */
[----:B------:R2:W4:Y:S01]  /*108b0*/  I2F R148, R3 ;  /* 0x0000000300947306 */ /* 0x0005220000201400 */
[----:B------:R-:W-:Y:S02]  /*108c0*/  FMNMX.FTZ R2, R8, R2, !PT ;  /* 0x0000000208027209 */ /* 0x000fe40007810000 */
[----:B------:R-:W-:Y:S01]  /*108d0*/  FMNMX.FTZ R168, R11, R168, !PT ;  /* 0x000000a80ba87209 */ /* 0x000fe20007810000 */
[----:B---3--:R-:W-:Y:S01]  /*108e0*/  FFMA.FTZ R15, R171, UR4, R15 ;  /* 0x00000004ab0f7c23 */ /* 0x008fe2000801000f */
[----:B------:R-:W-:Y:S01]  /*108f0*/  FMNMX.FTZ R2, R9, R2, !PT ;  /* 0x0000000209027209 */ /* 0x000fe20007810000 */
[----:B------:R-:W-:Y:S01]  /*10900*/  FFMA.FTZ R13, R171, UR4, R13 ;  /* 0x00000004ab0d7c23 */ /* 0x000fe2000801000d */
[----:B------:R-:W-:Y:S02]  /*10910*/  FMNMX.FTZ R168, R14, R168, !PT ;  /* 0x000000a80ea87209 */ /* 0x000fe40007810000 */
[----:B------:R-:W-:Y:S01]  /*10920*/  FMNMX.FTZ R2, R12, R2, !PT ;  /* 0x000000020c027209 */ /* 0x000fe20007810000 */
[----:B------:R-:W3:Y:S01]  /*10930*/  I2F R173, R173 ;  /* 0x000000ad00ad7306 */ /* 0x000ee20000201400 */
[----:B------:R-:W-:Y:S01]  /*10940*/  FMNMX.FTZ R168, R15, R168, !PT ;  /* 0x000000a80fa87209 */ /* 0x000fe20007810000 */
[C---:B-1----:R-:W-:Y:S02]  /*10950*/  FFMA.FTZ R18, R170.reuse, UR4, R18 ;  /* 0x00000004aa127c23 */ /* 0x042fe40008010012 */
[----:B------:R-:W-:Y:S03]  /*10960*/  FFMA.FTZ R16, R170, UR4, R16 ;  /* 0x00000004aa107c23 */ /* 0x000fe60008010010 */
[----:B------:R-:W-:Y:S03]  /*10970*/  FMNMX.FTZ R168, R18, R168, !PT ;  /* 0x000000a812a87209 */ /* 0x000fe60007810000 */
[----:B------:R-:W1:Y:S01]  /*10980*/  I2F R172, R172 ;  /* 0x000000ac00ac7306 */ /* 0x000e620000201400 */
[----:B--2---:R-:W-:Y:S01]  /*10990*/  IADD3 R3, R0, 0x38, RZ ;  /* 0x0000003800037810 */ /* 0x004fe20007ffe0ff */
[C---:B----4-:R-:W-:Y:S01]  /*109a0*/  FFMA.FTZ R31, R148.reuse, UR4, R31 ;  /* 0x00000004941f7c23 */ /* 0x050fe2000801001f */
[----:B------:R-:W-:Y:S01]  /*109b0*/  FMNMX.FTZ R0, R13, R2, !PT ;  /* 0x000000020d007209 */ /* 0x000fe20007810000 */
[----:B------:R-:W-:Y:S06]  /*109c0*/  FFMA.FTZ R29, R148, UR4, R29 ;  /* 0x00000004941d7c23 */ /* 0x000fec000801001d */
[----:B------:R-:W2:Y:S01]  /*109d0*/  I2F R176, R176 ;  /* 0x000000b000b07306 */ /* 0x000ea20000201400 */
[----:B------:R-:W-:Y:S01]  /*109e0*/  FMNMX.FTZ R0, R16, R0, !PT ;  /* 0x0000000010007209 */ /* 0x000fe20007810000 */
[C---:B---3--:R-:W-:Y:S02]  /*109f0*/  FFMA.FTZ R19, R173.reuse, UR4, R19 ;  /* 0x00000004ad137c23 */ /* 0x048fe40008010013 */
[----:B------:R-:W-:Y:S03]  /*10a00*/  FFMA.FTZ R17, R173, UR4, R17 ;  /* 0x00000004ad117c23 */ /* 0x000fe60008010011 */
[----:B------:R-:W-:Y:S03]  /*10a10*/  FMNMX.FTZ R168, R19, R168, !PT ;  /* 0x000000a813a87209 */ /* 0x000fe60007810000 */
[----:B------:R-:W3:Y:S01]  /*10a20*/  I2F R175, R175 ;  /* 0x000000af00af7306 */ /* 0x000ee20000201400 */
[----:B------:R-:W-:Y:S01]  /*10a30*/  FMNMX.FTZ R0, R17, R0, !PT ;  /* 0x0000000011007209 */ /* 0x000fe20007810000 */
[C---:B-1----:R-:W-:Y:S02]  /*10a40*/  FFMA.FTZ R22, R172.reuse, UR4, R22 ;  /* 0x00000004ac167c23 */ /* 0x042fe40008010016 */
[----:B------:R-:W-:Y:S03]  /*10a50*/  FFMA.FTZ R20, R172, UR4, R20 ;  /* 0x00000004ac147c23 */ /* 0x000fe60008010014 */
[----:B------:R-:W-:Y:S03]  /*10a60*/  FMNMX.FTZ R168, R22, R168, !PT ;  /* 0x000000a816a87209 */ /* 0x000fe60007810000 */
[----:B------:R-:W1:Y:S01]  /*10a70*/  I2F R174, R174 ;  /* 0x000000ae00ae7306 */ /* 0x000e620000201400 */
[----:B------:R-:W-:Y:S01]  /*10a80*/  FMNMX.FTZ R0, R20, R0, !PT ;  /* 0x0000000014007209 */ /* 0x000fe20007810000 */
[C---:B--2---:R-:W-:Y:S02]  /*10a90*/  FFMA.FTZ R23, R176.reuse, UR4, R23 ;  /* 0x00000004b0177c23 */ /* 0x044fe40008010017 */
[----:B------:R-:W-:Y:S02]  /*10aa0*/  FFMA.FTZ R21, R176, UR4, R21 ;  /* 0x00000004b0157c23 */ /* 0x000fe40008010015 */
[----:B------:R-:W-:Y:S01]  /*10ab0*/  LDSM.16.MT88.4 R176, [R198+0x10000] ;  /* 0x01000000c6b0783b */ /* 0x000fe20000004200 */
[----:B------:R-:W-:Y:S03]  /*10ac0*/  FMNMX.FTZ R168, R23, R168, !PT ;  /* 0x000000a817a87209 */ /* 0x000fe60007810000 */
        /* <DEDUP_REMOVED lines=8> */
[----:B------:R-:W-:Y:S02]  /*10b50*/  FFMA.FTZ R25, R174, UR4, R25 ;  /* 0x00000004ae197c23 */ /* 0x000fe40008010019 */
[----:B------:R-:W-:Y:S01]  /*10b60*/  LDSM.16.MT88.4 R172, [R197+0x10000] ;  /* 0x01000000c5ac783b */ /* 0x000fe20000004200 */
[----:B------:R-:W-:Y:S03]  /*10b70*/  FMNMX.FTZ R168, R27, R168, !PT ;  /* 0x000000a81ba87209 */ /* 0x000fe60007810000 */
[----:B------:R-:W1:Y:S01]  /*10b80*/  I2F R2, R169 ;  /* 0x000000a900027306 */ /* 0x000e620000201400 */
[----:B------:R-:W-:Y:S01]  /*10b90*/  FMNMX.FTZ R0, R25, R0, !PT ;  /* 0x0000000019007209 */ /* 0x000fe20007810000 */
[C---:B--2---:R-:W-:Y:S02]  /*10ba0*/  FFMA.FTZ R30, R151.reuse, UR4, R30 ;  /* 0x00000004971e7c23 */ /* 0x044fe4000801001e */
[----:B------:R-:W-:Y:S03]  /*10bb0*/  FFMA.FTZ R28, R151, UR4, R28 ;  /* 0x00000004971c7c23 */ /* 0x000fe6000801001c */
[----:B------:R-:W-:Y:S02]  /*10bc0*/  FMNMX.FTZ R151, R30, R168, !PT ;  /* 0x000000a81e977209 */ /* 0x000fe40007810000 */
[----:B------:R-:W-:Y:S02]  /*10bd0*/  FMNMX.FTZ R148, R28, R0, !PT ;  /* 0x000000001c947209 */ /* 0x000fe40007810000 */
[----:B------:R-:W-:Y:S01]  /*10be0*/  FMNMX.FTZ R0, R31, R151, !PT ;  /* 0x000000971f007209 */ /* 0x000fe20007810000 */
[----:B---3--:R-:W-:Y:S01]  /*10bf0*/  FFMA.FTZ R34, R3, UR4, R34 ;  /* 0x0000000403227c23 */ /* 0x008fe20008010022 */
[----:B------:R-:W-:Y:S01]  /*10c00*/  FMNMX.FTZ R148, R29, R148, !PT ;  /* 0x000000941d947209 */ /* 0x000fe20007810000 */
[----:B------:R-:W-:Y:S03]  /*10c10*/  FFMA.FTZ R32, R3, UR4, R32 ;  /* 0x0000000403207c23 */ /* 0x000fe60008010020 */
[----:B------:R-:W-:Y:S02]  /*10c20*/  FMNMX.FTZ R0, R34, R0, !PT ;  /* 0x0000000022007209 */ /* 0x000fe40007810000 */
[----:B------:R-:W-:Y:S01]  /*10c30*/  FMNMX.FTZ R148, R32, R148, !PT ;  /* 0x0000009420947209 */ /* 0x000fe20007810000 */
[C---:B-1----:R-:W-:Y:S02]  /*10c40*/  FFMA.FTZ R35, R2.reuse, UR4, R35 ;  /* 0x0000000402237c23 */ /* 0x042fe40008010023 */
[----:B------:R-:W-:Y:S03]  /*10c50*/  FFMA.FTZ R33, R2, UR4, R33 ;  /* 0x0000000402217c23 */ /* 0x000fe60008010021 */
[----:B------:R-:W-:Y:S02]  /*10c60*/  FMNMX.FTZ R0, R35, R0, !PT ;  /* 0x0000000023007209 */ /* 0x000fe40007810000 */
[----:B------:R-:W-:Y:S03]  /*10c70*/  FMNMX.FTZ R148, R33, R148, !PT ;  /* 0x0000009421947209 */ /* 0x000fe60007810000 */
[----:B------:R-:W1:Y:S08]  /*10c80*/  SHFL.BFLY PT, R2, R0, 0x2, 0x1f ;  /* 0x0c401f0000027f89 */ /* 0x000e7000000e0000 */
[----:B------:R-:W2:Y:S01]  /*10c90*/  SHFL.BFLY PT, R3, R148, 0x2, 0x1f ;  /* 0x0c401f0094037f89 */ /* 0x000ea200000e0000 */
[----:B-1----:R-:W-:Y:S07]  /*10ca0*/  FMNMX.FTZ R0, R0, R2, !PT ;  /* 0x0000000200007209 */ /* 0x002fee0007810000 */
[----:B------:R-:W1:Y:S01]  /*10cb0*/  SHFL.BFLY PT, R2, R0, 0x1, 0x1f ;  /* 0x0c201f0000027f89 */ /* 0x000e6200000e0000 */
[----:B--2---:R-:W-:Y:S07]  /*10cc0*/  FMNMX.FTZ R148, R148, R3, !PT ;  /* 0x0000000394947209 */ /* 0x004fee0007810000 */
[----:B------:R-:W2:Y:S01]  /*10cd0*/  SHFL.BFLY PT, R151, R148, 0x1, 0x1f ;  /* 0x0c201f0094977f89 */ /* 0x000ea200000e0000 */
[----:B-1----:R-:W-:Y:S05]  /*10ce0*/  FMNMX.FTZ R3, R0, R2, !PT ;  /* 0x0000000200037209 */ /* 0x002fea0007810000 */
[C---:B------:R-:W-:Y:S02]  /*10cf0*/  FADD.FTZ R0, -R3.reuse, R149 ;  /* 0x0000009503007221 */ /* 0x040fe40000010100 */
[C---:B------:R-:W-:Y:S01]  /*10d00*/  FMUL.FTZ R181, R3.reuse, c[0x0][0x23c] ;  /* 0x00008f0003b57a20 */ /* 0x040fe20000410000 */
[----:B--2---:R-:W-:Y:S01]  /*10d10*/  FMNMX.FTZ R148, R148, R151, !PT ;  /* 0x0000009794947209 */ /* 0x004fe20007810000 */
[----:B------:R-:W-:Y:S03]  /*10d20*/  FMUL.FTZ R0, R0, c[0x0][0x23c] ;  /* 0x00008f0000007a20 */ /* 0x000fe60000410000 */
[C---:B------:R-:W-:Y:S01]  /*10d30*/  FSETP.NEU.FTZ.AND P1, PT, R148.reuse, -INF , PT ;  /* 0xff8000009400780b */ /* 0x040fe20003f3d000 */
[----:B------:R1:W2:Y:S01]  /*10d40*/  MUFU.EX2 R2, R0 ;  /* 0x0000000000027308 */ /* 0x0002a20000000800 */
[----:B------:R-:W-:Y:S05]  /*10d50*/  FMUL.FTZ R180, R148, c[0x0][0x23c] ;  /* 0x00008f0094b47a20 */ /* 0x000fea0000410000 */
[----:B------:R-:W-:Y:S02]  /*10d60*/  FSEL R180, R180, RZ, P1 ;  /* 0x000000ffb4b47208 */ /* 0x000fe40000800000 */
[----:B------:R-:W-:Y:S03]  /*10d70*/  FSETP.NEU.FTZ.AND P1, PT, R3, -INF , PT ;  /* 0xff8000000300780b */ /* 0x000fe60003f3d000 */
[--C-:B------:R-:W-:Y:S01]  /*10d80*/  FFMA.FTZ R9, R9, c[0x0][0x23c], -R180.reuse ;  /* 0x00008f0009097a23 */ /* 0x100fe200000108b4 */
[----:B------:R-:W-:Y:S01]  /*10d90*/  FSEL R181, R181, RZ, P1 ;  /* 0x000000ffb5b57208 */ /* 0x000fe20000800000 */
[--C-:B------:R-:W-:Y:S02]  /*10da0*/  FFMA.FTZ R149, R8, c[0x0][0x23c], -R180.reuse ;  /* 0x00008f0008957a23 */ /* 0x100fe400000108b4 */
[----:B------:R3:W-:Y:S01]  /*10db0*/  MUFU.EX2 R227, R9 ;  /* 0x0000000900e37308 */ /* 0x0007e20000000800 */
[--C-:B------:R-:W-:Y:S02]  /*10dc0*/  FFMA.FTZ R4, R4, c[0x0][0x23c], -R180.reuse ;  /* 0x00008f0004047a23 */ /* 0x100fe400000108b4 */
[----:B------:R-:W-:Y:S02]  /*10dd0*/  FFMA.FTZ R5, R5, c[0x0][0x23c], -R180 ;  /* 0x00008f0005057a23 */ /* 0x000fe400000108b4 */
[--C-:B------:R-:W-:Y:S02]  /*10de0*/  FFMA.FTZ R6, R6, c[0x0][0x23c], -R181.reuse ;  /* 0x00008f0006067a23 */ /* 0x100fe400000108b5 */
[--C-:B------:R-:W-:Y:S01]  /*10df0*/  FFMA.FTZ R11, R11, c[0x0][0x23c], -R181.reuse ;  /* 0x00008f000b0b7a23 */ /* 0x100fe200000108b5 */
[----:B-1----:R-:W-:Y:S02]  /*10e00*/  MOV R0, UR25 ;  /* 0x0000001900007c02 */ /* 0x002fe40008000f00 */
[----:B------:R1:W-:Y:S01]  /*10e10*/  MUFU.EX2 R224, R4 ;  /* 0x0000000400e07308 */ /* 0x0003e20000000800 */
[--C-:B------:R-:W-:Y:S01]  /*10e20*/  FFMA.FTZ R7, R7, c[0x0][0x23c], -R181.reuse ;  /* 0x00008f0007077a23 */ /* 0x100fe200000108b5 */
[----:B------:R-:W-:Y:S01]  /*10e30*/  LOP3.LUT R8, R247, UR18, R0, 0x96, !PT ;  /* 0x00000012f7087c12 */ /* 0x000fe2000f8e9600 */
[----:B------:R-:W-:Y:S01]  /*10e40*/  FFMA.FTZ R10, R10, c[0x0][0x23c], -R181 ;  /* 0x00008f000a0a7a23 */ /* 0x000fe200000108b5 */
[----:B------:R-:W-:Y:S01]  /*10e50*/  LOP3.LUT R0, R245, UR6, R246, 0x96, !PT ;  /* 0x00000006f5007c12 */ /* 0x000fe2000f8e96f6 */
[----:B------:R-:W-:Y:S01]  /*10e60*/  UIADD3 UR6, UR24, -0x4ab325aa, URZ ;  /* 0xb54cda5618067890 */ /* 0x000fe2000fffe03f */
[----:B--2---:R-:W-:Y:S01]  /*10e70*/  FMUL.FTZ R38, R2, R38 ;  /* 0x0000002602267220 */ /* 0x004fe20000410000 */
[----:B------:R-:W-:Y:S01]  /*10e80*/  UIADD3 UR18, UR18, 0x1, URZ ;  /* 0x0000000112127890 */ /* 0x000fe2000fffe03f */
[----:B------:R-:W-:Y:S02]  /*10e90*/  IMAD.WIDE.U32 R168, R8, -0x326172a9, RZ ;  /* 0xcd9e8d5708a87825 */ /* 0x000fe400078e00ff */
[----:B------:R2:W-:Y:S02]  /*10ea0*/  MUFU.EX2 R195, R5 ;  /* 0x0000000500c37308 */ /* 0x0005e40000000800 */
[----:B------:R-:W-:Y:S01]  /*10eb0*/  IMAD.WIDE.U32 R232, R0, -0x326172a9, RZ ;  /* 0xcd9e8d5700e87825 */ /* 0x000fe200078e00ff */
[----:B------:R-:W-:Y:S03]  /*10ec0*/  LOP3.LUT R8, R169, UR7, R248, 0x96, !PT ;  /* 0x00000007a9087c12 */ /* 0x000fe6000f8e96f8 */
[----:B------:R-:W-:Y:S01]  /*10ed0*/  FMUL.FTZ R39, R2, R39 ;  /* 0x0000002702277220 */ /* 0x000fe20000410000 */
[----:B------:R-:W-:Y:S01]  /*10ee0*/  LOP3.LUT R168, R233, UR8, R168, 0x96, !PT ;  /* 0x00000008e9a87c12 */ /* 0x000fe2000f8e96a8 */
[----:B---3--:R-:W-:Y:S02]  /*10ef0*/  IMAD.WIDE.U32 R8, R8, -0x2daee0ad, RZ ;  /* 0xd2511f5308087825 */ /* 0x008fe400078e00ff */
[----:B------:R3:W-:Y:S02]  /*10f00*/  MUFU.EX2 R194, R6 ;  /* 0x0000000600c27308 */ /* 0x0007e40000000800 */
[----:B------:R-:W-:Y:S01]  /*10f10*/  IMAD.WIDE.U32 R168, R168, -0x2daee0ad, RZ ;  /* 0xd2511f53a8a87825 */ /* 0x000fe200078e00ff */
[----:B------:R-:W-:Y:S03]  /*10f20*/  LOP3.LUT R9, R9, UR35, R244, 0x96, !PT ;  /* 0x0000002309097c12 */ /* 0x000fe6000f8e96f4 */
[----:B------:R-:W-:Y:S01]  /*10f30*/  FMUL.FTZ R42, R2, R42 ;  /* 0x0000002a022a7220 */ /* 0x000fe20000410000 */
[----:B------:R-:W-:Y:S01]  /*10f40*/  LOP3.LUT R0, R169, UR33, R8, 0x96, !PT ;  /* 0x00000021a9007c12 */ /* 0x000fe2000f8e9608 */
[----:B------:R-:W-:Y:S02]  /*10f50*/  IMAD.WIDE.U32 R8, R9, -0x326172a9, RZ ;  /* 0xcd9e8d5709087825 */ /* 0x000fe400078e00ff */
[----:B------:R-:W-:Y:S02]  /*10f60*/  MUFU.EX2 R228, R149 ;  /* 0x0000009500e47308 */ /* 0x000fe40000000800 */
[----:B------:R-:W-:Y:S01]  /*10f70*/  IMAD.WIDE.U32 R184, R0, -0x326172a9, RZ ;  /* 0xcd9e8d5700b87825 */ /* 0x000fe200078e00ff */
[----:B------:R-:W-:Y:S03]  /*10f80*/  LOP3.LUT R9, R9, UR34, R232, 0x96, !PT ;  /* 0x0000002209097c12 */ /* 0x000fe6000f8e96e8 */
[----:B------:R-:W-:Y:S01]  /*10f90*/  FMUL.FTZ R43, R2, R43 ;  /* 0x0000002b022b7220 */ /* 0x000fe20000410000 */
[----:B------:R-:W-:Y:S01]  /*10fa0*/  LOP3.LUT R0, R185, UR32, R8, 0x96, !PT ;  /* 0x00000020b9007c12 */ /* 0x000fe2000f8e9608 */
[----:B------:R-:W-:Y:S02]  /*10fb0*/  IMAD.WIDE.U32 R8, R9, -0x2daee0ad, RZ ;  /* 0xd2511f5309087825 */ /* 0x000fe400078e00ff */
[----:B------:R4:W-:Y:S02]  /*10fc0*/  MUFU.EX2 R225, R11 ;  /* 0x0000000b00e17308 */ /* 0x0009e40000000800 */
[----:B------:R-:W-:Y:S04]  /*10fd0*/  IMAD.WIDE.U32 R186, R0, -0x2daee0ad, RZ ;  /* 0xd2511f5300ba7825 */ /* 0x000fe800078e00ff */
[----:B------:R-:W-:Y:S01]  /*10fe0*/  FADD.FTZ R0, -R148, R150 ;  /* 0x0000009694007221 */ /* 0x000fe20000010100 */
[----:B-1----:R-:W-:Y:S01]  /*10ff0*/  LOP3.LUT R4, R187, UR16, R8, 0x96, !PT ;  /* 0x00000010bb047c12 */ /* 0x002fe2000f8e9608 */
[----:B------:R-:W-:Y:S02]  /*11000*/  FMUL.FTZ R46, R2, R46 ;  /* 0x0000002e022e7220 */ /* 0x000fe40000410000 */
[----:B------:R1:W-:Y:S01]  /*11010*/  MUFU.EX2 R193, R7 ;  /* 0x0000000700c17308 */ /* 0x0003e20000000800 */
[----:B------:R-:W-:Y:S01]  /*11020*/  LOP3.LUT R8, R9, UR31, R168, 0x96, !PT ;  /* 0x0000001f09087c12 */ /* 0x000fe2000f8e96a8 */
[----:B------:R-:W-:Y:S02]  /*11030*/  FMUL.FTZ R0, R0, c[0x0][0x23c] ;  /* 0x00008f0000007a20 */ /* 0x000fe40000410000 */
[----:B--2---:R-:W-:Y:S04]  /*11040*/  IMAD.WIDE.U32 R4, R4, -0x326172a9, RZ ;  /* 0xcd9e8d5704047825 */ /* 0x004fe800078e00ff */
[----:B------:R-:W-:Y:S01]  /*11050*/  IMAD.WIDE.U32 R182, R8, -0x326172a9, RZ ;  /* 0xcd9e8d5708b67825 */ /* 0x000fe200078e00ff */
[----:B---3--:R-:W-:Y:S01]  /*11060*/  LOP3.LUT R6, R4, 0xffff, RZ, 0xc0, !PT ;  /* 0x0000ffff04067812 */ /* 0x008fe200078ec0ff */
[----:B------:R2:W-:Y:S01]  /*11070*/  MUFU.EX2 R226, R10 ;  /* 0x0000000a00e27308 */ /* 0x0005e20000000800 */
[----:B------:R-:W-:Y:S01]  /*11080*/  SHF.R.U32.HI R8, RZ, 0x10, R4 ;  /* 0x00000010ff087819 */ /* 0x000fe20000011604 */
[C---:B------:R-:W-:Y:S01]  /*11090*/  FMUL.FTZ R47, R2.reuse, R47 ;  /* 0x0000002f022f7220 */ /* 0x040fe20000410000 */
[----:B------:R-:W-:Y:S01]  /*110a0*/  LOP3.LUT R5, R5, UR6, R182, 0x96, !PT ;  /* 0x0000000605057c12 */ /* 0x000fe2000f8e96b6 */
[C---:B------:R-:W-:Y:S01]  /*110b0*/  FMUL.FTZ R50, R2.reuse, R50 ;  /* 0x0000003202327220 */ /* 0x040fe20000410000 */
[----:B----4-:R-:W-:Y:S01]  /*110c0*/  SHF.R.U32.HI R11, RZ, 0x18, R4 ;  /* 0x00000018ff0b7819 */ /* 0x010fe20000011604 */
[----:B------:R-:W-:Y:S01]  /*110d0*/  FMUL.FTZ R51, R2, R51 ;  /* 0x0000003302337220 */ /* 0x000fe20000410000 */
[----:B------:R-:W-:Y:S01]  /*110e0*/  LOP3.LUT R149, R4, 0xff, RZ, 0xc0, !PT ;  /* 0x000000ff04957812 */ /* 0x000fe200078ec0ff */
[----:B------:R-:W-:Y:S01]  /*110f0*/  FMUL.FTZ R54, R2, R54 ;  /* 0x0000003602367220 */ /* 0x000fe20000410000 */
[C---:B------:R-:W-:Y:S01]  /*11100*/  LOP3.LUT R4, R5.reuse, 0xffff, RZ, 0xc0, !PT ;  /* 0x0000ffff05047812 */ /* 0x040fe200078ec0ff */
[----:B------:R-:W3:Y:S01]  /*11110*/  MUFU.EX2 R0, R0 ;  /* 0x0000000000007308 */ /* 0x000ee20000000800 */
[----:B------:R-:W-:Y:S01]  /*11120*/  LOP3.LUT R9, R8, 0xff, RZ, 0xc0, !PT ;  /* 0x000000ff08097812 */ /* 0x000fe200078ec0ff */
[C---:B------:R-:W-:Y:S01]  /*11130*/  FMUL.FTZ R55, R2.reuse, R55 ;  /* 0x0000003702377220 */ /* 0x040fe20000410000 */
[----:B------:R-:W-:Y:S01]  /*11140*/  LOP3.LUT R8, R5, 0xff, RZ, 0xc0, !PT ;  /* 0x000000ff05087812 */ /* 0x000fe200078ec0ff */
[C---:B------:R-:W-:Y:S01]  /*11150*/  FMUL.FTZ R58, R2.reuse, R58 ;  /* 0x0000003a023a7220 */ /* 0x040fe20000410000 */
[----:B-1----:R-:W-:Y:S01]  /*11160*/  SHF.R.U32.HI R7, RZ, 0x10, R5 ;  /* 0x00000010ff077819 */ /* 0x002fe20000011605 */
[C---:B------:R-:W-:Y:S01]  /*11170*/  FMUL.FTZ R59, R2.reuse, R59 ;  /* 0x0000003b023b7220 */ /* 0x040fe20000410000 */
[----:B------:R-:W-:Y:S01]  /*11180*/  PRMT R9, R9, 0x5410, R11 ;  /* 0x0000541009097816 */ /* 0x000fe2000000000b */
[C---:B------:R-:W-:Y:S02]  /*11190*/  FMUL.FTZ R11, R2.reuse, R159 ;  /* 0x0000009f020b7220 */ /* 0x040fe40000410000 */
[----:B------:R-:W-:Y:S02]  /*111a0*/  FFMA.FTZ R27, R27, c[0x0][0x23c], -R181 ;  /* 0x00008f001b1b7a23 */ /* 0x000fe400000108b5 */
[--C-:B------:R-:W-:Y:S01]  /*111b0*/  HSET2.LE.AND R171, R9, R251.reuse, PT ;  /* 0x000000fb09ab7233 */ /* 0x100fe20003803000 */
[C---:B------:R-:W-:Y:S01]  /*111c0*/  FMUL.FTZ R62, R2.reuse, R62 ;  /* 0x0000003e023e7220 */ /* 0x040fe20000410000 */
[----:B--2---:R-:W-:Y:S01]  /*111d0*/  SHF.R.U32.HI R10, RZ, 0x8, R6 ;  /* 0x00000008ff0a7819 */ /* 0x004fe20000011606 */
[C---:B------:R-:W-:Y:S01]  /*111e0*/  FMUL.FTZ R63, R2.reuse, R63 ;  /* 0x0000003f023f7220 */ /* 0x040fe20000410000 */
[----:B------:R-:W-:Y:S01]  /*111f0*/  SHF.R.U32.HI R6, RZ, 0x18, R5 ;  /* 0x00000018ff067819 */ /* 0x000fe20000011605 */
[C---:B------:R-:W-:Y:S01]  /*11200*/  FMUL.FTZ R66, R2.reuse, R66 ;  /* 0x0000004202427220 */ /* 0x040fe20000410000 */
[----:B------:R-:W-:Y:S01]  /*11210*/  SHF.R.U32.HI R5, RZ, 0x8, R4 ;  /* 0x00000008ff057819 */ /* 0x000fe20000011604 */
[C---:B------:R-:W-:Y:S01]  /*11220*/  FMUL.FTZ R67, R2.reuse, R67 ;  /* 0x0000004302437220 */ /* 0x040fe20000410000 */
[----:B------:R-:W-:Y:S01]  /*11230*/  LOP3.LUT R4, R7, 0xff, RZ, 0xc0, !PT ;  /* 0x000000ff07047812 */ /* 0x000fe200078ec0ff */
[C---:B------:R-:W-:Y:S01]  /*11240*/  FMUL.FTZ R70, R2.reuse, R70 ;  /* 0x0000004602467220 */ /* 0x040fe20000410000 */
[----:B------:R-:W-:Y:S01]  /*11250*/  PRMT R10, R149, 0x5410, R10 ;  /* 0x00005410950a7816 */ /* 0x000fe2000000000a */
[----:B------:R-:W-:Y:S01]  /*11260*/  FMUL.FTZ R71, R2, R71 ;  /* 0x0000004702477220 */ /* 0x000fe20000410000 */
[----:B------:R-:W-:Y:S01]  /*11270*/  PRMT R5, R8, 0x5410, R5 ;  /* 0x0000541008057816 */ /* 0x000fe20000000005 */
[----:B---3--:R-:W-:Y:S01]  /*11280*/  FMUL.FTZ R8, R0, R156 ;  /* 0x0000009c00087220 */ /* 0x008fe20000410000 */
[----:B------:R-:W-:Y:S01]  /*11290*/  PRMT R4, R4, 0x5410, R6 ;  /* 0x0000541004047816 */ /* 0x000fe20000000006 */
[--C-:B------:R-:W-:Y:S01]  /*112a0*/  HSET2.LE.AND R170, R10, R251.reuse, PT ;  /* 0x000000fb0aaa7233 */ /* 0x100fe20003803000 */
[----:B------:R-:W-:Y:S01]  /*112b0*/  F2FP.BF16.PACK_AB R6, R195, R224 ;  /* 0x000000e0c306723e */ /* 0x000fe200000010ff */
[--C-:B------:R-:W-:Y:S01]  /*112c0*/  HSET2.LE.AND R168, R5, R251.reuse, PT ;  /* 0x000000fb05a87233 */ /* 0x100fe20003803000 */
[----:B------:R-:W-:Y:S01]  /*112d0*/  F2FP.BF16.PACK_AB R5, R225, R226 ;  /* 0x000000e2e105723e */ /* 0x000fe200000010ff */
[--C-:B------:R-:W-:Y:S01]  /*112e0*/  HSET2.LE.AND R169, R4, R251.reuse, PT ;  /* 0x000000fb04a97233 */ /* 0x100fe20003803000 */
[----:B------:R-:W-:Y:S01]  /*112f0*/  F2FP.BF16.PACK_AB R4, R227, R228 ;  /* 0x000000e4e304723e */ /* 0x000fe200000010ff */
[----:B------:R-:W-:Y:S01]  /*11300*/  FMUL.FTZ R10, R2, R158 ;  /* 0x0000009e020a7220 */ /* 0x000fe20000410000 */
[----:B------:R-:W-:Y:S01]  /*11310*/  F2FP.BF16.PACK_AB R7, R193, R194 ;  /* 0x000000c2c107723e */ /* 0x000fe200000010ff */
[----:B------:R-:W-:Y:S01]  /*11320*/  FMUL.FTZ R9, R0, R157 ;  /* 0x0000009d00097220 */ /* 0x000fe20000410000 */
[----:B------:R-:W-:Y:S01]  /*11330*/  LOP3.LUT R170, R170, R4, RZ, 0xc0, !PT ;  /* 0x00000004aaaa7212 */ /* 0x000fe200078ec0ff */
[C---:B------:R-:W-:Y:S01]  /*11340*/  FMUL.FTZ R4, R0.reuse, R152 ;  /* 0x0000009800047220 */ /* 0x040fe20000410000 */
[----:B------:R-:W-:Y:S01]  /*11350*/  LOP3.LUT R171, R171, R5, RZ, 0xc0, !PT ;  /* 0x00000005abab7212 */ /* 0x000fe200078ec0ff */
[----:B------:R-:W-:Y:S01]  /*11360*/  FMUL.FTZ R5, R0, R153 ;  /* 0x0000009900057220 */ /* 0x000fe20000410000 */
[----:B------:R-:W-:Y:S01]  /*11370*/  LOP3.LUT R168, R168, R6, RZ, 0xc0, !PT ;  /* 0x00000006a8a87212 */ /* 0x000fe200078ec0ff */
[C---:B------:R-:W-:Y:S01]  /*11380*/  FMUL.FTZ R6, R2.reuse, R154 ;  /* 0x0000009a02067220 */ /* 0x040fe20000410000 */
[----:B------:R-:W-:Y:S01]  /*11390*/  LOP3.LUT R169, R169, R7, RZ, 0xc0, !PT ;  /* 0x00000007a9a97212 */ /* 0x000fe200078ec0ff */
[----:B------:R-:W-:Y:S01]  /*113a0*/  FMUL.FTZ R7, R2, R155 ;  /* 0x0000009b02077220 */ /* 0x000fe20000410000 */
[----:B------:R-:W-:Y:S01]  /*113b0*/  LDSM.16.MT88.4 R156, [R199+0x10000] ;  /* 0x01000000c79c783b */ /* 0x000fe20000004200 */
[C---:B------:R-:W-:Y:S02]  /*113c0*/  FMUL.FTZ R36, R0.reuse, R36 ;  /* 0x0000002400247220 */ /* 0x040fe40000410000 */
[C---:B------:R-:W-:Y:S02]  /*113d0*/  FMUL.FTZ R37, R0.reuse, R37 ;  /* 0x0000002500257220 */ /* 0x040fe40000410000 */
[C---:B------:R-:W-:Y:S01]  /*113e0*/  FMUL.FTZ R40, R0.reuse, R40 ;  /* 0x0000002800287220 */ /* 0x040fe20000410000 */
[C---:B------:R-:W-:Y:S02]  /*113f0*/  HMMA.16816.F32.BF16 R4, R168.reuse, R172, R4 ;  /* 0x000000aca804723c */ /* 0x040fe40000041804 */
[----:B------:R-:W1:Y:S03]  /*11400*/  LDSM.16.MT88.4 R152, [R200+0x10000] ;  /* 0x01000000c898783b */ /* 0x000e660000004200 */
[C---:B------:R-:W-:Y:S02]  /*11410*/  FMUL.FTZ R41, R0.reuse, R41 ;  /* 0x0000002900297220 */ /* 0x040fe40000410000 */
[C---:B------:R-:W-:Y:S01]  /*11420*/  FMUL.FTZ R44, R0.reuse, R44 ;  /* 0x0000002c002c7220 */ /* 0x040fe20000410000 */
[C---:B------:R-:W-:Y:S02]  /*11430*/  HMMA.16816.F32.BF16 R8, R168.reuse, R174, R8 ;  /* 0x000000aea808723c */ /* 0x040fe40000041808 */
[----:B------:R-:W2:Y:S02]  /*11440*/  LDSM.16.MT88.4 R172, [R197+0x12000] ;  /* 0x01200000c5ac783b */ /* 0x000ea40000004200 */
[C---:B------:R-:W-:Y:S02]  /*11450*/  FMUL.FTZ R45, R0.reuse, R45 ;  /* 0x0000002d002d7220 */ /* 0x040fe40000410000 */
[C---:B------:R-:W-:Y:S02]  /*11460*/  FMUL.FTZ R48, R0.reuse, R48 ;  /* 0x0000003000307220 */ /* 0x040fe40000410000 */
[C---:B------:R-:W-:Y:S04]  /*11470*/  HMMA.16816.F32.BF16 R36, R168.reuse, R176, R36 ;  /* 0x000000b0a824723c */ /* 0x040fe80000041824 */
[C---:B------:R-:W-:Y:S02]  /*11480*/  FMUL.FTZ R49, R0.reuse, R49 ;  /* 0x0000003100317220 */ /* 0x040fe40000410000 */
[C---:B------:R-:W-:Y:S02]  /*11490*/  FMUL.FTZ R52, R0.reuse, R52 ;  /* 0x0000003400347220 */ /* 0x040fe40000410000 */
[C---:B------:R-:W-:Y:S01]  /*114a0*/  HMMA.16816.F32.BF16 R40, R168.reuse, R178, R40 ;  /* 0x000000b2a828723c */ /* 0x040fe20000041828 */
[----:B------:R-:W-:Y:S03]  /*114b0*/  MUFU.EX2 R178, R27 ;  /* 0x0000001b00b27308 */ /* 0x000fe60000000800 */
[C---:B------:R-:W-:Y:S02]  /*114c0*/  FMUL.FTZ R53, R0.reuse, R53 ;  /* 0x0000003500357220 */ /* 0x040fe40000410000 */
[C---:B------:R-:W-:Y:S02]  /*114d0*/  FMUL.FTZ R56, R0.reuse, R56 ;  /* 0x0000003800387220 */ /* 0x040fe40000410000 */
[C---:B------:R-:W-:Y:S04]  /*114e0*/  FMUL.FTZ R57, R0.reuse, R57 ;  /* 0x0000003900397220 */ /* 0x040fe80000410000 */
[C---:B------:R-:W-:Y:S02]  /*114f0*/  FMUL.FTZ R60, R0.reuse, R60 ;  /* 0x0000003c003c7220 */ /* 0x040fe40000410000 */
[C---:B------:R-:W-:Y:S02]  /*11500*/  FMUL.FTZ R61, R0.reuse, R61 ;  /* 0x0000003d003d7220 */ /* 0x040fe40000410000 */
[C---:B------:R-:W-:Y:S01]  /*11510*/  FMUL.FTZ R64, R0.reuse, R64 ;  /* 0x0000004000407220 */ /* 0x040fe20000410000 */
[C---:B-1----:R-:W-:Y:S03]  /*11520*/  HMMA.16816.F32.BF16 R44, R168.reuse, R152, R44 ;  /* 0x00000098a82c723c */ /* 0x042fe6000004182c */
[C---:B------:R-:W-:Y:S02]  /*11530*/  FMUL.FTZ R65, R0.reuse, R65 ;  /* 0x0000004100417220 */ /* 0x040fe40000410000 */
        /* <DEDUP_REMOVED lines=10> */
[----:B------:R-:W3:Y:S03]  /*115e0*/  LDSM.16.MT88.4 R156, [R200+0x12000] ;  /* 0x01200000c89c783b */ /* 0x000ee60000004200 */
        /* <DEDUP_REMOVED lines=10> */
[C---:B-1----:R-:W-:Y:S03]  /*11690*/  HMMA.16816.F32.BF16 R68, R168.reuse, R152, R68 ;  /* 0x00000098a844723c */ /* 0x042fe60000041844 */
[----:B------:R-:W-:Y:S02]  /*116a0*/  FMUL.FTZ R81, R0, R81 ;  /* 0x0000005100517220 */ /* 0x000fe40000410000 */
[C---:B------:R-:W-:Y:S02]  /*116b0*/  FMUL.FTZ R86, R2.reuse, R86 ;  /* 0x0000005602567220 */ /* 0x040fe40000410000 */
[----:B------:R-:W-:Y:S01]  /*116c0*/  FMUL.FTZ R87, R2, R87 ;  /* 0x0000005702577220 */ /* 0x000fe20000410000 */
[C---:B------:R-:W-:Y:S01]  /*116d0*/  HMMA.16816.F32.BF16 R72, R168.reuse, R154, R72 ;  /* 0x0000009aa848723c */ /* 0x040fe20000041848 */
[----:B------:R-:W1:Y:S03]  /*116e0*/  LDSM.16.MT88.4 R152, [R197+0x14000] ;  /* 0x01400000c598783b */ /* 0x000e660000004200 */
        /* <DEDUP_REMOVED lines=16> */
[C---:B------:R-:W-:Y:S04]  /*117f0*/  FMUL.FTZ R98, R2.reuse, R98 ;  /* 0x0000006202627220 */ /* 0x040fe80000410000 */
[----:B------:R-:W-:Y:S01]  /*11800*/  FMUL.FTZ R99, R2, R99 ;  /* 0x0000006302637220 */ /* 0x000fe20000410000 */
        /* <DEDUP_REMOVED lines=47> */
[--C-:B------:R-:W-:Y:S02]  /*11b00*/  FFMA.FTZ R16, R16, c[0x0][0x23c], -R180.reuse ;  /* 0x00008f0010107a23 */ /* 0x100fe400000108b4 */
[--C-:B------:R-:W-:Y:S02]  /*11b10*/  FFMA.FTZ R17, R17, c[0x0][0x23c], -R180.reuse ;  /* 0x00008f0011117a23 */ /* 0x100fe400000108b4 */
[----:B------:R3:W-:Y:S01]  /*11b20*/  MUFU.EX2 R192, R16 ;  /* 0x0000001000c07308 */ /* 0x0007e20000000800 */
[C---:B------:R-:W-:Y:S01]  /*11b30*/  HMMA.16816.F32.BF16 R128, R168.reuse, R158, R128 ;  /* 0x0000009ea880723c */ /* 0x040fe20000041880 */
[----:B------:R-:W4:Y:S02]  /*11b40*/  LDSM.16.MT88.4 R156, [R199+0x16000] ;  /* 0x01600000c79c783b */ /* 0x000f240000004200 */
[--C-:B------:R-:W-:Y:S02]  /*11b50*/  FFMA.FTZ R18, R18, c[0x0][0x23c], -R181.reuse ;  /* 0x00008f0012127a23 */ /* 0x100fe400000108b5 */
[--C-:B------:R-:W-:Y:S02]  /*11b60*/  FFMA.FTZ R19, R19, c[0x0][0x23c], -R181.reuse ;  /* 0x00008f0013137a23 */ /* 0x100fe400000108b5 */
[--C-:B------:R-:W-:Y:S02]  /*11b70*/  FFMA.FTZ R12, R12, c[0x0][0x23c], -R180.reuse ;  /* 0x00008f000c0c7a23 */ /* 0x100fe400000108b4 */
[----:B------:R5:W-:Y:S03]  /*11b80*/  MUFU.EX2 R191, R17 ;  /* 0x0000001100bf7308 */ /* 0x000be60000000800 */
[C---:B------:R-:W-:Y:S02]  /*11b90*/  FMUL.FTZ R134, R2.reuse, R134 ;  /* 0x0000008602867220 */ /* 0x040fe40000410000 */
[----:B------:R-:W-:Y:S02]  /*11ba0*/  FMUL.FTZ R135, R2, R135 ;  /* 0x0000008702877220 */ /* 0x000fe40000410000 */
[C---:B------:R-:W-:Y:S02]  /*11bb0*/  FMUL.FTZ R132, R0.reuse, R132 ;  /* 0x0000008400847220 */ /* 0x040fe40000410000 */
[----:B------:R-:W-:Y:S01]  /*11bc0*/  FMUL.FTZ R133, R0, R133 ;  /* 0x0000008500857220 */ /* 0x000fe20000410000 */
[----:B------:R1:W-:Y:S01]  /*11bd0*/  MUFU.EX2 R190, R18 ;  /* 0x0000001200be7308 */ /* 0x0003e20000000800 */
[----:B------:R-:W-:Y:S02]  /*11be0*/  FFMA.FTZ R13, R13, c[0x0][0x23c], -R180 ;  /* 0x00008f000d0d7a23 */ /* 0x000fe400000108b4 */
[----:B------:R-:W-:Y:S02]  /*11bf0*/  FMUL.FTZ R138, R2, R138 ;  /* 0x0000008a028a7220 */ /* 0x000fe40000410000 */
[----:B---3--:R-:W-:Y:S01]  /*11c00*/  FMUL.FTZ R16, R0, R160 ;  /* 0x000000a000107220 */ /* 0x008fe20000410000 */
[C---:B--2---:R-:W-:Y:S03]  /*11c10*/  HMMA.16816.F32.BF16 R132, R168.reuse, R172, R132 ;  /* 0x000000aca884723c */ /* 0x044fe60000041884 */
[----:B------:R-:W-:Y:S01]  /*11c20*/  FMUL.FTZ R139, R2, R139 ;  /* 0x0000008b028b7220 */ /* 0x000fe20000410000 */
[----:B------:R2:W-:Y:S01]  /*11c30*/  MUFU.EX2 R189, R19 ;  /* 0x0000001300bd7308 */ /* 0x0005e20000000800 */
[C---:B------:R-:W-:Y:S02]  /*11c40*/  FMUL.FTZ R136, R0.reuse, R136 ;  /* 0x0000008800887220 */ /* 0x040fe40000410000 */
[----:B------:R-:W-:Y:S02]  /*11c50*/  FMUL.FTZ R137, R0, R137 ;  /* 0x0000008900897220 */ /* 0x000fe40000410000 */
[--C-:B------:R-:W-:Y:S03]  /*11c60*/  FFMA.FTZ R149, R14, c[0x0][0x23c], -R181.reuse ;  /* 0x00008f000e957a23 */ /* 0x100fe600000108b5 */
[----:B-----5:R-:W-:Y:S02]  /*11c70*/  FMUL.FTZ R17, R0, R161 ;  /* 0x000000a100117220 */ /* 0x020fe40000410000 */
[C---:B------:R-:W-:Y:S01]  /*11c80*/  HMMA.16816.F32.BF16 R136, R168.reuse, R174, R136 ;  /* 0x000000aea888723c */ /* 0x040fe20000041888 */
[----:B------:R3:W-:Y:S01]  /*11c90*/  MUFU.EX2 R188, R12 ;  /* 0x0000000c00bc7308 */ /* 0x0007e20000000800 */
[----:B------:R-:W-:Y:S01]  /*11ca0*/  LDSM.16.MT88.4 R172, [R198+0x10800] ;  /* 0x01080000c6ac783b */ /* 0x000fe20000004200 */
[C---:B------:R-:W-:Y:S02]  /*11cb0*/  FMUL.FTZ R142, R2.reuse, R142 ;  /* 0x0000008e028e7220 */ /* 0x040fe40000410000 */
[----:B------:R-:W-:Y:S02]  /*11cc0*/  FMUL.FTZ R143, R2, R143 ;  /* 0x0000008f028f7220 */ /* 0x000fe40000410000 */
[C---:B------:R-:W-:Y:S02]  /*11cd0*/  FMUL.FTZ R140, R0.reuse, R140 ;  /* 0x0000008c008c7220 */ /* 0x040fe40000410000 */
[----:B------:R-:W-:Y:S02]  /*11ce0*/  FMUL.FTZ R141, R0, R141 ;  /* 0x0000008d008d7220 */ /* 0x000fe40000410000 */
[----:B------:R5:W-:Y:S01]  /*11cf0*/  MUFU.EX2 R187, R13 ;  /* 0x0000000d00bb7308 */ /* 0x000be20000000800 */
[--C-:B------:R-:W-:Y:S02]  /*11d00*/  FFMA.FTZ R15, R15, c[0x0][0x23c], -R181.reuse ;  /* 0x00008f000f0f7a23 */ /* 0x100fe400000108b5 */
[C---:B-1----:R-:W-:Y:S02]  /*11d10*/  FMUL.FTZ R18, R2.reuse, R162 ;  /* 0x000000a202127220 */ /* 0x042fe40000410000 */
[C---:B------:R-:W-:Y:S03]  /*11d20*/  HMMA.16816.F32.BF16 R140, R168.reuse, R152, R140 ;  /* 0x00000098a88c723c */ /* 0x040fe6000004188c */
[C---:B--2---:R-:W-:Y:S02]  /*11d30*/  FMUL.FTZ R19, R2.reuse, R163 ;  /* 0x000000a302137220 */ /* 0x044fe40000410000 */
[----:B------:R1:W-:Y:S01]  /*11d40*/  MUFU.EX2 R185, R149 ;  /* 0x0000009500b97308 */ /* 0x0003e20000000800 */
[----:B------:R-:W2:Y:S01]  /*11d50*/  LDSM.16.MT88.4 R160, [R197+0x10800] ;  /* 0x01080000c5a0783b */ /* 0x000ea20000004200 */
[C---:B------:R-:W-:Y:S01]  /*11d60*/  FMUL.FTZ R146, R2.reuse, R146 ;  /* 0x0000009202927220 */ /* 0x040fe20000410000 */
[----:B---3--:R-:W-:Y:S02]  /*11d70*/  LOP3.LUT R12, R183, UR29, R184, 0x96, !PT ;  /* 0x0000001db70c7c12 */ /* 0x008fe4000f8e96b8 */
[C---:B------:R-:W-:Y:S03]  /*11d80*/  HMMA.16816.F32.BF16 R16, R168.reuse, R154, R16 ;  /* 0x0000009aa810723c */ /* 0x040fe60000041810 */
[----:B------:R-:W-:Y:S02]  /*11d90*/  FMUL.FTZ R147, R2, R147 ;  /* 0x0000009302937220 */ /* 0x000fe40000410000 */
[----:B------:R3:W2:Y:S01]  /*11da0*/  MUFU.EX2 R184, R15 ;  /* 0x0000000f00b87308 */ /* 0x0006a20000000800 */
[C---:B------:R-:W-:Y:S02]  /*11db0*/  FMUL.FTZ R144, R0.reuse, R144 ;  /* 0x0000009000907220 */ /* 0x040fe40000410000 */
[----:B------:R-:W-:Y:S04]  /*11dc0*/  FMUL.FTZ R145, R0, R145 ;  /* 0x0000009100917220 */ /* 0x000fe80000410000 */
[----:B-----5:R-:W-:Y:S03]  /*11dd0*/  IMAD.WIDE.U32 R12, R12, -0x2daee0ad, RZ ;  /* 0xd2511f530c0c7825 */ /* 0x020fe600078e00ff */
[C---:B----4-:R-:W-:Y:S03]  /*11de0*/  HMMA.16816.F32.BF16 R144, R168.reuse, R156, R144 ;  /* 0x0000009ca890723c */ /* 0x050fe60000041890 */
[----:B------:R-:W-:Y:S01]  /*11df0*/  LOP3.LUT R14, R13, UR11, R186, 0x96, !PT ;  /* 0x0000000b0d0e7c12 */ /* 0x000fe2000f8e96ba */
[----:B------:R-:W-:Y:S01]  /*11e00*/  FFMA.FTZ R25, R25, c[0x0][0x23c], -R180 ;  /* 0x00008f0019197a23 */ /* 0x000fe200000108b4 */
[----:B------:R-:W-:Y:S01]  /*11e10*/  LOP3.LUT R13, R12, 0xffff, RZ, 0xc0, !PT ;  /* 0x0000ffff0c0d7812 */ /* 0x000fe200078ec0ff */
[--C-:B------:R-:W-:Y:S01]  /*11e20*/  FFMA.FTZ R26, R26, c[0x0][0x23c], -R181.reuse ;  /* 0x00008f001a1a7a23 */ /* 0x100fe200000108b5 */
[----:B-1----:R-:W-:Y:S01]  /*11e30*/  SHF.R.U32.HI R149, RZ, 0x10, R14 ;  /* 0x00000010ff957819 */ /* 0x002fe2000001160e */
[----:B------:R-:W-:Y:S01]  /*11e40*/  MUFU.EX2 R182, R25 ;  /* 0x0000001900b67308 */ /* 0x000fe20000000800 */
[----:B------:R-:W-:Y:S03]  /*11e50*/  SHF.R.U32.HI R153, RZ, 0x10, R12 ;  /* 0x00000010ff997819 */ /* 0x000fe6000001160c */
[----:B------:R-:W-:Y:S01]  /*11e60*/  LOP3.LUT R176, R12, 0xff, RZ, 0xc0, !PT ;  /* 0x000000ff0cb07812 */ /* 0x000fe200078ec0ff */
[----:B------:R-:W-:Y:S01]  /*11e70*/  FFMA.FTZ R28, R28, c[0x0][0x23c], -R180 ;  /* 0x00008f001c1c7a23 */ /* 0x000fe200000108b4 */
[----:B------:R-:W-:Y:S01]  /*11e80*/  SHF.R.U32.HI R155, RZ, 0x18, R12 ;  /* 0x00000018ff9b7819 */ /* 0x000fe2000001160c */
[----:B---3--:R-:W-:Y:S01]  /*11e90*/  FMUL.FTZ R15, R2, R167 ;  /* 0x000000a7020f7220 */ /* 0x008fe20000410000 */
[----:B------:R-:W-:Y:S01]  /*11ea0*/  LOP3.LUT R12, R14, 0xffff, RZ, 0xc0, !PT ;  /* 0x0000ffff0e0c7812 */ /* 0x000fe200078ec0ff */
[----:B------:R-:W-:Y:S01]  /*11eb0*/  FFMA.FTZ R30, R30, c[0x0][0x23c], -R181 ;  /* 0x00008f001e1e7a23 */ /* 0x000fe200000108b5 */
[----:B------:R-:W-:Y:S01]  /*11ec0*/  SHF.R.U32.HI R154, RZ, 0x8, R13 ;  /* 0x00000008ff9a7819 */ /* 0x000fe2000001160d */
[----:B------:R-:W-:Y:S01]  /*11ed0*/  FMUL.FTZ R13, R0, R165 ;  /* 0x000000a5000d7220 */ /* 0x000fe20000410000 */
[----:B------:R-:W-:Y:S01]  /*11ee0*/  LOP3.LUT R152, R14, 0xff, RZ, 0xc0, !PT ;  /* 0x000000ff0e987812 */ /* 0x000fe200078ec0ff */
[----:B------:R-:W-:Y:S01]  /*11ef0*/  MUFU.EX2 R179, R26 ;  /* 0x0000001a00b37308 */ /* 0x000fe20000000800 */
[----:B------:R-:W-:Y:S01]  /*11f00*/  SHF.R.U32.HI R151, RZ, 0x18, R14 ;  /* 0x00000018ff977819 */ /* 0x000fe2000001160e */
[----:B------:R-:W-:Y:S01]  /*11f10*/  FMUL.FTZ R14, R2, R166 ;  /* 0x000000a6020e7220 */ /* 0x000fe20000410000 */
[----:B------:R-:W-:Y:S01]  /*11f20*/  SHF.R.U32.HI R150, RZ, 0x8, R12 ;  /* 0x00000008ff967819 */ /* 0x000fe2000001160c */
[----:B------:R-:W-:Y:S01]  /*11f30*/  FMUL.FTZ R12, R0, R164 ;  /* 0x000000a4000c7220 */ /* 0x000fe20000410000 */
[----:B------:R-:W-:Y:S01]  /*11f40*/  LOP3.LUT R153, R153, 0xff, RZ, 0xc0, !PT ;  /* 0x000000ff99997812 */ /* 0x000fe200078ec0ff */
[----:B------:R-:W-:Y:S01]  /*11f50*/  FFMA.FTZ R31, R31, c[0x0][0x23c], -R181 ;  /* 0x00008f001f1f7a23 */ /* 0x000fe200000108b5 */
[----:B------:R-:W-:Y:S01]  /*11f60*/  LOP3.LUT R149, R149, 0xff, RZ, 0xc0, !PT ;  /* 0x000000ff95957812 */ /* 0x000fe200078ec0ff */
[----:B------:R-:W-:Y:S01]  /*11f70*/  FFMA.FTZ R29, R29, c[0x0][0x23c], -R180 ;  /* 0x00008f001d1d7a23 */ /* 0x000fe200000108b4 */
[----:B------:R-:W-:Y:S01]  /*11f80*/  PRMT R154, R176, 0x5410, R154 ;  /* 0x00005410b09a7816 */ /* 0x000fe2000000009a */
[----:B------:R-:W-:Y:S01]  /*11f90*/  FFMA.FTZ R32, R32, c[0x0][0x23c], -R180 ;  /* 0x00008f0020207a23 */ /* 0x000fe200000108b4 */
[----:B------:R-:W-:Y:S01]  /*11fa0*/  HMMA.16816.F32.BF16 R12, R168, R158, R12 ;  /* 0x0000009ea80c723c */ /* 0x000fe2000004180c */
[----:B------:R-:W1:Y:S02]  /*11fb0*/  LDSM.16.MT88.4 R156, [R200+0x10800] ;  /* 0x01080000c89c783b */ /* 0x000e640000004200 */
[----:B------:R-:W-:Y:S01]  /*11fc0*/  PRMT R153, R153, 0x5410, R155 ;  /* 0x0000541099997816 */ /* 0x000fe2000000009b */
[--C-:B------:R-:W-:Y:S01]  /*11fd0*/  HSET2.LE.AND R154, R154, R251.reuse, PT ;  /* 0x000000fb9a9a7233 */ /* 0x100fe20003803000 */
[----:B------:R-:W-:Y:S01]  /*11fe0*/  PRMT R152, R152, 0x5410, R150 ;  /* 0x0000541098987816 */ /* 0x000fe20000000096 */
[----:B------:R-:W-:Y:S01]  /*11ff0*/  FFMA.FTZ R34, R34, c[0x0][0x23c], -R181 ;  /* 0x00008f0022227a23 */ /* 0x000fe200000108b5 */
[----:B------:R-:W-:Y:S01]  /*12000*/  PRMT R149, R149, 0x5410, R151 ;  /* 0x0000541095957816 */ /* 0x000fe20000000097 */
[--C-:B------:R-:W-:Y:S01]  /*12010*/  HSET2.LE.AND R155, R153, R251.reuse, PT ;  /* 0x000000fb999b7233 */ /* 0x100fe20003803000 */
[----:B--2---:R-:W-:Y:S01]  /*12020*/  F2FP.BF16.PACK_AB R164, R184, R185 ;  /* 0x000000b9b8a4723e */ /* 0x004fe200000010ff */
[----:B------:R-:W-:Y:S02]  /*12030*/  LDSM.16.MT88.4 R168, [R197+0x12800] ;  /* 0x01280000c5a8783b */ /* 0x000fe40000004200 */
[--C-:B------:R-:W-:Y:S01]  /*12040*/  HSET2.LE.AND R152, R152, R251.reuse, PT ;  /* 0x000000fb98987233 */ /* 0x100fe20003803000 */
[----:B------:R-:W-:Y:S01]  /*12050*/  F2FP.BF16.PACK_AB R150, R189, R190 ;  /* 0x000000bebd96723e */ /* 0x000fe200000010ff */
[--C-:B------:R-:W-:Y:S01]  /*12060*/  HSET2.LE.AND R153, R149, R251.reuse, PT ;  /* 0x000000fb95997233 */ /* 0x100fe20003803000 */
[----:B------:R-:W-:Y:S01]  /*12070*/  F2FP.BF16.PACK_AB R149, R191, R192 ;  /* 0x000000c0bf95723e */ /* 0x000fe200000010ff */
[--C-:B------:R-:W-:Y:S01]  /*12080*/  FFMA.FTZ R24, R24, c[0x0][0x23c], -R180.reuse ;  /* 0x00008f0018187a23 */ /* 0x100fe200000108b4 */
[----:B------:R-:W-:Y:S01]  /*12090*/  F2FP.BF16.PACK_AB R151, R187, R188 ;  /* 0x000000bcbb97723e */ /* 0x000fe200000010ff */
[--C-:B------:R-:W-:Y:S01]  /*120a0*/  FFMA.FTZ R20, R20, c[0x0][0x23c], -R180.reuse ;  /* 0x00008f0014147a23 */ /* 0x100fe200000108b4 */
[----:B------:R-:W-:Y:S01]  /*120b0*/  LOP3.LUT R154, R154, R149, RZ, 0xc0, !PT ;  /* 0x000000959a9a7212 */ /* 0x000fe200078ec0ff */
[----:B------:R2:W3:Y:S01]  /*120c0*/  MUFU.EX2 R183, R24 ;  /* 0x0000001800b77308 */ /* 0x0004e20000000800 */
[----:B------:R-:W-:Y:S01]  /*120d0*/  LOP3.LUT R155, R155, R150, RZ, 0xc0, !PT ;  /* 0x000000969b9b7212 */ /* 0x000fe200078ec0ff */
[--C-:B------:R-:W-:Y:S01]  /*120e0*/  FFMA.FTZ R21, R21, c[0x0][0x23c], -R180.reuse ;  /* 0x00008f0015157a23 */ /* 0x100fe200000108b4 */
[----:B------:R-:W-:Y:S01]  /*120f0*/  LOP3.LUT R152, R152, R151, RZ, 0xc0, !PT ;  /* 0x0000009798987212 */ /* 0x000fe200078ec0ff */
[----:B------:R-:W-:Y:S01]  /*12100*/  FFMA.FTZ R180, R33, c[0x0][0x23c], -R180 ;  /* 0x00008f0021b47a23 */ /* 0x000fe200000108b4 */
[----:B------:R-:W-:Y:S01]  /*12110*/  LOP3.LUT R153, R153, R164, RZ, 0xc0, !PT ;  /* 0x000000a499997212 */ /* 0x000fe200078ec0ff */
[--C-:B------:R-:W-:Y:S01]  /*12120*/  FFMA.FTZ R22, R22, c[0x0][0x23c], -R181.reuse ;  /* 0x00008f0016167a23 */ /* 0x100fe200000108b5 */
[----:B------:R-:W4:Y:S01]  /*12130*/  LDSM.16.MT88.4 R164, [R199+0x10800] ;  /* 0x01080000c7a4783b */ /* 0x000f220000004200 */
[--C-:B------:R-:W-:Y:S01]  /*12140*/  FFMA.FTZ R23, R23, c[0x0][0x23c], -R181.reuse ;  /* 0x00008f0017177a23 */ /* 0x100fe200000108b5 */
[----:B------:R-:W-:Y:S01]  /*12150*/  MOV R149, UR18 ;  /* 0x0000001200957c02 */ /* 0x000fe20008000f00 */
[----:B------:R-:W-:Y:S01]  /*12160*/  FFMA.FTZ R181, R35, c[0x0][0x23c], -R181 ;  /* 0x00008f0023b57a23 */ /* 0x000fe200000108b5 */
[----:B------:R-:W-:Y:S01]  /*12170*/  MUFU.EX2 R180, R180 ;  /* 0x000000b400b47308 */ /* 0x000fe20000000800 */
[C---:B------:R-:W-:Y:S05]  /*12180*/  HMMA.16816.F32.BF16 R4, R152.reuse, R160, R4 ;  /* 0x000000a09804723c */ /* 0x040fea0000041804 */
[----:B------:R-:W-:Y:S01]  /*12190*/  LOP3.LUT R149, R247, UR25, R149, 0x96, !PT ;  /* 0x00000019f7957c12 */ /* 0x000fe2000f8e9695 */
[----:B------:R-:W-:Y:S02]  /*121a0*/  FFMA.FTZ R2, R2, R250, R194 ;  /* 0x000000fa02027223 */ /* 0x000fe400000100c2 */
[C---:B------:R-:W-:Y:S01]  /*121b0*/  HMMA.16816.F32.BF16 R8, R152.reuse, R162, R8 ;  /* 0x000000a29808723c */ /* 0x040fe20000041808 */
[----:B------:R-:W5:Y:S01]  /*121c0*/  LDSM.16.MT88.4 R160, [R198+0x12800] ;  /* 0x01280000c6a0783b */ /* 0x000f620000004200 */
[----:B------:R-:W-:Y:S02]  /*121d0*/  MUFU.EX2 R181, R181 ;  /* 0x000000b500b57308 */ /* 0x000fe40000000800 */
[----:B------:R-:W-:Y:S02]  /*121e0*/  FFMA.FTZ R0, R0, R243, R224 ;  /* 0x000000f300007223 */ /* 0x000fe400000100e0 */
[----:B------:R-:W-:Y:S02]  /*121f0*/  FADD.FTZ R2, R193, R2 ;  /* 0x00000002c1027221 */ /* 0x000fe40000010000 */
[C---:B------:R-:W-:Y:S04]  /*12200*/  HMMA.16816.F32.BF16 R36, R152.reuse, R172, R36 ;  /* 0x000000ac9824723c */ /* 0x040fe80000041824 */
[----:B------:R2:W-:Y:S04]  /*12210*/  MUFU.EX2 R177, R20 ;  /* 0x0000001400b17308 */ /* 0x0005e80000000800 */
[C---:B------:R-:W-:Y:S01]  /*12220*/  HMMA.16816.F32.BF16 R40, R152.reuse, R174, R40 ;  /* 0x000000ae9828723c */ /* 0x040fe20000041828 */
[----:B------:R-:W2:Y:S05]  /*12230*/  LDSM.16.MT88.4 R172, [R200+0x12800] ;  /* 0x01280000c8ac783b */ /* 0x000eaa0000004200 */
[----:B------:R-:W2:Y:S02]  /*12240*/  MUFU.EX2 R176, R21 ;  /* 0x0000001500b07308 */ /* 0x000ea40000000800 */
        /* <DEDUP_REMOVED lines=8> */
[----:B------:R-:W3:Y:S07]  /*122d0*/  LDSM.16.MT88.4 R168, [R198+0x14800] ;  /* 0x01480000c6a8783b */ /* 0x000eee0000004200 */
[C---:B-----5:R-:W-:Y:S08]  /*122e0*/  HMMA.16816.F32.BF16 R68, R152.reuse, R160, R68 ;  /* 0x000000a09844723c */ /* 0x060ff00000041844 */
[C---:B------:R-:W-:Y:S01]  /*122f0*/  HMMA.16816.F32.BF16 R72, R152.reuse, R162, R72 ;  /* 0x000000a29848723c */ /* 0x040fe20000041848 */
[----:B------:R-:W5:Y:S07]  /*12300*/  LDSM.16.MT88.4 R160, [R200+0x14800] ;  /* 0x01480000c8a0783b */ /* 0x000f6e0000004200 */
[C---:B--2---:R-:W-:Y:S08]  /*12310*/  HMMA.16816.F32.BF16 R76, R152.reuse, R172, R76 ;  /* 0x000000ac984c723c */ /* 0x044ff0000004184c */
[C---:B------:R-:W-:Y:S01]  /*12320*/  HMMA.16816.F32.BF16 R80, R152.reuse, R174, R80 ;  /* 0x000000ae9850723c */ /* 0x040fe20000041850 */
[----:B------:R2:W-:Y:S07]  /*12330*/  MUFU.EX2 R175, R22 ;  /* 0x0000001600af7308 */ /* 0x0005ee0000000800 */
[C---:B-1----:R-:W-:Y:S03]  /*12340*/  HMMA.16816.F32.BF16 R84, R152.reuse, R156, R84 ;  /* 0x0000009c9854723c */ /* 0x042fe60000041854 */
[----:B------:R1:W1:Y:S05]  /*12350*/  MUFU.EX2 R174, R23 ;  /* 0x0000001700ae7308 */ /* 0x00026a0000000800 */
[C---:B------:R-:W-:Y:S01]  /*12360*/  HMMA.16816.F32.BF16 R88, R152.reuse, R158, R88 ;  /* 0x0000009e9858723c */ /* 0x040fe20000041858 */
[----:B------:R-:W1:Y:S07]  /*12370*/  LDSM.16.MT88.4 R156, [R199+0x14800] ;  /* 0x01480000c79c783b */ /* 0x000e6e0000004200 */
[C---:B----4-:R-:W-:Y:S08]  /*12380*/  HMMA.16816.F32.BF16 R92, R152.reuse, R164, R92 ;  /* 0x000000a4985c723c */ /* 0x050ff0000004185c */
[C---:B------:R-:W-:Y:S01]  /*12390*/  HMMA.16816.F32.BF16 R96, R152.reuse, R166, R96 ;  /* 0x000000a69860723c */ /* 0x040fe20000041860 */
[----:B------:R-:W4:Y:S07]  /*123a0*/  LDSM.16.MT88.4 R164, [R197+0x16800] ;  /* 0x01680000c5a4783b */ /* 0x000f2e0000004200 */
[C---:B---3--:R-:W-:Y:S07]  /*123b0*/  HMMA.16816.F32.BF16 R100, R152.reuse, R168, R100 ;  /* 0x000000a89864723c */ /* 0x048fee0000041864 */
[----:B------:R-:W-:Y:S01]  /*123c0*/  IMAD.WIDE.U32 R168, R149, -0x326172a9, RZ ;  /* 0xcd9e8d5795a87825 */ /* 0x000fe200078e00ff */
[C---:B------:R-:W-:Y:S04]  /*123d0*/  HMMA.16816.F32.BF16 R104, R152.reuse, R170, R104 ;  /* 0x000000aa9868723c */ /* 0x040fe80000041868 */
[----:B------:R-:W-:Y:S02]  /*123e0*/  LOP3.LUT R150, R169, UR7, R248, 0x96, !PT ;  /* 0x00000007a9967c12 */ /* 0x000fe4000f8e96f8 */
[----:B------:R-:W-:Y:S02]  /*123f0*/  LOP3.LUT R168, R233, UR8, R168, 0x96, !PT ;  /* 0x00000008e9a87c12 */ /* 0x000fe4000f8e96a8 */
[C---:B-----5:R-:W-:Y:S04]  /*12400*/  HMMA.16816.F32.BF16 R108, R152.reuse, R160, R108 ;  /* 0x000000a0986c723c */ /* 0x060fe8000004186c */
[----:B------:R-:W-:Y:S04]  /*12410*/  IMAD.WIDE.U32 R168, R168, -0x2daee0ad, RZ ;  /* 0xd2511f53a8a87825 */ /* 0x000fe800078e00ff */
[C---:B------:R-:W-:Y:S01]  /*12420*/  HMMA.16816.F32.BF16 R112, R152.reuse, R162, R112 ;  /* 0x000000a29870723c */ /* 0x040fe20000041870 */
[----:B------:R-:W3:Y:S03]  /*12430*/  LDSM.16.MT88.4 R160, [R198+0x16800] ;  /* 0x01680000c6a0783b */ /* 0x000ee60000004200 */
[----:B------:R-:W-:Y:S04]  /*12440*/  IMAD.WIDE.U32 R150, R150, -0x2daee0ad, RZ ;  /* 0xd2511f5396967825 */ /* 0x000fe800078e00ff */
[C---:B-1----:R-:W-:Y:S04]  /*12450*/  HMMA.16816.F32.BF16 R116, R152.reuse, R156, R116 ;  /* 0x0000009c9874723c */ /* 0x042fe80000041874 */
[----:B------:R-:W-:Y:S02]  /*12460*/  LOP3.LUT R149, R169, UR33, R150, 0x96, !PT ;  /* 0x00000021a9957c12 */ /* 0x000fe4000f8e9696 */
[----:B------:R-:W-:Y:S01]  /*12470*/  LOP3.LUT R151, R151, UR35, R244, 0x96, !PT ;  /* 0x0000002397977c12 */ /* 0x000fe2000f8e96f4 */
[----:B------:R-:W-:Y:S01]  /*12480*/  MUFU.EX2 R169, R31 ;  /* 0x0000001f00a97308 */ /* 0x000fe20000000800 */
[C---:B------:R-:W-:Y:S01]  /*12490*/  HMMA.16816.F32.BF16 R120, R152.reuse, R158, R120 ;  /* 0x0000009e9878723c */ /* 0x040fe20000041878 */
[----:B------:R-:W1:Y:S03]  /*124a0*/  LDSM.16.MT88.4 R156, [R200+0x16800] ;  /* 0x01680000c89c783b */ /* 0x000e660000004200 */
[----:B------:R-:W-:Y:S04]  /*124b0*/  IMAD.WIDE.U32 R150, R151, -0x326172a9, RZ ;  /* 0xcd9e8d5797967825 */ /* 0x000fe800078e00ff */
[C---:B----4-:R-:W-:Y:S04]  /*124c0*/  HMMA.16816.F32.BF16 R124, R152.reuse, R164, R124 ;  /* 0x000000a4987c723c */ /* 0x050fe8000004187c */
[----:B------:R-:W-:Y:S01]  /*124d0*/  IMAD.WIDE.U32 R170, R149, -0x326172a9, RZ ;  /* 0xcd9e8d5795aa7825 */ /* 0x000fe200078e00ff */
[----:B------:R-:W-:Y:S03]  /*124e0*/  LOP3.LUT R151, R151, UR34, R232, 0x96, !PT ;  /* 0x0000002297977c12 */ /* 0x000fe6000f8e96e8 */
[C---:B------:R-:W-:Y:S04]  /*124f0*/  HMMA.16816.F32.BF16 R128, R152.reuse, R166, R128 ;  /* 0x000000a69880723c */ /* 0x040fe80000041880 */
[----:B------:R-:W-:Y:S01]  /*12500*/  LOP3.LUT R149, R171, UR32, R150, 0x96, !PT ;  /* 0x00000020ab957c12 */ /* 0x000fe2000f8e9696 */
[----:B------:R-:W-:Y:S01]  /*12510*/  IMAD.WIDE.U32 R150, R151, -0x2daee0ad, RZ ;  /* 0xd2511f5397967825 */ /* 0x000fe200078e00ff */
[----:B------:R-:W-:Y:S02]  /*12520*/  MUFU.EX2 R171, R29 ;  /* 0x0000001d00ab7308 */ /* 0x000fe40000000800 */
[C---:B---3--:R-:W-:Y:S04]  /*12530*/  HMMA.16816.F32.BF16 R132, R152.reuse, R160, R132 ;  /* 0x000000a09884723c */ /* 0x048fe80000041884 */
[----:B------:R-:W-:Y:S04]  /*12540*/  IMAD.WIDE.U32 R172, R149, -0x2daee0ad, RZ ;  /* 0xd2511f5395ac7825 */ /* 0x000fe800078e00ff */
[C---:B------:R-:W-:Y:S01]  /*12550*/  HMMA.16816.F32.BF16 R136, R152.reuse, R162, R136 ;  /* 0x000000a29888723c */ /* 0x040fe20000041888 */
[----:B------:R-:W-:Y:S03]  /*12560*/  LDSM.16.MT88.4 R160, [R197+0x11000] ;  /* 0x01100000c5a0783b */ /* 0x000fe60000004200 */
[----:B------:R-:W-:Y:S02]  /*12570*/  LOP3.LUT R24, R173, UR16, R150, 0x96, !PT ;  /* 0x00000010ad187c12 */ /* 0x000fe4000f8e9696 */
[----:B------:R-:W-:Y:S01]  /*12580*/  LOP3.LUT R150, R151, UR31, R168, 0x96, !PT ;  /* 0x0000001f97967c12 */ /* 0x000fe2000f8e96a8 */
[----:B------:R3:W-:Y:S01]  /*12590*/  MUFU.EX2 R173, R28 ;  /* 0x0000001c00ad7308 */ /* 0x0007e20000000800 */
[C---:B-1----:R-:W-:Y:S04]  /*125a0*/  HMMA.16816.F32.BF16 R140, R152.reuse, R156, R140 ;  /* 0x0000009c988c723c */ /* 0x042fe8000004188c */
[----:B------:R-:W-:Y:S04]  /*125b0*/  IMAD.WIDE.U32 R24, R24, -0x326172a9, RZ ;  /* 0xcd9e8d5718187825 */ /* 0x000fe800078e00ff */
[C---:B------:R-:W-:Y:S01]  /*125c0*/  HMMA.16816.F32.BF16 R16, R152.reuse, R158, R16 ;  /* 0x0000009e9810723c */ /* 0x040fe20000041810 */
[----:B------:R-:W-:Y:S01]  /*125d0*/  LDSM.16.MT88.4 R156, [R198+0x11000] ;  /* 0x01100000c69c783b */ /* 0x000fe20000004200 */
[----:B------:R1:W-:Y:S02]  /*125e0*/  MUFU.EX2 R168, R30 ;  /* 0x0000001e00a87308 */ /* 0x0003e40000000800 */
[----:B------:R-:W-:Y:S01]  /*125f0*/  LOP3.LUT R26, R24, 0xffff, RZ, 0xc0, !PT ;  /* 0x0000ffff181a7812 */ /* 0x000fe200078ec0ff */
[----:B------:R-:W-:Y:S01]  /*12600*/  IMAD.WIDE.U32 R166, R150, -0x326172a9, RZ ;  /* 0xcd9e8d5796a67825 */ /* 0x000fe200078e00ff */
[----:B------:R-:W-:Y:S02]  /*12610*/  LOP3.LUT R150, R24, 0xff, RZ, 0xc0, !PT ;  /* 0x000000ff18967812 */ /* 0x000fe400078ec0ff */
[----:B------:R-:W-:Y:S04]  /*12620*/  SHF.R.U32.HI R26, RZ, 0x8, R26 ;  /* 0x00000008ff1a7819 */ /* 0x000fe8000001161a */
[--C-:B------:R-:W-:Y:S02]  /*12630*/  SHF.R.U32.HI R151, RZ, 0x10, R24.reuse ;  /* 0x00000010ff977819 */ /* 0x100fe40000011618 */
[----:B------:R-:W-:Y:S02]  /*12640*/  SHF.R.U32.HI R164, RZ, 0x18, R24 ;  /* 0x00000018ffa47819 */ /* 0x000fe40000011618 */
[----:B------:R-:W-:Y:S02]  /*12650*/  LOP3.LUT R149, R25, UR6, R166, 0x96, !PT ;  /* 0x0000000619957c12 */ /* 0x000fe4000f8e96a6 */
[----:B------:R-:W-:Y:S02]  /*12660*/  PRMT R165, R150, 0x5410, R26 ;  /* 0x0000541096a57816 */ /* 0x000fe4000000001a */
[----:B------:R-:W4:Y:S01]  /*12670*/  LDSM.16.MT88.4 R24, [R199+0x16800] ;  /* 0x01680000c718783b */ /* 0x000f220000004200 */
[----:B------:R-:W-:Y:S02]  /*12680*/  LOP3.LUT R20, R151, 0xff, RZ, 0xc0, !PT ;  /* 0x000000ff97147812 */ /* 0x000fe400078ec0ff */
[--C-:B------:R-:W-:Y:S01]  /*12690*/  SHF.R.U32.HI R150, RZ, 0x10, R149.reuse ;  /* 0x00000010ff967819 */ /* 0x100fe20000011695 */
[--C-:B--2---:R-:W-:Y:S01]  /*126a0*/  HSET2.LE.AND R22, R165, R251.reuse, PT ;  /* 0x000000fba5167233 */ /* 0x104fe20003803000 */
[----:B------:R-:W-:Y:S02]  /*126b0*/  PRMT R164, R20, 0x5410, R164 ;  /* 0x0000541014a47816 */ /* 0x000fe400000000a4 */
[C---:B------:R-:W-:Y:S02]  /*126c0*/  LOP3.LUT R20, R149.reuse, 0xffff, RZ, 0xc0, !PT ;  /* 0x0000ffff95147812 */ /* 0x040fe400078ec0ff */
[----:B------:R-:W-:Y:S01]  /*126d0*/  LOP3.LUT R151, R149, 0xff, RZ, 0xc0, !PT ;  /* 0x000000ff95977812 */ /* 0x000fe200078ec0ff */
[--C-:B------:R-:W-:Y:S01]  /*126e0*/  HSET2.LE.AND R23, R164, R251.reuse, PT ;  /* 0x000000fba4177233 */ /* 0x100fe20003803000 */
[----:B------:R-:W-:Y:S02]  /*126f0*/  SHF.R.U32.HI R21, RZ, 0x8, R20 ;  /* 0x00000008ff157819 */ /* 0x000fe40000011614 */
[----:B------:R-:W-:Y:S02]  /*12700*/  LOP3.LUT R20, R150, 0xff, RZ, 0xc0, !PT ;  /* 0x000000ff96147812 */ /* 0x000fe400078ec0ff */
[----:B------:R-:W-:Y:S02]  /*12710*/  SHF.R.U32.HI R149, RZ, 0x18, R149 ;  /* 0x00000018ff957819 */ /* 0x000fe40000011695 */
[----:B------:R-:W-:Y:S02]  /*12720*/  PRMT R151, R151, 0x5410, R21 ;  /* 0x0000541097977816 */ /* 0x000fe40000000015 */
[----:B------:R-:W-:Y:S02]  /*12730*/  PRMT R149, R20, 0x5410, R149 ;  /* 0x0000541014957816 */ /* 0x000fe40000000095 */
[----:B------:R-:W-:Y:S02]  /*12740*/  F2FP.BF16.PACK_AB R20, R182, R183 ;  /* 0x000000b7b614723e */ /* 0x000fe400000010ff */
[----:B------:R-:W-:Y:S01]  /*12750*/  F2FP.BF16.PACK_AB R21, R178, R179 ;  /* 0x000000b3b215723e */ /* 0x000fe200000010ff */
[--C-:B------:R-:W-:Y:S01]  /*12760*/  HSET2.LE.AND R149, R149, R251.reuse, PT ;  /* 0x000000fb95957233 */ /* 0x100fe20003803000 */
[----:B------:R-:W-:Y:S01]  /*12770*/  LOP3.LUT R22, R22, R20, RZ, 0xc0, !PT ;  /* 0x0000001416167212 */ /* 0x000fe200078ec0ff */
[--C-:B------:R-:W-:Y:S01]  /*12780*/  HSET2.LE.AND R20, R151, R251.reuse, PT ;  /* 0x000000fb97147233 */ /* 0x100fe20003803000 */
[----:B------:R-:W-:Y:S01]  /*12790*/  LOP3.LUT R23, R23, R21, RZ, 0xc0, !PT ;  /* 0x0000001517177212 */ /* 0x000fe200078ec0ff */
[----:B------:R2:W5:Y:S01]  /*127a0*/  MUFU.EX2 R151, R32 ;  /* 0x0000002000977308 */ /* 0x0005620000000800 */
[----:B------:R-:W-:Y:S02]  /*127b0*/  F2FP.BF16.PACK_AB R21, R176, R177 ;  /* 0x000000b1b015723e */ /* 0x000fe400000010ff */
[----:B------:R-:W-:Y:S02]  /*127c0*/  F2FP.BF16.PACK_AB R150, R174, R175 ;  /* 0x000000afae96723e */ /* 0x000fe400000010ff */
[----:B------:R-:W-:Y:S02]  /*127d0*/  LOP3.LUT R20, R20, R21, RZ, 0xc0, !PT ;  /* 0x0000001514147212 */ /* 0x000fe400078ec0ff */
[----:B------:R-:W-:Y:S03]  /*127e0*/  LOP3.LUT R21, R149, R150, RZ, 0xc0, !PT ;  /* 0x0000009695157212 */ /* 0x000fe600078ec0ff */
[----:B------:R1:W1:Y:S01]  /*127f0*/  MUFU.EX2 R150, R34 ;  /* 0x0000002200967308 */ /* 0x0002620000000800 */
[C---:B----4-:R-:W-:Y:S08]  /*12800*/  HMMA.16816.F32.BF16 R144, R152.reuse, R24, R144 ;  /* 0x000000189890723c */ /* 0x050ff00000041890 */
[----:B------:R-:W-:Y:S01]  /*12810*/  HMMA.16816.F32.BF16 R12, R152, R26, R12 ;  /* 0x0000001a980c723c */ /* 0x000fe2000004180c */
[----:B------:R-:W4:Y:S07]  /*12820*/  LDSM.16.MT88.4 R24, [R200+0x11000] ;  /* 0x01100000c818783b */ /* 0x000f2e0000004200 */
[C---:B------:R-:W-:Y:S01]  /*12830*/  HMMA.16816.F32.BF16 R4, R20.reuse, R160, R4 ;  /* 0x000000a01404723c */ /* 0x040fe20000041804 */
[----:B------:R-:W1:Y:S07]  /*12840*/  LDSM.16.MT88.4 R152, [R199+0x11000] ;  /* 0x01100000c798783b */ /* 0x000e6e0000004200 */
[C---:B------:R-:W-:Y:S01]  /*12850*/  HMMA.16816.F32.BF16 R8, R20.reuse, R162, R8 ;  /* 0x000000a21408723c */ /* 0x040fe20000041808 */
[----:B------:R-:W1:Y:S07]  /*12860*/  LDSM.16.MT88.4 R160, [R197+0x13000] ;  /* 0x01300000c5a0783b */ /* 0x000e6e0000004200 */
        /* <DEDUP_REMOVED lines=35> */
[----:B------:R-:W-:Y:S07]  /*12aa0*/  LDSM.16.MT88.4 R160, [R200+0x17800] ;  /* 0x01780000c8a0783b */ /* 0x000fee0000004200 */
[C---:B--2---:R-:W-:Y:S07]  /*12ab0*/  HMMA.16816.F32.BF16 R132, R20.reuse, R24, R132 ;  /* 0x000000181484723c */ /* 0x044fee0000041884 */
[----:B------:R-:W-:Y:S01]  /*12ac0*/  LOP3.LUT R24, R167, UR29, R170, 0x96, !PT ;  /* 0x0000001da7187c12 */ /* 0x000fe2000f8e96aa */
[C---:B------:R-:W-:Y:S04]  /*12ad0*/  HMMA.16816.F32.BF16 R136, R20.reuse, R26, R136 ;  /* 0x0000001a1488723c */ /* 0x040fe80000041888 */
[----:B------:R-:W-:Y:S04]  /*12ae0*/  IMAD.WIDE.U32 R24, R24, -0x2daee0ad, RZ ;  /* 0xd2511f5318187825 */ /* 0x000fe800078e00ff */
[C---:B------:R-:W-:Y:S04]  /*12af0*/  HMMA.16816.F32.BF16 R140, R20.reuse, R156, R140 ;  /* 0x0000009c148c723c */ /* 0x040fe8000004188c */
[----:B------:R-:W-:Y:S02]  /*12b00*/  LOP3.LUT R28, R25, UR11, R172, 0x96, !PT ;  /* 0x0000000b191c7c12 */ /* 0x000fe4000f8e96ac */
[C---:B------:R-:W-:Y:S02]  /*12b10*/  LOP3.LUT R31, R24.reuse, 0xffff, RZ, 0xc0, !PT ;  /* 0x0000ffff181f7812 */ /* 0x040fe400078ec0ff */
[C---:B------:R-:W-:Y:S01]  /*12b20*/  HMMA.16816.F32.BF16 R16, R20.reuse, R158, R16 ;  /* 0x0000009e1410723c */ /* 0x040fe20000041810 */
[----:B------:R-:W2:Y:S03]  /*12b30*/  LDSM.16.MT88.4 R156, [R197+0x11800] ;  /* 0x01180000c59c783b */ /* 0x000ea60000004200 */
[--C-:B------:R-:W-:Y:S02]  /*12b40*/  SHF.R.U32.HI R30, RZ, 0x10, R24.reuse ;  /* 0x00000010ff1e7819 */ /* 0x100fe40000011618 */
[----:B------:R-:W-:Y:S02]  /*12b50*/  LOP3.LUT R166, R24, 0xff, RZ, 0xc0, !PT ;  /* 0x000000ff18a67812 */ /* 0x000fe400078ec0ff */
[C---:B-1----:R-:W-:Y:S04]  /*12b60*/  HMMA.16816.F32.BF16 R144, R20.reuse, R152, R144 ;  /* 0x000000981490723c */ /* 0x042fe80000041890 */
[----:B------:R-:W-:Y:S02]  /*12b70*/  SHF.R.U32.HI R149, RZ, 0x18, R24 ;  /* 0x00000018ff957819 */ /* 0x000fe40000011618 */
[----:B------:R-:W-:Y:S01]  /*12b80*/  LOP3.LUT R29, R28, 0xffff, RZ, 0xc0, !PT ;  /* 0x0000ffff1c1d7812 */ /* 0x000fe200078ec0ff */
[----:B------:R-:W1:Y:S01]  /*12b90*/  LDSM.16.MT88.4 R24, [R198+0x11800] ;  /* 0x01180000c618783b */ /* 0x000e620000004200 */
[----:B------:R-:W-:Y:S04]  /*12ba0*/  HMMA.16816.F32.BF16 R12, R20, R154, R12 ;  /* 0x0000009a140c723c */ /* 0x000fe8000004180c */
[--C-:B------:R-:W-:Y:S02]  /*12bb0*/  SHF.R.U32.HI R32, RZ, 0x10, R28.reuse ;  /* 0x00000010ff207819 */ /* 0x100fe4000001161c */
[----:B------:R-:W-:Y:S01]  /*12bc0*/  SHF.R.U32.HI R31, RZ, 0x8, R31 ;  /* 0x00000008ff1f7819 */ /* 0x000fe2000001161f */
[----:B------:R-:W-:Y:S01]  /*12bd0*/  LDSM.16.MT88.4 R20, [R199+0x11800] ;  /* 0x01180000c714783b */ /* 0x000fe20000004200 */
[----:B------:R-:W-:Y:S04]  /*12be0*/  LOP3.LUT R30, R30, 0xff, RZ, 0xc0, !PT ;  /* 0x000000ff1e1e7812 */ /* 0x000fe800078ec0ff */
[----:B------:R-:W-:Y:S02]  /*12bf0*/  LOP3.LUT R35, R28, 0xff, RZ, 0xc0, !PT ;  /* 0x000000ff1c237812 */ /* 0x000fe400078ec0ff */
        /* <DEDUP_REMOVED lines=9> */
[----:B-----5:R-:W-:Y:S01]  /*12c90*/  F2FP.BF16.PACK_AB R34, R180, R151 ;  /* 0x00000097b422723e */ /* 0x020fe200000010ff */
[--C-:B------:R-:W-:Y:S01]  /*12ca0*/  HSET2.LE.AND R164, R33, R251.reuse, PT ;  /* 0x000000fb21a47233 */ /* 0x100fe20003803000 */
[----:B------:R-:W-:Y:S01]  /*12cb0*/  F2FP.BF16.PACK_AB R33, R169, R168 ;  /* 0x000000a8a921723e */ /* 0x000fe200000010ff */
[----:B------:R-:W-:Y:S01]  /*12cc0*/  HSET2.LE.AND R165, R32, R251, PT ;  /* 0x000000fb20a57233 */ /* 0x000fe20003803000 */
[----:B------:R-:W-:Y:S01]  /*12cd0*/  F2FP.BF16.PACK_AB R32, R171, R173 ;  /* 0x000000adab20723e */ /* 0x000fe200000010ff */
[----:B------:R-:W3:Y:S01]  /*12ce0*/  LDSM.16.MT88.4 R28, [R200+0x11800] ;  /* 0x01180000c81c783b */ /* 0x000ee20000004200 */
[----:B------:R-:W-:Y:S02]  /*12cf0*/  F2FP.BF16.PACK_AB R35, R181, R150 ;  /* 0x00000096b523723e */ /* 0x000fe400000010ff */
[----:B------:R-:W-:Y:S02]  /*12d00*/  LOP3.LUT R164, R164, R32, RZ, 0xc0, !PT ;  /* 0x00000020a4a47212 */ /* 0x000fe400078ec0ff */
[----:B------:R-:W-:Y:S02]  /*12d10*/  LOP3.LUT R165, R165, R33, RZ, 0xc0, !PT ;  /* 0x00000021a5a57212 */ /* 0x000fe400078ec0ff */
[----:B------:R-:W-:Y:S02]  /*12d20*/  LOP3.LUT R166, R166, R34, RZ, 0xc0, !PT ;  /* 0x00000022a6a67212 */ /* 0x000fe400078ec0ff */
[----:B------:R-:W-:Y:S02]  /*12d30*/  LOP3.LUT R167, R167, R35, RZ, 0xc0, !PT ;  /* 0x00000023a7a77212 */ /* 0x000fe400078ec0ff */
[----:B------:R-:W-:Y:S01]  /*12d40*/  LDSM.16.MT88.4 R32, [R199+0x13800] ;  /* 0x01380000c720783b */ /* 0x000fe20000004200 */
[----:B------:R-:W-:Y:S04]  /*12d50*/  MOV R149, R3 ;  /* 0x0000000300957202 */ /* 0x000fe80000000f00 */
[C---:B--2---:R-:W-:Y:S03]  /*12d60*/  HMMA.16816.F32.BF16 R152, R164.reuse, R156, R4 ;  /* 0x0000009ca498723c */ /* 0x044fe60000041804 */
[----:B------:R-:W2:Y:S05]  /*12d70*/  LDSM.16.MT88.4 R4, [R197+0x13800] ;  /* 0x01380000c504783b */ /* 0x000eaa0000004200 */
[C---:B------:R-:W-:Y:S03]  /*12d80*/  HMMA.16816.F32.BF16 R156, R164.reuse, R158, R8 ;  /* 0x0000009ea49c723c */ /* 0x040fe60000041808 */
[----:B------:R-:W4:Y:S05]  /*12d90*/  LDSM.16.MT88.4 R8, [R198+0x13800] ;  /* 0x01380000c608783b */ /* 0x000f2a0000004200 */
        /* <DEDUP_REMOVED lines=21> */
[C---:B---3--:R-:W-:Y:S08]  /*12ef0*/  HMMA.16816.F32.BF16 R92, R164.reuse, R28, R92 ;  /* 0x0000001ca45c723c */ /* 0x048ff0000004185c */
[C---:B------:R-:W-:Y:S08]  /*12f00*/  HMMA.16816.F32.BF16 R96, R164.reuse, R30, R96 ;  /* 0x0000001ea460723c */ /* 0x040ff00000041860 */
[C---:B--2---:R-:W-:Y:S08]  /*12f10*/  HMMA.16816.F32.BF16 R100, R164.reuse, R4, R100 ;  /* 0x00000004a464723c */ /* 0x044ff00000041864 */
[C---:B------:R-:W-:Y:S01]  /*12f20*/  HMMA.16816.F32.BF16 R104, R164.reuse, R6, R104 ;  /* 0x00000006a468723c */ /* 0x040fe20000041868 */
[----:B------:R-:W2:Y:S07]  /*12f30*/  LDSM.16.MT88.4 R4, [R199+0x17800] ;  /* 0x01780000c704783b */ /* 0x000eae0000004200 */
[C---:B----4-:R-:W-:Y:S07]  /*12f40*/  HMMA.16816.F32.BF16 R108, R164.reuse, R8, R108 ;  /* 0x00000008a46c723c */ /* 0x050fee000004186c */
[----:B------:R-:W-:Y:S01]  /*12f50*/  FADD.FTZ R8, R195, R0 ;  /* 0x00000000c3087221 */ /* 0x000fe20000010000 */
[C---:B------:R-:W-:Y:S04]  /*12f60*/  HMMA.16816.F32.BF16 R112, R164.reuse, R10, R112 ;  /* 0x0000000aa470723c */ /* 0x040fe80000041870 */
[----:B------:R-:W-:Y:S02]  /*12f70*/  FADD.FTZ R0, R226, R2 ;  /* 0x00000002e2007221 */ /* 0x000fe40000010000 */
[----:B------:R-:W-:Y:S02]  /*12f80*/  FADD.FTZ R2, R228, R8 ;  /* 0x00000008e4027221 */ /* 0x000fe40000010000 */
[C---:B------:R-:W-:Y:S04]  /*12f90*/  HMMA.16816.F32.BF16 R116, R164.reuse, R20, R116 ;  /* 0x00000014a474723c */ /* 0x040fe80000041874 */
[----:B------:R-:W-:Y:S02]  /*12fa0*/  FADD.FTZ R0, R225, R0 ;  /* 0x00000000e1007221 */ /* 0x000fe40000010000 */
[----:B------:R-:W-:Y:S02]  /*12fb0*/  FADD.FTZ R2, R227, R2 ;  /* 0x00000002e3027221 */ /* 0x000fe40000010000 */
[C---:B------:R-:W-:Y:S04]  /*12fc0*/  HMMA.16816.F32.BF16 R120, R164.reuse, R22, R120 ;  /* 0x00000016a478723c */ /* 0x040fe80000041878 */
[----:B------:R-:W-:Y:S02]  /*12fd0*/  FADD.FTZ R0, R185, R0 ;  /* 0x00000000b9007221 */ /* 0x000fe40000010000 */
[----:B------:R-:W-:Y:S02]  /*12fe0*/  FADD.FTZ R2, R188, R2 ;  /* 0x00000002bc027221 */ /* 0x000fe40000010000 */
[C---:B-1----:R-:W-:Y:S04]  /*12ff0*/  HMMA.16816.F32.BF16 R124, R164.reuse, R24, R124 ;  /* 0x00000018a47c723c */ /* 0x042fe8000004187c */
[----:B------:R-:W-:Y:S02]  /*13000*/  FADD.FTZ R0, R184, R0 ;  /* 0x00000000b8007221 */ /* 0x000fe40000010000 */
[----:B------:R-:W-:Y:S02]  /*13010*/  FADD.FTZ R2, R187, R2 ;  /* 0x00000002bb027221 */ /* 0x000fe40000010000 */
[C---:B------:R-:W-:Y:S04]  /*13020*/  HMMA.16816.F32.BF16 R128, R164.reuse, R26, R128 ;  /* 0x0000001aa480723c */ /* 0x040fe80000041880 */
[----:B------:R-:W-:Y:S02]  /*13030*/  FADD.FTZ R0, R190, R0 ;  /* 0x00000000be007221 */ /* 0x000fe40000010000 */
[----:B------:R-:W-:Y:S02]  /*13040*/  FADD.FTZ R2, R192, R2 ;  /* 0x00000002c0027221 */ /* 0x000fe40000010000 */
[C---:B-----5:R-:W-:Y:S04]  /*13050*/  HMMA.16816.F32.BF16 R132, R164.reuse, R32, R132 ;  /* 0x00000020a484723c */ /* 0x060fe80000041884 */
        /* <DEDUP_REMOVED lines=11> */
[----:B------:R-:W-:Y:S01]  /*13110*/  FADD.FTZ R0, R178, R0 ;  /* 0x00000000b2007221 */ /* 0x000fe20000010000 */
[C---:B--2---:R-:W-:Y:S03]  /*13120*/  HMMA.16816.F32.BF16 R144, R164.reuse, R4, R144 ;  /* 0x00000004a490723c */ /* 0x044fe60000041890 */
[----:B------:R-:W-:Y:S02]  /*13130*/  FADD.FTZ R2, R182, R2 ;  /* 0x00000002b6027221 */ /* 0x000fe40000010000 */
[----:B------:R-:W-:Y:S02]  /*13140*/  FADD.FTZ R0, R168, R0 ;  /* 0x00000000a8007221 */ /* 0x000fe40000010000 */
[----:B------:R-:W-:Y:S01]  /*13150*/  FADD.FTZ R2, R173, R2 ;  /* 0x00000002ad027221 */ /* 0x000fe20000010000 */
[----:B------:R-:W-:Y:S04]  /*13160*/  HMMA.16816.F32.BF16 R164, R164, R6, R12 ;  /* 0x00000006a4a4723c */ /* 0x000fe8000004180c */
[----:B------:R-:W-:Y:S02]  /*13170*/  FADD.FTZ R0, R169, R0 ;  /* 0x00000000a9007221 */ /* 0x000fe40000010000 */
[----:B------:R-:W-:Y:S02]  /*13180*/  FADD.FTZ R2, R171, R2 ;  /* 0x00000002ab027221 */ /* 0x000fe40000010000 */
[----:B------:R-:W-:Y:S01]  /*13190*/  FADD.FTZ R0, R150, R0 ;  /* 0x0000000096007221 */ /* 0x000fe20000010000 */
[----:B------:R-:W-:Y:S03]  /*131a0*/  MOV R150, R148 ;  /* 0x0000009400967202 */ /* 0x000fe60000000f00 */
[----:B------:R-:W-:Y:S02]  /*131b0*/  FADD.FTZ R2, R151, R2 ;  /* 0x0000000297027221 */ /* 0x000fe40000010000 */
[----:B------:R-:W-:Y:S02]  /*131c0*/  FADD.FTZ R250, R181, R0 ;  /* 0x00000000b5fa7221 */ /* 0x000fe40000010000 */
[----:B------:R-:W-:Y:S01]  /*131d0*/  FADD.FTZ R243, R180, R2 ;  /* 0x00000002b4f37221 */ /* 0x000fe20000010000 */
[----:B------:R-:W-:-:S05]  /*131e0*/  @P0 BRA `(.L_x_439) ;  /* 0xffffbaf000000947 */ /* 0x000fca000383ffff */
.L_x_438:
[----:B------:R-:W1:Y:S01]  /*131f0*/  SHFL.BFLY PT, R2, R243, 0x2, 0x1f ;  /* 0x0c401f00f3027f89 */ /* 0x000e6200000e0000 */
[----:B------:R-:W2:Y:S01]  /*13200*/  S2UR UR6, SR_CTAID.Y ;  /* 0x00000000000679c3 */ /* 0x000ea20000002600 */
[----:B------:R-:W-:Y:S01]  /*13210*/  UISETP.NE.AND UP0, UPT, UR13, -0x1, UPT ;  /* 0xffffffff0d00788c */ /* 0x000fe2000bf05270 */
[----:B------:R-:W-:Y:S01]  /*13220*/  BSSY B0, `(.L_x_442) ;  /* 0x0000196000007945 */ /* 0x000fe20003800000 */
[----:B------:R-:W3:Y:S01]  /*13230*/  SHFL.BFLY PT, R0, R250, 0x2, 0x1f ;  /* 0x0c401f00fa007f89 */ /* 0x000ee200000e0000 */
[----:B------:R-:W-:-:S02]  /*13240*/  ULDC.64 UR4, c[0x0][0x1e8] ;  /* 0x00007a0000047ab9 */ /* 0x000fc40000000a00 */
[----:B------:R-:W-:Y:S01]  /*13250*/  ULDC.U8 UR9, c[0x0][0x328] ;  /* 0x0000ca0000097ab9 */ /* 0x000fe20000000000 */
[----:B------:R-:W4:Y:S01]  /*13260*/  S2R R173, SR_TID.X ;  /* 0x0000000000ad7919 */ /* 0x000f220000002100 */
[----:B------:R-:W-:Y:S01]  /*13270*/  UISETP.NE.AND UP3, UPT, UR9, URZ, UPT ;  /* 0x0000003f0900728c */ /* 0x000fe2000bf65270 */
[----:B------:R-:W4:Y:S01]  /*13280*/  S2UR UR10, SR_CTAID.Z ;  /* 0x00000000000a79c3 */ /* 0x000f220000002700 */
[----:B------:R-:W-:Y:S02]  /*13290*/  ULDC UR8, c[0x0][0x214] ;  /* 0x0000850000087ab9 */ /* 0x000fe40000000800 */
[----:B------:R-:W-:-:S04]  /*132a0*/  @UP0 UIMAD.WIDE.U32 UR18, UR13, UR4, URZ ;  /* 0x000000040d1202a5 */ /* 0x000fc8000f8e003f */
[----:B------:R-:W-:-:S03]  /*132b0*/  @UP0 UIMAD UR7, UR13, UR5, UR19 ;  /* 0x000000050d0702a4 */ /* 0x000fc6000f8e0213 */
[----:B------:R-:W-:Y:S01]  /*132c0*/  ULDC.64 UR4, c[0x0][0x1e0] ;  /* 0x0000780000047ab9 */ /* 0x000fe20000000a00 */
[----:B-1----:R-:W-:Y:S01]  /*132d0*/  FADD.FTZ R2, R2, R243 ;  /* 0x000000f302027221 */ /* 0x002fe20000010000 */
[----:B--2---:R-:W-:Y:S02]  /*132e0*/  @!UP0 USHF.R.S32.HI UR12, URZ, 0x1f, UR6 ;  /* 0x0000001f3f0c8899 */ /* 0x004fe40008011406 */
[----:B------:R-:W-:Y:S01]  /*132f0*/  @!UP0 UIMAD.WIDE.U32 UR20, UR6, UR4, URZ ;  /* 0x00000004061482a5 */ /* 0x000fe2000f8e003f */
[----:B---3--:R-:W-:Y:S01]  /*13300*/  FADD.FTZ R0, R0, R250 ;  /* 0x000000fa00007221 */ /* 0x008fe20000010000 */
[----:B------:R-:W1:Y:S01]  /*13310*/  SHFL.BFLY PT, R5, R2, 0x1, 0x1f ;  /* 0x0c201f0002057f89 */ /* 0x000e6200000e0000 */
[----:B------:R-:W-:Y:S01]  /*13320*/  @!UP0 UIMAD UR12, UR12, UR4, URZ ;  /* 0x000000040c0c82a4 */ /* 0x000fe2000f8e023f */
[----:B----4-:R-:W-:Y:S02]  /*13330*/  SHF.R.S32.HI R174, RZ, 0x1f, R173 ;  /* 0x0000001fffae7819 */ /* 0x010fe400000114ad */
[----:B------:R-:W2:Y:S01]  /*13340*/  SHFL.BFLY PT, R4, R0, 0x1, 0x1f ;  /* 0x0c201f0000047f89 */ /* 0x000ea200000e0000 */
[----:B------:R-:W-:Y:S01]  /*13350*/  ULDC.U8 UR4, c[0x0][0x329] ;  /* 0x0000ca4000047ab9 */ /* 0x000fe20000000000 */
[----:B------:R-:W-:Y:S01]  /*13360*/  LEA.HI R172, R174, R173, RZ, 0x2 ;  /* 0x000000adaeac7211 */ /* 0x000fe200078f10ff */
[----:B------:R-:W-:-:S02]  /*13370*/  UISETP.NE.AND UP2, UPT, UR4, URZ, UPT ;  /* 0x0000003f0400728c */ /* 0x000fc4000bf45270 */
[----:B------:R-:W-:Y:S01]  /*13380*/  UISETP.EQ.AND UP3, UPT, UR4, URZ, UP3 ;  /* 0x0000003f0400728c */ /* 0x000fe20009f62270 */
[----:B-----5:R-:W-:Y:S01]  /*13390*/  SHF.R.S32.HI R17, RZ, 0x2, R172 ;  /* 0x00000002ff117819 */ /* 0x020fe200000114ac */
[----:B------:R-:W-:Y:S02]  /*133a0*/  @!UP0 UIMAD UR12, UR6, UR5, UR12 ;  /* 0x00000005060c82a4 */ /* 0x000fe4000f8e020c */
[----:B------:R-:W-:Y:S02]  /*133b0*/  ULDC UR4, c[0x0][0x1c0] ;  /* 0x0000700000047ab9 */ /* 0x000fe40000000800 */
[----:B------:R-:W-:Y:S02]  /*133c0*/  ULDC UR5, c[0x0][0x234] ;  /* 0x00008d0000057ab9 */ /* 0x000fe40000000800 */
[----:B------:R-:W-:Y:S02]  /*133d0*/  @!UP0 UIADD3 UR7, UR21, UR12, URZ ;  /* 0x0000000c15078290 */ /* 0x000fe4000fffe03f */
[----:B------:R-:W-:Y:S01]  /*133e0*/  @!UP2 UISETP.NE.AND UP1, UPT, UR9, URZ, UPT ;  /* 0x0000003f0900a28c */ /* 0x000fe2000bf25270 */
[----:B------:R-:W3:Y:S01]  /*133f0*/  S2UR UR9, SR_CTAID.X ;  /* 0x00000000000979c3 */ /* 0x000ee20000002500 */
[----:B------:R-:W-:Y:S01]  /*13400*/  @UP2 ULDC UR11, c[0x0][0x210] ;  /* 0x00008400000b2ab9 */ /* 0x000fe20000000800 */
[----:B-1----:R-:W-:Y:S01]  /*13410*/  FADD.FTZ R149, R2, R5 ;  /* 0x0000000502957221 */ /* 0x002fe20000010000 */
[----:B------:R-:W-:Y:S01]  /*13420*/  MOV R2, 0x3f800000 ;  /* 0x3f80000000027802 */ /* 0x000fe20000000f00 */
[----:B------:R-:W-:Y:S01]  /*13430*/  @UP2 UIMAD UR11, UR11, UR8, URZ ;  /* 0x000000080b0b22a4 */ /* 0x000fe2000f8e023f */
[----:B--2---:R-:W-:-:S02]  /*13440*/  FADD.FTZ R150, R0, R4 ;  /* 0x0000000400967221 */ /* 0x004fc40000010000 */
[----:B------:R-:W-:Y:S01]  /*13450*/  FSETP.NE.FTZ.AND P4, PT, R149, RZ, PT ;  /* 0x000000ff9500720b */ /* 0x000fe20003f95000 */
[----:B------:R-:W-:Y:S01]  /*13460*/  @!UP2 USEL UR11, UR8, UR5, !UP1 ;  /* 0x00000005080ba287 */ /* 0x000fe2000c800000 */
[----:B------:R-:W-:Y:S01]  /*13470*/  MOV R0, 0x3f800000 ;  /* 0x3f80000000007802 */ /* 0x000fe20000000f00 */
[----:B------:R-:W-:Y:S01]  /*13480*/  @UP2 UMOV UR15, 0x1 ;  /* 0x00000001000f2882 */ /* 0x000fe20000000000 */
[----:B------:R-:W-:Y:S01]  /*13490*/  FSETP.NE.FTZ.AND P3, PT, R150, RZ, PT ;  /* 0x000000ff9600720b */ /* 0x000fe20003f75000 */
[----:B------:R-:W-:Y:S01]  /*134a0*/  @!UP2 UIMAD UR15, UR11, UR4, URZ ;  /* 0x000000040b0fa2a4 */ /* 0x000fe2000f8e023f */
[----:B------:R-:W-:Y:S01]  /*134b0*/  SHF.R.S32.HI R4, RZ, 0x1f, R172 ;  /* 0x0000001fff047819 */ /* 0x000fe200000114ac */
[----:B------:R-:W-:Y:S02]  /*134c0*/  @UP3 UIMAD UR19, UR6, UR8, URZ ;  /* 0x00000008061332a4 */ /* 0x000fe4000f8e023f */
[----:B------:R-:W-:Y:S01]  /*134d0*/  @UP2 ULDC UR16, c[0x0][0x210] ;  /* 0x0000840000102ab9 */ /* 0x000fe20000000800 */
[----:B------:R-:W-:Y:S01]  /*134e0*/  LEA.HI R4, R4, R17, RZ, 0x3 ;  /* 0x0000001104047211 */ /* 0x000fe200078f18ff */
[----:B------:R-:W-:-:S02]  /*134f0*/  UIMAD UR4, UR6, UR15, URZ ;  /* 0x0000000f060472a4 */ /* 0x000fc4000f8e023f */
[----:B------:R-:W1:Y:S01]  /*13500*/  @P4 MUFU.RCP R2, R149 ;  /* 0x0000009500024308 */ /* 0x000e620000001000 */
[----:B------:R-:W-:Y:S01]  /*13510*/  LOP3.LUT R4, R4, 0xfffffff8, RZ, 0xc0, !PT ;  /* 0xfffffff804047812 */ /* 0x000fe200078ec0ff */
[----:B------:R-:W-:Y:S02]  /*13520*/  @!UP2 UMOV UR16, 0x1 ;  /* 0x000000010010a882 */ /* 0x000fe40000000000 */
[----:B------:R-:W-:Y:S01]  /*13530*/  @UP3 USEL UR19, UR19, UR13, !UP0 ;  /* 0x0000000d13133287 */ /* 0x000fe2000c000000 */
[----:B------:R-:W-:Y:S01]  /*13540*/  IADD3 R17, R17, -R4, RZ ;  /* 0x8000000411117210 */ /* 0x000fe20007ffe0ff */
[----:B---3--:R-:W-:Y:S02]  /*13550*/  UIMAD UR5, UR9, UR16, URZ ;  /* 0x00000010090572a4 */ /* 0x008fe4000f8e023f */
[----:B------:R-:W2:Y:S01]  /*13560*/  @P3 MUFU.RCP R0, R150 ;  /* 0x0000009600003308 */ /* 0x000ea20000001000 */
[----:B------:R-:W-:Y:S01]  /*13570*/  R2P PR, R17, 0x6 ;  /* 0x0000000611007804 */ /* 0x000fe20000000000 */
[----:B------:R-:W-:-:S02]  /*13580*/  USEL UR4, UR4, URZ, !UP3 ;  /* 0x0000003f04047287 */ /* 0x000fc4000d800000 */
[----:B------:R-:W-:Y:S02]  /*13590*/  USHF.L.U32 UR5, UR5, 0x6, URZ ;  /* 0x0000000605057899 */ /* 0x000fe4000800063f */
[----:B------:R-:W-:Y:S01]  /*135a0*/  UIMAD UR11, UR10, UR11, UR4 ;  /* 0x0000000b0a0b72a4 */ /* 0x000fe2000f8e0204 */
[----:B-1----:R-:W-:Y:S01]  /*135b0*/  FMUL.FTZ R2, R2, c[0x0][0x2dc] ;  /* 0x0000b70002027a20 */ /* 0x002fe20000410000 */
[----:B------:R-:W-:Y:S02]  /*135c0*/  @!UP3 UMOV UR24, URZ ;  /* 0x0000003f0018bc82 */ /* 0x000fe40008000000 */
[----:B------:R-:W-:Y:S01]  /*135d0*/  @UP3 UMOV UR24, UR19 ;  /* 0x0000001300183c82 */ /* 0x000fe20008000000 */
[C---:B------:R-:W-:Y:S01]  /*135e0*/  FMUL.FTZ R171, R2.reuse, R152 ;  /* 0x0000009802ab7220 */ /* 0x040fe20000410000 */
[----:B------:R-:W-:Y:S01]  /*135f0*/  @!UP3 UMOV UR25, URZ ;  /* 0x0000003f0019bc82 */ /* 0x000fe20008000000 */
[----:B------:R-:W-:Y:S01]  /*13600*/  FMUL.FTZ R5, R2, R153 ;  /* 0x0000009902057220 */ /* 0x000fe20000410000 */
[----:B------:R-:W-:Y:S01]  /*13610*/  USHF.R.S32.HI UR4, URZ, 0x1f, UR5 ;  /* 0x0000001f3f047899 */ /* 0x000fe20008011405 */
[----:B--2---:R-:W-:Y:S01]  /*13620*/  FMUL.FTZ R0, R0, c[0x0][0x2dc] ;  /* 0x0000b70000007a20 */ /* 0x004fe20000410000 */
[----:B------:R-:W-:Y:S01]  /*13630*/  @UP3 USHF.R.S32.HI UR25, URZ, 0x1f, UR19 ;  /* 0x0000001f3f193899 */ /* 0x000fe20008011413 */
[C---:B------:R-:W-:Y:S01]  /*13640*/  FMUL.FTZ R170, R2.reuse, R156 ;  /* 0x0000009c02aa7220 */ /* 0x040fe20000410000 */
[----:B------:R-:W-:Y:S01]  /*13650*/  F2FP.BF16.PACK_AB R5, R5, R171 ;  /* 0x000000ab0505723e */ /* 0x000fe200000010ff */
[C---:B------:R-:W-:Y:S01]  /*13660*/  FMUL.FTZ R7, R2.reuse, R157 ;  /* 0x0000009d02077220 */ /* 0x040fe20000410000 */
[----:B------:R-:W-:Y:S01]  /*13670*/  USHF.R.S32.HI UR6, URZ, 0x1f, UR11 ;  /* 0x0000001f3f067899 */ /* 0x000fe2000801140b */
[C---:B------:R-:W-:Y:S01]  /*13680*/  FMUL.FTZ R169, R2.reuse, R36 ;  /* 0x0000002402a97220 */ /* 0x040fe20000410000 */
[----:B------:R-:W-:Y:S01]  /*13690*/  UIADD3 UR5, UP2, UP1, UR5, UR24, UR11 ;  /* 0x0000001805057290 */ /* 0x000fe2000f95e00b */
[C---:B------:R-:W-:Y:S01]  /*136a0*/  FMUL.FTZ R168, R2.reuse, R40 ;  /* 0x0000002802a87220 */ /* 0x040fe20000410000 */
[----:B------:R-:W-:Y:S01]  /*136b0*/  F2FP.BF16.PACK_AB R7, R7, R170 ;  /* 0x000000aa0707723e */ /* 0x000fe200000010ff */
[C---:B------:R-:W-:Y:S01]  /*136c0*/  FMUL.FTZ R157, R2.reuse, R44 ;  /* 0x0000002c029d7220 */ /* 0x040fe20000410000 */
[----:B------:R-:W-:Y:S01]  /*136d0*/  UIADD3.X UR4, UR4, UR25, UR6, UP2, UP1 ;  /* 0x0000001904047290 */ /* 0x000fe200097e2406 */
[C---:B------:R-:W-:Y:S01]  /*136e0*/  FMUL.FTZ R156, R2.reuse, R48 ;  /* 0x00000030029c7220 */ /* 0x040fe20000410000 */
[----:B------:R-:W-:Y:S01]  /*136f0*/  @!UP0 UMOV UR18, UR20 ;  /* 0x0000001400128c82 */ /* 0x000fe20008000000 */
[----:B------:R-:W-:-:S02]  /*13700*/  FMUL.FTZ R153, R2, R52 ;  /* 0x0000003402997220 */ /* 0x000fc40000410000 */
        /* <DEDUP_REMOVED lines=8> */
[----:B------:R-:W-:Y:S01]  /*13790*/  FMUL.FTZ R22, R2, R53 ;  /* 0x0000003502167220 */ /* 0x000fe20000410000 */
        /* <DEDUP_REMOVED lines=69> */
[C---:B------:R-:W-:Y:S02]  /*13bf0*/  FMUL.FTZ R13, R0.reuse, R39 ;  /* 0x00000027000d7220 */ /* 0x040fe40000410000 */
[C---:B------:R-:W-:Y:S01]  /*13c00*/  FMUL.FTZ R11, R0.reuse, R43 ;  /* 0x0000002b000b7220 */ /* 0x040fe20000410000 */
[----:B------:R-:W-:Y:S01]  /*13c10*/  F2FP.BF16.PACK_AB R63, R63, R62 ;  /* 0x0000003e3f3f723e */ /* 0x000fe200000010ff */
[----:B------:R-:W-:Y:S01]  /*13c20*/  FMUL.FTZ R15, R0, R47 ;  /* 0x0000002f000f7220 */ /* 0x000fe20000410000 */
[----:B------:R-:W-:Y:S01]  /*13c30*/  F2FP.BF16.PACK_AB R62, R16, R28 ;  /* 0x0000001c103e723e */ /* 0x000fe200000010ff */
[C---:B------:R-:W-:Y:S01]  /*13c40*/  FMUL.FTZ R69, R0.reuse, R51 ;  /* 0x0000003300457220 */ /* 0x040fe20000410000 */
[----:B------:R-:W-:Y:S01]  /*13c50*/  F2FP.BF16.PACK_AB R28, R133, R132 ;  /* 0x00000084851c723e */ /* 0x000fe200000010ff */
[----:B------:R-:W-:Y:S01]  /*13c60*/  FMUL.FTZ R61, R0, R67 ;  /* 0x00000043003d7220 */ /* 0x000fe20000410000 */
[----:B------:R-:W-:Y:S01]  /*13c70*/  F2FP.BF16.PACK_AB R67, R2, R54 ;  /* 0x000000360243723e */ /* 0x000fe200000010ff */
[C---:B------:R-:W-:Y:S01]  /*13c80*/  FMUL.FTZ R6, R0.reuse, R70 ;  /* 0x0000004600067220 */ /* 0x040fe20000410000 */
[----:B------:R-:W-:Y:S01]  /*13c90*/  SHF.L.U32 R2, R17, 0x6, RZ ;  /* 0x0000000611027819 */ /* 0x000fe200000006ff */
[----:B------:R-:W-:Y:S01]  /*13ca0*/  FMUL.FTZ R59, R0, R71 ;  /* 0x00000047003b7220 */ /* 0x000fe20000410000 */
[----:B------:R-:W-:Y:S01]  /*13cb0*/  LEA.HI R71, R174, R173, RZ, 0x5 ;  /* 0x000000adae477211 */ /* 0x000fe200078f28ff */
[----:B------:R-:W-:Y:S01]  /*13cc0*/  FMUL.FTZ R154, R0, R154 ;  /* 0x0000009a009a7220 */ /* 0x000fe20000410000 */
[----:B------:R-:W-:Y:S01]  /*13cd0*/  LOP3.LUT R2, R2, 0x1c0, RZ, 0xc0, !PT ;  /* 0x000001c002027812 */ /* 0x000fe200078ec0ff */
[C---:B------:R-:W-:Y:S01]  /*13ce0*/  FMUL.FTZ R4, R0.reuse, R155 ;  /* 0x0000009b00047220 */ /* 0x040fe20000410000 */
[----:B------:R-:W-:Y:S01]  /*13cf0*/  F2FP.BF16.PACK_AB R59, R59, R6 ;  /* 0x000000063b3b723e */ /* 0x000fe200000010ff */
[C---:B------:R-:W-:Y:S01]  /*13d00*/  FMUL.FTZ R158, R0.reuse, R158 ;  /* 0x0000009e009e7220 */ /* 0x040fe20000410000 */
[----:B------:R-:W-:Y:S01]  /*13d10*/  SHF.R.S32.HI R16, RZ, 0x5, R71 ;  /* 0x00000005ff107819 */ /* 0x000fe20000011447 */
        /* <DEDUP_REMOVED lines=20> */
[C---:B------:R-:W-:Y:S01]  /*13e60*/  FMUL.FTZ R55, R0.reuse, R79 ;  /* 0x0000004f00377220 */ /* 0x040fe20000410000 */
[----:B------:R-:W-:Y:S01]  /*13e70*/  F2FP.BF16.PACK_AB R11, R11, R42 ;  /* 0x0000002a0b0b723e */ /* 0x000fe200000010ff */
[----:B------:R-:W-:Y:S01]  /*13e80*/  FMUL.FTZ R82, R0, R82 ;  /* 0x0000005200527220 */ /* 0x000fe20000410000 */
[----:B------:R-:W-:Y:S01]  /*13e90*/  SEL R10, R10, 0xffffffc0, !P2 ;  /* 0xffffffc00a0a7807 */ /* 0x000fe20005000000 */
        /* <DEDUP_REMOVED lines=69> */
[----:B------:R-:W-:Y:S02]  /*142f0*/  LOP3.LUT R0, R172, 0x3ffffffc, RZ, 0xc0, !PT ;  /* 0x3ffffffcac007812 */ /* 0x000fe400078ec0ff */
[----:B------:R-:W-:Y:S02]  /*14300*/  F2FP.BF16.PACK_AB R19, R19, R146 ;  /* 0x000000921313723e */ /* 0x000fe400000010ff */
[----:B------:R-:W-:Y:S02]  /*14310*/  IADD3 R0, -R0, R173, RZ ;  /* 0x000000ad00007210 */ /* 0x000fe40007ffe1ff */
[----:B------:R-:W-:Y:S02]  /*14320*/  F2FP.BF16.PACK_AB R17, R167, R166 ;  /* 0x000000a6a711723e */ /* 0x000fe400000010ff */
        /* <DEDUP_REMOVED lines=10> */
[----:B--2---:R-:W-:-:S03]  /*143d0*/  IADD3 R4, R6, R2, RZ ;  /* 0x0000000206047210 */ /* 0x004fc60007ffe0ff */
[----:B------:R1:W-:Y:S01]  /*143e0*/  STS [R5], R8 ;  /* 0x0000000805007388 */ /* 0x0003e20000000800 */
[----:B---3--:R-:W-:-:S03]  /*143f0*/  IADD3 R7, R5, R10, RZ ;  /* 0x0000000a05077210 */ /* 0x008fc60007ffe0ff */
[----:B------:R-:W-:Y:S01]  /*14400*/  STS [R5+0x400], R13 ;  /* 0x0004000d05007388 */ /* 0x000fe20000000800 */
[----:B------:R-:W-:Y:S02]  /*14410*/  IADD3 R6, R4, R10, RZ ;  /* 0x0000000a04067210 */ /* 0x000fe40007ffe0ff */
[----:B----4-:R-:W-:Y:S01]  /*14420*/  IADD3 R9, R10, R2, RZ ;  /* 0x000000020a097210 */ /* 0x010fe20007ffe0ff */
[----:B------:R-:W-:Y:S04]  /*14430*/  STS [R4], R12 ;  /* 0x0000000c04007388 */ /* 0x000fe80000000800 */
[----:B------:R-:W-:Y:S01]  /*14440*/  STS [R4+0x400], R11 ;  /* 0x0004000b04007388 */ /* 0x000fe20000000800 */
[----:B-1----:R-:W-:-:S03]  /*14450*/  IADD3 R8, R0, R10, RZ ;  /* 0x0000000a00087210 */ /* 0x002fc60007ffe0ff */
[----:B------:R-:W1:Y:S04]  /*14460*/  S2R R10, SR_TID.X ;  /* 0x00000000000a7919 */ /* 0x000e680000002100 */
        /* <DEDUP_REMOVED lines=45> */
[----:B------:R3:W-:Y:S04]  /*14740*/  STS [R5+0x6400], R27 ;  /* 0x0064001b05007388 */ /* 0x0007e80000000800 */
[----:B------:R-:W-:Y:S04]  /*14750*/  STS [R4+0x6000], R26 ;  /* 0x0060001a04007388 */ /* 0x000fe80000000800 */
[----:B------:R4:W-:Y:S01]  /*14760*/  STS [R4+0x6400], R25 ;  /* 0x0064001904007388 */ /* 0x0009e20000000800 */
[----:B--2---:R-:W-:-:S03]  /*14770*/  LOP3.LUT R0, R71, 0xffffffe0, RZ, 0xc0, !PT ;  /* 0xffffffe047007812 */ /* 0x004fc600078ec0ff */
[----:B------:R-:W-:Y:S01]  /*14780*/  STS [R8+0x6000], R24 ;  /* 0x0060001808007388 */ /* 0x000fe20000000800 */
[----:B------:R-:W-:-:S03]  /*14790*/  IADD3 R0, -R0, R173, RZ ;  /* 0x000000ad00007210 */ /* 0x000fc60007ffe1ff */
[----:B------:R2:W-:Y:S01]  /*147a0*/  STS [R8+0x6400], R23 ;  /* 0x0064001708007388 */ /* 0x0005e20000000800 */
[----:B------:R-:W-:-:S03]  /*147b0*/  LOP3.LUT P0, RZ, R0, 0x3, RZ, 0xc0, !PT ;  /* 0x0000000300ff7812 */ /* 0x000fc6000780c0ff */
[----:B------:R-:W-:Y:S04]  /*147c0*/  STS [R9+0x6000], R22 ;  /* 0x0060001609007388 */ /* 0x000fe80000000800 */
[----:B------:R1:W-:Y:S01]  /*147d0*/  STS [R9+0x6400], R21 ;  /* 0x0064001509007388 */ /* 0x0003e20000000800 */
[----:B---3--:R-:W3:Y:S03]  /*147e0*/  @P4 MUFU.LG2 R5, R149 ;  /* 0x0000009500054308 */ /* 0x008ee60000000c00 */
[----:B------:R-:W-:Y:S04]  /*147f0*/  STS [R7+0x6000], R20 ;  /* 0x0060001407007388 */ /* 0x000fe80000000800 */
[----:B------:R-:W-:Y:S01]  /*14800*/  STS [R7+0x6400], R19 ;  /* 0x0064001307007388 */ /* 0x000fe20000000800 */
[----:B----4-:R-:W4:Y:S03]  /*14810*/  @P3 MUFU.LG2 R4, R150 ;  /* 0x0000009600043308 */ /* 0x010f260000000c00 */
[----:B------:R-:W-:Y:S04]  /*14820*/  STS [R6+0x6000], R18 ;  /* 0x0060001206007388 */ /* 0x000fe80000000800 */
[----:B------:R4:W-:Y:S01]  /*14830*/  STS [R6+0x6400], R17 ;  /* 0x0064001106007388 */ /* 0x0009e20000000800 */
[----:B---3--:R-:W-:Y:S01]  /*14840*/  @P4 FMUL.FTZ R5, R5, 0.69314718246459960938 ;  /* 0x3f31721805054820 */ /* 0x008fe20000410000 */
[----:B--2---:R-:W-:-:S02]  /*14850*/  MOV R8, 0x7f800000 ;  /* 0x7f80000000087802 */ /* 0x004fc40000000f00 */
[----:B------:R-:W-:Y:S01]  /*14860*/  BAR.SYNC.DEFER_BLOCKING 0x0 ;  /* 0x0000000000007b1d */ /* 0x000fe20000010000 */
[----:B-1----:R-:W-:Y:S01]  /*14870*/  SHF.R.S32.HI R9, RZ, 0x1f, R10 ;  /* 0x0000001fff097819 */ /* 0x002fe2000001140a */
[----:B----4-:R-:W-:-:S03]  /*14880*/  @P3 FMUL.FTZ R4, R4, 0.69314718246459960938 ;  /* 0x3f31721804043820 */ /* 0x010fc60000410000 */
[----:B------:R-:W-:Y:S01]  /*14890*/  LEA.HI R2, R9, R10, RZ, 0x5 ;  /* 0x0000000a09027211 */ /* 0x000fe200078f28ff */
[----:B------:R-:W-:-:S03]  /*148a0*/  @P3 FFMA.FTZ R8, R3, c[0x0][0x238], R4 ;  /* 0x00008e0003083a23 */ /* 0x000fc60000010004 */
[----:B------:R-:W-:Y:S02]  /*148b0*/  LOP3.LUT R0, R2, 0xffffffe0, RZ, 0xc0, !PT ;  /* 0xffffffe002007812 */ /* 0x000fe400078ec0ff */
[----:B------:R-:W-:Y:S02]  /*148c0*/  SHF.R.S32.HI R2, RZ, 0x1f, R16 ;  /* 0x0000001fff027819 */ /* 0x000fe40000011410 */
[----:B------:R-:W-:Y:S02]  /*148d0*/  IADD3 R0, -R0, R10, RZ ;  /* 0x0000000a00007210 */ /* 0x000fe40007ffe1ff */
[----:B------:R-:W-:Y:S02]  /*148e0*/  LEA.HI R2, R2, R16, RZ, 0x2 ;  /* 0x0000001002027211 */ /* 0x000fe400078f10ff */
[----:B------:R-:W-:Y:S02]  /*148f0*/  SHF.R.S32.HI R6, RZ, 0x1f, R0 ;  /* 0x0000001fff067819 */ /* 0x000fe40000011400 */
[----:B------:R-:W-:Y:S01]  /*14900*/  LOP3.LUT R2, R2, 0xffffffc, RZ, 0xc0, !PT ;  /* 0x0ffffffc02027812 */ /* 0x000fe200078ec0ff */
[----:B------:R1:W2:Y:S01]  /*14910*/  LDS.128 R32, [R223] ;  /* 0x00000000df207984 */ /* 0x0002a20000000c00 */
[----:B------:R-:W-:-:S02]  /*14920*/  LEA.HI R0, R6, R0, RZ, 0x2 ;  /* 0x0000000006007211 */ /* 0x000fc400078f10ff */
[----:B------:R-:W-:Y:S01]  /*14930*/  IADD3 R2, R16, -R2, RZ ;  /* 0x8000000210027210 */ /* 0x000fe20007ffe0ff */
[----:B------:R1:W3:Y:S01]  /*14940*/  LDS.128 R48, [R223+0x800] ;  /* 0x00080000df307984 */ /* 0x0002e20000000c00 */
[----:B------:R-:W-:Y:S02]  /*14950*/  SHF.R.S32.HI R0, RZ, 0x2, R0 ;  /* 0x00000002ff007819 */ /* 0x000fe40000011400 */
[----:B------:R-:W-:Y:S01]  /*14960*/  MOV R7, 0x7f800000 ;  /* 0x7f80000000077802 */ /* 0x000fe20000000f00 */
[----:B------:R1:W4:Y:S01]  /*14970*/  LDS.128 R64, [R223+0x1000] ;  /* 0x00100000df407984 */ /* 0x0003220000000c00 */
[----:B------:R-:W-:Y:S01]  /*14980*/  @P4 FFMA.FTZ R7, R148, c[0x0][0x238], R5 ;  /* 0x00008e0094074a23 */ /* 0x000fe20000010005 */
[----:B------:R-:W-:Y:S02]  /*14990*/  LEA R0, R2, R0, 0x4 ;  /* 0x0000000002007211 */ /* 0x000fe400078e20ff */
        /* <DEDUP_REMOVED lines=30> */
.L_x_443:
[----:B--234-:R-:W-:Y:S05]  /*14b80*/  BSYNC B0 ;  /* 0x0000000000007941 */ /* 0x01cfea0003800000 */
.L_x_442:
[----:B------:R-:W2:Y:S04]  /*14b90*/  LDL.64 R18, [R1+0x8] ;  /* 0x0000080001127983 */ /* 0x000ea80000100a00 */
[----:B------:R3:W5:Y:S04]  /*14ba0*/  LDL R16, [R1+0x24] ;  /* 0x0000240001107983 */ /* 0x0007680000100800 */
[----:B------:R3:W5:Y:S04]  /*14bb0*/  LDL R15, [R1+0x20] ;  /* 0x00002000010f7983 */ /* 0x0007680000100800 */
[----:B------:R3:W5:Y:S01]  /*14bc0*/  LDL R14, [R1+0x28] ;  /* 0x00002800010e7983 */ /* 0x0007620000100800 */
[----:B------:R-:W-:Y:S01]  /*14bd0*/  LEA.HI R13, R174, R173, RZ, 0x3 ;  /* 0x000000adae0d7211 */ /* 0x000fe200078f18ff */
[----:B------:R-:W-:Y:S01]  /*14be0*/  UIMAD UR9, UR9, -0x40, UR17 ;  /* 0xffffffc0090978a4 */ /* 0x000fe2000f8e0211 */
[----:B------:R-:W-:Y:S01]  /*14bf0*/  LEA.HI R2, R9, R10, RZ, 0x3 ;  /* 0x0000000a09027211 */ /* 0x000fe200078f18ff */
[----:B------:R-:W4:Y:S01]  /*14c00*/  S2R R11, SR_CTAID.Z ;  /* 0x00000000000b7919 */ /* 0x000f220000002700 */
[----:B------:R-:W-:Y:S01]  /*14c10*/  SHF.R.S32.HI R3, RZ, 0x3, R13 ;  /* 0x00000003ff037819 */ /* 0x000fe2000001140d */
[----:B------:R-:W-:Y:S01]  /*14c20*/  USHF.R.S32.HI UR6, URZ, 0x1f, UR10 ;  /* 0x0000001f3f067899 */ /* 0x000fe2000801140a */
[----:B------:R-:W-:Y:S01]  /*14c30*/  SHF.R.S32.HI R2, RZ, 0x3, R2 ;  /* 0x00000003ff027819 */ /* 0x000fe20000011402 */
[----:B------:R-:W-:Y:S01]  /*14c40*/  ULDC.64 UR4, c[0x0][0x1f0] ;  /* 0x00007c0000047ab9 */ /* 0x000fe20000000a00 */
[----:B------:R-:W-:Y:S01]  /*14c50*/  BSSY B0, `(.L_x_444) ;  /* 0x000001c000007945 */ /* 0x000fe20003800000 */
[----:B------:R-:W-:-:S04]  /*14c60*/  UIMAD UR4, UR6, UR4, URZ ;  /* 0x00000004060472a4 */ /* 0x000fc8000f8e023f */
[----:B------:R-:W-:Y:S01]  /*14c70*/  UIMAD UR4, UR10, UR5, UR4 ;  /* 0x000000050a0472a4 */ /* 0x000fe2000f8e0204 */
[----:B--2---:R-:W-:Y:S02]  /*14c80*/  SHF.R.S32.HI R0, RZ, 0x1f, R18 ;  /* 0x0000001fff007819 */ /* 0x004fe40000011412 */
[----:B------:R-:W-:-:S04]  /*14c90*/  IADD3 R4, P0, R18, UR18, RZ ;  /* 0x0000001212047c10 */ /* 0x000fc8000ff1e0ff */
[----:B------:R-:W-:Y:S01]  /*14ca0*/  IADD3.X R5, R0, UR7, RZ, P0, !PT ;  /* 0x0000000700057c10 */ /* 0x000fe200087fe4ff */
[----:B------:R-:W-:Y:S01]  /*14cb0*/  IMAD.U32 R0, RZ, RZ, UR14 ;  /* 0x0000000eff007e24 */ /* 0x000fe2000f8e00ff */
[----:B------:R-:W-:Y:S02]  /*14cc0*/  ISETP.GE.AND P0, PT, R3, UR9, PT ;  /* 0x0000000903007c0c */ /* 0x000fe4000bf06270 */
[----:B------:R-:W-:Y:S01]  /*14cd0*/  SHF.R.S32.HI R3, RZ, 0x1f, R2 ;  /* 0x0000001fff037819 */ /* 0x000fe20000011402 */
[----:B----4-:R-:W-:-:S04]  /*14ce0*/  IMAD.WIDE.U32 R10, R11, c[0x0][0x1f0], R4 ;  /* 0x00007c000b0a7a25 */ /* 0x010fc800078e0004 */
[----:B------:R-:W-:Y:S01]  /*14cf0*/  IMAD.WIDE R4, R0, 0x40, R2 ;  /* 0x0000004000047825 */ /* 0x000fe200078e0202 */
[----:B------:R-:W-:-:S05]  /*14d00*/  IADD3 R9, R11, UR4, RZ ;  /* 0x000000040b097c10 */ /* 0x000fca000fffe0ff */
[----:B------:R-:W-:Y:S05]  /*14d10*/  @P0 BRA `(.L_x_445) ;  /* 0x000000f000000947 */ /* 0x000fea0003800000 */
[----:B---3--:R-:W-:Y:S01]  /*14d20*/  IMAD R0, R5, c[0x0][0x1e8], RZ ;  /* 0x00007a0005007a24 */ /* 0x008fe200078e02ff */
[----:B------:R-:W-:Y:S01]  /*14d30*/  ISETP.GE.AND P4, PT, R18, c[0x0][0x220], PT ;  /* 0x0000880012007a0c */ /* 0x000fe20003f86270 */
[----:B------:R-:W-:Y:S01]  /*14d40*/  IMAD.MOV.U32 R8, RZ, RZ, R10 ;  /* 0x000000ffff087224 */ /* 0x000fe200078e000a */
[----:B-----5:R-:W-:Y:S01]  /*14d50*/  ISETP.GE.AND P3, PT, R16, c[0x0][0x220], PT ;  /* 0x0000880010007a0c */ /* 0x020fe20003f66270 */
        /* <DEDUP_REMOVED lines=11> */
.L_x_445:
[----:B---3--:R-:W-:Y:S05]  /*14e10*/  BSYNC B0 ;  /* 0x0000000000007941 */ /* 0x008fea0003800000 */
.L_x_444:
[----:B------:R-:W-:Y:S01]  /*14e20*/  LEA.HI.SX32 R0, R13, 0x10, 0x1d ;  /* 0x000000100d007811 */ /* 0x000fe200078feaff */
[----:B------:R-:W-:Y:S03]  /*14e30*/  BSSY B0, `(.L_x_446) ;  /* 0x0000015000007945 */ /* 0x000fe60003800000 */
[----:B------:R-:W-:-:S13]  /*14e40*/  ISETP.GE.AND P0, PT, R0, UR9, PT ;  /* 0x0000000900007c0c */ /* 0x000fda000bf06270 */
[----:B------:R-:W-:Y:S05]  /*14e50*/  @P0 BRA `(.L_x_447) ;  /* 0x0000012000000947 */ /* 0x000fea0003800000 */
[----:B------:R-:W-:Y:S01]  /*14e60*/  IADD3 R12, P0, R4, 0x10, RZ ;  /* 0x00000010040c7810 */ /* 0x000fe20007f1e0ff */
[----:B--2---:R-:W-:Y:S01]  /*14e70*/  IMAD.MOV.U32 R2, RZ, RZ, R10 ;  /* 0x000000ffff027224 */ /* 0x004fe200078e000a */
[----:B------:R-:W-:Y:S01]  /*14e80*/  ISETP.GE.AND P3, PT, R18, c[0x0][0x220], PT ;  /* 0x0000880012007a0c */ /* 0x000fe20003f66270 */
[----:B------:R-:W-:Y:S01]  /*14e90*/  IMAD.MOV.U32 R3, RZ, RZ, R9 ;  /* 0x000000ffff037224 */ /* 0x000fe200078e0009 */
[----:B-----5:R-:W-:Y:S01]  /*14ea0*/  ISETP.GE.AND P2, PT, R16, c[0x0][0x220], PT ;  /* 0x0000880010007a0c */ /* 0x020fe20003f46270 */
        /* <DEDUP_REMOVED lines=9> */
[----:B------:R2:W-:Y:S04]  /*14f40*/  @!P3 STG.E.128 [R2.64], R48 ;  /* 0x000000300200b986 */ /* 0x0005e8000c101d16 */
[----:B-1----:R2:W-:Y:S04]  /*14f50*/  @!P2 STG.E.128 [R2.64+0x80], R44 ;  /* 0x0000802c0200a986 */ /* 0x0025e8000c101d16 */
[----:B------:R2:W-:Y:S04]  /*14f60*/  @!P1 STG.E.128 [R2.64+0x100], R40 ;  /* 0x0001002802009986 */ /* 0x0005e8000c101d16 */
[----:B------:R2:W-:Y:S02]  /*14f70*/  @!P0 STG.E.128 [R2.64+0x180], R36 ;  /* 0x0001802402008986 */ /* 0x0005e4000c101d16 */
.L_x_447:
[----:B------:R-:W-:Y:S05]  /*14f80*/  BSYNC B0 ;  /* 0x0000000000007941 */ /* 0x000fea0003800000 */
.L_x_446:
        /* <DEDUP_REMOVED lines=22> */
.L_x_449:
[----:B------:R-:W-:Y:S05]  /*150f0*/  BSYNC B0 ;  /* 0x0000000000007941 */ /* 0x000fea0003800000 */
.L_x_448:
[----:B------:R-:W-:-:S04]  /*15100*/  LEA.HI.SX32 R0, R13, 0x30, 0x1d ;  /* 0x000000300d007811 */ /* 0x000fc800078feaff */
[----:B------:R-:W-:-:S13]  /*15110*/  ISETP.GE.AND P0, PT, R0, UR9, PT ;  /* 0x0000000900007c0c */ /* 0x000fda000bf06270 */
[----:B------:R-:W-:Y:S05]  /*15120*/  @P0 EXIT ;  /* 0x000000000000094d */ /* 0x000fea0003800000 */
[----:B------:R-:W-:Y:S01]  /*15130*/  IADD3 R6, P0, R4, 0x30, RZ ;  /* 0x0000003004067810 */ /* 0x000fe20007f1e0ff */
[----:B--2---:R-:W-:Y:S01]  /*15140*/  IMAD.MOV.U32 R2, RZ, RZ, R10 ;  /* 0x000000ffff027224 */ /* 0x004fe200078e000a */
[----:B------:R-:W-:Y:S01]  /*15150*/  ISETP.GE.AND P2, PT, R18, c[0x0][0x220], PT ;  /* 0x0000880012007a0c */ /* 0x000fe20003f46270 */
[----:B------:R-:W-:Y:S01]  /*15160*/  IMAD.MOV.U32 R3, RZ, RZ, R9 ;  /* 0x000000ffff037224 */ /* 0x000fe200078e0009 */
[----:B-----5:R-:W-:Y:S01]  /*15170*/  ISETP.GE.AND P1, PT, R16, c[0x0][0x220], PT ;  /* 0x0000880010007a0c */ /* 0x020fe20003f26270 */
        /* <DEDUP_REMOVED lines=8> */
[----:B-1----:R1:W-:Y:S01]  /*15200*/  @!P0 STG.E.128 [R2.64+0x100], R72 ;  /* 0x0001004802008986 */ /* 0x0023e2000c101d16 */
[----:B------:R-:W-:-:S03]  /*15210*/  ISETP.GE.AND P0, PT, R14, c[0x0][0x220], PT ;  /* 0x000088000e007a0c */ /* 0x000fc60003f06270 */
[----:B------:R1:W-:Y:S04]  /*15220*/  @!P2 STG.E.128 [R2.64], R80 ;  /* 0x000000500200a986 */ /* 0x0003e8000c101d16 */
[----:B------:R1:W-:Y:S06]  /*15230*/  @!P1 STG.E.128 [R2.64+0x80], R76 ;  /* 0x0000804c02009986 */ /* 0x0003ec000c101d16 */
[----:B------:R-:W-:Y:S05]  /*15240*/  @P0 EXIT ;  /* 0x000000000000094d */ /* 0x000fea0003800000 */
[----:B------:R-:W-:Y:S01]  /*15250*/  STG.E.128 [R2.64+0x180], R68 ;  /* 0x0001804402007986 */ /* 0x000fe2000c101d16 */
[----:B------:R-:W-:Y:S05]  /*15260*/  EXIT ;  /* 0x000000000000794d */ /* 0x000fea0003800000 */
.L_x_403:
        /* <DEDUP_REMOVED lines=81> */
.L_x_451:
[----:B------:R-:W-:Y:S05]  /*15780*/  BSYNC B0 ;  /* 0x0000000000007941 */ /* 0x000fea0003800000 */
.L_x_450:
        /* <DEDUP_REMOVED lines=22> */
.L_x_453:
[----:B------:R-:W-:Y:S05]  /*158f0*/  BSYNC B0 ;  /* 0x0000000000007941 */ /* 0x000fea0003800000 */
.L_x_452:
        /* <DEDUP_REMOVED lines=22> */
.L_x_455:
[----:B------:R-:W-:Y:S05]  /*15a60*/  BSYNC B0 ;  /* 0x0000000000007941 */ /* 0x000fea0003800000 */
.L_x_454:
[----:B------:R-:W-:Y:S01]  /*15a70*/  IADD3 R10, R6, 0x30, RZ ;  /* 0x00000030060a7810 */ /* 0x000fe20007ffe0ff */
[----:B------:R-:W-:Y:S03]  /*15a80*/  BSSY B0, `(.L_x_456) ;  /* 0x0000014000007945 */ /* 0x000fe60003800000 */
[----:B------:R-:W-:-:S13]  /*15a90*/  ISETP.GE.AND P0, PT, R10, UR17, PT ;  /* 0x000000110a007c0c */ /* 0x000fda000bf06270 */
[----:B------:R-:W-:Y:S05]  /*15aa0*/  @P0 BRA `(.L_x_457) ;  /* 0x0000011000000947 */ /* 0x000fea0003800000 */
[----:B-1----:R-:W-:Y:S01]  /*15ab0*/  IADD3 R2, P0, R4, 0x30, RZ ;  /* 0x0000003004027810 */ /* 0x002fe20007f1e0ff */
        /* <DEDUP_REMOVED lines=16> */
.L_x_457:
[----:B------:R-:W-:Y:S05]  /*15bc0*/  BSYNC B0 ;  /* 0x0000000000007941 */ /* 0x000fea0003800000 */
.L_x_456:
[----:B------:R-:W-:-:S04]  /*15bd0*/  ISETP.NE.AND P6, PT, R15, RZ, PT ;  /* 0x000000ff0f00720c */ /* 0x000fc80003fc5270 */
        /* <DEDUP_REMOVED lines=34> */
.L_x_458:
        /* <DEDUP_REMOVED lines=16> */
.L_x_1080:


//--------------------- .text._ZN5flash16flash_fwd_kernelI23Flash_fwd_kernel_traitsILi256ELi64ELi64ELi4ELb0ELb0EN7cutlass10bfloat16_tE19Flash_kernel_traitsILi256ELi64ELi64ELi4ES3_EELb1ELb1ELb0ELb0ELb0ELb0ELb0ELb1EEEvNS_16Flash_fwd_paramsE --------------------------
	.section	.text._ZN5flash16flash_fwd_kernelI23Flash_fwd_kernel_traitsILi256ELi64ELi64ELi4ELb0ELb0EN7cutlass10bfloat16_tE19Flash_kernel_traitsILi256ELi64ELi64ELi4ES3_EELb1ELb1ELb0ELb0ELb0ELb0ELb0ELb1EEEvNS_16Flash_fwd_paramsE,"ax",@progbits
	.sectioninfo	@"SHI_REGISTERS=255"
	.align	128
        .global         _ZN5flash16flash_fwd_kernelI23Flash_fwd_kernel_traitsILi256ELi64ELi64ELi4ELb0ELb0EN7cutlass10bfloat16_tE19Flash_kernel_traitsILi256ELi64ELi64ELi4ES3_EELb1ELb1ELb0ELb0ELb0ELb0ELb0ELb1EEEvNS_16Flash_fwd_paramsE
        .type           _ZN5flash16flash_fwd_kernelI23Flash_fwd_kernel_traitsILi256ELi64ELi64ELi4ELb0ELb0EN7cutlass10bfloat16_tE19Flash_kernel_traitsILi256ELi64ELi64ELi4ES3_EELb1ELb1ELb0ELb0ELb0ELb0ELb0ELb1EEEvNS_16Flash_fwd_paramsE,@function
        .size           _ZN5flash16flash_fwd_kernelI23Flash_fwd_kernel_traitsILi256ELi64ELi64ELi4ELb0ELb0EN7cutlass10bfloat16_tE19Flash_kernel_traitsILi256ELi64ELi64ELi4ES3_EELb1ELb1ELb0ELb0ELb0ELb0ELb0ELb1EEEvNS_16Flash_fwd_paramsE,(.L_x_1081 - _ZN5flash16flash_fwd_kernelI23Flash_fwd_kernel_traitsILi256ELi64ELi64ELi4ELb0ELb0EN7cutlass10bfloat16_tE19Flash_kernel_traitsILi256ELi64ELi64ELi4ES3_EELb1ELb1ELb0ELb0ELb0ELb0ELb0ELb1EEEvNS_16Flash_fwd_paramsE)
        .other          _ZN5flash16flash_fwd_kernelI23Flash_fwd_kernel_traitsILi256ELi64ELi64ELi4ELb0ELb0EN7cutlass10bfloat16_tE19Flash_kernel_traitsILi256ELi64ELi64ELi4ES3_EELb1ELb1ELb0ELb0ELb0ELb0ELb0ELb1EEEvNS_16Flash_fwd_paramsE,@"STO_CUDA_ENTRY STV_DEFAULT"
_ZN5flash16flash_fwd_kernelI23Flash_fwd_kernel_traitsILi256ELi64ELi64ELi4ELb0ELb0EN7cutlass10bfloat16_tE19Flash_kernel_traitsILi256ELi64ELi64ELi4ES3_EELb1ELb1ELb0ELb0ELb0ELb0ELb0ELb1EEEvNS_16Flash_fwd_paramsE:
.text._ZN5flash16flash_fwd_kernelI23Flash_fwd_kernel_traitsILi256ELi64ELi64ELi4ELb0ELb0EN7cutlass10bfloat16_tE19Flash_kernel_traitsILi256ELi64ELi64ELi4ES3_EELb1ELb1ELb0ELb0ELb0ELb0ELb0ELb1EEEvNS_16Flash_fwd_paramsE:
        /* <DEDUP_REMOVED lines=12> */
[----:B------:R-:W-:-:S03]  /*00c0*/  ULDC.64 UR4, c[0x0][0x240] ;  /* 0x0000900000047ab9 */ /* 0x000fc60000000a00 */
[----:B------:R-:W3:Y:S04]  /*00d0*/  @P2 LDG.E.64 R8, [R8.64] ;  /* 0x0000001008082981 */ /* 0x000ee8000c1e1b00 */
[----:B------:R-:W4:Y:S01]  /*00e0*/  @P2 LDG.E.64 R4, [R2.64] ;  /* 0x0000001002042981 */ /* 0x000f22000c1e1b00 */
[----:B------:R-:W5:Y:S01]  /*00f0*/  S2UR UR20, SR_CTAID.Y ;  /* 0x00000000001479c3 */ /* 0x000f620000002600 */
[----:B------:R-:W-:Y:S02]  /*0100*/  UISETP.NE.U32.AND UP2, UPT, URZ, UR4, UPT ;  /* 0x000000043f00728c */ /* 0x000fe4000bf45070 */
[----:B------:R-:W-:Y:S02]  /*0110*/  UMOV UR9, 0x4 ;  /* 0x0000000400097882 */ /* 0x000fe40000000000 */
[----:B------:R-:W-:-:S02]  /*0120*/  UISETP.NE.AND.EX UP2, UPT, URZ, UR5, UPT, UP2 ;  /* 0x000000053f00728c */ /* 0x000fc4000bf45320 */
[----:B------:R-:W-:Y:S01]  /*0130*/  ULDC.64 UR14, c[0x0][0x240] ;  /* 0x00009000000e7ab9 */ /* 0x000fe20000000a00 */
[----:B------:R-:W1:Y:S01]  /*0140*/  S2UR UR11, SR_CTAID.Z ;  /* 0x00000000000b79c3 */ /* 0x000e620000002700 */
[----:B------:R-:W-:Y:S02]  /*0150*/  ULDC.64 UR4, c[0x0][0x250] ;  /* 0x0000940000047ab9 */ /* 0x000fe40000000a00 */
[----:B------:R-:W-:Y:S01]  /*0160*/  PLOP3.LUT P0, PT, PT, PT, UP2, 0x80, 0x0 ;  /* 0x000000000000781c */ /* 0x000fe20003f0f028 */
[----:B------:R-:W-:Y:S02]  /*0170*/  UISETP.NE.U32.AND UP0, UPT, URZ, UR4, UPT ;  /* 0x000000043f00728c */ /* 0x000fe4000bf05070 */
[----:B------:R-:W-:Y:S02]  /*0180*/  ULDC.U8 UR8, c[0x0][0x312] ;  /* 0x0000c48000087ab9 */ /* 0x000fe40000000000 */
[----:B------:R-:W-:Y:S02]  /*0190*/  UISETP.NE.AND UP3, UPT, UR8, URZ, UPT ;  /* 0x0000003f0800728c */ /* 0x000fe4000bf65270 */
[----:B------:R-:W-:-:S03]  /*01a0*/  UISETP.NE.AND.EX UP0, UPT, URZ, UR5, UPT, UP0 ;  /* 0x000000053f00728c */ /* 0x000fc6000bf05300 */
[----:B------:R-:W-:Y:S02]  /*01b0*/  ULDC.64 UR4, c[0x0][0x250] ;  /* 0x0000940000047ab9 */ /* 0x000fe40000000a00 */
[----:B-----5:R-:W-:-:S06]  /*01c0*/  UIMAD.WIDE UR14, UR20, UR9, UR14 ;  /* 0x00000009140e72a5 */ /* 0x020fcc000f8e020e */
[----:B------:R-:W-:Y:S01]  /*01d0*/  MOV R14, UR14 ;  /* 0x0000000e000e7c02 */ /* 0x000fe20008000f00 */
[----:B------:R-:W-:Y:S01]  /*01e0*/  IMAD.U32 R15, RZ, RZ, UR15 ;  /* 0x0000000fff0f7e24 */ /* 0x000fe2000f8e00ff */
[----:B-1----:R-:W-:-:S06]  /*01f0*/  ULOP3.LUT UR6, UR11, UR12, UR20, 0xfe, !UPT ;  /* 0x0000000c0b067292 */ /* 0x002fcc000f8efe14 */
[----:B--2---:R-:W-:Y:S01]  /*0200*/  LOP3.LUT P3, RZ, R7, UR6, RZ, 0xfc, !PT ;  /* 0x0000000607ff7c12 */ /* 0x004fe2000f86fcff */
[----:B------:R-:W-:Y:S02]  /*0210*/  ULDC.64 UR6, c[0x0][0x248] ;  /* 0x0000920000067ab9 */ /* 0x000fe40000000a00 */
[----:B------:R-:W-:-:S04]  /*0220*/  UISETP.EQ.U32.AND UP1, UPT, URZ, UR6, UPT ;  /* 0x000000063f00728c */ /* 0x000fc8000bf22070 */
[----:B------:R-:W-:-:S03]  /*0230*/  UISETP.EQ.OR.EX UP1, UPT, URZ, UR7, !UP3, UP1 ;  /* 0x000000073f00728c */ /* 0x000fc6000df22710 */
[----:B------:R-:W-:-:S03]  /*0240*/  ULDC.64 UR6, c[0x0][0x248] ;  /* 0x0000920000067ab9 */ /* 0x000fc60000000a00 */
[----:B------:R-:W-:Y:S01]  /*0250*/  @!P3 IMAD.MOV.U32 R10, RZ, RZ, c[0x0][0x308] ;  /* 0x0000c200ff0ab624 */ /* 0x000fe200078e00ff */
[----:B------:R-:W-:Y:S01]  /*0260*/  @!P3 MOV R11, c[0x0][0x30c] ;  /* 0x0000c300000bba02 */ /* 0x000fe20000000f00 */
[----:B------:R-:W-:Y:S02]  /*0270*/  @UP0 UIMAD.WIDE UR4, UR20, UR9, UR4 ;  /* 0x00000009140402a5 */ /* 0x000fe4000f8e0204 */
[----:B------:R-:W-:-:S04]  /*0280*/  UIMAD.WIDE UR6, UR20, UR9, UR6 ;  /* 0x00000009140672a5 */ /* 0x000fc8000f8e0206 */
[----:B------:R-:W-:Y:S02]  /*0290*/  IMAD.U32 R12, RZ, RZ, UR4 ;  /* 0x00000004ff0c7e24 */ /* 0x000fe4000f8e00ff */
[----:B------:R-:W-:Y:S01]  /*02a0*/  IMAD.U32 R13, RZ, RZ, UR5 ;  /* 0x00000005ff0d7e24 */ /* 0x000fe2000f8e00ff */
[----:B---3--:R-:W1:Y:S01]  /*02b0*/  @P2 R2UR UR18, R8 ;  /* 0x00000000081223c2 */ /* 0x008e6200000e0000 */
[----:B----4-:R-:W-:-:S07]  /*02c0*/  @P2 IADD3 R2, P1, R4, c[0x0][0x300], RZ ;  /* 0x0000c00004022a10 */ /* 0x010fce0007f3e0ff */
[----:B------:R-:W2:Y:S01]  /*02d0*/  @P2 R2UR UR19, R9 ;  /* 0x00000000091323c2 */ /* 0x000ea200000e0000 */
[----:B------:R-:W-:-:S05]  /*02e0*/  @P2 IMAD.X R3, RZ, RZ, R5, P1 ;  /* 0x000000ffff032224 */ /* 0x000fca00008e0605 */
[----:B------:R-:W-:Y:S01]  /*02f0*/  @!P3 STG.E.64 [R10.64+0x8], R2 ;  /* 0x000008020a00b986 */ /* 0x000fe2000c101b10 */
[----:B-1----:R-:W-:Y:S02]  /*0300*/  IMAD.U32 R8, RZ, RZ, UR18 ;  /* 0x00000012ff087e24 */ /* 0x002fe4000f8e00ff */
[----:B--2---:R-:W-:-:S05]  /*0310*/  IMAD.U32 R9, RZ, RZ, UR19 ;  /* 0x00000013ff097e24 */ /* 0x004fca000f8e00ff */
[----:B------:R1:W-:Y:S04]  /*0320*/  @!P3 STG.E.64 [R10.64], R8 ;  /* 0x000000080a00b986 */ /* 0x0003e8000c101b10 */
[----:B------:R-:W2:Y:S04]  /*0330*/  @P0 LDG.E R0, [R14.64] ;  /* 0x000000100e000981 */ /* 0x000ea8000c1e1900 */
[----:B------:R-:W3:Y:S01]  /*0340*/  @P0 LDG.E R5, [R14.64+0x4] ;  /* 0x000004100e050981 */ /* 0x000ee2000c1e1900 */
[----:B------:R-:W-:Y:S02]  /*0350*/  PLOP3.LUT P1, PT, PT, PT, UP0, 0x80, 0x0 ;  /* 0x000000000000781c */ /* 0x000fe40003f2f008 */
[----:B------:R-:W-:-:S11]  /*0360*/  PLOP3.LUT P2, PT, PT, PT, UP1, 0x80, 0x0 ;  /* 0x000000000000781c */ /* 0x000fd60003f4f018 */
[----:B------:R-:W4:Y:S01]  /*0370*/  @P1 LDG.E R6, [R12.64] ;  /* 0x000000100c061981 */ /* 0x000f22000c1e1900 */
[----:B-1----:R-:W-:Y:S01]  /*0380*/  MOV R8, UR6 ;  /* 0x0000000600087c02 */ /* 0x002fe20008000f00 */
[----:B------:R-:W-:-:S05]  /*0390*/  IMAD.U32 R9, RZ, RZ, UR7 ;  /* 0x00000007ff097e24 */ /* 0x000fca000f8e00ff */
[----:B------:R-:W5:Y:S01]  /*03a0*/  @!P2 LDG.E R10, [R8.64] ;  /* 0x00000010080aa981 */ /* 0x000f62000c1e1900 */
[----:B------:R-:W-:Y:S01]  /*03b0*/  UMOV UR10, 0xffffffff ;  /* 0xffffffff000a7882 */ /* 0x000fe20000000000 */
[----:B------:R-:W1:Y:S01]  /*03c0*/  LDC.U8 R247, c[0x0][0x2d8] ;  /* 0x0000b600fff77b82 */ /* 0x000e620000000000 */
[----:B------:R-:W-:Y:S02]  /*03d0*/  UMOV UR23, URZ ;  /* 0x0000003f00177c82 */ /* 0x000fe40008000000 */
[----:B------:R-:W-:Y:S01]  /*03e0*/  UMOV UR24, 0xffffffff ;  /* 0xffffffff00187882 */ /* 0x000fe20000000000 */
[----:B------:R-:W-:-:S04]  /*03f0*/  SHF.R.S32.HI R4, RZ, 0x1f, R7 ;  /* 0x0000001fff047819 */ /* 0x000fc80000011407 */
[----:B--2---:R-:W2:Y:S08]  /*0400*/  @P0 R2UR UR10, R0 ;  /* 0x00000000000a03c2 */ /* 0x004eb000000e0000 */
[----:B---3--:R-:W2:Y:S01]  /*0410*/  @P0 R2UR UR15, R5 ;  /* 0x00000000050f03c2 */ /* 0x008ea200000e0000 */
[----:B------:R-:W-:-:S04]  /*0420*/  ISETP.NE.U32.AND P0, PT, RZ, c[0x0][0x248], PT ;  /* 0x00009200ff007a0c */ /* 0x000fc80003f05070 */
[----:B------:R-:W-:-:S03]  /*0430*/  ISETP.NE.AND.EX P0, PT, RZ, c[0x0][0x24c], PT, P0 ;  /* 0x00009300ff007a0c */ /* 0x000fc60003f05300 */
[----:B----4-:R3:W4:Y:S01]  /*0440*/  @P1 R2UR UR23, R6 ;  /* 0x00000000061713c2 */ /* 0x01072200000e0000 */
[----:B--2---:R-:W-:-:S07]  /*0450*/  @UP2 UIADD3 UR15, UR15, -UR10, URZ ;  /* 0x8000000a0f0f2290 */ /* 0x004fce000fffe03f */
[----:B-----5:R3:W2:Y:S01]  /*0460*/  @!P2 R2UR UR24, R10 ;  /* 0x000000000a18a3c2 */ /* 0x0206a200000e0000 */
[----:B------:R-:W-:Y:S01]  /*0470*/  LEA.HI R0, R4, R7, RZ, 0x5 ;  /* 0x0000000704007211 */ /* 0x000fe200078f28ff */
[----:B------:R-:W-:Y:S01]  /*0480*/  @!UP2 ULDC UR15, c[0x0][0x214] ;  /* 0x00008500000faab9 */ /* 0x000fe20000000800 */
        /* <DEDUP_REMOVED lines=8> */
.L_x_459:
[----:B-1----:R-:W-:Y:S02]  /*0510*/  ULDC UR6, c[0x0][0x218] ;  /* 0x0000860000067ab9 */ /* 0x002fe40000000800 */
.L_x_460:
        /* <DEDUP_REMOVED lines=37> */
[----:B------:R-:W-:Y:S01]  /*0770*/  LOP3.LUT R6, R0, 0xffffffe0, RZ, 0xc0, !PT ;  /* 0xffffffe000067812 */ /* 0x000fe200078ec0ff */
[----:B------:R-:W-:Y:S02]  /*0780*/  UISETP.NE.AND UP0, UPT, UR24, -0x1, UPT ;  /* 0xffffffff1800788c */ /* 0x000fe4000bf05270 */
[----:B------:R-:W-:Y:S02]  /*0790*/  ULDC.64 UR4, c[0x0][0x190] ;  /* 0x0000640000047ab9 */ /* 0x000fe40000000a00 */
[----:B------:R-:W-:Y:S01]  /*07a0*/  ULDC.64 UR6, c[0x0][0x178] ;  /* 0x00005e0000067ab9 */ /* 0x000fe20000000a00 */
[----:B------:R-:W-:Y:S01]  /*07b0*/  IMAD.IADD R9, R7, 0x1, -R6 ;  /* 0x0000000107097824 */ /* 0x000fe200078e0a06 */
[----:B------:R-:W-:-:S03]  /*07c0*/  PLOP3.LUT P0, PT, PT, PT, UP0, 0x80, 0x0 ;  /* 0x000000000000781c */ /* 0x000fc60003f0f008 */
[----:B------:R-:W-:Y:S01]  /*07d0*/  @UP1 UIMAD.WIDE.U32 UR26, UR10, UR4, URZ ;  /* 0x000000040a1a12a5 */ /* 0x000fe2000f8e003f */
[----:B------:R-:W-:Y:S01]  /*07e0*/  SHF.R.S32.HI R6, RZ, 0x1f, R9 ;  /* 0x0000001fff067819 */ /* 0x000fe20000011409 */
[----:B------:R-:W-:Y:S02]  /*07f0*/  @UP0 UIADD3 UR25, UR23, UR24, URZ ;  /* 0x0000001817190290 */ /* 0x000fe4000fffe03f */
[----:B------:R-:W-:Y:S02]  /*0800*/  @UP1 UIMAD UR21, UR10, UR5, UR27 ;  /* 0x000000050a1512a4 */ /* 0x000fe4000f8e021b */
[----:B------:R-:W-:Y:S02]  /*0810*/  @!UP1 USHF.R.S32.HI UR22, URZ, 0x1f, UR20 ;  /* 0x0000001f3f169899 */ /* 0x000fe40008011414 */
[----:B------:R-:W-:Y:S02]  /*0820*/  ULDC.64 UR4, c[0x0][0x198] ;  /* 0x0000660000047ab9 */ /* 0x000fe40000000a00 */
[----:B------:R-:W-:-:S02]  /*0830*/  @UP0 UIMAD.WIDE.U32 UR28, UR25, UR4, URZ ;  /* 0x00000004191c02a5 */ /* 0x000fc4000f8e003f */
[----:B------:R-:W-:Y:S02]  /*0840*/  @!UP1 UIMAD UR22, UR22, UR6, URZ ;  /* 0x00000006161692a4 */ /* 0x000fe4000f8e023f */
[----:B------:R-:W-:Y:S02]  /*0850*/  @UP0 UIMAD UR25, UR25, UR5, UR29 ;  /* 0x00000005191902a4 */ /* 0x000fe4000f8e021d */
[----:B------:R-:W-:Y:S02]  /*0860*/  ULDC UR4, c[0x0][0x224] ;  /* 0x0000890000047ab9 */ /* 0x000fe40000000800 */
[----:B------:R-:W-:Y:S02]  /*0870*/  ULDC UR5, c[0x0][0x1c0] ;  /* 0x0000700000057ab9 */ /* 0x000fe40000000800 */
[----:B------:R-:W-:Y:S02]  /*0880*/  UIMAD UR5, UR20, UR5, UR11 ;  /* 0x00000005140572a4 */ /* 0x000fe4000f8e020b */
[----:B------:R-:W-:-:S02]  /*0890*/  @!UP1 UIMAD UR7, UR20, UR7, UR22 ;  /* 0x00000007140792a4 */ /* 0x000fc4000f8e0216 */
[----:B------:R-:W-:Y:S02]  /*08a0*/  UIMAD UR4, UR5, UR4, UR13 ;  /* 0x00000004050472a4 */ /* 0x000fe4000f8e020d */
[----:B------:R-:W-:Y:S02]  /*08b0*/  USHF.L.U32 UR5, UR5, 0x5, URZ ;  /* 0x0000000505057899 */ /* 0x000fe4000800063f */
[----:B------:R-:W-:Y:S02]  /*08c0*/  ULDC UR22, c[0x0][0x228] ;  /* 0x00008a0000167ab9 */ /* 0x000fe40000000800 */
[----:B------:R-:W-:Y:S02]  /*08d0*/  @!UP1 UIMAD.WIDE.U32 UR30, UR20, UR6, URZ ;  /* 0x00000006141e92a5 */ /* 0x000fe4000f8e003f */
[----:B------:R-:W-:Y:S01]  /*08e0*/  UIMAD UR22, UR4, UR22, URZ ;  /* 0x00000016041672a4 */ /* 0x000fe2000f8e023f */
[----:B------:R-:W-:Y:S01]  /*08f0*/  IADD3 R215, P2, P1, R2, UR5, R9 ;  /* 0x0000000502d77c10 */ /* 0x000fe2000f95e009 */
[----:B------:R-:W-:-:S02]  /*0900*/  USHF.R.S32.HI UR4, URZ, 0x1f, UR5 ;  /* 0x0000001f3f047899 */ /* 0x000fc40008011405 */
[----:B------:R-:W-:Y:S02]  /*0910*/  @UP1 UMOV UR6, UR26 ;  /* 0x0000001a00061c82 */ /* 0x000fe40008000000 */
[----:B------:R-:W-:Y:S02]  /*0920*/  @!UP1 UIADD3 UR21, UR31, UR7, URZ ;  /* 0x000000071f159290 */ /* 0x000fe4000fffe03f */
[----:B------:R-:W-:Y:S01]  /*0930*/  IADD3.X R6, R3, UR4, R6, P2, P1 ;  /* 0x0000000403067c10 */ /* 0x000fe200097e2406 */
[----:B------:R-:W-:Y:S02]  /*0940*/  @!UP1 UMOV UR6, UR30 ;  /* 0x0000001e00069c82 */ /* 0x000fe40008000000 */
[----:B------:R-:W-:Y:S01]  /*0950*/  @UP0 UMOV UR26, UR28 ;  /* 0x0000001c001a0c82 */ /* 0x000fe20008000000 */
[----:B------:R-:W-:Y:S05]  /*0960*/  @P0 BRA `(.L_x_462) ;  /* 0x000000c000000947 */ /* 0x000fea0003800000 */
[----:B------:R-:W-:Y:S02]  /*0970*/  USHF.R.S32.HI UR25, URZ, 0x1f, UR23 ;  /* 0x0000001f3f197899 */ /* 0x000fe40008011417 */
[----:B------:R-:W-:-:S02]  /*0980*/  ULDC.64 UR4, c[0x0][0x198] ;  /* 0x0000660000047ab9 */ /* 0x000fc40000000a00 */
[----:B------:R-:W-:Y:S02]  /*0990*/  UIMAD UR25, UR25, UR4, URZ ;  /* 0x00000004191972a4 */ /* 0x000fe4000f8e023f */
[----:B------:R-:W-:Y:S02]  /*09a0*/  UIMAD.WIDE.U32 UR26, UR23, UR4, URZ ;  /* 0x00000004171a72a5 */ /* 0x000fe4000f8e003f */
[----:B------:R-:W-:Y:S02]  /*09b0*/  UIMAD UR25, UR23, UR5, UR25 ;  /* 0x00000005171972a4 */ /* 0x000fe4000f8e0219 */
[----:B------:R-:W-:Y:S02]  /*09c0*/  USHF.R.S32.HI UR7, URZ, 0x1f, UR20 ;  /* 0x0000001f3f077899 */ /* 0x000fe40008011414 */
[----:B------:R-:W-:Y:S02]  /*09d0*/  ULDC.64 UR4, c[0x0][0x180] ;  /* 0x0000600000047ab9 */ /* 0x000fe40000000a00 */
[----:B------:R-:W-:-:S02]  /*09e0*/  UIADD3 UR27, UR27, UR25, URZ ;  /* 0x000000191b1b7290 */ /* 0x000fc4000fffe03f */
[----:B------:R-:W-:Y:S02]  /*09f0*/  UIMAD UR7, UR7, UR4, URZ ;  /* 0x00000004070772a4 */ /* 0x000fe4000f8e023f */
[----:B------:R-:W-:Y:S02]  /*0a00*/  UIMAD.WIDE.U32 UR26, UR20, UR4, UR26 ;  /* 0x00000004141a72a5 */ /* 0x000fe4000f8e001a */
[----:B------:R-:W-:-:S04]  /*0a10*/  UIMAD UR5, UR20, UR5, UR7 ;  /* 0x00000005140572a4 */ /* 0x000fc8000f8e0207 */
[----:B------:R-:W-:Y:S02]  /*0a20*/  UIADD3 UR25, UR27, UR5, URZ ;  /* 0x000000051b197290 */ /* 0x000fe4000fffe03f */
.L_x_462:
        /* <DEDUP_REMOVED lines=19> */
[----:B------:R-:W-:Y:S02]  /*0b60*/  UIMAD UR4, UR7, UR27, UR4 ;  /* 0x0000001b070472a4 */ /* 0x000fe4000f8e0204 */
[----:B------:R-:W-:Y:S02]  /*0b70*/  USHF.R.S32.HI UR27, URZ, 0x1f, UR11 ;  /* 0x0000001f3f1b7899 */ /* 0x000fe4000801140b */
        /* <DEDUP_REMOVED lines=11> */
[----:B------:R-:W-:Y:S02]  /*0c30*/  @!UP1 UIADD3 UR24, -UR24, URZ, URZ ;  /* 0x0000003f18189290 */ /* 0x000fe4000fffe13f */
[----:B------:R-:W-:Y:S02]  /*0c40*/  @UP0 UIMAD.WIDE.U32 UR30, UR28, UR4, URZ ;  /* 0x000000041c1e02a5 */ /* 0x000fe4000f8e003f */
[----:B------:R-:W-:Y:S02]  /*0c50*/  @!UP2 ULOP3.LUT UR24, URZ, UR7, URZ, 0x33, !UPT ;  /* 0x000000073f18a292 */ /* 0x000fe4000f8e333f */
[----:B------:R-:W-:-:S02]  /*0c60*/  @UP0 UIMAD UR28, UR28, UR5, UR31 ;  /* 0x000000051c1c02a4 */ /* 0x000fc4000f8e021f */
        /* <DEDUP_REMOVED lines=14> */
.L_x_463:
[CC--:B------:R-:W-:Y:S01]  /*0d50*/  LEA.HI R8, R4.reuse, R7.reuse, RZ, 0x3 ;  /* 0x0000000704087211 */ /* 0x0c0fe200078f18ff */
[----:B------:R-:W1:Y:S01]  /*0d60*/  S2R R14, SR_CTAID.Z ;  /* 0x00000000000e7919 */ /* 0x000e620000002700 */
[-C--:B------:R-:W-:Y:S01]  /*0d70*/  LEA.HI R3, R4, R7.reuse, RZ, 0x4 ;  /* 0x0000000704037211 */ /* 0x080fe200078f20ff */
[----:B------:R-:W-:Y:S01]  /*0d80*/  ULDC.64 UR4, c[0x0][0x1b8] ;  /* 0x00006e0000047ab9 */ /* 0x000fe20000000a00 */
[----:B------:R-:W-:Y:S01]  /*0d90*/  SHF.R.S32.HI R18, RZ, 0x3, R8 ;  /* 0x00000003ff127819 */ /* 0x000fe20000011408 */
[----:B------:R-:W-:Y:S01]  /*0da0*/  UIMAD UR4, UR29, UR4, URZ ;  /* 0x000000041d0472a4 */ /* 0x000fe2000f8e023f */
[----:B------:R-:W-:Y:S01]  /*0db0*/  LOP3.LUT R8, R8, 0xfffffff8, RZ, 0xc0, !PT ;  /* 0xfffffff808087812 */ /* 0x000fe200078ec0ff */
[----:B------:R-:W-:Y:S01]  /*0dc0*/  IMAD.U32 R226, RZ, RZ, UR24 ;  /* 0x00000018ffe27e24 */ /* 0x000fe2000f8e00ff */
[----:B------:R-:W-:Y:S01]  /*0dd0*/  SHF.R.S32.HI R10, RZ, 0x4, R3 ;  /* 0x00000004ff0a7819 */ /* 0x000fe20000011403 */
[----:B------:R-:W-:Y:S01]  /*0de0*/  IMAD.SHL.U32 R248, R18, 0x40, RZ ;  /* 0x0000004012f87824 */ /* 0x000fe200078e00ff */
[----:B------:R-:W-:Y:S01]  /*0df0*/  LOP3.LUT R2, R3, 0xfffffff0, RZ, 0xc0, !PT ;  /* 0xfffffff003027812 */ /* 0x000fe200078ec0ff */
[----:B------:R-:W-:Y:S01]  /*0e00*/  IMAD.IADD R8, R7, 0x1, -R8 ;  /* 0x0000000107087824 */ /* 0x000fe200078e0a08 */
[----:B------:R-:W-:Y:S01]  /*0e10*/  LEA.HI R213, R3, R10, RZ, 0x1 ;  /* 0x0000000a03d57211 */ /* 0x000fe200078f08ff */
[----:B------:R-:W-:Y:S01]  /*0e20*/  UIMAD UR20, UR24, UR5, UR4 ;  /* 0x00000005181472a4 */ /* 0x000fe2000f8e0204 */
[----:B------:R-:W-:Y:S01]  /*0e30*/  LOP3.LUT R248, R248, 0x1c0, RZ, 0xc0, !PT ;  /* 0x000001c0f8f87812 */ /* 0x000fe200078ec0ff */
[----:B------:R-:W-:Y:S01]  /*0e40*/  IMAD.SHL.U32 R88, R8, 0x8, RZ ;  /* 0x0000000808587824 */ /* 0x000fe200078e00ff */
[----:B------:R-:W-:Y:S01]  /*0e50*/  LEA.HI R11, R4, R7, RZ, 0x6 ;  /* 0x00000007040b7211 */ /* 0x000fe200078f30ff */
[----:B------:R-:W-:Y:S01]  /*0e60*/  IMAD.IADD R2, R7, 0x1, -R2 ;  /* 0x0000000107027824 */ /* 0x000fe200078e0a02 */
[----:B------:R-:W-:Y:S01]  /*0e70*/  SHF.R.S32.HI R19, RZ, 0x1f, R18 ;  /* 0x0000001fff137819 */ /* 0x000fe20000011412 */
[----:B------:R-:W-:Y:S01]  /*0e80*/  ULDC.64 UR4, c[0x0][0x1a8] ;  /* 0x00006a0000047ab9 */ /* 0x000fe20000000a00 */
[----:B------:R-:W-:Y:S01]  /*0e90*/  LOP3.LUT R3, R248, 0x38, R88, 0xf8, !PT ;  /* 0x00000038f8037812 */ /* 0x000fe200078ef858 */
[----:B------:R-:W-:Y:S01]  /*0ea0*/  IMAD.SHL.U32 R11, R11, 0x8, RZ ;  /* 0x000000080b0b7824 */ /* 0x000fe200078e00ff */
[----:B------:R-:W-:Y:S01]  /*0eb0*/  SHF.R.U32.HI R248, RZ, 0x3, R248 ;  /* 0x00000003fff87819 */ /* 0x000fe200000116f8 */
[----:B------:R-:W-:Y:S01]  /*0ec0*/  IMAD R13, R19, c[0x0][0x198], RZ ;  /* 0x00006600130d7a24 */ /* 0x000fe200078e02ff */
[----:B------:R-:W-:Y:S01]  /*0ed0*/  SHF.R.S32.HI R89, RZ, 0x1f, R88 ;  /* 0x0000001fff597819 */ /* 0x000fe20000011458 */
[----:B------:R-:W-:Y:S01]  /*0ee0*/  UIMAD UR4, UR27, UR4, URZ ;  /* 0x000000041b0472a4 */ /* 0x000fe2000f8e023f */
[----:B------:R-:W-:Y:S01]  /*0ef0*/  LOP3.LUT R248, R3, R248, RZ, 0x3c, !PT ;  /* 0x000000f803f87212 */ /* 0x000fe200078e3cff */
[C---:B------:R-:W-:Y:S01]  /*0f00*/  IMAD R4, R18.reuse, c[0x0][0x19c], R13 ;  /* 0x0000670012047a24 */ /* 0x040fe200078e020d */
[----:B------:R-:W-:Y:S01]  /*0f10*/  SHF.R.S32.HI R3, RZ, 0x1f, R2 ;  /* 0x0000001fff037819 */ /* 0x000fe20000011402 */
[----:B------:R-:W-:Y:S01]  /*0f20*/  IMAD.WIDE.U32 R12, R18, c[0x0][0x1a0], R88 ;  /* 0x00006800120c7a25 */ /* 0x000fe200078e0058 */
[----:B------:R-:W-:Y:S01]  /*0f30*/  IADD3 R16, P0, R88, UR6, RZ ;  /* 0x0000000658107c10 */ /* 0x000fe2000ff1e0ff */
[----:B------:R-:W-:Y:S01]  /*0f40*/  ULDC.64 UR6, c[0x0][0x1b0] ;  /* 0x00006c0000067ab9 */ /* 0x000fe20000000a00 */
[----:B------:R-:W-:Y:S01]  /*0f50*/  LEA.HI R3, R3, R2, RZ, 0x3 ;  /* 0x0000000203037211 */ /* 0x000fe200078f18ff */
[----:B------:R-:W-:Y:S01]  /*0f60*/  UIMAD UR6, UR29, UR6, URZ ;  /* 0x000000061d0672a4 */ /* 0x000fe2000f8e023f */
[----:B------:R-:W-:Y:S01]  /*0f70*/  IADD3.X R17, R89, UR21, RZ, P0, !PT ;  /* 0x0000001559117c10 */ /* 0x000fe200087fe4ff */
[----:B------:R2:W-:Y:S01]  /*0f80*/  STL.64 [R1+0x10], R88 ;  /* 0x0000105801007387 */ /* 0x0005e20000100a00 */
[----:B------:R-:W-:Y:S01]  /*0f90*/  LOP3.LUT R5, R3, 0xfffffff8, RZ, 0xc0, !PT ;  /* 0xfffffff803057812 */ /* 0x000fe200078ec0ff */
[----:B------:R-:W-:Y:S01]  /*0fa0*/  UIMAD UR7, UR24, UR7, UR6 ;  /* 0x00000007180772a4 */ /* 0x000fe2000f8e0206 */
[----:B------:R-:W-:Y:S01]  /*0fb0*/  LOP3.LUT R248, R248, 0xfffffe00, R11, 0xf8, !PT ;  /* 0xfffffe00f8f87812 */ /* 0x000fe200078ef80b */
[----:B-1----:R-:W-:Y:S01]  /*0fc0*/  IMAD.WIDE.U32 R14, R14, c[0x0][0x1a8], R16 ;  /* 0x00006a000e0e7a25 */ /* 0x002fe200078e0010 */
[----:B------:R-:W-:Y:S01]  /*0fd0*/  IADD3 R12, P0, R12, UR30, RZ ;  /* 0x0000001e0c0c7c10 */ /* 0x000fe2000ff1e0ff */
[----:B------:R-:W-:Y:S01]  /*0fe0*/  UIADD3 UR6, -UR13, UR15, URZ ;  /* 0x0000000f0d067290 */ /* 0x000fe2000fffe13f */
[----:B------:R-:W-:Y:S01]  /*0ff0*/  LOP3.LUT R213, R213, 0xfffffffe, RZ, 0xc0, !PT ;  /* 0xfffffffed5d57812 */ /* 0x000fe200078ec0ff */
[----:B------:R-:W-:Y:S01]  /*1000*/  IMAD R11, R19, c[0x0][0x1a0], RZ ;  /* 0x00006800130b7a24 */ /* 0x000fe200078e02ff */
[----:B------:R-:W-:Y:S01]  /*1010*/  SHF.R.S32.HI R252, RZ, 0x1f, R0 ;  /* 0x0000001ffffc7819 */ /* 0x000fe20000011400 */
[----:B------:R-:W-:Y:S01]  /*1020*/  IMAD.WIDE.U32 R16, R18, c[0x0][0x198], R88 ;  /* 0x0000660012107a25 */ /* 0x000fe200078e0058 */
[----:B------:R-:W-:Y:S01]  /*1030*/  UIMAD UR4, UR11, UR5, UR4 ;  /* 0x000000050b0472a4 */ /* 0x000fe2000f8e0204 */
[----:B------:R-:W-:Y:S01]  /*1040*/  BSSY B0, `(.L_x_464) ;  /* 0x0000053000007945 */ /* 0x000fe20003800000 */
[----:B------:R-:W-:Y:S01]  /*1050*/  IADD3 R251, R88, 0x40, RZ ;  /* 0x0000004058fb7810 */ /* 0x000fe20007ffe0ff */
[----:B------:R-:W-:Y:S01]  /*1060*/  IMAD.IADD R5, R2, 0x1, -R5 ;  /* 0x0000000102057824 */ /* 0x000fe200078e0a05 */
[----:B------:R-:W-:Y:S01]  /*1070*/  IADD3 R16, P1, R16, UR26, RZ ;  /* 0x0000001a10107c10 */ /* 0x000fe2000ff3e0ff */
[----:B------:R-:W-:Y:S01]  /*1080*/  IMAD R2, R18, c[0x0][0x1a4], R11 ;  /* 0x0000690012027a24 */ /* 0x000fe200078e020b */
[----:B------:R-:W-:Y:S01]  /*1090*/  IADD3 R21, R15, UR4, RZ ;  /* 0x000000040f157c10 */ /* 0x000fe2000fffe0ff */
[----:B------:R-:W-:Y:S01]  /*10a0*/  IMAD.IADD R213, R10, 0x1, -R213 ;  /* 0x000000010ad57824 */ /* 0x000fe200078e0ad5 */
[----:B------:R-:W-:Y:S01]  /*10b0*/  IADD3.X R17, R17, UR25, R4, P1, !PT ;  /* 0x0000001911117c10 */ /* 0x000fe20008ffe404 */
[----:B------:R-:W-:Y:S01]  /*10c0*/  IMAD.SHL.U32 R3, R3, 0x40, RZ ;  /* 0x0000004003037824 */ /* 0x000fe200078e00ff */
[----:B------:R-:W-:Y:S01]  /*10d0*/  IADD3.X R13, R13, UR28, R2, P0, !PT ;  /* 0x0000001c0d0d7c10 */ /* 0x000fe200087fe402 */
[----:B------:R-:W-:Y:S01]  /*10e0*/  IMAD.U32 R2, RZ, RZ, UR24 ;  /* 0x00000018ff027e24 */ /* 0x000fe2000f8e00ff */
[----:B------:R-:W-:Y:S01]  /*10f0*/  LOP3.LUT P3, RZ, R5, 0x4, RZ, 0xc0, !PT ;  /* 0x0000000405ff7812 */ /* 0x000fe2000786c0ff */
[----:B------:R-:W-:Y:S01]  /*1100*/  IMAD.SHL.U32 R10, R213, 0x8, RZ ;  /* 0x00000008d50a7824 */ /* 0x000fe200078e00ff */
[----:B------:R-:W-:Y:S01]  /*1110*/  LOP3.LUT P2, RZ, R5, 0x2, RZ, 0xc0, !PT ;  /* 0x0000000205ff7812 */ /* 0x000fe2000784c0ff */
[----:B------:R-:W-:Y:S01]  /*1120*/  IMAD.WIDE.U32 R32, R2, c[0x0][0x1b0], R16 ;  /* 0x00006c0002207a25 */ /* 0x000fe200078e0010 */
[----:B------:R-:W-:-:S02]  /*1130*/  SHF.R.S32.HI R17, RZ, 0x5, R0 ;  /* 0x00000005ff117819 */ /* 0x000fc40000011400 */
[----:B------:R-:W-:Y:S01]  /*1140*/  ISETP.GE.AND P0, PT, R18, UR6, PT ;  /* 0x0000000612007c0c */ /* 0x000fe2000bf06270 */
[----:B------:R-:W-:Y:S01]  /*1150*/  IMAD.SHL.U32 R5, R5, 0x40, RZ ;  /* 0x0000004005057824 */ /* 0x000fe200078e00ff */
[----:B------:R-:W-:Y:S01]  /*1160*/  IADD3 R35, R33, UR7, RZ ;  /* 0x0000000721237c10 */ /* 0x000fe2000fffe0ff */
[----:B------:R2:W-:Y:S01]  /*1170*/  STL.64 [R1], R32 ;  /* 0x0000002001007387 */ /* 0x0005e20000100a00 */
[----:B------:R-:W-:Y:S01]  /*1180*/  LEA.HI R252, R252, R17, RZ, 0x2 ;  /* 0x00000011fcfc7211 */ /* 0x000fe200078f10ff */
[----:B------:R-:W-:Y:S01]  /*1190*/  IMAD.WIDE.U32 R226, R226, c[0x0][0x1b8], R12 ;  /* 0x00006e00e2e27a25 */ /* 0x000fe200078e000c */
[----:B------:R-:W-:Y:S01]  /*11a0*/  LOP3.LUT R5, R5, 0x1c0, RZ, 0xc0, !PT ;  /* 0x000001c005057812 */ /* 0x000fe200078ec0ff */
[----:B------:R2:W-:Y:S01]  /*11b0*/  STL [R1+0xc], R35 ;  /* 0x00000c2301007387 */ /* 0x0005e20000100800 */
[----:B------:R-:W-:Y:S01]  /*11c0*/  LOP3.LUT R252, R252, 0xffffffc, RZ, 0xc0, !PT ;  /* 0x0ffffffcfcfc7812 */ /* 0x000fe200078ec0ff */
[----:B------:R-:W-:Y:S01]  /*11d0*/  IMAD.MOV.U32 R0, RZ, RZ, 0x20 ;  /* 0x00000020ff007424 */ /* 0x000fe200078e00ff */
[----:B------:R-:W-:Y:S01]  /*11e0*/  LOP3.LUT R10, R5, 0x8, R10, 0xf8, !PT ;  /* 0x00000008050a7812 */ /* 0x000fe200078ef80a */
[----:B------:R-:W-:Y:S01]  /*11f0*/  IMAD.U32 R23, RZ, RZ, UR12 ;  /* 0x0000000cff177e24 */ /* 0x000fe2000f8e00ff */
[----:B------:R-:W-:Y:S01]  /*1200*/  SHF.R.U32.HI R5, RZ, 0x3, R5 ;  /* 0x00000003ff057819 */ /* 0x000fe20000011605 */
[----:B------:R-:W-:Y:S01]  /*1210*/  IMAD.IADD R252, R17, 0x1, -R252 ;  /* 0x0000000111fc7824 */ /* 0x000fe200078e0afc */
[----:B------:R-:W-:Y:S01]  /*1220*/  IADD3 R229, R227, UR20, RZ ;  /* 0x00000014e3e57c10 */ /* 0x000fe2000fffe0ff */
[----:B------:R-:W-:Y:S01]  /*1230*/  IMAD.WIDE R22, R23, 0x40, R18 ;  /* 0x0000004017167825 */ /* 0x000fe200078e0212 */
[----:B------:R-:W-:-:S02]  /*1240*/  LOP3.LUT R4, R10, R5, RZ, 0x3c, !PT ;  /* 0x000000050a047212 */ /* 0x000fc400078e3cff */
[----:B------:R-:W-:Y:S01]  /*1250*/  SHF.R.S32.HI R10, RZ, 0x1f, R9 ;  /* 0x0000001fff0a7819 */ /* 0x000fe20000011409 */
[----:B------:R-:W-:Y:S01]  /*1260*/  IMAD.MOV.U32 R5, RZ, RZ, 0x10 ;  /* 0x00000010ff057424 */ /* 0x000fe200078e00ff */
[----:B------:R-:W-:Y:S01]  /*1270*/  LOP3.LUT R4, R4, 0xfffffe00, R3, 0xf8, !PT ;  /* 0xfffffe0004047812 */ /* 0x000fe200078ef803 */
[----:B------:R-:W-:Y:S01]  /*1280*/  IMAD.SHL.U32 R248, R248, 0x2, RZ ;  /* 0x00000002f8f87824 */ /* 0x000fe200078e00ff */
[----:B------:R-:W-:Y:S02]  /*1290*/  LEA.HI R10, R10, R9, RZ, 0x2 ;  /* 0x000000090a0a7211 */ /* 0x000fe400078f10ff */
[C---:B------:R-:W-:Y:S02]  /*12a0*/  IADD3 R250, R88.reuse, 0x80, RZ ;  /* 0x0000008058fa7810 */ /* 0x040fe40007ffe0ff */
[----:B------:R-:W-:Y:S02]  /*12b0*/  SHF.R.S32.HI R13, RZ, 0x2, R10 ;  /* 0x00000002ff0d7819 */ /* 0x000fe4000001140a */
[----:B------:R-:W-:-:S02]  /*12c0*/  IADD3 R249, R88, 0xc0, RZ ;  /* 0x000000c058f97810 */ /* 0x000fc40007ffe0ff */
[----:B------:R-:W-:Y:S01]  /*12d0*/  SEL R5, R5, 0xfffffff0, !P2 ;  /* 0xfffffff005057807 */ /* 0x000fe20005000000 */
[----:B------:R-:W-:Y:S01]  /*12e0*/  IMAD R252, R252, 0x10, R13 ;  /* 0x00000010fcfc7824 */ /* 0x000fe200078e020d */
[----:B------:R-:W-:Y:S01]  /*12f0*/  SEL R3, R0, 0xffffffe0, !P3 ;  /* 0xffffffe000037807 */ /* 0x000fe20005800000 */
[----:B------:R-:W-:Y:S05]  /*1300*/  @P0 BRA `(.L_x_465) ;  /* 0x0000026000000947 */ /* 0x000fea0003800000 */
[----:B--2---:R-:W-:Y:S01]  /*1310*/  ISETP.GE.AND P6, PT, R88, c[0x0][0x220], PT ;  /* 0x0000880058007a0c */ /* 0x004fe20003fc6270 */
        /* <DEDUP_REMOVED lines=37> */
.L_x_465:
[----:B--2---:R-:W-:Y:S05]  /*1570*/  BSYNC B0 ;  /* 0x0000000000007941 */ /* 0x004fea0003800000 */
.L_x_464:
[----:B------:R-:W-:Y:S01]  /*1580*/  LOP3.LUT R10, R10, 0x7ffffffc, RZ, 0xc0, !PT ;  /* 0x7ffffffc0a0a7812 */ /* 0x000fe200078ec0ff */
[----:B------:R-:W-:Y:S01]  /*1590*/  ULEA UR4, UR8, UR22, 0x6 ;  /* 0x0000001608047291 */ /* 0x000fe2000f8e303f */
[----:B------:R-:W-:Y:S01]  /*15a0*/  IADD3 R11, R18, 0x10, RZ ;  /* 0x00000010120b7810 */ /* 0x000fe20007ffe0ff */
[----:B------:R-:W-:Y:S02]  /*15b0*/  BSSY B0, `(.L_x_466) ;  /* 0x0000034000007945 */ /* 0x000fe40003800000 */
[----:B------:R-:W-:Y:S01]  /*15c0*/  IMAD.IADD R9, R9, 0x1, -R10 ;  /* 0x0000000109097824 */ /* 0x000fe200078e0a0a */
[----:B------:R-:W-:Y:S01]  /*15d0*/  ISETP.GE.AND P1, PT, R11, UR6, PT ;  /* 0x000000060b007c0c */ /* 0x000fe2000bf26270 */
[----:B------:R-:W-:Y:S02]  /*15e0*/  UIADD3 UR4, UR4, -0x40, URZ ;  /* 0xffffffc004047890 */ /* 0x000fe4000fffe03f */
[----:B------:R-:W-:-:S04]  /*15f0*/  IMAD.SHL.U32 R9, R9, 0x2, RZ ;  /* 0x0000000209097824 */ /* 0x000fc800078e00ff */
[----:B------:R-:W-:Y:S02]  /*1600*/  IMAD R2, R252, c[0x0][0x228], R9 ;  /* 0x00008a00fc027a24 */ /* 0x000fe400078e0209 */
[----:B------:R-:W-:-:S03]  /*1610*/  IMAD.U32 R231, RZ, RZ, UR4 ;  /* 0x00000004ffe77e24 */ /* 0x000fc6000f8e00ff */
[----:B------:R-:W-:Y:S02]  /*1620*/  IADD3 R242, P0, R2, UR4, RZ ;  /* 0x0000000402f27c10 */ /* 0x000fe4000ff1e0ff */
[----:B------:R-:W-:-:S04]  /*1630*/  SHF.R.S32.HI R2, RZ, 0x1f, R2 ;  /* 0x0000001fff027819 */ /* 0x000fc80000011402 */
[----:B------:R-:W-:Y:S01]  /*1640*/  LEA.HI.X.SX32 R231, R231, R2, 0x1, P0 ;  /* 0x00000002e7e77211 */ /* 0x000fe200000f0eff */
        /* <DEDUP_REMOVED lines=12> */
[C---:B-1----:R-:W-:Y:S01]  /*1710*/  @!P5 LEA R26, P6, R24.reuse, c[0x0][0x160], 0x1 ;  /* 0x00005800181ada11 */ /* 0x042fe200078c08ff */
        /* <DEDUP_REMOVED lines=29> */
.L_x_467:
[----:B------:R-:W-:Y:S05]  /*18f0*/  BSYNC B0 ;  /* 0x0000000000007941 */ /* 0x000fea0003800000 */
.L_x_466:
[----:B------:R-:W-:Y:S01]  /*1900*/  IADD3 R10, R18, 0x20, RZ ;  /* 0x00000020120a7810 */ /* 0x000fe20007ffe0ff */
        /* <DEDUP_REMOVED lines=44> */
.L_x_469:
[----:B------:R-:W-:Y:S05]  /*1bd0*/  BSYNC B0 ;  /* 0x0000000000007941 */ /* 0x000fea0003800000 */
.L_x_468:
        /* <DEDUP_REMOVED lines=48> */
.L_x_471:
[----:B------:R-:W-:Y:S05]  /*1ee0*/  BSYNC B0 ;  /* 0x0000000000007941 */ /* 0x000fea0003800000 */
.L_x_470:
        /* <DEDUP_REMOVED lines=11> */
[----:B------:R-:W-:Y:S01]  /*1fa0*/  IMAD.WIDE.U32 R20, R2, UR22, R86 ;  /* 0x0000001602147c25 */ /* 0x000fe2000f8e0056 */
[----:B------:R-:W-:-:S06]  /*1fb0*/  UIMAD UR5, UR21, UR29, UR5 ;  /* 0x0000001d150572a4 */ /* 0x000fcc000f8e0205 */
[----:B--2---:R-:W-:-:S05]  /*1fc0*/  IADD3 R23, R21, UR5, RZ ;  /* 0x0000000515177c10 */ /* 0x004fca000fffe0ff */
        /* <DEDUP_REMOVED lines=34> */
.L_x_473:
[----:B------:R-:W-:Y:S05]  /*21f0*/  BSYNC B0 ;  /* 0x0000000000007941 */ /* 0x000fea0003800000 */
.L_x_472:
        /* <DEDUP_REMOVED lines=41> */
.L_x_475:
[----:B------:R-:W-:Y:S05]  /*2490*/  BSYNC B0 ;  /* 0x0000000000007941 */ /* 0x000fea0003800000 */
.L_x_474:
[----:B------:R-:W-:Y:S01]  /*24a0*/  ISETP.GE.AND P0, PT, R10, UR23, PT ;  /* 0x000000170a007c0c */ /* 0x000fe2000bf06270 */
[----:B------:R-:W-:-:S12]  /*24b0*/  BSSY B0, `(.L_x_476) ;  /* 0x0000027000007945 */ /* 0x000fd80003800000 */
[----:B------:R-:W-:Y:S05]  /*24c0*/  @P0 BRA `(.L_x_477) ;  /* 0x0000025000000947 */ /* 0x000fea0003800000 */
[----:B------:R-:W-:Y:S01]  /*24d0*/  ISETP.GE.AND P5, PT, R88, c[0x0][0x220], PT ;  /* 0x0000880058007a0c */ /* 0x000fe20003fa6270 */
[----:B------:R-:W-:Y:S01]  /*24e0*/  IMAD.MOV.U32 R12, RZ, RZ, c[0x0][0x198] ;  /* 0x00006600ff0c7624 */ /* 0x000fe200078e00ff */
[----:B------:R-:W-:Y:S01]  /*24f0*/  ISETP.GE.AND P4, PT, R251, c[0x0][0x220], PT ;  /* 0x00008800fb007a0c */ /* 0x000fe20003f86270 */
[----:B-12---:R-:W-:Y:S01]  /*2500*/  IMAD.MOV.U32 R15, RZ, RZ, c[0x0][0x19c] ;  /* 0x00006700ff0f7624 */ /* 0x006fe200078e00ff */
        /* <DEDUP_REMOVED lines=33> */
.L_x_477:
[----:B------:R-:W-:Y:S05]  /*2720*/  BSYNC B0 ;  /* 0x0000000000007941 */ /* 0x000fea0003800000 */
.L_x_476:
[----:B------:R-:W-:Y:S01]  /*2730*/  ISETP.GE.AND P0, PT, R9, UR23, PT ;  /* 0x0000001709007c0c */ /* 0x000fe2000bf06270 */
[----:B------:R-:W-:Y:S01]  /*2740*/  ULDC.64 UR4, c[0x0][0x1a0] ;  /* 0x0000680000047ab9 */ /* 0x000fe20000000a00 */
[----:B------:R-:W-:Y:S01]  /*2750*/  BSSY B0, `(.L_x_478) ;  /* 0x000002b000007945 */ /* 0x000fe20003800000 */
[----:B------:R-:W-:Y:S02]  /*2760*/  USHF.L.U64.HI UR11, UR4, UR11, UR5 ;  /* 0x0000000b040b7299 */ /* 0x000fe40008010205 */
[----:B------:R-:W-:-:S08]  /*2770*/  USHF.L.U32 UR20, UR4, 0x6, URZ ;  /* 0x0000000604147899 */ /* 0x000fd0000800063f */
        /* <DEDUP_REMOVED lines=14> */
[C---:B--2---:R-:W-:Y:S02]  /*2860*/  @!P2 LEA R14, P1, R22.reuse, c[0x0][0x168], 0x1 ;  /* 0x00005a00160eaa11 */ /* 0x044fe400078208ff */
        /* <DEDUP_REMOVED lines=25> */
.L_x_479:
[----:B------:R-:W-:Y:S05]  /*2a00*/  BSYNC B0 ;  /* 0x0000000000007941 */ /* 0x000fea0003800000 */
.L_x_478:
[----:B------:R-:W0:Y:S01]  /*2a10*/  LDGDEPBAR ;  /* 0x00000000000079af */ /* 0x000e220000000000 */
[----:B------:R-:W-:Y:S01]  /*2a20*/  ISETP.GE.AND P0, PT, R18, UR23, PT ;  /* 0x0000001712007c0c */ /* 0x000fe2000bf06270 */
[----:B------:R-:W-:Y:S01]  /*2a30*/  UIMAD UR5, UR11, UR22, URZ ;  /* 0x000000160b0572a4 */ /* 0x000fe2000f8e023f */
[----:B------:R-:W-:Y:S01]  /*2a40*/  LEA R12, R17, UR13, 0x4 ;  /* 0x0000000d110c7c11 */ /* 0x000fe2000f8e20ff */
[----:B-12-4-:R-:W-:Y:S01]  /*2a50*/  IMAD.U32 R15, RZ, RZ, UR22 ;  /* 0x00000016ff0f7e24 */ /* 0x016fe2000f8e00ff */
[----:B------:R-:W-:Y:S01]  /*2a60*/  MOV R84, UR14 ;  /* 0x0000000e00547c02 */ /* 0x000fe20008000f00 */
[----:B------:R-:W-:Y:S01]  /*2a70*/  IMAD.MOV.U32 R228, RZ, RZ, R226 ;  /* 0x000000ffffe47224 */ /* 0x000fe200078e00e2 */
[----:B------:R-:W-:Y:S01]  /*2a80*/  UIMAD UR21, UR21, UR20, UR5 ;  /* 0x00000014151572a4 */ /* 0x000fe2000f8e0205 */
[----:B------:R-:W-:Y:S01]  /*2a90*/  IADD3 R13, R12, 0x1, R13 ;  /* 0x000000010c0d7810 */ /* 0x000fe20007ffe00d */
[----:B------:R-:W-:Y:S01]  /*2aa0*/  IMAD.U32 R224, RZ, RZ, UR12 ;  /* 0x0000000cffe07e24 */ /* 0x000fe2000f8e00ff */
[----:B------:R-:W-:Y:S01]  /*2ab0*/  UIADD3 UR13, UR19, 0x646e171e, URZ ;  /* 0x646e171e130d7890 */ /* 0x000fe2000fffe03f */
[----:B------:R-:W-:Y:S01]  /*2ac0*/  IMAD.WIDE.U32 R14, R15, UR20, R228 ;  /* 0x000000140f0e7c25 */ /* 0x000fe2000f8e00e4 */
[----:B------:R-:W-:Y:S01]  /*2ad0*/  IADD3 R84, R84, -UR15, R13 ;  /* 0x8000000f54547c10 */ /* 0x000fe2000fffe00d */
[----:B------:R-:W-:Y:S02]  /*2ae0*/  BSSY B0, `(.L_x_480) ;  /* 0x0000030000007945 */ /* 0x000fe40003800000 */
[----:B------:R-:W-:Y:S01]  /*2af0*/  IMAD.SHL.U32 R7, R7, 0x2, RZ ;  /* 0x0000000207077824 */ /* 0x000fe200078e00ff */
[----:B------:R-:W-:Y:S01]  /*2b00*/  IADD3 R84, R84, c[0x0][0x2e8], RZ ;  /* 0x0000ba0054547a10 */ /* 0x000fe20007ffe0ff */
[----:B------:R-:W-:-:S02]  /*2b10*/  IMAD R214, R17, 0x400, R4 ;  /* 0x0000040011d67824 */ /* 0x000fc400078e0204 */
[----:B------:R-:W-:Y:S01]  /*2b20*/  IMAD R224, R224, 0x4, R17 ;  /* 0x00000004e0e07824 */ /* 0x000fe200078e0211 */
[----:B------:R-:W-:Y:S02]  /*2b30*/  IADD3 R17, R15, UR21, RZ ;  /* 0x000000150f117c10 */ /* 0x000fe4000fffe0ff */
[----:B------:R-:W-:Y:S01]  /*2b40*/  LOP3.LUT R7, R7, 0x6, RZ, 0xc0, !PT ;  /* 0x0000000607077812 */ /* 0x000fe200078ec0ff */
[----:B------:R-:W-:-:S04]  /*2b50*/  DEPBAR.LE SB0, 0x0 ;  /* 0x000080000000791a */ /* 0x000fc80000000000 */
[----:B------:R-:W-:Y:S01]  /*2b60*/  BAR.SYNC.DEFER_BLOCKING 0x0 ;  /* 0x0000000000007b1d */ /* 0x000fe20000010000 */
[----:B------:R-:W-:-:S05]  /*2b70*/  SHF.L.U32 R214, R214, 0x1, RZ ;  /* 0x00000001d6d67819 */ /* 0x000fca00000006ff */
        /* <DEDUP_REMOVED lines=38> */
.L_x_481:
[----:B------:R-:W-:Y:S05]  /*2de0*/  BSYNC B0 ;  /* 0x0000000000007941 */ /* 0x000fea0003800000 */
.L_x_480:
        /* <DEDUP_REMOVED lines=45> */
.L_x_483:
[----:B------:R-:W-:Y:S05]  /*30c0*/  BSYNC B0 ;  /* 0x0000000000007941 */ /* 0x000fea0003800000 */
.L_x_482:
        /* <DEDUP_REMOVED lines=44> */
.L_x_485:
[----:B------:R-:W-:Y:S05]  /*3390*/  BSYNC B0 ;  /* 0x0000000000007941 */ /* 0x000fea0003800000 */
.L_x_484:
[----:B------:R-:W-:Y:S01]  /*33a0*/  ISETP.GE.AND P0, PT, R9, UR23, PT ;  /* 0x0000001709007c0c */ /* 0x000fe2000bf06270 */
[C---:B------:R-:W-:Y:S01]  /*33b0*/  IMAD.SHL.U32 R9, R8.reuse, 0x40, RZ ;  /* 0x0000004008097824 */ /* 0x040fe200078e00ff */
[----:B------:R-:W-:Y:S01]  /*33c0*/  LOP3.LUT P1, RZ, R8, 0x4, RZ, 0xc0, !PT ;  /* 0x0000000408ff7812 */ /* 0x000fe2000782c0ff */
[----:B------:R-:W-:Y:S01]  /*33d0*/  IMAD.SHL.U32 R18, R18, 0x8, RZ ;  /* 0x0000000812127824 */ /* 0x000fe200078e00ff */
[----:B------:R-:W-:Y:S02]  /*33e0*/  BSSY B0, `(.L_x_486) ;  /* 0x0000033000007945 */ /* 0x000fe40003800000 */
[----:B------:R-:W-:Y:S02]  /*33f0*/  LOP3.LUT R9, R9, 0x1c0, RZ, 0xc0, !PT ;  /* 0x000001c009097812 */ /* 0x000fe400078ec0ff */
[----:B------:R-:W-:Y:S02]  /*3400*/  SEL R0, R0, 0xffffffe0, !P1 ;  /* 0xffffffe000007807 */ /* 0x000fe40004800000 */
[----:B------:R-:W-:-:S02]  /*3410*/  LOP3.LUT R18, R9, 0x8, R18, 0xf8, !PT ;  /* 0x0000000809127812 */ /* 0x000fc400078ef812 */
[----:B------:R-:W-:Y:S01]  /*3420*/  SHF.R.U32.HI R9, RZ, 0x3, R9 ;  /* 0x00000003ff097819 */ /* 0x000fe20000011609 */
[----:B------:R1:W-:Y:S03]  /*3430*/  @P0 STS.128 [R248+0x11800], RZ ;  /* 0x011800fff8000388 */ /* 0x0003e60000000c00 */
[----:B------:R-:W-:Y:S01]  /*3440*/  LOP3.LUT R18, R18, R9, RZ, 0x3c, !PT ;  /* 0x0000000912127212 */ /* 0x000fe200078e3cff */
[----:B------:R1:W-:Y:S04]  /*3450*/  @P0 STS.128 [R248+0x13800], RZ ;  /* 0x013800fff8000388 */ /* 0x0003e80000000c00 */
[----:B------:R1:W-:Y:S01]  /*3460*/  @P0 STS.128 [R248+0x15800], RZ ;  /* 0x015800fff8000388 */ /* 0x0003e20000000c00 */
[----:B------:R-:W-:-:S03]  /*3470*/  IMAD R213, R213, 0x200, R18 ;  /* 0x00000200d5d57824 */ /* 0x000fc600078e0212 */
        /* <DEDUP_REMOVED lines=14> */
[C---:B--2---:R-:W-:Y:S02]  /*3560*/  @!P4 LEA R12, P3, R16.reuse, c[0x0][0x170], 0x1 ;  /* 0x00005c00100cca11 */ /* 0x044fe400078608ff */
        /* <DEDUP_REMOVED lines=26> */
.L_x_487:
[----:B------:R-:W-:Y:S05]  /*3710*/  BSYNC B0 ;  /* 0x0000000000007941 */ /* 0x000fea0003800000 */
.L_x_486:
[----:B------:R-:W-:Y:S01]  /*3720*/  IMAD.SHL.U32 R213, R213, 0x2, RZ ;  /* 0x00000002d5d57824 */ /* 0x000fe200078e00ff */
[----:B------:R-:W-:Y:S01]  /*3730*/  LDSM.16.M88.4 R16, [R214] ;  /* 0x00000000d610783b */ /* 0x000fe20000000200 */
[----:B------:R-:W-:Y:S01]  /*3740*/  LOP3.LUT P0, RZ, R8, 0x2, RZ, 0xc0, !PT ;  /* 0x0000000208ff7812 */ /* 0x000fe2000780c0ff */
[--C-:B------:R-:W-:Y:S01]  /*3750*/  IMAD R212, R5, 0x2, R214.reuse ;  /* 0x0000000205d47824 */ /* 0x100fe200078e02d6 */
[----:B------:R-:W-:Y:S01]  /*3760*/  IADD3 R165, R84, 0x8, RZ ;  /* 0x0000000854a57810 */ /* 0x000fe20007ffe0ff */
[----:B------:R-:W5:Y:S01]  /*3770*/  LDSM.16.M88.4 R28, [R213+0x8000] ;  /* 0x00800000d51c783b */ /* 0x000f620000000200 */
[----:B------:R-:W-:Y:S01]  /*3780*/  IADD3 R8, R213, 0x8000, RZ ;  /* 0x00008000d5087810 */ /* 0x000fe20007ffe0ff */
[----:B------:R-:W-:Y:S01]  /*3790*/  IMAD R210, R3, 0x2, R214 ;  /* 0x0000000203d27824 */ /* 0x000fe200078e02d6 */
[----:B------:R-:W-:Y:S01]  /*37a0*/  IADD3 R211, R213, 0x8020, RZ ;  /* 0x00008020d5d37810 */ /* 0x000fe20007ffe0ff */
[----:B--2---:R-:W2:Y:S01]  /*37b0*/  LDSM.16.M88.4 R20, [R213+0x8800] ;  /* 0x00880000d514783b */ /* 0x004ea20000000200 */
[----:B------:R-:W-:Y:S01]  /*37c0*/  IMAD R207, R0, 0x2, R213 ;  /* 0x0000000200cf7824 */ /* 0x000fe200078e02d5 */
[----:B------:R-:W-:Y:S01]  /*37d0*/  IMNMX R232, R84, UR14, PT ;  /* 0x0000000e54e87c17 */ /* 0x000fe2000b800200 */
[----:B------:R-:W-:Y:S01]  /*37e0*/  IMAD R209, R3, 0x2, R212 ;  /* 0x0000000203d17824 */ /* 0x000fe200078e02d4 */
[----:B------:R-:W1:Y:S01]  /*37f0*/  LDSM.16.M88.4 R64, [R213+0x9000] ;  /* 0x00900000d540783b */ /* 0x000e620000000200 */
[----:B------:R-:W-:Y:S01]  /*3800*/  IMNMX R165, R165, UR14, PT ;  /* 0x0000000ea5a57c17 */ /* 0x000fe2000b800200 */
[----:B------:R-:W-:Y:S01]  /*3810*/  UISETP.GE.AND UP0, UPT, UR8, 0x2, UPT ;  /* 0x000000020800788c */ /* 0x000fe2000bf06270 */
[----:B------:R-:W-:Y:S01]  /*3820*/  @P0 IADD3 R211, R8, -0x20, RZ ;  /* 0xffffffe008d30810 */ /* 0x000fe20007ffe0ff */
[----:B------:R-:W3:Y:S03]  /*3830*/  LDSM.16.M88.4 R44, [R213+0x9800] ;  /* 0x00980000d52c783b */ /* 0x000ee60000000200 */
[C---:B------:R-:W-:Y:S01]  /*3840*/  IADD3 R203, R211.reuse, 0x800, RZ ;  /* 0x00000800d3cb7810 */ /* 0x040fe20007ffe0ff */
[----:B-1----:R-:W-:Y:S01]  /*3850*/  LDSM.16.M88.4 R8, [R212] ;  /* 0x00000000d408783b */ /* 0x002fe20000000200 */
[----:B------:R-:W-:Y:S01]  /*3860*/  IMAD R200, R0, 0x2, R211 ;  /* 0x0000000200c87824 */ /* 0x000fe200078e02d3 */
[C---:B------:R-:W-:Y:S01]  /*3870*/  IADD3 R202, R211.reuse, 0x1000, RZ ;  /* 0x00001000d3ca7810 */ /* 0x040fe20007ffe0ff */
[----:B------:R-:W-:Y:S01]  /*3880*/  IMAD.U32 R0, RZ, RZ, UR22 ;  /* 0x00000016ff007e24 */ /* 0x000fe2000f8e00ff */
[----:B------:R-:W1:Y:S01]  /*3890*/  LDSM.16.M88.4 R40, [R211] ;  /* 0x00000000d328783b */ /* 0x000e620000000200 */
[----:B------:R-:W-:-:S02]  /*38a0*/  IADD3 R201, R211, 0x1800, RZ ;  /* 0x00001800d3c97810 */ /* 0x000fc40007ffe0ff */
[----:B------:R-:W-:Y:S01]  /*38b0*/  IMAD R0, R0, 0x40, R7 ;  /* 0x0000004000007824 */ /* 0x000fe200078e0207 */
[----:B------:R-:W4:Y:S01]  /*38c0*/  LDSM.16.M88.4 R36, [R211+0x800] ;  /* 0x00080000d324783b */ /* 0x000f220000000200 */
[C---:B------:R-:W-:Y:S02]  /*38d0*/  IADD3 R199, R211.reuse, 0x2000, RZ ;  /* 0x00002000d3c77810 */ /* 0x040fe40007ffe0ff */
[C---:B------:R-:W-:Y:S01]  /*38e0*/  IADD3 R198, R211.reuse, 0x2800, RZ ;  /* 0x00002800d3c67810 */ /* 0x040fe20007ffe0ff */
[----:B------:R-:W1:Y:S01]  /*38f0*/  LDSM.16.M88.4 R12, [R211+0x1000] ;  /* 0x00100000d30c783b */ /* 0x000e620000000200 */
[----:B------:R-:W-:Y:S02]  /*3900*/  IADD3 R7, R0, 0x1, RZ ;  /* 0x0000000100077810 */ /* 0x000fe40007ffe0ff */
[----:B------:R-:W-:Y:S01]  /*3910*/  IADD3 R197, R211, 0x3000, RZ ;  /* 0x00003000d3c57810 */ /* 0x000fe20007ffe0ff */
[----:B------:R-:W1:Y:S01]  /*3920*/  LDSM.16.M88.4 R52, [R211+0x1800] ;  /* 0x00180000d334783b */ /* 0x000e620000000200 */
[----:B------:R-:W-:-:S02]  /*3930*/  ISETP.GE.AND P5, PT, R7, R232, PT ;  /* 0x000000e80700720c */ /* 0x000fc40003fa6270 */
[-C--:B------:R-:W-:Y:S01]  /*3940*/  ISETP.GE.AND P3, PT, R7, R165.reuse, PT ;  /* 0x000000a50700720c */ /* 0x080fe20003f66270 */
[----:B------:R-:W-:Y:S01]  /*3950*/  LDSM.16.M88.4 R56, [R210] ;  /* 0x00000000d238783b */ /* 0x000fe20000000200 */
[C---:B------:R-:W-:Y:S02]  /*3960*/  IADD3 R7, R0.reuse, 0x9, RZ ;  /* 0x0000000900077810 */ /* 0x040fe40007ffe0ff */
[----:B------:R-:W-:Y:S01]  /*3970*/  IADD3 R196, R211, 0x3800, RZ ;  /* 0x00003800d3c47810 */ /* 0x000fe20007ffe0ff */
[----:B-----5:R-:W-:Y:S01]  /*3980*/  HMMA.16816.F32.BF16 R32, R16, R28, RZ ;  /* 0x0000001c1020723c */ /* 0x020fe200000418ff */
[----:B------:R-:W5:Y:S01]  /*3990*/  LDSM.16.M88.4 R48, [R207+0x8000] ;  /* 0x00800000cf30783b */ /* 0x000f620000000200 */
[C---:B------:R-:W-:Y:S02]  /*39a0*/  ISETP.GE.AND P6, PT, R7.reuse, R232, PT ;  /* 0x000000e80700720c */ /* 0x040fe40003fc6270 */
[----:B------:R-:W-:Y:S01]  /*39b0*/  ISETP.GE.AND P2, PT, R7, R165, PT ;  /* 0x000000a50700720c */ /* 0x000fe20003f46270 */
[----:B------:R-:W-:Y:S01]  /*39c0*/  LDSM.16.M88.4 R80, [R209] ;  /* 0x00000000d150783b */ /* 0x000fe20000000200 */
[----:B------:R-:W-:-:S02]  /*39d0*/  IADD3 R7, R0, 0x11, RZ ;  /* 0x0000001100077810 */ /* 0x000fc40007ffe0ff */
[C---:B------:R-:W-:Y:S01]  /*39e0*/  HMMA.16816.F32.BF16 R28, R16.reuse, R30, RZ ;  /* 0x0000001e101c723c */ /* 0x040fe200000418ff */
[----:B------:R-:W-:Y:S01]  /*39f0*/  LDSM.16.M88.4 R76, [R200+0x1000] ;  /* 0x00100000c84c783b */ /* 0x000fe20000000200 */
[C---:B------:R-:W-:Y:S02]  /*3a00*/  IADD3 R195, R211.reuse, 0x4000, RZ ;  /* 0x00004000d3c37810 */ /* 0x040fe40007ffe0ff */
[C---:B------:R-:W-:Y:S01]  /*3a10*/  IADD3 R194, R211.reuse, 0x4800, RZ ;  /* 0x00004800d3c27810 */ /* 0x040fe20007ffe0ff */
[----:B------:R-:W-:Y:S01]  /*3a20*/  LDSM.16.M88.4 R72, [R200+0x1800] ;  /* 0x00180000c848783b */ /* 0x000fe20000000200 */
[C---:B------:R-:W-:Y:S02]  /*3a30*/  IADD3 R193, R211.reuse, 0x5000, RZ ;  /* 0x00005000d3c17810 */ /* 0x040fe40007ffe0ff */
[----:B--2---:R-:W-:Y:S01]  /*3a40*/  HMMA.16816.F32.BF16 R24, R16, R20, RZ ;  /* 0x000000141018723c */ /* 0x004fe200000418ff */
[----:B------:R-:W0:Y:S01]  /*3a50*/  LDGDEPBAR ;  /* 0x00000000000079af */ /* 0x000e220000000000 */
[----:B------:R-:W-:-:S02]  /*3a60*/  IADD3 R192, R211, 0x5800, RZ ;  /* 0x00005800d3c07810 */ /* 0x000fc40007ffe0ff */
[C---:B------:R-:W-:Y:S02]  /*3a70*/  IADD3 R191, R211.reuse, 0x6000, RZ ;  /* 0x00006000d3bf7810 */ /* 0x040fe40007ffe0ff */
[C---:B------:R-:W-:Y:S02]  /*3a80*/  IADD3 R190, R211.reuse, 0x6800, RZ ;  /* 0x00006800d3be7810 */ /* 0x040fe40007ffe0ff */
[----:B------:R-:W-:Y:S01]  /*3a90*/  HMMA.16816.F32.BF16 R20, R16, R22, RZ ;  /* 0x000000161014723c */ /* 0x000fe200000418ff */
[C---:B------:R-:W-:Y:S02]  /*3aa0*/  IADD3 R189, R211.reuse, 0x7000, RZ ;  /* 0x00007000d3bd7810 */ /* 0x040fe40007ffe0ff */
[----:B------:R-:W-:-:S05]  /*3ab0*/  IADD3 R188, R211, 0x7800, RZ ;  /* 0x00007800d3bc7810 */ /* 0x000fca0007ffe0ff */
[C---:B------:R-:W-:Y:S08]  /*3ac0*/  HMMA.16816.F32.BF16 R68, R16.reuse, R64, RZ ;  /* 0x000000401044723c */ /* 0x040ff000000418ff */
[C---:B------:R-:W-:Y:S08]  /*3ad0*/  HMMA.16816.F32.BF16 R64, R16.reuse, R66, RZ ;  /* 0x000000421040723c */ /* 0x040ff000000418ff */
[C---:B---3--:R-:W-:Y:S08]  /*3ae0*/  HMMA.16816.F32.BF16 R60, R16.reuse, R44, RZ ;  /* 0x0000002c103c723c */ /* 0x048ff000000418ff */
[----:B------:R-:W-:Y:S01]  /*3af0*/  HMMA.16816.F32.BF16 R16, R16, R46, RZ ;  /* 0x0000002e1010723c */ /* 0x000fe200000418ff */
[----:B------:R-:W2:Y:S07]  /*3b00*/  LDSM.16.M88.4 R44, [R207+0x8800] ;  /* 0x00880000cf2c783b */ /* 0x000eae0000000200 */
[C---:B-1----:R-:W-:Y:S08]  /*3b10*/  HMMA.16816.F32.BF16 R32, R8.reuse, R40, R32 ;  /* 0x000000280820723c */ /* 0x042ff00000041820 */
[C---:B------:R-:W-:Y:S01]  /*3b20*/  HMMA.16816.F32.BF16 R28, R8.reuse, R42, R28 ;  /* 0x0000002a081c723c */ /* 0x040fe2000004181c */
[----:B------:R-:W1:Y:S07]  /*3b30*/  LDSM.16.M88.4 R40, [R207+0x9000] ;  /* 0x00900000cf28783b */ /* 0x000e6e0000000200 */
[C---:B----4-:R-:W-:Y:S08]  /*3b40*/  HMMA.16816.F32.BF16 R24, R8.reuse, R36, R24 ;  /* 0x000000240818723c */ /* 0x050ff00000041818 */
[C---:B------:R-:W-:Y:S01]  /*3b50*/  HMMA.16816.F32.BF16 R20, R8.reuse, R38, R20 ;  /* 0x000000260814723c */ /* 0x040fe20000041814 */
[----:B------:R-:W3:Y:S07]  /*3b60*/  LDSM.16.M88.4 R36, [R207+0x9800] ;  /* 0x00980000cf24783b */ /* 0x000eee0000000200 */
[C---:B------:R-:W-:Y:S08]  /*3b70*/  HMMA.16816.F32.BF16 R68, R8.reuse, R12, R68 ;  /* 0x0000000c0844723c */ /* 0x040ff00000041844 */
[C---:B------:R-:W-:Y:S01]  /*3b80*/  HMMA.16816.F32.BF16 R64, R8.reuse, R14, R64 ;  /* 0x0000000e0840723c */ /* 0x040fe20000041840 */
[----:B------:R-:W4:Y:S07]  /*3b90*/  LDSM.16.M88.4 R12, [R200] ;  /* 0x00000000c80c783b */ /* 0x000f2e0000000200 */
[C---:B------:R-:W-:Y:S08]  /*3ba0*/  HMMA.16816.F32.BF16 R60, R8.reuse, R52, R60 ;  /* 0x00000034083c723c */ /* 0x040ff0000004183c */
[----:B------:R-:W-:Y:S01]  /*3bb0*/  HMMA.16816.F32.BF16 R16, R8, R54, R16 ;  /* 0x000000360810723c */ /* 0x000fe20000041810 */
[----:B------:R-:W3:Y:S04]  /*3bc0*/  LDSM.16.M88.4 R8, [R200+0x800] ;  /* 0x00080000c808783b */ /* 0x000ee80000000200 */
[----:B------:R-:W-:Y:S03]  /*3bd0*/  LDSM.16.M88.4 R52, [R214+0x2000] ;  /* 0x00200000d634783b */ /* 0x000fe60000000200 */
[C---:B-----5:R-:W-:Y:S08]  /*3be0*/  HMMA.16816.F32.BF16 R32, R56.reuse, R48, R32 ;  /* 0x000000303820723c */ /* 0x060ff00000041820 */
[C---:B------:R-:W-:Y:S01]  /*3bf0*/  HMMA.16816.F32.BF16 R28, R56.reuse, R50, R28 ;  /* 0x00000032381c723c */ /* 0x040fe2000004181c */
[----:B------:R-:W5:Y:S07]  /*3c00*/  LDSM.16.M88.4 R48, [R213+0xa000] ;  /* 0x00a00000d530783b */ /* 0x000f6e0000000200 */
[C---:B--2---:R-:W-:Y:S08]  /*3c10*/  HMMA.16816.F32.BF16 R24, R56.reuse, R44, R24 ;  /* 0x0000002c3818723c */ /* 0x044ff00000041818 */
[C---:B------:R-:W-:Y:S01]  /*3c20*/  HMMA.16816.F32.BF16 R20, R56.reuse, R46, R20 ;  /* 0x0000002e3814723c */ /* 0x040fe20000041814 */
[----:B------:R-:W2:Y:S07]  /*3c30*/  LDSM.16.M88.4 R44, [R213+0xa800] ;  /* 0x00a80000d52c783b */ /* 0x000eae0000000200 */
[C---:B-1----:R-:W-:Y:S08]  /*3c40*/  HMMA.16816.F32.BF16 R68, R56.reuse, R40, R68 ;  /* 0x000000283844723c */ /* 0x042ff00000041844 */
[C---:B------:R-:W-:Y:S01]  /*3c50*/  HMMA.16816.F32.BF16 R64, R56.reuse, R42, R64 ;  /* 0x0000002a3840723c */ /* 0x040fe20000041840 */
[----:B------:R-:W1:Y:S07]  /*3c60*/  LDSM.16.M88.4 R40, [R213+0xb000] ;  /* 0x00b00000d528783b */ /* 0x000e6e0000000200 */
[C---:B---3--:R-:W-:Y:S08]  /*3c70*/  HMMA.16816.F32.BF16 R60, R56.reuse, R36, R60 ;  /* 0x00000024383c723c */ /* 0x048ff0000004183c */
[----:B------:R-:W-:Y:S01]  /*3c80*/  HMMA.16816.F32.BF16 R56, R56, R38, R16 ;  /* 0x000000263838723c */ /* 0x000fe20000041810 */
[----:B------:R-:W3:Y:S04]  /*3c90*/  LDSM.16.M88.4 R36, [R213+0xb800] ;  /* 0x00b80000d524783b */ /* 0x000ee80000000200 */
[----:B------:R-:W-:Y:S03]  /*3ca0*/  LDSM.16.M88.4 R16, [R212+0x2000] ;  /* 0x00200000d410783b */ /* 0x000fe60000000200 */
[C---:B----4-:R-:W-:Y:S08]  /*3cb0*/  HMMA.16816.F32.BF16 R32, R80.reuse, R12, R32 ;  /* 0x0000000c5020723c */ /* 0x050ff00000041820 */
[C---:B------:R-:W-:Y:S01]  /*3cc0*/  HMMA.16816.F32.BF16 R28, R80.reuse, R14, R28 ;  /* 0x0000000e501c723c */ /* 0x040fe2000004181c */
[----:B------:R-:W4:Y:S07]  /*3cd0*/  LDSM.16.M88.4 R12, [R211+0x2000] ;  /* 0x00200000d30c783b */ /* 0x000f2e0000000200 */
[C---:B------:R-:W-:Y:S08]  /*3ce0*/  HMMA.16816.F32.BF16 R24, R80.reuse, R8, R24 ;  /* 0x000000085018723c */ /* 0x040ff00000041818 */
[C---:B------:R-:W-:Y:S01]  /*3cf0*/  HMMA.16816.F32.BF16 R20, R80.reuse, R10, R20 ;  /* 0x0000000a5014723c */ /* 0x040fe20000041814 */
[----:B------:R-:W1:Y:S07]  /*3d00*/  LDSM.16.M88.4 R8, [R211+0x2800] ;  /* 0x00280000d308783b */ /* 0x000e6e0000000200 */
[C---:B------:R-:W-:Y:S08]  /*3d10*/  HMMA.16816.F32.BF16 R68, R80.reuse, R76, R68 ;  /* 0x0000004c5044723c */ /* 0x040ff00000041844 */
[C---:B------:R-:W-:Y:S08]  /*3d20*/  HMMA.16816.F32.BF16 R64, R80.reuse, R78, R64 ;  /* 0x0000004e5040723c */ /* 0x040ff00000041840 */
[C---:B------:R-:W-:Y:S08]  /*3d30*/  HMMA.16816.F32.BF16 R60, R80.reuse, R72, R60 ;  /* 0x00000048503c723c */ /* 0x040ff0000004183c */
[----:B------:R-:W-:Y:S01]  /*3d40*/  HMMA.16816.F32.BF16 R56, R80, R74, R56 ;  /* 0x0000004a5038723c */ /* 0x000fe20000041838 */
[----:B------:R-:W-:Y:S07]  /*3d50*/  LDSM.16.M88.4 R72, [R207+0xb800] ;  /* 0x00b80000cf48783b */ /* 0x000fee0000000200 */
[C---:B-----5:R-:W-:Y:S08]  /*3d60*/  HMMA.16816.F32.BF16 R32, R52.reuse, R48, R32 ;  /* 0x000000303420723c */ /* 0x060ff00000041820 */
[C---:B------:R-:W-:Y:S01]  /*3d70*/  HMMA.16816.F32.BF16 R28, R52.reuse, R50, R28 ;  /* 0x00000032341c723c */ /* 0x040fe2000004181c */
[----:B------:R-:W-:Y:S07]  /*3d80*/  LDSM.16.M88.4 R48, [R211+0x3800] ;  /* 0x00380000d330783b */ /* 0x000fee0000000200 */
[C---:B--2---:R-:W-:Y:S08]  /*3d90*/  HMMA.16816.F32.BF16 R24, R52.reuse, R44, R24 ;  /* 0x0000002c3418723c */ /* 0x044ff00000041818 */
        /* <DEDUP_REMOVED lines=8> */
[----:B------:R-:W-:Y:S03]  /*3e20*/  LDSM.16.M88.4 R52, [R209+0x2000] ;  /* 0x00200000d134783b */ /* 0x000fe60000000200 */
[C---:B----4-:R-:W-:Y:S08]  /*3e30*/  HMMA.16816.F32.BF16 R32, R16.reuse, R12, R32 ;  /* 0x0000000c1020723c */ /* 0x050ff00000041820 */
        /* <DEDUP_REMOVED lines=10> */
[----:B------:R-:W4:Y:S04]  /*3ee0*/  LDSM.16.M88.4 R16, [R200+0x2800] ;  /* 0x00280000c810783b */ /* 0x000f280000000200 */
[----:B------:R-:W-:Y:S03]  /*3ef0*/  LDSM.16.M88.4 R48, [R212+0x4000] ;  /* 0x00400000d430783b */ /* 0x000fe60000000200 */
        /* <DEDUP_REMOVED lines=11> */
[----:B------:R-:W5:Y:S07]  /*3fb0*/  LDSM.16.M88.4 R36, [R213+0xc000] ;  /* 0x00c00000d524783b */ /* 0x000f6e0000000200 */
        /* <DEDUP_REMOVED lines=23> */
[----:B------:R-:W-:Y:S01]  /*4130*/  HMMA.16816.F32.BF16 R56, R40, R14, R56 ;  /* 0x0000000e2838723c */ /* 0x000fe20000041838 */
[----:B------:R-:W-:Y:S04]  /*4140*/  LDSM.16.M88.4 R40, [R210+0x4000] ;  /* 0x00400000d228783b */ /* 0x000fe80000000200 */
[----:B------:R-:W1:Y:S03]  /*4150*/  LDSM.16.M88.4 R12, [R207+0xc000] ;  /* 0x00c00000cf0c783b */ /* 0x000e660000000200 */
[C---:B---3--:R-:W-:Y:S08]  /*4160*/  HMMA.16816.F32.BF16 R32, R48.reuse, R8, R32 ;  /* 0x000000083020723c */ /* 0x048ff00000041820 */
[C---:B------:R-:W-:Y:S01]  /*4170*/  HMMA.16816.F32.BF16 R28, R48.reuse, R10, R28 ;  /* 0x0000000a301c723c */ /* 0x040fe2000004181c */
[----:B------:R-:W3:Y:S07]  /*4180*/  LDSM.16.M88.4 R8, [R207+0xc800] ;  /* 0x00c80000cf08783b */ /* 0x000eee0000000200 */
[C---:B-----5:R-:W-:Y:S08]  /*4190*/  HMMA.16816.F32.BF16 R24, R48.reuse, R36, R24 ;  /* 0x000000243018723c */ /* 0x060ff00000041818 */
[C---:B------:R-:W-:Y:S01]  /*41a0*/  HMMA.16816.F32.BF16 R20, R48.reuse, R38, R20 ;  /* 0x000000263014723c */ /* 0x040fe20000041814 */
[----:B------:R-:W5:Y:S07]  /*41b0*/  LDSM.16.M88.4 R36, [R207+0xd000] ;  /* 0x00d00000cf24783b */ /* 0x000f6e0000000200 */
[C---:B--2---:R-:W-:Y:S08]  /*41c0*/  HMMA.16816.F32.BF16 R68, R48.reuse, R44, R68 ;  /* 0x0000002c3044723c */ /* 0x044ff00000041844 */
[C---:B------:R-:W-:Y:S01]  /*41d0*/  HMMA.16816.F32.BF16 R64, R48.reuse, R46, R64 ;  /* 0x0000002e3040723c */ /* 0x040fe20000041840 */
[----:B------:R-:W2:Y:S07]  /*41e0*/  LDSM.16.M88.4 R44, [R207+0xd800] ;  /* 0x00d80000cf2c783b */ /* 0x000eae0000000200 */
[C---:B----4-:R-:W-:Y:S01]  /*41f0*/  HMMA.16816.F32.BF16 R72, R48.reuse, R16, R60 ;  /* 0x000000103048723c */ /* 0x050fe2000004183c */
[----:B------:R-:W4:Y:S07]  /*4200*/  LDSM.16.M88.4 R60, [R209+0x4000] ;  /* 0x00400000d13c783b */ /* 0x000f2e0000000200 */
[----:B------:R-:W-:Y:S01]  /*4210*/  HMMA.16816.F32.BF16 R56, R48, R18, R56 ;  /* 0x000000123038723c */ /* 0x000fe20000041838 */
[----:B------:R-:W2:Y:S04]  /*4220*/  LDSM.16.M88.4 R16, [R200+0x4800] ;  /* 0x00480000c810783b */ /* 0x000ea80000000200 */
[----:B------:R-:W-:Y:S03]  /*4230*/  LDSM.16.M88.4 R48, [R213+0xf000] ;  /* 0x00f00000d530783b */ /* 0x000fe60000000200 */
[C---:B-1----:R-:W-:Y:S08]  /*4240*/  HMMA.16816.F32.BF16 R32, R40.reuse, R12, R32 ;  /* 0x0000000c2820723c */ /* 0x042ff00000041820 */
[C---:B------:R-:W-:Y:S01]  /*4250*/  HMMA.16816.F32.BF16 R28, R40.reuse, R14, R28 ;  /* 0x0000000e281c723c */ /* 0x040fe2000004181c */
[----:B------:R-:W-:Y:S07]  /*4260*/  LDSM.16.M88.4 R12, [R200+0x5000] ;  /* 0x00500000c80c783b */ /* 0x000fee0000000200 */
[C---:B---3--:R-:W-:Y:S08]  /*4270*/  HMMA.16816.F32.BF16 R24, R40.reuse, R8, R24 ;  /* 0x000000082818723c */ /* 0x048ff00000041818 */
[C---:B------:R-:W-:Y:S01]  /*4280*/  HMMA.16816.F32.BF16 R20, R40.reuse, R10, R20 ;  /* 0x0000000a2814723c */ /* 0x040fe20000041814 */
[----:B------:R-:W-:Y:S07]  /*4290*/  LDSM.16.M88.4 R8, [R213+0xe000] ;  /* 0x00e00000d508783b */ /* 0x000fee0000000200 */
[C---:B-----5:R-:W-:Y:S08]  /*42a0*/  HMMA.16816.F32.BF16 R68, R40.reuse, R36, R68 ;  /* 0x000000242844723c */ /* 0x060ff00000041844 */
[C---:B------:R-:W-:Y:S01]  /*42b0*/  HMMA.16816.F32.BF16 R64, R40.reuse, R38, R64 ;  /* 0x000000262840723c */ /* 0x040fe20000041840 */
[----:B------:R-:W1:Y:S07]  /*42c0*/  LDSM.16.M88.4 R36, [R214+0x6000] ;  /* 0x00600000d624783b */ /* 0x000e6e0000000200 */
[C---:B--2---:R-:W-:Y:S08]  /*42d0*/  HMMA.16816.F32.BF16 R72, R40.reuse, R44, R72 ;  /* 0x0000002c2848723c */ /* 0x044ff00000041848 */
[----:B------:R-:W-:Y:S01]  /*42e0*/  HMMA.16816.F32.BF16 R56, R40, R46, R56 ;  /* 0x0000002e2838723c */ /* 0x000fe20000041838 */
[----:B------:R-:W2:Y:S04]  /*42f0*/  LDSM.16.M88.4 R40, [R200+0x5800] ;  /* 0x00580000c828783b */ /* 0x000ea80000000200 */
[----:B------:R-:W3:Y:S03]  /*4300*/  LDSM.16.M88.4 R44, [R213+0xe800] ;  /* 0x00e80000d52c783b */ /* 0x000ee60000000200 */
[C---:B----4-:R-:W-:Y:S08]  /*4310*/  HMMA.16816.F32.BF16 R32, R60.reuse, R52, R32 ;  /* 0x000000343c20723c */ /* 0x050ff00000041820 */
[C---:B------:R-:W-:Y:S01]  /*4320*/  HMMA.16816.F32.BF16 R28, R60.reuse, R54, R28 ;  /* 0x000000363c1c723c */ /* 0x040fe2000004181c */
[----:B------:R-:W-:Y:S07]  /*4330*/  LDSM.16.M88.4 R52, [R211+0x7000] ;  /* 0x00700000d334783b */ /* 0x000fee0000000200 */
[C---:B------:R-:W-:Y:S08]  /*4340*/  HMMA.16816.F32.BF16 R24, R60.reuse, R16, R24 ;  /* 0x000000103c18723c */ /* 0x040ff00000041818 */
[----:B------:R-:W-:Y:S01]  /*4350*/  HMMA.16816.F32.BF16 R20, R60, R18, R20 ;  /* 0x000000123c14723c */ /* 0x000fe20000041814 */
[----:B------:R-:W4:Y:S07]  /*4360*/  LDSM.16.M88.4 R16, [R213+0xf800] ;  /* 0x00f80000d510783b */ /* 0x000f2e0000000200 */
[----:B-1----:R-:W-:Y:S08]  /*4370*/  HMMA.16816.F32.BF16 R32, R36, R8, R32 ;  /* 0x000000082420723c */ /* 0x002ff00000041820 */
[C---:B--2---:R-:W-:Y:S08]  /*4380*/  HMMA.16816.F32.BF16 R72, R60.reuse, R40, R72 ;  /* 0x000000283c48723c */ /* 0x044ff00000041848 */
[----:B------:R-:W-:Y:S01]  /*4390*/  HMMA.16816.F32.BF16 R56, R60, R42, R56 ;  /* 0x0000002a3c38723c */ /* 0x000fe20000041838 */
[----:B------:R-:W-:Y:S07]  /*43a0*/  LDSM.16.M88.4 R40, [R212+0x6000] ;  /* 0x00600000d428783b */ /* 0x000fee0000000200 */
[----:B------:R-:W-:Y:S01]  /*43b0*/  HMMA.16816.F32.BF16 R28, R36, R10, R28 ;  /* 0x0000000a241c723c */ /* 0x000fe2000004181c */
[----:B------:R-:W1:Y:S07]  /*43c0*/  LDSM.16.M88.4 R8, [R211+0x6800] ;  /* 0x00680000d308783b */ /* 0x000e6e0000000200 */
[C---:B------:R-:W-:Y:S08]  /*43d0*/  HMMA.16816.F32.BF16 R68, R60.reuse, R12, R68 ;  /* 0x0000000c3c44723c */ /* 0x040ff00000041844 */
[----:B------:R-:W-:Y:S01]  /*43e0*/  HMMA.16816.F32.BF16 R64, R60, R14, R64 ;  /* 0x0000000e3c40723c */ /* 0x000fe20000041840 */
[----:B------:R-:W2:Y:S04]  /*43f0*/  LDSM.16.M88.4 R12, [R211+0x6000] ;  /* 0x00600000d30c783b */ /* 0x000ea80000000200 */
[----:B------:R-:W-:Y:S03]  /*4400*/  LDSM.16.M88.4 R60, [R210+0x6000] ;  /* 0x00600000d23c783b */ /* 0x000fe60000000200 */
        /* <DEDUP_REMOVED lines=17> */
[C---:B---3--:R-:W-:Y:S01]  /*4520*/  HMMA.16816.F32.BF16 R76, R40.reuse, R44, R72 ;  /* 0x0000002c284c723c */ /* 0x048fe20000041848 */
[----:B------:R-:W3:Y:S07]  /*4530*/  LDSM.16.M88.4 R72, [R200+0x6800] ;  /* 0x00680000c848783b */ /* 0x000eee0000000200 */
[C---:B------:R-:W-:Y:S01]  /*4540*/  HMMA.16816.F32.BF16 R64, R40.reuse, R54, R64 ;  /* 0x000000362840723c */ /* 0x040fe20000041840 */
[----:B------:R-:W2:Y:S07]  /*4550*/  LDSM.16.M88.4 R52, [R207+0xf800] ;  /* 0x00f80000cf34783b */ /* 0x000eae0000000200 */
[----:B------:R-:W-:Y:S01]  /*4560*/  HMMA.16816.F32.BF16 R56, R40, R46, R56 ;  /* 0x0000002e2838723c */ /* 0x000fe20000041838 */
[----:B------:R-:W2:Y:S07]  /*4570*/  LDSM.16.M88.4 R40, [R200+0x7000] ;  /* 0x00700000c828783b */ /* 0x000eae0000000200 */
[C---:B-----5:R-:W-:Y:S08]  /*4580*/  HMMA.16816.F32.BF16 R28, R60.reuse, R50, R28 ;  /* 0x000000323c1c723c */ /* 0x060ff0000004181c */
[C---:B----4-:R-:W-:Y:S07]  /*4590*/  HMMA.16816.F32.BF16 R24, R60.reuse, R16, R24 ;  /* 0x000000103c18723c */ /* 0x050fee0000041818 */
[C---:B------:R-:W-:Y:S01]  /*45a0*/  IADD3 R16, R0.reuse, 0x10, RZ ;  /* 0x0000001000107810 */ /* 0x040fe20007ffe0ff */
[----:B------:R-:W-:Y:S01]  /*45b0*/  HMMA.16816.F32.BF16 R20, R60, R18, R20 ;  /* 0x000000123c14723c */ /* 0x000fe20000041814 */
[----:B------:R-:W-:-:S02]  /*45c0*/  IADD3 R17, R0, 0x20, RZ ;  /* 0x0000002000117810 */ /* 0x000fc40007ffe0ff */
[----:B------:R-:W-:-:S05]  /*45d0*/  ISETP.GE.AND P0, PT, R16, R232, PT ;  /* 0x000000e81000720c */ /* 0x000fca0003f06270 */
[C---:B-1----:R-:W-:Y:S07]  /*45e0*/  HMMA.16816.F32.BF16 R68, R60.reuse, R8, R68 ;  /* 0x000000083c44723c */ /* 0x042fee0000041844 */
[----:B------:R-:W-:Y:S01]  /*45f0*/  IADD3 R8, R0, 0x8, RZ ;  /* 0x0000000800087810 */ /* 0x000fe20007ffe0ff */
[----:B------:R-:W-:Y:S03]  /*4600*/  HMMA.16816.F32.BF16 R64, R60, R10, R64 ;  /* 0x0000000a3c40723c */ /* 0x000fe60000041840 */
[----:B------:R-:W-:-:S02]  /*4610*/  ISETP.GE.AND P1, PT, R8, R232, PT ;  /* 0x000000e80800720c */ /* 0x000fc40003f26270 */
[----:B------:R-:W-:Y:S02]  /*4620*/  ISETP.GE.AND P4, PT, R8, R165, PT ;  /* 0x000000a50800720c */ /* 0x000fe40003f86270 */
[----:B------:R-:W1:Y:S01]  /*4630*/  LDSM.16.M88.4 R8, [R200+0x7800] ;  /* 0x00780000c808783b */ /* 0x000e620000000200 */
[----:B------:R-:W-:Y:S01]  /*4640*/  HMMA.16816.F32.BF16 R32, R60, R48, R32 ;  /* 0x000000303c20723c */ /* 0x000fe20000041820 */
[----:B------:R-:W-:-:S07]  /*4650*/  DEPBAR.LE SB0, 0x0 ;  /* 0x000080000000791a */ /* 0x000fce0000000000 */
[C---:B--2---:R-:W-:Y:S08]  /*4660*/  HMMA.16816.F32.BF16 R28, R12.reuse, R38, R28 ;  /* 0x000000260c1c723c */ /* 0x044ff0000004181c */
[----:B---3--:R-:W-:Y:S08]  /*4670*/  HMMA.16816.F32.BF16 R24, R12, R72, R24 ;  /* 0x000000480c18723c */ /* 0x008ff00000041818 */
[----:B------:R-:W-:Y:S08]  /*4680*/  HMMA.16816.F32.BF16 R56, R60, R54, R56 ;  /* 0x000000363c38723c */ /* 0x000ff00000041838 */
[----:B------:R-:W-:Y:S01]  /*4690*/  HMMA.16816.F32.BF16 R20, R12, R74, R20 ;  /* 0x0000004a0c14723c */ /* 0x000fe20000041814 */
[----:B------:R-:W-:-:S02]  /*46a0*/  FSEL R44, R28, -INF , !P1 ;  /* 0xff8000001c2c7808 */ /* 0x000fc40004800000 */
[----:B------:R-:W-:Y:S02]  /*46b0*/  ISETP.GE.AND P1, PT, R16, R165, PT ;  /* 0x000000a51000720c */ /* 0x000fe40003f26270 */
[----:B------:R-:W-:Y:S02]  /*46c0*/  IADD3 R16, R0, 0x18, RZ ;  /* 0x0000001800107810 */ /* 0x000fe40007ffe0ff */
[----:B------:R-:W-:Y:S01]  /*46d0*/  FSEL R31, R31, -INF , !P2 ;  /* 0xff8000001f1f7808 */ /* 0x000fe20005000000 */
[----:B------:R-:W-:Y:S01]  /*46e0*/  HMMA.16816.F32.BF16 R68, R12, R40, R68 ;  /* 0x000000280c44723c */ /* 0x000fe20000041844 */
[----:B------:R-:W-:Y:S02]  /*46f0*/  ISETP.GE.AND P2, PT, R16, R232, PT ;  /* 0x000000e81000720c */ /* 0x000fe40003f46270 */
[----:B------:R-:W-:Y:S02]  /*4700*/  FSEL R28, R24, -INF , !P0 ;  /* 0xff800000181c7808 */ /* 0x000fe40004000000 */
[----:B------:R-:W-:-:S02]  /*4710*/  FSEL R19, R26, -INF , !P1 ;  /* 0xff8000001a137808 */ /* 0x000fc40004800000 */
[----:B------:R-:W-:Y:S01]  /*4720*/  FSEL R41, R30, -INF , !P4 ;  /* 0xff8000001e297808 */ /* 0x000fe20006000000 */
[----:B------:R-:W-:Y:S01]  /*4730*/  HMMA.16816.F32.BF16 R76, R60, R52, R76 ;  /* 0x000000343c4c723c */ /* 0x000fe2000004184c */
[----:B------:R-:W-:Y:S01]  /*4740*/  FSEL R30, R29, -INF , !P6 ;  /* 0xff8000001d1e7808 */ /* 0x000fe20007000000 */
[----:B------:R-:W-:Y:S01]  /*4750*/  BAR.SYNC.DEFER_BLOCKING 0x0 ;  /* 0x0000000000007b1d */ /* 0x000fe20000010000 */
[C---:B------:R-:W-:Y:S02]  /*4760*/  ISETP.GE.AND P4, PT, R7.reuse, R232, PT ;  /* 0x000000e80700720c */ /* 0x040fe40003f86270 */
[----:B------:R-:W-:Y:S02]  /*4770*/  ISETP.GE.AND P6, PT, R7, R165, PT ;  /* 0x000000a50700720c */ /* 0x000fe40003fc6270 */
[----:B------:R-:W-:Y:S01]  /*4780*/  IADD3 R7, R0, 0x19, RZ ;  /* 0x0000001900077810 */ /* 0x000fe20007ffe0ff */
[----:B------:R-:W-:Y:S01]  /*4790*/  HMMA.16816.F32.BF16 R64, R12, R42, R64 ;  /* 0x0000002a0c40723c */ /* 0x000fe20000041840 */
[----:B------:R-:W-:-:S02]  /*47a0*/  FSEL R24, R25, -INF , !P4 ;  /* 0xff80000019187808 */ /* 0x000fc40006000000 */
[-C--:B------:R-:W-:Y:S02]  /*47b0*/  ISETP.GE.AND P0, PT, R16, R165.reuse, PT ;  /* 0x000000a51000720c */ /* 0x080fe40003f06270 */
[CC--:B------:R-:W-:Y:S02]  /*47c0*/  ISETP.GE.AND P1, PT, R7.reuse, R232.reuse, PT ;  /* 0x000000e80700720c */ /* 0x0c0fe40003f26270 */
[----:B------:R-:W-:Y:S01]  /*47d0*/  ISETP.GE.AND P4, PT, R7, R165, PT ;  /* 0x000000a50700720c */ /* 0x000fe20003f86270 */
[----:B------:R-:W-:Y:S01]  /*47e0*/  HMMA.16816.F32.BF16 R36, R12, R36, R32 ;  /* 0x000000240c24723c */ /* 0x000fe20000041820 */
[----:B------:R-:W-:Y:S02]  /*47f0*/  FSEL R27, R27, -INF , !P6 ;  /* 0xff8000001b1b7808 */ /* 0x000fe40007000000 */
[----:B------:R-:W-:Y:S02]  /*4800*/  IADD3 R7, R0, 0x21, RZ ;  /* 0x0000002100077810 */ /* 0x000fe40007ffe0ff */
[----:B------:R-:W-:-:S02]  /*4810*/  ISETP.GE.AND P6, PT, R17, R232, PT ;  /* 0x000000e81100720c */ /* 0x000fc40003fc6270 */
[----:B------:R-:W-:Y:S01]  /*4820*/  FSEL R16, R20, -INF , !P2 ;  /* 0xff80000014107808 */ /* 0x000fe20005000000 */
[C---:B-1----:R-:W-:Y:S01]  /*4830*/  HMMA.16816.F32.BF16 R56, R12.reuse, R10, R56 ;  /* 0x0000000a0c38723c */ /* 0x042fe20000041838 */
[----:B------:R-:W-:Y:S02]  /*4840*/  ISETP.GE.AND P2, PT, R17, R165, PT ;  /* 0x000000a51100720c */ /* 0x000fe40003f46270 */
[----:B------:R-:W-:Y:S02]  /*4850*/  IADD3 R20, R0, 0x28, RZ ;  /* 0x0000002800147810 */ /* 0x000fe40007ffe0ff */
[----:B------:R-:W-:Y:S02]  /*4860*/  FSEL R17, R22, -INF , !P0 ;  /* 0xff80000016117808 */ /* 0x000fe40004000000 */
[----:B------:R-:W-:Y:S01]  /*4870*/  FSEL R18, R21, -INF , !P1 ;  /* 0xff80000015127808 */ /* 0x000fe20004800000 */
[----:B------:R-:W-:Y:S01]  /*4880*/  HMMA.16816.F32.BF16 R76, R12, R8, R76 ;  /* 0x000000080c4c723c */ /* 0x000fe2000004184c */
[----:B------:R-:W-:-:S02]  /*4890*/  ISETP.GE.AND P0, PT, R7, R232, PT ;  /* 0x000000e80700720c */ /* 0x000fc40003f06270 */
[-C--:B------:R-:W-:Y:S02]  /*48a0*/  ISETP.GE.AND P1, PT, R7, R165.reuse, PT ;  /* 0x000000a50700720c */ /* 0x080fe40003f26270 */
[----:B------:R-:W-:Y:S02]  /*48b0*/  FSEL R7, R23, -INF , !P4 ;  /* 0xff80000017077808 */ /* 0x000fe40006000000 */
[----:B------:R-:W-:Y:S02]  /*48c0*/  FSEL R98, R68, -INF , !P6 ;  /* 0xff80000044627808 */ /* 0x000fe40007000000 */
[C---:B------:R-:W-:Y:S02]  /*48d0*/  ISETP.GE.AND P4, PT, R20.reuse, R232, PT ;  /* 0x000000e81400720c */ /* 0x040fe40003f86270 */
[----:B------:R-:W-:Y:S02]  /*48e0*/  ISETP.GE.AND P6, PT, R20, R165, PT ;  /* 0x000000a51400720c */ /* 0x000fe40003fc6270 */
[----:B------:R-:W-:-:S02]  /*48f0*/  IADD3 R20, R0, 0x29, RZ ;  /* 0x0000002900147810 */ /* 0x000fc40007ffe0ff */
[----:B------:R-:W-:Y:S02]  /*4900*/  FSEL R32, R69, -INF , !P0 ;  /* 0xff80000045207808 */ /* 0x000fe40004000000 */
[----:B------:R-:W-:Y:S02]  /*4910*/  IADD3 R8, R0, 0x30, RZ ;  /* 0x0000003000087810 */ /* 0x000fe40007ffe0ff */
[----:B------:R-:W-:Y:S02]  /*4920*/  ISETP.GE.AND P0, PT, R20, R165, PT ;  /* 0x000000a51400720c */ /* 0x000fe40003f06270 */
[----:B------:R-:W-:Y:S02]  /*4930*/  FSEL R97, R71, -INF , !P1 ;  /* 0xff80000047617808 */ /* 0x000fe40004800000 */
[----:B------:R-:W-:Y:S02]  /*4940*/  FSEL R96, R64, -INF , !P4 ;  /* 0xff80000040607808 */ /* 0x000fe40006000000 */
[----:B------:R-:W-:-:S02]  /*4950*/  ISETP.GE.AND P1, PT, R8, R232, PT ;  /* 0x000000e80800720c */ /* 0x000fc40003f26270 */
[----:B------:R-:W-:Y:S02]  /*4960*/  ISETP.GE.AND P4, PT, R8, R165, PT ;  /* 0x000000a50800720c */ /* 0x000fe40003f86270 */
[----:B------:R-:W-:Y:S02]  /*4970*/  FSEL R99, R67, -INF , !P0 ;  /* 0xff80000043637808 */ /* 0x000fe40004000000 */
[----:B------:R-:W-:Y:S02]  /*4980*/  FSEL R39, R39, -INF , !P3 ;  /* 0xff80000027277808 */ /* 0x000fe40005800000 */
[C---:B------:R-:W-:Y:S02]  /*4990*/  IADD3 R9, R0.reuse, 0x31, RZ ;  /* 0x0000003100097810 */ /* 0x040fe40007ffe0ff */
[C---:B------:R-:W-:Y:S02]  /*49a0*/  ISETP.GE.AND P0, PT, R0.reuse, R232, PT ;  /* 0x000000e80000720c */ /* 0x040fe40003f06270 */
[----:B------:R-:W-:-:S02]  /*49b0*/  IADD3 R8, R0, 0x38, RZ ;  /* 0x0000003800087810 */ /* 0x000fc40007ffe0ff */
[CC--:B------:R-:W-:Y:S02]  /*49c0*/  ISETP.GE.AND P3, PT, R0.reuse, R165.reuse, PT ;  /* 0x000000a50000720c */ /* 0x0c0fe40003f66270 */
[----:B------:R-:W-:Y:S02]  /*49d0*/  IADD3 R0, R0, 0x39, RZ ;  /* 0x0000003900007810 */ /* 0x000fe40007ffe0ff */
[----:B------:R-:W-:Y:S02]  /*49e0*/  FSEL R36, R36, -INF , !P0 ;  /* 0xff80000024247808 */ /* 0x000fe40004000000 */
[----:B------:R-:W-:Y:S02]  /*49f0*/  ISETP.GE.AND P0, PT, R0, R165, PT ;  /* 0x000000a50000720c */ /* 0x000fe40003f06270 */
[----:B------:R-:W-:Y:S02]  /*4a00*/  FSEL R101, R70, -INF , !P2 ;  /* 0xff80000046657808 */ /* 0x000fe40005000000 */
[----:B------:R-:W-:-:S02]  /*4a10*/  FSEL R117, R59, -INF , !P0 ;  /* 0xff8000003b757808 */ /* 0x000fc40004000000 */
[----:B------:R-:W-:Y:S02]  /*4a20*/  PLOP3.LUT P0, PT, PT, PT, UP0, 0x80, 0x0 ;  /* 0x000000000000781c */ /* 0x000fe40003f0f008 */
[----:B------:R-:W-:Y:S02]  /*4a30*/  ISETP.GE.AND P2, PT, R20, R232, PT ;  /* 0x000000e81400720c */ /* 0x000fe40003f46270 */
[----:B------:R-:W-:Y:S02]  /*4a40*/  FSEL R95, R66, -INF , !P6 ;  /* 0xff800000425f7808 */ /* 0x000fe40007000000 */
[----:B------:R-:W-:Y:S02]  /*4a50*/  FSEL R94, R65, -INF , !P2 ;  /* 0xff800000415e7808 */ /* 0x000fe40005000000 */
[----:B------:R-:W-:Y:S02]  /*4a60*/  FSEL R10, R37, -INF , !P5 ;  /* 0xff800000250a7808 */ /* 0x000fe40006800000 */
[----:B------:R-:W-:-:S02]  /*4a70*/  FSEL R92, R76, -INF , !P1 ;  /* 0xff8000004c5c7808 */ /* 0x000fc40004800000 */
[----:B------:R-:W-:Y:S02]  /*4a80*/  FSEL R93, R78, -INF , !P4 ;  /* 0xff8000004e5d7808 */ /* 0x000fe40006000000 */
[CC--:B------:R-:W-:Y:S02]  /*4a90*/  ISETP.GE.AND P6, PT, R9.reuse, R232.reuse, PT ;  /* 0x000000e80900720c */ /* 0x0c0fe40003fc6270 */
[-C--:B------:R-:W-:Y:S02]  /*4aa0*/  ISETP.GE.AND P2, PT, R9, R165.reuse, PT ;  /* 0x000000a50900720c */ /* 0x080fe40003f46270 */
[CC--:B------:R-:W-:Y:S02]  /*4ab0*/  ISETP.GE.AND P5, PT, R8.reuse, R232.reuse, PT ;  /* 0x000000e80800720c */ /* 0x0c0fe40003fa6270 */
[----:B------:R-:W-:Y:S02]  /*4ac0*/  ISETP.GE.AND P1, PT, R8, R165, PT ;  /* 0x000000a50800720c */ /* 0x000fe40003f26270 */
        /* <DEDUP_REMOVED lines=38> */
[C---:B------:R-:W-:Y:S02]  /*4d30*/  @!P6 LEA R14, P1, R11.reuse, c[0x0][0x168], 0x1 ;  /* 0x00005a000b0eea11 */ /* 0x040fe400078208ff */
[----:B------:R-:W-:Y:S01]  /*4d40*/  IADD3.X R2, R2, UR7, RZ, P2, !PT ;  /* 0x0000000702027c10 */ /* 0x000fe200097fe4ff */
[----:B------:R1:W-:Y:S01]  /*4d50*/  @P4 STS.128 [R248+0xc000], RZ ;  /* 0x00c000fff8004388 */ /* 0x0003e20000000c00 */
[----:B------:R-:W-:-:S02]  /*4d60*/  @!P5 LEA R12, P2, R11, c[0x0][0x168], 0x1 ;  /* 0x00005a000b0cda11 */ /* 0x000fc400078408ff */
[C-C-:B------:R-:W-:Y:S01]  /*4d70*/  @!P6 LEA.HI.X R15, R11.reuse, c[0x0][0x16c], R2.reuse, 0x1, P1 ;  /* 0x00005b000b0fea11 */ /* 0x140fe200008f0c02 */
[----:B------:R-:W-:Y:S01]  /*4d80*/  @!PT LDS RZ, [RZ] ;  /* 0x00000000fffff984 */ /* 0x000fe20000000800 */
[----:B------:R-:W-:Y:S01]  /*4d90*/  @!PT LDS RZ, [RZ] ;  /* 0x00000000fffff984 */ /* 0x000fe20000000800 */
[----:B------:R-:W-:Y:S01]  /*4da0*/  @!PT LDS RZ, [RZ] ;  /* 0x00000000fffff984 */ /* 0x000fe20000000800 */
[----:B------:R4:W-:Y:S01]  /*4db0*/  @!P4 LDGSTS.E.BYPASS.LTC128B.128 [R248+0xc000], [R8.64+0x100] ;  /* 0x0c00010008f8cfae */ /* 0x0009e2000b901d50 */
[C---:B------:R-:W-:Y:S02]  /*4dc0*/  @!P4 LEA R46, P1, R11.reuse, c[0x0][0x168], 0x1 ;  /* 0x00005a000b2eca11 */ /* 0x040fe400078208ff */
[C-C-:B------:R-:W-:Y:S01]  /*4dd0*/  @!P5 LEA.HI.X R13, R11.reuse, c[0x0][0x16c], R2.reuse, 0x1, P2 ;  /* 0x00005b000b0dda11 */ /* 0x140fe200010f0c02 */
        /* <DEDUP_REMOVED lines=17> */
[----:B------:R1:W-:Y:S01]  /*4ef0*/  @!P5 LDGSTS.E.BYPASS.LTC128B.128 [R248+0xa800], [R12.64+0x80] ;  /* 0x0a8000800cf8dfae */ /* 0x0003e2000b901d50 */
[----:B----4-:R-:W-:-:S03]  /*4f00*/  IADD3 R9, P1, R11, UR6, RZ ;  /* 0x000000060b097c10 */ /* 0x010fc6000ff3e0ff */
[----:B------:R4:W-:Y:S01]  /*4f10*/  @P4 STS.128 [R248+0xc800], RZ ;  /* 0x00c800fff8004388 */ /* 0x0009e20000000c00 */
[----:B---3--:R-:W-:-:S03]  /*4f20*/  @!P6 LEA R34, P2, R9, c[0x0][0x168], 0x1 ;  /* 0x00005a000922ea11 */ /* 0x008fc600078408ff */
[----:B------:R-:W-:Y:S01]  /*4f30*/  @!PT LDS RZ, [RZ] ;  /* 0x00000000fffff984 */ /* 0x000fe20000000800 */
[----:B------:R-:W-:Y:S01]  /*4f40*/  @!PT LDS RZ, [RZ] ;  /* 0x00000000fffff984 */ /* 0x000fe20000000800 */
[----:B------:R-:W-:Y:S01]  /*4f50*/  @!PT LDS RZ, [RZ] ;  /* 0x00000000fffff984 */ /* 0x000fe20000000800 */
[----:B------:R3:W-:Y:S01]  /*4f60*/  @!P4 LDGSTS.E.BYPASS.LTC128B.128 [R248+0xc800], [R46.64+0x100] ;  /* 0x0c8001002ef8cfae */ /* 0x0007e2000b901d50 */
[----:B------:R-:W-:Y:S02]  /*4f70*/  IADD3.X R2, R2, UR7, RZ, P1, !PT ;  /* 0x0000000702027c10 */ /* 0x000fe40008ffe4ff */
[C---:B-----5:R-:W-:Y:S01]  /*4f80*/  @!P5 LEA R20, P1, R9.reuse, c[0x0][0x168], 0x1 ;  /* 0x00005a000914da11 */ /* 0x060fe200078208ff */
[----:B------:R4:W-:Y:S01]  /*4f90*/  @P3 STS.128 [R248+0xe800], RZ ;  /* 0x00e800fff8003388 */ /* 0x0009e20000000c00 */
[C-C-:B------:R-:W-:Y:S02]  /*4fa0*/  @!P6 LEA.HI.X R35, R9.reuse, c[0x0][0x16c], R2.reuse, 0x1, P2 ;  /* 0x00005b000923ea11 */ /* 0x140fe400010f0c02 */
[C---:B------:R-:W-:Y:S01]  /*4fb0*/  @!P5 LEA.HI.X R21, R9.reuse, c[0x0][0x16c], R2, 0x1, P1 ;  /* 0x00005b000915da11 */ /* 0x040fe200008f0c02 */
        /* <DEDUP_REMOVED lines=11> */
[C---:B------:R-:W-:Y:S02]  /*5070*/  IADD3 R0, P2, R9.reuse, UR6, RZ ;  /* 0x0000000609007c10 */ /* 0x040fe4000ff5e0ff */
[C---:B-1----:R-:W-:Y:S01]  /*5080*/  @!P3 LEA R12, P1, R9.reuse, c[0x0][0x168], 0x1 ;  /* 0x00005a00090cba11 */ /* 0x042fe200078208ff */
[----:B------:R4:W-:Y:S03]  /*5090*/  @P5 STS.128 [R248+0xb000], RZ ;  /* 0x00b000fff8005388 */ /* 0x0009e60000000c00 */
[----:B------:R-:W-:Y:S01]  /*50a0*/  @!P3 LEA.HI.X R13, R9, c[0x0][0x16c], R2, 0x1, P1 ;  /* 0x00005b00090dba11 */ /* 0x000fe200008f0c02 */
[----:B------:R-:W-:Y:S01]  /*50b0*/  @!PT LDS RZ, [RZ] ;  /* 0x00000000fffff984 */ /* 0x000fe20000000800 */
[----:B------:R-:W-:Y:S01]  /*50c0*/  @!PT LDS RZ, [RZ] ;  /* 0x00000000fffff984 */ /* 0x000fe20000000800 */
[----:B------:R-:W-:Y:S01]  /*50d0*/  @!PT LDS RZ, [RZ] ;  /* 0x00000000fffff984 */ /* 0x000fe20000000800 */
[----:B------:R4:W-:Y:S01]  /*50e0*/  @!P5 LDGSTS.E.BYPASS.LTC128B.128 [R248+0xb000], [R20.64+0x80] ;  /* 0x0b00008014f8dfae */ /* 0x0009e2000b901d50 */
[----:B------:R-:W-:Y:S02]  /*50f0*/  IADD3.X R9, R2, UR7, RZ, P2, !PT ;  /* 0x0000000702097c10 */ /* 0x000fe400097fe4ff */
[C---:B---3--:R-:W-:Y:S01]  /*5100*/  @!P6 LEA R46, P1, R0.reuse, c[0x0][0x168], 0x1 ;  /* 0x00005a00002eea11 */ /* 0x048fe200078208ff */
[----:B------:R4:W-:Y:S01]  /*5110*/  @P4 STS.128 [R248+0xd000], RZ ;  /* 0x00d000fff8004388 */ /* 0x0009e20000000c00 */
[----:B------:R-:W-:-:S02]  /*5120*/  @!P5 LEA R48, P2, R0, c[0x0][0x168], 0x1 ;  /* 0x00005a000030da11 */ /* 0x000fc400078408ff */
[C-C-:B------:R-:W-:Y:S01]  /*5130*/  @!P6 LEA.HI.X R47, R0.reuse, c[0x0][0x16c], R9.reuse, 0x1, P1 ;  /* 0x00005b00002fea11 */ /* 0x140fe200008f0c09 */
[----:B------:R-:W-:Y:S01]  /*5140*/  @!PT LDS RZ, [RZ] ;  /* 0x00000000fffff984 */ /* 0x000fe20000000800 */
[----:B------:R-:W-:Y:S01]  /*5150*/  @!PT LDS RZ, [RZ] ;  /* 0x00000000fffff984 */ /* 0x000fe20000000800 */
[----:B------:R-:W-:Y:S01]  /*5160*/  @!PT LDS RZ, [RZ] ;  /* 0x00000000fffff984 */ /* 0x000fe20000000800 */
[----:B------:R4:W-:Y:S01]  /*5170*/  @!P4 LDGSTS.E.BYPASS.LTC128B.128 [R248+0xd000], [R14.64+0x100] ;  /* 0x0d0001000ef8cfae */ /* 0x0009e2000b901d50 */
[C-C-:B------:R-:W-:Y:S02]  /*5180*/  @!P5 LEA.HI.X R49, R0.reuse, c[0x0][0x16c], R9.reuse, 0x1, P2 ;  /* 0x00005b000031da11 */ /* 0x140fe400010f0c09 */
[C---:B-----5:R-:W-:Y:S01]  /*5190*/  @!P4 LEA R42, P1, R0.reuse, c[0x0][0x168], 0x1 ;  /* 0x00005a00002aca11 */ /* 0x060fe200078208ff */
[----:B------:R4:W-:Y:S03]  /*51a0*/  @P3 STS.128 [R248+0xf000], RZ ;  /* 0x00f000fff8003388 */ /* 0x0009e60000000c00 */
[----:B------:R-:W-:Y:S01]  /*51b0*/  @!P4 LEA.HI.X R43, R0, c[0x0][0x16c], R9, 0x1, P1 ;  /* 0x00005b00002bca11 */ /* 0x000fe200008f0c09 */
        /* <DEDUP_REMOVED lines=27> */
.L_x_490:
[----:B------:R-:W-:Y:S05]  /*5370*/  BSYNC B0 ;  /* 0x0000000000007941 */ /* 0x000fea0003800000 */
.L_x_489:
[----:B------:R-:W0:Y:S02]  /*5380*/  LDGDEPBAR ;  /* 0x00000000000079af */ /* 0x000e240000000000 */
.L_x_488:
[----:B------:R-:W-:Y:S01]  /*5390*/  FMNMX.FTZ R2, R38, R39, !PT ;  /* 0x0000002726027209 */ /* 0x000fe20007810000 */
[----:B------:R-:W-:Y:S01]  /*53a0*/  IMAD.WIDE.U32 R84, R224, -0x326172a9, RZ ;  /* 0xcd9e8d57e0547825 */ /* 0x000fe200078e00ff */
[----:B-1----:R-:W-:Y:S01]  /*53b0*/  FMNMX.FTZ R9, R36, R10, !PT ;  /* 0x0000000a24097209 */ /* 0x002fe20007810000 */
[----:B------:R-:W-:Y:S01]  /*53c0*/  USHF.L.U32 UR4, UR22, 0x1, URZ ;  /* 0x0000000116047899 */ /* 0x000fe2000800063f */
[----:B------:R-:W-:Y:S01]  /*53d0*/  FMNMX.FTZ R2, R41, R2, !PT ;  /* 0x0000000229027209 */ /* 0x000fe20007810000 */
[----:B------:R-:W-:Y:S01]  /*53e0*/  UIADD3 UR5, UR19, -0x4498517b, URZ ;  /* 0xbb67ae8513057890 */ /* 0x000fe2000fffe03f */
[----:B------:R-:W-:Y:S01]  /*53f0*/  FMNMX.FTZ R9, R44, R9, !PT ;  /* 0x000000092c097209 */ /* 0x000fe20007810000 */
[----:B------:R-:W-:Y:S01]  /*5400*/  ULOP3.LUT UR14, UR4, UR19, URZ, 0x3c, !UPT ;  /* 0x00000013040e7292 */ /* 0x000fe2000f8e3c3f */
[----:B------:R-:W-:Y:S01]  /*5410*/  FMNMX.FTZ R2, R31, R2, !PT ;  /* 0x000000021f027209 */ /* 0x000fe20007810000 */
[----:B------:R-:W-:Y:S01]  /*5420*/  IMAD.WIDE.U32 R86, R215, -0x2daee0ad, RZ ;  /* 0xd2511f53d7567825 */ /* 0x000fe200078e00ff */
[----:B------:R-:W-:Y:S01]  /*5430*/  FMNMX.FTZ R9, R30, R9, !PT ;  /* 0x000000091e097209 */ /* 0x000fe20007810000 */
[----:B------:R-:W-:Y:S01]  /*5440*/  UIADD3 UR35, UR18, -0x61c88647, URZ ;  /* 0x9e3779b912237890 */ /* 0x000fe2000fffe03f */
[----:B------:R-:W-:Y:S01]  /*5450*/  FMNMX.FTZ R2, R19, R2, !PT ;  /* 0x0000000213027209 */ /* 0x000fe20007810000 */
[----:B------:R-:W-:Y:S01]  /*5460*/  UIADD3 UR34, UR18, 0x3c6ef372, URZ ;  /* 0x3c6ef37212227890 */ /* 0x000fe2000fffe03f */
[----:B------:R-:W-:Y:S01]  /*5470*/  FMNMX.FTZ R9, R28, R9, !PT ;  /* 0x000000091c097209 */ /* 0x000fe20007810000 */
[----:B------:R-:W-:Y:S01]  /*5480*/  UIADD3 UR33, UR19, 0x76cf5d0a, URZ ;  /* 0x76cf5d0a13217890 */ /* 0x000fe2000fffe03f */
[----:B------:R-:W-:Y:S01]  /*5490*/  FMNMX.FTZ R2, R27, R2, !PT ;  /* 0x000000021b027209 */ /* 0x000fe20007810000 */
[----:B------:R-:W-:Y:S01]  /*54a0*/  UIADD3 UR31, UR19, 0x32370b8f, URZ ;  /* 0x32370b8f131f7890 */ /* 0x000fe2000fffe03f */
[----:B------:R-:W-:Y:S01]  /*54b0*/  FMNMX.FTZ R9, R24, R9, !PT ;  /* 0x0000000918097209 */ /* 0x000fe20007810000 */
[----:B------:R-:W-:Y:S01]  /*54c0*/  UIADD3 UR32, UR18, -0x255992d5, URZ ;  /* 0xdaa66d2b12207890 */ /* 0x000fe2000fffe03f */
[----:B------:R-:W-:Y:S01]  /*54d0*/  FMNMX.FTZ R2, R17, R2, !PT ;  /* 0x0000000211027209 */ /* 0x000fe20007810000 */
[----:B------:R-:W-:Y:S01]  /*54e0*/  UIADD3 UR29, UR18, 0x78dde6e4, URZ ;  /* 0x78dde6e4121d7890 */ /* 0x000fe2000fffe03f */
[----:B------:R-:W-:Y:S01]  /*54f0*/  FMNMX.FTZ R9, R16, R9, !PT ;  /* 0x0000000910097209 */ /* 0x000fe20007810000 */
[----:B------:R-:W-:Y:S01]  /*5500*/  UIADD3 UR27, UR19, -0x126145ec, URZ ;  /* 0xed9eba14131b7890 */ /* 0x000fe2000fffe03f */
[----:B------:R-:W-:Y:S01]  /*5510*/  FMNMX.FTZ R2, R7, R2, !PT ;  /* 0x0000000207027209 */ /* 0x000fe20007810000 */
[----:B------:R-:W-:Y:S01]  /*5520*/  IMAD.SHL.U32 R208, R4, 0x2, RZ ;  /* 0x0000000204d07824 */ /* 0x000fe200078e00ff */
[----:B------:R-:W-:Y:S01]  /*5530*/  FMNMX.FTZ R9, R18, R9, !PT ;  /* 0x0000000912097209 */ /* 0x000fe20007810000 */
[----:B------:R-:W-:Y:S01]  /*5540*/  UIADD3 UR23, UR18, 0x1715609d, URZ ;  /* 0x1715609d12177890 */ /* 0x000fe2000fffe03f */
[----:B------:R-:W-:Y:S01]  /*5550*/  FMNMX.FTZ R2, R101, R2, !PT ;  /* 0x0000000265027209 */ /* 0x000fe20007810000 */
[--C-:B------:R-:W-:Y:S01]  /*5560*/  IMAD R206, R5, 0x2, R208.reuse ;  /* 0x0000000205ce7824 */ /* 0x100fe200078e02d0 */
[----:B------:R-:W-:Y:S01]  /*5570*/  FMNMX.FTZ R9, R98, R9, !PT ;  /* 0x0000000962097209 */ /* 0x000fe20007810000 */
[----:B------:R-:W-:Y:S01]  /*5580*/  IMAD R124, R247, 0x10000, R247 ;  /* 0x00010000f77c7824 */ /* 0x000fe200078e02f7 */
[----:B------:R-:W-:Y:S01]  /*5590*/  FMNMX.FTZ R2, R97, R2, !PT ;  /* 0x0000000261027209 */ /* 0x000fe20007810000 */
[----:B------:R-:W-:Y:S01]  /*55a0*/  IMAD R205, R3, 0x2, R208 ;  /* 0x0000000203cd7824 */ /* 0x000fe200078e02d0 */
[----:B------:R-:W-:Y:S01]  /*55b0*/  FMNMX.FTZ R9, R32, R9, !PT ;  /* 0x0000000920097209 */ /* 0x000fe20007810000 */
[----:B------:R-:W-:Y:S01]  /*55c0*/  LDSM.16.MT88.4 R144, [R206+0x10000] ;  /* 0x01000000ce90783b */ /* 0x000fe20000004200 */
        /* <DEDUP_REMOVED lines=8> */
[----:B------:R-:W-:Y:S01]  /*5650*/  FMNMX.FTZ R2, R93, R2, !PT ;  /* 0x000000025d027209 */ /* 0x000fe20007810000 */
[----:B------:R-:W-:Y:S01]  /*5660*/  ULOP3.LUT UR4, UR4, UR19, URZ, 0x3c, !UPT ;  /* 0x0000001304047292 */ /* 0x000fe2000f8e3c3f */
        /* <DEDUP_REMOVED lines=11> */
[----:B------:R-:W-:-:S03]  /*5720*/  LOP3.LUT R225, R6, UR18, RZ, 0x3c, !PT ;  /* 0x0000001206e17c12 */ /* 0x000fc6000f8e3cff */
[----:B------:R-:W1:Y:S01]  /*5730*/  SHFL.BFLY PT, R11, R2, 0x2, 0x1f ;  /* 0x0c401f00020b7f89 */ /* 0x000e6200000e0000 */
[----:B------:R-:W-:-:S03]  /*5740*/  LOP3.LUT R178, R85, R225, RZ, 0x3c, !PT ;  /* 0x000000e155b27212 */ /* 0x000fc600078e3cff */
[----:B------:R-:W2:Y:S02]  /*5750*/  SHFL.BFLY PT, R9, R8, 0x2, 0x1f ;  /* 0x0c401f0008097f89 */ /* 0x000ea400000e0000 */
[----:B------:R-:W-:Y:S02]  /*5760*/  IMAD.WIDE.U32 R178, R178, -0x2daee0ad, RZ ;  /* 0xd2511f53b2b27825 */ /* 0x000fe400078e00ff */
[----:B------:R-:W-:Y:S03]  /*5770*/  LDSM.16.MT88.4 R72, [R208+0x14000] ;  /* 0x01400000d048783b */ /* 0x000fe60000004200 */
[----:B------:R-:W-:Y:S01]  /*5780*/  LOP3.LUT R176, R179, UR5, R86, 0x96, !PT ;  /* 0x00000005b3b07c12 */ /* 0x000fe2000f8e9656 */
[----:B------:R-:W-:Y:S01]  /*5790*/  UIADD3 UR5, UR19, -0x56f99767, URZ ;  /* 0xa906689913057890 */ /* 0x000fe2000fffe03f */
[----:B----4-:R-:W-:Y:S01]  /*57a0*/  LDSM.16.MT88.4 R48, [R206+0x12000] ;  /* 0x01200000ce30783b */ /* 0x010fe20000004200 */
[----:B------:R-:W-:-:S02]  /*57b0*/  LOP3.LUT R86, R87, UR4, RZ, 0x3c, !PT ;  /* 0x0000000457567c12 */ /* 0x000fc4000f8e3cff */
[----:B------:R-:W-:Y:S01]  /*57c0*/  IMAD.WIDE.U32 R176, R176, -0x326172a9, RZ ;  /* 0xcd9e8d57b0b07825 */ /* 0x000fe200078e00ff */
[----:B------:R-:W-:Y:S04]  /*57d0*/  LDSM.16.MT88.4 R80, [R206+0x14000] ;  /* 0x01400000ce50783b */ /* 0x000fe80000004200 */
[----:B------:R-:W-:Y:S01]  /*57e0*/  LDSM.16.MT88.4 R88, [R205+0x14000] ;  /* 0x01400000cd58783b */ /* 0x000fe20000004200 */
[----:B-1----:R-:W-:-:S03]  /*57f0*/  FMNMX.FTZ R11, R2, R11, !PT ;  /* 0x0000000b020b7209 */ /* 0x002fc60007810000 */
[----:B------:R-:W-:Y:S01]  /*5800*/  STL [R1+0x78], R165 ;  /* 0x000078a501007387 */ /* 0x000fe20000100800 */
[----:B------:R-:W-:Y:S01]  /*5810*/  LOP3.LUT R2, R87, UR14, RZ, 0x3c, !PT ;  /* 0x0000000e57027c12 */ /* 0x000fe2000f8e3cff */
[----:B------:R-:W-:Y:S01]  /*5820*/  UIADD3 UR14, UR18, -0x4ab325aa, URZ ;  /* 0xb54cda56120e7890 */ /* 0x000fe2000fffe03f */
[----:B--2---:R-:W-:Y:S01]  /*5830*/  FMNMX.FTZ R9, R8, R9, !PT ;  /* 0x0000000908097209 */ /* 0x004fe20007810000 */
[----:B------:R-:W1:Y:S01]  /*5840*/  SHFL.BFLY PT, R0, R11, 0x1, 0x1f ;  /* 0x0c201f000b007f89 */ /* 0x000e6200000e0000 */
[----:B------:R-:W-:-:S03]  /*5850*/  IMAD.WIDE.U32 R86, R86, -0x326172a9, RZ ;  /* 0xcd9e8d5756567825 */ /* 0x000fc600078e00ff */
[----:B------:R-:W-:Y:S01]  /*5860*/  STL.64 [R1+0x70], R188 ;  /* 0x000070bc01007387 */ /* 0x000fe20000100a00 */
[----:B------:R-:W-:-:S03]  /*5870*/  IMAD.WIDE.U32 R174, R2, -0x326172a9, RZ ;  /* 0xcd9e8d5702ae7825 */ /* 0x000fc600078e00ff */
[----:B------:R-:W2:Y:S02]  /*5880*/  SHFL.BFLY PT, R2, R9, 0x1, 0x1f ;  /* 0x0c201f0009027f89 */ /* 0x000ea400000e0000 */
[----:B------:R-:W-:Y:S02]  /*5890*/  LOP3.LUT R6, R175, UR35, R84, 0x96, !PT ;  /* 0x00000023af067c12 */ /* 0x000fe4000f8e9654 */
[----:B------:R-:W-:Y:S02]  /*58a0*/  LOP3.LUT R174, R177, UR34, R174, 0x96, !PT ;  /* 0x00000022b1ae7c12 */ /* 0x000fe4000f8e96ae */
[----:B------:R-:W-:Y:S01]  /*58b0*/  LOP3.LUT R84, R87, UR35, R84, 0x96, !PT ;  /* 0x0000002357547c12 */ /* 0x000fe2000f8e9654 */
[----:B------:R-:W-:-:S04]  /*58c0*/  IMAD.WIDE.U32 R238, R6, -0x2daee0ad, RZ ;  /* 0xd2511f5306ee7825 */ /* 0x000fc800078e00ff */
[----:B------:R-:W-:Y:S01]  /*58d0*/  IMAD.WIDE.U32 R174, R174, -0x2daee0ad, RZ ;  /* 0xd2511f53aeae7825 */ /* 0x000fe200078e00ff */
[----:B------:R-:W-:-:S04]  /*58e0*/  LOP3.LUT R6, R239, UR33, R178, 0x96, !PT ;  /* 0x00000021ef067c12 */ /* 0x000fc8000f8e96b2 */
[----:B------:R-:W-:Y:S01]  /*58f0*/  LOP3.LUT R238, R175, UR31, R238, 0x96, !PT ;  /* 0x0000001fafee7c12 */ /* 0x000fe2000f8e96ee */
[----:B------:R-:W-:Y:S01]  /*5900*/  IMAD.WIDE.U32 R170, R6, -0x326172a9, RZ ;  /* 0xcd9e8d5706aa7825 */ /* 0x000fe200078e00ff */
[----:B-1----:R-:W-:-:S03]  /*5910*/  FMNMX.FTZ R0, R11, R0, !PT ;  /* 0x000000000b007209 */ /* 0x002fc60007810000 */
[----:B------:R-:W-:Y:S01]  /*5920*/  IMAD.WIDE.U32 R238, R238, -0x326172a9, RZ ;  /* 0xcd9e8d57eeee7825 */ /* 0x000fe200078e00ff */
[----:B------:R-:W-:Y:S02]  /*5930*/  LOP3.LUT R6, R171, UR32, R176, 0x96, !PT ;  /* 0x00000020ab067c12 */ /* 0x000fe4000f8e96b0 */
[----:B--2---:R-:W-:Y:S01]  /*5940*/  FMNMX.FTZ R2, R9, R2, !PT ;  /* 0x0000000209027209 */ /* 0x004fe20007810000 */
[----:B------:R-:W-:Y:S01]  /*5950*/  FMUL.FTZ R122, R0, c[0x0][0x23c] ;  /* 0x00008f00007a7a20 */ /* 0x000fe20000410000 */
[----:B------:R-:W-:Y:S01]  /*5960*/  LOP3.LUT R170, R239, UR29, R170, 0x96, !PT ;  /* 0x0000001defaa7c12 */ /* 0x000fe2000f8e96aa */
[----:B------:R-:W-:Y:S01]  /*5970*/  IMAD.WIDE.U32 R8, R6, -0x2daee0ad, RZ ;  /* 0xd2511f5306087825 */ /* 0x000fe200078e00ff */
[----:B------:R-:W-:-:S03]  /*5980*/  FSETP.NEU.FTZ.AND P1, PT, R0, -INF , PT ;  /* 0xff8000000000780b */ /* 0x000fc60003f3d000 */
[----:B------:R-:W-:Y:S01]  /*5990*/  IMAD.WIDE.U32 R170, R170, -0x2daee0ad, RZ ;  /* 0xd2511f53aaaa7825 */ /* 0x000fe200078e00ff */
[----:B------:R-:W-:Y:S02]  /*59a0*/  FSEL R122, R122, RZ, P1 ;  /* 0x000000ff7a7a7208 */ /* 0x000fe40000800000 */
[C---:B------:R-:W-:Y:S01]  /*59b0*/  FSETP.NEU.FTZ.AND P1, PT, R2.reuse, -INF , PT ;  /* 0xff8000000200780b */ /* 0x040fe20003f3d000 */
[----:B------:R-:W-:Y:S01]  /*59c0*/  FMUL.FTZ R235, R2, c[0x0][0x23c] ;  /* 0x00008f0002eb7a20 */ /* 0x000fe20000410000 */
[----:B------:R-:W-:Y:S01]  /*59d0*/  LOP3.LUT R172, R171, UR5, R8, 0x96, !PT ;  /* 0x00000005abac7c12 */ /* 0x000fe2000f8e9608 */
[----:B------:R-:W-:Y:S01]  /*59e0*/  FFMA.FTZ R236, R38, c[0x0][0x23c], -R122 ;  /* 0x00008f0026ec7a23 */ /* 0x000fe2000001087a */
[----:B------:R-:W-:Y:S01]  /*59f0*/  LOP3.LUT R174, R9, UR27, R174, 0x96, !PT ;  /* 0x0000001b09ae7c12 */ /* 0x000fe2000f8e96ae */
[----:B------:R-:W-:Y:S01]  /*5a00*/  FFMA.FTZ R233, R39, c[0x0][0x23c], -R122 ;  /* 0x00008f0027e97a23 */ /* 0x000fe2000001087a */
[----:B------:R-:W-:Y:S01]  /*5a10*/  FSEL R235, R235, RZ, P1 ;  /* 0x000000ffebeb7208 */ /* 0x000fe20000800000 */
[----:B------:R-:W-:-:S02]  /*5a20*/  IMAD.WIDE.U32 R172, R172, -0x326172a9, RZ ;  /* 0xcd9e8d57acac7825 */ /* 0x000fc400078e00ff */
[----:B------:R-:W-:Y:S02]  /*5a30*/  MUFU.EX2 R236, R236 ;  /* 0x000000ec00ec7308 */ /* 0x000fe40000000800 */
[--C-:B------:R-:W-:Y:S01]  /*5a40*/  FFMA.FTZ R234, R36, c[0x0][0x23c], -R235.reuse ;  /* 0x00008f0024ea7a23 */ /* 0x100fe200000108eb */
[----:B------:R-:W-:Y:S01]  /*5a50*/  LOP3.LUT R6, R172, 0xffff, RZ, 0xc0, !PT ;  /* 0x0000ffffac067812 */ /* 0x000fe200078ec0ff */
[--C-:B------:R-:W-:Y:S01]  /*5a60*/  FFMA.FTZ R223, R10, c[0x0][0x23c], -R235.reuse ;  /* 0x00008f000adf7a23 */ /* 0x100fe200000108eb */
[----:B------:R-:W-:Y:S01]  /*5a70*/  LOP3.LUT R11, R172, 0xff, RZ, 0xc0, !PT ;  /* 0x000000ffac0b7812 */ /* 0x000fe200078ec0ff */
[----:B------:R-:W-:Y:S01]  /*5a80*/  FFMA.FTZ R222, R41, c[0x0][0x23c], -R122 ;  /* 0x00008f0029de7a23 */ /* 0x000fe2000001087a */
[----:B------:R-:W-:Y:S01]  /*5a90*/  SHF.R.U32.HI R6, RZ, 0x8, R6 ;  /* 0x00000008ff067819 */ /* 0x000fe20000011606 */
[----:B------:R-:W1:Y:S01]  /*5aa0*/  MUFU.EX2 R233, R233 ;  /* 0x000000e900e97308 */ /* 0x000e620000000800 */
[----:B------:R-:W-:Y:S01]  /*5ab0*/  IMAD.WIDE.U32 R174, R174, -0x326172a9, RZ ;  /* 0xcd9e8d57aeae7825 */ /* 0x000fe200078e00ff */
[----:B------:R-:W-:Y:S01]  /*5ac0*/  SHF.R.U32.HI R9, RZ, 0x10, R172 ;  /* 0x00000010ff097819 */ /* 0x000fe200000116ac */
[----:B------:R-:W-:Y:S01]  /*5ad0*/  LDSM.16.MT88.4 R40, [R208+0x12000] ;  /* 0x01200000d028783b */ /* 0x000fe20000004200 */
[----:B------:R-:W-:Y:S01]  /*5ae0*/  PRMT R11, R11, 0x5410, R6 ;  /* 0x000054100b0b7816 */ /* 0x000fe20000000006 */
[----:B------:R-:W-:Y:S01]  /*5af0*/  FFMA.FTZ R123, R31, c[0x0][0x23c], -R122 ;  /* 0x00008f001f7b7a23 */ /* 0x000fe2000001087a */
[----:B------:R-:W-:Y:S01]  /*5b00*/  LOP3.LUT R6, R173, UR14, R174, 0x96, !PT ;  /* 0x0000000ead067c12 */ /* 0x000fe2000f8e96ae */
[--C-:B------:R-:W-:Y:S01]  /*5b10*/  FFMA.FTZ R230, R44, c[0x0][0x23c], -R235.reuse ;  /* 0x00008f002ce67a23 */ /* 0x100fe200000108eb */
[----:B------:R-:W-:Y:S01]  /*5b20*/  MUFU.EX2 R234, R234 ;  /* 0x000000ea00ea7308 */ /* 0x000fe20000000800 */
[--C-:B------:R-:W-:Y:S01]  /*5b30*/  FFMA.FTZ R125, R30, c[0x0][0x23c], -R235.reuse ;  /* 0x00008f001e7d7a23 */ /* 0x100fe200000108eb */
[C---:B------:R-:W-:Y:S01]  /*5b40*/  LOP3.LUT R10, R6.reuse, 0xffff, RZ, 0xc0, !PT ;  /* 0x0000ffff060a7812 */ /* 0x040fe200078ec0ff */
[----:B------:R-:W-:Y:S01]  /*5b50*/  FFMA.FTZ R126, R19, c[0x0][0x23c], -R122 ;  /* 0x00008f00137e7a23 */ /* 0x000fe2000001087a */
[----:B------:R-:W-:Y:S01]  /*5b60*/  SHF.R.U32.HI R13, RZ, 0x10, R6 ;  /* 0x00000010ff0d7819 */ /* 0x000fe20000011606 */
[----:B------:R-:W-:Y:S01]  /*5b70*/  FFMA.FTZ R217, R27, c[0x0][0x23c], -R122 ;  /* 0x00008f001bd97a23 */ /* 0x000fe2000001087a */
[----:B------:R-:W-:Y:S01]  /*5b80*/  LOP3.LUT R15, R6, 0xff, RZ, 0xc0, !PT ;  /* 0x000000ff060f7812 */ /* 0x000fe200078ec0ff */
[--C-:B------:R-:W-:Y:S01]  /*5b90*/  FFMA.FTZ R221, R16, c[0x0][0x23c], -R235.reuse ;  /* 0x00008f0010dd7a23 */ /* 0x100fe200000108eb */
[----:B------:R-:W2:Y:S01]  /*5ba0*/  MUFU.EX2 R223, R223 ;  /* 0x000000df00df7308 */ /* 0x000ea20000000800 */
[----:B------:R-:W-:Y:S01]  /*5bb0*/  SHF.R.U32.HI R10, RZ, 0x8, R10 ;  /* 0x00000008ff0a7819 */ /* 0x000fe2000001160a */
[--C-:B------:R-:W-:Y:S01]  /*5bc0*/  FFMA.FTZ R218, R18, c[0x0][0x23c], -R235.reuse ;  /* 0x00008f0012da7a23 */ /* 0x100fe200000108eb */
[----:B------:R-:W-:Y:S01]  /*5bd0*/  SHF.R.U32.HI R6, RZ, 0x18, R6 ;  /* 0x00000018ff067819 */ /* 0x000fe20000011606 */
[----:B------:R-:W-:Y:S01]  /*5be0*/  FFMA.FTZ R216, R17, c[0x0][0x23c], -R122 ;  /* 0x00008f0011d87a23 */ /* 0x000fe2000001087a */
[----:B------:R-:W-:Y:S01]  /*5bf0*/  LOP3.LUT R13, R13, 0xff, RZ, 0xc0, !PT ;  /* 0x000000ff0d0d7812 */ /* 0x000fe200078ec0ff */
[--C-:B------:R-:W-:Y:S01]  /*5c00*/  FFMA.FTZ R127, R28, c[0x0][0x23c], -R235.reuse ;  /* 0x00008f001c7f7a23 */ /* 0x100fe200000108eb */
[----:B-1----:R-:W-:Y:S01]  /*5c10*/  F2FP.BF16.PACK_AB R185, R233, R236 ;  /* 0x000000ece9b9723e */ /* 0x002fe200000010ff */
[----:B------:R-:W-:Y:S01]  /*5c20*/  MUFU.EX2 R222, R222 ;  /* 0x000000de00de7308 */ /* 0x000fe20000000800 */
[----:B------:R-:W-:Y:S01]  /*5c30*/  PRMT R15, R15, 0x5410, R10 ;  /* 0x000054100f0f7816 */ /* 0x000fe2000000000a */
[----:B------:R-:W-:Y:S01]  /*5c40*/  FFMA.FTZ R220, R24, c[0x0][0x23c], -R235 ;  /* 0x00008f0018dc7a23 */ /* 0x000fe200000108eb */
[----:B------:R-:W-:Y:S01]  /*5c50*/  PRMT R13, R13, 0x5410, R6 ;  /* 0x000054100d0d7816 */ /* 0x000fe20000000006 */
[----:B------:R-:W-:Y:S01]  /*5c60*/  FFMA.FTZ R219, R7, c[0x0][0x23c], -R122 ;  /* 0x00008f0007db7a23 */ /* 0x000fe2000001087a */
[----:B------:R-:W-:Y:S01]  /*5c70*/  LOP3.LUT R238, R175, UR23, R238, 0x96, !PT ;  /* 0x00000017afee7c12 */ /* 0x000fe2000f8e96ee */
[--C-:B------:R-:W-:Y:S01]  /*5c80*/  HSET2.LE.AND R15, R15, R124.reuse, PT ;  /* 0x0000007c0f0f7233 */ /* 0x100fe20003803000 */
[----:B------:R-:W-:Y:S01]  /*5c90*/  PRMT R184, R185, 0x7632, R184 ;  /* 0x00007632b9b87816 */ /* 0x000fe200000000b8 */
[----:B------:R-:W1:Y:S01]  /*5ca0*/  MUFU.EX2 R123, R123 ;  /* 0x0000007b007b7308 */ /* 0x000e620000000800 */
[----:B--2---:R-:W-:Y:S01]  /*5cb0*/  F2FP.BF16.PACK_AB R186, R223, R234 ;  /* 0x000000eadfba723e */ /* 0x004fe200000010ff */
[--C-:B------:R-:W-:Y:S01]  /*5cc0*/  HSET2.LE.AND R13, R13, R124.reuse, PT ;  /* 0x0000007c0d0d7233 */ /* 0x100fe20003803000 */
[----:B------:R-:W-:Y:S01]  /*5cd0*/  SHF.R.U32.HI R8, RZ, 0x18, R172 ;  /* 0x00000018ff087819 */ /* 0x000fe200000116ac */
[----:B------:R-:W-:Y:S01]  /*5ce0*/  IMAD.WIDE.U32 R238, R238, -0x2daee0ad, RZ ;  /* 0xd2511f53eeee7825 */ /* 0x000fe200078e00ff */
[C---:B------:R-:W-:Y:S01]  /*5cf0*/  PRMT R187, R186.reuse, 0x7632, R187 ;  /* 0x00007632babb7816 */ /* 0x040fe200000000bb */
[--C-:B------:R-:W-:Y:S01]  /*5d00*/  HSET2.LE.AND R11, R11, R124.reuse, PT ;  /* 0x0000007c0b0b7233 */ /* 0x100fe20003803000 */
[----:B------:R-:W-:Y:S01]  /*5d10*/  LOP3.LUT R9, R9, 0xff, RZ, 0xc0, !PT ;  /* 0x000000ff09097812 */ /* 0x000fe200078ec0ff */
[----:B------:R-:W-:Y:S01]  /*5d20*/  MUFU.EX2 R230, R230 ;  /* 0x000000e600e67308 */ /* 0x000fe20000000800 */
[----:B------:R-:W-:Y:S01]  /*5d30*/  PRMT R128, R186, 0x5410, R187 ;  /* 0x00005410ba807816 */ /* 0x000fe200000000bb */
[----:B------:R-:W-:Y:S01]  /*5d40*/  LDSM.16.MT88.4 R16, [R208+0x10800] ;  /* 0x01080000d010783b */ /* 0x000fe20000004200 */
[----:B------:R-:W-:Y:S01]  /*5d50*/  PRMT R4, R185, 0x5410, R184 ;  /* 0x00005410b9047816 */ /* 0x000fe200000000b8 */
[--C-:B------:R-:W-:Y:S01]  /*5d60*/  FFMA.FTZ R181, R98, c[0x0][0x23c], -R235.reuse ;  /* 0x00008f0062b57a23 */ /* 0x100fe200000108eb */
[----:B------:R-:W-:Y:S01]  /*5d70*/  PRMT R9, R9, 0x5410, R8 ;  /* 0x0000541009097816 */ /* 0x000fe20000000008 */
[----:B------:R-:W-:Y:S01]  /*5d80*/  LDSM.16.MT88.4 R28, [R208+0x12800] ;  /* 0x01280000d01c783b */ /* 0x000fe20000004200 */
[----:B------:R-:W-:Y:S01]  /*5d90*/  LOP3.LUT R128, R15, R128, RZ, 0xc0, !PT ;  /* 0x000000800f807212 */ /* 0x000fe200078ec0ff */
[----:B------:R-:W2:Y:S01]  /*5da0*/  MUFU.EX2 R125, R125 ;  /* 0x0000007d007d7308 */ /* 0x000ea20000000800 */
[----:B-1----:R-:W-:Y:S01]  /*5db0*/  F2FP.BF16.PACK_AB R21, R123, R222 ;  /* 0x000000de7b15723e */ /* 0x002fe200000010ff */
[----:B------:R-:W-:Y:S01]  /*5dc0*/  HSET2.LE.AND R9, R9, R124, PT ;  /* 0x0000007c09097233 */ /* 0x000fe20003803000 */
[----:B------:R-:W-:Y:S01]  /*5dd0*/  LOP3.LUT R129, R13, R4, RZ, 0xc0, !PT ;  /* 0x000000040d817212 */ /* 0x000fe200078ec0ff */
[----:B------:R-:W-:Y:S01]  /*5de0*/  FFMA.FTZ R180, R32, c[0x0][0x23c], -R235 ;  /* 0x00008f0020b47a23 */ /* 0x000fe200000108eb */
[----:B------:R-:W-:Y:S01]  /*5df0*/  PRMT R20, R21, 0x7632, R20 ;  /* 0x0000763215147816 */ /* 0x000fe20000000014 */
[----:B------:R-:W1:Y:S01]  /*5e00*/  LDSM.16.MT88.4 R12, [R206+0x10800] ;  /* 0x01080000ce0c783b */ /* 0x000e620000004200 */
[----:B------:R-:W-:Y:S01]  /*5e10*/  LOP3.LUT R25, R239, UR13, R170, 0x96, !PT ;  /* 0x0000000def197c12 */ /* 0x000fe2000f8e96aa */
[----:B------:R-:W-:Y:S01]  /*5e20*/  MUFU.EX2 R126, R126 ;  /* 0x0000007e007e7308 */ /* 0x000fe20000000800 */
[----:B------:R-:W-:Y:S01]  /*5e30*/  PRMT R4, R21, 0x5410, R20 ;  /* 0x0000541015047816 */ /* 0x000fe20000000014 */
[--C-:B------:R-:W-:Y:S01]  /*5e40*/  FFMA.FTZ R175, R101, c[0x0][0x23c], -R122.reuse ;  /* 0x00008f0065af7a23 */ /* 0x100fe2000001087a */
[----:B------:R-:W-:Y:S01]  /*5e50*/  SHF.R.U32.HI R8, RZ, 0x10, R25 ;  /* 0x00000010ff087819 */ /* 0x000fe20000011619 */
[----:B------:R-:W-:Y:S01]  /*5e60*/  FFMA.FTZ R171, R93, c[0x0][0x23c], -R122 ;  /* 0x00008f005dab7a23 */ /* 0x000fe2000001087a */
[----:B------:R-:W-:-:S02]  /*5e70*/  LOP3.LUT R131, R9, R4, RZ, 0xc0, !PT ;  /* 0x0000000409837212 */ /* 0x000fc400078ec0ff */
[----:B------:R-:W-:Y:S01]  /*5e80*/  LOP3.LUT R4, R25, 0xffff, RZ, 0xc0, !PT ;  /* 0x0000ffff19047812 */ /* 0x000fe200078ec0ff */
[----:B------:R-:W3:Y:S01]  /*5e90*/  MUFU.EX2 R217, R217 ;  /* 0x000000d900d97308 */ /* 0x000ee20000000800 */
[----:B--2---:R-:W-:Y:S02]  /*5ea0*/  F2FP.BF16.PACK_AB R182, R125, R230 ;  /* 0x000000e67db6723e */ /* 0x004fe400000010ff */
[----:B------:R-:W-:Y:S02]  /*5eb0*/  LOP3.LUT R27, R25, 0xff, RZ, 0xc0, !PT ;  /* 0x000000ff191b7812 */ /* 0x000fe400078ec0ff */
[----:B------:R-:W-:Y:S02]  /*5ec0*/  PRMT R183, R182, 0x7632, R183 ;  /* 0x00007632b6b77816 */ /* 0x000fe400000000b7 */
[----:B------:R-:W-:Y:S01]  /*5ed0*/  LOP3.LUT R10, R238, 0xffff, RZ, 0xc0, !PT ;  /* 0x0000ffffee0a7812 */ /* 0x000fe200078ec0ff */
[----:B------:R-:W-:Y:S01]  /*5ee0*/  MUFU.EX2 R221, R221 ;  /* 0x000000dd00dd7308 */ /* 0x000fe20000000800 */
[----:B------:R-:W-:-:S02]  /*5ef0*/  PRMT R130, R182, 0x5410, R183 ;  /* 0x00005410b6827816 */ /* 0x000fc400000000b7 */
[----:B------:R-:W-:Y:S02]  /*5f00*/  SHF.R.U32.HI R25, RZ, 0x18, R25 ;  /* 0x00000018ff197819 */ /* 0x000fe40000011619 */
[----:B------:R-:W-:Y:S02]  /*5f10*/  LOP3.LUT R130, R11, R130, RZ, 0xc0, !PT ;  /* 0x000000820b827212 */ /* 0x000fe400078ec0ff */
[----:B------:R-:W-:Y:S01]  /*5f20*/  LOP3.LUT R8, R8, 0xff, RZ, 0xc0, !PT ;  /* 0x000000ff08087812 */ /* 0x000fe200078ec0ff */
[----:B------:R-:W2:Y:S01]  /*5f30*/  MUFU.EX2 R218, R218 ;  /* 0x000000da00da7308 */ /* 0x000ea20000000800 */
[----:B------:R-:W-:Y:S02]  /*5f40*/  SHF.R.U32.HI R6, RZ, 0x10, R238 ;  /* 0x00000010ff067819 */ /* 0x000fe400000116ee */
[----:B---3--:R-:W-:Y:S01]  /*5f50*/  F2FP.BF16.PACK_AB R169, R217, R126 ;  /* 0x0000007ed9a9723e */ /* 0x008fe200000010ff */
[----:B------:R-:W-:Y:S01]  /*5f60*/  HMMA.16816.F32.BF16 R140, R128, R144, RZ ;  /* 0x00000090808c723c */ /* 0x000fe200000418ff */
[----:B------:R-:W-:-:S02]  /*5f70*/  LOP3.LUT R9, R238, 0xff, RZ, 0xc0, !PT ;  /* 0x000000ffee097812 */ /* 0x000fc400078ec0ff */
[----:B------:R-:W-:Y:S01]  /*5f80*/  SHF.R.U32.HI R10, RZ, 0x8, R10 ;  /* 0x00000008ff0a7819 */ /* 0x000fe2000001160a */
[----:B------:R-:W-:Y:S01]  /*5f90*/  MUFU.EX2 R216, R216 ;  /* 0x000000d800d87308 */ /* 0x000fe20000000800 */
[----:B------:R-:W-:Y:S02]  /*5fa0*/  PRMT R25, R8, 0x5410, R25 ;  /* 0x0000541008197816 */ /* 0x000fe40000000019 */
[----:B------:R-:W-:Y:S01]  /*5fb0*/  SHF.R.U32.HI R11, RZ, 0x18, R238 ;  /* 0x00000018ff0b7819 */ /* 0x000fe200000116ee */
[----:B------:R-:W-:Y:S01]  /*5fc0*/  HMMA.16816.F32.BF16 R144, R128, R146, RZ ;  /* 0x000000928090723c */ /* 0x000fe200000418ff */
[----:B------:R-:W-:Y:S01]  /*5fd0*/  LOP3.LUT R6, R6, 0xff, RZ, 0xc0, !PT ;  /* 0x000000ff06067812 */ /* 0x000fe200078ec0ff */
[----:B------:R-:W-:Y:S01]  /*5fe0*/  HSET2.LE.AND R25, R25, R124, PT ;  /* 0x0000007c19197233 */ /* 0x000fe20003803000 */
[----:B------:R-:W-:Y:S01]  /*5ff0*/  SHF.R.U32.HI R4, RZ, 0x8, R4 ;  /* 0x00000008ff047819 */ /* 0x000fe20000011604 */
[----:B------:R-:W-:Y:S01]  /*6000*/  MUFU.EX2 R127, R127 ;  /* 0x0000007f007f7308 */ /* 0x000fe20000000800 */
[----:B------:R-:W-:-:S02]  /*6010*/  PRMT R168, R169, 0x7632, R168 ;  /* 0x00007632a9a87816 */ /* 0x000fc400000000a8 */
[----:B------:R-:W-:Y:S01]  /*6020*/  PRMT R9, R9, 0x5410, R10 ;  /* 0x0000541009097816 */ /* 0x000fe2000000000a */
[C---:B------:R-:W-:Y:S01]  /*6030*/  HMMA.16816.F32.BF16 R148, R128.reuse, R152, RZ ;  /* 0x000000988094723c */ /* 0x040fe200000418ff */
[----:B--2---:R-:W-:Y:S02]  /*6040*/  F2FP.BF16.PACK_AB R34, R218, R221 ;  /* 0x000000ddda22723e */ /* 0x004fe400000010ff */
[----:B------:R-:W-:Y:S01]  /*6050*/  PRMT R11, R6, 0x5410, R11 ;  /* 0x00005410060b7816 */ /* 0x000fe2000000000b */
[----:B------:R-:W2:Y:S01]  /*6060*/  MUFU.EX2 R220, R220 ;  /* 0x000000dc00dc7308 */ /* 0x000ea20000000800 */
[----:B------:R-:W-:Y:S01]  /*6070*/  PRMT R24, R169, 0x5410, R168 ;  /* 0x00005410a9187816 */ /* 0x000fe200000000a8 */
[----:B------:R-:W-:Y:S01]  /*6080*/  HSET2.LE.AND R10, R9, R124, PT ;  /* 0x0000007c090a7233 */ /* 0x000fe20003803000 */
[----:B------:R-:W-:Y:S01]  /*6090*/  PRMT R27, R27, 0x5410, R4 ;  /* 0x000054101b1b7816 */ /* 0x000fe20000000004 */
[----:B------:R-:W-:Y:S01]  /*60a0*/  HMMA.16816.F32.BF16 R132, R128, R136, RZ ;  /* 0x000000888084723c */ /* 0x000fe200000418ff */
[----:B------:R-:W3:Y:S01]  /*60b0*/  LDSM.16.MT88.4 R4, [R205+0x10800] ;  /* 0x01080000cd04783b */ /* 0x000ee20000004200 */
[----:B------:R-:W-:-:S02]  /*60c0*/  PRMT R33, R34, 0x7632, R33 ;  /* 0x0000763222217816 */ /* 0x000fc40000000021 */
[----:B------:R-:W4:Y:S01]  /*60d0*/  MUFU.EX2 R219, R219 ;  /* 0x000000db00db7308 */ /* 0x000f220000000800 */
[----:B------:R-:W-:Y:S01]  /*60e0*/  LOP3.LUT R9, R25, R24, RZ, 0xc0, !PT ;  /* 0x0000001819097212 */ /* 0x000fe200078ec0ff */
[--C-:B------:R-:W-:Y:S01]  /*60f0*/  HSET2.LE.AND R24, R11, R124.reuse, PT ;  /* 0x0000007c0b187233 */ /* 0x100fe20003803000 */
[----:B------:R-:W-:Y:S01]  /*6100*/  PRMT R11, R34, 0x5410, R33 ;  /* 0x00005410220b7816 */ /* 0x000fe20000000021 */
[----:B------:R-:W-:Y:S01]  /*6110*/  HSET2.LE.AND R8, R27, R124, PT ;  /* 0x0000007c1b087233 */ /* 0x000fe20003803000 */
[----:B------:R-:W-:Y:S01]  /*6120*/  HMMA.16816.F32.BF16 R152, R128, R154, RZ ;  /* 0x0000009a8098723c */ /* 0x000fe200000418ff */
[----:B------:R-:W-:Y:S01]  /*6130*/  LOP3.LUT R165, R239, UR13, R170, 0x96, !PT ;  /* 0x0000000defa57c12 */ /* 0x000fe2000f8e96aa */
[----:B------:R-:W-:Y:S01]  /*6140*/  FFMA.FTZ R170, R23, c[0x0][0x23c], -R122 ;  /* 0x00008f0017aa7a23 */ /* 0x000fe2000001087a */
[----:B--2---:R-:W-:Y:S01]  /*6150*/  F2FP.BF16.PACK_AB R166, R220, R127 ;  /* 0x0000007fdca6723e */ /* 0x004fe200000010ff */
[----:B------:R-:W-:Y:S01]  /*6160*/  MUFU.EX2 R181, R181 ;  /* 0x000000b500b57308 */ /* 0x000fe20000000800 */
[----:B------:R-:W-:-:S02]  /*6170*/  LOP3.LUT R10, R10, R11, RZ, 0xc0, !PT ;  /* 0x0000000b0a0a7212 */ /* 0x000fc400078ec0ff */
[----:B------:R-:W-:Y:S01]  /*6180*/  PRMT R167, R166, 0x7632, R167 ;  /* 0x00007632a6a77816 */ /* 0x000fe200000000a7 */
[----:B------:R-:W-:Y:S01]  /*6190*/  HMMA.16816.F32.BF16 R136, R128, R138, RZ ;  /* 0x0000008a8088723c */ /* 0x000fe200000418ff */
[----:B----4-:R-:W-:-:S03]  /*61a0*/  F2FP.BF16.PACK_AB R164, R219, R216 ;  /* 0x000000d8dba4723e */ /* 0x010fc600000010ff */
[----:B------:R-:W2:Y:S01]  /*61b0*/  MUFU.EX2 R180, R180 ;  /* 0x000000b400b47308 */ /* 0x000ea20000000800 */
[----:B------:R-:W-:Y:S02]  /*61c0*/  PRMT R27, R166, 0x5410, R167 ;  /* 0x00005410a61b7816 */ /* 0x000fe400000000a7 */
[----:B------:R-:W-:Y:S01]  /*61d0*/  PRMT R35, R164, 0x7632, R35 ;  /* 0x00007632a4237816 */ /* 0x000fe20000000023 */
[C---:B------:R-:W-:Y:S01]  /*61e0*/  HMMA.16816.F32.BF16 R156, R128.reuse, R160, RZ ;  /* 0x000000a0809c723c */ /* 0x040fe200000418ff */
[----:B------:R-:W-:Y:S02]  /*61f0*/  LOP3.LUT R8, R8, R27, RZ, 0xc0, !PT ;  /* 0x0000001b08087212 */ /* 0x000fe400078ec0ff */
[----:B------:R-:W-:Y:S01]  /*6200*/  PRMT R11, R164, 0x5410, R35 ;  /* 0x00005410a40b7816 */ /* 0x000fe20000000023 */
[----:B------:R-:W-:Y:S03]  /*6210*/  MUFU.EX2 R175, R175 ;  /* 0x000000af00af7308 */ /* 0x000fe60000000800 */
[----:B------:R-:W-:Y:S01]  /*6220*/  LOP3.LUT R11, R24, R11, RZ, 0xc0, !PT ;  /* 0x0000000b180b7212 */ /* 0x000fe200078ec0ff */
[----:B------:R-:W-:Y:S01]  /*6230*/  HMMA.16816.F32.BF16 R160, R128, R162, RZ ;  /* 0x000000a280a0723c */ /* 0x000fe200000418ff */
[----:B------:R-:W-:Y:S03]  /*6240*/  LDSM.16.MT88.4 R24, [R206+0x12800] ;  /* 0x01280000ce18783b */ /* 0x000fe60000004200 */
[----:B------:R-:W-:Y:S04]  /*6250*/  MUFU.EX2 R171, R171 ;  /* 0x000000ab00ab7308 */ /* 0x000fe80000000800 */
[C---:B-1----:R-:W-:Y:S04]  /*6260*/  HMMA.16816.F32.BF16 R140, R8.reuse, R12, R140 ;  /* 0x0000000c088c723c */ /* 0x042fe8000004188c */
[----:B------:R-:W-:Y:S04]  /*6270*/  MUFU.EX2 R170, R170 ;  /* 0x000000aa00aa7308 */ /* 0x000fe80000000800 */
[----:B------:R-:W-:Y:S01]  /*6280*/  HMMA.16816.F32.BF16 R144, R8, R14, R144 ;  /* 0x0000000e0890723c */ /* 0x000fe20000041890 */
[----:B------:R-:W1:Y:S07]  /*6290*/  LDSM.16.MT88.4 R12, [R205+0x12800] ;  /* 0x01280000cd0c783b */ /* 0x000e6e0000004200 */
[C---:B------:R-:W-:Y:S08]  /*62a0*/  HMMA.16816.F32.BF16 R52, R128.reuse, R56, RZ ;  /* 0x000000388034723c */ /* 0x040ff000000418ff */
[----:B------:R-:W-:Y:S08]  /*62b0*/  HMMA.16816.F32.BF16 R56, R128, R58, RZ ;  /* 0x0000003a8038723c */ /* 0x000ff000000418ff */
[C---:B---3--:R-:W-:Y:S08]  /*62c0*/  HMMA.16816.F32.BF16 R148, R8.reuse, R4, R148 ;  /* 0x000000040894723c */ /* 0x048ff00000041894 */
[C---:B------:R-:W-:Y:S01]  /*62d0*/  HMMA.16816.F32.BF16 R152, R8.reuse, R6, R152 ;  /* 0x000000060898723c */ /* 0x040fe20000041898 */
[----:B------:R-:W3:Y:S07]  /*62e0*/  LDSM.16.MT88.4 R4, [R204+0x12800] ;  /* 0x01280000cc04783b */ /* 0x000eee0000004200 */
[C---:B------:R-:W-:Y:S08]  /*62f0*/  HMMA.16816.F32.BF16 R132, R8.reuse, R16, R132 ;  /* 0x000000100884723c */ /* 0x040ff00000041884 */
[C---:B------:R-:W-:Y:S01]  /*6300*/  HMMA.16816.F32.BF16 R136, R8.reuse, R18, R136 ;  /* 0x000000120888723c */ /* 0x040fe20000041888 */
[----:B------:R-:W4:Y:S07]  /*6310*/  LDSM.16.MT88.4 R16, [R208+0x14800] ;  /* 0x01480000d010783b */ /* 0x000f2e0000004200 */
[----:B------:R-:W-:Y:S08]  /*6320*/  HMMA.16816.F32.BF16 R156, R8, R68, R156 ;  /* 0x00000044089c723c */ /* 0x000ff0000004189c */
[----:B------:R-:W-:Y:S08]  /*6330*/  HMMA.16816.F32.BF16 R60, R128, R64, RZ ;  /* 0x00000040803c723c */ /* 0x000ff000000418ff */
[----:B------:R-:W-:Y:S08]  /*6340*/  HMMA.16816.F32.BF16 R160, R8, R70, R160 ;  /* 0x0000004608a0723c */ /* 0x000ff000000418a0 */
[C---:B------:R-:W-:Y:S08]  /*6350*/  HMMA.16816.F32.BF16 R64, R128.reuse, R66, RZ ;  /* 0x000000428040723c */ /* 0x040ff000000418ff */
[C---:B------:R-:W-:Y:S08]  /*6360*/  HMMA.16816.F32.BF16 R68, R128.reuse, R72, RZ ;  /* 0x000000488044723c */ /* 0x040ff000000418ff */
[----:B------:R-:W-:Y:S08]  /*6370*/  HMMA.16816.F32.BF16 R72, R128, R74, RZ ;  /* 0x0000004a8048723c */ /* 0x000ff000000418ff */
[C---:B-1----:R-:W-:Y:S08]  /*6380*/  HMMA.16816.F32.BF16 R52, R8.reuse, R12, R52 ;  /* 0x0000000c0834723c */ /* 0x042ff00000041834 */
[----:B------:R-:W-:Y:S01]  /*6390*/  HMMA.16816.F32.BF16 R56, R8, R14, R56 ;  /* 0x0000000e0838723c */ /* 0x000fe20000041838 */
[----:B------:R-:W1:Y:S07]  /*63a0*/  LDSM.16.MT88.4 R12, [R206+0x14800] ;  /* 0x01480000ce0c783b */ /* 0x000e6e0000004200 */
[C---:B------:R-:W-:Y:S08]  /*63b0*/  HMMA.16816.F32.BF16 R44, R128.reuse, R48, RZ ;  /* 0x00000030802c723c */ /* 0x040ff000000418ff */
[----:B------:R-:W-:Y:S08]  /*63c0*/  HMMA.16816.F32.BF16 R76, R128, R80, RZ ;  /* 0x00000050804c723c */ /* 0x000ff000000418ff */
[C---:B---3--:R-:W-:Y:S08]  /*63d0*/  HMMA.16816.F32.BF16 R60, R8.reuse, R4, R60 ;  /* 0x00000004083c723c */ /* 0x048ff0000004183c */
[C---:B------:R-:W-:Y:S01]  /*63e0*/  HMMA.16816.F32.BF16 R64, R8.reuse, R6, R64 ;  /* 0x000000060840723c */ /* 0x040fe20000041840 */
[----:B------:R-:W3:Y:S07]  /*63f0*/  LDSM.16.MT88.4 R4, [R205+0x14800] ;  /* 0x01480000cd04783b */ /* 0x000eee0000004200 */
[C---:B----4-:R-:W-:Y:S07]  /*6400*/  HMMA.16816.F32.BF16 R72, R8.reuse, R18, R72 ;  /* 0x000000120848723c */ /* 0x050fee0000041848 */
[----:B------:R-:W-:Y:S01]  /*6410*/  LOP3.LUT R18, R177, UR34, R86, 0x96, !PT ;  /* 0x00000022b1127c12 */ /* 0x000fe2000f8e9656 */
[----:B------:R-:W-:Y:S01]  /*6420*/  HMMA.16816.F32.BF16 R68, R8, R16, R68 ;  /* 0x000000100844723c */ /* 0x000fe20000041844 */
[----:B------:R-:W-:-:S03]  /*6430*/  FFMA.FTZ R177, R92, c[0x0][0x23c], -R235 ;  /* 0x00008f005cb17a23 */ /* 0x000fc600000108eb */
[----:B------:R-:W-:-:S03]  /*6440*/  IMAD.WIDE.U32 R18, R18, -0x2daee0ad, RZ ;  /* 0xd2511f5312127825 */ /* 0x000fc600078e00ff */
[----:B------:R-:W-:Y:S01]  /*6450*/  MUFU.EX2 R177, R177 ;  /* 0x000000b100b17308 */ /* 0x000fe20000000800 */
[----:B------:R-:W-:Y:S01]  /*6460*/  HMMA.16816.F32.BF16 R80, R128, R82, RZ ;  /* 0x000000528050723c */ /* 0x000fe200000418ff */
[----:B------:R-:W-:-:S05]  /*6470*/  IMAD.WIDE.U32 R16, R84, -0x2daee0ad, RZ ;  /* 0xd2511f5354107825 */ /* 0x000fca00078e00ff */
[----:B------:R-:W-:Y:S02]  /*6480*/  LOP3.LUT R178, R17, UR33, R178, 0x96, !PT ;  /* 0x0000002111b27c12 */ /* 0x000fe4000f8e96b2 */
[----:B------:R-:W-:Y:S01]  /*6490*/  HMMA.16816.F32.BF16 R36, R128, R40, RZ ;  /* 0x000000288024723c */ /* 0x000fe200000418ff */
[----:B------:R-:W-:Y:S02]  /*64a0*/  LOP3.LUT R16, R19, UR31, R16, 0x96, !PT ;  /* 0x0000001f13107c12 */ /* 0x000fe4000f8e9610 */
[----:B------:R-:W-:Y:S01]  /*64b0*/  IMAD.WIDE.U32 R178, R178, -0x326172a9, RZ ;  /* 0xcd9e8d57b2b27825 */ /* 0x000fe200078e00ff */
[----:B------:R-:W-:-:S03]  /*64c0*/  SHF.R.U32.HI R19, RZ, 0x10, R172 ;  /* 0x00000010ff137819 */ /* 0x000fc600000116ac */
[----:B------:R-:W-:Y:S01]  /*64d0*/  IMAD.WIDE.U32 R16, R16, -0x326172a9, RZ ;  /* 0xcd9e8d5710107825 */ /* 0x000fe200078e00ff */
[----:B------:R-:W-:Y:S04]  /*64e0*/  HMMA.16816.F32.BF16 R40, R128, R42, RZ ;  /* 0x0000002a8028723c */ /* 0x000fe800000418ff */
[----:B------:R-:W-:-:S04]  /*64f0*/  LOP3.LUT R240, R17, UR29, R178, 0x96, !PT ;  /* 0x0000001d11f07c12 */ /* 0x000fc8000f8e96b2 */
[----:B------:R-:W-:Y:S01]  /*6500*/  HMMA.16816.F32.BF16 R84, R128, R88, RZ ;  /* 0x000000588054723c */ /* 0x000fe200000418ff */
[----:B------:R-:W-:-:S07]  /*6510*/  IMAD.WIDE.U32 R240, R240, -0x2daee0ad, RZ ;  /* 0xd2511f53f0f07825 */ /* 0x000fce00078e00ff */
[----:B------:R-:W-:Y:S08]  /*6520*/  HMMA.16816.F32.BF16 R88, R128, R90, RZ ;  /* 0x0000005a8058723c */ /* 0x000ff000000418ff */
[C---:B------:R-:W-:Y:S07]  /*6530*/  HMMA.16816.F32.BF16 R44, R8.reuse, R24, R44 ;  /* 0x00000018082c723c */ /* 0x040fee000004182c */
[----:B------:R-:W-:Y:S01]  /*6540*/  LOP3.LUT R24, R17, UR29, R178, 0x96, !PT ;  /* 0x0000001d11187c12 */ /* 0x000fe2000f8e96b2 */
[----:B-1----:R-:W-:Y:S01]  /*6550*/  HMMA.16816.F32.BF16 R76, R8, R12, R76 ;  /* 0x0000000c084c723c */ /* 0x002fe2000004184c */
[----:B------:R-:W-:Y:S01]  /*6560*/  LOP3.LUT R17, R173, UR14, R174, 0x96, !PT ;  /* 0x0000000ead117c12 */ /* 0x000fe2000f8e96ae */
[----:B------:R-:W-:-:S02]  /*6570*/  FFMA.FTZ R174, R97, c[0x0][0x23c], -R122 ;  /* 0x00008f0061ae7a23 */ /* 0x000fc4000001087a */
[----:B------:R-:W-:-:S03]  /*6580*/  IMAD.WIDE.U32 R24, R24, -0x2daee0ad, RZ ;  /* 0xd2511f5318187825 */ /* 0x000fc600078e00ff */
[C-C-:B------:R-:W-:Y:S01]  /*6590*/  LOP3.LUT R12, R179.reuse, UR32, R176.reuse, 0x96, !PT ;  /* 0x00000020b30c7c12 */ /* 0x140fe2000f8e96b0 */
[----:B------:R-:W-:Y:S01]  /*65a0*/  HMMA.16816.F32.BF16 R48, R128, R50, RZ ;  /* 0x000000328030723c */ /* 0x000fe200000418ff */
[----:B------:R-:W-:Y:S01]  /*65b0*/  LOP3.LUT R176, R179, UR32, R176, 0x96, !PT ;  /* 0x00000020b3b07c12 */ /* 0x000fe2000f8e96b0 */
[----:B------:R-:W1:Y:S01]  /*65c0*/  MUFU.EX2 R174, R174 ;  /* 0x000000ae00ae7308 */ /* 0x000e620000000800 */
[----:B------:R-:W-:Y:S02]  /*65d0*/  FFMA.FTZ R179, R96, c[0x0][0x23c], -R235 ;  /* 0x00008f0060b37a23 */ /* 0x000fe400000108eb */
[----:B------:R-:W-:-:S03]  /*65e0*/  IMAD.WIDE.U32 R12, R12, -0x2daee0ad, RZ ;  /* 0xd2511f530c0c7825 */ /* 0x000fc600078e00ff */
[C---:B------:R-:W-:Y:S01]  /*65f0*/  HMMA.16816.F32.BF16 R80, R8.reuse, R14, R80 ;  /* 0x0000000e0850723c */ /* 0x040fe20000041850 */
[----:B------:R-:W-:Y:S01]  /*6600*/  FFMA.FTZ R178, R94, c[0x0][0x23c], -R235 ;  /* 0x00008f005eb27a23 */ /* 0x000fe200000108eb */
[----:B------:R-:W-:Y:S01]  /*6610*/  LOP3.LUT R13, R13, UR27, R18, 0x96, !PT ;  /* 0x0000001b0d0d7c12 */ /* 0x000fe2000f8e9612 */
[----:B------:R-:W-:Y:S01]  /*6620*/  MUFU.EX2 R179, R179 ;  /* 0x000000b300b37308 */ /* 0x000fe20000000800 */
[C---:B------:R-:W-:Y:S01]  /*6630*/  LOP3.LUT R18, R172.reuse, 0xffff, RZ, 0xc0, !PT ;  /* 0x0000ffffac127812 */ /* 0x040fe200078ec0ff */
[----:B------:R-:W-:Y:S02]  /*6640*/  FFMA.FTZ R173, R95, c[0x0][0x23c], -R122 ;  /* 0x00008f005fad7a23 */ /* 0x000fe4000001087a */
[----:B------:R-:W-:Y:S01]  /*6650*/  LOP3.LUT R14, R25, UR5, R12, 0x96, !PT ;  /* 0x00000005190e7c12 */ /* 0x000fe2000f8e960c */
[----:B------:R-:W-:Y:S01]  /*6660*/  HMMA.16816.F32.BF16 R36, R8, R28, R36 ;  /* 0x0000001c0824723c */ /* 0x000fe20000041824 */
[----:B------:R-:W-:Y:S02]  /*6670*/  LOP3.LUT R12, R172, 0xff, RZ, 0xc0, !PT ;  /* 0x000000ffac0c7812 */ /* 0x000fe400078ec0ff */
[----:B------:R-:W-:Y:S01]  /*6680*/  SHF.R.U32.HI R172, RZ, 0x18, R172 ;  /* 0x00000018ffac7819 */ /* 0x000fe200000116ac */
[----:B------:R-:W4:Y:S01]  /*6690*/  MUFU.EX2 R178, R178 ;  /* 0x000000b200b27308 */ /* 0x000f220000000800 */
[----:B------:R-:W-:-:S02]  /*66a0*/  ISETP.GE.U32.AND P6, PT, R247, R12, PT ;  /* 0x0000000cf700720c */ /* 0x000fc40003fc6070 */
[----:B------:R-:W-:Y:S01]  /*66b0*/  IMAD.WIDE.U32 R28, R14, -0x326172a9, RZ ;  /* 0xcd9e8d570e1c7825 */ /* 0x000fe200078e00ff */
[C---:B------:R-:W-:Y:S01]  /*66c0*/  HMMA.16816.F32.BF16 R40, R8.reuse, R30, R40 ;  /* 0x0000001e0828723c */ /* 0x040fe20000041828 */
[----:B------:R-:W-:Y:S02]  /*66d0*/  ISETP.GE.U32.AND P1, PT, R247, R172, PT ;  /* 0x000000acf700720c */ /* 0x000fe40003f26070 */
[----:B------:R-:W-:Y:S01]  /*66e0*/  FFMA.FTZ R172, R99, c[0x0][0x23c], -R122 ;  /* 0x00008f0063ac7a23 */ /* 0x000fe2000001087a */
[----:B------:R-:W-:Y:S01]  /*66f0*/  SHF.R.U32.HI R14, RZ, 0x18, R28 ;  /* 0x00000018ff0e7819 */ /* 0x000fe2000001161c */
[----:B------:R-:W-:Y:S02]  /*6700*/  MUFU.EX2 R173, R173 ;  /* 0x000000ad00ad7308 */ /* 0x000fe40000000800 */
[----:B------:R-:W-:Y:S01]  /*6710*/  IMAD.WIDE.U32 R30, R13, -0x326172a9, RZ ;  /* 0xcd9e8d570d1e7825 */ /* 0x000fe200078e00ff */
[----:B---3--:R-:W-:Y:S01]  /*6720*/  HMMA.16816.F32.BF16 R88, R8, R6, R88 ;  /* 0x000000060858723c */ /* 0x008fe20000041858 */
[----:B------:R-:W-:-:S03]  /*6730*/  ISETP.GE.U32.AND P5, PT, R247, R14, PT ;  /* 0x0000000ef700720c */ /* 0x000fc60003fa6070 */
[----:B------:R-:W-:Y:S01]  /*6740*/  LOP3.LUT R115, R31, UR23, R16, 0x96, !PT ;  /* 0x000000171f737c12 */ /* 0x000fe2000f8e9610 */
[----:B------:R-:W3:Y:S02]  /*6750*/  MUFU.EX2 R172, R172 ;  /* 0x000000ac00ac7308 */ /* 0x000ee40000000800 */
[----:B------:R-:W-:Y:S01]  /*6760*/  LOP3.LUT R7, R29, UR14, R30, 0x96, !PT ;  /* 0x0000000e1d077c12 */ /* 0x000fe2000f8e961e */
[C---:B------:R-:W-:Y:S01]  /*6770*/  HMMA.16816.F32.BF16 R84, R8.reuse, R4, R84 ;  /* 0x000000040854723c */ /* 0x040fe20000041854 */
[----:B------:R-:W-:Y:S02]  /*6780*/  LOP3.LUT R6, R28, 0xffff, RZ, 0xc0, !PT ;  /* 0x0000ffff1c067812 */ /* 0x000fe400078ec0ff */
[C---:B------:R-:W-:Y:S02]  /*6790*/  LOP3.LUT R12, R7.reuse, 0xffff, RZ, 0xc0, !PT ;  /* 0x0000ffff070c7812 */ /* 0x040fe400078ec0ff */
[----:B------:R-:W-:Y:S02]  /*67a0*/  LOP3.LUT R14, R7, 0xff, RZ, 0xc0, !PT ;  /* 0x000000ff070e7812 */ /* 0x000fe400078ec0ff */
[----:B------:R-:W-:Y:S01]  /*67b0*/  IMAD R5, R176, -0x2daee0ad, RZ ;  /* 0xd2511f53b0057824 */ /* 0x000fe200078e02ff */
[----:B------:R-:W-:Y:S01]  /*67c0*/  SHF.R.U32.HI R12, RZ, 0x8, R12 ;  /* 0x00000008ff0c7819 */ /* 0x000fe2000001160c */
[----:B------:R-:W-:Y:S01]  /*67d0*/  HMMA.16816.F32.BF16 R48, R8, R26, R48 ;  /* 0x0000001a0830723c */ /* 0x000fe20000041830 */
[----:B------:R-:W-:Y:S01]  /*67e0*/  ISETP.GE.U32.AND P2, PT, R247, R14, PT ;  /* 0x0000000ef700720c */ /* 0x000fe20003f46070 */
[----:B------:R-:W-:Y:S01]  /*67f0*/  FFMA.FTZ R176, R22, c[0x0][0x23c], -R235 ;  /* 0x00008f0016b07a23 */ /* 0x000fe200000108eb */
[----:B------:R-:W-:-:S02]  /*6800*/  LOP3.LUT R15, R241, UR5, R5, 0x96, !PT ;  /* 0x00000005f10f7c12 */ /* 0x000fc4000f8e9605 */
[----:B------:R-:W-:Y:S02]  /*6810*/  LOP3.LUT R12, R12, 0xffff, RZ, 0xc0, !PT ;  /* 0x0000ffff0c0c7812 */ /* 0x000fe400078ec0ff */
[----:B------:R-:W-:Y:S01]  /*6820*/  LOP3.LUT R26, R28, 0xff, RZ, 0xc0, !PT ;  /* 0x000000ff1c1a7812 */ /* 0x000fe200078ec0ff */
[----:B------:R-:W1:Y:S01]  /*6830*/  MUFU.EX2 R176, R176 ;  /* 0x000000b000b07308 */ /* 0x000e620000000800 */
[----:B------:R-:W-:Y:S01]  /*6840*/  SHF.R.U32.HI R5, RZ, 0x10, R28 ;  /* 0x00000010ff057819 */ /* 0x000fe2000001161c */
[----:B------:R-:W-:Y:S01]  /*6850*/  IMAD.WIDE.U32 R28, R15, -0x326172a9, RZ ;  /* 0xcd9e8d570f1c7825 */ /* 0x000fe200078e00ff */
[----:B------:R-:W-:Y:S02]  /*6860*/  ISETP.GE.U32.AND P4, PT, R247, R12, PT ;  /* 0x0000000cf700720c */ /* 0x000fe40003f86070 */
[----:B------:R-:W-:Y:S02]  /*6870*/  LOP3.LUT R4, R31, UR23, R16, 0x96, !PT ;  /* 0x000000171f047c12 */ /* 0x000fe4000f8e9610 */
[----:B------:R-:W-:-:S02]  /*6880*/  LOP3.LUT R16, R29, UR14, R30, 0x96, !PT ;  /* 0x0000000e1d107c12 */ /* 0x000fc4000f8e961e */
[----:B--2---:R-:W-:Y:S01]  /*6890*/  F2FP.BF16.PACK_AB R30, R180, R181 ;  /* 0x000000b5b41e723e */ /* 0x004fe200000010ff */
[----:B------:R-:W-:Y:S01]  /*68a0*/  IMAD.WIDE.U32 R188, R4, -0x2daee0ad, RZ ;  /* 0xd2511f5304bc7825 */ /* 0x000fe200078e00ff */
[----:B------:R-:W-:Y:S02]  /*68b0*/  LOP3.LUT R244, R28, 0xffff, RZ, 0xc0, !PT ;  /* 0x0000ffff1cf47812 */ /* 0x000fe400078ec0ff */
[C---:B------:R-:W-:Y:S01]  /*68c0*/  PRMT R29, R30.reuse, 0x7632, R29 ;  /* 0x000076321e1d7816 */ /* 0x040fe2000000001d */
[----:B------:R-:W-:Y:S01]  /*68d0*/  @!P2 HFMA2.BF16_V2 R98, -RZ.H0_H0, RZ.H0_H0, -R30.H0_H0 ;  /* 0x200000ffff62a231 */ /* 0x000fe2000034091e */
[--C-:B------:R-:W-:Y:S02]  /*68e0*/  SHF.R.U32.HI R14, RZ, 0x18, R7.reuse ;  /* 0x00000018ff0e7819 */ /* 0x100fe40000011607 */
[----:B------:R-:W-:Y:S01]  /*68f0*/  SHF.R.U32.HI R7, RZ, 0x10, R7 ;  /* 0x00000010ff077819 */ /* 0x000fe20000011607 */
[----:B------:R-:W-:Y:S01]  /*6900*/  @!P4 HFMA2.BF16_V2 R32, -RZ.H0_H0, RZ.H0_H0, -R29.H0_H0 ;  /* 0x200000ffff20c231 */ /* 0x000fe2000034091d */
[----:B------:R-:W-:-:S02]  /*6910*/  PRMT R12, R30, 0x5410, R29 ;  /* 0x000054101e0c7816 */ /* 0x000fc4000000001d */
[----:B------:R-:W-:Y:S02]  /*6920*/  @!P2 PRMT R30, R98, 0x5410, RZ ;  /* 0x00005410621ea816 */ /* 0x000fe400000000ff */
[----:B------:R-:W-:Y:S02]  /*6930*/  ISETP.GE.U32.AND P2, PT, R247, R14, PT ;  /* 0x0000000ef700720c */ /* 0x000fe40003f46070 */
[----:B------:R-:W-:Y:S02]  /*6940*/  LOP3.LUT R14, R7, 0xff, RZ, 0xc0, !PT ;  /* 0x000000ff070e7812 */ /* 0x000fe400078ec0ff */
[----:B------:R-:W-:Y:S02]  /*6950*/  @!P4 PRMT R29, R32, 0x5410, RZ ;  /* 0x00005410201dc816 */ /* 0x000fe400000000ff */
[----:B-1----:R-:W-:Y:S02]  /*6960*/  F2FP.BF16.PACK_AB R32, R174, R175 ;  /* 0x000000afae20723e */ /* 0x002fe400000010ff */
[----:B------:R-:W-:-:S02]  /*6970*/  ISETP.GE.U32.AND P4, PT, R247, R14, PT ;  /* 0x0000000ef700720c */ /* 0x000fc40003f86070 */
[----:B------:R-:W-:Y:S02]  /*6980*/  PRMT R31, R32, 0x7632, R31 ;  /* 0x00007632201f7816 */ /* 0x000fe4000000001f */
[----:B------:R-:W-:Y:S02]  /*6990*/  SHF.R.U32.HI R6, RZ, 0x8, R6 ;  /* 0x00000008ff067819 */ /* 0x000fe40000011606 */
[----:B------:R-:W-:Y:S01]  /*69a0*/  ISETP.GE.U32.AND P3, PT, R247, R26, PT ;  /* 0x0000001af700720c */ /* 0x000fe20003f66070 */
[----:B------:R-:W-:Y:S01]  /*69b0*/  @!P2 HFMA2.BF16_V2 R97, -RZ.H0_H0, RZ.H0_H0, -R31.H0_H0 ;  /* 0x200000ffff61a231 */ /* 0x000fe2000034091f */
[----:B------:R-:W-:Y:S02]  /*69c0*/  LOP3.LUT R6, R6, 0xffff, RZ, 0xc0, !PT ;  /* 0x0000ffff06067812 */ /* 0x000fe400078ec0ff */
[----:B------:R-:W-:Y:S02]  /*69d0*/  PRMT R13, R32, 0x5410, R31 ;  /* 0x00005410200d7816 */ /* 0x000fe4000000001f */
[----:B------:R-:W-:Y:S01]  /*69e0*/  @!P2 PRMT R31, R97, 0x5410, RZ ;  /* 0x00005410611fa816 */ /* 0x000fe200000000ff */
[----:B------:R-:W-:Y:S01]  /*69f0*/  @!P4 HFMA2.BF16_V2 R96, -RZ.H0_H0, RZ.H0_H0, -R32.H0_H0 ;  /* 0x200000ffff60c231 */ /* 0x000fe20000340920 */
[----:B------:R-:W-:-:S02]  /*6a00*/  ISETP.GE.U32.AND P2, PT, R247, R6, PT ;  /* 0x00000006f700720c */ /* 0x000fc40003f46070 */
[----:B------:R-:W-:Y:S02]  /*6a10*/  LOP3.LUT R6, R5, 0xff, RZ, 0xc0, !PT ;  /* 0x000000ff05067812 */ /* 0x000fe400078ec0ff */
[----:B----4-:R-:W-:Y:S02]  /*6a20*/  F2FP.BF16.PACK_AB R26, R178, R179 ;  /* 0x000000b3b21a723e */ /* 0x010fe400000010ff */
[----:B------:R-:W-:Y:S02]  /*6a30*/  @!P4 PRMT R32, R96, 0x5410, RZ ;  /* 0x000054106020c816 */ /* 0x000fe400000000ff */
[----:B------:R-:W-:Y:S01]  /*6a40*/  ISETP.GE.U32.AND P4, PT, R247, R6, PT ;  /* 0x00000006f700720c */ /* 0x000fe20003f86070 */
[----:B------:R-:W-:Y:S01]  /*6a50*/  @!P3 HFMA2.BF16_V2 R95, -RZ.H0_H0, RZ.H0_H0, -R26.H0_H0 ;  /* 0x200000ffff5fb231 */ /* 0x000fe2000034091a */
[----:B------:R-:W-:Y:S01]  /*6a60*/  SHF.R.U32.HI R6, RZ, 0x10, R165 ;  /* 0x00000010ff067819 */ /* 0x000fe200000116a5 */
[----:B------:R-:W1:Y:S01]  /*6a70*/  LDSM.16.MT88.4 R96, [R204+0x14000] ;  /* 0x01400000cc60783b */ /* 0x000e620000004200 */
[----:B------:R-:W-:-:S02]  /*6a80*/  LOP3.LUT R246, R28, 0xff, RZ, 0xc0, !PT ;  /* 0x000000ff1cf67812 */ /* 0x000fc400078ec0ff */
[--C-:B------:R-:W-:Y:S02]  /*6a90*/  SHF.R.U32.HI R245, RZ, 0x10, R28.reuse ;  /* 0x00000010fff57819 */ /* 0x100fe4000001161c */
[----:B------:R-:W-:Y:S02]  /*6aa0*/  SHF.R.U32.HI R237, RZ, 0x18, R28 ;  /* 0x00000018ffed7819 */ /* 0x000fe4000001161c */
[----:B------:R-:W-:Y:S02]  /*6ab0*/  PRMT R25, R26, 0x7632, R25 ;  /* 0x000076321a197816 */ /* 0x000fe40000000019 */
[----:B------:R-:W-:Y:S02]  /*6ac0*/  LOP3.LUT R24, R189, UR13, R24, 0x96, !PT ;  /* 0x0000000dbd187c12 */ /* 0x000fe4000f8e9618 */
[----:B---3--:R-:W-:Y:S01]  /*6ad0*/  F2FP.BF16.PACK_AB R28, R172, R173 ;  /* 0x000000adac1c723e */ /* 0x008fe200000010ff */
[----:B------:R-:W-:Y:S01]  /*6ae0*/  @!P2 HFMA2.BF16_V2 R94, -RZ.H0_H0, RZ.H0_H0, -R25.H0_H0 ;  /* 0x200000ffff5ea231 */ /* 0x000fe20000340919 */
[----:B------:R-:W-:-:S02]  /*6af0*/  LOP3.LUT R6, R6, 0xff, RZ, 0xc0, !PT ;  /* 0x000000ff06067812 */ /* 0x000fc400078ec0ff */
[----:B------:R-:W-:Y:S01]  /*6b00*/  PRMT R14, R26, 0x5410, R25 ;  /* 0x000054101a0e7816 */ /* 0x000fe20000000019 */
[----:B------:R-:W-:Y:S01]  /*6b10*/  @!P4 HFMA2.BF16_V2 R3, -RZ.H0_H0, RZ.H0_H0, -R28.H0_H0 ;  /* 0x200000ffff03c231 */ /* 0x000fe2000034091c */
[----:B------:R-:W-:Y:S02]  /*6b20*/  LOP3.LUT R4, R24, 0xffff, RZ, 0xc0, !PT ;  /* 0x0000ffff18047812 */ /* 0x000fe400078ec0ff */
[----:B------:R-:W-:Y:S02]  /*6b30*/  @!P3 PRMT R26, R95, 0x5410, RZ ;  /* 0x000054105f1ab816 */ /* 0x000fe400000000ff */
[----:B------:R-:W-:Y:S02]  /*6b40*/  PRMT R27, R28, 0x7632, R27 ;  /* 0x000076321c1b7816 */ /* 0x000fe4000000001b */
[----:B------:R-:W-:Y:S02]  /*6b50*/  ISETP.GE.U32.AND P3, PT, R247, R6, PT ;  /* 0x00000006f700720c */ /* 0x000fe40003f66070 */
[----:B------:R-:W-:Y:S01]  /*6b60*/  LOP3.LUT R6, R24, 0xff, RZ, 0xc0, !PT ;  /* 0x000000ff18067812 */ /* 0x000fe200078ec0ff */
[----:B------:R-:W-:Y:S01]  /*6b70*/  @!P5 HFMA2.BF16_V2 R22, -RZ.H0_H0, RZ.H0_H0, -R27.H0_H0 ;  /* 0x200000ffff16d231 */ /* 0x000fe2000034091b */
[----:B------:R-:W-:-:S02]  /*6b80*/  SHF.R.U32.HI R4, RZ, 0x8, R4 ;  /* 0x00000008ff047819 */ /* 0x000fc40000011604 */
[----:B------:R-:W-:Y:S02]  /*6b90*/  @!P2 PRMT R25, R94, 0x5410, RZ ;  /* 0x000054105e19a816 */ /* 0x000fe400000000ff */
[C---:B------:R-:W-:Y:S02]  /*6ba0*/  ISETP.GE.U32.AND P2, PT, R247.reuse, R6, PT ;  /* 0x00000006f700720c */ /* 0x040fe40003f46070 */
[----:B------:R-:W-:Y:S02]  /*6bb0*/  LOP3.LUT R4, R4, 0xffff, RZ, 0xc0, !PT ;  /* 0x0000ffff04047812 */ /* 0x000fe400078ec0ff */
[----:B------:R-:W-:Y:S02]  /*6bc0*/  PRMT R15, R28, 0x5410, R27 ;  /* 0x000054101c0f7816 */ /* 0x000fe4000000001b */
[----:B------:R-:W-:Y:S02]  /*6bd0*/  @!P5 PRMT R27, R22, 0x5410, RZ ;  /* 0x00005410161bd816 */ /* 0x000fe400000000ff */
[----:B------:R-:W-:-:S02]  /*6be0*/  ISETP.GE.U32.AND P5, PT, R247, R4, PT ;  /* 0x00000004f700720c */ /* 0x000fc40003fa6070 */
[--C-:B------:R-:W-:Y:S02]  /*6bf0*/  SHF.R.U32.HI R4, RZ, 0x18, R24.reuse ;  /* 0x00000018ff047819 */ /* 0x100fe40000011618 */
[----:B------:R-:W-:Y:S02]  /*6c00*/  F2FP.BF16.PACK_AB R22, R176, R177 ;  /* 0x000000b1b016723e */ /* 0x000fe400000010ff */
[----:B------:R-:W-:Y:S02]  /*6c10*/  @!P4 PRMT R28, R3, 0x5410, RZ ;  /* 0x00005410031cc816 */ /* 0x000fe400000000ff */
[----:B------:R-:W-:Y:S01]  /*6c20*/  ISETP.GE.U32.AND P4, PT, R247, R4, PT ;  /* 0x00000004f700720c */ /* 0x000fe20003f86070 */
[----:B------:R-:W-:Y:S01]  /*6c30*/  @!P2 HFMA2.BF16_V2 R23, -RZ.H0_H0, RZ.H0_H0, -R22.H0_H0 ;  /* 0x200000ffff17a231 */ /* 0x000fe20000340916 */
[----:B------:R-:W-:Y:S02]  /*6c40*/  SHF.R.U32.HI R4, RZ, 0x10, R24 ;  /* 0x00000010ff047819 */ /* 0x000fe40000011618 */
[----:B------:R-:W-:-:S02]  /*6c50*/  PRMT R3, R22, 0x7632, R3 ;  /* 0x0000763216037816 */ /* 0x000fc40000000003 */
[----:B------:R-:W-:Y:S02]  /*6c60*/  LOP3.LUT R4, R4, 0xff, RZ, 0xc0, !PT ;  /* 0x000000ff04047812 */ /* 0x000fe400078ec0ff */
[----:B------:R-:W-:Y:S01]  /*6c70*/  F2FP.BF16.PACK_AB R24, R170, R171 ;  /* 0x000000abaa18723e */ /* 0x000fe200000010ff */
[----:B------:R-:W-:Y:S01]  /*6c80*/  @!P5 HFMA2.BF16_V2 R93, -RZ.H0_H0, RZ.H0_H0, -R3.H0_H0 ;  /* 0x200000ffff5dd231 */ /* 0x000fe20000340903 */
[----:B------:R-:W-:Y:S02]  /*6c90*/  PRMT R241, R22, 0x5410, R3 ;  /* 0x0000541016f17816 */ /* 0x000fe40000000003 */
[----:B------:R-:W-:Y:S02]  /*6ca0*/  @!P2 PRMT R22, R23, 0x5410, RZ ;  /* 0x000054101716a816 */ /* 0x000fe400000000ff */
[----:B------:R-:W-:Y:S02]  /*6cb0*/  PRMT R23, R24, 0x7632, R23 ;  /* 0x0000763218177816 */ /* 0x000fe40000000017 */
[----:B------:R-:W-:-:S02]  /*6cc0*/  ISETP.GE.U32.AND P2, PT, R247, R4, PT ;  /* 0x00000004f700720c */ /* 0x000fc40003f46070 */
[----:B------:R-:W-:Y:S01]  /*6cd0*/  LOP3.LUT R4, R165, 0xff, RZ, 0xc0, !PT ;  /* 0x000000ffa5047812 */ /* 0x000fe200078ec0ff */
[----:B------:R-:W-:Y:S01]  /*6ce0*/  @!P4 HFMA2.BF16_V2 R92, -RZ.H0_H0, RZ.H0_H0, -R23.H0_H0 ;  /* 0x200000ffff5cc231 */ /* 0x000fe20000340917 */
[----:B------:R-:W-:Y:S02]  /*6cf0*/  @!P5 PRMT R3, R93, 0x5410, RZ ;  /* 0x000054105d03d816 */ /* 0x000fe400000000ff */
[----:B------:R-:W-:Y:S02]  /*6d00*/  ISETP.GE.U32.AND P5, PT, R247, R4, PT ;  /* 0x00000004f700720c */ /* 0x000fe40003fa6070 */
[----:B------:R-:W-:Y:S02]  /*6d10*/  SHF.R.U32.HI R4, RZ, 0x18, R165 ;  /* 0x00000018ff047819 */ /* 0x000fe400000116a5 */
[----:B------:R-:W-:Y:S02]  /*6d20*/  PRMT R243, R24, 0x5410, R23 ;  /* 0x0000541018f37816 */ /* 0x000fe40000000017 */
[----:B------:R-:W-:-:S02]  /*6d30*/  @!P4 PRMT R23, R92, 0x5410, RZ ;  /* 0x000054105c17c816 */ /* 0x000fc400000000ff */
[----:B------:R-:W-:Y:S01]  /*6d40*/  ISETP.GE.U32.AND P4, PT, R247, R4, PT ;  /* 0x00000004f700720c */ /* 0x000fe20003f86070 */
[----:B-1----:R-:W-:Y:S01]  /*6d50*/  HMMA.16816.F32.BF16 R92, R128, R96, RZ ;  /* 0x00000060805c723c */ /* 0x002fe200000418ff */
[----:B------:R-:W1:Y:S01]  /*6d60*/  LDSM.16.MT88.4 R4, [R204+0x14800] ;  /* 0x01480000cc04783b */ /* 0x000e620000004200 */
[----:B------:R-:W-:-:S05]  /*6d70*/  @!P2 HFMA2.BF16_V2 R107, -RZ.H0_H0, RZ.H0_H0, -R24.H0_H0 ;  /* 0x200000ffff6ba231 */ /* 0x000fca0000340918 */
[----:B------:R-:W-:Y:S01]  /*6d80*/  @!P2 PRMT R24, R107, 0x5410, RZ ;  /* 0x000054106b18a816 */ /* 0x000fe200000000ff */
[----:B------:R-:W-:Y:S01]  /*6d90*/  @!P5 HFMA2.BF16_V2 R114, -RZ.H0_H0, RZ.H0_H0, -R166.H0_H0 ;  /* 0x200000ffff72d231 */ /* 0x000fe200003409a6 */
[----:B------:R-:W-:Y:S04]  /*6da0*/  HMMA.16816.F32.BF16 R96, R128, R98, RZ ;  /* 0x000000628060723c */ /* 0x000fe800000418ff */
[----:B------:R-:W-:-:S11]  /*6db0*/  @!P5 PRMT R166, R114, 0x5410, RZ ;  /* 0x0000541072a6d816 */ /* 0x000fd600000000ff */
[C---:B-1----:R-:W-:Y:S07]  /*6dc0*/  HMMA.16816.F32.BF16 R92, R8.reuse, R4, R92 ;  /* 0x00000004085c723c */ /* 0x042fee000004185c */
[----:B------:R-:W-:Y:S01]  /*6dd0*/  LOP3.LUT R4, R165, 0xffff, RZ, 0xc0, !PT ;  /* 0x0000ffffa5047812 */ /* 0x000fe200078ec0ff */
[----:B------:R-:W-:Y:S01]  /*6de0*/  @!P3 HFMA2.BF16_V2 R105, -RZ.H0_H0, RZ.H0_H0, -R169.H0_H0 ;  /* 0x200000ffff69b231 */ /* 0x000fe200003409a9 */
[----:B------:R-:W-:Y:S01]  /*6df0*/  HMMA.16816.F32.BF16 R96, R8, R6, R96 ;  /* 0x000000060860723c */ /* 0x000fe20000041860 */
[----:B------:R-:W-:Y:S01]  /*6e00*/  @!P4 HFMA2.BF16_V2 R113, -RZ.H0_H0, RZ.H0_H0, -R168.H0_H0 ;  /* 0x200000ffff71c231 */ /* 0x000fe200003409a8 */
[----:B------:R-:W-:Y:S01]  /*6e10*/  SHF.R.U32.HI R4, RZ, 0x8, R4 ;  /* 0x00000008ff047819 */ /* 0x000fe20000011604 */
[----:B------:R-:W-:Y:S01]  /*6e20*/  @!P6 HFMA2.BF16_V2 R100, -RZ.H0_H0, RZ.H0_H0, -R182.H0_H0 ;  /* 0x200000ffff64e231 */ /* 0x000fe200003409b6 */
[----:B------:R-:W-:Y:S01]  /*6e30*/  LOP3.LUT R114, R238, 0xffff, RZ, 0xc0, !PT ;  /* 0x0000ffffee727812 */ /* 0x000fe200078ec0ff */
[----:B------:R-:W-:Y:S01]  /*6e40*/  @!P1 HFMA2.BF16_V2 R110, -RZ.H0_H0, RZ.H0_H0, -R20.H0_H0 ;  /* 0x200000ffff6e9231 */ /* 0x000fe20000340914 */
[----:B------:R-:W-:Y:S01]  /*6e50*/  LOP3.LUT R4, R4, 0xffff, RZ, 0xc0, !PT ;  /* 0x0000ffff04047812 */ /* 0x000fe200078ec0ff */
[----:B------:R-:W-:Y:S01]  /*6e60*/  FADD.FTZ R223, R234, R223 ;  /* 0x000000dfeadf7221 */ /* 0x000fe20000010000 */
[----:B------:R1:W5:Y:S01]  /*6e70*/  LDL.LU R165, [R1+0x78] ;  /* 0x0000780001a57983 */ /* 0x0003620000300800 */
[----:B------:R-:W-:-:S02]  /*6e80*/  @!P3 PRMT R169, R105, 0x5410, RZ ;  /* 0x0000541069a9b816 */ /* 0x000fc400000000ff */
[----:B------:R-:W-:Y:S02]  /*6e90*/  ISETP.GE.U32.AND P2, PT, R247, R4, PT ;  /* 0x00000004f700720c */ /* 0x000fe40003f46070 */
[----:B------:R-:W-:Y:S02]  /*6ea0*/  SHF.R.U32.HI R4, RZ, 0x10, R17 ;  /* 0x00000010ff047819 */ /* 0x000fe40000011611 */
[----:B------:R-:W-:Y:S02]  /*6eb0*/  @!P4 PRMT R168, R113, 0x5410, RZ ;  /* 0x0000541071a8c816 */ /* 0x000fe400000000ff */
[----:B------:R-:W-:Y:S02]  /*6ec0*/  LOP3.LUT R4, R4, 0xff, RZ, 0xc0, !PT ;  /* 0x000000ff04047812 */ /* 0x000fe400078ec0ff */
[----:B------:R-:W-:Y:S02]  /*6ed0*/  LOP3.LUT R6, R238, 0xff, RZ, 0xc0, !PT ;  /* 0x000000ffee067812 */ /* 0x000fe400078ec0ff */
[----:B------:R-:W-:-:S02]  /*6ee0*/  ISETP.GE.U32.AND P5, PT, R247, R4, PT ;  /* 0x00000004f700720c */ /* 0x000fc40003fa6070 */
[----:B------:R-:W-:Y:S01]  /*6ef0*/  LOP3.LUT R4, R17, 0xffff, RZ, 0xc0, !PT ;  /* 0x0000ffff11047812 */ /* 0x000fe200078ec0ff */
[----:B------:R-:W-:Y:S01]  /*6f00*/  @!P2 HFMA2.BF16_V2 R106, -RZ.H0_H0, RZ.H0_H0, -R167.H0_H0 ;  /* 0x200000ffff6aa231 */ /* 0x000fe200003409a7 */
[----:B------:R-:W-:Y:S02]  /*6f10*/  @!P6 PRMT R182, R100, 0x5410, RZ ;  /* 0x0000541064b6e816 */ /* 0x000fe400000000ff */
[----:B------:R-:W-:Y:S02]  /*6f20*/  SHF.R.U32.HI R4, RZ, 0x8, R4 ;  /* 0x00000008ff047819 */ /* 0x000fe40000011604 */
[----:B------:R-:W-:Y:S02]  /*6f30*/  @!P2 PRMT R167, R106, 0x5410, RZ ;  /* 0x000054106aa7a816 */ /* 0x000fe400000000ff */
[----:B------:R-:W-:Y:S02]  /*6f40*/  LOP3.LUT R4, R4, 0xffff, RZ, 0xc0, !PT ;  /* 0x0000ffff04047812 */ /* 0x000fe400078ec0ff */
[----:B------:R-:W-:Y:S01]  /*6f50*/  SHF.R.U32.HI R106, RZ, 0x18, R17 ;  /* 0x00000018ff6a7819 */ /* 0x000fe20000011611 */
[----:B------:R-:W-:Y:S01]  /*6f60*/  @!P5 HFMA2.BF16_V2 R102, -RZ.H0_H0, RZ.H0_H0, -R185.H0_H0 ;  /* 0x200000ffff66d231 */ /* 0x000fe200003409b9 */
[----:B------:R-:W-:-:S02]  /*6f70*/  ISETP.GE.U32.AND P2, PT, R247, R4, PT ;  /* 0x00000004f700720c */ /* 0x000fc40003f46070 */
[----:B------:R-:W-:Y:S02]  /*6f80*/  LOP3.LUT R4, R17, 0xff, RZ, 0xc0, !PT ;  /* 0x000000ff11047812 */ /* 0x000fe400078ec0ff */
[C---:B------:R-:W-:Y:S02]  /*6f90*/  ISETP.GE.U32.AND P4, PT, R247.reuse, R106, PT ;  /* 0x0000006af700720c */ /* 0x040fe40003f86070 */
[----:B------:R-:W-:Y:S02]  /*6fa0*/  ISETP.GE.U32.AND P3, PT, R247, R4, PT ;  /* 0x00000004f700720c */ /* 0x000fe40003f66070 */
[----:B------:R-:W-:Y:S02]  /*6fb0*/  LOP3.LUT R106, R19, 0xff, RZ, 0xc0, !PT ;  /* 0x000000ff136a7812 */ /* 0x000fe400078ec0ff */
[----:B------:R-:W-:Y:S02]  /*6fc0*/  SHF.R.U32.HI R19, RZ, 0x8, R244 ;  /* 0x00000008ff137819 */ /* 0x000fe400000116f4 */
[----:B------:R-:W-:Y:S01]  /*6fd0*/  SHF.R.U32.HI R4, RZ, 0x10, R238 ;  /* 0x00000010ff047819 */ /* 0x000fe200000116ee */
[----:B------:R-:W-:Y:S01]  /*6fe0*/  @!P2 HFMA2.BF16_V2 R103, -RZ.H0_H0, RZ.H0_H0, -R187.H0_H0 ;  /* 0x200000ffff67a231 */ /* 0x000fe200003409bb */
[----:B------:R-:W-:-:S02]  /*6ff0*/  @!P5 PRMT R185, R102, 0x5410, RZ ;  /* 0x0000541066b9d816 */ /* 0x000fc400000000ff */
[----:B------:R-:W-:Y:S02]  /*7000*/  SHF.R.U32.HI R114, RZ, 0x8, R114 ;  /* 0x00000008ff727819 */ /* 0x000fe40000011672 */
[----:B------:R-:W-:Y:S01]  /*7010*/  @!P2 PRMT R187, R103, 0x5410, RZ ;  /* 0x0000541067bba816 */ /* 0x000fe200000000ff */
[----:B------:R-:W-:Y:S01]  /*7020*/  @!P3 HFMA2.BF16_V2 R104, -RZ.H0_H0, RZ.H0_H0, -R186.H0_H0 ;  /* 0x200000ffff68b231 */ /* 0x000fe200003409ba */
[----:B------:R-:W-:Y:S02]  /*7030*/  ISETP.GE.U32.AND P2, PT, R247, R6, PT ;  /* 0x00000006f700720c */ /* 0x000fe40003f46070 */
[----:B------:R-:W-:Y:S02]  /*7040*/  LOP3.LUT R6, R245, 0xff, RZ, 0xc0, !PT ;  /* 0x000000fff5067812 */ /* 0x000fe400078ec0ff */
[----:B------:R-:W-:Y:S02]  /*7050*/  @!P3 PRMT R186, R104, 0x5410, RZ ;  /* 0x0000541068bab816 */ /* 0x000fe400000000ff */
[----:B------:R-:W-:-:S02]  /*7060*/  ISETP.GE.U32.AND P3, PT, R247, R106, PT ;  /* 0x0000006af700720c */ /* 0x000fc40003f66070 */
[----:B------:R-:W2:Y:S01]  /*7070*/  LDSM.16.MT88.4 R104, [R208+0x16000] ;  /* 0x01600000d068783b */ /* 0x000ea20000004200 */
[----:B------:R-:W-:Y:S01]  /*7080*/  PRMT R17, R6, 0x5410, R237 ;  /* 0x0000541006117816 */ /* 0x000fe200000000ed */
[----:B------:R-:W-:Y:S01]  /*7090*/  IMAD.WIDE.U32 R6, R115, -0x2daee0ad, RZ ;  /* 0xd2511f5373067825 */ /* 0x000fe200078e00ff */
[----:B------:R-:W-:Y:S01]  /*70a0*/  PRMT R19, R246, 0x5410, R19 ;  /* 0x00005410f6137816 */ /* 0x000fe20000000013 */
[----:B------:R-:W-:Y:S01]  /*70b0*/  @!P4 HFMA2.BF16_V2 R101, -RZ.H0_H0, RZ.H0_H0, -R184.H0_H0 ;  /* 0x200000ffff65c231 */ /* 0x000fe200003409b8 */
[----:B------:R-:W-:Y:S02]  /*70c0*/  LOP3.LUT R113, R188, 0xff, RZ, 0xc0, !PT ;  /* 0x000000ffbc717812 */ /* 0x000fe400078ec0ff */
[C---:B------:R-:W-:Y:S02]  /*70d0*/  LOP3.LUT R237, R6.reuse, 0xffff, RZ, 0xc0, !PT ;  /* 0x0000ffff06ed7812 */ /* 0x040fe400078ec0ff */
[----:B------:R-:W-:Y:S02]  /*70e0*/  LOP3.LUT R115, R6, 0xff, RZ, 0xc0, !PT ;  /* 0x000000ff06737812 */ /* 0x000fe400078ec0ff */
[----:B------:R-:W-:-:S02]  /*70f0*/  SHF.R.U32.HI R246, RZ, 0x10, R6 ;  /* 0x00000010fff67819 */ /* 0x000fc40000011606 */
[----:B------:R-:W-:Y:S02]  /*7100*/  SHF.R.U32.HI R245, RZ, 0x18, R6 ;  /* 0x00000018fff57819 */ /* 0x000fe40000011606 */
[----:B------:R-:W-:Y:S02]  /*7110*/  SHF.R.U32.HI R6, RZ, 0x8, R18 ;  /* 0x00000008ff067819 */ /* 0x000fe40000011612 */
[----:B------:R-:W-:Y:S02]  /*7120*/  LOP3.LUT R4, R4, 0xff, RZ, 0xc0, !PT ;  /* 0x000000ff04047812 */ /* 0x000fe400078ec0ff */
[----:B------:R-:W-:Y:S02]  /*7130*/  LOP3.LUT R6, R6, 0xffff, RZ, 0xc0, !PT ;  /* 0x0000ffff06067812 */ /* 0x000fe400078ec0ff */
[----:B------:R-:W-:Y:S02]  /*7140*/  @!P4 PRMT R184, R101, 0x5410, RZ ;  /* 0x0000541065b8c816 */ /* 0x000fe400000000ff */
[----:B------:R-:W-:-:S02]  /*7150*/  LOP3.LUT R240, R7, UR13, R240, 0x96, !PT ;  /* 0x0000000d07f07c12 */ /* 0x000fc4000f8e96f0 */
[C---:B------:R-:W-:Y:S02]  /*7160*/  ISETP.GE.U32.AND P4, PT, R247.reuse, R6, PT ;  /* 0x00000006f700720c */ /* 0x040fe40003f86070 */
[----:B------:R-:W-:Y:S02]  /*7170*/  ISETP.GE.U32.AND P6, PT, R247, R4, PT ;  /* 0x00000004f700720c */ /* 0x000fe40003fc6070 */
[----:B------:R-:W3:Y:S01]  /*7180*/  LDSM.16.MT88.4 R4, [R208+0x16800] ;  /* 0x01680000d004783b */ /* 0x000ee20000004200 */
[----:B------:R-:W-:Y:S01]  /*7190*/  @!P3 HFMA2.BF16_V2 R111, -RZ.H0_H0, RZ.H0_H0, -R21.H0_H0 ;  /* 0x200000ffff6fb231 */ /* 0x000fe20000340915 */
[----:B------:R-:W-:Y:S02]  /*71a0*/  LOP3.LUT R114, R114, 0xffff, RZ, 0xc0, !PT ;  /* 0x0000ffff72727812 */ /* 0x000fe400078ec0ff */
[--C-:B------:R-:W-:Y:S02]  /*71b0*/  SHF.R.U32.HI R239, RZ, 0x10, R188.reuse ;  /* 0x00000010ffef7819 */ /* 0x100fe400000116bc */
[----:B------:R-:W-:-:S02]  /*71c0*/  SHF.R.U32.HI R244, RZ, 0x18, R188 ;  /* 0x00000018fff47819 */ /* 0x000fc400000116bc */
[----:B------:R-:W-:Y:S02]  /*71d0*/  @!P1 PRMT R20, R110, 0x5410, RZ ;  /* 0x000054106e149816 */ /* 0x000fe400000000ff */
[----:B------:R-:W-:Y:S01]  /*71e0*/  SHF.R.U32.HI R238, RZ, 0x18, R238 ;  /* 0x00000018ffee7819 */ /* 0x000fe200000116ee */
[C---:B--2---:R-:W-:Y:S01]  /*71f0*/  HMMA.16816.F32.BF16 R100, R128.reuse, R104, RZ ;  /* 0x000000688064723c */ /* 0x044fe200000418ff */
[----:B------:R-:W-:Y:S01]  /*7200*/  @!P4 HFMA2.BF16_V2 R112, -RZ.H0_H0, RZ.H0_H0, -R183.H0_H0 ;  /* 0x200000ffff70c231 */ /* 0x000fe200003409b7 */
[----:B------:R-:W-:Y:S01]  /*7210*/  @!P3 PRMT R21, R111, 0x5410, RZ ;  /* 0x000054106f15b816 */ /* 0x000fe200000000ff */
[----:B------:R-:W-:Y:S01]  /*7220*/  @!P2 HFMA2.BF16_V2 R109, -RZ.H0_H0, RZ.H0_H0, -R34.H0_H0 ;  /* 0x200000ffff6da231 */ /* 0x000fe20000340922 */
[----:B------:R-:W-:Y:S02]  /*7230*/  SHF.R.U32.HI R18, RZ, 0x18, R16 ;  /* 0x00000018ff127819 */ /* 0x000fe40000011610 */
[C---:B------:R-:W-:Y:S02]  /*7240*/  ISETP.GE.U32.AND P1, PT, R247.reuse, R244, PT ;  /* 0x000000f4f700720c */ /* 0x040fe40003f26070 */
[----:B------:R-:W-:Y:S01]  /*7250*/  HMMA.16816.F32.BF16 R104, R128, R106, RZ ;  /* 0x0000006a8068723c */ /* 0x000fe200000418ff */
[----:B------:R-:W-:Y:S01]  /*7260*/  @!P4 PRMT R183, R112, 0x5410, RZ ;  /* 0x0000541070b7c816 */ /* 0x000fe200000000ff */
[----:B------:R-:W-:Y:S01]  /*7270*/  IMAD.MOV.U32 R111, RZ, RZ, R115 ;  /* 0x000000ffff6f7224 */ /* 0x000fe200078e0073 */
[----:B------:R-:W-:-:S02]  /*7280*/  ISETP.GE.U32.AND P4, PT, R247, R113, PT ;  /* 0x00000071f700720c */ /* 0x000fc40003f86070 */
[----:B------:R-:W-:Y:S02]  /*7290*/  ISETP.GE.U32.AND P3, PT, R247, R114, PT ;  /* 0x00000072f700720c */ /* 0x000fe40003f66070 */
[----:B------:R-:W2:Y:S01]  /*72a0*/  LDSM.16.MT88.4 R112, [R206+0x16000] ;  /* 0x01600000ce70783b */ /* 0x000ea20000004200 */
[----:B------:R-:W-:Y:S02]  /*72b0*/  @!P2 PRMT R34, R109, 0x5410, RZ ;  /* 0x000054106d22a816 */ /* 0x000fe400000000ff */
[----:B------:R-:W-:Y:S02]  /*72c0*/  ISETP.GE.U32.AND P5, PT, R247, R238, PT ;  /* 0x000000eef700720c */ /* 0x000fe40003fa6070 */
[----:B------:R-:W-:Y:S02]  /*72d0*/  LOP3.LUT R238, R188, 0xffff, RZ, 0xc0, !PT ;  /* 0x0000ffffbcee7812 */ /* 0x000fe400078ec0ff */
[----:B------:R-:W-:Y:S01]  /*72e0*/  LOP3.LUT R246, R246, 0xff, RZ, 0xc0, !PT ;  /* 0x000000fff6f67812 */ /* 0x000fe200078ec0ff */
[----:B------:R-:W-:Y:S01]  /*72f0*/  @!P6 HFMA2.BF16_V2 R121, -RZ.H0_H0, RZ.H0_H0, -R164.H0_H0 ;  /* 0x200000ffff79e231 */ /* 0x000fe200003409a4 */
[----:B------:R-:W-:Y:S01]  /*7300*/  FADD.FTZ R230, R230, R223 ;  /* 0x000000dfe6e67221 */ /* 0x000fe20000010000 */
[----:B------:R-:W-:Y:S01]  /*7310*/  HSET2.LE.AND R19, R19, R124, PT ;  /* 0x0000007c13137233 */ /* 0x000fe20003803000 */
[C---:B---3--:R-:W-:Y:S08]  /*7320*/  HMMA.16816.F32.BF16 R100, R8.reuse, R4, R100 ;  /* 0x000000040864723c */ /* 0x048ff00000041864 */
[----:B------:R-:W-:Y:S01]  /*7330*/  HMMA.16816.F32.BF16 R104, R8, R6, R104 ;  /* 0x000000060868723c */ /* 0x000fe20000041868 */
[----:B------:R-:W-:Y:S01]  /*7340*/  LOP3.LUT R4, R16, 0xffff, RZ, 0xc0, !PT ;  /* 0x0000ffff10047812 */ /* 0x000fe200078ec0ff */
[----:B------:R-:W-:Y:S01]  /*7350*/  @!P3 HFMA2.BF16_V2 R108, -RZ.H0_H0, RZ.H0_H0, -R33.H0_H0 ;  /* 0x200000ffff6cb231 */ /* 0x000fe20000340921 */
[----:B------:R-:W-:Y:S01]  /*7360*/  SHF.R.U32.HI R5, RZ, 0x10, R16 ;  /* 0x00000010ff057819 */ /* 0x000fe20000011610 */
[----:B------:R-:W-:Y:S01]  /*7370*/  @!P5 HFMA2.BF16_V2 R120, -RZ.H0_H0, RZ.H0_H0, -R35.H0_H0 ;  /* 0x200000ffff78d231 */ /* 0x000fe20000340923 */
[----:B------:R1:W5:Y:S01]  /*7380*/  LDL.LU.64 R188, [R1+0x70] ;  /* 0x0000700001bc7983 */ /* 0x0003620000300a00 */
[----:B------:R-:W-:Y:S01]  /*7390*/  PRMT R245, R246, 0x5410, R245 ;  /* 0x00005410f6f57816 */ /* 0x000fe200000000f5 */
[----:B------:R-:W-:Y:S01]  /*73a0*/  FFMA.FTZ R223, R117, c[0x0][0x23c], -R122 ;  /* 0x00008f0075df7a23 */ /* 0x000fe2000001087a */
[----:B------:R-:W-:Y:S01]  /*73b0*/  SHF.R.U32.HI R7, RZ, 0x8, R4 ;  /* 0x00000008ff077819 */ /* 0x000fe20000011604 */
[----:B------:R-:W-:Y:S01]  /*73c0*/  FADD.FTZ R230, R125, R230 ;  /* 0x000000e67de67221 */ /* 0x000fe20000010000 */
[----:B------:R-:W-:-:S02]  /*73d0*/  LOP3.LUT R6, R16, 0xff, RZ, 0xc0, !PT ;  /* 0x000000ff10067812 */ /* 0x000fc400078ec0ff */
[----:B------:R-:W-:Y:S01]  /*73e0*/  LOP3.LUT R5, R5, 0xff, RZ, 0xc0, !PT ;  /* 0x000000ff05057812 */ /* 0x000fe200078ec0ff */
[----:B------:R-:W-:Y:S01]  /*73f0*/  MUFU.EX2 R223, R223 ;  /* 0x000000df00df7308 */ /* 0x000fe20000000800 */
[----:B------:R-:W-:Y:S02]  /*7400*/  LOP3.LUT R4, R239, 0xff, RZ, 0xc0, !PT ;  /* 0x000000ffef047812 */ /* 0x000fe400078ec0ff */
[----:B------:R-:W-:Y:S02]  /*7410*/  PRMT R244, R6, 0x5410, R7 ;  /* 0x0000541006f47816 */ /* 0x000fe40000000007 */
[----:B------:R-:W-:Y:S02]  /*7420*/  PRMT R18, R5, 0x5410, R18 ;  /* 0x0000541005127816 */ /* 0x000fe40000000012 */
[----:B------:R-:W-:Y:S02]  /*7430*/  ISETP.GE.U32.AND P2, PT, R247, R4, PT ;  /* 0x00000004f700720c */ /* 0x000fe40003f46070 */
[----:B------:R-:W3:Y:S01]  /*7440*/  LDSM.16.MT88.4 R4, [R206+0x16800] ;  /* 0x01680000ce04783b */ /* 0x000ee20000004200 */
[----:B------:R-:W-:Y:S01]  /*7450*/  SHF.R.U32.HI R16, RZ, 0x8, R237 ;  /* 0x00000008ff107819 */ /* 0x000fe200000116ed */
[----:B------:R-:W-:Y:S01]  /*7460*/  HSET2.LE.AND R18, R18, R124, PT ;  /* 0x0000007c12127233 */ /* 0x000fe20003803000 */
[----:B------:R-:W-:-:S02]  /*7470*/  @!P3 PRMT R33, R108, 0x5410, RZ ;  /* 0x000054106c21b816 */ /* 0x000fc400000000ff */
[----:B------:R-:W-:Y:S02]  /*7480*/  PRMT R16, R111, 0x5410, R16 ;  /* 0x000054106f107816 */ /* 0x000fe40000000010 */
[C---:B--2---:R-:W-:Y:S01]  /*7490*/  HMMA.16816.F32.BF16 R108, R128.reuse, R112, RZ ;  /* 0x00000070806c723c */ /* 0x044fe200000418ff */
[----:B------:R-:W-:Y:S02]  /*74a0*/  LOP3.LUT R246, R240, 0xff, RZ, 0xc0, !PT ;  /* 0x000000fff0f67812 */ /* 0x000fe400078ec0ff */
[----:B------:R-:W-:Y:S02]  /*74b0*/  @!P6 PRMT R164, R121, 0x5410, RZ ;  /* 0x0000541079a4e816 */ /* 0x000fe400000000ff */
[----:B------:R-:W-:Y:S02]  /*74c0*/  @!P5 PRMT R35, R120, 0x5410, RZ ;  /* 0x000054107823d816 */ /* 0x000fe400000000ff */
[----:B------:R-:W-:Y:S01]  /*74d0*/  LOP3.LUT R13, R18, R13, RZ, 0xc0, !PT ;  /* 0x0000000d120d7212 */ /* 0x000fe200078ec0ff */
[----:B------:R-:W-:Y:S01]  /*74e0*/  HMMA.16816.F32.BF16 R112, R128, R114, RZ ;  /* 0x000000728070723c */ /* 0x000fe200000418ff */
[----:B------:R-:W-:Y:S01]  /*74f0*/  HSET2.LE.AND R18, R17, R124, PT ;  /* 0x0000007c11127233 */ /* 0x000fe20003803000 */
[----:B------:R-:W-:-:S04]  /*7500*/  LOP3.LUT R14, R19, R14, RZ, 0xc0, !PT ;  /* 0x0000000e130e7212 */ /* 0x000fc800078ec0ff */
[----:B------:R-:W-:-:S10]  /*7510*/  LOP3.LUT R15, R18, R15, RZ, 0xc0, !PT ;  /* 0x0000000f120f7212 */ /* 0x000fd400078ec0ff */
[C---:B---3--:R-:W-:Y:S07]  /*7520*/  HMMA.16816.F32.BF16 R108, R8.reuse, R4, R108 ;  /* 0x00000004086c723c */ /* 0x048fee000004186c */
[----:B------:R-:W-:Y:S01]  /*7530*/  SHF.R.U32.HI R4, RZ, 0x8, R238 ;  /* 0x00000008ff047819 */ /* 0x000fe200000116ee */
[----:B------:R-:W-:Y:S01]  /*7540*/  HMMA.16816.F32.BF16 R112, R8, R6, R112 ;  /* 0x000000060870723c */ /* 0x000fe20000041870 */
[----:B------:R-:W-:Y:S02]  /*7550*/  FADD.FTZ R5, R236, R233 ;  /* 0x000000e9ec057221 */ /* 0x000fe40000010000 */
[----:B------:R-:W-:Y:S01]  /*7560*/  LOP3.LUT R4, R4, 0xffff, RZ, 0xc0, !PT ;  /* 0x0000ffff04047812 */ /* 0x000fe200078ec0ff */
[----:B------:R-:W-:-:S02]  /*7570*/  FFMA.FTZ R238, R119, c[0x0][0x23c], -R122 ;  /* 0x00008f0077ee7a23 */ /* 0x000fc4000001087a */
[--C-:B------:R-:W-:Y:S01]  /*7580*/  FFMA.FTZ R233, R118, c[0x0][0x23c], -R235.reuse ;  /* 0x00008f0076e97a23 */ /* 0x100fe200000108eb */
[----:B------:R-:W-:Y:S01]  /*7590*/  LOP3.LUT R7, R240, 0xffff, RZ, 0xc0, !PT ;  /* 0x0000fffff0077812 */ /* 0x000fe200078ec0ff */
[----:B------:R-:W-:Y:S01]  /*75a0*/  FFMA.FTZ R235, R116, c[0x0][0x23c], -R235 ;  /* 0x00008f0074eb7a23 */ /* 0x000fe200000108eb */
[----:B------:R-:W-:Y:S01]  /*75b0*/  ISETP.GE.U32.AND P3, PT, R247, R4, PT ;  /* 0x00000004f700720c */ /* 0x000fe20003f66070 */
[----:B------:R-:W2:Y:S01]  /*75c0*/  MUFU.EX2 R238, R238 ;  /* 0x000000ee00ee7308 */ /* 0x000ea20000000800 */
[----:B------:R-:W-:Y:S02]  /*75d0*/  SHF.R.U32.HI R7, RZ, 0x8, R7 ;  /* 0x00000008ff077819 */ /* 0x000fe40000011607 */
[--C-:B------:R-:W-:Y:S02]  /*75e0*/  SHF.R.U32.HI R4, RZ, 0x10, R240.reuse ;  /* 0x00000010ff047819 */ /* 0x100fe400000116f0 */
[----:B------:R-:W-:Y:S02]  /*75f0*/  PRMT R246, R246, 0x5410, R7 ;  /* 0x00005410f6f67816 */ /* 0x000fe40000000007 */
[----:B------:R-:W-:Y:S01]  /*7600*/  LOP3.LUT R7, R4, 0xff, RZ, 0xc0, !PT ;  /* 0x000000ff04077812 */ /* 0x000fe200078ec0ff */
[----:B------:R-:W-:Y:S01]  /*7610*/  FADD.FTZ R4, R222, R5 ;  /* 0x00000005de047221 */ /* 0x000fe20000010000 */
[----:B------:R-:W-:Y:S01]  /*7620*/  SHF.R.U32.HI R240, RZ, 0x18, R240 ;  /* 0x00000018fff07819 */ /* 0x000fe200000116f0 */
[----:B------:R-:W-:Y:S01]  /*7630*/  MUFU.EX2 R233, R233 ;  /* 0x000000e900e97308 */ /* 0x000fe20000000800 */
[----:B------:R-:W-:Y:S01]  /*7640*/  HSET2.LE.AND R5, R244, R124, PT ;  /* 0x0000007cf4057233 */ /* 0x000fe20003803000 */
[----:B------:R-:W-:Y:S01]  /*7650*/  FADD.FTZ R123, R123, R4 ;  /* 0x000000047b7b7221 */ /* 0x000fe20000010000 */
[----:B------:R-:W-:-:S03]  /*7660*/  PRMT R239, R7, 0x5410, R240 ;  /* 0x0000541007ef7816 */ /* 0x000fc600000000f0 */
[----:B------:R-:W-:Y:S01]  /*7670*/  FADD.FTZ R240, R126, R123 ;  /* 0x0000007b7ef07221 */ /* 0x000fe20000010000 */
[----:B------:R-:W-:Y:S01]  /*7680*/  LOP3.LUT R12, R5, R12, RZ, 0xc0, !PT ;  /* 0x0000000c050c7212 */ /* 0x000fe200078ec0ff */
[----:B------:R-:W3:Y:S01]  /*7690*/  LDSM.16.MT88.4 R120, [R205+0x16000] ;  /* 0x01600000cd78783b */ /* 0x000ee20000004200 */
[----:B------:R-:W4:Y:S01]  /*76a0*/  MUFU.EX2 R222, R235 ;  /* 0x000000eb00de7308 */ /* 0x000f220000000800 */
[----:B--2---:R-:W-:Y:S01]  /*76b0*/  F2FP.BF16.PACK_AB R237, R223, R238 ;  /* 0x000000eedfed723e */ /* 0x004fe200000010ff */
[----:B------:R-:W-:Y:S01]  /*76c0*/  IMAD.MOV.U32 R125, RZ, RZ, R239 ;  /* 0x000000ffff7d7224 */ /* 0x000fe200078e00ef */
[----:B------:R-:W2:Y:S01]  /*76d0*/  LDSM.16.MT88.4 R4, [R205+0x16800] ;  /* 0x01680000cd04783b */ /* 0x000ea20000004200 */
[----:B------:R-:W-:Y:S01]  /*76e0*/  FADD.FTZ R239, R127, R230 ;  /* 0x000000e67fef7221 */ /* 0x000fe20000010000 */
[----:B------:R-:W-:Y:S01]  /*76f0*/  PRMT R236, R237, 0x7632, R236 ;  /* 0x00007632edec7816 */ /* 0x000fe200000000ec */
[----:B------:R-:W-:Y:S01]  /*7700*/  @!P2 HFMA2.BF16_V2 R117, -RZ.H0_H0, RZ.H0_H0, -R237.H0_H0 ;  /* 0x200000ffff75a231 */ /* 0x000fe200003409ed */
[----:B------:R-:W-:-:S02]  /*7710*/  FADD.FTZ R217, R217, R240 ;  /* 0x000000f0d9d97221 */ /* 0x000fc40000010000 */
[----:B------:R-:W-:Y:S01]  /*7720*/  PRMT R244, R237, 0x5410, R236 ;  /* 0x00005410edf47816 */ /* 0x000fe200000000ec */
[----:B------:R-:W-:Y:S01]  /*7730*/  @!P1 HFMA2.BF16_V2 R116, -RZ.H0_H0, RZ.H0_H0, -R236.H0_H0 ;  /* 0x200000ffff749231 */ /* 0x000fe200003409ec */
[----:B------:R-:W-:Y:S01]  /*7740*/  @!P2 PRMT R237, R117, 0x5410, RZ ;  /* 0x0000541075eda816 */ /* 0x000fe200000000ff */
[----:B------:R-:W-:Y:S02]  /*7750*/  FADD.FTZ R220, R220, R239 ;  /* 0x000000efdcdc7221 */ /* 0x000fe40000010000 */
[----:B------:R-:W-:Y:S01]  /*7760*/  FADD.FTZ R216, R216, R217 ;  /* 0x000000d9d8d87221 */ /* 0x000fe20000010000 */
[----:B------:R-:W-:Y:S01]  /*7770*/  @!P1 PRMT R236, R116, 0x5410, RZ ;  /* 0x0000541074ec9816 */ /* 0x000fe200000000ff */
[----:B------:R-:W-:Y:S01]  /*7780*/  FADD.FTZ R221, R221, R220 ;  /* 0x000000dcdddd7221 */ /* 0x000fe20000010000 */
[----:B----4-:R-:W-:Y:S01]  /*7790*/  F2FP.BF16.PACK_AB R234, R222, R233 ;  /* 0x000000e9deea723e */ /* 0x010fe200000010ff */
[----:B------:R-:W-:Y:S02]  /*77a0*/  FADD.FTZ R216, R219, R216 ;  /* 0x000000d8dbd87221 */ /* 0x000fe40000010000 */
        /* <DEDUP_REMOVED lines=10> */
[----:B------:R-:W-:Y:S02]  /*7850*/  FADD.FTZ R180, R180, R181 ;  /* 0x000000b5b4b47221 */ /* 0x000fe40000010000 */
[----:B------:R-:W-:Y:S02]  /*7860*/  FADD.FTZ R173, R173, R174 ;  /* 0x000000aeadad7221 */ /* 0x000fe40000010000 */
[----:B------:R-:W-:-:S02]  /*7870*/  FADD.FTZ R179, R179, R180 ;  /* 0x000000b4b3b37221 */ /* 0x000fc40000010000 */
[----:B------:R-:W-:Y:S01]  /*7880*/  FADD.FTZ R172, R172, R173 ;  /* 0x000000adacac7221 */ /* 0x000fe20000010000 */
[C---:B---3--:R-:W-:Y:S01]  /*7890*/  HMMA.16816.F32.BF16 R116, R128.reuse, R120, RZ ;  /* 0x000000788074723c */ /* 0x048fe200000418ff */
[----:B------:R-:W-:Y:S02]  /*78a0*/  FADD.FTZ R178, R178, R179 ;  /* 0x000000b3b2b27221 */ /* 0x000fe40000010000 */
[----:B------:R-:W-:Y:S02]  /*78b0*/  FADD.FTZ R171, R171, R172 ;  /* 0x000000acabab7221 */ /* 0x000fe40000010000 */
[----:B------:R-:W-:Y:S02]  /*78c0*/  FADD.FTZ R177, R177, R178 ;  /* 0x000000b2b1b17221 */ /* 0x000fe40000010000 */
[----:B------:R-:W-:Y:S01]  /*78d0*/  FADD.FTZ R171, R170, R171 ;  /* 0x000000abaaab7221 */ /* 0x000fe20000010000 */
[----:B------:R-:W-:Y:S01]  /*78e0*/  HMMA.16816.F32.BF16 R120, R128, R122, RZ ;  /* 0x0000007a8078723c */ /* 0x000fe200000418ff */
[----:B------:R-:W-:Y:S11]  /*78f0*/  FADD.FTZ R176, R176, R177 ;  /* 0x000000b1b0b07221 */ /* 0x000ff60000010000 */
[----:B------:R-:W-:Y:S04]  /*7900*/  @!UPT UIADD3 URZ, URZ, URZ, URZ ;  /* 0x0000003f3f3ff290 */ /* 0x000fe8000fffe03f */
[C---:B--2---:R-:W-:Y:S07]  /*7910*/  HMMA.16816.F32.BF16 R116, R8.reuse, R4, R116 ;  /* 0x000000040874723c */ /* 0x044fee0000041874 */
[----:B------:R-:W-:Y:S01]  /*7920*/  HSET2.LE.AND R4, R246, R124, PT ;  /* 0x0000007cf6047233 */ /* 0x000fe20003803000 */
[----:B------:R-:W-:Y:S04]  /*7930*/  HMMA.16816.F32.BF16 R120, R8, R6, R120 ;  /* 0x000000060878723c */ /* 0x000fe80000041878 */
[----:B------:R-:W-:-:S03]  /*7940*/  LOP3.LUT R4, R4, R241, RZ, 0xc0, !PT ;  /* 0x000000f104047212 */ /* 0x000fc600078ec0ff */
[--C-:B------:R-:W-:Y:S02]  /*7950*/  HSET2.LE.AND R6, R16, R124.reuse, PT ;  /* 0x0000007c10067233 */ /* 0x100fe40003803000 */
[----:B------:R-:W2:Y:S01]  /*7960*/  LDSM.16.MT88.4 R16, [R204+0x16000] ;  /* 0x01600000cc10783b */ /* 0x000ea20000004200 */
[--C-:B------:R-:W-:Y:S02]  /*7970*/  HSET2.LE.AND R7, R245, R124.reuse, PT ;  /* 0x0000007cf5077233 */ /* 0x100fe40003803000 */
[----:B------:R-:W-:Y:S01]  /*7980*/  HSET2.LE.AND R124, R125, R124, PT ;  /* 0x0000007c7d7c7233 */ /* 0x000fe20003803000 */
[----:B------:R-:W-:Y:S02]  /*7990*/  LOP3.LUT R6, R6, R230, RZ, 0xc0, !PT ;  /* 0x000000e606067212 */ /* 0x000fe400078ec0ff */
[----:B------:R-:W-:Y:S02]  /*79a0*/  LOP3.LUT R7, R7, R244, RZ, 0xc0, !PT ;  /* 0x000000f407077212 */ /* 0x000fe400078ec0ff */
[----:B------:R-:W-:-:S02]  /*79b0*/  LOP3.LUT R5, R124, R243, RZ, 0xc0, !PT ;  /* 0x000000f37c057212 */ /* 0x000fc400078ec0ff */
[----:B------:R-:W-:-:S04]  /*79c0*/  LEA R230, P1, R242, c[0x0][0x1f8], 0x1 ;  /* 0x00007e00f2e67a11 */ /* 0x000fc800078208ff */
[----:B------:R-:W-:-:S05]  /*79d0*/  LEA.HI.X R231, R242, c[0x0][0x1fc], R231, 0x1, P1 ;  /* 0x00007f00f2e77a11 */ /* 0x000fca00008f0ce7 */
[----:B------:R-:W-:Y:S04]  /*79e0*/  STG.E.U16 [R230.64], R186 ;  /* 0x000000bae6007986 */ /* 0x000fe8000c101510 */
[----:B------:R-:W-:Y:S01]  /*79f0*/  STG.E.U16 [R230.64+0x2], R187 ;  /* 0x000002bbe6007986 */ /* 0x000fe2000c101510 */
[C---:B--2---:R-:W-:Y:S08]  /*7a00*/  HMMA.16816.F32.BF16 R124, R128.reuse, R16, RZ ;  /* 0x00000010807c723c */ /* 0x044ff000000418ff */
[----:B------:R-:W-:Y:S01]  /*7a10*/  HMMA.16816.F32.BF16 R128, R128, R18, RZ ;  /* 0x000000128080723c */ /* 0x000fe200000418ff */
[----:B------:R-:W2:Y:S11]  /*7a20*/  LDSM.16.MT88.4 R16, [R204+0x16800] ;  /* 0x01680000cc10783b */ /* 0x000eb60000004200 */
[----:B------:R-:W-:Y:S04]  /*7a30*/  @!UPT UIADD3 URZ, URZ, URZ, URZ ;  /* 0x0000003f3f3ff290 */ /* 0x000fe8000fffe03f */
[C---:B--2---:R-:W-:Y:S08]  /*7a40*/  HMMA.16816.F32.BF16 R124, R8.reuse, R16, R124 ;  /* 0x00000010087c723c */ /* 0x044ff0000004187c */
[----:B------:R-:W-:Y:S01]  /*7a50*/  HMMA.16816.F32.BF16 R128, R8, R18, R128 ;  /* 0x000000120880723c */ /* 0x000fe20000041880 */
[----:B------:R-:W2:Y:S04]  /*7a60*/  LDSM.16.MT88.4 R8, [R208+0x11000] ;  /* 0x01100000d008783b */ /* 0x000ea80000004200 */
[----:B------:R-:W3:Y:S03]  /*7a70*/  LDSM.16.MT88.4 R16, [R206+0x11000] ;  /* 0x01100000ce10783b */ /* 0x000ee60000004200 */
[C---:B--2---:R-:W-:Y:S08]  /*7a80*/  HMMA.16816.F32.BF16 R132, R12.reuse, R8, R132 ;  /* 0x000000080c84723c */ /* 0x044ff00000041884 */
[C---:B------:R-:W-:Y:S01]  /*7a90*/  HMMA.16816.F32.BF16 R136, R12.reuse, R10, R136 ;  /* 0x0000000a0c88723c */ /* 0x040fe20000041888 */
[----:B------:R-:W2:Y:S07]  /*7aa0*/  LDSM.16.MT88.4 R8, [R205+0x11000] ;  /* 0x01100000cd08783b */ /* 0x000eae0000004200 */
[C---:B---3--:R-:W-:Y:S08]  /*7ab0*/  HMMA.16816.F32.BF16 R140, R12.reuse, R16, R140 ;  /* 0x000000100c8c723c */ /* 0x048ff0000004188c */
[C---:B------:R-:W-:Y:S01]  /*7ac0*/  HMMA.16816.F32.BF16 R144, R12.reuse, R18, R144 ;  /* 0x000000120c90723c */ /* 0x040fe20000041890 */
[----:B------:R-:W3:Y:S07]  /*7ad0*/  LDSM.16.MT88.4 R16, [R204+0x11000] ;  /* 0x01100000cc10783b */ /* 0x000eee0000004200 */
        /* <DEDUP_REMOVED lines=40> */
[----:B------:R-:W-:Y:S01]  /*7d60*/  HMMA.16816.F32.BF16 R128, R12, R18, R128 ;  /* 0x000000120c80723c */ /* 0x000fe20000041880 */
[----:B------:R-:W3:Y:S04]  /*7d70*/  LDSM.16.MT88.4 R16, [R206+0x11800] ;  /* 0x01180000ce10783b */ /* 0x000ee80000004200 */
[----:B------:R-:W4:Y:S03]  /*7d80*/  LDSM.16.MT88.4 R12, [R205+0x11800] ;  /* 0x01180000cd0c783b */ /* 0x000f260000004200 */
        /* <DEDUP_REMOVED lines=40> */
[C---:B------:R-:W-:Y:S08]  /*8010*/  HMMA.16816.F32.BF16 R112, R4.reuse, R18, R112 ;  /* 0x000000120470723c */ /* 0x040ff00000041870 */
[C---:B----4-:R-:W-:Y:S08]  /*8020*/  HMMA.16816.F32.BF16 R116, R4.reuse, R12, R116 ;  /* 0x0000000c0474723c */ /* 0x050ff00000041874 */
[C---:B------:R-:W-:Y:S08]  /*8030*/  HMMA.16816.F32.BF16 R120, R4.reuse, R14, R120 ;  /* 0x0000000e0478723c */ /* 0x040ff00000041878 */
[C---:B--2---:R-:W-:Y:S07]  /*8040*/  HMMA.16816.F32.BF16 R124, R4.reuse, R8, R124 ;  /* 0x00000008047c723c */ /* 0x044fee000004187c */
[----:B------:R-:W-:Y:S01]  /*8050*/  IMAD.MOV.U32 R8, RZ, RZ, c[0x0][0x228] ;  /* 0x00008a00ff087624 */ /* 0x000fe200078e00ff */
[----:B------:R-:W-:Y:S03]  /*8060*/  HMMA.16816.F32.BF16 R128, R4, R10, R128 ;  /* 0x0000000a0480723c */ /* 0x000fe60000041880 */
[----:B------:R-:W-:-:S04]  /*8070*/  IMAD.SHL.U32 R9, R8, 0x8, RZ ;  /* 0x0000000808097824 */ /* 0x000fc800078e00ff */
[----:B------:R-:W-:-:S05]  /*8080*/  IMAD.WIDE R8, R9, 0x2, R230 ;  /* 0x0000000209087825 */ /* 0x000fca00078e02e6 */
[----:B------:R-:W-:Y:S04]  /*8090*/  STG.E.U16 [R8.64], R185 ;  /* 0x000000b908007986 */ /* 0x000fe8000c101510 */
[----:B------:R-:W-:Y:S04]  /*80a0*/  STG.E.U16 [R8.64+0x2], R184 ;  /* 0x000002b808007986 */ /* 0x000fe8000c101510 */
[----:B------:R-:W-:Y:S04]  /*80b0*/  STG.E.U16 [R230.64+0x10], R182 ;  /* 0x000010b6e6007986 */ /* 0x000fe8000c101510 */
[----:B------:R-:W-:Y:S04]  /*80c0*/  STG.E.U16 [R230.64+0x12], R183 ;  /* 0x000012b7e6007986 */ /* 0x000fe8000c101510 */
[----:B------:R-:W-:Y:S04]  /*80d0*/  STG.E.U16 [R8.64+0x10], R21 ;  /* 0x0000101508007986 */ /* 0x000fe8000c101510 */
[----:B------:R-:W-:Y:S04]  /*80e0*/  STG.E.U16 [R8.64+0x12], R20 ;  /* 0x0000121408007986 */ /* 0x000fe8000c101510 */
[----:B------:R2:W-:Y:S04]  /*80f0*/  STG.E.U16 [R230.64+0x20], R166 ;  /* 0x000020a6e6007986 */ /* 0x0005e8000c101510 */
[----:B------:R3:W-:Y:S04]  /*8100*/  STG.E.U16 [R230.64+0x22], R167 ;  /* 0x000022a7e6007986 */ /* 0x0007e8000c101510 */
[----:B------:R-:W-:Y:S04]  /*8110*/  STG.E.U16 [R8.64+0x20], R169 ;  /* 0x000020a908007986 */ /* 0x000fe8000c101510 */
[----:B------:R-:W-:Y:S04]  /*8120*/  STG.E.U16 [R8.64+0x22], R168 ;  /* 0x000022a808007986 */ /* 0x000fe8000c101510 */
[----:B------:R-:W-:Y:S04]  /*8130*/  STG.E.U16 [R230.64+0x30], R34 ;  /* 0x00003022e6007986 */ /* 0x000fe8000c101510 */
[----:B------:R-:W-:Y:S04]  /*8140*/  STG.E.U16 [R230.64+0x32], R33 ;  /* 0x00003221e6007986 */ /* 0x000fe8000c101510 */
[----:B------:R4:W-:Y:S01]  /*8150*/  STG.E.U16 [R8.64+0x30], R164 ;  /* 0x000030a408007986 */ /* 0x0009e2000c101510 */
[----:B--2---:R-:W-:-:S03]  /*8160*/  FADD.FTZ R166, R238, R171 ;  /* 0x000000abeea67221 */ /* 0x004fc60000010000 */
[----:B------:R-:W-:Y:S01]  /*8170*/  STG.E.U16 [R8.64+0x32], R35 ;  /* 0x0000322308007986 */ /* 0x000fe2000c101510 */
[----:B---3--:R-:W-:-:S03]  /*8180*/  FADD.FTZ R167, R233, R176 ;  /* 0x000000b0e9a77221 */ /* 0x008fc60000010000 */
[----:B------:R-:W-:Y:S01]  /*8190*/  STG.E.U16 [R230.64+0x40], R30 ;  /* 0x0000401ee6007986 */ /* 0x000fe2000c101510 */
[----:B------:R-:W-:Y:S02]  /*81a0*/  FADD.FTZ R166, R223, R166 ;  /* 0x000000a6dfa67221 */ /* 0x000fe40000010000 */
[----:B------:R-:W-:Y:S01]  /*81b0*/  FADD.FTZ R167, R222, R167 ;  /* 0x000000a7dea77221 */ /* 0x000fe20000010000 */
[----:B------:R-:W-:Y:S04]  /*81c0*/  STG.E.U16 [R230.64+0x42], R29 ;  /* 0x0000421de6007986 */ /* 0x000fe8000c101510 */
[----:B------:R-:W-:Y:S04]  /*81d0*/  STG.E.U16 [R8.64+0x40], R32 ;  /* 0x0000402008007986 */ /* 0x000fe8000c101510 */
[----:B------:R-:W-:Y:S04]  /*81e0*/  STG.E.U16 [R8.64+0x42], R31 ;  /* 0x0000421f08007986 */ /* 0x000fe8000c101510 */
[----:B------:R-:W-:Y:S01]  /*81f0*/  STG.E.U16 [R230.64+0x50], R26 ;  /* 0x0000501ae6007986 */ /* 0x000fe2000c101510 */
[----:B----4-:R-:W-:-:S03]  /*8200*/  IADD3 R164, P1, R230, -0x80, RZ ;  /* 0xffffff80e6a47810 */ /* 0x010fc60007f3e0ff */
[----:B------:R-:W-:Y:S04]  /*8210*/  STG.E.U16 [R230.64+0x52], R25 ;  /* 0x00005219e6007986 */ /* 0x000fe8000c101510 */
[----:B------:R-:W-:Y:S04]  /*8220*/  STG.E.U16 [R8.64+0x50], R28 ;  /* 0x0000501c08007986 */ /* 0x000fe8000c101510 */
[----:B------:R-:W-:Y:S04]  /*8230*/  STG.E.U16 [R8.64+0x52], R27 ;  /* 0x0000521b08007986 */ /* 0x000fe8000c101510 */
[----:B------:R2:W-:Y:S04]  /*8240*/  STG.E.U16 [R230.64+0x62], R3 ;  /* 0x00006203e6007986 */ /* 0x0005e8000c101510 */
[----:B------:R1:W-:Y:S04]  /*8250*/  STG.E.U16 [R230.64+0x60], R22 ;  /* 0x00006016e6007986 */ /* 0x0003e8000c101510 */
[----:B------:R1:W-:Y:S04]  /*8260*/  STG.E.U16 [R8.64+0x60], R24 ;  /* 0x0000601808007986 */ /* 0x0003e8000c101510 */
[----:B------:R1:W-:Y:S04]  /*8270*/  STG.E.U16 [R8.64+0x62], R23 ;  /* 0x0000621708007986 */ /* 0x0003e8000c101510 */
[----:B------:R1:W-:Y:S04]  /*8280*/  STG.E.U16 [R230.64+0x70], R234 ;  /* 0x000070eae6007986 */ /* 0x0003e8000c101510 */
[----:B------:R1:W-:Y:S04]  /*8290*/  STG.E.U16 [R230.64+0x72], R235 ;  /* 0x000072ebe6007986 */ /* 0x0003e8000c101510 */
[----:B------:R1:W-:Y:S01]  /*82a0*/  STG.E.U16 [R8.64+0x70], R237 ;  /* 0x000070ed08007986 */ /* 0x0003e2000c101510 */
[----:B--2---:R-:W-:-:S03]  /*82b0*/  IADD3.X R3, R231, -0x1, RZ, P1, !PT ;  /* 0xffffffffe7037810 */ /* 0x004fc60000ffe4ff */
[----:B------:R1:W-:Y:S04]  /*82c0*/  STG.E.U16 [R8.64+0x72], R236 ;  /* 0x000072ec08007986 */ /* 0x0003e8000c101510 */
[----:B------:R1:W-:Y:S01]  /*82d0*/  STL [R1+0x28], R3 ;  /* 0x0000280301007387 */ /* 0x0003e20000100800 */
[----:B------:R-:W-:Y:S05]  /*82e0*/  @!P0 BRA `(.L_x_491) ;  /* 0x00005d7000008947 */ /* 0x000fea0003800000 */
[----:B------:R-:W2:Y:S01]  /*82f0*/  LDL.64 R244, [R1+0x10] ;  /* 0x0000100001f47983 */ /* 0x000ea20000100a00 */
[----:B------:R-:W-:Y:S01]  /*8300*/  UIADD3 UR22, UR8, -0x2, URZ ;  /* 0xfffffffe08167890 */ /* 0x000fe2000fffe03f */
[----:B------:R-:W-:-:S04]  /*8310*/  DEPBAR.LE SB0, 0x0 ;  /* 0x000080000000791a */ /* 0x000fc80000000000 */
[----:B------:R-:W-:Y:S01]  /*8320*/  USHF.R.S32.HI UR5, URZ, 0x1f, UR22 ;  /* 0x0000001f3f057899 */ /* 0x000fe20008011416 */
[----:B------:R-:W-:Y:S01]  /*8330*/  IMAD.U32 R16, RZ, RZ, UR22 ;  /* 0x00000016ff107e24 */ /* 0x000fe2000f8e00ff */
[----:B------:R-:W-:Y:S01]  /*8340*/  UIMAD UR4, UR11, UR22, URZ ;  /* 0x000000160b0472a4 */ /* 0x000fe2000f8e023f */
[----:B------:R-:W-:Y:S01]  /*8350*/  ISETP.GE.AND P5, PT, R251, c[0x0][0x220], PT ;  /* 0x00008800fb007a0c */ /* 0x000fe20003fa6270 */
[----:B------:R-:W-:Y:S01]  /*8360*/  IMAD.MOV.U32 R4, RZ, RZ, R226 ;  /* 0x000000ffff047224 */ /* 0x000fe200078e00e2 */
[----:B------:R-:W-:Y:S01]  /*8370*/  BAR.SYNC.DEFER_BLOCKING 0x0 ;  /* 0x0000000000007b1d */ /* 0x000fe20000010000 */
        /* <DEDUP_REMOVED lines=8> */
[C---:B-1----:R-:W-:Y:S02]  /*8400*/  @!P4 LEA R8, P0, R16.reuse, c[0x0][0x170], 0x1 ;  /* 0x00005c001008ca11 */ /* 0x042fe400078008ff */
[C-C-:B------:R-:W-:Y:S02]  /*8410*/  @!P5 LEA.HI.X R11, R16.reuse, c[0x0][0x174], R5.reuse, 0x1, P1 ;  /* 0x00005d00100bda11 */ /* 0x140fe400008f0c05 */
[C---:B------:R-:W-:Y:S02]  /*8420*/  @!P4 LEA.HI.X R9, R16.reuse, c[0x0][0x174], R5, 0x1, P0 ;  /* 0x00005d001009ca11 */ /* 0x040fe400000f0c05 */
[----:B------:R-:W-:-:S04]  /*8430*/  @!P3 LEA R6, P1, R16, c[0x0][0x170], 0x1 ;  /* 0x00005c001006ba11 */ /* 0x000fc800078208ff */
[----:B------:R-:W-:Y:S02]  /*8440*/  @!P3 LEA.HI.X R7, R16, c[0x0][0x174], R5, 0x1, P1 ;  /* 0x00005d001007ba11 */ /* 0x000fe400008f0c05 */
[----:B--2---:R-:W-:-:S13]  /*8450*/  ISETP.GE.AND P6, PT, R244, c[0x0][0x220], PT ;  /* 0x00008800f4007a0c */ /* 0x004fda0003fc6270 */
[C---:B------:R-:W-:Y:S01]  /*8460*/  @!P6 LEA R14, P2, R16.reuse, c[0x0][0x170], 0x1 ;  /* 0x00005c00100eea11 */ /* 0x040fe200078408ff */
[----:B------:R-:W-:Y:S03]  /*8470*/  @P6 STS.128 [R248+0x10000], RZ ;  /* 0x010000fff8006388 */ /* 0x000fe60000000c00 */
[C---:B------:R-:W-:Y:S02]  /*8480*/  @!P6 LEA.HI.X R15, R16.reuse, c[0x0][0x174], R5, 0x1, P2 ;  /* 0x00005d00100fea11 */ /* 0x040fe400010f0c05 */
[----:B------:R-:W-:-:S03]  /*8490*/  IADD3 R3, P2, R16, UR21, RZ ;  /* 0x0000001510037c10 */ /* 0x000fc6000ff5e0ff */
[----:B------:R-:W-:Y:S01]  /*84a0*/  @!PT LDS RZ, [RZ] ;  /* 0x00000000fffff984 */ /* 0x000fe20000000800 */
[----:B------:R-:W-:Y:S01]  /*84b0*/  @!PT LDS RZ, [RZ] ;  /* 0x00000000fffff984 */ /* 0x000fe20000000800 */
[----:B------:R-:W-:Y:S01]  /*84c0*/  @!PT LDS RZ, [RZ] ;  /* 0x00000000fffff984 */ /* 0x000fe20000000800 */
[----:B------:R1:W-:Y:S01]  /*84d0*/  @!P6 LDGSTS.E.BYPASS.LTC128B.128 [R248+0x10000], [R14.64] ;  /* 0x100000000ef8efae */ /* 0x0003e2000b901d50 */
[----:B------:R-:W-:Y:S02]  /*84e0*/  IADD3.X R4, R5, UR9, RZ, P2, !PT ;  /* 0x0000000905047c10 */ /* 0x000fe400097fe4ff */
        /* <DEDUP_REMOVED lines=9> */
[C---:B------:R-:W-:Y:S01]  /*8580*/  @!P3 LEA R16, P0, R3.reuse, c[0x0][0x170], 0x1 ;  /* 0x00005c000310ba11 */ /* 0x040fe200078008ff */
[----:B------:R-:W-:Y:S01]  /*8590*/  @P4 STS.128 [R248+0x14000], RZ ;  /* 0x014000fff8004388 */ /* 0x000fe20000000c00 */
[----:B------:R-:W-:-:S02]  /*85a0*/  @!P5 LEA.HI.X R21, R3, c[0x0][0x174], R4, 0x1, P2 ;  /* 0x00005d000315da11 */ /* 0x000fc400010f0c04 */
        /* <DEDUP_REMOVED lines=15> */
[C-C-:B------:R-:W-:Y:S01]  /*86a0*/  @!P6 LEA.HI.X R29, R5.reuse, c[0x0][0x174], R4.reuse, 0x1, P0 ;  /* 0x00005d00051dea11 */ /* 0x140fe200000f0c04 */
[----:B------:R-:W-:Y:S01]  /*86b0*/  @P6 STS.128 [R248+0x10800], RZ ;  /* 0x010800fff8006388 */ /* 0x000fe20000000c00 */
[C---:B------:R-:W-:Y:S02]  /*86c0*/  @!P4 LEA R24, P1, R5.reuse, c[0x0][0x170], 0x1 ;  /* 0x00005c000518ca11 */ /* 0x040fe400078208ff */
[C---:B------:R-:W-:Y:S01]  /*86d0*/  @!P3 LEA R22, P0, R5.reuse, c[0x0][0x170], 0x1 ;  /* 0x00005c000516ba11 */ /* 0x040fe200078008ff */
[----:B------:R-:W-:Y:S01]  /*86e0*/  @!PT LDS RZ, [RZ] ;  /* 0x00000000fffff984 */ /* 0x000fe20000000800 */
[----:B------:R-:W-:Y:S01]  /*86f0*/  @!PT LDS RZ, [RZ] ;  /* 0x00000000fffff984 */ /* 0x000fe20000000800 */
[----:B------:R-:W-:Y:S01]  /*8700*/  @!PT LDS RZ, [RZ] ;  /* 0x00000000fffff984 */ /* 0x000fe20000000800 */
[----:B------:R1:W-:Y:S01]  /*8710*/  @!P6 LDGSTS.E.BYPASS.LTC128B.128 [R248+0x10800], [R12.64] ;  /* 0x108000000cf8efae */ /* 0x0003e2000b901d50 */
        /* <DEDUP_REMOVED lines=13> */
[C---:B------:R-:W-:Y:S01]  /*87f0*/  @!P4 LEA R34, P1, R3.reuse, c[0x0][0x170], 0x1 ;  /* 0x00005c000322ca11 */ /* 0x040fe200078208ff */
[----:B------:R-:W-:Y:S01]  /*8800*/  @!PT LDS RZ, [RZ] ;  /* 0x00000000fffff984 */ /* 0x000fe20000000800 */
[----:B------:R-:W-:Y:S01]  /*8810*/  @!PT LDS RZ, [RZ] ;  /* 0x00000000fffff984 */ /* 0x000fe20000000800 */
[----:B------:R-:W-:Y:S01]  /*8820*/  @!PT LDS RZ, [RZ] ;  /* 0x00000000fffff984 */ /* 0x000fe20000000800 */
[----:B------:R1:W-:Y:S01]  /*8830*/  @!P4 LDGSTS.E.BYPASS.LTC128B.128 [R248+0x14800], [R18.64+0x100] ;  /* 0x1480010012f8cfae */ /* 0x0003e2000b901d50 */
[----:B------:R-:W-:-:S02]  /*8840*/  @!P6 LEA.HI.X R175, R3, c[0x0][0x174], R4, 0x1, P0 ;  /* 0x00005d0003afea11 */ /* 0x000fc400000f0c04 */
[C---:B------:R-:W-:Y:S01]  /*8850*/  @!P3 LEA R32, P0, R3.reuse, c[0x0][0x170], 0x1 ;  /* 0x00005c000320ba11 */ /* 0x040fe200078008ff */
[----:B------:R-:W-:Y:S01]  /*8860*/  @P3 STS.128 [R248+0x16800], RZ ;  /* 0x016800fff8003388 */ /* 0x000fe20000000c00 */
[C-C-:B------:R-:W-:Y:S02]  /*8870*/  @!P5 LEA.HI.X R173, R3.reuse, c[0x0][0x174], R4.reuse, 0x1, P2 ;  /* 0x00005d0003adda11 */ /* 0x140fe400010f0c04 */
[C-C-:B------:R-:W-:Y:S01]  /*8880*/  @!P4 LEA.HI.X R35, R3.reuse, c[0x0][0x174], R4.reuse, 0x1, P1 ;  /* 0x00005d000323ca11 */ /* 0x140fe200008f0c04 */
[----:B------:R-:W-:Y:S01]  /*8890*/  @!PT LDS RZ, [RZ] ;  /* 0x00000000fffff984 */ /* 0x000fe20000000800 */
[----:B------:R-:W-:Y:S01]  /*88a0*/  @!PT LDS RZ, [RZ] ;  /* 0x00000000fffff984 */ /* 0x000fe20000000800 */
[----:B------:R-:W-:Y:S01]  /*88b0*/  @!PT LDS RZ, [RZ] ;  /* 0x00000000fffff984 */ /* 0x000fe20000000800 */
[----:B------:R1:W-:Y:S01]  /*88c0*/  @!P3 LDGSTS.E.BYPASS.LTC128B.128 [R248+0x16800], [R16.64+0x180] ;  /* 0x1680018010f8bfae */ /* 0x0003e2000b901d50 */
[----:B------:R-:W-:-:S03]  /*88d0*/  @!P3 LEA.HI.X R33, R3, c[0x0][0x174], R4, 0x1, P0 ;  /* 0x00005d000321ba11 */ /* 0x000fc600000f0c04 */
        /* <DEDUP_REMOVED lines=42> */
[----:B----4-:R-:W4:Y:S04]  /*8b80*/  LDSM.16.M88.4 R20, [R213+0x9000] ;  /* 0x00900000d514783b */ /* 0x010f280000000200 */
[----:B------:R-:W4:Y:S04]  /*8b90*/  LDSM.16.M88.4 R28, [R213+0x8800] ;  /* 0x00880000d51c783b */ /* 0x000f280000000200 */
[----:B------:R-:W4:Y:S04]  /*8ba0*/  LDSM.16.M88.4 R216, [R213+0x9800] ;  /* 0x00980000d5d8783b */ /* 0x000f280000000200 */
[----:B------:R-:W-:Y:S04]  /*8bb0*/  LDSM.16.M88.4 R176, [R212] ;  /* 0x00000000d4b0783b */ /* 0x000fe80000000200 */
[----:B---3--:R-:W3:Y:S04]  /*8bc0*/  LDSM.16.M88.4 R4, [R211] ;  /* 0x00000000d304783b */ /* 0x008ee80000000200 */
[----:B--2---:R-:W2:Y:S04]  /*8bd0*/  LDSM.16.M88.4 R8, [R202] ;  /* 0x00000000ca08783b */ /* 0x004ea80000000200 */
[----:B------:R-:W2:Y:S04]  /*8be0*/  LDSM.16.M88.4 R180, [R203] ;  /* 0x00000000cbb4783b */ /* 0x000ea80000000200 */
[----:B------:R-:W2:Y:S04]  /*8bf0*/  LDSM.16.M88.4 R184, [R201] ;  /* 0x00000000c9b8783b */ /* 0x000ea80000000200 */
[----:B------:R-:W-:Y:S01]  /*8c00*/  LDSM.16.M88.4 R220, [R207+0x9800] ;  /* 0x00980000cfdc783b */ /* 0x000fe20000000200 */
[C---:B-1----:R-:W-:Y:S03]  /*8c10*/  HMMA.16816.F32.BF16 R172, R12.reuse, R168, RZ ;  /* 0x000000a80cac723c */ /* 0x042fe600000418ff */
[----:B------:R-:W1:Y:S04]  /*8c20*/  S2R R3, SR_TID.X ;  /* 0x0000000000037919 */ /* 0x000e680000002100 */
[----:B------:R-:W0:Y:S01]  /*8c30*/  LDGDEPBAR ;  /* 0x00000000000079af */ /* 0x000e220000000000 */
[C---:B----4-:R-:W-:Y:S08]  /*8c40*/  HMMA.16816.F32.BF16 R24, R12.reuse, R20, RZ ;  /* 0x000000140c18723c */ /* 0x050ff000000418ff */
[C---:B------:R-:W-:Y:S08]  /*8c50*/  HMMA.16816.F32.BF16 R168, R12.reuse, R170, RZ ;  /* 0x000000aa0ca8723c */ /* 0x040ff000000418ff */
[C---:B------:R-:W-:Y:S08]  /*8c60*/  HMMA.16816.F32.BF16 R20, R12.reuse, R22, RZ ;  /* 0x000000160c14723c */ /* 0x040ff000000418ff */
[C---:B------:R-:W-:Y:S08]  /*8c70*/  HMMA.16816.F32.BF16 R32, R12.reuse, R28, RZ ;  /* 0x0000001c0c20723c */ /* 0x040ff000000418ff */
[C---:B------:R-:W-:Y:S08]  /*8c80*/  HMMA.16816.F32.BF16 R28, R12.reuse, R30, RZ ;  /* 0x0000001e0c1c723c */ /* 0x040ff000000418ff */
[C---:B------:R-:W-:Y:S08]  /*8c90*/  HMMA.16816.F32.BF16 R16, R12.reuse, R216, RZ ;  /* 0x000000d80c10723c */ /* 0x040ff000000418ff */
[----:B------:R-:W-:Y:S01]  /*8ca0*/  HMMA.16816.F32.BF16 R12, R12, R218, RZ ;  /* 0x000000da0c0c723c */ /* 0x000fe200000418ff */
[----:B------:R-:W-:Y:S07]  /*8cb0*/  LDSM.16.M88.4 R216, [R210] ;  /* 0x00000000d2d8783b */ /* 0x000fee0000000200 */
[C---:B---3--:R-:W-:Y:S08]  /*8cc0*/  HMMA.16816.F32.BF16 R172, R176.reuse, R4, R172 ;  /* 0x00000004b0ac723c */ /* 0x048ff000000418ac */
[C---:B------:R-:W-:Y:S01]  /*8cd0*/  HMMA.16816.F32.BF16 R168, R176.reuse, R6, R168 ;  /* 0x00000006b0a8723c */ /* 0x040fe200000418a8 */
[----:B------:R-:W3:Y:S07]  /*8ce0*/  LDSM.16.M88.4 R4, [R207+0x8000] ;  /* 0x00800000cf04783b */ /* 0x000eee0000000200 */
[C---:B--2---:R-:W-:Y:S08]  /*8cf0*/  HMMA.16816.F32.BF16 R24, R176.reuse, R8, R24 ;  /* 0x00000008b018723c */ /* 0x044ff00000041818 */
[C---:B------:R-:W-:Y:S01]  /*8d00*/  HMMA.16816.F32.BF16 R20, R176.reuse, R10, R20 ;  /* 0x0000000ab014723c */ /* 0x040fe20000041814 */
[----:B------:R-:W2:Y:S07]  /*8d10*/  LDSM.16.M88.4 R8, [R207+0x9000] ;  /* 0x00900000cf08783b */ /* 0x000eae0000000200 */
[C---:B------:R-:W-:Y:S08]  /*8d20*/  HMMA.16816.F32.BF16 R32, R176.reuse, R180, R32 ;  /* 0x000000b4b020723c */ /* 0x040ff00000041820 */
[C---:B------:R-:W-:Y:S01]  /*8d30*/  HMMA.16816.F32.BF16 R28, R176.reuse, R182, R28 ;  /* 0x000000b6b01c723c */ /* 0x040fe2000004181c */
[----:B------:R-:W4:Y:S07]  /*8d40*/  LDSM.16.M88.4 R180, [R207+0x8800] ;  /* 0x00880000cfb4783b */ /* 0x000f2e0000000200 */
[C---:B------:R-:W-:Y:S08]  /*8d50*/  HMMA.16816.F32.BF16 R16, R176.reuse, R184, R16 ;  /* 0x000000b8b010723c */ /* 0x040ff00000041810 */
[----:B------:R-:W-:Y:S01]  /*8d60*/  HMMA.16816.F32.BF16 R12, R176, R186, R12 ;  /* 0x000000bab00c723c */ /* 0x000fe2000004180c */
[----:B------:R-:W-:Y:S04]  /*8d70*/  LDSM.16.M88.4 R176, [R200] ;  /* 0x00000000c8b0783b */ /* 0x000fe80000000200 */
[----:B------:R-:W-:Y:S03]  /*8d80*/  LDSM.16.M88.4 R184, [R200+0x800] ;  /* 0x00080000c8b8783b */ /* 0x000fe60000000200 */
[C---:B---3--:R-:W-:Y:S08]  /*8d90*/  HMMA.16816.F32.BF16 R172, R216.reuse, R4, R172 ;  /* 0x00000004d8ac723c */ /* 0x048ff000000418ac */
[C---:B------:R-:W-:Y:S01]  /*8da0*/  HMMA.16816.F32.BF16 R168, R216.reuse, R6, R168 ;  /* 0x00000006d8a8723c */ /* 0x040fe200000418a8 */
[----:B------:R-:W3:Y:S07]  /*8db0*/  LDSM.16.M88.4 R4, [R209] ;  /* 0x00000000d104783b */ /* 0x000eee0000000200 */
[C---:B--2---:R-:W-:Y:S08]  /*8dc0*/  HMMA.16816.F32.BF16 R24, R216.reuse, R8, R24 ;  /* 0x00000008d818723c */ /* 0x044ff00000041818 */
[C---:B------:R-:W-:Y:S01]  /*8dd0*/  HMMA.16816.F32.BF16 R20, R216.reuse, R10, R20 ;  /* 0x0000000ad814723c */ /* 0x040fe20000041814 */
[----:B------:R-:W2:Y:S07]  /*8de0*/  LDSM.16.M88.4 R8, [R200+0x1000] ;  /* 0x00100000c808783b */ /* 0x000eae0000000200 */
[C---:B----4-:R-:W-:Y:S08]  /*8df0*/  HMMA.16816.F32.BF16 R32, R216.reuse, R180, R32 ;  /* 0x000000b4d820723c */ /* 0x050ff00000041820 */
[C---:B------:R-:W-:Y:S01]  /*8e00*/  HMMA.16816.F32.BF16 R28, R216.reuse, R182, R28 ;  /* 0x000000b6d81c723c */ /* 0x040fe2000004181c */
[----:B------:R-:W4:Y:S07]  /*8e10*/  LDSM.16.M88.4 R180, [R200+0x1800] ;  /* 0x00180000c8b4783b */ /* 0x000f2e0000000200 */
[C---:B------:R-:W-:Y:S08]  /*8e20*/  HMMA.16816.F32.BF16 R16, R216.reuse, R220, R16 ;  /* 0x000000dcd810723c */ /* 0x040ff00000041810 */
[----:B------:R-:W-:Y:S01]  /*8e30*/  HMMA.16816.F32.BF16 R12, R216, R222, R12 ;  /* 0x000000ded80c723c */ /* 0x000fe2000004180c */
[----:B------:R-:W-:Y:S04]  /*8e40*/  LDSM.16.M88.4 R220, [R213+0xa000] ;  /* 0x00a00000d5dc783b */ /* 0x000fe80000000200 */
[----:B------:R-:W-:Y:S03]  /*8e50*/  LDSM.16.M88.4 R216, [R213+0xa800] ;  /* 0x00a80000d5d8783b */ /* 0x000fe60000000200 */
        /* <DEDUP_REMOVED lines=8> */
[----:B------:R-:W1:Y:S07]  /*8ee0*/  LDSM.16.M88.4 R184, [R213+0xb800] ;  /* 0x00b80000d5b8783b */ /* 0x000e6e0000000200 */
[C---:B----4-:R-:W-:Y:S08]  /*8ef0*/  HMMA.16816.F32.BF16 R16, R4.reuse, R180, R16 ;  /* 0x000000b40410723c */ /* 0x050ff00000041810 */
[----:B------:R-:W-:Y:S01]  /*8f00*/  HMMA.16816.F32.BF16 R12, R4, R182, R12 ;  /* 0x000000b6040c723c */ /* 0x000fe2000004180c */
[----:B------:R-:W-:Y:S04]  /*8f10*/  LDSM.16.M88.4 R180, [R212+0x2000] ;  /* 0x00200000d4b4783b */ /* 0x000fe80000000200 */
[----:B------:R-:W4:Y:S03]  /*8f20*/  LDSM.16.M88.4 R4, [R199] ;  /* 0x00000000c704783b */ /* 0x000f260000000200 */
[C---:B---3--:R-:W-:Y:S08]  /*8f30*/  HMMA.16816.F32.BF16 R172, R176.reuse, R220, R172 ;  /* 0x000000dcb0ac723c */ /* 0x048ff000000418ac */
[C---:B------:R-:W-:Y:S01]  /*8f40*/  HMMA.16816.F32.BF16 R168, R176.reuse, R222, R168 ;  /* 0x000000deb0a8723c */ /* 0x040fe200000418a8 */
[----:B------:R-:W-:Y:S07]  /*8f50*/  LDSM.16.M88.4 R220, [R198] ;  /* 0x00000000c6dc783b */ /* 0x000fee0000000200 */
[C---:B--2---:R-:W-:Y:S08]  /*8f60*/  HMMA.16816.F32.BF16 R24, R176.reuse, R8, R24 ;  /* 0x00000008b018723c */ /* 0x044ff00000041818 */
[C---:B------:R-:W-:Y:S01]  /*8f70*/  HMMA.16816.F32.BF16 R20, R176.reuse, R10, R20 ;  /* 0x0000000ab014723c */ /* 0x040fe20000041814 */
[----:B------:R-:W2:Y:S07]  /*8f80*/  LDSM.16.M88.4 R8, [R197] ;  /* 0x00000000c508783b */ /* 0x000eae0000000200 */
[C---:B------:R-:W-:Y:S08]  /*8f90*/  HMMA.16816.F32.BF16 R32, R176.reuse, R216, R32 ;  /* 0x000000d8b020723c */ /* 0x040ff00000041820 */
[C---:B------:R-:W-:Y:S01]  /*8fa0*/  HMMA.16816.F32.BF16 R28, R176.reuse, R218, R28 ;  /* 0x000000dab01c723c */ /* 0x040fe2000004181c */
[----:B------:R-:W-:Y:S07]  /*8fb0*/  LDSM.16.M88.4 R216, [R207+0xa800] ;  /* 0x00a80000cfd8783b */ /* 0x000fee0000000200 */
[C---:B-1----:R-:W-:Y:S08]  /*8fc0*/  HMMA.16816.F32.BF16 R16, R176.reuse, R184, R16 ;  /* 0x000000b8b010723c */ /* 0x042ff00000041810 */
[----:B------:R-:W-:Y:S01]  /*8fd0*/  HMMA.16816.F32.BF16 R12, R176, R186, R12 ;  /* 0x000000bab00c723c */ /* 0x000fe2000004180c */
[----:B------:R-:W1:Y:S04]  /*8fe0*/  LDSM.16.M88.4 R184, [R196] ;  /* 0x00000000c4b8783b */ /* 0x000e680000000200 */
        /* <DEDUP_REMOVED lines=12> */
[----:B------:R-:W1:Y:S04]  /*90b0*/  LDSM.16.M88.4 R184, [R207+0xb800] ;  /* 0x00b80000cfb8783b */ /* 0x000e680000000200 */
        /* <DEDUP_REMOVED lines=10> */
[C---:B-1----:R-:W-:Y:S08]  /*9160*/  HMMA.16816.F32.BF16 R16, R176.reuse, R184, R16 ;  /* 0x000000b8b010723c */ /* 0x042ff00000041810 */
[----:B------:R-:W-:Y:S01]  /*9170*/  HMMA.16816.F32.BF16 R12, R176, R186, R12 ;  /* 0x000000bab00c723c */ /* 0x000fe2000004180c */
[----:B------:R-:W-:Y:S04]  /*9180*/  LDSM.16.M88.4 R176, [R214+0x4000] ;  /* 0x00400000d6b0783b */ /* 0x000fe80000000200 */
[----:B------:R-:W-:Y:S03]  /*9190*/  LDSM.16.M88.4 R184, [R213+0xc800] ;  /* 0x00c80000d5b8783b */ /* 0x000fe60000000200 */
[C---:B---3--:R-:W-:Y:S08]  /*91a0*/  HMMA.16816.F32.BF16 R172, R180.reuse, R4, R172 ;  /* 0x00000004b4ac723c */ /* 0x048ff000000418ac */
[C---:B------:R-:W-:Y:S01]  /*91b0*/  HMMA.16816.F32.BF16 R168, R180.reuse, R6, R168 ;  /* 0x00000006b4a8723c */ /* 0x040fe200000418a8 */
[----:B------:R-:W1:Y:S07]  /*91c0*/  LDSM.16.M88.4 R4, [R213+0xc000] ;  /* 0x00c00000d504783b */ /* 0x000e6e0000000200 */
[C---:B--2---:R-:W-:Y:S08]  /*91d0*/  HMMA.16816.F32.BF16 R24, R180.reuse, R8, R24 ;  /* 0x00000008b418723c */ /* 0x044ff00000041818 */
[C---:B------:R-:W-:Y:S01]  /*91e0*/  HMMA.16816.F32.BF16 R20, R180.reuse, R10, R20 ;  /* 0x0000000ab414723c */ /* 0x040fe20000041814 */
[----:B------:R-:W2:Y:S07]  /*91f0*/  LDSM.16.M88.4 R8, [R213+0xd000] ;  /* 0x00d00000d508783b */ /* 0x000eae0000000200 */
[C---:B------:R-:W-:Y:S08]  /*9200*/  HMMA.16816.F32.BF16 R32, R180.reuse, R220, R32 ;  /* 0x000000dcb420723c */ /* 0x040ff00000041820 */
[C---:B------:R-:W-:Y:S01]  /*9210*/  HMMA.16816.F32.BF16 R28, R180.reuse, R222, R28 ;  /* 0x000000deb41c723c */ /* 0x040fe2000004181c */
[----:B------:R-:W-:Y:S07]  /*9220*/  LDSM.16.M88.4 R220, [R194] ;  /* 0x00000000c2dc783b */ /* 0x000fee0000000200 */
[C---:B----4-:R-:W-:Y:S08]  /*9230*/  HMMA.16816.F32.BF16 R16, R180.reuse, R216, R16 ;  /* 0x000000d8b410723c */ /* 0x050ff00000041810 */
[----:B------:R-:W-:Y:S01]  /*9240*/  HMMA.16816.F32.BF16 R12, R180, R218, R12 ;  /* 0x000000dab40c723c */ /* 0x000fe2000004180c */
[----:B------:R-:W3:Y:S04]  /*9250*/  LDSM.16.M88.4 R216, [R213+0xd800] ;  /* 0x00d80000d5d8783b */ /* 0x000ee80000000200 */
[----:B------:R-:W-:Y:S03]  /*9260*/  LDSM.16.M88.4 R180, [R212+0x4000] ;  /* 0x00400000d4b4783b */ /* 0x000fe60000000200 */
[C---:B-1----:R-:W-:Y:S08]  /*9270*/  HMMA.16816.F32.BF16 R172, R176.reuse, R4, R172 ;  /* 0x00000004b0ac723c */ /* 0x042ff000000418ac */
[C---:B------:R-:W-:Y:S01]  /*9280*/  HMMA.16816.F32.BF16 R168, R176.reuse, R6, R168 ;  /* 0x00000006b0a8723c */ /* 0x040fe200000418a8 */
[----:B------:R-:W1:Y:S07]  /*9290*/  LDSM.16.M88.4 R4, [R195] ;  /* 0x00000000c304783b */ /* 0x000e6e0000000200 */
[C---:B--2---:R-:W-:Y:S08]  /*92a0*/  HMMA.16816.F32.BF16 R24, R176.reuse, R8, R24 ;  /* 0x00000008b018723c */ /* 0x044ff00000041818 */
[C---:B------:R-:W-:Y:S01]  /*92b0*/  HMMA.16816.F32.BF16 R20, R176.reuse, R10, R20 ;  /* 0x0000000ab014723c */ /* 0x040fe20000041814 */
[----:B------:R-:W2:Y:S07]  /*92c0*/  LDSM.16.M88.4 R8, [R193] ;  /* 0x00000000c108783b */ /* 0x000eae0000000200 */
[C---:B------:R-:W-:Y:S08]  /*92d0*/  HMMA.16816.F32.BF16 R32, R176.reuse, R184, R32 ;  /* 0x000000b8b020723c */ /* 0x040ff00000041820 */
[C---:B------:R-:W-:Y:S01]  /*92e0*/  HMMA.16816.F32.BF16 R28, R176.reuse, R186, R28 ;  /* 0x000000bab01c723c */ /* 0x040fe2000004181c */
[----:B------:R-:W4:Y:S07]  /*92f0*/  LDSM.16.M88.4 R184, [R192] ;  /* 0x00000000c0b8783b */ /* 0x000f2e0000000200 */
[C---:B---3--:R-:W-:Y:S08]  /*9300*/  HMMA.16816.F32.BF16 R16, R176.reuse, R216, R16 ;  /* 0x000000d8b010723c */ /* 0x048ff00000041810 */
        /* <DEDUP_REMOVED lines=8> */
[----:B------:R-:W-:Y:S07]  /*9390*/  LDSM.16.M88.4 R220, [R207+0xd800] ;  /* 0x00d80000cfdc783b */ /* 0x000fee0000000200 */
[C---:B--2---:R-:W-:Y:S08]  /*93a0*/  HMMA.16816.F32.BF16 R24, R180.reuse, R8, R24 ;  /* 0x00000008b418723c */ /* 0x044ff00000041818 */
[C---:B------:R-:W-:Y:S01]  /*93b0*/  HMMA.16816.F32.BF16 R20, R180.reuse, R10, R20 ;  /* 0x0000000ab414723c */ /* 0x040fe20000041814 */
[----:B------:R-:W2:Y:S07]  /*93c0*/  LDSM.16.M88.4 R8, [R207+0xd000] ;  /* 0x00d00000cf08783b */ /* 0x000eae0000000200 */
[C---:B----4-:R-:W-:Y:S08]  /*93d0*/  HMMA.16816.F32.BF16 R16, R180.reuse, R184, R16 ;  /* 0x000000b8b410723c */ /* 0x050ff00000041810 */
        /* <DEDUP_REMOVED lines=29> */
[C---:B----4-:R-:W-:Y:S08]  /*95b0*/  HMMA.16816.F32.BF16 R172, R220.reuse, R216, R172 ;  /* 0x000000d8dcac723c */ /* 0x050ff000000418ac */
        /* <DEDUP_REMOVED lines=8> */
[C---:B---3--:R-:W-:Y:S08]  /*9640*/  HMMA.16816.F32.BF16 R16, R220.reuse, R176, R16 ;  /* 0x000000b0dc10723c */ /* 0x048ff00000041810 */
[----:B------:R-:W-:Y:S01]  /*9650*/  HMMA.16816.F32.BF16 R12, R220, R178, R12 ;  /* 0x000000b2dc0c723c */ /* 0x000fe2000004180c */
[----:B-----5:R-:W3:Y:S04]  /*9660*/  LDSM.16.M88.4 R176, [R189] ;  /* 0x00000000bdb0783b */ /* 0x020ee80000000200 */
[----:B------:R-:W3:Y:S03]  /*9670*/  LDSM.16.M88.4 R220, [R188] ;  /* 0x00000000bcdc783b */ /* 0x000ee60000000200 */
[C---:B--2---:R-:W-:Y:S08]  /*9680*/  HMMA.16816.F32.BF16 R172, R8.reuse, R4, R172 ;  /* 0x0000000408ac723c */ /* 0x044ff000000418ac */
[C---:B------:R-:W-:Y:S01]  /*9690*/  HMMA.16816.F32.BF16 R168, R8.reuse, R6, R168 ;  /* 0x0000000608a8723c */ /* 0x040fe200000418a8 */
[----:B------:R-:W2:Y:S07]  /*96a0*/  LDSM.16.M88.4 R4, [R207+0xe800] ;  /* 0x00e80000cf04783b */ /* 0x000eae0000000200 */
[C---:B-1----:R-:W-:Y:S08]  /*96b0*/  HMMA.16816.F32.BF16 R32, R8.reuse, R184, R32 ;  /* 0x000000b80820723c */ /* 0x042ff00000041820 */
[----:B------:R-:W-:Y:S01]  /*96c0*/  HMMA.16816.F32.BF16 R28, R8, R186, R28 ;  /* 0x000000ba081c723c */ /* 0x000fe2000004181c */
[----:B------:R-:W1:Y:S07]  /*96d0*/  LDSM.16.M88.4 R184, [R207+0xf800] ;  /* 0x00f80000cfb8783b */ /* 0x000e6e0000000200 */
[----:B----4-:R-:W-:Y:S08]  /*96e0*/  HMMA.16816.F32.BF16 R172, R216, R180, R172 ;  /* 0x000000b4d8ac723c */ /* 0x010ff000000418ac */
[C---:B---3--:R-:W-:Y:S08]  /*96f0*/  HMMA.16816.F32.BF16 R24, R8.reuse, R176, R24 ;  /* 0x000000b00818723c */ /* 0x048ff00000041818 */
[C---:B------:R-:W-:Y:S01]  /*9700*/  HMMA.16816.F32.BF16 R20, R8.reuse, R178, R20 ;  /* 0x000000b20814723c */ /* 0x040fe20000041814 */
[----:B------:R-:W-:Y:S07]  /*9710*/  LDSM.16.M88.4 R176, [R209+0x6000] ;  /* 0x00600000d1b0783b */ /* 0x000fee0000000200 */
[C---:B------:R-:W-:Y:S08]  /*9720*/  HMMA.16816.F32.BF16 R16, R8.reuse, R220, R16 ;  /* 0x000000dc0810723c */ /* 0x040ff00000041810 */
[----:B------:R-:W-:Y:S01]  /*9730*/  HMMA.16816.F32.BF16 R12, R8, R222, R12 ;  /* 0x000000de080c723c */ /* 0x000fe2000004180c */
[----:B------:R-:W3:Y:S04]  /*9740*/  LDSM.16.M88.4 R8, [R200+0x6000] ;  /* 0x00600000c808783b */ /* 0x000ee80000000200 */
[----:B------:R-:W4:Y:S03]  /*9750*/  LDSM.16.M88.4 R220, [R207+0xf000] ;  /* 0x00f00000cfdc783b */ /* 0x000f260000000200 */
[C---:B--2---:R-:W-:Y:S08]  /*9760*/  HMMA.16816.F32.BF16 R32, R216.reuse, R4, R32 ;  /* 0x00000004d820723c */ /* 0x044ff00000041820 */
[C---:B------:R-:W-:Y:S01]  /*9770*/  HMMA.16816.F32.BF16 R28, R216.reuse, R6, R28 ;  /* 0x00000006d81c723c */ /* 0x040fe2000004181c */
[----:B------:R-:W2:Y:S07]  /*9780*/  LDSM.16.M88.4 R4, [R200+0x6800] ;  /* 0x00680000c804783b */ /* 0x000eae0000000200 */
[C---:B------:R-:W-:Y:S01]  /*9790*/  HMMA.16816.F32.BF16 R168, R216.reuse, R182, R168 ;  /* 0x000000b6d8a8723c */ /* 0x040fe200000418a8 */
[----:B------:R-:W2:Y:S07]  /*97a0*/  LDSM.16.M88.4 R180, [R200+0x7000] ;  /* 0x00700000c8b4783b */ /* 0x000eae0000000200 */
[C---:B-1----:R-:W-:Y:S08]  /*97b0*/  HMMA.16816.F32.BF16 R16, R216.reuse, R184, R16 ;  /* 0x000000b8d810723c */ /* 0x042ff00000041810 */
[----:B------:R-:W-:Y:S08]  /*97c0*/  HMMA.16816.F32.BF16 R12, R216, R186, R12 ;  /* 0x000000bad80c723c */ /* 0x000ff0000004180c */
[C---:B---3--:R-:W-:Y:S07]  /*97d0*/  HMMA.16816.F32.BF16 R172, R176.reuse, R8, R172 ;  /* 0x00000008b0ac723c */ /* 0x048fee00000418ac */
[----:B------:R-:W-:Y:S01]  /*97e0*/  IMAD.SHL.U32 R8, R3, 0x2, RZ ;  /* 0x0000000203087824 */ /* 0x000fe200078e00ff */
[----:B------:R-:W-:Y:S01]  /*97f0*/  HMMA.16816.F32.BF16 R168, R176, R10, R168 ;  /* 0x0000000ab0a8723c */ /* 0x000fe200000418a8 */
[----:B------:R-:W-:-:S03]  /*9800*/  IMAD.U32 R3, RZ, RZ, UR22 ;  /* 0x00000016ff037e24 */ /* 0x000fc6000f8e00ff */
[----:B------:R-:W-:-:S04]  /*9810*/  LOP3.LUT R8, R8, 0x6, RZ, 0xc0, !PT ;  /* 0x0000000608087812 */ /* 0x000fc800078ec0ff */
[----:B----4-:R-:W-:Y:S01]  /*9820*/  HMMA.16816.F32.BF16 R24, R216, R220, R24 ;  /* 0x000000dcd818723c */ /* 0x010fe20000041818 */
[----:B------:R-:W-:Y:S02]  /*9830*/  IMAD R3, R3, 0x40, R8 ;  /* 0x0000004003037824 */ /* 0x000fe400078e0208 */
[----:B------:R-:W1:Y:S01]  /*9840*/  LDSM.16.M88.4 R8, [R200+0x7800] ;  /* 0x00780000c808783b */ /* 0x000e620000000200 */
[----:B------:R-:W-:-:S04]  /*9850*/  DEPBAR.LE SB0, 0x0 ;  /* 0x000080000000791a */ /* 0x000fc80000000000 */
[----:B------:R-:W-:Y:S01]  /*9860*/  HMMA.16816.F32.BF16 R20, R216, R222, R20 ;  /* 0x000000ded814723c */ /* 0x000fe20000041814 */
[----:B------:R-:W-:-:S04]  /*9870*/  IADD3 R164, R3, 0x1, RZ ;  /* 0x0000000103a47810 */ /* 0x000fc80007ffe0ff */
[C---:B------:R-:W-:Y:S02]  /*9880*/  ISETP.GE.AND P2, PT, R164.reuse, R232, PT ;  /* 0x000000e8a400720c */ /* 0x040fe40003f46270 */
[----:B------:R-:W-:Y:S01]  /*9890*/  ISETP.GE.AND P1, PT, R164, R165, PT ;  /* 0x000000a5a400720c */ /* 0x000fe20003f26270 */
[----:B--2---:R-:W-:Y:S01]  /*98a0*/  HMMA.16816.F32.BF16 R32, R176, R4, R32 ;  /* 0x00000004b020723c */ /* 0x004fe20000041820 */
[----:B------:R-:W-:Y:S02]  /*98b0*/  FSEL R173, R173, -INF , !P2 ;  /* 0xff800000adad7808 */ /* 0x000fe40005000000 */
[----:B------:R-:W-:-:S04]  /*98c0*/  FSEL R175, R175, -INF , !P1 ;  /* 0xff800000afaf7808 */ /* 0x000fc80004800000 */
[C---:B------:R-:W-:Y:S01]  /*98d0*/  IADD3 R4, R3.reuse, 0x8, RZ ;  /* 0x0000000803047810 */ /* 0x040fe20007ffe0ff */
[C---:B------:R-:W-:Y:S01]  /*98e0*/  HMMA.16816.F32.BF16 R28, R176.reuse, R6, R28 ;  /* 0x00000006b01c723c */ /* 0x040fe2000004181c */
[C---:B------:R-:W-:Y:S01]  /*98f0*/  IADD3 R5, R3.reuse, 0x10, RZ ;  /* 0x0000001003057810 */ /* 0x040fe20007ffe0ff */
[----:B------:R-:W-:Y:S01]  /*9900*/  BAR.SYNC.DEFER_BLOCKING 0x0 ;  /* 0x0000000000007b1d */ /* 0x000fe20000010000 */
[C---:B------:R-:W-:Y:S02]  /*9910*/  ISETP.GE.AND P0, PT, R4.reuse, R232, PT ;  /* 0x000000e80400720c */ /* 0x040fe40003f06270 */
[----:B------:R-:W-:Y:S02]  /*9920*/  ISETP.GE.AND P2, PT, R4, R165, PT ;  /* 0x000000a50400720c */ /* 0x000fe40003f46270 */
[----:B------:R-:W-:Y:S01]  /*9930*/  IADD3 R4, R3, 0x9, RZ ;  /* 0x0000000903047810 */ /* 0x000fe20007ffe0ff */
[----:B------:R-:W-:Y:S01]  /*9940*/  HMMA.16816.F32.BF16 R24, R176, R180, R24 ;  /* 0x000000b4b018723c */ /* 0x000fe20000041818 */
[----:B------:R-:W-:-:S02]  /*9950*/  FSEL R246, R168, -INF , !P0 ;  /* 0xff800000a8f67808 */ /* 0x000fc40004000000 */
[C---:B------:R-:W-:Y:S02]  /*9960*/  ISETP.GE.AND P1, PT, R4.reuse, R232, PT ;  /* 0x000000e80400720c */ /* 0x040fe40003f26270 */
[----:B------:R-:W-:Y:S02]  /*9970*/  ISETP.GE.AND P0, PT, R4, R165, PT ;  /* 0x000000a50400720c */ /* 0x000fe40003f06270 */
[----:B------:R-:W-:Y:S01]  /*9980*/  IADD3 R4, R3, 0x11, RZ ;  /* 0x0000001103047810 */ /* 0x000fe20007ffe0ff */
[----:B------:R-:W-:Y:S01]  /*9990*/  HMMA.16816.F32.BF16 R20, R176, R182, R20 ;  /* 0x000000b6b014723c */ /* 0x000fe20000041814 */
[----:B------:R-:W-:Y:S02]  /*99a0*/  FSEL R219, R170, -INF , !P2 ;  /* 0xff800000aadb7808 */ /* 0x000fe40005000000 */
[----:B------:R-:W-:Y:S02]  /*99b0*/  FSEL R169, R169, -INF , !P1 ;  /* 0xff800000a9a97808 */ /* 0x000fe40004800000 */
[----:B------:R-:W-:-:S02]  /*99c0*/  FSEL R171, R171, -INF , !P0 ;  /* 0xff800000abab7808 */ /* 0x000fc40004000000 */
[CC--:B------:R-:W-:Y:S01]  /*99d0*/  ISETP.GE.AND P2, PT, R5.reuse, R232.reuse, PT ;  /* 0x000000e80500720c */ /* 0x0c0fe20003f46270 */
[C---:B-1----:R-:W-:Y:S01]  /*99e0*/  HMMA.16816.F32.BF16 R16, R176.reuse, R8, R16 ;  /* 0x00000008b010723c */ /* 0x042fe20000041810 */
[----:B------:R-:W-:Y:S02]  /*99f0*/  ISETP.GE.AND P1, PT, R5, R165, PT ;  /* 0x000000a50500720c */ /* 0x000fe40003f26270 */
[----:B------:R-:W-:Y:S02]  /*9a00*/  ISETP.GE.AND P0, PT, R4, R232, PT ;  /* 0x000000e80400720c */ /* 0x000fe40003f06270 */
[----:B------:R-:W-:Y:S02]  /*9a10*/  IADD3 R5, R3, 0x18, RZ ;  /* 0x0000001803057810 */ /* 0x000fe40007ffe0ff */
[----:B------:R-:W-:Y:S01]  /*9a20*/  FSEL R32, R32, -INF , !P2 ;  /* 0xff80000020207808 */ /* 0x000fe20005000000 */
[----:B------:R-:W-:Y:S01]  /*9a30*/  HMMA.16816.F32.BF16 R12, R176, R10, R12 ;  /* 0x0000000ab00c723c */ /* 0x000fe2000004180c */
        /* <DEDUP_REMOVED lines=45> */
[----:B------:R-:W-:Y:S02]  /*9d10*/  ISETP.GE.AND P0, PT, R4, R232, PT ;  /* 0x000000e80400720c */ /* 0x000fe40003f06270 */
[----:B------:R-:W-:Y:S02]  /*9d20*/  FSEL R17, R17, -INF , !P2 ;  /* 0xff80000011117808 */ /* 0x000fe40005000000 */
[----:B------:R-:W-:Y:S02]  /*9d30*/  FSEL R245, R13, -INF , !P0 ;  /* 0xff8000000df57808 */ /* 0x000fe40004000000 */
[----:B------:R-:W-:-:S02]  /*9d40*/  PLOP3.LUT P0, PT, PT, PT, UP0, 0x80, 0x0 ;  /* 0x000000000000781c */ /* 0x000fc40003f0f008 */
[----:B------:R-:W-:Y:S02]  /*9d50*/  FSEL R19, R19, -INF , !P1 ;  /* 0xff80000013137808 */ /* 0x000fe40004800000 */
[-C--:B------:R-:W-:Y:S02]  /*9d60*/  ISETP.GE.AND P2, PT, R6, R165.reuse, PT ;  /* 0x000000a50600720c */ /* 0x080fe40003f46270 */
[C---:B------:R-:W-:Y:S02]  /*9d70*/  ISETP.GE.AND P1, PT, R3.reuse, R232, PT ;  /* 0x000000e80300720c */ /* 0x040fe40003f26270 */
[----:B------:R-:W-:Y:S02]  /*9d80*/  FSEL R233, R14, -INF , !P2 ;  /* 0xff8000000ee97808 */ /* 0x000fe40005000000 */
[----:B------:R-:W-:Y:S02]  /*9d90*/  FSEL R223, R172, -INF , !P1 ;  /* 0xff800000acdf7808 */ /* 0x000fe40004800000 */
[----:B------:R-:W-:-:S02]  /*9da0*/  ISETP.GE.AND P2, PT, R3, R165, PT ;  /* 0x000000a50300720c */ /* 0x000fc40003f46270 */
[----:B------:R-:W-:Y:S02]  /*9db0*/  ISETP.GE.AND P1, PT, R4, R165, PT ;  /* 0x000000a50400720c */ /* 0x000fe40003f26270 */
[----:B------:R-:W-:Y:S02]  /*9dc0*/  FSEL R13, R174, -INF , !P2 ;  /* 0xff800000ae0d7808 */ /* 0x000fe40005000000 */
[----:B------:R-:W-:Y:S01]  /*9dd0*/  FSEL R15, R15, -INF , !P1 ;  /* 0xff8000000f0f7808 */ /* 0x000fe20004800000 */
[----:B------:R-:W-:Y:S05]  /*9de0*/  @!P0 BRA `(.L_x_492) ;  /* 0x0000089000008947 */ /* 0x000fea0003800000 */
[----:B------:R-:W2:Y:S01]  /*9df0*/  LDL.64 R238, [R1+0x8] ;  /* 0x0000080001ee7983 */ /* 0x000ea20000100a00 */
[----:B------:R-:W-:-:S03]  /*9e00*/  ULDC.64 UR4, c[0x0][0x198] ;  /* 0x0000660000047ab9 */ /* 0x000fc60000000a00 */
[----:B------:R-:W3:Y:S01]  /*9e10*/  LDL.64 R242, [R1] ;  /* 0x0000000001f27983 */ /* 0x000ee20000100a00 */
[----:B------:R-:W-:Y:S01]  /*9e20*/  UMOV UR23, 0x6 ;  /* 0x0000000600177882 */ /* 0x000fe20000000000 */
[----:B------:R-:W-:Y:S01]  /*9e30*/  BSSY B0, `(.L_x_493) ;  /* 0x0000083000007945 */ /* 0x000fe20003800000 */
[----:B------:R-:W-:Y:S01]  /*9e40*/  USHF.L.U32 UR27, UR4, 0x6, URZ ;  /* 0x00000006041b7899 */ /* 0x000fe2000800063f */
[----:B------:R1:W-:Y:S01]  /*9e50*/  @P6 STS.128 [R248+0x8000], RZ ;  /* 0x008000fff8006388 */ /* 0x0003e20000000c00 */
[----:B------:R-:W-:Y:S02]  /*9e60*/  UIADD3 UR29, UR8, -0x3, URZ ;  /* 0xfffffffd081d7890 */ /* 0x000fe4000fffe03f */
[----:B------:R-:W-:Y:S02]  /*9e70*/  USHF.L.U64.HI UR5, UR4, UR23, UR5 ;  /* 0x0000001704057299 */ /* 0x000fe40008010205 */
[----:B------:R-:W-:Y:S01]  /*9e80*/  USHF.R.S32.HI UR4, URZ, 0x1f, UR29 ;  /* 0x0000001f3f047899 */ /* 0x000fe2000801141d */
[----:B------:R-:W-:Y:S01]  /*9e90*/  IMAD.U32 R3, RZ, RZ, UR27 ;  /* 0x0000001bff037e24 */ /* 0x000fe2000f8e00ff */
[----:B------:R-:W-:-:S04]  /*9ea0*/  UIMAD UR5, UR5, UR29, URZ ;  /* 0x0000001d050572a4 */ /* 0x000fc8000f8e023f */
[----:B------:R-:W-:Y:S01]  /*9eb0*/  UIMAD UR4, UR4, UR27, UR5 ;  /* 0x0000001b040472a4 */ /* 0x000fe2000f8e0205 */
[----:B--2---:R-:W-:Y:S02]  /*9ec0*/  IMAD.MOV.U32 R29, RZ, RZ, R239 ;  /* 0x000000ffff1d7224 */ /* 0x004fe400078e00ef */
[----:B---3--:R-:W-:-:S04]  /*9ed0*/  IMAD.MOV.U32 R28, RZ, RZ, R242 ;  /* 0x000000ffff1c7224 */ /* 0x008fc800078e00f2 */
[----:B------:R-:W-:-:S05]  /*9ee0*/  IMAD.WIDE.U32 R28, R3, UR29, R28 ;  /* 0x0000001d031c7c25 */ /* 0x000fca000f8e001c */
[----:B------:R-:W-:Y:S02]  /*9ef0*/  IADD3 R4, R29, UR4, RZ ;  /* 0x000000041d047c10 */ /* 0x000fe4000fffe0ff */
[C---:B------:R-:W-:Y:S02]  /*9f00*/  @!P6 LEA R176, P2, R28.reuse, c[0x0][0x168], 0x1 ;  /* 0x00005a001cb0ea11 */ /* 0x040fe400078408ff */
        /* <DEDUP_REMOVED lines=45> */
[----:B------:R3:W-:Y:S01]  /*a1e0*/  @!P5 LDGSTS.E.BYPASS.LTC128B.128 [R248+0xa800], [R186.64+0x80] ;  /* 0x0a800080baf8dfae */ /* 0x0007e2000b901d50 */
[----:B----4-:R-:W-:-:S03]  /*a1f0*/  IADD3 R21, P2, R3, UR6, RZ ;  /* 0x0000000603157c10 */ /* 0x010fc6000ff5e0ff */
[----:B------:R4:W-:Y:S01]  /*a200*/  @P4 STS.128 [R248+0xc800], RZ ;  /* 0x00c800fff8004388 */ /* 0x0009e20000000c00 */
[----:B------:R-:W-:-:S03]  /*a210*/  IADD3.X R4, R4, UR7, RZ, P2, !PT ;  /* 0x0000000704047c10 */ /* 0x000fc600097fe4ff */
[----:B------:R-:W-:Y:S01]  /*a220*/  @!PT LDS RZ, [RZ] ;  /* 0x00000000fffff984 */ /* 0x000fe20000000800 */
[----:B------:R-:W-:Y:S01]  /*a230*/  @!PT LDS RZ, [RZ] ;  /* 0x00000000fffff984 */ /* 0x000fe20000000800 */
[----:B------:R-:W-:Y:S01]  /*a240*/  @!PT LDS RZ, [RZ] ;  /* 0x00000000fffff984 */ /* 0x000fe20000000800 */
[----:B------:R4:W-:Y:S01]  /*a250*/  @!P4 LDGSTS.E.BYPASS.LTC128B.128 [R248+0xc800], [R178.64+0x100] ;  /* 0x0c800100b2f8cfae */ /* 0x0009e2000b901d50 */
[----:B--2---:R-:W-:-:S03]  /*a260*/  @!P6 LEA R176, P2, R21, c[0x0][0x168], 0x1 ;  /* 0x00005a0015b0ea11 */ /* 0x004fc600078408ff */
[----:B------:R2:W-:Y:S01]  /*a270*/  @P3 STS.128 [R248+0xe800], RZ ;  /* 0x00e800fff8003388 */ /* 0x0005e20000000c00 */
[C---:B------:R-:W-:Y:S02]  /*a280*/  @!P6 LEA.HI.X R177, R21.reuse, c[0x0][0x16c], R4, 0x1, P2 ;  /* 0x00005b0015b1ea11 */ /* 0x040fe400010f0c04 */
[C---:B-----5:R-:W-:Y:S01]  /*a290*/  @!P4 LEA R22, P2, R21.reuse, c[0x0][0x168], 0x1 ;  /* 0x00005a001516ca11 */ /* 0x060fe200078408ff */
[----:B------:R-:W-:Y:S01]  /*a2a0*/  @!PT LDS RZ, [RZ] ;  /* 0x00000000fffff984 */ /* 0x000fe20000000800 */
[----:B------:R-:W-:Y:S01]  /*a2b0*/  @!PT LDS RZ, [RZ] ;  /* 0x00000000fffff984 */ /* 0x000fe20000000800 */
[----:B------:R-:W-:Y:S01]  /*a2c0*/  @!PT LDS RZ, [RZ] ;  /* 0x00000000fffff984 */ /* 0x000fe20000000800 */
[----:B------:R5:W-:Y:S01]  /*a2d0*/  @!P3 LDGSTS.E.BYPASS.LTC128B.128 [R248+0xe800], [R164.64+0x180] ;  /* 0x0e800180a4f8bfae */ /* 0x000be2000b901d50 */
[----:B-1----:R-:W-:-:S03]  /*a2e0*/  @!P5 LEA R28, P1, R21, c[0x0][0x168], 0x1 ;  /* 0x00005a00151cda11 */ /* 0x002fc600078208ff */
[----:B------:R2:W-:Y:S01]  /*a2f0*/  @P6 STS.128 [R248+0x9000], RZ ;  /* 0x009000fff8006388 */ /* 0x0005e20000000c00 */
[C-C-:B------:R-:W-:Y:S02]  /*a300*/  @!P4 LEA.HI.X R23, R21.reuse, c[0x0][0x16c], R4.reuse, 0x1, P2 ;  /* 0x00005b001517ca11 */ /* 0x140fe400010f0c04 */
[C-C-:B------:R-:W-:Y:S01]  /*a310*/  @!P5 LEA.HI.X R29, R21.reuse, c[0x0][0x16c], R4.reuse, 0x1, P1 ;  /* 0x00005b00151dda11 */ /* 0x140fe200008f0c04 */
[----:B------:R-:W-:Y:S01]  /*a320*/  @!PT LDS RZ, [RZ] ;  /* 0x00000000fffff984 */ /* 0x000fe20000000800 */
[----:B------:R-:W-:Y:S01]  /*a330*/  @!PT LDS RZ, [RZ] ;  /* 0x00000000fffff984 */ /* 0x000fe20000000800 */
[----:B------:R-:W-:Y:S01]  /*a340*/  @!PT LDS RZ, [RZ] ;  /* 0x00000000fffff984 */ /* 0x000fe20000000800 */
[----:B------:R2:W-:Y:S01]  /*a350*/  @!P6 LDGSTS.E.BYPASS.LTC128B.128 [R248+0x9000], [R176.64] ;  /* 0x09000000b0f8efae */ /* 0x0005e2000b901d50 */
[C---:B------:R-:W-:Y:S02]  /*a360*/  @!P3 LEA R20, P1, R21.reuse, c[0x0][0x168], 0x1 ;  /* 0x00005a001514ba11 */ /* 0x040fe400078208ff */
[C---:B------:R-:W-:Y:S01]  /*a370*/  IADD3 R3, P2, R21.reuse, UR6, RZ ;  /* 0x0000000615037c10 */ /* 0x040fe2000ff5e0ff */
[----:B------:R2:W-:Y:S01]  /*a380*/  @P5 STS.128 [R248+0xb000], RZ ;  /* 0x00b000fff8005388 */ /* 0x0005e20000000c00 */
[----:B------:R-:W-:Y:S02]  /*a390*/  @!P3 LEA.HI.X R21, R21, c[0x0][0x16c], R4, 0x1, P1 ;  /* 0x00005b001515ba11 */ /* 0x000fe400008f0c04 */
[----:B------:R-:W-:Y:S01]  /*a3a0*/  IADD3.X R4, R4, UR7, RZ, P2, !PT ;  /* 0x0000000704047c10 */ /* 0x000fe200097fe4ff */
[----:B------:R-:W-:Y:S01]  /*a3b0*/  @!PT LDS RZ, [RZ] ;  /* 0x00000000fffff984 */ /* 0x000fe20000000800 */
[----:B------:R-:W-:Y:S01]  /*a3c0*/  @!PT LDS RZ, [RZ] ;  /* 0x00000000fffff984 */ /* 0x000fe20000000800 */
[----:B------:R-:W-:Y:S01]  /*a3d0*/  @!PT LDS RZ, [RZ] ;  /* 0x00000000fffff984 */ /* 0x000fe20000000800 */
[----:B------:R2:W-:Y:S01]  /*a3e0*/  @!P5 LDGSTS.E.BYPASS.LTC128B.128 [R248+0xb000], [R28.64+0x80] ;  /* 0x0b0000801cf8dfae */ /* 0x0005e2000b901d50 */
[----:B---3--:R-:W-:-:S02]  /*a3f0*/  @!P5 LEA R186, P2, R3, c[0x0][0x168], 0x1 ;  /* 0x00005a0003bada11 */ /* 0x008fc400078408ff */
[C---:B----4-:R-:W-:Y:S01]  /*a400*/  @!P6 LEA R178, P1, R3.reuse, c[0x0][0x168], 0x1 ;  /* 0x00005a0003b2ea11 */ /* 0x050fe200078208ff */
[----:B------:R2:W-:Y:S01]  /*a410*/  @P4 STS.128 [R248+0xd000], RZ ;  /* 0x00d000fff8004388 */ /* 0x0005e20000000c00 */
[C-C-:B------:R-:W-:Y:S02]  /*a420*/  @!P5 LEA.HI.X R187, R3.reuse, c[0x0][0x16c], R4.reuse, 0x1, P2 ;  /* 0x00005b0003bbda11 */ /* 0x140fe400010f0c04 */
[C---:B------:R-:W-:Y:S01]  /*a430*/  @!P6 LEA.HI.X R179, R3.reuse, c[0x0][0x16c], R4, 0x1, P1 ;  /* 0x00005b0003b3ea11 */ /* 0x040fe200008f0c04 */
[----:B------:R-:W-:Y:S01]  /*a440*/  @!PT LDS RZ, [RZ] ;  /* 0x00000000fffff984 */ /* 0x000fe20000000800 */
[----:B------:R-:W-:Y:S01]  /*a450*/  @!PT LDS RZ, [RZ] ;  /* 0x00000000fffff984 */ /* 0x000fe20000000800 */
[----:B------:R-:W-:Y:S01]  /*a460*/  @!PT LDS RZ, [RZ] ;  /* 0x00000000fffff984 */ /* 0x000fe20000000800 */
[----:B------:R2:W-:Y:S01]  /*a470*/  @!P4 LDGSTS.E.BYPASS.LTC128B.128 [R248+0xd000], [R22.64+0x100] ;  /* 0x0d00010016f8cfae */ /* 0x0005e2000b901d50 */
        /* <DEDUP_REMOVED lines=30> */
.L_x_494:
[----:B------:R-:W-:Y:S05]  /*a660*/  BSYNC B0 ;  /* 0x0000000000007941 */ /* 0x000fea0003800000 */
.L_x_493:
[----:B------:R-:W0:Y:S02]  /*a670*/  LDGDEPBAR ;  /* 0x00000000000079af */ /* 0x000e240000000000 */
.L_x_492:
[----:B-12---:R-:W-:Y:S01]  /*a680*/  FMNMX.FTZ R20, R2, R223, !PT ;  /* 0x000000df02147209 */ /* 0x006fe20007810000 */
[----:B------:R-:W-:Y:S01]  /*a690*/  IMAD.WIDE.U32 R28, R224, -0x326172a9, RZ ;  /* 0xcd9e8d57e01c7825 */ /* 0x000fe200078e00ff */
[----:B------:R-:W-:Y:S01]  /*a6a0*/  USHF.L.U32 UR5, UR22, 0x1, URZ ;  /* 0x0000000116057899 */ /* 0x000fe2000800063f */
[----:B------:R-:W-:Y:S01]  /*a6b0*/  FMNMX.FTZ R170, R0, R13, !PT ;  /* 0x0000000d00aa7209 */ /* 0x000fe20007810000 */
[----:B------:R-:W-:Y:S01]  /*a6c0*/  UIADD3 UR4, UR19, -0x4498517b, URZ ;  /* 0xbb67ae8513047890 */ /* 0x000fe2000fffe03f */
[----:B------:R-:W-:Y:S01]  /*a6d0*/  FMNMX.FTZ R3, R173, R20, !PT ;  /* 0x00000014ad037209 */ /* 0x000fe20007810000 */
[----:B------:R-:W-:Y:S01]  /*a6e0*/  ULOP3.LUT UR23, UR5, UR19, URZ, 0x3c, !UPT ;  /* 0x0000001305177292 */ /* 0x000fe2000f8e3c3f */
[----:B------:R-:W-:Y:S01]  /*a6f0*/  LOP3.LUT R22, R29, R225, RZ, 0x3c, !PT ;  /* 0x000000e11d167212 */ /* 0x000fe200078e3cff */
[----:B------:R-:W-:Y:S01]  /*a700*/  IMAD.WIDE.U32 R178, R215, -0x2daee0ad, RZ ;  /* 0xd2511f53d7b27825 */ /* 0x000fe200078e00ff */
[----:B------:R-:W-:Y:S01]  /*a710*/  FMNMX.FTZ R168, R246, R3, !PT ;  /* 0x00000003f6a87209 */ /* 0x000fe20007810000 */
[----:B------:R-:W-:Y:S01]  /*a720*/  UIADD3 UR32, UR19, 0x76cf5d0a, URZ ;  /* 0x76cf5d0a13207890 */ /* 0x000fe2000fffe03f */
[----:B------:R-:W-:Y:S01]  /*a730*/  FMNMX.FTZ R170, R175, R170, !PT ;  /* 0x000000aaafaa7209 */ /* 0x000fe20007810000 */
[----:B------:R-:W-:Y:S01]  /*a740*/  IMAD.WIDE.U32 R22, R22, -0x2daee0ad, RZ ;  /* 0xd2511f5316167825 */ /* 0x000fe200078e00ff */
[----:B------:R-:W-:Y:S01]  /*a750*/  FMNMX.FTZ R3, R169, R168, !PT ;  /* 0x000000a8a9037209 */ /* 0x000fe20007810000 */
[----:B------:R-:W-:Y:S01]  /*a760*/  STL.64 [R1+0x98], R198 ;  /* 0x000098c601007387 */ /* 0x000fe20000100a00 */
[----:B------:R-:W-:Y:S01]  /*a770*/  FMNMX.FTZ R170, R219, R170, !PT ;  /* 0x000000aadbaa7209 */ /* 0x000fe20007810000 */
[----:B------:R-:W-:Y:S01]  /*a780*/  UIADD3 UR33, UR18, 0x3c6ef372, URZ ;  /* 0x3c6ef37212217890 */ /* 0x000fe2000fffe03f */
[----:B------:R-:W-:Y:S01]  /*a790*/  FMNMX.FTZ R168, R32, R3, !PT ;  /* 0x0000000320a87209 */ /* 0x000fe20007810000 */
[----:B------:R-:W-:Y:S01]  /*a7a0*/  STL [R1+0x94], R197 ;  /* 0x000094c501007387 */ /* 0x000fe20000100800 */
[----:B------:R-:W-:Y:S01]  /*a7b0*/  LOP3.LUT R21, R179, UR23, RZ, 0x3c, !PT ;  /* 0x00000017b3157c12 */ /* 0x000fe2000f8e3cff */
[----:B------:R-:W-:Y:S01]  /*a7c0*/  UIADD3 UR29, UR19, 0x32370b8f, URZ ;  /* 0x32370b8f131d7890 */ /* 0x000fe2000fffe03f */
[----:B------:R-:W-:Y:S01]  /*a7d0*/  FMNMX.FTZ R168, R33, R168, !PT ;  /* 0x000000a821a87209 */ /* 0x000fe20007810000 */
[----:B------:R-:W-:Y:S01]  /*a7e0*/  STL [R1+0x90], R196 ;  /* 0x000090c401007387 */ /* 0x000fe20000100800 */
[----:B------:R-:W-:Y:S01]  /*a7f0*/  FMNMX.FTZ R3, R171, R170, !PT ;  /* 0x000000aaab037209 */ /* 0x000fe20007810000 */
[----:B------:R-:W-:Y:S01]  /*a800*/  IMAD.WIDE.U32 R238, R21, -0x326172a9, RZ ;  /* 0xcd9e8d5715ee7825 */ /* 0x000fe200078e00ff */
[----:B------:R-:W-:Y:S01]  /*a810*/  FMNMX.FTZ R168, R181, R168, !PT ;  /* 0x000000a8b5a87209 */ /* 0x000fe20007810000 */
[----:B------:R1:W-:Y:S01]  /*a820*/  STL.64 [R1+0x70], R188 ;  /* 0x000070bc01007387 */ /* 0x0003e20000100a00 */
[----:B------:R-:W-:Y:S01]  /*a830*/  LOP3.LUT R20, R23, UR4, R178, 0x96, !PT ;  /* 0x0000000417147c12 */ /* 0x000fe2000f8e96b2 */
[----:B------:R-:W-:Y:S01]  /*a840*/  UIADD3 UR4, UR18, -0x61c88647, URZ ;  /* 0x9e3779b912047890 */ /* 0x000fe2000fffe03f */
[----:B------:R-:W-:Y:S01]  /*a850*/  FMNMX.FTZ R168, R183, R168, !PT ;  /* 0x000000a8b7a87209 */ /* 0x000fe20007810000 */
[----:B------:R-:W-:Y:S01]  /*a860*/  UIADD3 UR31, UR18, -0x255992d5, URZ ;  /* 0xdaa66d2b121f7890 */ /* 0x000fe2000fffe03f */
[----:B------:R-:W-:Y:S01]  /*a870*/  FMNMX.FTZ R172, R34, R3, !PT ;  /* 0x0000000322ac7209 */ /* 0x000fe20007810000 */
[----:B------:R-:W-:Y:S01]  /*a880*/  IMAD.WIDE.U32 R20, R20, -0x326172a9, RZ ;  /* 0xcd9e8d5714147825 */ /* 0x000fe200078e00ff */
[----:B------:R-:W-:Y:S01]  /*a890*/  FMNMX.FTZ R168, R185, R168, !PT ;  /* 0x000000a8b9a87209 */ /* 0x000fe20007810000 */
[----:B------:R-:W-:Y:S01]  /*a8a0*/  UIADD3 UR27, UR18, 0x78dde6e4, URZ ;  /* 0x78dde6e4121b7890 */ /* 0x000fe2000fffe03f */
[----:B------:R-:W-:Y:S01]  /*a8b0*/  LOP3.LUT R23, R239, UR4, R28, 0x96, !PT ;  /* 0x00000004ef177c12 */ /* 0x000fe2000f8e961c */
[----:B------:R-:W-:Y:S01]  /*a8c0*/  UIADD3 UR34, UR19, -0x56f99767, URZ ;  /* 0xa906689913227890 */ /* 0x000fe2000fffe03f */
[----:B------:R-:W-:Y:S01]  /*a8d0*/  FMNMX.FTZ R168, R25, R168, !PT ;  /* 0x000000a819a87209 */ /* 0x000fe20007810000 */
[----:B------:R-:W-:Y:S01]  /*a8e0*/  UIADD3 UR5, UR5, 0x1, URZ ;  /* 0x0000000105057890 */ /* 0x000fe2000fffe03f */
[----:B------:R-:W-:Y:S01]  /*a8f0*/  FMNMX.FTZ R172, R35, R172, !PT ;  /* 0x000000ac23ac7209 */ /* 0x000fe20007810000 */
[----:B------:R-:W-:Y:S01]  /*a900*/  IMAD.WIDE.U32 R176, R23, -0x2daee0ad, RZ ;  /* 0xd2511f5317b07825 */ /* 0x000fe200078e00ff */
[----:B------:R-:W-:Y:S01]  /*a910*/  FMNMX.FTZ R168, R217, R168, !PT ;  /* 0x000000a8d9a87209 */ /* 0x000fe20007810000 */
[----:B------:R-:W-:Y:S01]  /*a920*/  UIADD3 UR23, UR19, -0x126145ec, URZ ;  /* 0xed9eba1413177890 */ /* 0x000fe2000fffe03f */
[----:B------:R-:W-:Y:S01]  /*a930*/  FMNMX.FTZ R172, R5, R172, !PT ;  /* 0x000000ac05ac7209 */ /* 0x000fe20007810000 */
[----:B------:R-:W-:Y:S01]  /*a940*/  ULOP3.LUT UR5, UR5, UR19, URZ, 0x3c, !UPT ;  /* 0x0000001305057292 */ /* 0x000fe2000f8e3c3f */
[----:B------:R-:W-:-:S02]  /*a950*/  FMNMX.FTZ R168, R221, R168, !PT ;  /* 0x000000a8dda87209 */ /* 0x000fc40007810000 */
[----:B------:R-:W-:Y:S02]  /*a960*/  FMNMX.FTZ R172, R31, R172, !PT ;  /* 0x000000ac1fac7209 */ /* 0x000fe40007810000 */
[----:B------:R-:W-:Y:S02]  /*a970*/  FMNMX.FTZ R168, R237, R168, !PT ;  /* 0x000000a8eda87209 */ /* 0x000fe40007810000 */
[----:B------:R-:W-:Y:S02]  /*a980*/  LOP3.LUT R3, R177, UR32, R22, 0x96, !PT ;  /* 0x00000020b1037c12 */ /* 0x000fe4000f8e9616 */
[----:B------:R-:W-:Y:S02]  /*a990*/  FMNMX.FTZ R168, R17, R168, !PT ;  /* 0x000000a811a87209 */ /* 0x000fe40007810000 */
[----:B------:R-:W-:Y:S01]  /*a9a0*/  FMNMX.FTZ R172, R7, R172, !PT ;  /* 0x000000ac07ac7209 */ /* 0x000fe20007810000 */
[----:B-1----:R-:W-:Y:S01]  /*a9b0*/  IMAD.WIDE.U32 R188, R3, -0x326172a9, RZ ;  /* 0xcd9e8d5703bc7825 */ /* 0x002fe200078e00ff */
[----:B------:R-:W-:-:S02]  /*a9c0*/  FMNMX.FTZ R168, R241, R168, !PT ;  /* 0x000000a8f1a87209 */ /* 0x000fc40007810000 */
[----:B------:R-:W-:Y:S02]  /*a9d0*/  FMNMX.FTZ R172, R27, R172, !PT ;  /* 0x000000ac1bac7209 */ /* 0x000fe40007810000 */
[----:B------:R-:W-:Y:S02]  /*a9e0*/  FMNMX.FTZ R3, R245, R168, !PT ;  /* 0x000000a8f5037209 */ /* 0x000fe40007810000 */
[----:B------:R-:W-:Y:S02]  /*a9f0*/  LOP3.LUT R238, R21, UR33, R238, 0x96, !PT ;  /* 0x0000002115ee7c12 */ /* 0x000fe4000f8e96ee */
[----:B------:R-:W-:Y:S01]  /*aa00*/  FMNMX.FTZ R172, R9, R172, !PT ;  /* 0x000000ac09ac7209 */ /* 0x000fe20007810000 */
[----:B------:R-:W1:Y:S01]  /*aa10*/  SHFL.BFLY PT, R170, R3, 0x2, 0x1f ;  /* 0x0c401f0003aa7f89 */ /* 0x000e6200000e0000 */
[----:B------:R-:W-:Y:S01]  /*aa20*/  LOP3.LUT R186, R189, UR31, R20, 0x96, !PT ;  /* 0x0000001fbdba7c12 */ /* 0x000fe2000f8e9614 */
[----:B------:R-:W-:Y:S01]  /*aa30*/  IMAD.WIDE.U32 R238, R238, -0x2daee0ad, RZ ;  /* 0xd2511f53eeee7825 */ /* 0x000fe200078e00ff */
[----:B------:R-:W-:-:S02]  /*aa40*/  FMNMX.FTZ R172, R11, R172, !PT ;  /* 0x000000ac0bac7209 */ /* 0x000fc40007810000 */
[----:B------:R-:W-:Y:S01]  /*aa50*/  LOP3.LUT R180, R179, UR5, RZ, 0x3c, !PT ;  /* 0x00000005b3b47c12 */ /* 0x000fe2000f8e3cff */
[----:B------:R-:W-:Y:S01]  /*aa60*/  IMAD.WIDE.U32 R186, R186, -0x2daee0ad, RZ ;  /* 0xd2511f53baba7825 */ /* 0x000fe200078e00ff */
[----:B------:R-:W-:Y:S01]  /*aa70*/  FMNMX.FTZ R172, R235, R172, !PT ;  /* 0x000000acebac7209 */ /* 0x000fe20007810000 */
[----:B------:R-:W-:Y:S01]  /*aa80*/  UIADD3 UR5, UR18, 0x1715609d, URZ ;  /* 0x1715609d12057890 */ /* 0x000fe2000fffe03f */
[----:B------:R-:W-:Y:S02]  /*aa90*/  LOP3.LUT R176, R239, UR29, R176, 0x96, !PT ;  /* 0x0000001defb07c12 */ /* 0x000fe4000f8e96b0 */
[----:B------:R-:W-:Y:S02]  /*aaa0*/  FMNMX.FTZ R172, R19, R172, !PT ;  /* 0x000000ac13ac7209 */ /* 0x000fe40007810000 */
[----:B------:R-:W-:Y:S01]  /*aab0*/  LOP3.LUT R238, R187, UR23, R238, 0x96, !PT ;  /* 0x00000017bbee7c12 */ /* 0x000fe2000f8e96ee */
[----:B------:R-:W-:Y:S01]  /*aac0*/  IMAD.WIDE.U32 R176, R176, -0x326172a9, RZ ;  /* 0xcd9e8d57b0b07825 */ /* 0x000fe200078e00ff */
[----:B------:R-:W-:-:S03]  /*aad0*/  FMNMX.FTZ R172, R233, R172, !PT ;  /* 0x000000ace9ac7209 */ /* 0x000fc60007810000 */
[----:B------:R-:W-:Y:S01]  /*aae0*/  IMAD.WIDE.U32 R238, R238, -0x326172a9, RZ ;  /* 0xcd9e8d57eeee7825 */ /* 0x000fe200078e00ff */
[----:B------:R-:W-:Y:S02]  /*aaf0*/  LOP3.LUT R23, R177, UR27, R188, 0x96, !PT ;  /* 0x0000001bb1177c12 */ /* 0x000fe4000f8e96bc */
[----:B------:R-:W-:-:S03]  /*ab00*/  FMNMX.FTZ R172, R15, R172, !PT ;  /* 0x000000ac0fac7209 */ /* 0x000fc60007810000 */
[----:B------:R-:W-:Y:S01]  /*ab10*/  IMAD.WIDE.U32 R196, R23, -0x2daee0ad, RZ ;  /* 0xd2511f5317c47825 */ /* 0x000fe200078e00ff */
[----:B-1----:R-:W-:Y:S01]  /*ab20*/  FMNMX.FTZ R170, R3, R170, !PT ;  /* 0x000000aa03aa7209 */ /* 0x002fe20007810000 */
[----:B------:R-:W1:Y:S03]  /*ab30*/  SHFL.BFLY PT, R23, R172, 0x2, 0x1f ;  /* 0x0c401f00ac177f89 */ /* 0x000e6600000e0000 */
[----:B------:R-:W-:Y:S01]  /*ab40*/  LOP3.LUT R178, R197, UR34, R186, 0x96, !PT ;  /* 0x00000022c5b27c12 */ /* 0x000fe2000f8e96ba */
[----:B------:R-:W2:Y:S04]  /*ab50*/  SHFL.BFLY PT, R165, R170, 0x1, 0x1f ;  /* 0x0c201f00aaa57f89 */ /* 0x000ea800000e0000 */
[----:B------:R-:W-:-:S05]  /*ab60*/  IMAD.WIDE.U32 R178, R178, -0x326172a9, RZ ;  /* 0xcd9e8d57b2b27825 */ /* 0x000fca00078e00ff */
[----:B------:R-:W-:Y:S02]  /*ab70*/  LOP3.LUT R168, R178, 0xff, RZ, 0xc0, !PT ;  /* 0x000000ffb2a87812 */ /* 0x000fe400078ec0ff */
[----:B------:R-:W-:Y:S02]  /*ab80*/  LOP3.LUT R3, R179, UR14, R238, 0x96, !PT ;  /* 0x0000000eb3037c12 */ /* 0x000fe4000f8e96ee */
[----:B------:R-:W-:Y:S02]  /*ab90*/  ISETP.GE.U32.AND P5, PT, R247, R168, PT ;  /* 0x000000a8f700720c */ /* 0x000fe40003fa6070 */
[----:B------:R-:W-:Y:S02]  /*aba0*/  LOP3.LUT R168, R3, 0xff, RZ, 0xc0, !PT ;  /* 0x000000ff03a87812 */ /* 0x000fe400078ec0ff */
[----:B------:R-:W-:Y:S02]  /*abb0*/  SHF.R.U32.HI R174, RZ, 0x18, R3 ;  /* 0x00000018ffae7819 */ /* 0x000fe40000011603 */
[----:B------:R-:W-:-:S02]  /*abc0*/  ISETP.GE.U32.AND P4, PT, R247, R168, PT ;  /* 0x000000a8f700720c */ /* 0x000fc40003f86070 */
[----:B-1----:R-:W-:Y:S02]  /*abd0*/  FMNMX.FTZ R168, R172, R23, !PT ;  /* 0x00000017aca87209 */ /* 0x002fe40007810000 */
[----:B------:R-:W-:Y:S02]  /*abe0*/  LOP3.LUT R23, R3, 0xffff, RZ, 0xc0, !PT ;  /* 0x0000ffff03177812 */ /* 0x000fe400078ec0ff */
[----:B------:R-:W-:Y:S01]  /*abf0*/  SHF.R.U32.HI R3, RZ, 0x10, R3 ;  /* 0x00000010ff037819 */ /* 0x000fe20000011603 */
[----:B------:R-:W1:Y:S01]  /*ac00*/  SHFL.BFLY PT, R29, R168, 0x1, 0x1f ;  /* 0x0c201f00a81d7f89 */ /* 0x000e6200000e0000 */
[----:B--2---:R-:W-:Y:S02]  /*ac10*/  FMNMX.FTZ R165, R170, R165, !PT ;  /* 0x000000a5aaa57209 */ /* 0x004fe40007810000 */
[----:B------:R-:W-:Y:S02]  /*ac20*/  LOP3.LUT R170, R3, 0xff, RZ, 0xc0, !PT ;  /* 0x000000ff03aa7812 */ /* 0x000fe400078ec0ff */
[----:B------:R-:W-:-:S02]  /*ac30*/  FSETP.NEU.FTZ.AND P3, PT, R165, -INF , PT ;  /* 0xff800000a500780b */ /* 0x000fc40003f7d000 */
[----:B------:R-:W-:Y:S01]  /*ac40*/  ISETP.GE.U32.AND P6, PT, R247, R170, PT ;  /* 0x000000aaf700720c */ /* 0x000fe20003fc6070 */
[----:B------:R-:W-:Y:S01]  /*ac50*/  FMUL.FTZ R170, R165, c[0x0][0x23c] ;  /* 0x00008f00a5aa7a20 */ /* 0x000fe20000410000 */
[----:B------:R-:W-:Y:S02]  /*ac60*/  SHF.R.U32.HI R23, RZ, 0x8, R23 ;  /* 0x00000008ff177819 */ /* 0x000fe40000011617 */
[----:B------:R-:W-:Y:S02]  /*ac70*/  ISETP.GE.U32.AND P1, PT, R247, R174, PT ;  /* 0x000000aef700720c */ /* 0x000fe40003f26070 */
[----:B------:R-:W-:Y:S02]  /*ac80*/  FSEL R170, R170, RZ, P3 ;  /* 0x000000ffaaaa7208 */ /* 0x000fe40001800000 */
[----:B------:R-:W-:Y:S02]  /*ac90*/  LOP3.LUT R174, R23, 0xffff, RZ, 0xc0, !PT ;  /* 0x0000ffff17ae7812 */ /* 0x000fe400078ec0ff */
[----:B------:R-:W-:Y:S01]  /*aca0*/  FSEL R23, R165, RZ, P3 ;  /* 0x000000ffa5177208 */ /* 0x000fe20001800000 */
[----:B------:R-:W-:Y:S01]  /*acb0*/  FFMA.FTZ R223, R223, c[0x0][0x23c], -R170 ;  /* 0x00008f00dfdf7a23 */ /* 0x000fe200000108aa */
[----:B------:R-:W-:Y:S01]  /*acc0*/  SHF.R.U32.HI R172, RZ, 0x18, R178 ;  /* 0x00000018ffac7819 */ /* 0x000fe200000116b2 */
[--C-:B------:R-:W-:Y:S01]  /*acd0*/  FFMA.FTZ R218, R173, c[0x0][0x23c], -R170.reuse ;  /* 0x00008f00adda7a23 */ /* 0x100fe200000108aa */
[----:B------:R-:W-:Y:S01]  /*ace0*/  ISETP.GE.U32.AND P2, PT, R247, R174, PT ;  /* 0x000000aef700720c */ /* 0x000fe20003f46070 */
[--C-:B------:R-:W-:Y:S01]  /*acf0*/  FFMA.FTZ R246, R246, c[0x0][0x23c], -R170.reuse ;  /* 0x00008f00f6f67a23 */ /* 0x100fe200000108aa */
[----:B------:R-:W-:Y:S01]  /*ad00*/  LOP3.LUT R220, R178, 0xffff, RZ, 0xc0, !PT ;  /* 0x0000ffffb2dc7812 */ /* 0x000fe200078ec0ff */
[----:B------:R-:W-:Y:S01]  /*ad10*/  MUFU.EX2 R223, R223 ;  /* 0x000000df00df7308 */ /* 0x000fe20000000800 */
[----:B-1----:R-:W-:Y:S01]  /*ad20*/  FMNMX.FTZ R3, R168, R29, !PT ;  /* 0x0000001da8037209 */ /* 0x002fe20007810000 */
[----:B------:R-:W-:Y:S01]  /*ad30*/  FFMA.FTZ R29, R237, c[0x0][0x23c], -R170 ;  /* 0x00008f00ed1d7a23 */ /* 0x000fe200000108aa */
[----:B------:R-:W-:Y:S01]  /*ad40*/  SHF.R.U32.HI R232, RZ, 0x10, R178 ;  /* 0x00000010ffe87819 */ /* 0x000fe200000116b2 */
[--C-:B------:R-:W-:Y:S01]  /*ad50*/  FFMA.FTZ R187, R169, c[0x0][0x23c], -R170.reuse ;  /* 0x00008f00a9bb7a23 */ /* 0x100fe200000108aa */
[C---:B------:R-:W-:Y:S01]  /*ad60*/  FSETP.NEU.FTZ.AND P3, PT, R3.reuse, -INF , PT ;  /* 0xff8000000300780b */ /* 0x040fe20003f7d000 */
[C---:B------:R-:W-:Y:S01]  /*ad70*/  FMUL.FTZ R168, R3.reuse, c[0x0][0x23c] ;  /* 0x00008f0003a87a20 */ /* 0x040fe20000410000 */
[----:B------:R-:W-:Y:S01]  /*ad80*/  LOP3.LUT R232, R232, 0xff, RZ, 0xc0, !PT ;  /* 0x000000ffe8e87812 */ /* 0x000fe200078ec0ff */
[----:B------:R-:W1:Y:S01]  /*ad90*/  MUFU.EX2 R218, R218 ;  /* 0x000000da00da7308 */ /* 0x000e620000000800 */
[----:B------:R-:W-:Y:S01]  /*ada0*/  FSEL R243, R3, RZ, P3 ;  /* 0x000000ff03f37208 */ /* 0x000fe20001800000 */
[--C-:B------:R-:W-:Y:S01]  /*adb0*/  FFMA.FTZ R244, R32, c[0x0][0x23c], -R170.reuse ;  /* 0x00008f0020f47a23 */ /* 0x100fe200000108aa */
[----:B------:R-:W-:Y:S01]  /*adc0*/  FSEL R168, R168, RZ, P3 ;  /* 0x000000ffa8a87208 */ /* 0x000fe20001800000 */
[--C-:B------:R-:W-:Y:S01]  /*add0*/  FFMA.FTZ R216, R33, c[0x0][0x23c], -R170.reuse ;  /* 0x00008f0021d87a23 */ /* 0x100fe200000108aa */
[----:B------:R-:W-:Y:S01]  /*ade0*/  ISETP.GE.U32.AND P3, PT, R247, R172, PT ;  /* 0x000000acf700720c */ /* 0x000fe20003f66070 */
[----:B------:R-:W-:-:S02]  /*adf0*/  FFMA.FTZ R184, R181, c[0x0][0x23c], -R170 ;  /* 0x00008f00b5b87a23 */ /* 0x000fc400000108aa */
[--C-:B------:R-:W-:Y:S01]  /*ae00*/  FFMA.FTZ R183, R183, c[0x0][0x23c], -R170.reuse ;  /* 0x00008f00b7b77a23 */ /* 0x100fe200000108aa */
[----:B------:R-:W-:Y:S01]  /*ae10*/  MUFU.EX2 R246, R246 ;  /* 0x000000f600f67308 */ /* 0x000fe20000000800 */
[--C-:B------:R-:W-:Y:S02]  /*ae20*/  FFMA.FTZ R179, R185, c[0x0][0x23c], -R170.reuse ;  /* 0x00008f00b9b37a23 */ /* 0x100fe400000108aa */
[--C-:B------:R-:W-:Y:S02]  /*ae30*/  FFMA.FTZ R178, R25, c[0x0][0x23c], -R170.reuse ;  /* 0x00008f0019b27a23 */ /* 0x100fe400000108aa */
[--C-:B------:R-:W-:Y:S01]  /*ae40*/  FFMA.FTZ R173, R217, c[0x0][0x23c], -R170.reuse ;  /* 0x00008f00d9ad7a23 */ /* 0x100fe200000108aa */
[----:B-1----:R-:W-:Y:S01]  /*ae50*/  F2FP.BF16.PACK_AB R242, R218, R223 ;  /* 0x000000dfdaf2723e */ /* 0x002fe200000010ff */
[--C-:B------:R-:W-:Y:S01]  /*ae60*/  FFMA.FTZ R172, R221, c[0x0][0x23c], -R170.reuse ;  /* 0x00008f00ddac7a23 */ /* 0x100fe200000108aa */
[----:B------:R-:W-:Y:S01]  /*ae70*/  MUFU.EX2 R187, R187 ;  /* 0x000000bb00bb7308 */ /* 0x000fe20000000800 */
[----:B------:R-:W-:-:S02]  /*ae80*/  FFMA.FTZ R237, R17, c[0x0][0x23c], -R170 ;  /* 0x00008f0011ed7a23 */ /* 0x000fc400000108aa */
[--C-:B------:R-:W-:Y:S01]  /*ae90*/  FFMA.FTZ R236, R241, c[0x0][0x23c], -R170.reuse ;  /* 0x00008f00f1ec7a23 */ /* 0x100fe200000108aa */
[----:B------:R-:W-:Y:S01]  /*aea0*/  @!P4 HFMA2.BF16_V2 R169, -RZ.H0_H0, RZ.H0_H0, -R242.H0_H0 ;  /* 0x200000ffffa9c231 */ /* 0x000fe200003409f2 */
[----:B------:R-:W-:Y:S01]  /*aeb0*/  FFMA.FTZ R170, R245, c[0x0][0x23c], -R170 ;  /* 0x00008f00f5aa7a23 */ /* 0x000fe200000108aa */
[----:B------:R-:W-:Y:S01]  /*aec0*/  PRMT R245, R242, 0x7632, R245 ;  /* 0x00007632f2f57816 */ /* 0x000fe200000000f5 */
[----:B------:R-:W-:Y:S01]  /*aed0*/  FADD.FTZ R23, R2, -R23 ;  /* 0x8000001702177221 */ /* 0x000fe20000010000 */
[----:B------:R-:W-:Y:S01]  /*aee0*/  MUFU.EX2 R244, R244 ;  /* 0x000000f400f47308 */ /* 0x000fe20000000800 */
[--C-:B------:R-:W-:Y:S01]  /*aef0*/  FFMA.FTZ R221, R13, c[0x0][0x23c], -R168.reuse ;  /* 0x00008f000ddd7a23 */ /* 0x100fe200000108a8 */
[----:B------:R-:W-:Y:S01]  /*af00*/  PRMT R241, R242, 0x5410, R245 ;  /* 0x00005410f2f17816 */ /* 0x000fe200000000f5 */
[----:B------:R-:W-:Y:S01]  /*af10*/  FFMA.FTZ R240, R175, c[0x0][0x23c], -R168 ;  /* 0x00008f00aff07a23 */ /* 0x000fe200000108a8 */
[----:B------:R-:W-:Y:S01]  /*af20*/  @!P4 PRMT R242, R169, 0x5410, RZ ;  /* 0x00005410a9f2c816 */ /* 0x000fe200000000ff */
[----:B------:R-:W-:Y:S01]  /*af30*/  FMUL.FTZ R222, R23, c[0x0][0x23c] ;  /* 0x00008f0017de7a20 */ /* 0x000fe20000410000 */
[----:B------:R-:W-:Y:S01]  /*af40*/  SHF.R.U32.HI R169, RZ, 0x8, R220 ;  /* 0x00000008ffa97819 */ /* 0x000fe200000116dc */
[----:B------:R-:W-:Y:S01]  /*af50*/  @!P2 HFMA2.BF16_V2 R2, -RZ.H0_H0, RZ.H0_H0, -R245.H0_H0 ;  /* 0x200000ffff02a231 */ /* 0x000fe200003409f5 */
[----:B------:R-:W-:Y:S01]  /*af60*/  MUFU.EX2 R221, R221 ;  /* 0x000000dd00dd7308 */ /* 0x000fe20000000800 */
[----:B------:R-:W-:Y:S01]  /*af70*/  FADD.FTZ R243, R0, -R243 ;  /* 0x800000f300f37221 */ /* 0x000fe20000010000 */
[----:B------:R-:W-:Y:S01]  /*af80*/  ISETP.GE.U32.AND P4, PT, R247, R232, PT ;  /* 0x000000e8f700720c */ /* 0x000fe20003f86070 */
[--C-:B------:R-:W-:Y:S01]  /*af90*/  FFMA.FTZ R185, R35, c[0x0][0x23c], -R168.reuse ;  /* 0x00008f0023b97a23 */ /* 0x100fe200000108a8 */
[----:B------:R-:W-:Y:S01]  /*afa0*/  @!P2 PRMT R245, R2, 0x5410, RZ ;  /* 0x0000541002f5a816 */ /* 0x000fe200000000ff */
[----:B------:R-:W-:Y:S01]  /*afb0*/  FFMA.FTZ R219, R219, c[0x0][0x23c], -R168 ;  /* 0x00008f00dbdb7a23 */ /* 0x000fe200000108a8 */
[----:B------:R-:W-:Y:S01]  /*afc0*/  LOP3.LUT R232, R169, 0xffff, RZ, 0xc0, !PT ;  /* 0x0000ffffa9e87812 */ /* 0x000fe200078ec0ff */
[----:B------:R-:W-:Y:S01]  /*afd0*/  FMUL.FTZ R169, R243, c[0x0][0x23c] ;  /* 0x00008f00f3a97a20 */ /* 0x000fe20000410000 */
[----:B------:R-:W1:Y:S01]  /*afe0*/  MUFU.EX2 R220, R240 ;  /* 0x000000f000dc7308 */ /* 0x000e620000000800 */
[----:B------:R-:W-:Y:S01]  /*aff0*/  LOP3.LUT R2, R239, UR5, R176, 0x96, !PT ;  /* 0x00000005ef027c12 */ /* 0x000fe2000f8e96b0 */
[--C-:B------:R-:W-:Y:S01]  /*b000*/  FFMA.FTZ R217, R171, c[0x0][0x23c], -R168.reuse ;  /* 0x00008f00abd97a23 */ /* 0x100fe200000108a8 */
[----:B------:R-:W-:Y:S01]  /*b010*/  ISETP.GE.U32.AND P2, PT, R247, R232, PT ;  /* 0x000000e8f700720c */ /* 0x000fe20003f46070 */
[----:B------:R-:W-:-:S02]  /*b020*/  FFMA.FTZ R186, R34, c[0x0][0x23c], -R168 ;  /* 0x00008f0022ba7a23 */ /* 0x000fc400000108a8 */
[----:B------:R-:W-:Y:S02]  /*b030*/  IMAD.WIDE.U32 R198, R2, -0x2daee0ad, RZ ;  /* 0xd2511f5302c67825 */ /* 0x000fe400078e00ff */
[----:B------:R-:W2:Y:S02]  /*b040*/  MUFU.EX2 R222, R222 ;  /* 0x000000de00de7308 */ /* 0x000ea40000000800 */
[----:B------:R-:W-:Y:S01]  /*b050*/  FFMA.FTZ R182, R5, c[0x0][0x23c], -R168 ;  /* 0x00008f0005b67a23 */ /* 0x000fe200000108a8 */
[----:B------:R-:W-:Y:S01]  /*b060*/  LOP3.LUT R232, R199, UR13, R196, 0x96, !PT ;  /* 0x0000000dc7e87c12 */ /* 0x000fe2000f8e96c4 */
[--C-:B------:R-:W-:Y:S02]  /*b070*/  FFMA.FTZ R181, R31, c[0x0][0x23c], -R168.reuse ;  /* 0x00008f001fb57a23 */ /* 0x100fe400000108a8 */
[--C-:B------:R-:W-:Y:S02]  /*b080*/  FFMA.FTZ R174, R27, c[0x0][0x23c], -R168.reuse ;  /* 0x00008f001bae7a23 */ /* 0x100fe400000108a8 */
[----:B------:R-:W3:Y:S01]  /*b090*/  MUFU.EX2 R169, R169 ;  /* 0x000000a900a97308 */ /* 0x000ee20000000800 */
[----:B-1----:R-:W-:Y:S01]  /*b0a0*/  F2FP.BF16.PACK_AB R243, R220, R221 ;  /* 0x000000dddcf3723e */ /* 0x002fe200000010ff */
[----:B------:R-:W-:Y:S01]  /*b0b0*/  FFMA.FTZ R175, R7, c[0x0][0x23c], -R168 ;  /* 0x00008f0007af7a23 */ /* 0x000fe200000108a8 */
[----:B------:R-:W-:Y:S01]  /*b0c0*/  SHF.R.U32.HI R240, RZ, 0x10, R232 ;  /* 0x00000010fff07819 */ /* 0x000fe200000116e8 */
[----:B------:R-:W-:Y:S01]  /*b0d0*/  FFMA.FTZ R171, R9, c[0x0][0x23c], -R168 ;  /* 0x00008f0009ab7a23 */ /* 0x000fe200000108a8 */
[----:B------:R-:W-:Y:S01]  /*b0e0*/  PRMT R2, R243, 0x7632, R2 ;  /* 0x00007632f3027816 */ /* 0x000fe20000000002 */
[----:B------:R-:W-:Y:S01]  /*b0f0*/  FFMA.FTZ R23, R11, c[0x0][0x23c], -R168 ;  /* 0x00008f000b177a23 */ /* 0x000fe200000108a8 */
[----:B------:R-:W-:Y:S01]  /*b100*/  LOP3.LUT R196, R240, 0xff, RZ, 0xc0, !PT ;  /* 0x000000fff0c47812 */ /* 0x000fe200078ec0ff */
[----:B--2---:R-:W-:Y:S01]  /*b110*/  FFMA.FTZ R223, R167, R222, R223 ;  /* 0x000000dea7df7223 */ /* 0x004fe200000100df */
[----:B------:R-:W-:Y:S01]  /*b120*/  @!P6 HFMA2.BF16_V2 R167, -RZ.H0_H0, RZ.H0_H0, -R243.H0_H0 ;  /* 0x200000ffffa7e231 */ /* 0x000fe200003409f3 */
[----:B------:R-:W-:Y:S01]  /*b130*/  PRMT R240, R243, 0x5410, R2 ;  /* 0x00005410f3f07816 */ /* 0x000fe20000000002 */
[----:B------:R-:W-:Y:S01]  /*b140*/  @!P1 HFMA2.BF16_V2 R35, -RZ.H0_H0, RZ.H0_H0, -R2.H0_H0 ;  /* 0x200000ffff239231 */ /* 0x000fe20000340902 */
[----:B------:R-:W-:Y:S01]  /*b150*/  MUFU.EX2 R219, R219 ;  /* 0x000000db00db7308 */ /* 0x000fe20000000800 */
[--C-:B------:R-:W-:Y:S01]  /*b160*/  FFMA.FTZ R235, R235, c[0x0][0x23c], -R168.reuse ;  /* 0x00008f00ebeb7a23 */ /* 0x100fe200000108a8 */
[----:B------:R-:W-:Y:S01]  /*b170*/  @!P6 PRMT R243, R167, 0x5410, RZ ;  /* 0x00005410a7f3e816 */ /* 0x000fe200000000ff */
[----:B------:R-:W-:Y:S01]  /*b180*/  FADD.FTZ R167, R218, R223 ;  /* 0x000000dfdaa77221 */ /* 0x000fe20000010000 */
[----:B------:R-:W-:Y:S01]  /*b190*/  ISETP.GE.U32.AND P6, PT, R247, R196, PT ;  /* 0x000000c4f700720c */ /* 0x000fe20003fc6070 */
[----:B---3--:R-:W-:Y:S01]  /*b1a0*/  FFMA.FTZ R196, R166, R169, R221 ;  /* 0x000000a9a6c47223 */ /* 0x008fe200000100dd */
[----:B------:R-:W-:Y:S01]  /*b1b0*/  F2FP.BF16.PACK_AB R221, R187, R246 ;  /* 0x000000f6bbdd723e */ /* 0x000fe200000010ff */
[----:B------:R-:W-:Y:S01]  /*b1c0*/  FFMA.FTZ R234, R19, c[0x0][0x23c], -R168 ;  /* 0x00008f0013ea7a23 */ /* 0x000fe200000108a8 */
[----:B------:R-:W-:Y:S01]  /*b1d0*/  @!P1 PRMT R2, R35, 0x5410, RZ ;  /* 0x0000541023029816 */ /* 0x000fe200000000ff */
[----:B------:R1:W-:Y:S01]  /*b1e0*/  STL [R1+0x24], R167 ;  /* 0x000024a701007387 */ /* 0x0003e20000100800 */
[----:B------:R-:W-:Y:S01]  /*b1f0*/  LOP3.LUT R35, R232, 0xff, RZ, 0xc0, !PT ;  /* 0x000000ffe8237812 */ /* 0x000fe200078ec0ff */
[----:B------:R-:W-:Y:S01]  /*b200*/  @!P5 HFMA2.BF16_V2 R166, -RZ.H0_H0, RZ.H0_H0, -R221.H0_H0 ;  /* 0x200000ffffa6d231 */ /* 0x000fe200003409dd */
[----:B------:R-:W-:Y:S01]  /*b210*/  PRMT R218, R221, 0x7632, R218 ;  /* 0x00007632ddda7816 */ /* 0x000fe200000000da */
[----:B------:R-:W-:Y:S01]  /*b220*/  FFMA.FTZ R233, R233, c[0x0][0x23c], -R168 ;  /* 0x00008f00e9e97a23 */ /* 0x000fe200000108a8 */
[----:B------:R-:W-:-:S02]  /*b230*/  ISETP.GE.U32.AND P1, PT, R247, R35, PT ;  /* 0x00000023f700720c */ /* 0x000fc40003f26070 */
[----:B------:R-:W-:Y:S01]  /*b240*/  LOP3.LUT R197, R198, 0xffff, RZ, 0xc0, !PT ;  /* 0x0000ffffc6c57812 */ /* 0x000fe200078ec0ff */
[----:B------:R-:W-:Y:S01]  /*b250*/  @!P2 HFMA2.BF16_V2 R34, -RZ.H0_H0, RZ.H0_H0, -R218.H0_H0 ;  /* 0x200000ffff22a231 */ /* 0x000fe200003409da */
[----:B------:R-:W-:Y:S01]  /*b260*/  PRMT R35, R221, 0x5410, R218 ;  /* 0x00005410dd237816 */ /* 0x000fe200000000da */
[-C--:B------:R-:W-:Y:S01]  /*b270*/  FMUL.FTZ R132, R132, R222.reuse ;  /* 0x000000de84847220 */ /* 0x080fe20000410000 */
[----:B------:R-:W-:Y:S01]  /*b280*/  @!P5 PRMT R221, R166, 0x5410, RZ ;  /* 0x00005410a6ddd816 */ /* 0x000fe200000000ff */
[-C--:B------:R-:W-:Y:S01]  /*b290*/  FMUL.FTZ R133, R133, R222.reuse ;  /* 0x000000de85857220 */ /* 0x080fe20000410000 */
[----:B------:R-:W-:Y:S01]  /*b2a0*/  @!P2 PRMT R218, R34, 0x5410, RZ ;  /* 0x0000541022daa816 */ /* 0x000fe200000000ff */
[----:B------:R2:W-:Y:S01]  /*b2b0*/  MUFU.EX2 R166, R216 ;  /* 0x000000d800a67308 */ /* 0x0005e20000000800 */
[-C--:B------:R-:W-:Y:S02]  /*b2c0*/  FMUL.FTZ R136, R136, R222.reuse ;  /* 0x000000de88887220 */ /* 0x080fe40000410000 */
[----:B------:R-:W-:-:S02]  /*b2d0*/  FMUL.FTZ R137, R137, R222 ;  /* 0x000000de89897220 */ /* 0x000fc40000410000 */
[-C--:B------:R-:W-:Y:S02]  /*b2e0*/  FMUL.FTZ R140, R140, R222.reuse ;  /* 0x000000de8c8c7220 */ /* 0x080fe40000410000 */
[-C--:B------:R-:W-:Y:S02]  /*b2f0*/  FMUL.FTZ R141, R141, R222.reuse ;  /* 0x000000de8d8d7220 */ /* 0x080fe40000410000 */
[-C--:B------:R-:W-:Y:S01]  /*b300*/  FMUL.FTZ R144, R144, R222.reuse ;  /* 0x000000de90907220 */ /* 0x080fe20000410000 */
[----:B-1----:R-:W-:Y:S01]  /*b310*/  SHF.R.U32.HI R167, RZ, 0x18, R232 ;  /* 0x00000018ffa77819 */ /* 0x002fe200000116e8 */
[-C--:B------:R-:W-:Y:S01]  /*b320*/  FMUL.FTZ R145, R145, R222.reuse ;  /* 0x000000de91917220 */ /* 0x080fe20000410000 */
[----:B------:R-:W-:Y:S01]  /*b330*/  LOP3.LUT R232, R232, 0xffff, RZ, 0xc0, !PT ;  /* 0x0000ffffe8e87812 */ /* 0x000fe200078ec0ff */
[-C--:B------:R-:W-:Y:S01]  /*b340*/  FMUL.FTZ R148, R148, R222.reuse ;  /* 0x000000de94947220 */ /* 0x080fe20000410000 */
[----:B------:R-:W-:Y:S01]  /*b350*/  ISETP.GE.U32.AND P5, PT, R247, R167, PT ;  /* 0x000000a7f700720c */ /* 0x000fe20003fa6070 */
[-C--:B------:R-:W-:Y:S01]  /*b360*/  FMUL.FTZ R149, R149, R222.reuse ;  /* 0x000000de95957220 */ /* 0x080fe20000410000 */
[----:B------:R-:W1:Y:S01]  /*b370*/  MUFU.EX2 R167, R217 ;  /* 0x000000d900a77308 */ /* 0x000e620000000800 */
[----:B------:R-:W-:Y:S01]  /*b380*/  SHF.R.U32.HI R232, RZ, 0x8, R232 ;  /* 0x00000008ffe87819 */ /* 0x000fe200000116e8 */
[----:B------:R-:W-:-:S02]  /*b390*/  FMUL.FTZ R152, R152, R222 ;  /* 0x000000de98987220 */ /* 0x000fc40000410000 */
[-C--:B------:R-:W-:Y:S01]  /*b3a0*/  FMUL.FTZ R153, R153, R222.reuse ;  /* 0x000000de99997220 */ /* 0x080fe20000410000 */
[----:B------:R-:W-:Y:S01]  /*b3b0*/  LOP3.LUT R34, R232, 0xffff, RZ, 0xc0, !PT ;  /* 0x0000ffffe8227812 */ /* 0x000fe200078ec0ff */
[----:B------:R-:W-:Y:S01]  /*b3c0*/  FMUL.FTZ R156, R156, R222 ;  /* 0x000000de9c9c7220 */ /* 0x000fe20000410000 */
[----:B--2---:R-:W-:Y:S01]  /*b3d0*/  SHF.R.U32.HI R216, RZ, 0x18, R198 ;  /* 0x00000018ffd87819 */ /* 0x004fe200000116c6 */
[----:B------:R-:W-:Y:S01]  /*b3e0*/  MUFU.EX2 R232, R186 ;  /* 0x000000ba00e87308 */ /* 0x000fe20000000800 */
[----:B------:R-:W-:Y:S01]  /*b3f0*/  ISETP.GE.U32.AND P2, PT, R247, R34, PT ;  /* 0x00000022f700720c */ /* 0x000fe20003f46070 */
[----:B------:R-:W-:Y:S02]  /*b400*/  FADD.FTZ R34, R220, R196 ;  /* 0x000000c4dc227221 */ /* 0x000fe40000010000 */
[-C--:B------:R-:W-:Y:S02]  /*b410*/  FMUL.FTZ R157, R157, R222.reuse ;  /* 0x000000de9d9d7220 */ /* 0x080fe40000410000 */
[-C--:B------:R-:W-:Y:S01]  /*b420*/  FMUL.FTZ R160, R160, R222.reuse ;  /* 0x000000dea0a07220 */ /* 0x080fe20000410000 */
[----:B------:R2:W-:Y:S01]  /*b430*/  STL [R1+0x28], R34 ;  /* 0x0000282201007387 */ /* 0x0005e20000100800 */
[----:B-1----:R-:W-:Y:S01]  /*b440*/  F2FP.BF16.PACK_AB R223, R167, R219 ;  /* 0x000000dba7df723e */ /* 0x002fe200000010ff */
[-C--:B------:R-:W-:Y:S01]  /*b450*/  FMUL.FTZ R161, R161, R222.reuse ;  /* 0x000000dea1a17220 */ /* 0x080fe20000410000 */
[----:B------:R-:W-:Y:S01]  /*b460*/  LOP3.LUT R217, R198, 0xff, RZ, 0xc0, !PT ;  /* 0x000000ffc6d97812 */ /* 0x000fe200078ec0ff */
[-C--:B------:R-:W-:Y:S01]  /*b470*/  FMUL.FTZ R36, R36, R222.reuse ;  /* 0x000000de24247220 */ /* 0x080fe20000410000 */
[----:B------:R-:W-:Y:S01]  /*b480*/  PRMT R220, R223, 0x7632, R220 ;  /* 0x00007632dfdc7816 */ /* 0x000fe200000000dc */
[----:B------:R-:W-:Y:S01]  /*b490*/  @!P4 HFMA2.BF16_V2 R164, -RZ.H0_H0, RZ.H0_H0, -R223.H0_H0 ;  /* 0x200000ffffa4c231 */ /* 0x000fe200003409df */
[----:B------:R-:W-:-:S02]  /*b4a0*/  FMUL.FTZ R37, R37, R222 ;  /* 0x000000de25257220 */ /* 0x000fc40000410000 */
[-C--:B------:R-:W-:Y:S02]  /*b4b0*/  FMUL.FTZ R40, R40, R222.reuse ;  /* 0x000000de28287220 */ /* 0x080fe40000410000 */
[-C--:B------:R-:W-:Y:S02]  /*b4c0*/  FMUL.FTZ R41, R41, R222.reuse ;  /* 0x000000de29297220 */ /* 0x080fe40000410000 */
[-C--:B------:R-:W-:Y:S02]  /*b4d0*/  FMUL.FTZ R44, R44, R222.reuse ;  /* 0x000000de2c2c7220 */ /* 0x080fe40000410000 */
[-C--:B------:R-:W-:Y:S02]  /*b4e0*/  FMUL.FTZ R45, R45, R222.reuse ;  /* 0x000000de2d2d7220 */ /* 0x080fe40000410000 */
[-C--:B------:R-:W-:Y:S02]  /*b4f0*/  FMUL.FTZ R48, R48, R222.reuse ;  /* 0x000000de30307220 */ /* 0x080fe40000410000 */
[----:B------:R-:W-:-:S02]  /*b500*/  FMUL.FTZ R49, R49, R222 ;  /* 0x000000de31317220 */ /* 0x000fc40000410000 */
[-C--:B------:R-:W-:Y:S02]  /*b510*/  FMUL.FTZ R52, R52, R222.reuse ;  /* 0x000000de34347220 */ /* 0x080fe40000410000 */
[-C--:B------:R-:W-:Y:S01]  /*b520*/  FMUL.FTZ R53, R53, R222.reuse ;  /* 0x000000de35357220 */ /* 0x080fe20000410000 */
[----:B--2---:R-:W-:Y:S01]  /*b530*/  PRMT R34, R223, 0x5410, R220 ;  /* 0x00005410df227816 */ /* 0x004fe200000000dc */
[-C--:B------:R-:W-:Y:S01]  /*b540*/  FMUL.FTZ R56, R56, R222.reuse ;  /* 0x000000de38387220 */ /* 0x080fe20000410000 */
[----:B------:R-:W-:Y:S01]  /*b550*/  @!P4 PRMT R223, R164, 0x5410, RZ ;  /* 0x00005410a4dfc816 */ /* 0x000fe200000000ff */
[-C--:B------:R-:W-:Y:S01]  /*b560*/  FMUL.FTZ R57, R57, R222.reuse ;  /* 0x000000de39397220 */ /* 0x080fe20000410000 */
[----:B------:R-:W2:Y:S01]  /*b570*/  LDL.LU R164, [R1+0x24] ;  /* 0x0000240001a47983 */ /* 0x000ea20000300800 */
[----:B------:R-:W-:Y:S01]  /*b580*/  SHF.R.U32.HI R196, RZ, 0x10, R198 ;  /* 0x00000010ffc47819 */ /* 0x000fe200000116c6 */
[-C--:B------:R-:W-:Y:S02]  /*b590*/  FMUL.FTZ R60, R60, R222.reuse ;  /* 0x000000de3c3c7220 */ /* 0x080fe40000410000 */
[----:B------:R1:W5:Y:S01]  /*b5a0*/  LDL.LU.64 R198, [R1+0x98] ;  /* 0x0000980001c67983 */ /* 0x0003620000300a00 */
[----:B------:R-:W-:Y:S01]  /*b5b0*/  ISETP.GE.U32.AND P4, PT, R247, R217, PT ;  /* 0x000000d9f700720c */ /* 0x000fe20003f86070 */
[----:B------:R-:W-:Y:S01]  /*b5c0*/  FMUL.FTZ R61, R61, R222 ;  /* 0x000000de3d3d7220 */ /* 0x000fe20000410000 */
[----:B------:R-:W-:Y:S01]  /*b5d0*/  F2FP.BF16.PACK_AB R217, R166, R244 ;  /* 0x000000f4a6d9723e */ /* 0x000fe200000010ff */
        /* <DEDUP_REMOVED lines=33> */
[----:B------:R-:W-:Y:S01]  /*b7f0*/  FMUL.FTZ R129, R129, R222 ;  /* 0x000000de81817220 */ /* 0x000fe20000410000 */
[----:B------:R-:W-:Y:S01]  /*b800*/  MUFU.EX2 R179, R179 ;  /* 0x000000b300b37308 */ /* 0x000fe20000000800 */
[----:B------:R-:W-:Y:S02]  /*b810*/  FFMA.FTZ R168, R15, c[0x0][0x23c], -R168 ;  /* 0x00008f000fa87a23 */ /* 0x000fe400000108a8 */
[----:B--2---:R-:W-:-:S05]  /*b820*/  FADD.FTZ R246, R246, R164 ;  /* 0x000000a4f6f67221 */ /* 0x004fca0000010000 */
[----:B------:R2:W3:Y:S02]  /*b830*/  MUFU.EX2 R164, R185 ;  /* 0x000000b900a47308 */ /* 0x0004e40000000800 */
[----:B--2---:R-:W2:Y:S01]  /*b840*/  LDL.LU R185, [R1+0x28] ;  /* 0x0000280001b97983 */ /* 0x004ea20000300800 */
[----:B------:R-:W-:Y:S01]  /*b850*/  PRMT R186, R217, 0x7632, R186 ;  /* 0x00007632d9ba7816 */ /* 0x000fe200000000ba */
[----:B------:R-:W-:-:S04]  /*b860*/  @!P3 HFMA2.BF16_V2 R12, -RZ.H0_H0, RZ.H0_H0, -R220.H0_H0 ;  /* 0x200000ffff0cb231 */ /* 0x000fc800003409dc */
[----:B------:R-:W-:Y:S01]  /*b870*/  @!P2 HFMA2.BF16_V2 R18, -RZ.H0_H0, RZ.H0_H0, -R186.H0_H0 ;  /* 0x200000ffff12a231 */ /* 0x000fe200003409ba */
[----:B------:R-:W-:Y:S01]  /*b880*/  @!P3 PRMT R220, R12, 0x5410, RZ ;  /* 0x000054100cdcb816 */ /* 0x000fe200000000ff */
[----:B------:R-:W-:Y:S01]  /*b890*/  @!P1 HFMA2.BF16_V2 R33, -RZ.H0_H0, RZ.H0_H0, -R217.H0_H0 ;  /* 0x200000ffff219231 */ /* 0x000fe200003409d9 */
[----:B------:R-:W-:Y:S02]  /*b8a0*/  PRMT R12, R217, 0x5410, R186 ;  /* 0x00005410d90c7816 */ /* 0x000fe400000000ba */
[----:B------:R-:W-:Y:S02]  /*b8b0*/  @!P2 PRMT R186, R18, 0x5410, RZ ;  /* 0x0000541012baa816 */ /* 0x000fe400000000ff */
[----:B------:R-:W-:Y:S01]  /*b8c0*/  SHF.R.U32.HI R18, RZ, 0x8, R197 ;  /* 0x00000008ff127819 */ /* 0x000fe200000116c5 */
[----:B------:R-:W-:Y:S01]  /*b8d0*/  FADD.FTZ R187, R187, R246 ;  /* 0x000000f6bbbb7221 */ /* 0x000fe20000010000 */
[----:B------:R-:W-:Y:S01]  /*b8e0*/  @!P1 PRMT R217, R33, 0x5410, RZ ;  /* 0x0000541021d99816 */ /* 0x000fe200000000ff */
[----:B------:R4:W-:Y:S01]  /*b8f0*/  MUFU.EX2 R246, R184 ;  /* 0x000000b800f67308 */ /* 0x0009e20000000800 */
[----:B------:R-:W-:Y:S01]  /*b900*/  ISETP.GE.U32.AND P1, PT, R247, R216, PT ;  /* 0x000000d8f700720c */ /* 0x000fe20003f26070 */
[----:B------:R1:W5:Y:S01]  /*b910*/  LDL.LU R197, [R1+0x94] ;  /* 0x0000940001c57983 */ /* 0x0003620000300800 */
[----:B------:R-:W-:-:S05]  /*b920*/  LOP3.LUT R18, R18, 0xffff, RZ, 0xc0, !PT ;  /* 0x0000ffff12127812 */ /* 0x000fca00078ec0ff */
[----:B------:R-:W1:Y:S01]  /*b930*/  MUFU.EX2 R33, R183 ;  /* 0x000000b700217308 */ /* 0x000e620000000800 */
[----:B------:R-:W-:-:S07]  /*b940*/  ISETP.GE.U32.AND P3, PT, R247, R18, PT ;  /* 0x00000012f700720c */ /* 0x000fce0003f66070 */
[----:B------:R1:W-:Y:S01]  /*b950*/  MUFU.EX2 R183, R182 ;  /* 0x000000b600b77308 */ /* 0x0003e20000000800 */
[----:B----4-:R-:W-:Y:S02]  /*b960*/  LOP3.LUT R184, R196, 0xff, RZ, 0xc0, !PT ;  /* 0x000000ffc4b87812 */ /* 0x010fe400078ec0ff */
[----:B------:R4:W5:Y:S02]  /*b970*/  LDL.LU R196, [R1+0x90] ;  /* 0x0000900001c47983 */ /* 0x0009640000300800 */
[----:B------:R-:W-:Y:S02]  /*b980*/  ISETP.GE.U32.AND P2, PT, R247, R184, PT ;  /* 0x000000b8f700720c */ /* 0x000fe40003f46070 */
[----:B------:R-:W-:Y:S04]  /*b990*/  STL.64 [R1+0x88], R194 ;  /* 0x000088c201007387 */ /* 0x000fe80000100a00 */
[----:B------:R1:W-:Y:S04]  /*b9a0*/  STL.64 [R1+0x80], R192 ;  /* 0x000080c001007387 */ /* 0x0003e80000100a00 */
[----:B------:R1:W-:Y:S01]  /*b9b0*/  STL.64 [R1+0x78], R190 ;  /* 0x000078be01007387 */ /* 0x0003e20000100a00 */
[----:B------:R-:W-:Y:S08]  /*b9c0*/  MUFU.EX2 R175, R175 ;  /* 0x000000af00af7308 */ /* 0x000ff00000000800 */
[----:B------:R-:W-:Y:S08]  /*b9d0*/  MUFU.EX2 R171, R171 ;  /* 0x000000ab00ab7308 */ /* 0x000ff00000000800 */
[----:B------:R-:W-:Y:S08]  /*b9e0*/  MUFU.EX2 R173, R173 ;  /* 0x000000ad00ad7308 */ /* 0x000ff00000000800 */
[----:B------:R-:W-:Y:S08]  /*b9f0*/  MUFU.EX2 R237, R237 ;  /* 0x000000ed00ed7308 */ /* 0x000ff00000000800 */
[----:B------:R-:W-:Y:S08]  /*ba00*/  MUFU.EX2 R235, R235 ;  /* 0x000000eb00eb7308 */ /* 0x000ff00000000800 */
[----:B------:R-:W-:Y:S01]  /*ba10*/  MUFU.EX2 R234, R234 ;  /* 0x000000ea00ea7308 */ /* 0x000fe20000000800 */
[----:B--2---:R-:W-:Y:S01]  /*ba20*/  FADD.FTZ R185, R219, R185 ;  /* 0x000000b9dbb97221 */ /* 0x004fe20000010000 */
[----:B---3--:R-:W-:-:S04]  /*ba30*/  F2FP.BF16.PACK_AB R219, R164, R232 ;  /* 0x000000e8a4db723e */ /* 0x008fc800000010ff */
[----:B------:R-:W-:Y:S01]  /*ba40*/  PRMT R216, R219, 0x7632, R216 ;  /* 0x00007632dbd87816 */ /* 0x000fe200000000d8 */
[----:B------:R-:W-:-:S03]  /*ba50*/  @!P6 HFMA2.BF16_V2 R32, -RZ.H0_H0, RZ.H0_H0, -R219.H0_H0 ;  /* 0x200000ffff20e231 */ /* 0x000fc600003409db */
[----:B------:R-:W-:Y:S02]  /*ba60*/  PRMT R18, R219, 0x5410, R216 ;  /* 0x00005410db127816 */ /* 0x000fe400000000d8 */
[----:B------:R-:W-:Y:S02]  /*ba70*/  @!P6 PRMT R219, R32, 0x5410, RZ ;  /* 0x0000541020dbe816 */ /* 0x000fe400000000ff */
[----:B------:R-:W2:Y:S01]  /*ba80*/  MUFU.EX2 R32, R181 ;  /* 0x000000b500207308 */ /* 0x000ea20000000800 */
[----:B------:R-:W-:-:S05]  /*ba90*/  @!P5 HFMA2.BF16_V2 R17, -RZ.H0_H0, RZ.H0_H0, -R216.H0_H0 ;  /* 0x200000ffff11d231 */ /* 0x000fca00003409d8 */
[----:B------:R-:W-:Y:S01]  /*baa0*/  @!P5 PRMT R216, R17, 0x5410, RZ ;  /* 0x0000541011d8d816 */ /* 0x000fe200000000ff */
[----:B------:R-:W-:Y:S01]  /*bab0*/  FADD.FTZ R17, R167, R185 ;  /* 0x000000b9a7117221 */ /* 0x000fe20000010000 */
[----:B-1----:R-:W-:Y:S01]  /*bac0*/  F2FP.BF16.PACK_AB R185, R33, R246 ;  /* 0x000000f621b9723e */ /* 0x002fe200000010ff */
[----:B------:R-:W-:-:S03]  /*bad0*/  FADD.FTZ R167, R244, R187 ;  /* 0x000000bbf4a77221 */ /* 0x000fc60000010000 */
[----:B------:R-:W-:Y:S02]  /*bae0*/  PRMT R182, R185, 0x7632, R182 ;  /* 0x00007632b9b67816 */ /* 0x000fe400000000b6 */
[----:B--2---:R-:W-:-:S03]  /*baf0*/  F2FP.BF16.PACK_AB R187, R32, R183 ;  /* 0x000000b720bb723e */ /* 0x004fc600000010ff */
[----:B------:R-:W-:Y:S01]  /*bb00*/  @!P3 HFMA2.BF16_V2 R16, -RZ.H0_H0, RZ.H0_H0, -R182.H0_H0 ;  /* 0x200000ffff10b231 */ /* 0x000fe200003409b6 */
[----:B------:R-:W-:Y:S01]  /*bb10*/  FADD.FTZ R232, R232, R17 ;  /* 0x00000011e8e87221 */ /* 0x000fe20000010000 */
[----:B------:R-:W-:Y:S01]  /*bb20*/  @!P4 HFMA2.BF16_V2 R31, -RZ.H0_H0, RZ.H0_H0, -R185.H0_H0 ;  /* 0x200000ffff1fc231 */ /* 0x000fe200003409b9 */
[----:B------:R-:W-:Y:S01]  /*bb30*/  PRMT R184, R187, 0x7632, R184 ;  /* 0x00007632bbb87816 */ /* 0x000fe200000000b8 */
[----:B------:R-:W-:Y:S01]  /*bb40*/  @!P2 HFMA2.BF16_V2 R30, -RZ.H0_H0, RZ.H0_H0, -R187.H0_H0 ;  /* 0x200000ffff1ea231 */ /* 0x000fe200003409bb */
[----:B------:R-:W-:Y:S02]  /*bb50*/  PRMT R17, R185, 0x5410, R182 ;  /* 0x00005410b9117816 */ /* 0x000fe400000000b6 */
[----:B------:R-:W-:Y:S02]  /*bb60*/  @!P3 PRMT R182, R16, 0x5410, RZ ;  /* 0x0000541010b6b816 */ /* 0x000fe400000000ff */
[----:B------:R-:W-:Y:S02]  /*bb70*/  PRMT R16, R187, 0x5410, R184 ;  /* 0x00005410bb107816 */ /* 0x000fe400000000b8 */
[----:B------:R-:W-:-:S02]  /*bb80*/  @!P4 PRMT R185, R31, 0x5410, RZ ;  /* 0x000054101fb9c816 */ /* 0x000fc400000000ff */
[----:B------:R-:W-:Y:S01]  /*bb90*/  @!P2 PRMT R187, R30, 0x5410, RZ ;  /* 0x000054101ebba816 */ /* 0x000fe200000000ff */
[----:B------:R-:W-:-:S04]  /*bba0*/  IMAD.WIDE.U32 R30, R180, -0x326172a9, RZ ;  /* 0xcd9e8d57b41e7825 */ /* 0x000fc800078e00ff */
[----:B------:R-:W-:Y:S01]  /*bbb0*/  FADD.FTZ R167, R166, R167 ;  /* 0x000000a7a6a77221 */ /* 0x000fe20000010000 */
[----:B------:R-:W-:-:S05]  /*bbc0*/  LOP3.LUT R166, R31, UR4, R28, 0x96, !PT ;  /* 0x000000041fa67c12 */ /* 0x000fca000f8e961c */
[----:B------:R-:W-:-:S05]  /*bbd0*/  IMAD.WIDE.U32 R192, R166, -0x2daee0ad, RZ ;  /* 0xd2511f53a6c07825 */ /* 0x000fca00078e00ff */
[----:B------:R-:W-:Y:S01]  /*bbe0*/  LOP3.LUT R166, R193, UR32, R22, 0x96, !PT ;  /* 0x00000020c1a67c12 */ /* 0x000fe2000f8e9616 */
[----:B------:R-:W-:Y:S02]  /*bbf0*/  FADD.FTZ R232, R164, R232 ;  /* 0x000000e8a4e87221 */ /* 0x000fe40000010000 */
[----:B------:R-:W-:Y:S01]  /*bc00*/  FADD.FTZ R164, R246, R167 ;  /* 0x000000a7f6a47221 */ /* 0x000fe20000010000 */
[----:B------:R-:W-:Y:S01]  /*bc10*/  LOP3.LUT R167, R21, UR33, R30, 0x96, !PT ;  /* 0x0000002115a77c12 */ /* 0x000fe2000f8e961e */
[----:B------:R-:W-:-:S04]  /*bc20*/  IMAD.WIDE.U32 R194, R166, -0x326172a9, RZ ;  /* 0xcd9e8d57a6c27825 */ /* 0x000fc800078e00ff */
[----:B------:R-:W-:Y:S01]  /*bc30*/  IMAD.WIDE.U32 R180, R167, -0x2daee0ad, RZ ;  /* 0xd2511f53a7b47825 */ /* 0x000fe200078e00ff */
[----:B------:R-:W-:-:S04]  /*bc40*/  LOP3.LUT R167, R195, UR31, R20, 0x96, !PT ;  /* 0x0000001fc3a77c12 */ /* 0x000fc8000f8e9614 */
[----:B------:R-:W-:Y:S01]  /*bc50*/  LOP3.LUT R166, R181, UR29, R192, 0x96, !PT ;  /* 0x0000001db5a67c12 */ /* 0x000fe2000f8e96c0 */
[----:B------:R-:W-:-:S05]  /*bc60*/  IMAD.WIDE.U32 R192, R167, -0x2daee0ad, RZ ;  /* 0xd2511f53a7c07825 */ /* 0x000fca00078e00ff */
[----:B------:R-:W-:Y:S01]  /*bc70*/  LOP3.LUT R167, R193, UR23, R180, 0x96, !PT ;  /* 0x00000017c1a77c12 */ /* 0x000fe2000f8e96b4 */
[----:B------:R-:W-:-:S05]  /*bc80*/  IMAD.WIDE.U32 R180, R166, -0x326172a9, RZ ;  /* 0xcd9e8d57a6b47825 */ /* 0x000fca00078e00ff */
[----:B------:R-:W-:-:S05]  /*bc90*/  LOP3.LUT R166, R181, UR27, R194, 0x96, !PT ;  /* 0x0000001bb5a67c12 */ /* 0x000fca000f8e96c2 */
[----:B------:R-:W-:-:S05]  /*bca0*/  IMAD.WIDE.U32 R190, R166, -0x2daee0ad, RZ ;  /* 0xd2511f53a6be7825 */ /* 0x000fca00078e00ff */
[----:B------:R-:W-:Y:S01]  /*bcb0*/  LOP3.LUT R166, R191, UR34, R192, 0x96, !PT ;  /* 0x00000022bfa67c12 */ /* 0x000fe2000f8e96c0 */
[----:B------:R-:W-:-:S04]  /*bcc0*/  IMAD.WIDE.U32 R194, R167, -0x326172a9, RZ ;  /* 0xcd9e8d57a7c27825 */ /* 0x000fc800078e00ff */
[----:B------:R-:W-:-:S05]  /*bcd0*/  IMAD.WIDE.U32 R192, R166, -0x326172a9, RZ ;  /* 0xcd9e8d57a6c07825 */ /* 0x000fca00078e00ff */
[----:B------:R-:W-:-:S04]  /*bce0*/  LOP3.LUT R166, R193, UR14, R194, 0x96, !PT ;  /* 0x0000000ec1a67c12 */ /* 0x000fc8000f8e96c2 */
[C---:B------:R-:W-:Y:S02]  /*bcf0*/  LOP3.LUT R167, R166.reuse, 0xffff, RZ, 0xc0, !PT ;  /* 0x0000ffffa6a77812 */ /* 0x040fe400078ec0ff */
[----:B------:R-:W-:Y:S02]  /*bd00*/  LOP3.LUT R222, R166, 0xff, RZ, 0xc0, !PT ;  /* 0x000000ffa6de7812 */ /* 0x000fe400078ec0ff */
[----:B------:R-:W-:Y:S02]  /*bd10*/  SHF.R.U32.HI R167, RZ, 0x8, R167 ;  /* 0x00000008ffa77819 */ /* 0x000fe400000116a7 */
[----:B------:R-:W-:Y:S02]  /*bd20*/  ISETP.GE.U32.AND P6, PT, R247, R222, PT ;  /* 0x000000def700720c */ /* 0x000fe40003fc6070 */
[----:B------:R-:W-:Y:S02]  /*bd30*/  LOP3.LUT R222, R167, 0xffff, RZ, 0xc0, !PT ;  /* 0x0000ffffa7de7812 */ /* 0x000fe400078ec0ff */
[----:B------:R-:W-:-:S02]  /*bd40*/  SHF.R.U32.HI R167, RZ, 0x10, R166 ;  /* 0x00000010ffa77819 */ /* 0x000fc400000116a6 */
[----:B------:R-:W-:-:S04]  /*bd50*/  SHF.R.U32.HI R166, RZ, 0x18, R166 ;  /* 0x00000018ffa67819 */ /* 0x000fc800000116a6 */
[----:B------:R-:W-:Y:S02]  /*bd60*/  ISETP.GE.U32.AND P4, PT, R247, R166, PT ;  /* 0x000000a6f700720c */ /* 0x000fe40003f86070 */
[----:B------:R-:W-:Y:S01]  /*bd70*/  LOP3.LUT R166, R192, 0xff, RZ, 0xc0, !PT ;  /* 0x000000ffc0a67812 */ /* 0x000fe200078ec0ff */
[----:B------:R-:W-:-:S03]  /*bd80*/  @!P1 HFMA2.BF16_V2 R27, -RZ.H0_H0, RZ.H0_H0, -R184.H0_H0 ;  /* 0x200000ffff1b9231 */ /* 0x000fc600003409b8 */
[----:B------:R-:W-:Y:S02]  /*bd90*/  ISETP.GE.U32.AND P3, PT, R247, R166, PT ;  /* 0x000000a6f700720c */ /* 0x000fe40003f66070 */
[----:B------:R-:W-:Y:S02]  /*bda0*/  SHF.R.U32.HI R166, RZ, 0x18, R192 ;  /* 0x00000018ffa67819 */ /* 0x000fe400000116c0 */
[----:B------:R-:W-:Y:S02]  /*bdb0*/  @!P1 PRMT R184, R27, 0x5410, RZ ;  /* 0x000054101bb89816 */ /* 0x000fe400000000ff */
[C---:B------:R-:W-:Y:S02]  /*bdc0*/  ISETP.GE.U32.AND P1, PT, R247.reuse, R166, PT ;  /* 0x000000a6f700720c */ /* 0x040fe40003f26070 */
[----:B------:R-:W1:Y:S01]  /*bdd0*/  MUFU.EX2 R166, R178 ;  /* 0x000000b200a67308 */ /* 0x000e620000000800 */
[----:B------:R-:W-:Y:S01]  /*bde0*/  ISETP.GE.U32.AND P5, PT, R247, R222, PT ;  /* 0x000000def700720c */ /* 0x000fe20003fa6070 */
[----:B------:R-:W-:Y:S01]  /*bdf0*/  FADD.FTZ R27, R183, R232 ;  /* 0x000000e8b71b7221 */ /* 0x000fe20000010000 */
[----:B------:R-:W-:-:S05]  /*be00*/  LOP3.LUT R222, R167, 0xff, RZ, 0xc0, !PT ;  /* 0x000000ffa7de7812 */ /* 0x000fca00078ec0ff */
[----:B------:R-:W2:Y:S01]  /*be10*/  MUFU.EX2 R246, R174 ;  /* 0x000000ae00f67308 */ /* 0x000ea20000000800 */
[----:B------:R-:W-:Y:S01]  /*be20*/  SHF.R.U32.HI R183, RZ, 0x10, R192 ;  /* 0x00000010ffb77819 */ /* 0x000fe200000116c0 */
[----:B------:R-:W-:Y:S01]  /*be30*/  FADD.FTZ R232, R32, R27 ;  /* 0x0000001b20e87221 */ /* 0x000fe20000010000 */
[----:B------:R-:W-:Y:S02]  /*be40*/  ISETP.GE.U32.AND P2, PT, R247, R222, PT ;  /* 0x000000def700720c */ /* 0x000fe40003f46070 */
[----:B-1----:R-:W-:Y:S01]  /*be50*/  F2FP.BF16.PACK_AB R181, R166, R179 ;  /* 0x000000b3a6b5723e */ /* 0x002fe200000010ff */
[----:B------:R-:W-:Y:S01]  /*be60*/  FADD.FTZ R164, R33, R164 ;  /* 0x000000a421a47221 */ /* 0x000fe20000010000 */
[----:B------:R-:W-:Y:S02]  /*be70*/  LOP3.LUT R32, R183, 0xff, RZ, 0xc0, !PT ;  /* 0x000000ffb7207812 */ /* 0x000fe400078ec0ff */
[----:B------:R-:W-:Y:S01]  /*be80*/  PRMT R178, R181, 0x7632, R178 ;  /* 0x00007632b5b27816 */ /* 0x000fe200000000b2 */
[----:B------:R-:W-:Y:S01]  /*be90*/  @!P6 HFMA2.BF16_V2 R26, -RZ.H0_H0, RZ.H0_H0, -R181.H0_H0 ;  /* 0x200000ffff1ae231 */ /* 0x000fe200003409b5 */
[----:B------:R-:W-:-:S02]  /*bea0*/  LOP3.LUT R167, R192, 0xffff, RZ, 0xc0, !PT ;  /* 0x0000ffffc0a77812 */ /* 0x000fc400078ec0ff */
[----:B------:R-:W-:Y:S02]  /*beb0*/  PRMT R33, R181, 0x5410, R178 ;  /* 0x00005410b5217816 */ /* 0x000fe400000000b2 */
[----:B------:R-:W-:Y:S02]  /*bec0*/  @!P6 PRMT R181, R26, 0x5410, RZ ;  /* 0x000054101ab5e816 */ /* 0x000fe400000000ff */
[----:B------:R-:W-:Y:S01]  /*bed0*/  ISETP.GE.U32.AND P6, PT, R247, R32, PT ;  /* 0x00000020f700720c */ /* 0x000fe20003fc6070 */
[----:B------:R-:W-:Y:S01]  /*bee0*/  IMAD.MOV.U32 R32, RZ, RZ, R164 ;  /* 0x000000ffff207224 */ /* 0x000fe200078e00a4 */
[----:B------:R-:W-:Y:S02]  /*bef0*/  LOP3.LUT R180, R195, UR5, R180, 0x96, !PT ;  /* 0x00000005c3b47c12 */ /* 0x000fe4000f8e96b4 */
[----:B--2---:R-:W-:Y:S02]  /*bf00*/  F2FP.BF16.PACK_AB R183, R246, R175 ;  /* 0x000000aff6b7723e */ /* 0x004fe400000010ff */
[----:B------:R-:W-:Y:S01]  /*bf10*/  SHF.R.U32.HI R167, RZ, 0x8, R167 ;  /* 0x00000008ffa77819 */ /* 0x000fe200000116a7 */
[----:B------:R-:W-:Y:S01]  /*bf20*/  @!P5 HFMA2.BF16_V2 R13, -RZ.H0_H0, RZ.H0_H0, -R178.H0_H0 ;  /* 0x200000ffff0dd231 */ /* 0x000fe200003409b2 */
[----:B------:R-:W-:-:S02]  /*bf30*/  IMAD.MOV.U32 R26, RZ, RZ, R190 ;  /* 0x000000ffff1a7224 */ /* 0x000fc400078e00be */
[----:B------:R-:W-:Y:S02]  /*bf40*/  IMAD.MOV.U32 R27, RZ, RZ, R191 ;  /* 0x000000ffff1b7224 */ /* 0x000fe400078e00bf */
[----:B------:R-:W-:Y:S01]  /*bf50*/  FADD.FTZ R179, R179, R32 ;  /* 0x00000020b3b37221 */ /* 0x000fe20000010000 */
[----:B------:R-:W-:Y:S01]  /*bf60*/  LOP3.LUT R32, R167, 0xffff, RZ, 0xc0, !PT ;  /* 0x0000ffffa7207812 */ /* 0x000fe200078ec0ff */
[----:B------:R-:W-:Y:S01]  /*bf70*/  IMAD.WIDE.U32 R190, R180, -0x2daee0ad, RZ ;  /* 0xd2511f53b4be7825 */ /* 0x000fe200078e00ff */
[----:B------:R-:W-:Y:S01]  /*bf80*/  PRMT R180, R183, 0x7632, R180 ;  /* 0x00007632b7b47816 */ /* 0x000fe200000000b4 */
[----:B------:R-:W-:Y:S01]  /*bf90*/  @!P2 HFMA2.BF16_V2 R24, -RZ.H0_H0, RZ.H0_H0, -R183.H0_H0 ;  /* 0x200000ffff18a231 */ /* 0x000fe200003409b7 */
[----:B------:R-:W-:Y:S01]  /*bfa0*/  @!P5 PRMT R178, R13, 0x5410, RZ ;  /* 0x000054100db2d816 */ /* 0x000fe200000000ff */
[----:B------:R-:W-:Y:S01]  /*bfb0*/  MUFU.EX2 R236, R236 ;  /* 0x000000ec00ec7308 */ /* 0x000fe20000000800 */
[----:B------:R-:W-:Y:S01]  /*bfc0*/  ISETP.GE.U32.AND P5, PT, R247, R32, PT ;  /* 0x00000020f700720c */ /* 0x000fe20003fa6070 */
[-C--:B------:R-:W-:Y:S01]  /*bfd0*/  FMUL.FTZ R134, R134, R169.reuse ;  /* 0x000000a986867220 */ /* 0x080fe20000410000 */
[----:B------:R-:W-:Y:S01]  /*bfe0*/  PRMT R32, R183, 0x5410, R180 ;  /* 0x00005410b7207816 */ /* 0x000fe200000000b4 */
[-C--:B------:R-:W-:Y:S01]  /*bff0*/  FMUL.FTZ R135, R135, R169.reuse ;  /* 0x000000a987877220 */ /* 0x080fe20000410000 */
[----:B------:R-:W-:Y:S01]  /*c000*/  @!P2 PRMT R183, R24, 0x5410, RZ ;  /* 0x0000541018b7a816 */ /* 0x000fe200000000ff */
[-C--:B------:R-:W-:Y:S01]  /*c010*/  FMUL.FTZ R138, R138, R169.reuse ;  /* 0x000000a98a8a7220 */ /* 0x080fe20000410000 */
[----:B------:R-:W-:Y:S01]  /*c020*/  LOP3.LUT R244, R177, UR27, R188, 0x96, !PT ;  /* 0x0000001bb1f47c12 */ /* 0x000fe2000f8e96bc */
[----:B------:R-:W1:Y:S01]  /*c030*/  MUFU.EX2 R24, R23 ;  /* 0x0000001700187308 */ /* 0x000e620000000800 */
[----:B------:R-:W-:Y:S01]  /*c040*/  LOP3.LUT R13, R239, UR5, R176, 0x96, !PT ;  /* 0x00000005ef0d7c12 */ /* 0x000fe2000f8e96b0 */
[----:B------:R-:W-:Y:S01]  /*c050*/  @!P4 HFMA2.BF16_V2 R25, -RZ.H0_H0, RZ.H0_H0, -R180.H0_H0 ;  /* 0x200000ffff19c231 */ /* 0x000fe200003409b4 */
[----:B------:R-:W-:Y:S01]  /*c060*/  LOP3.LUT R174, R190, 0xff, RZ, 0xc0, !PT ;  /* 0x000000ffbeae7812 */ /* 0x000fe200078ec0ff */
[----:B------:R-:W-:-:S02]  /*c070*/  FMUL.FTZ R139, R139, R169 ;  /* 0x000000a98b8b7220 */ /* 0x000fc40000410000 */
[-C--:B------:R-:W-:Y:S02]  /*c080*/  FMUL.FTZ R142, R142, R169.reuse ;  /* 0x000000a98e8e7220 */ /* 0x080fe40000410000 */
[----:B------:R-:W-:Y:S01]  /*c090*/  MUFU.EX2 R233, R233 ;  /* 0x000000e900e97308 */ /* 0x000fe20000000800 */
[----:B------:R-:W-:Y:S01]  /*c0a0*/  LOP3.LUT R26, R191, UR13, R26, 0x96, !PT ;  /* 0x0000000dbf1a7c12 */ /* 0x000fe2000f8e961a */
[-C--:B------:R-:W-:Y:S02]  /*c0b0*/  FMUL.FTZ R143, R143, R169.reuse ;  /* 0x000000a98f8f7220 */ /* 0x080fe40000410000 */
[-C--:B------:R-:W-:Y:S02]  /*c0c0*/  FMUL.FTZ R146, R146, R169.reuse ;  /* 0x000000a992927220 */ /* 0x080fe40000410000 */
[-C--:B------:R-:W-:Y:S02]  /*c0d0*/  FMUL.FTZ R147, R147, R169.reuse ;  /* 0x000000a993937220 */ /* 0x080fe40000410000 */
[-C--:B------:R-:W-:Y:S01]  /*c0e0*/  FMUL.FTZ R150, R150, R169.reuse ;  /* 0x000000a996967220 */ /* 0x080fe20000410000 */
[----:B------:R-:W2:Y:S01]  /*c0f0*/  MUFU.EX2 R239, R172 ;  /* 0x000000ac00ef7308 */ /* 0x000ea20000000800 */
[----:B------:R-:W-:Y:S01]  /*c100*/  @!P4 PRMT R180, R25, 0x5410, RZ ;  /* 0x0000541019b4c816 */ /* 0x000fe200000000ff */
[-C--:B------:R-:W-:Y:S01]  /*c110*/  FMUL.FTZ R151, R151, R169.reuse ;  /* 0x000000a997977220 */ /* 0x080fe20000410000 */
[----:B------:R-:W-:Y:S01]  /*c120*/  ISETP.GE.U32.AND P4, PT, R247, R174, PT ;  /* 0x000000aef700720c */ /* 0x000fe20003f86070 */
[----:B------:R-:W-:Y:S01]  /*c130*/  FADD.FTZ R166, R166, R179 ;  /* 0x000000b3a6a67221 */ /* 0x000fe20000010000 */
[----:B------:R-:W-:Y:S01]  /*c140*/  LOP3.LUT R174, R26, 0xffff, RZ, 0xc0, !PT ;  /* 0x0000ffff1aae7812 */ /* 0x000fe200078ec0ff */
[----:B------:R-:W-:Y:S01]  /*c150*/  FMUL.FTZ R154, R154, R169 ;  /* 0x000000a99a9a7220 */ /* 0x000fe20000410000 */
[----:B-1----:R-:W-:Y:S01]  /*c160*/  F2FP.BF16.PACK_AB R179, R24, R171 ;  /* 0x000000ab18b3723e */ /* 0x002fe200000010ff */
[-C--:B------:R-:W-:Y:S01]  /*c170*/  FMUL.FTZ R155, R155, R169.reuse ;  /* 0x000000a99b9b7220 */ /* 0x080fe20000410000 */
[----:B------:R-:W-:Y:S01]  /*c180*/  SHF.R.U32.HI R174, RZ, 0x8, R174 ;  /* 0x00000008ffae7819 */ /* 0x000fe200000116ae */
[-C--:B------:R-:W-:Y:S01]  /*c190*/  FMUL.FTZ R158, R158, R169.reuse ;  /* 0x000000a99e9e7220 */ /* 0x080fe20000410000 */
[----:B------:R-:W-:Y:S01]  /*c1a0*/  PRMT R176, R179, 0x7632, R176 ;  /* 0x00007632b3b07816 */ /* 0x000fe200000000b0 */
[----:B------:R-:W-:Y:S01]  /*c1b0*/  FMUL.FTZ R159, R159, R169 ;  /* 0x000000a99f9f7220 */ /* 0x000fe20000410000 */
[----:B------:R-:W-:Y:S01]  /*c1c0*/  LOP3.LUT R174, R174, 0xffff, RZ, 0xc0, !PT ;  /* 0x0000ffffaeae7812 */ /* 0x000fe200078ec0ff */
[----:B------:R-:W-:-:S02]  /*c1d0*/  FADD.FTZ R175, R175, R232 ;  /* 0x000000e8afaf7221 */ /* 0x000fc40000010000 */
[----:B------:R-:W-:Y:S01]  /*c1e0*/  FMUL.FTZ R162, R162, R169 ;  /* 0x000000a9a2a27220 */ /* 0x000fe20000410000 */
[----:B--2---:R-:W-:Y:S01]  /*c1f0*/  F2FP.BF16.PACK_AB R177, R239, R173 ;  /* 0x000000adefb1723e */ /* 0x004fe200000010ff */
[----:B------:R1:W2:Y:S01]  /*c200*/  MUFU.EX2 R232, R29 ;  /* 0x0000001d00e87308 */ /* 0x0002a20000000800 */
[----:B------:R-:W-:Y:S01]  /*c210*/  @!P1 HFMA2.BF16_V2 R14, -RZ.H0_H0, RZ.H0_H0, -R176.H0_H0 ;  /* 0x200000ffff0e9231 */ /* 0x000fe200003409b0 */
[----:B------:R-:W-:Y:S01]  /*c220*/  ISETP.GE.U32.AND P2, PT, R247, R174, PT ;  /* 0x000000aef700720c */ /* 0x000fe20003f46070 */
[-C--:B------:R-:W-:Y:S01]  /*c230*/  FMUL.FTZ R163, R163, R169.reuse ;  /* 0x000000a9a3a37220 */ /* 0x080fe20000410000 */
[----:B------:R-:W-:Y:S01]  /*c240*/  @!P3 HFMA2.BF16_V2 R19, -RZ.H0_H0, RZ.H0_H0, -R177.H0_H0 ;  /* 0x200000ffff13b231 */ /* 0x000fe200003409b1 */
[----:B------:R-:W-:Y:S01]  /*c250*/  PRMT R174, R177, 0x7632, R174 ;  /* 0x00007632b1ae7816 */ /* 0x000fe200000000ae */
[-C--:B------:R-:W-:Y:S01]  /*c260*/  FMUL.FTZ R38, R38, R169.reuse ;  /* 0x000000a926267220 */ /* 0x080fe20000410000 */
[----:B------:R-:W-:Y:S01]  /*c270*/  LOP3.LUT R172, R26, 0xff, RZ, 0xc0, !PT ;  /* 0x000000ff1aac7812 */ /* 0x000fe200078ec0ff */
[-C--:B------:R-:W-:Y:S01]  /*c280*/  FMUL.FTZ R39, R39, R169.reuse ;  /* 0x000000a927277220 */ /* 0x080fe20000410000 */
[----:B------:R-:W-:Y:S01]  /*c290*/  PRMT R23, R177, 0x5410, R174 ;  /* 0x00005410b1177816 */ /* 0x000fe200000000ae */
[----:B------:R-:W-:Y:S01]  /*c2a0*/  @!P6 HFMA2.BF16_V2 R11, -RZ.H0_H0, RZ.H0_H0, -R179.H0_H0 ;  /* 0x200000ffff0be231 */ /* 0x000fe200003409b3 */
[----:B------:R-:W-:Y:S01]  /*c2b0*/  @!P3 PRMT R177, R19, 0x5410, RZ ;  /* 0x0000541013b1b816 */ /* 0x000fe200000000ff */
[----:B------:R-:W-:-:S02]  /*c2c0*/  FMUL.FTZ R42, R42, R169 ;  /* 0x000000a92a2a7220 */ /* 0x000fc40000410000 */
[-C--:B------:R-:W-:Y:S02]  /*c2d0*/  FMUL.FTZ R43, R43, R169.reuse ;  /* 0x000000a92b2b7220 */ /* 0x080fe40000410000 */
[-C--:B------:R-:W-:Y:S01]  /*c2e0*/  FMUL.FTZ R46, R46, R169.reuse ;  /* 0x000000a92e2e7220 */ /* 0x080fe20000410000 */
[----:B-1----:R-:W-:Y:S01]  /*c2f0*/  PRMT R29, R179, 0x5410, R176 ;  /* 0x00005410b31d7816 */ /* 0x002fe200000000b0 */
[-C--:B------:R-:W-:Y:S01]  /*c300*/  FMUL.FTZ R47, R47, R169.reuse ;  /* 0x000000a92f2f7220 */ /* 0x080fe20000410000 */
[----:B------:R-:W-:Y:S01]  /*c310*/  @!P1 PRMT R176, R14, 0x5410, RZ ;  /* 0x000054100eb09816 */ /* 0x000fe200000000ff */
[-C--:B------:R-:W-:Y:S01]  /*c320*/  FMUL.FTZ R50, R50, R169.reuse ;  /* 0x000000a932327220 */ /* 0x080fe20000410000 */
[--C-:B------:R-:W-:Y:S01]  /*c330*/  SHF.R.U32.HI R14, RZ, 0x10, R26.reuse ;  /* 0x00000010ff0e7819 */ /* 0x100fe2000001161a */
[-C--:B------:R-:W-:Y:S01]  /*c340*/  FMUL.FTZ R51, R51, R169.reuse ;  /* 0x000000a933337220 */ /* 0x080fe20000410000 */
[----:B------:R-:W-:Y:S01]  /*c350*/  ISETP.GE.U32.AND P3, PT, R247, R172, PT ;  /* 0x000000acf700720c */ /* 0x000fe20003f66070 */
[----:B------:R-:W-:Y:S01]  /*c360*/  @!P5 HFMA2.BF16_V2 R15, -RZ.H0_H0, RZ.H0_H0, -R174.H0_H0 ;  /* 0x200000ffff0fd231 */ /* 0x000fe200003409ae */
[----:B------:R-:W-:Y:S01]  /*c370*/  LOP3.LUT R14, R14, 0xff, RZ, 0xc0, !PT ;  /* 0x000000ff0e0e7812 */ /* 0x000fe200078ec0ff */
[-C--:B------:R-:W-:Y:S01]  /*c380*/  FMUL.FTZ R54, R54, R169.reuse ;  /* 0x000000a936367220 */ /* 0x080fe20000410000 */
[----:B------:R-:W-:Y:S01]  /*c390*/  SHF.R.U32.HI R172, RZ, 0x18, R26 ;  /* 0x00000018ffac7819 */ /* 0x000fe2000001161a */
[-C--:B------:R-:W-:Y:S01]  /*c3a0*/  FMUL.FTZ R55, R55, R169.reuse ;  /* 0x000000a937377220 */ /* 0x080fe20000410000 */
[----:B------:R-:W-:Y:S01]  /*c3b0*/  @!P6 PRMT R179, R11, 0x5410, RZ ;  /* 0x000054100bb3e816 */ /* 0x000fe200000000ff */
[-C--:B------:R-:W-:Y:S01]  /*c3c0*/  FMUL.FTZ R58, R58, R169.reuse ;  /* 0x000000a93a3a7220 */ /* 0x080fe20000410000 */
[----:B------:R-:W-:Y:S01]  /*c3d0*/  ISETP.GE.U32.AND P6, PT, R247, R14, PT ;  /* 0x0000000ef700720c */ /* 0x000fe20003fc6070 */
[----:B------:R-:W-:Y:S01]  /*c3e0*/  FADD.FTZ R14, R173, R166 ;  /* 0x000000a6ad0e7221 */ /* 0x000fe20000010000 */
[----:B------:R-:W-:Y:S01]  /*c3f0*/  SHF.R.U32.HI R164, RZ, 0x18, R190 ;  /* 0x00000018ffa47819 */ /* 0x000fe200000116be */
[----:B------:R-:W1:Y:S01]  /*c400*/  MUFU.EX2 R167, R170 ;  /* 0x000000aa00a77308 */ /* 0x000e620000000800 */
[----:B------:R-:W-:Y:S01]  /*c410*/  @!P5 PRMT R174, R15, 0x5410, RZ ;  /* 0x000054100faed816 */ /* 0x000fe200000000ff */
[-C--:B------:R-:W-:Y:S01]  /*c420*/  FMUL.FTZ R59, R59, R169.reuse ;  /* 0x000000a93b3b7220 */ /* 0x080fe20000410000 */
[----:B--2---:R-:W-:Y:S01]  /*c430*/  F2FP.BF16.PACK_AB R173, R237, R232 ;  /* 0x000000e8edad723e */ /* 0x004fe200000010ff */
[-C--:B------:R-:W-:Y:S01]  /*c440*/  FMUL.FTZ R62, R62, R169.reuse ;  /* 0x000000a93e3e7220 */ /* 0x080fe20000410000 */
[----:B------:R-:W-:Y:S01]  /*c450*/  ISETP.GE.U32.AND P5, PT, R247, R172, PT ;  /* 0x000000acf700720c */ /* 0x000fe20003fa6070 */
[----:B------:R-:W-:Y:S01]  /*c460*/  FMUL.FTZ R63, R63, R169 ;  /* 0x000000a93f3f7220 */ /* 0x000fe20000410000 */
[----:B------:R-:W-:Y:S01]  /*c470*/  LOP3.LUT R222, R190, 0xffff, RZ, 0xc0, !PT ;  /* 0x0000ffffbede7812 */ /* 0x000fe200078ec0ff */
[----:B------:R-:W-:Y:S01]  /*c480*/  FADD.FTZ R246, R246, R175 ;  /* 0x000000aff6f67221 */ /* 0x000fe20000010000 */
[----:B------:R-:W-:Y:S01]  /*c490*/  ISETP.GE.U32.AND P1, PT, R247, R164, PT ;  /* 0x000000a4f700720c */ /* 0x000fe20003f26070 */
[----:B------:R-:W2:Y:S01]  /*c4a0*/  MUFU.EX2 R166, R168 ;  /* 0x000000a800a67308 */ /* 0x000ea20000000800 */
[----:B------:R-:W-:Y:S01]  /*c4b0*/  PRMT R164, R173, 0x7632, R164 ;  /* 0x00007632ada47816 */ /* 0x000fe200000000a4 */
[----:B------:R-:W-:Y:S01]  /*c4c0*/  @!P3 HFMA2.BF16_V2 R10, -RZ.H0_H0, RZ.H0_H0, -R173.H0_H0 ;  /* 0x200000ffff0ab231 */ /* 0x000fe200003409ad */
[----:B------:R-:W-:Y:S01]  /*c4d0*/  F2FP.BF16.PACK_AB R175, R234, R235 ;  /* 0x000000ebeaaf723e */ /* 0x000fe200000010ff */
[-C--:B------:R-:W-:Y:S01]  /*c4e0*/  FMUL.FTZ R66, R66, R169.reuse ;  /* 0x000000a942427220 */ /* 0x080fe20000410000 */
[----:B------:R-:W-:Y:S01]  /*c4f0*/  SHF.R.U32.HI R222, RZ, 0x8, R222 ;  /* 0x00000008ffde7819 */ /* 0x000fe200000116de */
[-C--:B------:R-:W-:Y:S01]  /*c500*/  FMUL.FTZ R67, R67, R169.reuse ;  /* 0x000000a943437220 */ /* 0x080fe20000410000 */
[----:B------:R-:W-:Y:S01]  /*c510*/  LOP3.LUT R27, R189, UR31, R20, 0x96, !PT ;  /* 0x0000001fbd1b7c12 */ /* 0x000fe2000f8e9614 */
        /* <DEDUP_REMOVED lines=31> */
[----:B------:R-:W-:Y:S01]  /*c710*/  FMUL.FTZ R131, R131, R169 ;  /* 0x000000a983837220 */ /* 0x000fe20000410000 */
[----:B------:R-:W-:Y:S01]  /*c720*/  SHF.R.U32.HI R169, RZ, 0x10, R190 ;  /* 0x00000010ffa97819 */ /* 0x000fe200000116be */
[----:B------:R-:W-:Y:S01]  /*c730*/  @!P2 HFMA2.BF16_V2 R9, -RZ.H0_H0, RZ.H0_H0, -R164.H0_H0 ;  /* 0x200000ffff09a231 */ /* 0x000fe200003409a4 */
[----:B------:R-:W-:Y:S01]  /*c740*/  PRMT R26, R173, 0x5410, R164 ;  /* 0x00005410ad1a7816 */ /* 0x000fe200000000a4 */
[----:B------:R-:W-:Y:S01]  /*c750*/  STG.E.U16 [R230.64+-0x80], R242 ;  /* 0xffff80f2e6007986 */ /* 0x000fe2000c101510 */
[----:B------:R-:W-:Y:S01]  /*c760*/  PRMT R172, R175, 0x7632, R172 ;  /* 0x00007632afac7816 */ /* 0x000fe200000000ac */
[----:B------:R-:W-:Y:S01]  /*c770*/  FADD.FTZ R171, R171, R246 ;  /* 0x000000f6abab7221 */ /* 0x000fe20000010000 */
[----:B------:R-:W-:Y:S01]  /*c780*/  @!P3 PRMT R173, R10, 0x5410, RZ ;  /* 0x000054100aadb816 */ /* 0x000fe200000000ff */
[----:B------:R-:W-:Y:S01]  /*c790*/  FADD.FTZ R239, R239, R14 ;  /* 0x0000000eefef7221 */ /* 0x000fe20000010000 */
[----:B------:R-:W-:Y:S01]  /*c7a0*/  LOP3.LUT R222, R222, 0xffff, RZ, 0xc0, !PT ;  /* 0x0000ffffdede7812 */ /* 0x000fe200078ec0ff */
[----:B------:R-:W-:Y:S01]  /*c7b0*/  IMAD R27, R27, -0x2daee0ad, RZ ;  /* 0xd2511f531b1b7824 */ /* 0x000fe200078e02ff */
[----:B------:R-:W-:Y:S01]  /*c7c0*/  LOP3.LUT R10, R169, 0xff, RZ, 0xc0, !PT ;  /* 0x000000ffa90a7812 */ /* 0x000fe200078ec0ff */
[----:B------:R-:W-:Y:S01]  /*c7d0*/  IMAD.WIDE.U32 R14, R244, -0x2daee0ad, RZ ;  /* 0xd2511f53f40e7825 */ /* 0x000fe200078e00ff */
[----:B------:R-:W-:Y:S01]  /*c7e0*/  @!P2 PRMT R164, R9, 0x5410, RZ ;  /* 0x0000541009a4a816 */ /* 0x000fe200000000ff */
[----:B------:R-:W-:Y:S01]  /*c7f0*/  @!P5 HFMA2.BF16_V2 R0, -RZ.H0_H0, RZ.H0_H0, -R172.H0_H0 ;  /* 0x200000ffff00d231 */ /* 0x000fe200003409ac */
[C---:B------:R-:W-:Y:S01]  /*c800*/  ISETP.GE.U32.AND P3, PT, R247.reuse, R222, PT ;  /* 0x000000def700720c */ /* 0x040fe20003f66070 */
[----:B------:R-:W-:Y:S01]  /*c810*/  FADD.FTZ R222, R24, R171 ;  /* 0x000000ab18de7221 */ /* 0x000fe20000010000 */
[----:B------:R-:W-:Y:S01]  /*c820*/  ISETP.GE.U32.AND P2, PT, R247, R10, PT ;  /* 0x0000000af700720c */ /* 0x000fe20003f46070 */
[----:B------:R-:W-:Y:S01]  /*c830*/  STG.E.U16 [R230.64+-0x7e], R245 ;  /* 0xffff82f5e6007986 */ /* 0x000fe2000c101510 */
[----:B-1----:R-:W-:-:S02]  /*c840*/  F2FP.BF16.PACK_AB R171, R167, R236 ;  /* 0x000000eca7ab723e */ /* 0x002fc400000010ff */
[----:B------:R-:W-:Y:S01]  /*c850*/  LOP3.LUT R10, R15, UR34, R27, 0x96, !PT ;  /* 0x000000220f0a7c12 */ /* 0x000fe2000f8e961b */
[----:B------:R4:W5:Y:S01]  /*c860*/  LDL.LU.64 R194, [R1+0x88] ;  /* 0x0000880001c27983 */ /* 0x0009620000300a00 */
[----:B------:R-:W-:Y:S02]  /*c870*/  PRMT R25, R175, 0x5410, R172 ;  /* 0x00005410af197816 */ /* 0x000fe400000000ac */
[----:B------:R-:W-:Y:S01]  /*c880*/  @!P5 PRMT R172, R0, 0x5410, RZ ;  /* 0x0000541000acd816 */ /* 0x000fe200000000ff */
[----:B------:R-:W-:Y:S01]  /*c890*/  @!P4 HFMA2.BF16_V2 R5, -RZ.H0_H0, RZ.H0_H0, -R171.H0_H0 ;  /* 0x200000ffff05c231 */ /* 0x000fe200003409ab */
[----:B--2---:R-:W-:Y:S01]  /*c8a0*/  F2FP.BF16.PACK_AB R0, R166, R233 ;  /* 0x000000e9a600723e */ /* 0x004fe200000010ff */
[----:B------:R-:W-:Y:S01]  /*c8b0*/  IMAD.WIDE.U32 R10, R10, -0x326172a9, RZ ;  /* 0xcd9e8d570a0a7825 */ /* 0x000fe200078e00ff */
[----:B------:R-:W-:Y:S01]  /*c8c0*/  PRMT R170, R171, 0x7632, R170 ;  /* 0x00007632abaa7816 */ /* 0x000fe200000000aa */
[----:B------:R-:W-:Y:S01]  /*c8d0*/  @!P6 HFMA2.BF16_V2 R8, -RZ.H0_H0, RZ.H0_H0, -R175.H0_H0 ;  /* 0x200000ffff08e231 */ /* 0x000fe200003409af */
[----:B------:R-:W-:Y:S01]  /*c8e0*/  PRMT R27, R247, 0x7054, R247 ;  /* 0x00007054f71b7816 */ /* 0x000fe200000000f7 */
[----:B------:R-:W-:Y:S01]  /*c8f0*/  @!P1 HFMA2.BF16_V2 R6, -RZ.H0_H0, RZ.H0_H0, -R0.H1_H1 ;  /* 0x200000ffff069231 */ /* 0x000fe20000360900 */
[----:B------:R-:W-:-:S02]  /*c900*/  PRMT R24, R171, 0x5410, R170 ;  /* 0x00005410ab187816 */ /* 0x000fc400000000aa */
[----:B------:R-:W-:Y:S02]  /*c910*/  LOP3.LUT R28, R31, UR4, R28, 0x96, !PT ;  /* 0x000000041f1c7c12 */ /* 0x000fe4000f8e961c */
[----:B------:R-:W-:Y:S01]  /*c920*/  LOP3.LUT R30, R21, UR33, R30, 0x96, !PT ;  /* 0x00000021151e7c12 */ /* 0x000fe2000f8e961e */
[----:B------:R-:W-:Y:S01]  /*c930*/  FADD.FTZ R232, R232, R239 ;  /* 0x000000efe8e87221 */ /* 0x000fe20000010000 */
[----:B------:R-:W-:Y:S01]  /*c940*/  @!P4 PRMT R171, R5, 0x5410, RZ ;  /* 0x0000541005abc816 */ /* 0x000fe200000000ff */
[----:B------:R-:W-:Y:S01]  /*c950*/  @!P2 HFMA2.BF16_V2 R7, -RZ.H0_H0, RZ.H0_H0, -R0.H0_H0 ;  /* 0x200000ffff07a231 */ /* 0x000fe20000340900 */
[----:B------:R-:W-:Y:S01]  /*c960*/  LOP3.LUT R5, R11, UR14, R238, 0x96, !PT ;  /* 0x0000000e0b057c12 */ /* 0x000fe2000f8e96ee */
[----:B------:R-:W-:Y:S01]  /*c970*/  @!P3 HFMA2.BF16_V2 R4, -RZ.H0_H0, RZ.H0_H0, -R170.H0_H0 ;  /* 0x200000ffff04b231 */ /* 0x000fe200003409aa */
[----:B------:R-:W-:Y:S01]  /*c980*/  @P1 PRMT R168, R0, 0x7632, R168 ;  /* 0x0000763200a81816 */ /* 0x000fe200000000a8 */
[----:B------:R4:W5:Y:S01]  /*c990*/  LDL.LU.64 R192, [R1+0x80] ;  /* 0x0000800001c07983 */ /* 0x0009620000300a00 */
[----:B------:R-:W-:-:S02]  /*c9a0*/  @!P1 PRMT R168, R6, 0x5410, RZ ;  /* 0x0000541006a89816 */ /* 0x000fc400000000ff */
[----:B------:R-:W-:Y:S02]  /*c9b0*/  SHF.R.U32.HI R6, RZ, 0x10, R5 ;  /* 0x00000010ff067819 */ /* 0x000fe40000011605 */
[----:B------:R-:W-:Y:S02]  /*c9c0*/  @P2 PRMT R169, R0, 0x7610, R169 ;  /* 0x0000761000a92816 */ /* 0x000fe400000000a9 */
[----:B------:R-:W-:Y:S02]  /*c9d0*/  @!P6 PRMT R175, R8, 0x5410, RZ ;  /* 0x0000541008afe816 */ /* 0x000fe400000000ff */
[----:B------:R-:W-:Y:S01]  /*c9e0*/  LOP3.LUT R9, R10, 0xff, RZ, 0xc0, !PT ;  /* 0x000000ff0a097812 */ /* 0x000fe200078ec0ff */
[----:B------:R-:W-:Y:S01]  /*c9f0*/  IMAD.MOV.U32 R239, RZ, RZ, c[0x0][0x228] ;  /* 0x00008a00ffef7624 */ /* 0x000fe200078e00ff */
[----:B------:R-:W-:Y:S01]  /*ca00*/  @!P2 PRMT R169, R7, 0x5410, RZ ;  /* 0x0000541007a9a816 */ /* 0x000fe200000000ff */
[----:B------:R4:W5:Y:S01]  /*ca10*/  LDL.LU.64 R190, [R1+0x78] ;  /* 0x0000780001be7983 */ /* 0x0009620000300a00 */
[----:B------:R-:W-:-:S02]  /*ca20*/  @!P3 PRMT R170, R4, 0x5410, RZ ;  /* 0x0000541004aab816 */ /* 0x000fc400000000ff */
[----:B------:R-:W-:Y:S02]  /*ca30*/  LOP3.LUT R7, R5, 0xffff, RZ, 0xc0, !PT ;  /* 0x0000ffff05077812 */ /* 0x000fe400078ec0ff */
[----:B------:R-:W-:Y:S02]  /*ca40*/  LOP3.LUT R6, R6, 0xff, RZ, 0xc0, !PT ;  /* 0x000000ff06067812 */ /* 0x000fe400078ec0ff */
[----:B------:R-:W-:Y:S01]  /*ca50*/  SHF.R.U32.HI R8, RZ, 0x10, R10 ;  /* 0x00000010ff087819 */ /* 0x000fe2000001160a */
[----:B------:R-:W-:Y:S01]  /*ca60*/  IMAD.SHL.U32 R239, R239, 0x8, RZ ;  /* 0x00000008efef7824 */ /* 0x000fe200078e00ff */
[----:B------:R-:W-:Y:S01]  /*ca70*/  LOP3.LUT R4, R5, 0xff, RZ, 0xc0, !PT ;  /* 0x000000ff05047812 */ /* 0x000fe200078ec0ff */
[----:B------:R4:W5:Y:S01]  /*ca80*/  LDL.LU.64 R188, [R1+0x70] ;  /* 0x0000700001bc7983 */ /* 0x0009620000300a00 */
[----:B------:R-:W-:Y:S02]  /*ca90*/  SHF.R.U32.HI R5, RZ, 0x18, R5 ;  /* 0x00000018ff057819 */ /* 0x000fe40000011605 */
[----:B------:R-:W-:-:S02]  /*caa0*/  SHF.R.U32.HI R7, RZ, 0x8, R7 ;  /* 0x00000008ff077819 */ /* 0x000fc40000011607 */
[----:B------:R-:W-:Y:S02]  /*cab0*/  PRMT R6, R6, 0x5410, R5 ;  /* 0x0000541006067816 */ /* 0x000fe40000000005 */
[----:B------:R-:W-:Y:S02]  /*cac0*/  PRMT R4, R4, 0x5410, R7 ;  /* 0x0000541004047816 */ /* 0x000fe40000000007 */
[----:B------:R-:W-:Y:S01]  /*cad0*/  SHF.R.U32.HI R7, RZ, 0x18, R10 ;  /* 0x00000018ff077819 */ /* 0x000fe2000001160a */
[----:B------:R-:W-:Y:S01]  /*cae0*/  HSET2.LE.AND R5, R6, R27, PT ;  /* 0x0000001b06057233 */ /* 0x000fe20003803000 */
[----:B------:R-:W-:Y:S02]  /*caf0*/  LOP3.LUT R8, R8, 0xff, RZ, 0xc0, !PT ;  /* 0x000000ff08087812 */ /* 0x000fe400078ec0ff */
[----:B------:R-:W-:Y:S02]  /*cb00*/  LOP3.LUT R6, R10, 0xffff, RZ, 0xc0, !PT ;  /* 0x0000ffff0a067812 */ /* 0x000fe400078ec0ff */
[----:B------:R-:W-:-:S02]  /*cb10*/  PRMT R8, R8, 0x5410, R7 ;  /* 0x0000541008087816 */ /* 0x000fc40000000007 */
[----:B------:R-:W-:-:S03]  /*cb20*/  SHF.R.U32.HI R6, RZ, 0x8, R6 ;  /* 0x00000008ff067819 */ /* 0x000fc60000011606 */
[--C-:B------:R-:W-:Y:S01]  /*cb30*/  HSET2.LE.AND R7, R8, R27.reuse, PT ;  /* 0x0000001b08077233 */ /* 0x100fe20003803000 */
[----:B------:R-:W-:Y:S02]  /*cb40*/  PRMT R6, R9, 0x5410, R6 ;  /* 0x0000541009067816 */ /* 0x000fe40000000006 */
[----:B------:R-:W1:Y:S01]  /*cb50*/  LDSM.16.MT88.4 R8, [R208+0x10000] ;  /* 0x01000000d008783b */ /* 0x000e620000004200 */
[--C-:B------:R-:W-:Y:S02]  /*cb60*/  HSET2.LE.AND R4, R4, R27.reuse, PT ;  /* 0x0000001b04047233 */ /* 0x100fe40003803000 */
[----:B------:R-:W-:Y:S01]  /*cb70*/  HSET2.LE.AND R6, R6, R27, PT ;  /* 0x0000001b06067233 */ /* 0x000fe20003803000 */
[----:B------:R-:W-:Y:S02]  /*cb80*/  LOP3.LUT R5, R5, R240, RZ, 0xc0, !PT ;  /* 0x000000f005057212 */ /* 0x000fe400078ec0ff */
[----:B------:R-:W-:Y:S02]  /*cb90*/  LOP3.LUT R4, R4, R241, RZ, 0xc0, !PT ;  /* 0x000000f104047212 */ /* 0x000fe400078ec0ff */
[----:B------:R-:W-:-:S02]  /*cba0*/  LOP3.LUT R6, R6, R35, RZ, 0xc0, !PT ;  /* 0x0000002306067212 */ /* 0x000fc400078ec0ff */
[----:B------:R-:W-:-:S07]  /*cbb0*/  LOP3.LUT R7, R7, R34, RZ, 0xc0, !PT ;  /* 0x0000002207077212 */ /* 0x000fce00078ec0ff */
[C---:B-1----:R-:W-:Y:S08]  /*cbc0*/  HMMA.16816.F32.BF16 R132, R4.reuse, R8, R132 ;  /* 0x000000080484723c */ /* 0x042ff00000041884 */
[C---:B------:R-:W-:Y:S01]  /*cbd0*/  HMMA.16816.F32.BF16 R136, R4.reuse, R10, R136 ;  /* 0x0000000a0488723c */ /* 0x040fe20000041888 */
[----:B------:R-:W1:Y:S07]  /*cbe0*/  LDSM.16.MT88.4 R8, [R206+0x10000] ;  /* 0x01000000ce08783b */ /* 0x000e6e0000004200 */
        /* <DEDUP_REMOVED lines=43> */
[----:B------:R-:W-:Y:S07]  /*cea0*/  HMMA.16816.F32.BF16 R128, R4, R10, R128 ;  /* 0x0000000a0480723c */ /* 0x000fee0000041880 */
[----:B------:R-:W-:-:S05]  /*ceb0*/  IMAD.WIDE.U32 R4, R13, -0x2daee0ad, RZ ;  /* 0xd2511f530d047825 */ /* 0x000fca00078e00ff */
[----:B------:R-:W-:Y:S02]  /*cec0*/  LOP3.LUT R7, R5, UR13, R14, 0x96, !PT ;  /* 0x0000000d05077c12 */ /* 0x000fe4000f8e960e */
[C---:B------:R-:W-:Y:S02]  /*ced0*/  LOP3.LUT R5, R4.reuse, 0xffff, RZ, 0xc0, !PT ;  /* 0x0000ffff04057812 */ /* 0x040fe400078ec0ff */
[----:B------:R-:W-:Y:S02]  /*cee0*/  LOP3.LUT R6, R4, 0xff, RZ, 0xc0, !PT ;  /* 0x000000ff04067812 */ /* 0x000fe400078ec0ff */
[----:B------:R-:W-:-:S04]  /*cef0*/  SHF.R.U32.HI R5, RZ, 0x8, R5 ;  /* 0x00000008ff057819 */ /* 0x000fc80000011605 */
[----:B------:R-:W-:Y:S02]  /*cf00*/  PRMT R6, R6, 0x5410, R5 ;  /* 0x0000541006067816 */ /* 0x000fe40000000005 */
[C---:B------:R-:W-:Y:S02]  /*cf10*/  LOP3.LUT R5, R7.reuse, 0xffff, RZ, 0xc0, !PT ;  /* 0x0000ffff07057812 */ /* 0x040fe400078ec0ff */
[--C-:B------:R-:W-:Y:S02]  /*cf20*/  SHF.R.U32.HI R34, RZ, 0x10, R4.reuse ;  /* 0x00000010ff227819 */ /* 0x100fe40000011604 */
[----:B------:R-:W-:Y:S02]  /*cf30*/  SHF.R.U32.HI R9, RZ, 0x18, R4 ;  /* 0x00000018ff097819 */ /* 0x000fe40000011604 */
[----:B------:R-:W-:Y:S02]  /*cf40*/  SHF.R.U32.HI R5, RZ, 0x8, R5 ;  /* 0x00000008ff057819 */ /* 0x000fe40000011605 */
[----:B------:R-:W-:-:S02]  /*cf50*/  LOP3.LUT R4, R7, 0xff, RZ, 0xc0, !PT ;  /* 0x000000ff07047812 */ /* 0x000fc400078ec0ff */
[----:B------:R-:W-:Y:S02]  /*cf60*/  SHF.R.U32.HI R240, RZ, 0x10, R7 ;  /* 0x00000010fff07819 */ /* 0x000fe40000011607 */
[----:B------:R-:W-:Y:S02]  /*cf70*/  PRMT R4, R4, 0x5410, R5 ;  /* 0x0000541004047816 */ /* 0x000fe40000000005 */
[----:B------:R-:W-:Y:S02]  /*cf80*/  SHF.R.U32.HI R7, RZ, 0x18, R7 ;  /* 0x00000018ff077819 */ /* 0x000fe40000011607 */
[----:B------:R-:W-:Y:S02]  /*cf90*/  LOP3.LUT R34, R34, 0xff, RZ, 0xc0, !PT ;  /* 0x000000ff22227812 */ /* 0x000fe400078ec0ff */
[----:B------:R-:W-:Y:S01]  /*cfa0*/  LOP3.LUT R240, R240, 0xff, RZ, 0xc0, !PT ;  /* 0x000000fff0f07812 */ /* 0x000fe200078ec0ff */
[----:B------:R-:W-:Y:S01]  /*cfb0*/  HSET2.LE.AND R5, R4, R27, PT ;  /* 0x0000001b04057233 */ /* 0x000fe20003803000 */
[----:B------:R-:W-:-:S02]  /*cfc0*/  PRMT R34, R34, 0x5410, R9 ;  /* 0x0000541022227816 */ /* 0x000fc40000000009 */
[----:B------:R-:W-:Y:S01]  /*cfd0*/  PRMT R240, R240, 0x5410, R7 ;  /* 0x00005410f0f07816 */ /* 0x000fe20000000007 */
[--C-:B------:R-:W-:Y:S01]  /*cfe0*/  HSET2.LE.AND R6, R6, R27.reuse, PT ;  /* 0x0000001b06067233 */ /* 0x100fe20003803000 */
[----:B------:R-:W-:Y:S01]  /*cff0*/  LOP3.LUT R4, R5, R12, RZ, 0xc0, !PT ;  /* 0x0000000c05047212 */ /* 0x000fe200078ec0ff */
[--C-:B------:R-:W-:Y:S01]  /*d000*/  HSET2.LE.AND R7, R34, R27.reuse, PT ;  /* 0x0000001b22077233 */ /* 0x100fe20003803000 */
[----:B------:R-:W-:Y:S01]  /*d010*/  LDSM.16.MT88.4 R8, [R208+0x10800] ;  /* 0x01080000d008783b */ /* 0x000fe20000004200 */
[----:B------:R-:W-:Y:S01]  /*d020*/  HSET2.LE.AND R5, R240, R27, PT ;  /* 0x0000001bf0057233 */ /* 0x000fe20003803000 */
[----:B------:R-:W-:Y:S02]  /*d030*/  LOP3.LUT R6, R6, R17, RZ, 0xc0, !PT ;  /* 0x0000001106067212 */ /* 0x000fe400078ec0ff */
[----:B------:R-:W-:Y:S01]  /*d040*/  LOP3.LUT R7, R7, R16, RZ, 0xc0, !PT ;  /* 0x0000001007077212 */ /* 0x000fe200078ec0ff */
[----:B------:R-:W-:Y:S01]  /*d050*/  LDSM.16.MT88.4 R12, [R206+0x10800] ;  /* 0x01080000ce0c783b */ /* 0x000fe20000004200 */
[----:B------:R-:W-:-:S03]  /*d060*/  LOP3.LUT R5, R5, R18, RZ, 0xc0, !PT ;  /* 0x0000001205057212 */ /* 0x000fc600078ec0ff */
[----:B------:R-:W1:Y:S04]  /*d070*/  LDSM.16.MT88.4 R16, [R205+0x10800] ;  /* 0x01080000cd10783b */ /* 0x000e680000004200 */
[C---:B-1----:R-:W-:Y:S08]  /*d080*/  HMMA.16816.F32.BF16 R148, R4.reuse, R16, R148 ;  /* 0x000000100494723c */ /* 0x042ff00000041894 */
[C---:B------:R-:W-:Y:S01]  /*d090*/  HMMA.16816.F32.BF16 R152, R4.reuse, R18, R152 ;  /* 0x000000120498723c */ /* 0x040fe20000041898 */
[----:B------:R-:W1:Y:S07]  /*d0a0*/  LDSM.16.MT88.4 R16, [R208+0x12800] ;  /* 0x01280000d010783b */ /* 0x000e6e0000004200 */
[C---:B-1----:R-:W-:Y:S08]  /*d0b0*/  HMMA.16816.F32.BF16 R36, R4.reuse, R16, R36 ;  /* 0x000000100424723c */ /* 0x042ff00000041824 */
[C---:B------:R-:W-:Y:S01]  /*d0c0*/  HMMA.16816.F32.BF16 R40, R4.reuse, R18, R40 ;  /* 0x000000120428723c */ /* 0x040fe20000041828 */
[----:B------:R-:W1:Y:S07]  /*d0d0*/  LDSM.16.MT88.4 R16, [R205+0x12800] ;  /* 0x01280000cd10783b */ /* 0x000e6e0000004200 */
[C---:B------:R-:W-:Y:S08]  /*d0e0*/  HMMA.16816.F32.BF16 R132, R4.reuse, R8, R132 ;  /* 0x000000080484723c */ /* 0x040ff00000041884 */
[C---:B------:R-:W-:Y:S01]  /*d0f0*/  HMMA.16816.F32.BF16 R136, R4.reuse, R10, R136 ;  /* 0x0000000a0488723c */ /* 0x040fe20000041888 */
[----:B------:R-:W2:Y:S07]  /*d100*/  LDSM.16.MT88.4 R8, [R204+0x10800] ;  /* 0x01080000cc08783b */ /* 0x000eae0000004200 */
        /* <DEDUP_REMOVED lines=27> */
[C---:B-1----:R-:W-:Y:S08]  /*d2c0*/  HMMA.16816.F32.BF16 R100, R4.reuse, R16, R100 ;  /* 0x000000100464723c */ /* 0x042ff00000041864 */
[----:B------:R-:W-:Y:S01]  /*d2d0*/  HMMA.16816.F32.BF16 R104, R4, R18, R104 ;  /* 0x000000120468723c */ /* 0x000fe20000041868 */
[----:B------:R-:W1:Y:S01]  /*d2e0*/  LDSM.16.MT88.4 R16, [R205+0x16800] ;  /* 0x01680000cd10783b */ /* 0x000e620000004200 */
[----:B------:R-:W-:-:S04]  /*d2f0*/  IMAD.WIDE.U32 R34, R28, -0x2daee0ad, RZ ;  /* 0xd2511f531c227825 */ /* 0x000fc800078e00ff */
[----:B------:R-:W-:Y:S01]  /*d300*/  IMAD.WIDE.U32 R240, R30, -0x2daee0ad, RZ ;  /* 0xd2511f531ef07825 */ /* 0x000fe200078e00ff */
[----:B------:R-:W-:-:S04]  /*d310*/  LOP3.LUT R22, R35, UR32, R22, 0x96, !PT ;  /* 0x0000002023167c12 */ /* 0x000fc8000f8e9616 */
[----:B------:R-:W-:Y:S01]  /*d320*/  LOP3.LUT R34, R241, UR29, R34, 0x96, !PT ;  /* 0x0000001df1227c12 */ /* 0x000fe2000f8e9622 */
[----:B------:R-:W-:-:S04]  /*d330*/  IMAD.WIDE.U32 R30, R22, -0x326172a9, RZ ;  /* 0xcd9e8d57161e7825 */ /* 0x000fc800078e00ff */
[----:B------:R-:W-:Y:S01]  /*d340*/  IMAD.WIDE.U32 R34, R34, -0x326172a9, RZ ;  /* 0xcd9e8d5722227825 */ /* 0x000fe200078e00ff */
[----:B------:R-:W-:-:S04]  /*d350*/  LOP3.LUT R20, R31, UR31, R20, 0x96, !PT ;  /* 0x0000001f1f147c12 */ /* 0x000fc8000f8e9614 */
[----:B------:R-:W-:Y:S01]  /*d360*/  LOP3.LUT R30, R35, UR27, R30, 0x96, !PT ;  /* 0x0000001b231e7c12 */ /* 0x000fe2000f8e961e */
[----:B------:R-:W-:-:S04]  /*d370*/  IMAD.WIDE.U32 R20, R20, -0x2daee0ad, RZ ;  /* 0xd2511f5314147825 */ /* 0x000fc800078e00ff */
[----:B------:R-:W-:Y:S01]  /*d380*/  IMAD.WIDE.U32 R30, R30, -0x2daee0ad, RZ ;  /* 0xd2511f531e1e7825 */ /* 0x000fe200078e00ff */
[----:B---3--:R-:W-:Y:S01]  /*d390*/  HMMA.16816.F32.BF16 R108, R4, R12, R108 ;  /* 0x0000000c046c723c */ /* 0x008fe2000004186c */
[----:B------:R-:W-:-:S07]  /*d3a0*/  LOP3.LUT R240, R21, UR23, R240, 0x96, !PT ;  /* 0x0000001715f07c12 */ /* 0x000fce000f8e96f0 */
[C---:B------:R-:W-:Y:S08]  /*d3b0*/  HMMA.16816.F32.BF16 R112, R4.reuse, R14, R112 ;  /* 0x0000000e0470723c */ /* 0x040ff00000041870 */
[C---:B-1----:R-:W-:Y:S08]  /*d3c0*/  HMMA.16816.F32.BF16 R116, R4.reuse, R16, R116 ;  /* 0x000000100474723c */ /* 0x042ff00000041874 */
[C---:B------:R-:W-:Y:S08]  /*d3d0*/  HMMA.16816.F32.BF16 R120, R4.reuse, R18, R120 ;  /* 0x000000120478723c */ /* 0x040ff00000041878 */
[C---:B------:R-:W-:Y:S08]  /*d3e0*/  HMMA.16816.F32.BF16 R124, R4.reuse, R8, R124 ;  /* 0x00000008047c723c */ /* 0x040ff0000004187c */
[----:B------:R-:W-:Y:S01]  /*d3f0*/  HMMA.16816.F32.BF16 R128, R4, R10, R128 ;  /* 0x0000000a0480723c */ /* 0x000fe20000041880 */
[----:B------:R-:W-:Y:S01]  /*d400*/  IMAD.WIDE.U32 R240, R240, -0x326172a9, RZ ;  /* 0xcd9e8d57f0f07825 */ /* 0x000fe200078e00ff */
[----:B------:R-:W1:Y:S04]  /*d410*/  LDSM.16.MT88.4 R12, [R205+0x11000] ;  /* 0x01100000cd0c783b */ /* 0x000e680000004200 */
[----:B------:R-:W2:Y:S01]  /*d420*/  LDSM.16.MT88.4 R16, [R206+0x11000] ;  /* 0x01100000ce10783b */ /* 0x000ea20000004200 */
[----:B------:R-:W-:-:S05]  /*d430*/  LOP3.LUT R4, R31, UR34, R20, 0x96, !PT ;  /* 0x000000221f047c12 */ /* 0x000fca000f8e9614 */
[----:B------:R-:W-:-:S05]  /*d440*/  IMAD.WIDE.U32 R8, R4, -0x326172a9, RZ ;  /* 0xcd9e8d5704087825 */ /* 0x000fca00078e00ff */
[C---:B------:R-:W-:Y:S02]  /*d450*/  LOP3.LUT R5, R8.reuse, 0xffff, RZ, 0xc0, !PT ;  /* 0x0000ffff08057812 */ /* 0x040fe400078ec0ff */
[----:B------:R-:W-:Y:S02]  /*d460*/  LOP3.LUT R6, R9, UR14, R240, 0x96, !PT ;  /* 0x0000000e09067c12 */ /* 0x000fe4000f8e96f0 */
[----:B------:R-:W-:Y:S02]  /*d470*/  SHF.R.U32.HI R5, RZ, 0x8, R5 ;  /* 0x00000008ff057819 */ /* 0x000fe40000011605 */
[----:B------:R-:W-:Y:S02]  /*d480*/  LOP3.LUT R4, R8, 0xff, RZ, 0xc0, !PT ;  /* 0x000000ff08047812 */ /* 0x000fe400078ec0ff */
[--C-:B------:R-:W-:Y:S02]  /*d490*/  SHF.R.U32.HI R28, RZ, 0x10, R8.reuse ;  /* 0x00000010ff1c7819 */ /* 0x100fe40000011608 */
[----:B------:R-:W-:-:S02]  /*d4a0*/  SHF.R.U32.HI R9, RZ, 0x18, R8 ;  /* 0x00000018ff097819 */ /* 0x000fc40000011608 */
[----:B------:R-:W-:Y:S02]  /*d4b0*/  LOP3.LUT R8, R6, 0xffff, RZ, 0xc0, !PT ;  /* 0x0000ffff06087812 */ /* 0x000fe400078ec0ff */
[----:B------:R-:W-:Y:S02]  /*d4c0*/  PRMT R4, R4, 0x5410, R5 ;  /* 0x0000541004047816 */ /* 0x000fe40000000005 */
[----:B------:R-:W-:Y:S02]  /*d4d0*/  SHF.R.U32.HI R5, RZ, 0x10, R6 ;  /* 0x00000010ff057819 */ /* 0x000fe40000011606 */
[----:B------:R-:W-:Y:S02]  /*d4e0*/  LOP3.LUT R7, R6, 0xff, RZ, 0xc0, !PT ;  /* 0x000000ff06077812 */ /* 0x000fe400078ec0ff */
[----:B------:R-:W-:Y:S02]  /*d4f0*/  SHF.R.U32.HI R8, RZ, 0x8, R8 ;  /* 0x00000008ff087819 */ /* 0x000fe40000011608 */
[----:B------:R-:W-:-:S02]  /*d500*/  SHF.R.U32.HI R6, RZ, 0x18, R6 ;  /* 0x00000018ff067819 */ /* 0x000fc40000011606 */
[----:B------:R-:W-:Y:S02]  /*d510*/  LOP3.LUT R5, R5, 0xff, RZ, 0xc0, !PT ;  /* 0x000000ff05057812 */ /* 0x000fe400078ec0ff */
[----:B------:R-:W-:Y:S02]  /*d520*/  PRMT R8, R7, 0x5410, R8 ;  /* 0x0000541007087816 */ /* 0x000fe40000000008 */
[----:B------:R-:W-:Y:S02]  /*d530*/  PRMT R6, R5, 0x5410, R6 ;  /* 0x0000541005067816 */ /* 0x000fe40000000006 */
[----:B------:R-:W-:Y:S01]  /*d540*/  LOP3.LUT R28, R28, 0xff, RZ, 0xc0, !PT ;  /* 0x000000ff1c1c7812 */ /* 0x000fe200078ec0ff */
[--C-:B------:R-:W-:Y:S02]  /*d550*/  HSET2.LE.AND R8, R8, R27.reuse, PT ;  /* 0x0000001b08087233 */ /* 0x100fe40003803000 */
[--C-:B------:R-:W-:Y:S01]  /*d560*/  HSET2.LE.AND R5, R6, R27.reuse, PT ;  /* 0x0000001b06057233 */ /* 0x100fe20003803000 */
[----:B------:R-:W-:Y:S01]  /*d570*/  PRMT R28, R28, 0x5410, R9 ;  /* 0x000054101c1c7816 */ /* 0x000fe20000000009 */
[----:B------:R-:W-:Y:S01]  /*d580*/  HSET2.LE.AND R6, R4, R27, PT ;  /* 0x0000001b04067233 */ /* 0x000fe20003803000 */
[----:B------:R-:W-:-:S02]  /*d590*/  LOP3.LUT R4, R8, R33, RZ, 0xc0, !PT ;  /* 0x0000002108047212 */ /* 0x000fc400078ec0ff */
[----:B------:R-:W3:Y:S02]  /*d5a0*/  LDSM.16.MT88.4 R8, [R204+0x11000] ;  /* 0x01100000cc08783b */ /* 0x000ee40000004200 */
[----:B------:R-:W-:Y:S02]  /*d5b0*/  LOP3.LUT R6, R6, R23, RZ, 0xc0, !PT ;  /* 0x0000001706067212 */ /* 0x000fe400078ec0ff */
[----:B------:R-:W4:Y:S01]  /*d5c0*/  LDSM.16.MT88.4 R20, [R208+0x11000] ;  /* 0x01100000d014783b */ /* 0x000f220000004200 */
[----:B------:R-:W-:Y:S01]  /*d5d0*/  HSET2.LE.AND R28, R28, R27, PT ;  /* 0x0000001b1c1c7233 */ /* 0x000fe20003803000 */
[----:B------:R-:W-:-:S04]  /*d5e0*/  LOP3.LUT R5, R5, R32, RZ, 0xc0, !PT ;  /* 0x0000002005057212 */ /* 0x000fc800078ec0ff */
[----:B------:R-:W-:-:S07]  /*d5f0*/  LOP3.LUT R7, R28, R29, RZ, 0xc0, !PT ;  /* 0x0000001d1c077212 */ /* 0x000fce00078ec0ff */
[C---:B-1----:R-:W-:Y:S08]  /*d600*/  HMMA.16816.F32.BF16 R148, R4.reuse, R12, R148 ;  /* 0x0000000c0494723c */ /* 0x042ff00000041894 */
[C---:B------:R-:W-:Y:S01]  /*d610*/  HMMA.16816.F32.BF16 R152, R4.reuse, R14, R152 ;  /* 0x0000000e0498723c */ /* 0x040fe20000041898 */
[----:B------:R-:W1:Y:S07]  /*d620*/  LDSM.16.MT88.4 R12, [R205+0x13000] ;  /* 0x01300000cd0c783b */ /* 0x000e6e0000004200 */
[C---:B--2---:R-:W-:Y:S08]  /*d630*/  HMMA.16816.F32.BF16 R140, R4.reuse, R16, R140 ;  /* 0x00000010048c723c */ /* 0x044ff0000004188c */
        /* <DEDUP_REMOVED lines=30> */
[----:B------:R-:W-:Y:S01]  /*d820*/  HMMA.16816.F32.BF16 R80, R4, R18, R80 ;  /* 0x000000120450723c */ /* 0x000fe20000041850 */
[----:B------:R-:W4:Y:S01]  /*d830*/  LDSM.16.MT88.4 R16, [R206+0x17000] ;  /* 0x01700000ce10783b */ /* 0x000f220000004200 */
[----:B------:R-:W-:-:S05]  /*d840*/  LOP3.LUT R34, R241, UR5, R34, 0x96, !PT ;  /* 0x00000005f1227c12 */ /* 0x000fca000f8e9622 */
[----:B------:R-:W-:Y:S01]  /*d850*/  IMAD.WIDE.U32 R34, R34, -0x2daee0ad, RZ ;  /* 0xd2511f5322227825 */ /* 0x000fe200078e00ff */
[C---:B-1----:R-:W-:Y:S08]  /*d860*/  HMMA.16816.F32.BF16 R116, R4.reuse, R12, R116 ;  /* 0x0000000c0474723c */ /* 0x042ff00000041874 */
[C---:B------:R-:W-:Y:S01]  /*d870*/  HMMA.16816.F32.BF16 R120, R4.reuse, R14, R120 ;  /* 0x0000000e0478723c */ /* 0x040fe20000041878 */
[----:B------:R-:W1:Y:S07]  /*d880*/  LDSM.16.MT88.4 R12, [R208+0x11800] ;  /* 0x01180000d00c783b */ /* 0x000e6e0000004200 */
[C---:B--2---:R-:W-:Y:S08]  /*d890*/  HMMA.16816.F32.BF16 R124, R4.reuse, R8, R124 ;  /* 0x00000008047c723c */ /* 0x044ff0000004187c */
[----:B------:R-:W-:Y:S01]  /*d8a0*/  HMMA.16816.F32.BF16 R128, R4, R10, R128 ;  /* 0x0000000a0480723c */ /* 0x000fe20000041880 */
[----:B------:R-:W2:Y:S01]  /*d8b0*/  LDSM.16.MT88.4 R8, [R206+0x11800] ;  /* 0x01180000ce08783b */ /* 0x000ea20000004200 */
[----:B------:R-:W-:-:S06]  /*d8c0*/  LOP3.LUT R30, R35, UR13, R30, 0x96, !PT ;  /* 0x0000000d231e7c12 */ /* 0x000fcc000f8e961e */
[C---:B---3--:R-:W-:Y:S08]  /*d8d0*/  HMMA.16816.F32.BF16 R100, R4.reuse, R20, R100 ;  /* 0x000000140464723c */ /* 0x048ff00000041864 */
[C---:B------:R-:W-:Y:S01]  /*d8e0*/  HMMA.16816.F32.BF16 R104, R4.reuse, R22, R104 ;  /* 0x000000160468723c */ /* 0x040fe20000041868 */
[----:B------:R-:W-:Y:S07]  /*d8f0*/  LDSM.16.MT88.4 R20, [R206+0x13800] ;  /* 0x01380000ce14783b */ /* 0x000fee0000004200 */
[C---:B----4-:R-:W-:Y:S08]  /*d900*/  HMMA.16816.F32.BF16 R108, R4.reuse, R16, R108 ;  /* 0x00000010046c723c */ /* 0x050ff0000004186c */
[----:B------:R-:W-:Y:S07]  /*d910*/  HMMA.16816.F32.BF16 R112, R4, R18, R112 ;  /* 0x000000120470723c */ /* 0x000fee0000041870 */
[----:B------:R-:W-:-:S02]  /*d920*/  LOP3.LUT R5, R34, 0xffff, RZ, 0xc0, !PT ;  /* 0x0000ffff22057812 */ /* 0x000fc400078ec0ff */
[----:B------:R-:W-:Y:S02]  /*d930*/  LOP3.LUT R4, R34, 0xff, RZ, 0xc0, !PT ;  /* 0x000000ff22047812 */ /* 0x000fe400078ec0ff */
[----:B------:R-:W-:Y:S02]  /*d940*/  SHF.R.U32.HI R5, RZ, 0x8, R5 ;  /* 0x00000008ff057819 */ /* 0x000fe40000011605 */
[----:B------:R-:W-:Y:S02]  /*d950*/  SHF.R.U32.HI R7, RZ, 0x10, R34 ;  /* 0x00000010ff077819 */ /* 0x000fe40000011622 */
[----:B------:R-:W-:Y:S02]  /*d960*/  PRMT R4, R4, 0x5410, R5 ;  /* 0x0000541004047816 */ /* 0x000fe40000000005 */
[----:B------:R-:W-:Y:S02]  /*d970*/  LOP3.LUT R5, R30, 0xffff, RZ, 0xc0, !PT ;  /* 0x0000ffff1e057812 */ /* 0x000fe400078ec0ff */
[----:B------:R-:W-:-:S02]  /*d980*/  SHF.R.U32.HI R16, RZ, 0x10, R30 ;  /* 0x00000010ff107819 */ /* 0x000fc4000001161e */
[----:B------:R-:W-:Y:S02]  /*d990*/  LOP3.LUT R17, R30, 0xff, RZ, 0xc0, !PT ;  /* 0x000000ff1e117812 */ /* 0x000fe400078ec0ff */
[----:B------:R-:W-:Y:S02]  /*d9a0*/  SHF.R.U32.HI R18, RZ, 0x8, R5 ;  /* 0x00000008ff127819 */ /* 0x000fe40000011605 */
[----:B------:R-:W-:Y:S02]  /*d9b0*/  SHF.R.U32.HI R6, RZ, 0x18, R34 ;  /* 0x00000018ff067819 */ /* 0x000fe40000011622 */
[----:B------:R-:W-:Y:S01]  /*d9c0*/  SHF.R.U32.HI R30, RZ, 0x18, R30 ;  /* 0x00000018ff1e7819 */ /* 0x000fe2000001161e */
[----:B------:R-:W3:Y:S01]  /*d9d0*/  LDSM.16.MT88.4 R32, [R205+0x11800] ;  /* 0x01180000cd20783b */ /* 0x000ee20000004200 */
[----:B------:R-:W-:Y:S02]  /*d9e0*/  LOP3.LUT R7, R7, 0xff, RZ, 0xc0, !PT ;  /* 0x000000ff07077812 */ /* 0x000fe400078ec0ff */
[----:B------:R-:W-:-:S02]  /*d9f0*/  LOP3.LUT R5, R16, 0xff, RZ, 0xc0, !PT ;  /* 0x000000ff10057812 */ /* 0x000fc400078ec0ff */
[----:B------:R-:W-:Y:S02]  /*da00*/  PRMT R6, R7, 0x5410, R6 ;  /* 0x0000541007067816 */ /* 0x000fe40000000006 */
[----:B------:R-:W-:Y:S02]  /*da10*/  PRMT R18, R17, 0x5410, R18 ;  /* 0x0000541011127816 */ /* 0x000fe40000000012 */
[----:B------:R-:W-:Y:S01]  /*da20*/  PRMT R30, R5, 0x5410, R30 ;  /* 0x00005410051e7816 */ /* 0x000fe2000000001e */
[--C-:B------:R-:W-:Y:S02]  /*da30*/  HSET2.LE.AND R6, R6, R27.reuse, PT ;  /* 0x0000001b06067233 */ /* 0x100fe40003803000 */
[--C-:B------:R-:W-:Y:S02]  /*da40*/  HSET2.LE.AND R5, R18, R27.reuse, PT ;  /* 0x0000001b12057233 */ /* 0x100fe40003803000 */
[--C-:B------:R-:W-:Y:S01]  /*da50*/  HSET2.LE.AND R30, R30, R27.reuse, PT ;  /* 0x0000001b1e1e7233 */ /* 0x100fe20003803000 */
[----:B------:R-:W-:Y:S01]  /*da60*/  LOP3.LUT R7, R6, R0, RZ, 0xc0, !PT ;  /* 0x0000000006077212 */ /* 0x000fe200078ec0ff */
[----:B------:R-:W-:Y:S01]  /*da70*/  HSET2.LE.AND R27, R4, R27, PT ;  /* 0x0000001b041b7233 */ /* 0x000fe20003803000 */
[----:B------:R-:W-:Y:S01]  /*da80*/  LOP3.LUT R4, R5, R26, RZ, 0xc0, !PT ;  /* 0x0000001a05047212 */ /* 0x000fe200078ec0ff */
[----:B------:R-:W-:Y:S01]  /*da90*/  LDSM.16.MT88.4 R16, [R205+0x13800] ;  /* 0x01380000cd10783b */ /* 0x000fe20000004200 */
[----:B------:R-:W-:-:S02]  /*daa0*/  LOP3.LUT R5, R30, R25, RZ, 0xc0, !PT ;  /* 0x000000191e057212 */ /* 0x000fc400078ec0ff */
[----:B------:R-:W-:Y:S01]  /*dab0*/  LOP3.LUT R6, R27, R24, RZ, 0xc0, !PT ;  /* 0x000000181b067212 */ /* 0x000fe200078ec0ff */
[----:B------:R-:W4:Y:S04]  /*dac0*/  LDSM.16.MT88.4 R28, [R204+0x11800] ;  /* 0x01180000cc1c783b */ /* 0x000f280000004200 */
[----:B------:R-:W4:Y:S02]  /*dad0*/  LDSM.16.MT88.4 R24, [R208+0x13800] ;  /* 0x01380000d018783b */ /* 0x000f240000004200 */
[C---:B-1----:R-:W-:Y:S08]  /*dae0*/  HMMA.16816.F32.BF16 R132, R4.reuse, R12, R132 ;  /* 0x0000000c0484723c */ /* 0x042ff00000041884 */
[C---:B------:R-:W-:Y:S01]  /*daf0*/  HMMA.16816.F32.BF16 R136, R4.reuse, R14, R136 ;  /* 0x0000000e0488723c */ /* 0x040fe20000041888 */
[----:B------:R-:W1:Y:S07]  /*db00*/  LDSM.16.MT88.4 R12, [R204+0x13800] ;  /* 0x01380000cc0c783b */ /* 0x000e6e0000004200 */
[C---:B--2---:R-:W-:Y:S08]  /*db10*/  HMMA.16816.F32.BF16 R140, R4.reuse, R8, R140 ;  /* 0x00000008048c723c */ /* 0x044ff0000004188c */
[----:B------:R-:W-:Y:S01]  /*db20*/  HMMA.16816.F32.BF16 R144, R4, R10, R144 ;  /* 0x0000000a0490723c */ /* 0x000fe20000041890 */
[----:B------:R-:W2:Y:S01]  /*db30*/  LDSM.16.MT88.4 R8, [R208+0x15800] ;  /* 0x01580000d008783b */ /* 0x000ea20000004200 */
[----:B------:R-:W-:-:S06]  /*db40*/  IMAD.WIDE R238, R239, 0x2, R230 ;  /* 0x00000002efee7825 */ /* 0x000fcc00078e02e6 */
[C---:B---3--:R-:W-:Y:S01]  /*db50*/  HMMA.16816.F32.BF16 R148, R4.reuse, R32, R148 ;  /* 0x000000200494723c */ /* 0x048fe20000041894 */
[----:B------:R-:W-:Y:S04]  /*db60*/  STG.E.U16 [R238.64+-0x80], R243 ;  /* 0xffff80f3ee007986 */ /* 0x000fe8000c101510 */
[----:B------:R-:W-:Y:S03]  /*db70*/  STG.E.U16 [R238.64+-0x7e], R2 ;  /* 0xffff8202ee007986 */ /* 0x000fe6000c101510 */
[C---:B------:R-:W-:Y:S01]  /*db80*/  HMMA.16816.F32.BF16 R152, R4.reuse, R34, R152 ;  /* 0x000000220498723c */ /* 0x040fe20000041898 */
[----:B------:R-:W3:Y:S07]  /*db90*/  LDSM.16.MT88.4 R32, [R206+0x15800] ;  /* 0x01580000ce20783b */ /* 0x000eee0000004200 */
[C---:B----4-:R-:W-:Y:S01]  /*dba0*/  HMMA.16816.F32.BF16 R156, R4.reuse, R28, R156 ;  /* 0x0000001c049c723c */ /* 0x050fe2000004189c */
[----:B------:R-:W-:Y:S07]  /*dbb0*/  STG.E.U16 [R230.64+-0x70], R221 ;  /* 0xffff90dde6007986 */ /* 0x000fee000c101510 */
[C---:B------:R-:W-:Y:S01]  /*dbc0*/  HMMA.16816.F32.BF16 R160, R4.reuse, R30, R160 ;  /* 0x0000001e04a0723c */ /* 0x040fe200000418a0 */
[----:B------:R-:W4:Y:S07]  /*dbd0*/  LDSM.16.MT88.4 R28, [R205+0x15800] ;  /* 0x01580000cd1c783b */ /* 0x000f2e0000004200 */
[C---:B------:R-:W-:Y:S01]  /*dbe0*/  HMMA.16816.F32.BF16 R36, R4.reuse, R24, R36 ;  /* 0x000000180424723c */ /* 0x040fe20000041824 */
[----:B------:R-:W-:Y:S07]  /*dbf0*/  STG.E.U16 [R230.64+-0x6e], R218 ;  /* 0xffff92dae6007986 */ /* 0x000fee000c101510 */
[C---:B------:R-:W-:Y:S01]  /*dc00*/  HMMA.16816.F32.BF16 R40, R4.reuse, R26, R40 ;  /* 0x0000001a0428723c */ /* 0x040fe20000041828 */
[----:B------:R-:W2:Y:S07]  /*dc10*/  LDSM.16.MT88.4 R24, [R204+0x15800] ;  /* 0x01580000cc18783b */ /* 0x000eae0000004200 */
[C---:B------:R-:W-:Y:S01]  /*dc20*/  HMMA.16816.F32.BF16 R44, R4.reuse, R20, R44 ;  /* 0x00000014042c723c */ /* 0x040fe2000004182c */
[----:B------:R-:W-:Y:S07]  /*dc30*/  STG.E.U16 [R238.64+-0x70], R223 ;  /* 0xffff90dfee007986 */ /* 0x000fee000c101510 */
[C---:B------:R-:W-:Y:S01]  /*dc40*/  HMMA.16816.F32.BF16 R48, R4.reuse, R22, R48 ;  /* 0x000000160430723c */ /* 0x040fe20000041830 */
[----:B------:R-:W3:Y:S07]  /*dc50*/  LDSM.16.MT88.4 R20, [R208+0x17800] ;  /* 0x01780000d014783b */ /* 0x000eee0000004200 */
[C---:B------:R-:W-:Y:S01]  /*dc60*/  HMMA.16816.F32.BF16 R52, R4.reuse, R16, R52 ;  /* 0x000000100434723c */ /* 0x040fe20000041834 */
[----:B------:R-:W-:Y:S07]  /*dc70*/  STG.E.U16 [R238.64+-0x6e], R220 ;  /* 0xffff92dcee007986 */ /* 0x000fee000c101510 */
[C---:B------:R-:W-:Y:S01]  /*dc80*/  HMMA.16816.F32.BF16 R56, R4.reuse, R18, R56 ;  /* 0x000000120438723c */ /* 0x040fe20000041838 */
[----:B------:R-:W3:Y:S07]  /*dc90*/  LDSM.16.MT88.4 R16, [R206+0x17800] ;  /* 0x01780000ce10783b */ /* 0x000eee0000004200 */
[C---:B-1----:R-:W-:Y:S01]  /*dca0*/  HMMA.16816.F32.BF16 R60, R4.reuse, R12, R60 ;  /* 0x0000000c043c723c */ /* 0x042fe2000004183c */
[----:B------:R-:W-:Y:S07]  /*dcb0*/  STG.E.U16 [R230.64+-0x60], R217 ;  /* 0xffffa0d9e6007986 */ /* 0x000fee000c101510 */
[C---:B------:R-:W-:Y:S01]  /*dcc0*/  HMMA.16816.F32.BF16 R64, R4.reuse, R14, R64 ;  /* 0x0000000e0440723c */ /* 0x040fe20000041840 */
[----:B------:R-:W1:Y:S07]  /*dcd0*/  LDSM.16.MT88.4 R12, [R205+0x17800] ;  /* 0x01780000cd0c783b */ /* 0x000e6e0000004200 */
[C---:B--2---:R-:W-:Y:S01]  /*dce0*/  HMMA.16816.F32.BF16 R68, R4.reuse, R8, R68 ;  /* 0x000000080444723c */ /* 0x044fe20000041844 */
[----:B------:R-:W-:Y:S07]  /*dcf0*/  STG.E.U16 [R230.64+-0x5e], R186 ;  /* 0xffffa2bae6007986 */ /* 0x000fee000c101510 */
[----:B------:R-:W-:Y:S01]  /*dd00*/  HMMA.16816.F32.BF16 R72, R4, R10, R72 ;  /* 0x0000000a0448723c */ /* 0x000fe20000041848 */
[----:B------:R-:W2:Y:S04]  /*dd10*/  LDSM.16.MT88.4 R8, [R204+0x17800] ;  /* 0x01780000cc08783b */ /* 0x000ea80000004200 */
[----:B------:R-:W-:Y:S04]  /*dd20*/  STG.E.U16 [R238.64+-0x60], R219 ;  /* 0xffffa0dbee007986 */ /* 0x000fe8000c101510 */
        /* <DEDUP_REMOVED lines=12> */
[----:B------:R-:W-:Y:S01]  /*ddf0*/  STG.E.U16 [R238.64+-0x2e], R176 ;  /* 0xffffd2b0ee007986 */ /* 0x000fe2000c101510 */
[----:B------:R-:W-:-:S03]  /*de00*/  IMAD.MOV.U32 R0, RZ, RZ, R3 ;  /* 0x000000ffff007224 */ /* 0x000fc600078e0003 */
[----:B------:R1:W-:Y:S01]  /*de10*/  STG.E.U16 [R230.64+-0x1e], R164 ;  /* 0xffffe2a4e6007986 */ /* 0x0003e2000c101510 */
[----:B------:R-:W-:-:S03]  /*de20*/  @P0 IMAD.MOV.U32 R0, RZ, RZ, R3 ;  /* 0x000000ffff000224 */ /* 0x000fc600078e0003 */
[----:B------:R2:W-:Y:S04]  /*de30*/  STG.E.U16 [R230.64+-0x20], R173 ;  /* 0xffffe0ade6007986 */ /* 0x0005e8000c101510 */
[----:B------:R2:W-:Y:S04]  /*de40*/  STG.E.U16 [R238.64+-0x20], R175 ;  /* 0xffffe0afee007986 */ /* 0x0005e8000c101510 */
[----:B------:R2:W-:Y:S04]  /*de50*/  STG.E.U16 [R238.64+-0x1e], R172 ;  /* 0xffffe2acee007986 */ /* 0x0005e8000c101510 */
[----:B------:R2:W-:Y:S01]  /*de60*/  STG.E.U16 [R230.64+-0x10], R171 ;  /* 0xfffff0abe6007986 */ /* 0x0005e2000c101510 */
[----:B-1----:R-:W-:-:S04]  /*de70*/  IADD3 R164, P1, R230, -0x100, RZ ;  /* 0xffffff00e6a47810 */ /* 0x002fc80007f3e0ff */
[----:B------:R-:W-:Y:S01]  /*de80*/  IADD3.X R3, R231, -0x1, RZ, P1, !PT ;  /* 0xffffffffe7037810 */ /* 0x000fe20000ffe4ff */
[----:B------:R1:W-:Y:S04]  /*de90*/  STG.E.U16 [R230.64+-0xe], R170 ;  /* 0xfffff2aae6007986 */ /* 0x0003e8000c101510 */
[----:B------:R1:W-:Y:S04]  /*dea0*/  STG.E.U16 [R238.64+-0x10], R169 ;  /* 0xfffff0a9ee007986 */ /* 0x0003e8000c101510 */
[----:B------:R1:W-:Y:S04]  /*deb0*/  STG.E.U16 [R238.64+-0xe], R168 ;  /* 0xfffff2a8ee007986 */ /* 0x0003e8000c101510 */
[----:B------:R1:W-:Y:S01]  /*dec0*/  STL [R1+0x28], R3 ;  /* 0x0000280301007387 */ /* 0x0003e20000100800 */
[----:B------:R-:W-:-:S02]  /*ded0*/  FADD.FTZ R235, R235, R222 ;  /* 0x000000deebeb7221 */ /* 0x000fc40000010000 */
[----:B------:R-:W-:Y:S02]  /*dee0*/  FADD.FTZ R237, R237, R232 ;  /* 0x000000e8eded7221 */ /* 0x000fe40000010000 */
[----:B------:R-:W-:Y:S01]  /*def0*/  FADD.FTZ R234, R234, R235 ;  /* 0x000000ebeaea7221 */ /* 0x000fe20000010000 */
[----:B---3--:R-:W-:Y:S01]  /*df00*/  HMMA.16816.F32.BF16 R76, R4, R32, R76 ;  /* 0x00000020044c723c */ /* 0x008fe2000004184c */
[----:B------:R-:W-:Y:S01]  /*df10*/  FADD.FTZ R236, R236, R237 ;  /* 0x000000edecec7221 */ /* 0x000fe20000010000 */
[----:B------:R-:W-:Y:S01]  /*df20*/  @UP0 UIADD3 UR8, UR8, -0x3, URZ ;  /* 0xfffffffd08080890 */ /* 0x000fe2000fffe03f */
[----:B------:R-:W-:Y:S02]  /*df30*/  FADD.FTZ R233, R233, R234 ;  /* 0x000000eae9e97221 */ /* 0x000fe40000010000 */
[----:B------:R-:W-:-:S03]  /*df40*/  IMAD.MOV.U32 R2, RZ, RZ, R165 ;  /* 0x000000ffff027224 */ /* 0x000fc600078e00a5 */
[----:B------:R-:W-:Y:S01]  /*df50*/  HMMA.16816.F32.BF16 R80, R4, R34, R80 ;  /* 0x000000220450723c */ /* 0x000fe20000041850 */
[----:B------:R-:W-:Y:S02]  /*df60*/  @P0 IMAD.MOV.U32 R2, RZ, RZ, R165 ;  /* 0x000000ffff020224 */ /* 0x000fe400078e00a5 */
[----:B------:R-:W-:Y:S02]  /*df70*/  FADD.FTZ R167, R167, R236 ;  /* 0x000000eca7a77221 */ /* 0x000fe40000010000 */
[----:B------:R-:W-:-:S03]  /*df80*/  FADD.FTZ R166, R166, R233 ;  /* 0x000000e9a6a67221 */ /* 0x000fc60000010000 */
        /* <DEDUP_REMOVED lines=11> */
[----:B------:R-:W-:Y:S01]  /*e040*/  HMMA.16816.F32.BF16 R128, R4, R10, R128 ;  /* 0x0000000a0480723c */ /* 0x000fe20000041880 */
[----:B------:R-:W-:Y:S11]  /*e050*/  @P0 BRA `(.L_x_495) ;  /* 0x0000001000000947 */ /* 0x000ff60003800000 */
.L_x_491:
[----:B-1----:R-:W-:-:S12]  /*e060*/  UIADD3 UR8, UR22, -0x1, URZ ;  /* 0xffffffff16087890 */ /* 0x002fd8000fffe03f */
.L_x_495:
[----:B-1----:R-:W-:-:S13]  /*e070*/  ISETP.LE.AND P0, PT, RZ, UR8, PT ;  /* 0x00000008ff007c0c */ /* 0x002fda000bf03270 */
[----:B------:R-:W-:Y:S05]  /*e080*/  @!P0 BRA `(.L_x_496) ;  /* 0x0000619000008947 */ /* 0x000fea0003800000 */
[----:B------:R-:W2:Y:S01]  /*e090*/  LDL.64 R14, [R1+0x10] ;  /* 0x00001000010e7983 */ /* 0x000ea20000100a00 */
[----:B------:R-:W-:Y:S01]  /*e0a0*/  USHF.R.S32.HI UR22, URZ, 0x1f, UR24 ;  /* 0x0000001f3f167899 */ /* 0x000fe20008011418 */
[----:B------:R-:W-:Y:S01]  /*e0b0*/  IMAD.U32 R12, RZ, RZ, UR24 ;  /* 0x00000018ff0c7e24 */ /* 0x000fe2000f8e00ff */
[----:B------:R-:W-:Y:S01]  /*e0c0*/  ULDC.64 UR4, c[0x0][0x1b0] ;  /* 0x00006c0000047ab9 */ /* 0x000fe20000000a00 */
[----:B------:R-:W1:Y:S01]  /*e0d0*/  S2R R8, SR_TID.X ;  /* 0x0000000000087919 */ /* 0x000e620000002100 */
[----:B------:R-:W-:Y:S01]  /*e0e0*/  UIMAD UR4, UR22, UR4, URZ ;  /* 0x00000004160472a4 */ /* 0x000fe2000f8e023f */
[----:B------:R-:W-:Y:S02]  /*e0f0*/  IMAD.U32 R10, RZ, RZ, UR24 ;  /* 0x00000018ff0a7e24 */ /* 0x000fe4000f8e00ff */
[----:B-----5:R-:W-:Y:S01]  /*e100*/  IMAD.MOV.U32 R165, RZ, RZ, R0 ;  /* 0x000000ffffa57224 */ /* 0x020fe200078e0000 */
[----:B------:R-:W-:Y:S01]  /*e110*/  UIMAD UR23, UR24, UR5, UR4 ;  /* 0x00000005181772a4 */ /* 0x000fe2000f8e0204 */
[----:B------:R-:W-:-:S02]  /*e120*/  PRMT R0, R247, 0x7054, R247 ;  /* 0x00007054f7007816 */ /* 0x000fc400000000f7 */
[----:B------:R-:W-:Y:S02]  /*e130*/  ULDC.64 UR4, c[0x0][0x1b8] ;  /* 0x00006e0000047ab9 */ /* 0x000fe40000000a00 */
[----:B------:R-:W-:Y:S01]  /*e140*/  UIMAD UR4, UR22, UR4, URZ ;  /* 0x00000004160472a4 */ /* 0x000fe2000f8e023f */
[----:B------:R-:W-:Y:S01]  /*e150*/  IMAD.U32 R6, RZ, RZ, UR23 ;  /* 0x00000017ff067e24 */ /* 0x000fe2000f8e00ff */
[----:B------:R-:W-:Y:S02]  /*e160*/  UIADD3 UR23, UR8, -0x1, URZ ;  /* 0xffffffff08177890 */ /* 0x000fe4000fffe03f */
[----:B------:R-:W-:-:S03]  /*e170*/  UIMAD UR4, UR24, UR5, UR4 ;  /* 0x00000005180472a4 */ /* 0x000fc6000f8e0204 */
[----:B------:R-:W-:Y:S02]  /*e180*/  ULDC UR24, c[0x0][0x228] ;  /* 0x00008a0000187ab9 */ /* 0x000fe40000000800 */
[----:B------:R-:W-:Y:S01]  /*e190*/  USHF.L.U32 UR24, UR24, 0x3, URZ ;  /* 0x0000000318187899 */ /* 0x000fe2000800063f */
[----:B------:R-:W-:-:S03]  /*e1a0*/  IMAD.U32 R3, RZ, RZ, UR4 ;  /* 0x00000004ff037e24 */ /* 0x000fc6000f8e00ff */
[----:B------:R-:W-:Y:S01]  /*e1b0*/  USHF.R.S32.HI UR4, URZ, 0x1f, UR24 ;  /* 0x0000001f3f047899 */ /* 0x000fe20008011418 */
[--C-:B--2---:R-:W-:Y:S01]  /*e1c0*/  SHF.R.S32.HI R5, RZ, 0x1f, R14.reuse ;  /* 0x0000001fff057819 */ /* 0x104fe2000001140e */
[----:B------:R-:W-:Y:S01]  /*e1d0*/  IMAD.MOV.U32 R4, RZ, RZ, R14 ;  /* 0x000000ffff047224 */ /* 0x000fe200078e000e */
[----:B------:R-:W-:-:S03]  /*e1e0*/  ISETP.GE.AND P3, PT, R14, c[0x0][0x220], PT ;  /* 0x000088000e007a0c */ /* 0x000fc60003f66270 */
[----:B------:R-:W-:-:S04]  /*e1f0*/  IMAD.WIDE.U32 R12, R12, c[0x0][0x1b0], R4 ;  /* 0x00006c000c0c7a25 */ /* 0x000fc800078e0004 */
[----:B------:R-:W-:Y:S01]  /*e200*/  IMAD.WIDE.U32 R10, R10, c[0x0][0x1b8], R4 ;  /* 0x00006e000a0a7a25 */ /* 0x000fe200078e0004 */
[----:B------:R-:W-:Y:S01]  /*e210*/  IADD3 R7, P1, R12, UR26, RZ ;  /* 0x0000001a0c077c10 */ /* 0x000fe2000ff3e0ff */
[----:B------:R-:W-:Y:S01]  /*e220*/  UMOV UR26, URZ ;  /* 0x0000003f001a7c82 */ /* 0x000fe20008000000 */
[----:B-1----:R-:W-:Y:S02]  /*e230*/  SHF.R.S32.HI R5, RZ, 0x1f, R8 ;  /* 0x0000001fff057819 */ /* 0x002fe40000011408 */
[----:B------:R-:W-:Y:S01]  /*e240*/  IADD3.X R6, R6, UR25, R13, P1, !PT ;  /* 0x0000001906067c10 */ /* 0x000fe20008ffe40d */
[----:B------:R-:W-:Y:S01]  /*e250*/  USHF.L.U32 UR25, UR24, 0x1, URZ ;  /* 0x0000000118197899 */ /* 0x000fe2000800063f */
[----:B------:R-:W-:Y:S01]  /*e260*/  IADD3 R4, P0, R10, UR30, RZ ;  /* 0x0000001e0a047c10 */ /* 0x000fe2000ff1e0ff */
[----:B------:R-:W-:Y:S01]  /*e270*/  USHF.L.U64.HI UR24, UR24, 0x1, UR4 ;  /* 0x0000000118187899 */ /* 0x000fe20008010204 */
[----:B------:R-:W-:Y:S02]  /*e280*/  LEA R12, P1, R7, c[0x0][0x168], 0x1 ;  /* 0x00005a00070c7a11 */ /* 0x000fe400078208ff */
[----:B------:R-:W-:-:S02]  /*e290*/  LEA.HI R5, R5, R8, RZ, 0x3 ;  /* 0x0000000805057211 */ /* 0x000fc400078f18ff */
[----:B------:R-:W-:Y:S01]  /*e2a0*/  IADD3.X R3, R3, UR28, R11, P0, !PT ;  /* 0x0000001c03037c10 */ /* 0x000fe200087fe40b */
[----:B------:R1:W-:Y:S01]  /*e2b0*/  STL [R1+0x24], R12 ;  /* 0x0000240c01007387 */ /* 0x0003e20000100800 */
[----:B------:R-:W-:Y:S02]  /*e2c0*/  LEA.HI.X R7, R7, c[0x0][0x16c], R6, 0x1, P1 ;  /* 0x00005b0007077a11 */ /* 0x000fe400008f0c06 */
[C---:B------:R-:W-:Y:S02]  /*e2d0*/  LEA R6, P0, R4.reuse, c[0x0][0x170], 0x1 ;  /* 0x00005c0004067a11 */ /* 0x040fe400078008ff */
[----:B------:R-:W-:Y:S01]  /*e2e0*/  SHF.R.S32.HI R8, RZ, 0x3, R5 ;  /* 0x00000003ff087819 */ /* 0x000fe20000011405 */
[----:B------:R-:W-:Y:S01]  /*e2f0*/  STL [R1+0x20], R7 ;  /* 0x0000200701007387 */ /* 0x000fe20000100800 */
[----:B------:R-:W-:Y:S01]  /*e300*/  LEA.HI.X R3, R4, c[0x0][0x174], R3, 0x1, P0 ;  /* 0x00005d0004037a11 */ /* 0x000fe200000f0c03 */
[----:B------:R-:W-:Y:S01]  /*e310*/  IMAD.WIDE.U32 R4, R224, -0x326172a9, RZ ;  /* 0xcd9e8d57e0047825 */ /* 0x000fe200078e00ff */
[----:B------:R-:W-:Y:S01]  /*e320*/  SHF.R.S32.HI R9, RZ, 0x1f, R8 ;  /* 0x0000001fff097819 */ /* 0x000fe20000011408 */
[----:B------:R2:W-:Y:S01]  /*e330*/  STL [R1+0x1c], R6 ;  /* 0x00001c0601007387 */ /* 0x0005e20000100800 */
[----:B------:R-:W-:-:S02]  /*e340*/  IADD3 R10, P1, R8, 0x20, RZ ;  /* 0x00000020080a7810 */ /* 0x000fc40007f3e0ff */
[----:B------:R-:W-:Y:S01]  /*e350*/  LOP3.LUT R225, R5, R225, RZ, 0x3c, !PT ;  /* 0x000000e105e17212 */ /* 0x000fe200078e3cff */
[----:B------:R3:W-:Y:S02]  /*e360*/  STL [R1+0x18], R3 ;  /* 0x0000180301007387 */ /* 0x0007e40000100800 */
[----:B------:R-:W-:Y:S01]  /*e370*/  IMAD.X R11, RZ, RZ, R9, P1 ;  /* 0x000000ffff0b7224 */ /* 0x000fe200008e0609 */
[----:B------:R-:W-:Y:S01]  /*e380*/  ISETP.GE.AND P1, PT, R250, c[0x0][0x220], PT ;  /* 0x00008800fa007a0c */ /* 0x000fe20003f26270 */
[----:B------:R-:W-:Y:S01]  /*e390*/  STL.64 [R1+0x50], R8 ;  /* 0x0000500801007387 */ /* 0x000fe20000100a00 */
[----:B-1----:R-:W-:-:S05]  /*e3a0*/  IADD3 R12, P2, R8, 0x10, RZ ;  /* 0x00000010080c7810 */ /* 0x002fca0007f5e0ff */
[--C-:B------:R-:W-:Y:S01]  /*e3b0*/  IMAD.X R13, RZ, RZ, R9.reuse, P2 ;  /* 0x000000ffff0d7224 */ /* 0x100fe200010e0609 */
[----:B------:R-:W-:Y:S02]  /*e3c0*/  ISETP.GE.AND P2, PT, R251, c[0x0][0x220], PT ;  /* 0x00008800fb007a0c */ /* 0x000fe40003f46270 */
[----:B--2---:R-:W-:Y:S02]  /*e3d0*/  IADD3 R6, P0, R8, 0x30, RZ ;  /* 0x0000003008067810 */ /* 0x004fe40007f1e0ff */
[----:B------:R-:W-:Y:S01]  /*e3e0*/  STL.64 [R1+0x68], R12 ;  /* 0x0000680c01007387 */ /* 0x000fe20000100a00 */
[----:B---3--:R-:W-:Y:S02]  /*e3f0*/  IMAD.MOV.U32 R3, RZ, RZ, R2 ;  /* 0x000000ffff037224 */ /* 0x008fe400078e0002 */
[----:B------:R-:W-:Y:S01]  /*e400*/  IMAD.X R7, RZ, RZ, R9, P0 ;  /* 0x000000ffff077224 */ /* 0x000fe200000e0609 */
[----:B------:R-:W-:-:S04]  /*e410*/  ISETP.GE.AND P0, PT, R249, c[0x0][0x220], PT ;  /* 0x00008800f9007a0c */ /* 0x000fc80003f06270 */
[----:B------:R1:W-:Y:S04]  /*e420*/  STL.64 [R1+0x58], R6 ;  /* 0x0000580601007387 */ /* 0x0003e80000100a00 */
[----:B------:R-:W-:Y:S04]  /*e430*/  STL.64 [R1+0x60], R10 ;  /* 0x0000600a01007387 */ /* 0x000fe80000100a00 */
[----:B------:R2:W-:Y:S01]  /*e440*/  STL.64 [R1+0x38], R4 ;  /* 0x0000380401007387 */ /* 0x0005e20000100a00 */
[----:B-1----:R-:W-:-:S04]  /*e450*/  IMAD.WIDE.U32 R6, R225, -0x2daee0ad, RZ ;  /* 0xd2511f53e1067825 */ /* 0x002fc800078e00ff */
[----:B--2---:R-:W-:-:S05]  /*e460*/  IMAD.WIDE.U32 R4, R215, -0x2daee0ad, RZ ;  /* 0xd2511f53d7047825 */ /* 0x004fca00078e00ff */
[----:B------:R1:W-:Y:S02]  /*e470*/  STL.64 [R1+0x40], R4 ;  /* 0x0000400401007387 */ /* 0x0003e40000100a00 */
[----:B-1----:R-:W-:Y:S02]  /*e480*/  IMAD.MOV.U32 R4, RZ, RZ, R226 ;  /* 0x000000ffff047224 */ /* 0x002fe400078e00e2 */
[----:B------:R-:W-:-:S05]  /*e490*/  IMAD.MOV.U32 R5, RZ, RZ, R229 ;  /* 0x000000ffff057224 */ /* 0x000fca00078e00e5 */
[----:B------:R1:W-:Y:S04]  /*e4a0*/  STL.64 [R1+0x48], R4 ;  /* 0x0000480401007387 */ /* 0x0003e80000100a00 */
[----:B------:R1:W-:Y:S01]  /*e4b0*/  STL.64 [R1+0x30], R6 ;  /* 0x0000300601007387 */ /* 0x0003e20000100a00 */
[----:B------:R-:W-:Y:S05]  /*e4c0*/  BRA `(.L_x_497) ;  /* 0x000006d000007947 */ /* 0x000fea0003800000 */
.L_x_499:
[----:B------:R-:W2:Y:S01]  /*e4d0*/  LDL.64 R172, [R1] ;  /* 0x0000000001ac7983 */ /* 0x000ea20000100a00 */
        /* <DEDUP_REMOVED lines=11> */
[C---:B--2---:R-:W-:Y:S04]  /*e590*/  LEA R169, P4, R168.reuse, R172, 0x6 ;  /* 0x000000aca8a97211 */ /* 0x044fe800078830ff */
[----:B---3--:R-:W-:Y:S02]  /*e5a0*/  LEA.HI.X R2, R168, R171, R2, 0x6, P4 ;  /* 0x000000aba8027211 */ /* 0x008fe400020f3402 */
[C---:B------:R-:W-:Y:S04]  /*e5b0*/  @!P3 LEA R170, P4, R169.reuse, c[0x0][0x168], 0x1 ;  /* 0x00005a00a9aaba11 */ /* 0x040fe800078808ff */
[C---:B------:R-:W-:Y:S02]  /*e5c0*/  @!P3 LEA.HI.X R171, R169.reuse, c[0x0][0x16c], R2, 0x1, P4 ;  /* 0x00005b00a9abba11 */ /* 0x040fe400020f0c02 */
[----:B------:R-:W-:Y:S03]  /*e5d0*/  IADD3 R169, P5, R169, UR6, RZ ;  /* 0x00000006a9a97c10 */ /* 0x000fe6000ffbe0ff */
[----:B------:R-:W-:Y:S01]  /*e5e0*/  @!PT LDS RZ, [RZ] ;  /* 0x00000000fffff984 */ /* 0x000fe20000000800 */
[----:B------:R-:W-:Y:S01]  /*e5f0*/  @!PT LDS RZ, [RZ] ;  /* 0x00000000fffff984 */ /* 0x000fe20000000800 */
[----:B------:R-:W-:Y:S01]  /*e600*/  @!PT LDS RZ, [RZ] ;  /* 0x00000000fffff984 */ /* 0x000fe20000000800 */
[----:B------:R2:W-:Y:S01]  /*e610*/  @!P3 LDGSTS.E.BYPASS.LTC128B.128 [R248+0x8000], [R170.64] ;  /* 0x08000000aaf8bfae */ /* 0x0005e2000b901d50 */
[C---:B------:R-:W-:Y:S02]  /*e620*/  @!P3 LEA R172, P4, R169.reuse, c[0x0][0x168], 0x1 ;  /* 0x00005a00a9acba11 */ /* 0x040fe400078808ff */
[----:B------:R-:W-:Y:S01]  /*e630*/  IADD3.X R2, R2, UR7, RZ, P5, !PT ;  /* 0x0000000702027c10 */ /* 0x000fe2000affe4ff */
[----:B------:R1:W-:Y:S03]  /*e640*/  @P2 STS.128 [R248+0xa000], RZ ;  /* 0x00a000fff8002388 */ /* 0x0003e60000000c00 */
[C---:B------:R-:W-:Y:S01]  /*e650*/  @!P3 LEA.HI.X R173, R169.reuse, c[0x0][0x16c], R2, 0x1, P4 ;  /* 0x00005b00a9adba11 */ /* 0x040fe200020f0c02 */
[----:B------:R-:W-:Y:S01]  /*e660*/  @!PT LDS RZ, [RZ] ;  /* 0x00000000fffff984 */ /* 0x000fe20000000800 */
[----:B------:R-:W-:Y:S01]  /*e670*/  @!PT LDS RZ, [RZ] ;  /* 0x00000000fffff984 */ /* 0x000fe20000000800 */
[----:B------:R-:W-:Y:S01]  /*e680*/  @!PT LDS RZ, [RZ] ;  /* 0x00000000fffff984 */ /* 0x000fe20000000800 */
[----:B------:R1:W-:Y:S01]  /*e690*/  @!P2 LDGSTS.E.BYPASS.LTC128B.128 [R248+0xa000], [R176.64+0x80] ;  /* 0x0a000080b0f8afae */ /* 0x0003e2000b901d50 */
[----:B------:R-:W-:Y:S03]  /*e6a0*/  IADD3 R169, P4, R169, UR6, RZ ;  /* 0x00000006a9a97c10 */ /* 0x000fe6000ff9e0ff */
[----:B------:R1:W-:Y:S01]  /*e6b0*/  @P1 STS.128 [R248+0xc000], RZ ;  /* 0x00c000fff8001388 */ /* 0x0003e20000000c00 */
[----:B------:R-:W-:Y:S02]  /*e6c0*/  IADD3.X R2, R2, UR7, RZ, P4, !PT ;  /* 0x0000000702027c10 */ /* 0x000fe4000a7fe4ff */
[C---:B------:R-:W-:Y:S01]  /*e6d0*/  IADD3 R0, P5, R169.reuse, UR6, RZ ;  /* 0x00000006a9007c10 */ /* 0x040fe2000ffbe0ff */
[----:B------:R-:W-:Y:S01]  /*e6e0*/  @!PT LDS RZ, [RZ] ;  /* 0x00000000fffff984 */ /* 0x000fe20000000800 */
[----:B------:R-:W-:Y:S01]  /*e6f0*/  @!PT LDS RZ, [RZ] ;  /* 0x00000000fffff984 */ /* 0x000fe20000000800 */
[----:B------:R-:W-:Y:S01]  /*e700*/  @!PT LDS RZ, [RZ] ;  /* 0x00000000fffff984 */ /* 0x000fe20000000800 */
[----:B------:R1:W-:Y:S03]  /*e710*/  @!P1 LDGSTS.E.BYPASS.LTC128B.128 [R248+0xc000], [R176.64+0x100] ;  /* 0x0c000100b0f89fae */ /* 0x0003e6000b901d50 */
[----:B------:R-:W-:Y:S01]  /*e720*/  @!P3 LEA R168, P4, R0, c[0x0][0x168], 0x1 ;  /* 0x00005a0000a8ba11 */ /* 0x000fe200078808ff */
[----:B------:R1:W-:Y:S04]  /*e730*/  @P0 STS.128 [R248+0xe000], RZ ;  /* 0x00e000fff8000388 */ /* 0x0003e80000000c00 */
[----:B------:R-:W-:Y:S01]  /*e740*/  @!PT LDS RZ, [RZ] ;  /* 0x00000000fffff984 */ /* 0x000fe20000000800 */
[----:B------:R-:W-:Y:S01]  /*e750*/  @!PT LDS RZ, [RZ] ;  /* 0x00000000fffff984 */ /* 0x000fe20000000800 */
[----:B------:R-:W-:Y:S01]  /*e760*/  @!PT LDS RZ, [RZ] ;  /* 0x00000000fffff984 */ /* 0x000fe20000000800 */
[----:B------:R1:W-:Y:S01]  /*e770*/  @!P0 LDGSTS.E.BYPASS.LTC128B.128 [R248+0xe000], [R176.64+0x180] ;  /* 0x0e000180b0f88fae */ /* 0x0003e2000b901d50 */
[C---:B--2---:R-:W-:Y:S03]  /*e780*/  @!P3 LEA R170, P6, R169.reuse, c[0x0][0x168], 0x1 ;  /* 0x00005a00a9aaba11 */ /* 0x044fe600078c08ff */
[----:B------:R1:W-:Y:S01]  /*e790*/  @P3 STS.128 [R248+0x8800], RZ ;  /* 0x008800fff8003388 */ /* 0x0003e20000000c00 */
[----:B------:R-:W-:Y:S03]  /*e7a0*/  @!P3 LEA.HI.X R171, R169, c[0x0][0x16c], R2, 0x1, P6 ;  /* 0x00005b00a9abba11 */ /* 0x000fe600030f0c02 */
[----:B------:R-:W-:Y:S01]  /*e7b0*/  @!PT LDS RZ, [RZ] ;  /* 0x00000000fffff984 */ /* 0x000fe20000000800 */
[----:B------:R-:W-:Y:S01]  /*e7c0*/  @!PT LDS RZ, [RZ] ;  /* 0x00000000fffff984 */ /* 0x000fe20000000800 */
[----:B------:R-:W-:Y:S01]  /*e7d0*/  @!PT LDS RZ, [RZ] ;  /* 0x00000000fffff984 */ /* 0x000fe20000000800 */
[----:B------:R1:W-:Y:S01]  /*e7e0*/  @!P3 LDGSTS.E.BYPASS.LTC128B.128 [R248+0x8800], [R172.64] ;  /* 0x08800000acf8bfae */ /* 0x0003e2000b901d50 */
[----:B------:R-:W-:Y:S03]  /*e7f0*/  IADD3.X R169, R2, UR7, RZ, P5, !PT ;  /* 0x0000000702a97c10 */ /* 0x000fe6000affe4ff */
        /* <DEDUP_REMOVED lines=58> */
.L_x_497:
[----:B-1----:R-:W2:Y:S01]  /*eba0*/  LDL.64 R6, [R1+0x48] ;  /* 0x0000480001067983 */ /* 0x002ea20000100a00 */
[----:B------:R-:W-:Y:S01]  /*ebb0*/  UIADD3 UR22, -UR26, UR8, URZ ;  /* 0x000000081a167290 */ /* 0x000fe2000fffe13f */
[----:B------:R-:W-:Y:S04]  /*ebc0*/  DEPBAR.LE SB0, 0x0 ;  /* 0x000080000000791a */ /* 0x000fe80000000000 */
[----:B------:R-:W3:Y:S01]  /*ebd0*/  LDL.64 R4, [R1+0x50] ;  /* 0x0000500001047983 */ /* 0x000ee20000100a00 */
[----:B------:R-:W-:Y:S01]  /*ebe0*/  USHF.R.S32.HI UR5, URZ, 0x1f, UR22 ;  /* 0x0000001f3f057899 */ /* 0x000fe20008011416 */
[----:B------:R-:W-:Y:S01]  /*ebf0*/  IMAD.U32 R0, RZ, RZ, UR22 ;  /* 0x00000016ff007e24 */ /* 0x000fe2000f8e00ff */
[----:B------:R-:W-:Y:S01]  /*ec00*/  UIMAD UR4, UR11, UR22, URZ ;  /* 0x000000160b0472a4 */ /* 0x000fe2000f8e023f */
[----:B------:R-:W4:Y:S01]  /*ec10*/  LDL R9, [R1+0x1c] ;  /* 0x00001c0001097983 */ /* 0x000f220000100800 */
[----:B------:R-:W-:Y:S01]  /*ec20*/  IMAD.U32 R2, RZ, RZ, UR22 ;  /* 0x00000016ff027e24 */ /* 0x000fe2000f8e00ff */
[----:B------:R-:W-:Y:S02]  /*ec30*/  UIADD3 UR27, UR23, -UR26, URZ ;  /* 0x8000001a171b7290 */ /* 0x000fe4000fffe03f */
[----:B------:R-:W5:Y:S01]  /*ec40*/  LDL R8, [R1+0x18] ;  /* 0x0000180001087983 */ /* 0x000f620000100800 */
[----:B------:R-:W-:Y:S02]  /*ec50*/  UIMAD UR4, UR5, UR20, UR4 ;  /* 0x00000014050472a4 */ /* 0x000fe4000f8e0204 */
[----:B------:R-:W-:Y:S01]  /*ec60*/  UISETP.GE.AND UP0, UPT, UR22, 0x1, UPT ;  /* 0x000000011600788c */ /* 0x000fe2000bf06270 */
[----:B------:R-:W4:Y:S04]  /*ec70*/  LDL.64 R24, [R1+0x68] ;  /* 0x0000680001187983 */ /* 0x000f280000100a00 */
[----:B------:R-:W4:Y:S04]  /*ec80*/  LDL.64 R16, [R1+0x58] ;  /* 0x0000580001107983 */ /* 0x000f280000100a00 */
[----:B------:R-:W5:Y:S04]  /*ec90*/  LDL.64 R20, [R1+0x60] ;  /* 0x0000600001147983 */ /* 0x000f680000100a00 */
[----:B------:R-:W-:Y:S06]  /*eca0*/  BAR.SYNC.DEFER_BLOCKING 0x0 ;  /* 0x0000000000007b1d */ /* 0x000fec0000010000 */
[----:B------:R-:W-:Y:S01]  /*ecb0*/  @P3 STS.128 [R248+0x10000], RZ ;  /* 0x010000fff8003388 */ /* 0x000fe20000000c00 */
[----:B--2---:R-:W-:Y:S05]  /*ecc0*/  IMAD.WIDE.U32 R34, R0, UR20, R6 ;  /* 0x0000001400227c25 */ /* 0x004fea000f8e0006 */
[----:B------:R-:W-:Y:S02]  /*ecd0*/  IADD3 R29, P5, R34, UR21, RZ ;  /* 0x00000015221d7c10 */ /* 0x000fe4000ffbe0ff */
[----:B---3--:R-:W-:Y:S02]  /*ece0*/  LEA R30, P4, R2, R4, 0x6 ;  /* 0x00000004021e7211 */ /* 0x008fe400078830ff */
[----:B------:R-:W-:Y:S02]  /*ecf0*/  IADD3 R2, R35, UR4, RZ ;  /* 0x0000000423027c10 */ /* 0x000fe4000fffe0ff */
[----:B------:R-:W-:Y:S01]  /*ed00*/  LEA.HI.X.SX32 R31, R0, R5, 0x6, P4 ;  /* 0x00000005001f7211 */ /* 0x000fe200020f36ff */
[----:B------:R-:W-:Y:S01]  /*ed10*/  IMAD.WIDE.U32 R6, R30, c[0x0][0x1a0], RZ ;  /* 0x000068001e067a25 */ /* 0x000fe200078e00ff */
[----:B------:R-:W-:Y:S02]  /*ed20*/  @!P3 LEA R32, P6, R34, c[0x0][0x170], 0x1 ;  /* 0x00005c002220ba11 */ /* 0x000fe400078c08ff */
[C---:B------:R-:W-:Y:S02]  /*ed30*/  @!P3 LEA R182, P4, R29.reuse, c[0x0][0x170], 0x1 ;  /* 0x00005c001db6ba11 */ /* 0x040fe400078808ff */
[----:B------:R-:W-:Y:S02]  /*ed40*/  IADD3.X R0, R2, UR9, RZ, P5, !PT ;  /* 0x0000000902007c10 */ /* 0x000fe4000affe4ff */
[----:B------:R-:W-:Y:S02]  /*ed50*/  @!P3 LEA.HI.X R33, R34, c[0x0][0x174], R2, 0x1, P6 ;  /* 0x00005d002221ba11 */ /* 0x000fe400030f0c02 */
[C---:B------:R-:W-:Y:S02]  /*ed60*/  @!P3 LEA.HI.X R183, R29.reuse, c[0x0][0x174], R0, 0x1, P4 ;  /* 0x00005d001db7ba11 */ /* 0x040fe400020f0c00 */
[----:B------:R-:W-:Y:S01]  /*ed70*/  IADD3 R2, P5, R29, UR21, RZ ;  /* 0x000000151d027c10 */ /* 0x000fe2000ffbe0ff */
[----:B------:R-:W-:Y:S01]  /*ed80*/  IMAD R29, R31, c[0x0][0x1a0], RZ ;  /* 0x000068001f1d7a24 */ /* 0x000fe200078e02ff */
[----:B----4-:R-:W-:Y:S01]  /*ed90*/  LEA R34, P6, R6, R9, 0x1 ;  /* 0x0000000906227211 */ /* 0x010fe200078c08ff */
        /* <DEDUP_REMOVED lines=12> */
[----:B-----5:R-:W-:Y:S02]  /*ee60*/  LEA.HI.X R35, R6, R8, R29, 0x1, P6 ;  /* 0x0000000806237211 */ /* 0x020fe400030f0c1d */
        /* <DEDUP_REMOVED lines=8> */
[----:B------:R-:W-:Y:S01]  /*eef0*/  MOV R29, UR22 ;  /* 0x00000016001d7c02 */ /* 0x000fe20008000f00 */
[----:B------:R-:W-:Y:S01]  /*ef00*/  IMAD.U32 R0, RZ, RZ, UR22 ;  /* 0x00000016ff007e24 */ /* 0x000fe2000f8e00ff */
[----:B------:R-:W-:Y:S01]  /*ef10*/  @P1 STS.128 [R248+0x14000], RZ ;  /* 0x014000fff8001388 */ /* 0x000fe20000000c00 */
[----:B------:R-:W-:Y:S01]  /*ef20*/  LEA R10, P6, R31, R24, 0x6 ;  /* 0x000000181f0a7211 */ /* 0x000fe200078c30ff */
[----:B------:R-:W-:Y:S01]  /*ef30*/  IMAD.U32 R2, RZ, RZ, UR22 ;  /* 0x00000016ff027e24 */ /* 0x000fe2000f8e00ff */
[C---:B------:R-:W-:Y:S01]  /*ef40*/  LEA R6, P5, R29.reuse, R20, 0x6 ;  /* 0x000000141d067211 */ /* 0x040fe200078a30ff */
        /* <DEDUP_REMOVED lines=8> */
[----:B------:R-:W-:Y:S01]  /*efd0*/  LEA.HI.X.SX32 R7, R2, R21, 0x6, P5 ;  /* 0x0000001502077211 */ /* 0x000fe200028f36ff */
[----:B-1----:R-:W-:Y:S01]  /*efe0*/  IMAD.MOV.U32 R32, RZ, RZ, R4 ;  /* 0x000000ffff207224 */ /* 0x002fe200078e0004 */
[----:B------:R-:W-:Y:S01]  /*eff0*/  LEA.HI.X.SX32 R19, R29, R17, 0x6, P4 ;  /* 0x000000111d137211 */ /* 0x000fe200020f36ff */
[----:B------:R-:W-:Y:S01]  /*f000*/  IMAD R29, R11, c[0x0][0x1a0], RZ ;  /* 0x000068000b1d7a24 */ /* 0x000fe200078e02ff */
[----:B------:R-:W-:Y:S01]  /*f010*/  @!PT LDS RZ, [RZ] ;  /* 0x00000000fffff984 */ /* 0x000fe20000000800 */
[----:B------:R-:W-:Y:S01]  /*f020*/  @!PT LDS RZ, [RZ] ;  /* 0x00000000fffff984 */ /* 0x000fe20000000800 */
[----:B------:R-:W-:Y:S01]  /*f030*/  @!PT LDS RZ, [RZ] ;  /* 0x00000000fffff984 */ /* 0x000fe20000000800 */
[----:B------:R2:W-:Y:S01]  /*f040*/  @!P0 LDGSTS.E.BYPASS.LTC128B.128 [R248+0x16000], [R34.64+0x180] ;  /* 0x1600018022f88fae */ /* 0x0005e2000b901d50 */
[----:B------:R-:W-:Y:S01]  /*f050*/  LEA R14, P6, R30, R9, 0x1 ;  /* 0x000000091e0e7211 */ /* 0x000fe200078c08ff */
[----:B------:R-:W-:Y:S01]  /*f060*/  IMAD R2, R7, c[0x0][0x1a0], RZ ;  /* 0x0000680007027a24 */ /* 0x000fe200078e02ff */
[----:B------:R-:W-:Y:S01]  /*f070*/  MOV R33, R5 ;  /* 0x0000000500217202 */ /* 0x000fe20000000f00 */
[----:B------:R-:W-:Y:S01]  /*f080*/  IMAD R29, R10, c[0x0][0x1a4], R29 ;  /* 0x000069000a1d7a24 */ /* 0x000fe200078e021d */
[----:B------:R-:W-:Y:S01]  /*f090*/  @P3 STS.128 [R248+0x10800], RZ ;  /* 0x010800fff8003388 */ /* 0x000fe20000000c00 */
[C---:B------:R-:W-:Y:S02]  /*f0a0*/  IMAD R2, R6.reuse, c[0x0][0x1a4], R2 ;  /* 0x0000690006027a24 */ /* 0x040fe400078e0202 */
[----:B------:R-:W-:Y:S01]  /*f0b0*/  IMAD.WIDE.U32 R6, R6, c[0x0][0x1a0], RZ ;  /* 0x0000680006067a25 */ /* 0x000fe200078e00ff */
[----:B------:R-:W-:Y:S01]  /*f0c0*/  IADD3 R29, R31, R29, RZ ;  /* 0x0000001d1f1d7210 */ /* 0x000fe20007ffe0ff */
[----:B------:R-:W-:Y:S01]  /*f0d0*/  @!PT LDS RZ, [RZ] ;  /* 0x00000000fffff984 */ /* 0x000fe20000000800 */
[----:B------:R-:W-:Y:S01]  /*f0e0*/  @!PT LDS RZ, [RZ] ;  /* 0x00000000fffff984 */ /* 0x000fe20000000800 */
[----:B------:R-:W-:Y:S01]  /*f0f0*/  @!PT LDS RZ, [RZ] ;  /* 0x00000000fffff984 */ /* 0x000fe20000000800 */
[----:B------:R1:W-:Y:S02]  /*f100*/  @!P3 LDGSTS.E.BYPASS.LTC128B.128 [R248+0x10800], [R182.64] ;  /* 0x10800000b6f8bfae */ /* 0x0003e4000b901d50 */
[----:B------:R-:W-:Y:S01]  /*f110*/  IMAD.IADD R2, R7, 0x1, R2 ;  /* 0x0000000107027824 */ /* 0x000fe200078e0202 */
[-C--:B------:R-:W-:Y:S01]  /*f120*/  LEA.HI.X R15, R30, R8.reuse, R29, 0x1, P6 ;  /* 0x000000081e0f7211 */ /* 0x080fe200030f0c1d */
[----:B------:R-:W-:Y:S01]  /*f130*/  @P2 STS.128 [R248+0x12800], RZ ;  /* 0x012800fff8002388 */ /* 0x000fe20000000c00 */
[CC--:B------:R-:W-:Y:S01]  /*f140*/  LEA R10, P5, R6.reuse, R9.reuse, 0x1 ;  /* 0x00000009060a7211 */ /* 0x0c0fe200078a08ff */
[----:B------:R-:W-:Y:S02]  /*f150*/  IMAD R0, R19, c[0x0][0x1a0], RZ ;  /* 0x0000680013007a24 */ /* 0x000fe400078e02ff */
[----:B------:R-:W-:Y:S01]  /*f160*/  @!PT LDS RZ, [RZ] ;  /* 0x00000000fffff984 */ /* 0x000fe20000000800 */
[----:B------:R-:W-:Y:S01]  /*f170*/  @!PT LDS RZ, [RZ] ;  /* 0x00000000fffff984 */ /* 0x000fe20000000800 */
[----:B------:R-:W-:Y:S01]  /*f180*/  @!PT LDS RZ, [RZ] ;  /* 0x00000000fffff984 */ /* 0x000fe20000000800 */
[----:B------:R3:W-:Y:S01]  /*f190*/  @!P2 LDGSTS.E.BYPASS.LTC128B.128 [R248+0x12800], [R14.64+0x80] ;  /* 0x128000800ef8afae */ /* 0x0007e2000b901d50 */
[-C--:B------:R-:W-:Y:S01]  /*f1a0*/  LEA.HI.X R11, R6, R8.reuse, R2, 0x1, P5 ;  /* 0x00000008060b7211 */ /* 0x080fe200028f0c02 */
[C---:B------:R-:W-:Y:S02]  /*f1b0*/  IMAD R0, R18.reuse, c[0x0][0x1a4], R0 ;  /* 0x0000690012007a24 */ /* 0x040fe400078e0200 */
[----:B------:R-:W-:Y:S01]  /*f1c0*/  @P1 STS.128 [R248+0x14800], RZ ;  /* 0x014800fff8001388 */ /* 0x000fe20000000c00 */
[----:B------:R-:W-:Y:S03]  /*f1d0*/  IMAD.WIDE.U32 R18, R18, c[0x0][0x1a0], RZ ;  /* 0x0000680012127a25 */ /* 0x000fe600078e00ff */
[----:B------:R-:W-:Y:S01]  /*f1e0*/  @!PT LDS RZ, [RZ] ;  /* 0x00000000fffff984 */ /* 0x000fe20000000800 */
[----:B------:R-:W-:Y:S01]  /*f1f0*/  @!PT LDS RZ, [RZ] ;  /* 0x00000000fffff984 */ /* 0x000fe20000000800 */
[----:B------:R-:W-:Y:S01]  /*f200*/  @!PT LDS RZ, [RZ] ;  /* 0x00000000fffff984 */ /* 0x000fe20000000800 */
[----:B------:R3:W-:Y:S01]  /*f210*/  @!P1 LDGSTS.E.BYPASS.LTC128B.128 [R248+0x14800], [R14.64+0x100] ;  /* 0x148001000ef89fae */ /* 0x0007e2000b901d50 */
[----:B------:R-:W-:Y:S01]  /*f220*/  IMAD.IADD R0, R19, 0x1, R0 ;  /* 0x0000000113007824 */ /* 0x000fe200078e0200 */
[C---:B------:R-:W-:Y:S01]  /*f230*/  LEA R28, P4, R18.reuse, R9, 0x1 ;  /* 0x00000009121c7211 */ /* 0x040fe200078808ff */
[----:B------:R-:W-:Y:S01]  /*f240*/  IMAD.U32 R2, RZ, RZ, UR27 ;  /* 0x0000001bff027e24 */ /* 0x000fe2000f8e00ff */
        /* <DEDUP_REMOVED lines=49> */
[----:B----4-:R-:W3:Y:S04]  /*f560*/  LDSM.16.M88.4 R176, [R213+0x8800] ;  /* 0x00880000d5b0783b */ /* 0x010ee80000000200 */
[----:B-1----:R-:W1:Y:S04]  /*f570*/  LDSM.16.M88.4 R180, [R213+0x9000] ;  /* 0x00900000d5b4783b */ /* 0x002e680000000200 */
[----:B------:R-:W0:Y:S04]  /*f580*/  LDGDEPBAR ;  /* 0x00000000000079af */ /* 0x000e280000000000 */
[----:B------:R-:W4:Y:S01]  /*f590*/  LDSM.16.M88.4 R184, [R213+0x9800] ;  /* 0x00980000d5b8783b */ /* 0x000f220000000200 */
[C---:B--2---:R-:W-:Y:S08]  /*f5a0*/  HMMA.16816.F32.BF16 R4, R168.reuse, R172, RZ ;  /* 0x000000aca804723c */ /* 0x044ff000000418ff */
[C---:B-----5:R-:W-:Y:S01]  /*f5b0*/  HMMA.16816.F32.BF16 R8, R168.reuse, R174, RZ ;  /* 0x000000aea808723c */ /* 0x060fe200000418ff */
[----:B------:R-:W-:Y:S07]  /*f5c0*/  LDSM.16.M88.4 R172, [R212] ;  /* 0x00000000d4ac783b */ /* 0x000fee0000000200 */
[C---:B---3--:R-:W-:Y:S07]  /*f5d0*/  HMMA.16816.F32.BF16 R12, R168.reuse, R176, RZ ;  /* 0x000000b0a80c723c */ /* 0x048fee00000418ff */
[----:B------:R-:W-:Y:S02]  /*f5e0*/  IMAD.MOV.U32 R176, RZ, RZ, R16 ;  /* 0x000000ffffb07224 */ /* 0x000fe400078e0010 */
[----:B------:R-:W-:Y:S02]  /*f5f0*/  IMAD.MOV.U32 R177, RZ, RZ, R17 ;  /* 0x000000ffffb17224 */ /* 0x000fe400078e0011 */
[C---:B------:R-:W-:Y:S07]  /*f600*/  HMMA.16816.F32.BF16 R16, R168.reuse, R178, RZ ;  /* 0x000000b2a810723c */ /* 0x040fee00000418ff */
[----:B------:R-:W-:Y:S01]  /*f610*/  MOV R179, R21 ;  /* 0x0000001500b37202 */ /* 0x000fe20000000f00 */
[----:B------:R-:W-:Y:S02]  /*f620*/  IMAD.MOV.U32 R178, RZ, RZ, R20 ;  /* 0x000000ffffb27224 */ /* 0x000fe400078e0014 */
[C---:B-1----:R-:W-:Y:S07]  /*f630*/  HMMA.16816.F32.BF16 R20, R168.reuse, R180, RZ ;  /* 0x000000b4a814723c */ /* 0x042fee00000418ff */
[----:B------:R-:W-:Y:S02]  /*f640*/  IMAD.MOV.U32 R180, RZ, RZ, R24 ;  /* 0x000000ffffb47224 */ /* 0x000fe400078e0018 */
[----:B------:R-:W-:Y:S02]  /*f650*/  IMAD.MOV.U32 R181, RZ, RZ, R25 ;  /* 0x000000ffffb57224 */ /* 0x000fe400078e0019 */
[C---:B------:R-:W-:Y:S08]  /*f660*/  HMMA.16816.F32.BF16 R24, R168.reuse, R182, RZ ;  /* 0x000000b6a818723c */ /* 0x040ff000000418ff */
[C---:B----4-:R-:W-:Y:S07]  /*f670*/  HMMA.16816.F32.BF16 R28, R168.reuse, R184, RZ ;  /* 0x000000b8a81c723c */ /* 0x050fee00000418ff */
[----:B------:R-:W-:Y:S01]  /*f680*/  IMAD.MOV.U32 R184, RZ, RZ, R32 ;  /* 0x000000ffffb87224 */ /* 0x000fe200078e0020 */
[----:B------:R-:W-:Y:S02]  /*f690*/  MOV R185, R33 ;  /* 0x0000002100b97202 */ /* 0x000fe40000000f00 */
[----:B------:R-:W-:Y:S01]  /*f6a0*/  HMMA.16816.F32.BF16 R32, R168, R186, RZ ;  /* 0x000000baa820723c */ /* 0x000fe200000418ff */
[----:B------:R-:W1:Y:S01]  /*f6b0*/  LDSM.16.M88.4 R168, [R211] ;  /* 0x00000000d3a8783b */ /* 0x000e620000000200 */
[----:B------:R-:W-:Y:S04]  /*f6c0*/  LEA R182, P4, R0, R184, 0x6 ;  /* 0x000000b800b67211 */ /* 0x000fe800078830ff */
[----:B------:R-:W-:Y:S01]  /*f6d0*/  LEA.HI.X.SX32 R183, R2, R185, 0x6, P4 ;  /* 0x000000b902b77211 */ /* 0x000fe200020f36ff */
[----:B------:R-:W-:Y:S01]  /*f6e0*/  IMAD.WIDE.U32 R184, R182, c[0x0][0x198], RZ ;  /* 0x00006600b6b87a25 */ /* 0x000fe200078e00ff */
[C---:B-1----:R-:W-:Y:S08]  /*f6f0*/  HMMA.16816.F32.BF16 R4, R172.reuse, R168, R4 ;  /* 0x000000a8ac04723c */ /* 0x042ff00000041804 */
[C---:B------:R-:W-:Y:S01]  /*f700*/  HMMA.16816.F32.BF16 R8, R172.reuse, R170, R8 ;  /* 0x000000aaac08723c */ /* 0x040fe20000041808 */
[----:B------:R-:W1:Y:S07]  /*f710*/  LDSM.16.M88.4 R168, [R203] ;  /* 0x00000000cba8783b */ /* 0x000e6e0000000200 */
[C---:B-1----:R-:W-:Y:S08]  /*f720*/  HMMA.16816.F32.BF16 R12, R172.reuse, R168, R12 ;  /* 0x000000a8ac0c723c */ /* 0x042ff0000004180c */
[C---:B------:R-:W-:Y:S01]  /*f730*/  HMMA.16816.F32.BF16 R16, R172.reuse, R170, R16 ;  /* 0x000000aaac10723c */ /* 0x040fe20000041810 */
[----:B------:R-:W1:Y:S07]  /*f740*/  LDSM.16.M88.4 R168, [R202] ;  /* 0x00000000caa8783b */ /* 0x000e6e0000000200 */
[C---:B-1----:R-:W-:Y:S08]  /*f750*/  HMMA.16816.F32.BF16 R20, R172.reuse, R168, R20 ;  /* 0x000000a8ac14723c */ /* 0x042ff00000041814 */
[C---:B------:R-:W-:Y:S01]  /*f760*/  HMMA.16816.F32.BF16 R24, R172.reuse, R170, R24 ;  /* 0x000000aaac18723c */ /* 0x040fe20000041818 */
[----:B------:R-:W1:Y:S07]  /*f770*/  LDSM.16.M88.4 R168, [R201] ;  /* 0x00000000c9a8783b */ /* 0x000e6e0000000200 */
[C---:B-1----:R-:W-:Y:S08]  /*f780*/  HMMA.16816.F32.BF16 R28, R172.reuse, R168, R28 ;  /* 0x000000a8ac1c723c */ /* 0x042ff0000004181c */
[----:B------:R-:W-:Y:S01]  /*f790*/  HMMA.16816.F32.BF16 R32, R172, R170, R32 ;  /* 0x000000aaac20723c */ /* 0x000fe20000041820 */
[----:B------:R-:W-:Y:S04]  /*f7a0*/  LDSM.16.M88.4 R168, [R210] ;  /* 0x00000000d2a8783b */ /* 0x000fe80000000200 */
[----:B------:R-:W1:Y:S03]  /*f7b0*/  LDSM.16.M88.4 R172, [R207+0x8000] ;  /* 0x00800000cfac783b */ /* 0x000e660000000200 */
[C---:B-1----:R-:W-:Y:S08]  /*f7c0*/  HMMA.16816.F32.BF16 R4, R168.reuse, R172, R4 ;  /* 0x000000aca804723c */ /* 0x042ff00000041804 */
[C---:B------:R-:W-:Y:S01]  /*f7d0*/  HMMA.16816.F32.BF16 R8, R168.reuse, R174, R8 ;  /* 0x000000aea808723c */ /* 0x040fe20000041808 */
[----:B------:R-:W1:Y:S07]  /*f7e0*/  LDSM.16.M88.4 R172, [R207+0x8800] ;  /* 0x00880000cfac783b */ /* 0x000e6e0000000200 */
[C---:B-1----:R-:W-:Y:S08]  /*f7f0*/  HMMA.16816.F32.BF16 R12, R168.reuse, R172, R12 ;  /* 0x000000aca80c723c */ /* 0x042ff0000004180c */
[C---:B------:R-:W-:Y:S01]  /*f800*/  HMMA.16816.F32.BF16 R16, R168.reuse, R174, R16 ;  /* 0x000000aea810723c */ /* 0x040fe20000041810 */
[----:B------:R-:W1:Y:S07]  /*f810*/  LDSM.16.M88.4 R172, [R207+0x9000] ;  /* 0x00900000cfac783b */ /* 0x000e6e0000000200 */
[C---:B-1----:R-:W-:Y:S08]  /*f820*/  HMMA.16816.F32.BF16 R20, R168.reuse, R172, R20 ;  /* 0x000000aca814723c */ /* 0x042ff00000041814 */
[C---:B------:R-:W-:Y:S01]  /*f830*/  HMMA.16816.F32.BF16 R24, R168.reuse, R174, R24 ;  /* 0x000000aea818723c */ /* 0x040fe20000041818 */
[----:B------:R-:W1:Y:S07]  /*f840*/  LDSM.16.M88.4 R172, [R207+0x9800] ;  /* 0x00980000cfac783b */ /* 0x000e6e0000000200 */
[C---:B-1----:R-:W-:Y:S08]  /*f850*/  HMMA.16816.F32.BF16 R28, R168.reuse, R172, R28 ;  /* 0x000000aca81c723c */ /* 0x042ff0000004181c */
[----:B------:R-:W-:Y:S01]  /*f860*/  HMMA.16816.F32.BF16 R32, R168, R174, R32 ;  /* 0x000000aea820723c */ /* 0x000fe20000041820 */
[----:B------:R-:W-:Y:S04]  /*f870*/  LDSM.16.M88.4 R168, [R209] ;  /* 0x00000000d1a8783b */ /* 0x000fe80000000200 */
[----:B------:R-:W1:Y:S03]  /*f880*/  LDSM.16.M88.4 R172, [R200] ;  /* 0x00000000c8ac783b */ /* 0x000e660000000200 */
        /* <DEDUP_REMOVED lines=11> */
[----:B------:R-:W-:Y:S04]  /*f940*/  LDSM.16.M88.4 R168, [R214+0x2000] ;  /* 0x00200000d6a8783b */ /* 0x000fe80000000200 */
        /* <DEDUP_REMOVED lines=13> */
[----:B------:R-:W1:Y:S03]  /*fa20*/  LDSM.16.M88.4 R172, [R199] ;  /* 0x00000000c7ac783b */ /* 0x000e660000000200 */
        /* <DEDUP_REMOVED lines=138> */
[----:B------:R-:W1:Y:S01]  /*102d0*/  LDSM.16.M88.4 R172, [R200+0x7800] ;  /* 0x00780000c8ac783b */ /* 0x000e620000000200 */
[----:B------:R-:W-:Y:S04]  /*102e0*/  DEPBAR.LE SB0, 0x0 ;  /* 0x000080000000791a */ /* 0x000fe80000000000 */
[----:B------:R-:W-:Y:S02]  /*102f0*/  BAR.SYNC.DEFER_BLOCKING 0x0 ;  /* 0x0000000000007b1d */ /* 0x000fe40000010000 */
[C---:B-1----:R-:W-:Y:S04]  /*10300*/  HMMA.16816.F32.BF16 R28, R168.reuse, R172, R28 ;  /* 0x000000aca81c723c */ /* 0x042fe8000004181c */
[----:B------:R-:W2:Y:S04]  /*10310*/  LDL R173, [R1+0x24] ;  /* 0x0000240001ad7983 */ /* 0x000ea80000100800 */
[----:B------:R-:W3:Y:S01]  /*10320*/  LDL R172, [R1+0x20] ;  /* 0x0000200001ac7983 */ /* 0x000ee20000100800 */
[----:B------:R-:W-:Y:S07]  /*10330*/  HMMA.16816.F32.BF16 R32, R168, R174, R32 ;  /* 0x000000aea820723c */ /* 0x000fee0000041820 */
[----:B------:R-:W-:Y:S01]  /*10340*/  IMAD.MOV.U32 R168, RZ, RZ, R180 ;  /* 0x000000ffffa87224 */ /* 0x000fe200078e00b4 */
[----:B------:R-:W-:Y:S01]  /*10350*/  MOV R175, R177 ;  /* 0x000000b100af7202 */ /* 0x000fe20000000f00 */
[----:B------:R-:W-:Y:S03]  /*10360*/  IMAD.MOV.U32 R170, RZ, RZ, R178 ;  /* 0x000000ffffaa7224 */ /* 0x000fe600078e00b2 */
[----:B------:R-:W-:Y:S01]  /*10370*/  IMAD.U32 R177, RZ, RZ, UR27 ;  /* 0x0000001bffb17e24 */ /* 0x000fe2000f8e00ff */
[----:B------:R-:W-:Y:S01]  /*10380*/  LEA R180, P5, R0, R168, 0x6 ;  /* 0x000000a800b47211 */ /* 0x000fe200078a30ff */
[----:B------:R-:W-:Y:S01]  /*10390*/  IMAD.U32 R178, RZ, RZ, UR27 ;  /* 0x0000001bffb27e24 */ /* 0x000fe2000f8e00ff */
[----:B------:R-:W4:Y:S01]  /*103a0*/  LDL.LU R168, [R1+0x28] ;  /* 0x0000280001a87983 */ /* 0x000f220000300800 */
[----:B------:R-:W-:Y:S01]  /*103b0*/  IMAD.MOV.U32 R171, RZ, RZ, R179 ;  /* 0x000000ffffab7224 */ /* 0x000fe200078e00b3 */
[----:B------:R-:W-:Y:S01]  /*103c0*/  MOV R169, R181 ;  /* 0x000000b500a97202 */ /* 0x000fe20000000f00 */
[----:B------:R-:W-:Y:S01]  /*103d0*/  IMAD R179, R183, c[0x0][0x198], RZ ;  /* 0x00006600b7b37a24 */ /* 0x000fe200078e02ff */
[----:B------:R-:W-:Y:S01]  /*103e0*/  LEA R186, P4, R177, R170, 0x6 ;  /* 0x000000aab1ba7211 */ /* 0x000fe200078830ff */
[----:B------:R-:W-:Y:S01]  /*103f0*/  IMAD.MOV.U32 R174, RZ, RZ, R176 ;  /* 0x000000ffffae7224 */ /* 0x000fe200078e00b0 */
[----:B------:R-:W-:Y:S01]  /*10400*/  LEA.HI.X.SX32 R181, R178, R169, 0x6, P5 ;  /* 0x000000a9b2b57211 */ /* 0x000fe200028f36ff */
[----:B------:R-:W-:Y:S01]  /*10410*/  IMAD R179, R182, c[0x0][0x19c], R179 ;  /* 0x00006700b6b37a24 */ /* 0x000fe200078e02b3 */
[----:B------:R-:W-:Y:S01]  /*10420*/  LEA.HI.X.SX32 R187, R2, R171, 0x6, P4 ;  /* 0x000000ab02bb7211 */ /* 0x000fe200020f36ff */
[----:B------:R-:W-:Y:S04]  /*10430*/  IMAD.WIDE.U32 R182, R186, c[0x0][0x198], RZ ;  /* 0x00006600bab67a25 */ /* 0x000fe800078e00ff */
[----:B------:R-:W-:Y:S02]  /*10440*/  IMAD.IADD R0, R185, 0x1, R179 ;  /* 0x00000001b9007824 */ /* 0x000fe400078e02b3 */
[----:B------:R-:W-:Y:S02]  /*10450*/  IMAD R2, R181, c[0x0][0x198], RZ ;  /* 0x00006600b5027a24 */ /* 0x000fe400078e02ff */
[C---:B------:R-:W-:Y:S04]  /*10460*/  IMAD.WIDE.U32 R178, R180.reuse, c[0x0][0x198], RZ ;  /* 0x00006600b4b27a25 */ /* 0x040fe800078e00ff */
[----:B------:R-:W-:Y:S05]  /*10470*/  IMAD R2, R180, c[0x0][0x19c], R2 ;  /* 0x00006700b4027a24 */ /* 0x000fea00078e0202 */
[----:B------:R-:W-:Y:S02]  /*10480*/  IADD3 R2, R179, R2, RZ ;  /* 0x00000002b3027210 */ /* 0x000fe40007ffe0ff */
[CC--:B--2---:R-:W-:Y:S04]  /*10490*/  LEA R176, P4, R184.reuse, R173.reuse, 0x1 ;  /* 0x000000adb8b07211 */ /* 0x0c4fe800078808ff */
[-C--:B---3--:R-:W-:Y:S01]  /*104a0*/  LEA.HI.X R177, R184, R172.reuse, R0, 0x1, P4 ;  /* 0x000000acb8b17211 */ /* 0x088fe200020f0c00 */
[----:B------:R-:W-:Y:S04]  /*104b0*/  IMAD R0, R187, c[0x0][0x198], RZ ;  /* 0x00006600bb007a24 */ /* 0x000fe800078e02ff */
[----:B------:R-:W-:Y:S01]  /*104c0*/  IMAD R0, R186, c[0x0][0x19c], R0 ;  /* 0x00006700ba007a24 */ /* 0x000fe200078e0200 */
[CC--:B------:R-:W-:Y:S03]  /*104d0*/  LEA R186, P4, R178.reuse, R173.reuse, 0x1 ;  /* 0x000000adb2ba7211 */ /* 0x0c0fe600078808ff */
[----:B------:R-:W-:Y:S01]  /*104e0*/  IMAD.IADD R0, R183, 0x1, R0 ;  /* 0x00000001b7007824 */ /* 0x000fe200078e0200 */
[-C--:B------:R-:W-:Y:S01]  /*104f0*/  LEA.HI.X R187, R178, R172.reuse, R2, 0x1, P4 ;  /* 0x000000acb2bb7211 */ /* 0x080fe200020f0c02 */
[----:B------:R-:W-:Y:S01]  /*10500*/  IMAD.U32 R2, RZ, RZ, UR27 ;  /* 0x0000001bff027e24 */ /* 0x000fe2000f8e00ff */
[C---:B------:R-:W-:Y:S04]  /*10510*/  LEA R178, P4, R182.reuse, R173, 0x1 ;  /* 0x000000adb6b27211 */ /* 0x040fe800078808ff */
[----:B------:R-:W-:Y:S01]  /*10520*/  LEA.HI.X R179, R182, R172, R0, 0x1, P4 ;  /* 0x000000acb6b37211 */ /* 0x000fe200020f0c00 */
[----:B------:R-:W-:Y:S01]  /*10530*/  IMAD.U32 R0, RZ, RZ, UR27 ;  /* 0x0000001bff007e24 */ /* 0x000fe2000f8e00ff */
[----:B------:R-:W-:Y:S04]  /*10540*/  LEA R182, P4, R2, R174, 0x6 ;  /* 0x000000ae02b67211 */ /* 0x000fe800078830ff */
[----:B------:R-:W-:Y:S05]  /*10550*/  LEA.HI.X.SX32 R183, R0, R175, 0x6, P4 ;  /* 0x000000af00b77211 */ /* 0x000fea00020f36ff */
[----:B------:R-:W-:Y:S04]  /*10560*/  IMAD R0, R183, c[0x0][0x198], RZ ;  /* 0x00006600b7007a24 */ /* 0x000fe800078e02ff */
[C---:B------:R-:W-:Y:S02]  /*10570*/  IMAD R0, R182.reuse, c[0x0][0x19c], R0 ;  /* 0x00006700b6007a24 */ /* 0x040fe400078e0200 */
[----:B------:R-:W-:Y:S05]  /*10580*/  IMAD.WIDE.U32 R182, R182, c[0x0][0x198], RZ ;  /* 0x00006600b6b67a25 */ /* 0x000fea00078e00ff */
[C---:B------:R-:W-:Y:S02]  /*10590*/  LEA R180, P4, R182.reuse, R173, 0x1 ;  /* 0x000000adb6b47211 */ /* 0x040fe400078808ff */
[----:B------:R-:W-:Y:S01]  /*105a0*/  IADD3 R0, R183, R0, RZ ;  /* 0x00000000b7007210 */ /* 0x000fe20007ffe0ff */
[----:B----4-:R-:W-:Y:S03]  /*105b0*/  IMAD.MOV.U32 R183, RZ, RZ, R168 ;  /* 0x000000ffffb77224 */ /* 0x010fe600078e00a8 */
[----:B------:R-:W-:Y:S01]  /*105c0*/  LEA.HI.X R181, R182, R172, R0, 0x1, P4 ;  /* 0x000000acb6b57211 */ /* 0x000fe200020f0c00 */
[----:B------:R-:W-:Y:S01]  /*105d0*/  IMAD.MOV.U32 R182, RZ, RZ, R164 ;  /* 0x000000ffffb67224 */ /* 0x000fe200078e00a4 */
[----:B------:R-:W-:Y:S11]  /*105e0*/  PLOP3.LUT P4, PT, PT, PT, UP0, 0x80, 0x0 ;  /* 0x000000000000781c */ /* 0x000ff60003f8f008 */
[----:B------:R-:W-:Y:S02]  /*105f0*/  @!UPT UIADD3 URZ, URZ, URZ, URZ ;  /* 0x0000003f3f3ff290 */ /* 0x000fe4000fffe03f */
[----:B------:R-:W-:-:S05]  /*10600*/  @P4 BRA `(.L_x_499) ;  /* 0xffffdec000004947 */ /* 0x000fca000383ffff */
.L_x_498:
[----:B-1----:R-:W2:Y:S01]  /*10610*/  LDL.64 R180, [R1+0x30] ;  /* 0x0000300001b47983 */ /* 0x002ea20000100a00 */
[----:B------:R-:W-:Y:S01]  /*10620*/  FMNMX.FTZ R2, R4, R3, !PT ;  /* 0x0000000304027209 */ /* 0x000fe20007810000 */
[----:B------:R-:W-:Y:S01]  /*10630*/  USHF.L.U32 UR34, UR22, 0x1, URZ ;  /* 0x0000000116227899 */ /* 0x000fe2000800063f */
[----:B------:R-:W-:Y:S01]  /*10640*/  FMNMX.FTZ R0, R6, R165, !PT ;  /* 0x000000a506007209 */ /* 0x000fe20007810000 */
[----:B------:R-:W-:Y:S01]  /*10650*/  UIADD3 UR32, UR18, -0x61c88647, URZ ;  /* 0x9e3779b912207890 */ /* 0x000fe2000fffe03f */
[----:B------:R-:W-:Y:S01]  /*10660*/  FMNMX.FTZ R171, R5, R2, !PT ;  /* 0x0000000205ab7209 */ /* 0x000fe20007810000 */
[----:B------:R-:W3:Y:S01]  /*10670*/  LDL.64 R178, [R1+0x38] ;  /* 0x0000380001b27983 */ /* 0x000ee20000100a00 */
[----:B------:R-:W-:Y:S01]  /*10680*/  FMNMX.FTZ R169, R7, R0, !PT ;  /* 0x0000000007a97209 */ /* 0x000fe20007810000 */
[----:B------:R-:W-:Y:S01]  /*10690*/  ULOP3.LUT UR5, UR34, UR19, URZ, 0x3c, !UPT ;  /* 0x0000001322057292 */ /* 0x000fe2000f8e3c3f */
[----:B------:R-:W-:Y:S01]  /*106a0*/  FMNMX.FTZ R2, R8, R171, !PT ;  /* 0x000000ab08027209 */ /* 0x000fe20007810000 */
[----:B------:R-:W-:Y:S01]  /*106b0*/  UIADD3 UR4, UR19, -0x4498517b, URZ ;  /* 0xbb67ae8513047890 */ /* 0x000fe2000fffe03f */
[----:B------:R-:W-:Y:S01]  /*106c0*/  FMNMX.FTZ R0, R10, R169, !PT ;  /* 0x000000a90a007209 */ /* 0x000fe20007810000 */
[----:B------:R1:W-:Y:S01]  /*106d0*/  STL.64 [R1+0x78], R190 ;  /* 0x000078be01007387 */ /* 0x0003e20000100a00 */
        /* <DEDUP_REMOVED lines=15> */
[----:B------:R-:W-:Y:S01]  /*107d0*/  UIADD3 UR26, UR26, 0x1, URZ ;  /* 0x000000011a1a7890 */ /* 0x000fe2000fffe03f */
[----:B------:R-:W-:Y:S01]  /*107e0*/  FMNMX.FTZ R171, R17, R2, !PT ;  /* 0x0000000211ab7209 */ /* 0x000fe20007810000 */
[----:B------:R-:W-:Y:S01]  /*107f0*/  ULOP3.LUT UR34, UR34, UR19, URZ, 0x3c, !UPT ;  /* 0x0000001322227292 */ /* 0x000fe2000f8e3c3f */
[----:B------:R-:W-:Y:S02]  /*10800*/  FMNMX.FTZ R169, R19, R0, !PT ;  /* 0x0000000013a97209 */ /* 0x000fe40007810000 */
[----:B------:R-:W-:Y:S02]  /*10810*/  FMNMX.FTZ R2, R20, R171, !PT ;  /* 0x000000ab14027209 */ /* 0x000fe40007810000 */
[----:B------:R-:W-:Y:S02]  /*10820*/  FMNMX.FTZ R0, R22, R169, !PT ;  /* 0x000000a916007209 */ /* 0x000fe40007810000 */
[----:B------:R-:W-:Y:S01]  /*10830*/  FMNMX.FTZ R171, R21, R2, !PT ;  /* 0x0000000215ab7209 */ /* 0x000fe20007810000 */
[----:B-1----:R-:W4:Y:S01]  /*10840*/  LDL.64 R190, [R1+0x40] ;  /* 0x0000400001be7983 */ /* 0x002f220000100a00 */
[----:B------:R-:W-:Y:S02]  /*10850*/  FMNMX.FTZ R169, R23, R0, !PT ;  /* 0x0000000017a97209 */ /* 0x000fe40007810000 */
[----:B------:R-:W-:Y:S02]  /*10860*/  FMNMX.FTZ R2, R24, R171, !PT ;  /* 0x000000ab18027209 */ /* 0x000fe40007810000 */
[----:B------:R-:W-:Y:S01]  /*10870*/  FMNMX.FTZ R0, R26, R169, !PT ;  /* 0x000000a91a007209 */ /* 0x000fe20007810000 */
[----:B------:R-:W-:Y:S01]  /*10880*/  STL.64 [R1+0x70], R188 ;  /* 0x000070bc01007387 */ /* 0x000fe20000100a00 */
        /* <DEDUP_REMOVED lines=10> */
[----:B------:R-:W-:Y:S01]  /*10930*/  P2R R174, PR, RZ, 0x1 ;  /* 0x00000001ffae7803 */ /* 0x000fe20000000000 */
[----:B------:R-:W1:Y:S08]  /*10940*/  SHFL.BFLY PT, R2, R175, 0x2, 0x1f ;  /* 0x0c401f00af027f89 */ /* 0x000e7000000e0000 */
[----:B------:R-:W1:Y:S01]  /*10950*/  SHFL.BFLY PT, R0, R173, 0x2, 0x1f ;  /* 0x0c401f00ad007f89 */ /* 0x000e6200000e0000 */
[----:B----4-:R-:W-:Y:S01]  /*10960*/  LOP3.LUT R164, R191, UR5, RZ, 0x3c, !PT ;  /* 0x00000005bfa47c12 */ /* 0x010fe2000f8e3cff */
[----:B------:R-:W-:Y:S01]  /*10970*/  UIADD3 UR5, UR19, -0x56f99767, URZ ;  /* 0xa906689913057890 */ /* 0x000fe2000fffe03f */
[----:B-1----:R-:W-:Y:S02]  /*10980*/  FMNMX.FTZ R171, R175, R2, !PT ;  /* 0x00000002afab7209 */ /* 0x002fe40007810000 */
[----:B------:R-:W-:Y:S02]  /*10990*/  FMNMX.FTZ R169, R173, R0, !PT ;  /* 0x00000000ada97209 */ /* 0x000fe40007810000 */
[----:B--2---:R-:W-:Y:S01]  /*109a0*/  LOP3.LUT R186, R181, UR4, R190, 0x96, !PT ;  /* 0x00000004b5ba7c12 */ /* 0x004fe2000f8e96be */
[----:B------:R-:W1:Y:S01]  /*109b0*/  SHFL.BFLY PT, R2, R171, 0x1, 0x1f ;  /* 0x0c201f00ab027f89 */ /* 0x000e6200000e0000 */
[----:B------:R-:W-:Y:S03]  /*109c0*/  UIADD3 UR4, UR18, -0x255992d5, URZ ;  /* 0xdaa66d2b12047890 */ /* 0x000fe6000fffe03f */
[----:B------:R-:W-:Y:S04]  /*109d0*/  IMAD.WIDE.U32 R186, R186, -0x326172a9, RZ ;  /* 0xcd9e8d57baba7825 */ /* 0x000fe800078e00ff */
[----:B------:R-:W2:Y:S01]  /*109e0*/  SHFL.BFLY PT, R0, R169, 0x1, 0x1f ;  /* 0x0c201f00a9007f89 */ /* 0x000ea200000e0000 */
[----:B-1----:R-:W-:Y:S01]  /*109f0*/  FMNMX.FTZ R2, R171, R2, !PT ;  /* 0x00000002ab027209 */ /* 0x002fe20007810000 */
[----:B------:R-:W-:Y:S03]  /*10a00*/  IMAD.WIDE.U32 R170, R164, -0x326172a9, RZ ;  /* 0xcd9e8d57a4aa7825 */ /* 0x000fe600078e00ff */
[C---:B------:R-:W-:Y:S01]  /*10a10*/  FSETP.NEU.FTZ.AND P5, PT, R2.reuse, -INF , PT ;  /* 0xff8000000200780b */ /* 0x040fe20003fbd000 */
[C---:B------:R-:W-:Y:S01]  /*10a20*/  FMUL.FTZ R168, R2.reuse, c[0x0][0x23c] ;  /* 0x00008f0002a87a20 */ /* 0x040fe20000410000 */
[----:B---3--:R-:W-:Y:S01]  /*10a30*/  LOP3.LUT R173, R171, UR32, R178, 0x96, !PT ;  /* 0x00000020abad7c12 */ /* 0x008fe2000f8e96b2 */
[----:B------:R-:W-:Y:S01]  /*10a40*/  FADD.FTZ R164, -R2, R3 ;  /* 0x0000000302a47221 */ /* 0x000fe20000010100 */
[----:B--2---:R-:W-:Y:S02]  /*10a50*/  FMNMX.FTZ R0, R169, R0, !PT ;  /* 0x00000000a9007209 */ /* 0x004fe40007810000 */
[----:B------:R-:W-:Y:S01]  /*10a60*/  FSEL R168, R168, RZ, P5 ;  /* 0x000000ffa8a87208 */ /* 0x000fe20002800000 */
[----:B------:R-:W-:Y:S01]  /*10a70*/  FMUL.FTZ R164, R164, c[0x0][0x23c] ;  /* 0x00008f00a4a47a20 */ /* 0x000fe20000410000 */
[C---:B------:R-:W-:Y:S01]  /*10a80*/  FSETP.NEU.FTZ.AND P4, PT, R0.reuse, -INF , PT ;  /* 0xff8000000000780b */ /* 0x040fe20003f9d000 */
[----:B------:R-:W-:Y:S01]  /*10a90*/  FMUL.FTZ R3, R0, c[0x0][0x23c] ;  /* 0x00008f0000037a20 */ /* 0x000fe20000410000 */
[----:B------:R-:W-:Y:S01]  /*10aa0*/  LOP3.LUT R170, R187, UR29, R170, 0x96, !PT ;  /* 0x0000001dbbaa7c12 */ /* 0x000fe2000f8e96aa */
[--C-:B------:R-:W-:Y:S02]  /*10ab0*/  FFMA.FTZ R169, R32, c[0x0][0x23c], -R168.reuse ;  /* 0x00008f0020a97a23 */ /* 0x100fe400000108a8 */
[--C-:B------:R-:W-:Y:S01]  /*10ac0*/  FFMA.FTZ R177, R5, c[0x0][0x23c], -R168.reuse ;  /* 0x00008f0005b17a23 */ /* 0x100fe200000108a8 */
[----:B------:R-:W-:Y:S01]  /*10ad0*/  FSEL R172, R3, RZ, P4 ;  /* 0x000000ff03ac7208 */ /* 0x000fe20002000000 */
[--C-:B------:R-:W-:Y:S01]  /*10ae0*/  FFMA.FTZ R185, R12, c[0x0][0x23c], -R168.reuse ;  /* 0x00008f000cb97a23 */ /* 0x100fe200000108a8 */
[----:B------:R-:W1:Y:S01]  /*10af0*/  MUFU.EX2 R164, R164 ;  /* 0x000000a400a47308 */ /* 0x000e620000000800 */
[----:B------:R-:W-:Y:S02]  /*10b00*/  FFMA.FTZ R5, R20, c[0x0][0x23c], -R168 ;  /* 0x00008f0014057a23 */ /* 0x000fe400000108a8 */
[----:B------:R-:W-:Y:S02]  /*10b10*/  IMAD.MOV.U32 R32, RZ, RZ, R172 ;  /* 0x000000ffff207224 */ /* 0x000fe400078e00ac */
[----:B------:R-:W-:Y:S02]  /*10b20*/  IMAD.MOV.U32 R12, RZ, RZ, R178 ;  /* 0x000000ffff0c7224 */ /* 0x000fe400078e00b2 */
[----:B------:R-:W-:Y:S02]  /*10b30*/  FFMA.FTZ R20, R18, c[0x0][0x23c], -R32 ;  /* 0x00008f0012147a23 */ /* 0x000fe40000010820 */
[----:B------:R-:W-:Y:S01]  /*10b40*/  FFMA.FTZ R178, R17, c[0x0][0x23c], -R168 ;  /* 0x00008f0011b27a23 */ /* 0x000fe200000108a8 */
[----:B------:R-:W-:Y:S01]  /*10b50*/  MUFU.EX2 R169, R169 ;  /* 0x000000a900a97308 */ /* 0x000fe20000000800 */
[----:B------:R-:W-:Y:S02]  /*10b60*/  FFMA.FTZ R17, R19, c[0x0][0x23c], -R32 ;  /* 0x00008f0013117a23 */ /* 0x000fe40000010820 */
[----:B------:R-:W2:Y:S01]  /*10b70*/  LDL.64 R18, [R1+0x30] ;  /* 0x0000300001127983 */ /* 0x000ea20000100a00 */
[--C-:B------:R-:W-:Y:S02]  /*10b80*/  FFMA.FTZ R3, R21, c[0x0][0x23c], -R168.reuse ;  /* 0x00008f0015037a23 */ /* 0x100fe400000108a8 */
[--C-:B------:R-:W-:Y:S02]  /*10b90*/  FFMA.FTZ R176, R8, c[0x0][0x23c], -R168.reuse ;  /* 0x00008f0008b07a23 */ /* 0x100fe400000108a8 */
[----:B------:R-:W-:Y:S02]  /*10ba0*/  IMAD.MOV.U32 R8, RZ, RZ, R173 ;  /* 0x000000ffff087224 */ /* 0x000fe400078e00ad */
[--C-:B------:R-:W-:Y:S02]  /*10bb0*/  FFMA.FTZ R4, R4, c[0x0][0x23c], -R168.reuse ;  /* 0x00008f0004047a23 */ /* 0x100fe400000108a8 */
[--C-:B------:R-:W-:Y:S02]  /*10bc0*/  FFMA.FTZ R175, R28, c[0x0][0x23c], -R168.reuse ;  /* 0x00008f001caf7a23 */ /* 0x100fe400000108a8 */
[----:B------:R-:W-:Y:S02]  /*10bd0*/  IMAD.MOV.U32 R28, RZ, RZ, R3 ;  /* 0x000000ffff1c7224 */ /* 0x000fe400078e0003 */
[----:B------:R-:W-:Y:S02]  /*10be0*/  FADD.FTZ R3, -R0, R165 ;  /* 0x000000a500037221 */ /* 0x000fe40000010100 */
[----:B------:R-:W-:Y:S02]  /*10bf0*/  FFMA.FTZ R189, R9, c[0x0][0x23c], -R168 ;  /* 0x00008f0009bd7a23 */ /* 0x000fe400000108a8 */
[--C-:B------:R-:W-:Y:S02]  /*10c00*/  FFMA.FTZ R6, R6, c[0x0][0x23c], -R32.reuse ;  /* 0x00008f0006067a23 */ /* 0x100fe40000010820 */
[----:B------:R-:W-:Y:S02]  /*10c10*/  FFMA.FTZ R21, R27, c[0x0][0x23c], -R32 ;  /* 0x00008f001b157a23 */ /* 0x000fe40000010820 */
[----:B------:R-:W-:Y:S01]  /*10c20*/  IMAD.WIDE.U32 R8, R8, -0x2daee0ad, RZ ;  /* 0xd2511f5308087825 */ /* 0x000fe200078e00ff */
[----:B------:R1:W-:Y:S03]  /*10c30*/  MUFU.EX2 R27, R4 ;  /* 0x00000004001b7308 */ /* 0x0003e60000000800 */
[----:B------:R-:W-:Y:S02]  /*10c40*/  FFMA.FTZ R184, R13, c[0x0][0x23c], -R168 ;  /* 0x00008f000db87a23 */ /* 0x000fe400000108a8 */
[----:B------:R-:W-:Y:S02]  /*10c50*/  IMAD.MOV.U32 R13, RZ, RZ, R179 ;  /* 0x000000ffff0d7224 */ /* 0x000fe400078e00b3 */
[----:B------:R-:W-:Y:S02]  /*10c60*/  FFMA.FTZ R188, R15, c[0x0][0x23c], -R32 ;  /* 0x00008f000fbc7a23 */ /* 0x000fe40000010820 */
[----:B------:R-:W-:Y:S01]  /*10c70*/  FMUL.FTZ R3, R3, c[0x0][0x23c] ;  /* 0x00008f0003037a20 */ /* 0x000fe20000410000 */
[----:B------:R3:W-:Y:S01]  /*10c80*/  MUFU.EX2 R15, R6 ;  /* 0x00000006000f7308 */ /* 0x0007e20000000800 */
[----:B------:R-:W-:Y:S02]  /*10c90*/  FFMA.FTZ R173, R29, c[0x0][0x23c], -R168 ;  /* 0x00008f001dad7a23 */ /* 0x000fe400000108a8 */
[----:B------:R-:W-:Y:S02]  /*10ca0*/  IMAD.MOV.U32 R29, RZ, RZ, R177 ;  /* 0x000000ffff1d7224 */ /* 0x000fe400078e00b1 */
[--C-:B------:R-:W-:Y:S02]  /*10cb0*/  FFMA.FTZ R177, R7, c[0x0][0x23c], -R32.reuse ;  /* 0x00008f0007b17a23 */ /* 0x100fe40000010820 */
[----:B------:R-:W-:Y:S02]  /*10cc0*/  FFMA.FTZ R7, R26, c[0x0][0x23c], -R32 ;  /* 0x00008f001a077a23 */ /* 0x000fe40000010820 */
[----:B------:R-:W-:Y:S01]  /*10cd0*/  FFMA.FTZ R181, R25, c[0x0][0x23c], -R168 ;  /* 0x00008f0019b57a23 */ /* 0x000fe200000108a8 */
[----:B------:R-:W4:Y:S01]  /*10ce0*/  MUFU.EX2 R3, R3 ;  /* 0x0000000300037308 */ /* 0x000f220000000800 */
[----:B------:R-:W-:Y:S02]  /*10cf0*/  IMAD.MOV.U32 R25, RZ, RZ, R13 ;  /* 0x000000ffff197224 */ /* 0x000fe400078e000d */
[--C-:B------:R-:W-:Y:S02]  /*10d00*/  FFMA.FTZ R13, R23, c[0x0][0x23c], -R32.reuse ;  /* 0x00008f00170d7a23 */ /* 0x100fe40000010820 */
[----:B------:R-:W-:Y:S02]  /*10d10*/  IMAD.MOV.U32 R23, RZ, RZ, R5 ;  /* 0x000000ffff177224 */ /* 0x000fe400078e0005 */
[--C-:B------:R-:W-:Y:S02]  /*10d20*/  FFMA.FTZ R10, R10, c[0x0][0x23c], -R32.reuse ;  /* 0x00008f000a0a7a23 */ /* 0x100fe40000010820 */
[--C-:B------:R-:W-:Y:S01]  /*10d30*/  FFMA.FTZ R14, R14, c[0x0][0x23c], -R32.reuse ;  /* 0x00008f000e0e7a23 */ /* 0x100fe20000010820 */
[----:B------:R-:W-:Y:S01]  /*10d40*/  MUFU.EX2 R181, R181 ;  /* 0x000000b500b57308 */ /* 0x000fe20000000800 */
[----:B------:R-:W-:Y:S02]  /*10d50*/  FFMA.FTZ R165, R35, c[0x0][0x23c], -R32 ;  /* 0x00008f0023a57a23 */ /* 0x000fe40000010820 */
[----:B------:R-:W-:Y:S02]  /*10d60*/  IMAD.MOV.U32 R35, RZ, RZ, R7 ;  /* 0x000000ffff237224 */ /* 0x000fe400078e0007 */
[----:B------:R-:W-:Y:S02]  /*10d70*/  IMAD.MOV.U32 R7, RZ, RZ, R29 ;  /* 0x000000ffff077224 */ /* 0x000fe400078e001d */
[----:B------:R-:W-:Y:S02]  /*10d80*/  FFMA.FTZ R180, R24, c[0x0][0x23c], -R168 ;  /* 0x00008f0018b47a23 */ /* 0x000fe400000108a8 */
[----:B------:R-:W-:Y:S02]  /*10d90*/  IMAD.MOV.U32 R24, RZ, RZ, R12 ;  /* 0x000000ffff187224 */ /* 0x000fe400078e000c */
[--C-:B------:R-:W-:Y:S02]  /*10da0*/  FFMA.FTZ R12, R11, c[0x0][0x23c], -R32.reuse ;  /* 0x00008f000b0c7a23 */ /* 0x100fe40000010820 */
[--C-:B------:R-:W-:Y:S02]  /*10db0*/  FFMA.FTZ R172, R30, c[0x0][0x23c], -R32.reuse ;  /* 0x00008f001eac7a23 */ /* 0x100fe40000010820 */
[--C-:B------:R-:W-:Y:S02]  /*10dc0*/  FFMA.FTZ R171, R31, c[0x0][0x23c], -R32.reuse ;  /* 0x00008f001fab7a23 */ /* 0x100fe40000010820 */
[----:B------:R-:W-:Y:S02]  /*10dd0*/  IMAD.WIDE.U32 R30, R170, -0x2daee0ad, RZ ;  /* 0xd2511f53aa1e7825 */ /* 0x000fe400078e00ff */
[----:B------:R-:W-:Y:S02]  /*10de0*/  MUFU.EX2 R172, R172 ;  /* 0x000000ac00ac7308 */ /* 0x000fe40000000800 */
[----:B------:R-:W-:Y:S02]  /*10df0*/  FFMA.FTZ R170, R34, c[0x0][0x23c], -R32 ;  /* 0x00008f0022aa7a23 */ /* 0x000fe40000010820 */
[----:B------:R-:W-:Y:S02]  /*10e00*/  IMAD.MOV.U32 R34, RZ, RZ, R14 ;  /* 0x000000ffff227224 */ /* 0x000fe400078e000e */
[----:B------:R-:W-:Y:S02]  /*10e10*/  IMAD.MOV.U32 R14, RZ, RZ, R10 ;  /* 0x000000ffff0e7224 */ /* 0x000fe400078e000a */
[----:B------:R-:W-:Y:S02]  /*10e20*/  FFMA.FTZ R179, R16, c[0x0][0x23c], -R168 ;  /* 0x00008f0010b37a23 */ /* 0x000fe400000108a8 */
[----:B------:R-:W-:Y:S01]  /*10e30*/  FFMA.FTZ R16, R22, c[0x0][0x23c], -R32 ;  /* 0x00008f0016107a23 */ /* 0x000fe20000010820 */
[----:B------:R-:W-:Y:S01]  /*10e40*/  MUFU.EX2 R170, R170 ;  /* 0x000000aa00aa7308 */ /* 0x000fe20000000800 */
[C---:B-1----:R-:W-:Y:S02]  /*10e50*/  FMUL.FTZ R4, R164.reuse, R132 ;  /* 0x00000084a4047220 */ /* 0x042fe40000410000 */
[----:B------:R-:W-:Y:S02]  /*10e60*/  IMAD.MOV.U32 R132, RZ, RZ, R16 ;  /* 0x000000ffff847224 */ /* 0x000fe400078e0010 */
[----:B---3--:R-:W-:Y:S02]  /*10e70*/  IMAD.MOV.U32 R6, RZ, RZ, R21 ;  /* 0x000000ffff067224 */ /* 0x008fe400078e0015 */
[C---:B------:R-:W-:Y:S02]  /*10e80*/  FMUL.FTZ R16, R164.reuse, R144 ;  /* 0x00000090a4107220 */ /* 0x040fe40000410000 */
[----:B------:R-:W-:Y:S01]  /*10e90*/  IMAD.MOV.U32 R144, RZ, RZ, R17 ;  /* 0x000000ffff907224 */ /* 0x000fe200078e0011 */
[----:B------:R-:W-:Y:S01]  /*10ea0*/  MUFU.EX2 R171, R171 ;  /* 0x000000ab00ab7308 */ /* 0x000fe20000000800 */
[C---:B------:R-:W-:Y:S02]  /*10eb0*/  FMUL.FTZ R17, R164.reuse, R145 ;  /* 0x00000091a4117220 */ /* 0x040fe40000410000 */
[----:B------:R-:W-:Y:S02]  /*10ec0*/  IMAD.MOV.U32 R145, RZ, RZ, R20 ;  /* 0x000000ffff917224 */ /* 0x000fe400078e0014 */
[C---:B------:R-:W-:Y:S02]  /*10ed0*/  FMUL.FTZ R20, R164.reuse, R148 ;  /* 0x00000094a4147220 */ /* 0x040fe40000410000 */
[----:B------:R-:W-:Y:S02]  /*10ee0*/  IMAD.MOV.U32 R148, RZ, RZ, R132 ;  /* 0x000000ffff947224 */ /* 0x000fe400078e0084 */
[----:B------:R-:W-:Y:S02]  /*10ef0*/  IMAD.MOV.U32 R26, RZ, RZ, R28 ;  /* 0x000000ffff1a7224 */ /* 0x000fe400078e001c */
[----:B------:R-:W-:Y:S01]  /*10f00*/  IMAD.MOV.U32 R22, RZ, RZ, R188 ;  /* 0x000000ffff167224 */ /* 0x000fe200078e00bc */
[----:B------:R-:W-:Y:S01]  /*10f10*/  LOP3.LUT R188, R31, UR30, R8, 0x96, !PT ;  /* 0x0000001e1fbc7c12 */ /* 0x000fe2000f8e9608 */
[C---:B------:R-:W-:Y:S02]  /*10f20*/  FMUL.FTZ R8, R164.reuse, R136 ;  /* 0x00000088a4087220 */ /* 0x040fe40000410000 */
[----:B------:R-:W-:Y:S02]  /*10f30*/  IMAD.MOV.U32 R136, RZ, RZ, R13 ;  /* 0x000000ffff887224 */ /* 0x000fe400078e000d */
[C---:B------:R-:W-:Y:S02]  /*10f40*/  FMUL.FTZ R13, R164.reuse, R141 ;  /* 0x0000008da40d7220 */ /* 0x040fe40000410000 */
[----:B------:R-:W-:Y:S02]  /*10f50*/  IMAD.MOV.U32 R141, RZ, RZ, R25 ;  /* 0x000000ffff8d7224 */ /* 0x000fe400078e0019 */
[C---:B------:R-:W-:Y:S02]  /*10f60*/  FMUL.FTZ R25, R164.reuse, R153 ;  /* 0x00000099a4197220 */ /* 0x040fe40000410000 */
[----:B------:R-:W-:Y:S02]  /*10f70*/  IMAD.MOV.U32 R153, RZ, RZ, R14 ;  /* 0x000000ffff997224 */ /* 0x000fe400078e000e */
[----:B------:R-:W-:Y:S02]  /*10f80*/  FFMA.FTZ R168, R33, c[0x0][0x23c], -R168 ;  /* 0x00008f0021a87a23 */ /* 0x000fe400000108a8 */
[C---:B------:R-:W-:Y:S02]  /*10f90*/  FMUL.FTZ R21, R164.reuse, R149 ;  /* 0x00000095a4157220 */ /* 0x040fe40000410000 */
        /* <DEDUP_REMOVED lines=52> */
[----:B------:R-:W-:Y:S02]  /*112e0*/  IMAD.MOV.U32 R149, RZ, RZ, R26 ;  /* 0x000000ffff957224 */ /* 0x000fe400078e001a */
[C---:B----4-:R-:W-:Y:S02]  /*112f0*/  FMUL.FTZ R26, R3.reuse, R154 ;  /* 0x0000009a031a7220 */ /* 0x050fe40000410000 */
[----:B------:R-:W-:Y:S02]  /*11300*/  IMAD.MOV.U32 R154, RZ, RZ, R27 ;  /* 0x000000ffff9a7224 */ /* 0x000fe400078e001b */
[----:B------:R-:W-:Y:S01]  /*11310*/  IMAD.MOV.U32 R156, RZ, RZ, R148 ;  /* 0x000000ffff9c7224 */ /* 0x000fe200078e0094 */
[----:B------:R-:W-:Y:S01]  /*11320*/  MUFU.EX2 R149, R149 ;  /* 0x0000009500957308 */ /* 0x000fe20000000800 */
[----:B------:R-:W-:Y:S02]  /*11330*/  IMAD.MOV.U32 R161, RZ, RZ, R141 ;  /* 0x000000ffffa17224 */ /* 0x000fe400078e008d */
[----:B------:R-:W-:Y:S02]  /*11340*/  IMAD.MOV.U32 R141, RZ, RZ, R23 ;  /* 0x000000ffff8d7224 */ /* 0x000fe400078e0017 */
[C---:B------:R-:W-:Y:S02]  /*11350*/  FMUL.FTZ R23, R3.reuse, R151 ;  /* 0x0000009703177220 */ /* 0x040fe40000410000 */
[C---:B------:R-:W-:Y:S02]  /*11360*/  FMUL.FTZ R14, R3.reuse, R142 ;  /* 0x0000008e030e7220 */ /* 0x040fe40000410000 */
[----:B------:R-:W-:Y:S02]  /*11370*/  IMAD.MOV.U32 R142, RZ, RZ, R15 ;  /* 0x000000ffff8e7224 */ /* 0x000fe400078e000f */
[C---:B------:R-:W-:Y:S02]  /*11380*/  FMUL.FTZ R15, R3.reuse, R143 ;  /* 0x0000008f030f7220 */ /* 0x040fe40000410000 */
[----:B------:R-:W-:Y:S02]  /*11390*/  IMAD.MOV.U32 R143, RZ, RZ, R141 ;  /* 0x000000ffff8f7224 */ /* 0x000fe400078e008d */
        /* <DEDUP_REMOVED lines=26> */
[----:B------:R-:W-:Y:S01]  /*11540*/  FMUL.FTZ R90, R3, R90 ;  /* 0x0000005a035a7220 */ /* 0x000fe20000410000 */
[----:B--2---:R-:W-:Y:S01]  /*11550*/  LOP3.LUT R5, R9, UR27, R18, 0x96, !PT ;  /* 0x0000001b09057c12 */ /* 0x004fe2000f8e9612 */
[C---:B------:R-:W-:Y:S02]  /*11560*/  FMUL.FTZ R9, R164.reuse, R137 ;  /* 0x00000089a4097220 */ /* 0x040fe40000410000 */
[----:B------:R-:W-:Y:S02]  /*11570*/  IMAD.MOV.U32 R137, RZ, RZ, R12 ;  /* 0x000000ffff897224 */ /* 0x000fe400078e000c */
[----:B------:R-:W-:Y:S04]  /*11580*/  IMAD.WIDE.U32 R10, R5, -0x326172a9, RZ ;  /* 0xcd9e8d57050a7825 */ /* 0x000fe800078e00ff */
[C---:B------:R-:W-:Y:S01]  /*11590*/  FMUL.FTZ R5, R164.reuse, R133 ;  /* 0x00000085a4057220 */ /* 0x040fe20000410000 */
[----:B------:R-:W-:Y:S01]  /*115a0*/  LOP3.LUT R132, R11, UR4, R186, 0x96, !PT ;  /* 0x000000040b847c12 */ /* 0x000fe2000f8e96ba */
[----:B------:R1:W2:Y:S01]  /*115b0*/  MUFU.EX2 R133, R7 ;  /* 0x0000000700857308 */ /* 0x0002a20000000800 */
[C---:B------:R-:W-:Y:S02]  /*115c0*/  FMUL.FTZ R12, R164.reuse, R140 ;  /* 0x0000008ca40c7220 */ /* 0x040fe40000410000 */
[----:B------:R-:W-:Y:S02]  /*115d0*/  IMAD.MOV.U32 R140, RZ, RZ, R24 ;  /* 0x000000ffff8c7224 */ /* 0x000fe400078e0018 */
[C---:B------:R-:W-:Y:S02]  /*115e0*/  FMUL.FTZ R24, R164.reuse, R152 ;  /* 0x00000098a4187220 */ /* 0x040fe40000410000 */
[----:B------:R-:W-:Y:S02]  /*115f0*/  IMAD.MOV.U32 R152, RZ, RZ, R6 ;  /* 0x000000ffff987224 */ /* 0x000fe400078e0006 */
[C---:B------:R-:W-:Y:S02]  /*11600*/  FMUL.FTZ R6, R3.reuse, R134 ;  /* 0x0000008603067220 */ /* 0x040fe40000410000 */
[----:B------:R-:W-:Y:S02]  /*11610*/  IMAD.MOV.U32 R134, RZ, RZ, R10 ;  /* 0x000000ffff867224 */ /* 0x000fe400078e000a */
[C---:B------:R-:W-:Y:S02]  /*11620*/  FMUL.FTZ R10, R3.reuse, R138 ;  /* 0x0000008a030a7220 */ /* 0x040fe40000410000 */
[----:B------:R-:W-:Y:S02]  /*11630*/  IMAD.MOV.U32 R138, RZ, RZ, R18 ;  /* 0x000000ffff8a7224 */ /* 0x000fe400078e0012 */
[C---:B------:R-:W-:Y:S02]  /*11640*/  FMUL.FTZ R18, R3.reuse, R146 ;  /* 0x0000009203127220 */ /* 0x040fe40000410000 */
[----:B------:R-:W-:Y:S02]  /*11650*/  FFMA.FTZ R164, R164, R167, R27 ;  /* 0x000000a7a4a47223 */ /* 0x000fe4000001001b */
[C---:B------:R-:W-:Y:S02]  /*11660*/  FMUL.FTZ R27, R3.reuse, R155 ;  /* 0x0000009b031b7220 */ /* 0x040fe40000410000 */
[----:B------:R-:W-:Y:S02]  /*11670*/  IMAD.MOV.U32 R146, RZ, RZ, R30 ;  /* 0x000000ffff927224 */ /* 0x000fe400078e001e */
[----:B------:R-:W-:Y:S02]  /*11680*/  IMAD.MOV.U32 R155, RZ, RZ, R153 ;  /* 0x000000ffff9b7224 */ /* 0x000fe400078e0099 */
[----:B------:R-:W-:Y:S02]  /*11690*/  IMAD.MOV.U32 R148, RZ, RZ, R137 ;  /* 0x000000ffff947224 */ /* 0x000fe400078e0089 */
[----:B------:R-:W-:Y:S02]  /*116a0*/  IMAD.MOV.U32 R153, RZ, RZ, R136 ;  /* 0x000000ffff997224 */ /* 0x000fe400078e0088 */
[----:B------:R-:W-:Y:S02]  /*116b0*/  IMAD.WIDE.U32 R136, R132, -0x2daee0ad, RZ ;  /* 0xd2511f5384887825 */ /* 0x000fe400078e00ff */
[----:B------:R-:W-:Y:S02]  /*116c0*/  MUFU.EX2 R148, R148 ;  /* 0x0000009400947308 */ /* 0x000fe40000000800 */
[----:B-1----:R-:W-:Y:S01]  /*116d0*/  FMUL.FTZ R7, R3, R135 ;  /* 0x0000008703077220 */ /* 0x002fe20000410000 */
[----:B------:R-:W-:Y:S01]  /*116e0*/  LOP3.LUT R132, R137, UR31, R146, 0x96, !PT ;  /* 0x0000001f89847c12 */ /* 0x000fe2000f8e9692 */
[----:B------:R-:W-:Y:S02]  /*116f0*/  IMAD.MOV.U32 R135, RZ, RZ, R11 ;  /* 0x000000ffff877224 */ /* 0x000fe400078e000b */
[C---:B------:R-:W-:Y:S02]  /*11700*/  FMUL.FTZ R11, R3.reuse, R139 ;  /* 0x0000008b030b7220 */ /* 0x040fe40000410000 */
[----:B------:R-:W-:Y:S02]  /*11710*/  IMAD.MOV.U32 R139, RZ, RZ, R19 ;  /* 0x000000ffff8b7224 */ /* 0x000fe400078e0013 */
[----:B------:R-:W-:Y:S01]  /*11720*/  IMAD.MOV.U32 R160, RZ, RZ, R140 ;  /* 0x000000ffffa07224 */ /* 0x000fe200078e008c */
[----:B------:R-:W-:Y:S01]  /*11730*/  MUFU.EX2 R146, R176 ;  /* 0x000000b000927308 */ /* 0x000fe20000000800 */
[----:B------:R-:W-:Y:S02]  /*11740*/  IMAD.MOV.U32 R140, RZ, RZ, R22 ;  /* 0x000000ffff8c7224 */ /* 0x000fe400078e0016 */
[C---:B------:R-:W-:Y:S02]  /*11750*/  FMUL.FTZ R22, R3.reuse, R150 ;  /* 0x0000009603167220 */ /* 0x040fe40000410000 */
[----:B------:R-:W-:Y:S02]  /*11760*/  IMAD.MOV.U32 R150, RZ, RZ, R138 ;  /* 0x000000ffff967224 */ /* 0x000fe400078e008a */
[----:B------:R-:W-:Y:S02]  /*11770*/  IMAD.MOV.U32 R138, RZ, RZ, R34 ;  /* 0x000000ffff8a7224 */ /* 0x000fe400078e0022 */
[----:B------:R-:W-:Y:S01]  /*11780*/  IMAD.MOV.U32 R151, RZ, RZ, R139 ;  /* 0x000000ffff977224 */ /* 0x000fe200078e008b */
[----:B------:R1:W-:Y:S01]  /*11790*/  MUFU.EX2 R135, R189 ;  /* 0x000000bd00877308 */ /* 0x0003e20000000800 */
[----:B------:R-:W-:Y:S02]  /*117a0*/  IMAD.MOV.U32 R139, RZ, RZ, R138 ;  /* 0x000000ffff8b7224 */ /* 0x000fe400078e008a */
[----:B------:R-:W-:Y:S02]  /*117b0*/  IMAD.MOV.U32 R167, RZ, RZ, R145 ;  /* 0x000000ffffa77224 */ /* 0x000fe400078e0091 */
[C---:B------:R-:W-:Y:S02]  /*117c0*/  FMUL.FTZ R19, R3.reuse, R147 ;  /* 0x0000009303137220 */ /* 0x040fe40000410000 */
[----:B------:R-:W-:Y:S02]  /*117d0*/  IMAD.MOV.U32 R147, RZ, RZ, R31 ;  /* 0x000000ffff937224 */ /* 0x000fe400078e001f */
[----:B------:R-:W-:Y:S01]  /*117e0*/  IMAD.MOV.U32 R147, RZ, RZ, R167 ;  /* 0x000000ffff937224 */ /* 0x000fe200078e00a7 */
[----:B------:R3:W4:Y:S01]  /*117f0*/  MUFU.EX2 R138, R177 ;  /* 0x000000b1008a7308 */ /* 0x0007220000000800 */
[----:B------:R-:W-:Y:S02]  /*11800*/  IMAD.MOV.U32 R167, RZ, RZ, R156 ;  /* 0x000000ffffa77224 */ /* 0x000fe400078e009c */
[----:B------:R-:W-:Y:S02]  /*11810*/  IMAD.MOV.U32 R156, RZ, RZ, R140 ;  /* 0x000000ffff9c7224 */ /* 0x000fe400078e008c */
[----:B------:R-:W-:Y:S04]  /*11820*/  IMAD.WIDE.U32 R140, R188, -0x326172a9, RZ ;  /* 0xcd9e8d57bc8c7825 */ /* 0x000fe800078e00ff */
[----:B------:R-:W-:Y:S01]  /*11830*/  FMUL.FTZ R34, R3, R162 ;  /* 0x000000a203227220 */ /* 0x000fe20000410000 */
[----:B------:R-:W-:Y:S01]  /*11840*/  LOP3.LUT R134, R141, UR33, R134, 0x96, !PT ;  /* 0x000000218d867c12 */ /* 0x000fe2000f8e9686 */
[----:B------:R-:W-:Y:S01]  /*11850*/  IMAD.MOV.U32 R145, RZ, RZ, R144 ;  /* 0x000000ffff917224 */ /* 0x000fe200078e0090 */
[----:B------:R4:W4:Y:S01]  /*11860*/  MUFU.EX2 R141, R155 ;  /* 0x0000009b008d7308 */ /* 0x0009220000000800 */
[----:B------:R-:W-:Y:S02]  /*11870*/  IMAD.MOV.U32 R144, RZ, RZ, R35 ;  /* 0x000000ffff907224 */ /* 0x000fe400078e0023 */
[----:B-1----:R-:W-:Y:S04]  /*11880*/  IMAD.WIDE.U32 R188, R132, -0x326172a9, RZ ;  /* 0xcd9e8d5784bc7825 */ /* 0x002fe800078e00ff */
[----:B------:R-:W-:Y:S01]  /*11890*/  FMUL.FTZ R35, R3, R163 ;  /* 0x000000a303237220 */ /* 0x000fe20000410000 */
[----:B------:R-:W-:Y:S01]  /*118a0*/  LOP3.LUT R140, R189, UR28, R140, 0x96, !PT ;  /* 0x0000001cbd8c7c12 */ /* 0x000fe2000f8e968c */
[C---:B------:R-:W-:Y:S01]  /*118b0*/  FMUL.FTZ R30, R3.reuse, R158 ;  /* 0x0000009e031e7220 */ /* 0x040fe20000410000 */
[----:B------:R-:W-:Y:S01]  /*118c0*/  MUFU.EX2 R139, R139 ;  /* 0x0000008b008b7308 */ /* 0x000fe20000000800 */
[C---:B------:R-:W-:Y:S02]  /*118d0*/  FMUL.FTZ R31, R3.reuse, R159 ;  /* 0x0000009f031f7220 */ /* 0x040fe40000410000 */
[----:B---3--:R-:W-:Y:S04]  /*118e0*/  IMAD.WIDE.U32 R176, R134, -0x2daee0ad, RZ ;  /* 0xd2511f5386b07825 */ /* 0x008fe800078e00ff */
[----:B------:R-:W-:Y:S01]  /*118f0*/  FMUL.FTZ R91, R3, R91 ;  /* 0x0000005b035b7220 */ /* 0x000fe20000410000 */
[----:B------:R-:W-:Y:S01]  /*11900*/  LOP3.LUT R134, R177, UR5, R136, 0x96, !PT ;  /* 0x00000005b1867c12 */ /* 0x000fe2000f8e9688 */
[----:B------:R-:W-:Y:S01]  /*11910*/  FMUL.FTZ R94, R3, R94 ;  /* 0x0000005e035e7220 */ /* 0x000fe20000410000 */
[----:B--2---:R-:W-:Y:S01]  /*11920*/  F2FP.BF16.PACK_AB R136, R133, R154 ;  /* 0x0000009a8588723e */ /* 0x004fe200000010ff */
[C---:B------:R-:W-:Y:S02]  /*11930*/  FMUL.FTZ R95, R3.reuse, R95 ;  /* 0x0000005f035f7220 */ /* 0x040fe40000410000 */
[----:B------:R-:W-:Y:S01]  /*11940*/  IMAD.WIDE.U32 R162, R134, -0x326172a9, RZ ;  /* 0xcd9e8d5786a27825 */ /* 0x000fe200078e00ff */
[----:B----4-:R-:W-:Y:S03]  /*11950*/  F2FP.BF16.PACK_AB R134, R138, R142 ;  /* 0x0000008e8a86723e */ /* 0x010fe600000010ff */
[----:B------:R-:W-:Y:S01]  /*11960*/  FMUL.FTZ R98, R3, R98 ;  /* 0x0000006203627220 */ /* 0x000fe20000410000 */
[----:B------:R-:W-:Y:S01]  /*11970*/  LOP3.LUT R132, R163, UR14, R188, 0x96, !PT ;  /* 0x0000000ea3847c12 */ /* 0x000fe2000f8e96bc */
[C---:B------:R-:W-:Y:S01]  /*11980*/  FMUL.FTZ R99, R3.reuse, R99 ;  /* 0x0000006303637220 */ /* 0x040fe20000410000 */
[----:B------:R-:W-:Y:S01]  /*11990*/  PRMT R137, R134, 0x7632, R137 ;  /* 0x0000763286897816 */ /* 0x000fe20000000089 */
        /* <DEDUP_REMOVED lines=16> */
[----:B------:R-:W-:Y:S02]  /*11aa0*/  FFMA.FTZ R3, R3, R166, R142 ;  /* 0x000000a603037223 */ /* 0x000fe4000001008e */
[----:B------:R-:W-:Y:S02]  /*11ab0*/  FADD.FTZ R133, R133, R164 ;  /* 0x000000a485857221 */ /* 0x000fe40000010000 */
[--C-:B------:R-:W-:Y:S01]  /*11ac0*/  FADD.FTZ R142, R138, R3.reuse ;  /* 0x000000038a8e7221 */ /* 0x100fe20000010000 */
[----:B------:R-:W-:Y:S01]  /*11ad0*/  LOP3.LUT R138, R132, 0xff, RZ, 0xc0, !PT ;  /* 0x000000ff848a7812 */ /* 0x000fe200078ec0ff */
[----:B------:R-:W-:Y:S01]  /*11ae0*/  IMAD.MOV.U32 R154, RZ, RZ, R150 ;  /* 0x000000ffff9a7224 */ /* 0x000fe200078e0096 */
[----:B------:R-:W-:Y:S01]  /*11af0*/  PRMT R3, R136, 0x7632, R3 ;  /* 0x0000763288037816 */ /* 0x000fe20000000003 */
[----:B------:R-:W-:Y:S01]  /*11b00*/  IMAD.MOV.U32 R155, RZ, RZ, R151 ;  /* 0x000000ffff9b7224 */ /* 0x000fe200078e0097 */
[----:B------:R-:W-:Y:S01]  /*11b10*/  ISETP.GE.U32.AND P6, PT, R247, R138, PT ;  /* 0x0000008af700720c */ /* 0x000fe20003fc6070 */
[----:B------:R-:W-:Y:S01]  /*11b20*/  IMAD.MOV.U32 R151, RZ, RZ, R143 ;  /* 0x000000ffff977224 */ /* 0x000fe200078e008f */
[----:B------:R-:W-:Y:S01]  /*11b30*/  LOP3.LUT R138, R132, 0xffff, RZ, 0xc0, !PT ;  /* 0x0000ffff848a7812 */ /* 0x000fe200078ec0ff */
[----:B------:R-:W-:Y:S01]  /*11b40*/  FADD.FTZ R150, R146, R133 ;  /* 0x0000008592967221 */ /* 0x000fe20000010000 */
[----:B------:R1:W-:Y:S01]  /*11b50*/  MUFU.EX2 R143, R184 ;  /* 0x000000b8008f7308 */ /* 0x0003e20000000800 */
[----:B------:R-:W-:Y:S01]  /*11b60*/  IMAD.MOV.U32 R158, RZ, RZ, R156 ;  /* 0x000000ffff9e7224 */ /* 0x000fe200078e009c */
[----:B------:R-:W-:Y:S01]  /*11b70*/  SHF.R.U32.HI R138, RZ, 0x8, R138 ;  /* 0x00000008ff8a7819 */ /* 0x000fe2000001168a */
[----:B------:R-:W-:Y:S02]  /*11b80*/  IMAD.MOV.U32 R156, RZ, RZ, R153 ;  /* 0x000000ffff9c7224 */ /* 0x000fe400078e0099 */
[----:B------:R-:W-:Y:S01]  /*11b90*/  IMAD.MOV.U32 R153, RZ, RZ, R144 ;  /* 0x000000ffff997224 */ /* 0x000fe200078e0090 */
[----:B------:R-:W-:Y:S01]  /*11ba0*/  LOP3.LUT R138, R138, 0xffff, RZ, 0xc0, !PT ;  /* 0x0000ffff8a8a7812 */ /* 0x000fe200078ec0ff */
[----:B------:R-:W-:Y:S02]  /*11bb0*/  FADD.FTZ R133, R135, R150 ;  /* 0x0000009687857221 */ /* 0x000fe40000010000 */
[----:B------:R-:W-:Y:S01]  /*11bc0*/  @!P6 HFMA2.BF16_V2 R246, -RZ.H0_H0, RZ.H0_H0, -R136.H0_H0 ;  /* 0x200000fffff6e231 */ /* 0x000fe20000340988 */
[----:B------:R-:W-:Y:S01]  /*11bd0*/  ISETP.GE.U32.AND P4, PT, R247, R138, PT ;  /* 0x0000008af700720c */ /* 0x000fe20003f86070 */
[----:B------:R-:W2:Y:S01]  /*11be0*/  MUFU.EX2 R144, R185 ;  /* 0x000000b900907308 */ /* 0x000ea20000000800 */
[----:B------:R-:W-:Y:S01]  /*11bf0*/  F2FP.BF16.PACK_AB R138, R135, R146 ;  /* 0x00000092878a723e */ /* 0x000fe200000010ff */
[----:B------:R-:W-:Y:S01]  /*11c00*/  FADD.FTZ R135, R141, R142 ;  /* 0x0000008e8d877221 */ /* 0x000fe20000010000 */
[--C-:B------:R-:W-:Y:S01]  /*11c10*/  SHF.R.U32.HI R146, RZ, 0x18, R132.reuse ;  /* 0x00000018ff927819 */ /* 0x100fe20000011684 */
[----:B------:R-:W-:Y:S01]  /*11c20*/  IMAD.MOV.U32 R159, RZ, RZ, R147 ;  /* 0x000000ffff9f7224 */ /* 0x000fe200078e0093 */
[----:B------:R-:W-:Y:S01]  /*11c30*/  SHF.R.U32.HI R132, RZ, 0x10, R132 ;  /* 0x00000010ff847819 */ /* 0x000fe20000011684 */
[----:B------:R-:W-:Y:S01]  /*11c40*/  IMAD.MOV.U32 R166, RZ, RZ, R160 ;  /* 0x000000ffffa67224 */ /* 0x000fe200078e00a0 */
[C---:B------:R-:W-:Y:S01]  /*11c50*/  F2FP.BF16.PACK_AB R141, R148.reuse, R141 ;  /* 0x0000008d948d723e */ /* 0x040fe200000010ff */
[----:B------:R-:W-:Y:S01]  /*11c60*/  FADD.FTZ R148, R148, R135 ;  /* 0x0000008794947221 */ /* 0x000fe20000010000 */
[----:B------:R-:W-:Y:S01]  /*11c70*/  LOP3.LUT R142, R132, 0xff, RZ, 0xc0, !PT ;  /* 0x000000ff848e7812 */ /* 0x000fe200078ec0ff */
[----:B------:R-:W-:Y:S01]  /*11c80*/  MUFU.EX2 R147, R178 ;  /* 0x000000b200937308 */ /* 0x000fe20000000800 */
[----:B------:R-:W-:Y:S01]  /*11c90*/  PRMT R132, R136, 0x5410, R3 ;  /* 0x0000541088847816 */ /* 0x000fe20000000003 */
[----:B------:R-:W-:Y:S01]  /*11ca0*/  @!P4 HFMA2.BF16_V2 R245, -RZ.H0_H0, RZ.H0_H0, -R3.H0_H0 ;  /* 0x200000fffff5c231 */ /* 0x000fe20000340903 */
[----:B------:R-:W-:Y:S01]  /*11cb0*/  @!P6 PRMT R136, R246, 0x5410, RZ ;  /* 0x00005410f688e816 */ /* 0x000fe200000000ff */
[----:B------:R-:W-:Y:S01]  /*11cc0*/  IMAD.MOV.U32 R160, RZ, RZ, R152 ;  /* 0x000000ffffa07224 */ /* 0x000fe200078e0098 */
[----:B------:R-:W-:Y:S02]  /*11cd0*/  ISETP.GE.U32.AND P6, PT, R247, R142, PT ;  /* 0x0000008ef700720c */ /* 0x000fe40003fc6070 */
[----:B------:R-:W-:Y:S01]  /*11ce0*/  @!P4 PRMT R3, R245, 0x5410, RZ ;  /* 0x00005410f503c816 */ /* 0x000fe200000000ff */
[----:B------:R3:W-:Y:S01]  /*11cf0*/  STG.E.U16 [R182.64], R136 ;  /* 0x00000088b6007986 */ /* 0x0007e2000c101510 */
[----:B-1----:R-:W-:Y:S01]  /*11d00*/  IADD3 R184, P4, R182, UR25, RZ ;  /* 0x00000019b6b87c10 */ /* 0x002fe2000ff9e0ff */
[----:B------:R1:W4:Y:S01]  /*11d10*/  MUFU.EX2 R142, R158 ;  /* 0x0000009e008e7308 */ /* 0x0003220000000800 */
[----:B------:R-:W-:Y:S01]  /*11d20*/  LOP3.LUT R135, R162, 0xffff, RZ, 0xc0, !PT ;  /* 0x0000ffffa2877812 */ /* 0x000fe200078ec0ff */
[----:B------:R4:W-:Y:S01]  /*11d30*/  STG.E.U16 [R182.64+0x2], R3 ;  /* 0x00000203b6007986 */ /* 0x0009e2000c101510 */
[----:B------:R-:W-:Y:S01]  /*11d40*/  ISETP.GE.U32.AND P5, PT, R247, R146, PT ;  /* 0x00000092f700720c */ /* 0x000fe20003fa6070 */
[----:B--2---:R-:W-:Y:S01]  /*11d50*/  FADD.FTZ R150, R144, R133 ;  /* 0x0000008590967221 */ /* 0x004fe20000010000 */
[----:B------:R-:W-:Y:S02]  /*11d60*/  IADD3.X R185, R183, UR24, RZ, P4, !PT ;  /* 0x00000018b7b97c10 */ /* 0x000fe4000a7fe4ff */
[----:B------:R-:W-:Y:S01]  /*11d70*/  PRMT R133, R134, 0x5410, R137 ;  /* 0x0000541086857816 */ /* 0x000fe20000000089 */
[----:B------:R-:W-:Y:S01]  /*11d80*/  @!P6 HFMA2.BF16_V2 R244, -RZ.H0_H0, RZ.H0_H0, -R134.H0_H0 ;  /* 0x200000fffff4e231 */ /* 0x000fe20000340986 */
[----:B------:R-:W-:Y:S01]  /*11d90*/  LOP3.LUT R146, R162, 0xff, RZ, 0xc0, !PT ;  /* 0x000000ffa2927812 */ /* 0x000fe200078ec0ff */
[----:B------:R-:W-:Y:S03]  /*11da0*/  MUFU.EX2 R155, R160 ;  /* 0x000000a0009b7308 */ /* 0x000fe60000000800 */
[----:B------:R-:W-:Y:S02]  /*11db0*/  @!P6 PRMT R134, R244, 0x5410, RZ ;  /* 0x00005410f486e816 */ /* 0x000fe400000000ff */
[----:B------:R-:W-:Y:S01]  /*11dc0*/  ISETP.GE.U32.AND P4, PT, R247, R146, PT ;  /* 0x00000092f700720c */ /* 0x000fe20003f86070 */
[----:B------:R-:W-:Y:S02]  /*11dd0*/  @!P5 HFMA2.BF16_V2 R243, -RZ.H0_H0, RZ.H0_H0, -R137.H0_H0 ;  /* 0x200000fffff3d231 */ /* 0x000fe40000340989 */
[----:B------:R2:W-:Y:S02]  /*11de0*/  STG.E.U16 [R184.64], R134 ;  /* 0x00000086b8007986 */ /* 0x0005e4000c101510 */
[----:B------:R2:W2:Y:S01]  /*11df0*/  MUFU.EX2 R146, R179 ;  /* 0x000000b300927308 */ /* 0x0004a20000000800 */
[----:B------:R-:W-:Y:S01]  /*11e00*/  @!P5 PRMT R137, R243, 0x5410, RZ ;  /* 0x00005410f389d816 */ /* 0x000fe200000000ff */
[----:B-1----:R-:W-:Y:S01]  /*11e10*/  IMAD.MOV.U32 R158, RZ, RZ, R145 ;  /* 0x000000ffff9e7224 */ /* 0x002fe200078e0091 */
[----:B---3--:R-:W-:Y:S03]  /*11e20*/  SHF.R.U32.HI R136, RZ, 0x8, R135 ;  /* 0x00000008ff887819 */ /* 0x008fe60000011687 */
[----:B------:R1:W-:Y:S01]  /*11e30*/  STG.E.U16 [R184.64+0x2], R137 ;  /* 0x00000289b8007986 */ /* 0x0003e2000c101510 */
[----:B------:R-:W-:Y:S01]  /*11e40*/  SHF.R.U32.HI R135, RZ, 0x10, R162 ;  /* 0x00000010ff877819 */ /* 0x000fe200000116a2 */
[----:B------:R-:W-:Y:S01]  /*11e50*/  @!P4 HFMA2.BF16_V2 R241, -RZ.H0_H0, RZ.H0_H0, -R138.H0_H0 ;  /* 0x200000fffff1c231 */ /* 0x000fe2000034098a */
[----:B------:R-:W-:Y:S01]  /*11e60*/  LOP3.LUT R136, R136, 0xffff, RZ, 0xc0, !PT ;  /* 0x0000ffff88887812 */ /* 0x000fe200078ec0ff */
[----:B------:R-:W-:Y:S01]  /*11e70*/  FADD.FTZ R145, R139, R148 ;  /* 0x000000948b917221 */ /* 0x000fe20000010000 */
[C---:B----4-:R-:W-:Y:S01]  /*11e80*/  F2FP.BF16.PACK_AB R3, R143.reuse, R144 ;  /* 0x000000908f03723e */ /* 0x050fe200000010ff */
[----:B------:R-:W-:Y:S01]  /*11e90*/  FADD.FTZ R143, R143, R150 ;  /* 0x000000968f8f7221 */ /* 0x000fe20000010000 */
[----:B------:R-:W-:Y:S02]  /*11ea0*/  ISETP.GE.U32.AND P6, PT, R247, R136, PT ;  /* 0x00000088f700720c */ /* 0x000fe40003fc6070 */
[----:B------:R-:W-:Y:S02]  /*11eb0*/  LOP3.LUT R136, R135, 0xff, RZ, 0xc0, !PT ;  /* 0x000000ff87887812 */ /* 0x000fe400078ec0ff */
[----:B------:R-:W-:Y:S02]  /*11ec0*/  PRMT R135, R138, 0x7632, R135 ;  /* 0x000076328a877816 */ /* 0x000fe40000000087 */
[----:B------:R-:W-:Y:S02]  /*11ed0*/  ISETP.GE.U32.AND P5, PT, R247, R136, PT ;  /* 0x00000088f700720c */ /* 0x000fe40003fa6070 */
[C---:B------:R-:W-:Y:S01]  /*11ee0*/  F2FP.BF16.PACK_AB R139, R142.reuse, R139 ;  /* 0x0000008b8e8b723e */ /* 0x040fe200000010ff */
[----:B------:R-:W-:Y:S01]  /*11ef0*/  FADD.FTZ R142, R142, R145 ;  /* 0x000000918e8e7221 */ /* 0x000fe20000010000 */
[----:B------:R-:W-:Y:S01]  /*11f00*/  SHF.R.U32.HI R136, RZ, 0x18, R162 ;  /* 0x00000018ff887819 */ /* 0x000fe200000116a2 */
[----:B--2---:R-:W-:Y:S01]  /*11f10*/  IMAD.WIDE.U32 R178, R140, -0x2daee0ad, RZ ;  /* 0xd2511f538cb27825 */ /* 0x004fe200078e00ff */
[----:B------:R-:W-:Y:S01]  /*11f20*/  PRMT R134, R138, 0x5410, R135 ;  /* 0x000054108a867816 */ /* 0x000fe20000000087 */
[----:B------:R-:W-:Y:S01]  /*11f30*/  @!P6 HFMA2.BF16_V2 R240, -RZ.H0_H0, RZ.H0_H0, -R135.H0_H0 ;  /* 0x200000fffff0e231 */ /* 0x000fe20000340987 */
[----:B------:R-:W-:Y:S01]  /*11f40*/  @!P4 PRMT R138, R241, 0x5410, RZ ;  /* 0x00005410f18ac816 */ /* 0x000fe200000000ff */
[----:B------:R-:W2:Y:S01]  /*11f50*/  MUFU.EX2 R145, R159 ;  /* 0x0000009f00917308 */ /* 0x000ea20000000800 */
[----:B------:R-:W-:Y:S01]  /*11f60*/  LOP3.LUT R144, R179, UR13, R176, 0x96, !PT ;  /* 0x0000000db3907c12 */ /* 0x000fe2000f8e96b0 */
[----:B------:R-:W-:Y:S01]  /*11f70*/  FADD.FTZ R150, R146, R143 ;  /* 0x0000008f92967221 */ /* 0x000fe20000010000 */
[----:B------:R-:W-:Y:S01]  /*11f80*/  @!P6 PRMT R135, R240, 0x5410, RZ ;  /* 0x00005410f087e816 */ /* 0x000fe200000000ff */
[----:B------:R3:W-:Y:S01]  /*11f90*/  STG.E.U16 [R182.64+0x10], R138 ;  /* 0x0000108ab6007986 */ /* 0x0007e2000c101510 */
[C---:B------:R-:W-:Y:S01]  /*11fa0*/  ISETP.GE.U32.AND P4, PT, R247.reuse, R136, PT ;  /* 0x00000088f700720c */ /* 0x040fe20003f86070 */
[----:B------:R-:W-:Y:S01]  /*11fb0*/  @!P5 HFMA2.BF16_V2 R242, -RZ.H0_H0, RZ.H0_H0, -R141.H0_H0 ;  /* 0x200000fffff2d231 */ /* 0x000fe2000034098d */
[C---:B------:R-:W-:Y:S01]  /*11fc0*/  LOP3.LUT R136, R144.reuse, 0xff, RZ, 0xc0, !PT ;  /* 0x000000ff90887812 */ /* 0x040fe200078ec0ff */
[----:B------:R4:W-:Y:S01]  /*11fd0*/  STG.E.U16 [R182.64+0x12], R135 ;  /* 0x00001287b6007986 */ /* 0x0009e2000c101510 */
[----:B------:R-:W-:Y:S01]  /*11fe0*/  LOP3.LUT R148, R144, 0xffff, RZ, 0xc0, !PT ;  /* 0x0000ffff90947812 */ /* 0x000fe200078ec0ff */
[----:B------:R-:W4:Y:S01]  /*11ff0*/  MUFU.EX2 R140, R158 ;  /* 0x0000009e008c7308 */ /* 0x000f220000000800 */
[----:B------:R-:W-:Y:S02]  /*12000*/  ISETP.GE.U32.AND P6, PT, R247, R136, PT ;  /* 0x00000088f700720c */ /* 0x000fe40003fc6070 */
[----:B------:R-:W-:Y:S02]  /*12010*/  PRMT R136, R141, 0x7632, R136 ;  /* 0x000076328d887816 */ /* 0x000fe40000000088 */
[----:B------:R-:W-:Y:S02]  /*12020*/  SHF.R.U32.HI R148, RZ, 0x8, R148 ;  /* 0x00000008ff947819 */ /* 0x000fe40000011694 */
[C---:B-1----:R-:W-:Y:S01]  /*12030*/  F2FP.BF16.PACK_AB R137, R147.reuse, R146 ;  /* 0x000000929389723e */ /* 0x042fe200000010ff */
[----:B------:R-:W-:Y:S01]  /*12040*/  @!P4 HFMA2.BF16_V2 R239, -RZ.H0_H0, RZ.H0_H0, -R136.H0_H0 ;  /* 0x200000ffffefc231 */ /* 0x000fe20000340988 */
[----:B------:R-:W-:Y:S01]  /*12050*/  LOP3.LUT R148, R148, 0xffff, RZ, 0xc0, !PT ;  /* 0x0000ffff94947812 */ /* 0x000fe200078ec0ff */
[----:B------:R1:W-:Y:S01]  /*12060*/  MUFU.EX2 R158, R167 ;  /* 0x000000a7009e7308 */ /* 0x0003e20000000800 */
[----:B------:R-:W-:Y:S01]  /*12070*/  FADD.FTZ R147, R147, R150 ;  /* 0x0000009693937221 */ /* 0x000fe20000010000 */
[----:B------:R-:W-:Y:S01]  /*12080*/  SHF.R.U32.HI R150, RZ, 0x18, R178 ;  /* 0x00000018ff967819 */ /* 0x000fe200000116b2 */
[----:B--2---:R-:W-:Y:S01]  /*12090*/  FADD.FTZ R143, R145, R142 ;  /* 0x0000008e918f7221 */ /* 0x004fe20000010000 */
[----:B------:R-:W-:Y:S01]  /*120a0*/  @!P6 HFMA2.BF16_V2 R238, -RZ.H0_H0, RZ.H0_H0, -R3.H0_H0 ;  /* 0x200000ffffeee231 */ /* 0x000fe20000340903 */
[----:B------:R-:W-:Y:S02]  /*120b0*/  LOP3.LUT R176, R179, UR13, R176, 0x96, !PT ;  /* 0x0000000db3b07c12 */ /* 0x000fe4000f8e96b0 */
[--C-:B---3--:R-:W-:Y:S02]  /*120c0*/  SHF.R.U32.HI R138, RZ, 0x10, R144.reuse ;  /* 0x00000010ff8a7819 */ /* 0x108fe40000011690 */
[----:B------:R-:W-:Y:S01]  /*120d0*/  SHF.R.U32.HI R144, RZ, 0x18, R144 ;  /* 0x00000018ff907819 */ /* 0x000fe20000011690 */
[----:B----4-:R-:W-:Y:S01]  /*120e0*/  FADD.FTZ R143, R140, R143 ;  /* 0x0000008f8c8f7221 */ /* 0x010fe20000010000 */
[----:B------:R-:W-:Y:S02]  /*120f0*/  PRMT R135, R141, 0x5410, R136 ;  /* 0x000054108d877816 */ /* 0x000fe40000000088 */
[----:B------:R-:W-:Y:S02]  /*12100*/  @!P5 PRMT R141, R242, 0x5410, RZ ;  /* 0x00005410f28dd816 */ /* 0x000fe400000000ff */
[----:B------:R-:W-:Y:S02]  /*12110*/  ISETP.GE.U32.AND P5, PT, R247, R148, PT ;  /* 0x00000094f700720c */ /* 0x000fe40003fa6070 */
[----:B------:R-:W-:Y:S01]  /*12120*/  @!P4 PRMT R136, R239, 0x5410, RZ ;  /* 0x00005410ef88c816 */ /* 0x000fe200000000ff */
[----:B------:R2:W-:Y:S01]  /*12130*/  STG.E.U16 [R184.64+0x10], R141 ;  /* 0x0000108db8007986 */ /* 0x0005e2000c101510 */
[----:B------:R-:W-:Y:S01]  /*12140*/  F2FP.BF16.PACK_AB R142, R140, R145 ;  /* 0x000000918c8e723e */ /* 0x000fe200000010ff */
[----:B------:R-:W3:Y:S01]  /*12150*/  MUFU.EX2 R148, R151 ;  /* 0x0000009700947308 */ /* 0x000ee20000000800 */
[C---:B------:R-:W-:Y:S01]  /*12160*/  PRMT R140, R3.reuse, 0x7632, R140 ;  /* 0x00007632038c7816 */ /* 0x040fe2000000008c */
[----:B------:R4:W-:Y:S01]  /*12170*/  STG.E.U16 [R184.64+0x12], R136 ;  /* 0x00001288b8007986 */ /* 0x0009e2000c101510 */
[----:B------:R-:W-:Y:S01]  /*12180*/  LOP3.LUT R138, R138, 0xff, RZ, 0xc0, !PT ;  /* 0x000000ff8a8a7812 */ /* 0x000fe200078ec0ff */
[----:B-1----:R-:W-:Y:S01]  /*12190*/  IMAD.MOV.U32 R167, RZ, RZ, R161 ;  /* 0x000000ffffa77224 */ /* 0x002fe200078e00a1 */
[----:B------:R-:W-:Y:S01]  /*121a0*/  PRMT R146, R3, 0x5410, R140 ;  /* 0x0000541003927816 */ /* 0x000fe2000000008c */
[----:B------:R-:W-:Y:S01]  /*121b0*/  IMAD.MOV.U32 R161, RZ, RZ, R153 ;  /* 0x000000ffffa17224 */ /* 0x000fe200078e0099 */
[C---:B------:R-:W-:Y:S01]  /*121c0*/  ISETP.GE.U32.AND P4, PT, R247.reuse, R138, PT ;  /* 0x0000008af700720c */ /* 0x040fe20003f86070 */
[----:B------:R-:W-:Y:S01]  /*121d0*/  @!P5 HFMA2.BF16_V2 R237, -RZ.H0_H0, RZ.H0_H0, -R140.H0_H0 ;  /* 0x200000ffffedd231 */ /* 0x000fe2000034098c */
[----:B------:R-:W-:Y:S01]  /*121e0*/  LOP3.LUT R138, R178, 0xff, RZ, 0xc0, !PT ;  /* 0x000000ffb28a7812 */ /* 0x000fe200078ec0ff */
[----:B------:R-:W-:Y:S01]  /*121f0*/  MUFU.EX2 R159, R161 ;  /* 0x000000a1009f7308 */ /* 0x000fe20000000800 */
[----:B------:R-:W-:Y:S02]  /*12200*/  @!P6 PRMT R3, R238, 0x5410, RZ ;  /* 0x00005410ee03e816 */ /* 0x000fe400000000ff */
[----:B------:R-:W-:Y:S02]  /*12210*/  ISETP.GE.U32.AND P6, PT, R247, R144, PT ;  /* 0x00000090f700720c */ /* 0x000fe40003fc6070 */
[----:B------:R-:W-:Y:S01]  /*12220*/  @!P5 PRMT R140, R237, 0x5410, RZ ;  /* 0x00005410ed8cd816 */ /* 0x000fe200000000ff */
[----:B------:R1:W-:Y:S01]  /*12230*/  STG.E.U16 [R182.64+0x20], R3 ;  /* 0x00002003b6007986 */ /* 0x0003e2000c101510 */
[----:B------:R-:W-:Y:S02]  /*12240*/  ISETP.GE.U32.AND P5, PT, R247, R138, PT ;  /* 0x0000008af700720c */ /* 0x000fe40003fa6070 */
[----:B------:R-:W-:Y:S01]  /*12250*/  LOP3.LUT R138, R178, 0xffff, RZ, 0xc0, !PT ;  /* 0x0000ffffb28a7812 */ /* 0x000fe200078ec0ff */
[----:B------:R1:W-:Y:S01]  /*12260*/  STG.E.U16 [R182.64+0x22], R140 ;  /* 0x0000228cb6007986 */ /* 0x0003e2000c101510 */
[----:B------:R-:W-:Y:S01]  /*12270*/  @!P4 HFMA2.BF16_V2 R235, -RZ.H0_H0, RZ.H0_H0, -R139.H0_H0 ;  /* 0x200000ffffebc231 */ /* 0x000fe2000034098b */
[----:B---3--:R-:W-:Y:S01]  /*12280*/  FADD.FTZ R152, R148, R147 ;  /* 0x0000009394987221 */ /* 0x008fe20000010000 */
[--C-:B--2---:R-:W-:Y:S02]  /*12290*/  SHF.R.U32.HI R141, RZ, 0x8, R138.reuse ;  /* 0x00000008ff8d7819 */ /* 0x104fe4000001168a */
[----:B------:R-:W-:Y:S02]  /*122a0*/  PRMT R138, R139, 0x7632, R138 ;  /* 0x000076328b8a7816 */ /* 0x000fe4000000008a */
[----:B------:R-:W-:Y:S03]  /*122b0*/  LOP3.LUT R144, R141, 0xffff, RZ, 0xc0, !PT ;  /* 0x0000ffff8d907812 */ /* 0x000fe600078ec0ff */
[----:B------:R-:W-:Y:S01]  /*122c0*/  @!P5 HFMA2.BF16_V2 R232, -RZ.H0_H0, RZ.H0_H0, -R137.H0_H0 ;  /* 0x200000ffffe8d231 */ /* 0x000fe20000340989 */
[----:B------:R-:W2:Y:S01]  /*122d0*/  MUFU.EX2 R141, R156 ;  /* 0x0000009c008d7308 */ /* 0x000ea20000000800 */
[----:B------:R-:W-:Y:S01]  /*122e0*/  @!P6 HFMA2.BF16_V2 R233, -RZ.H0_H0, RZ.H0_H0, -R138.H0_H0 ;  /* 0x200000ffffe9e231 */ /* 0x000fe2000034098a */
[----:B------:R-:W-:Y:S02]  /*122f0*/  PRMT R145, R139, 0x5410, R138 ;  /* 0x000054108b917816 */ /* 0x000fe4000000008a */
[----:B------:R-:W-:Y:S02]  /*12300*/  @!P4 PRMT R139, R235, 0x5410, RZ ;  /* 0x00005410eb8bc816 */ /* 0x000fe400000000ff */
[----:B------:R-:W-:Y:S02]  /*12310*/  ISETP.GE.U32.AND P4, PT, R247, R144, PT ;  /* 0x00000090f700720c */ /* 0x000fe40003f86070 */
[----:B------:R-:W-:Y:S01]  /*12320*/  SHF.R.U32.HI R144, RZ, 0x10, R178 ;  /* 0x00000010ff907819 */ /* 0x000fe200000116b2 */
[----:B------:R3:W-:Y:S01]  /*12330*/  STG.E.U16 [R184.64+0x20], R139 ;  /* 0x0000208bb8007986 */ /* 0x0007e2000c101510 */
[----:B------:R-:W-:Y:S01]  /*12340*/  @!P6 PRMT R138, R233, 0x5410, RZ ;  /* 0x00005410e98ae816 */ /* 0x000fe200000000ff */
[----:B------:R-:W3:Y:S01]  /*12350*/  MUFU.EX2 R156, R180 ;  /* 0x000000b4009c7308 */ /* 0x000ee20000000800 */
[----:B------:R-:W-:Y:S02]  /*12360*/  LOP3.LUT R144, R144, 0xff, RZ, 0xc0, !PT ;  /* 0x000000ff90907812 */ /* 0x000fe400078ec0ff */
[----:B----4-:R-:W-:Y:S01]  /*12370*/  PRMT R136, R137, 0x7632, R136 ;  /* 0x0000763289887816 */ /* 0x010fe20000000088 */
[----:B------:R4:W-:Y:S01]  /*12380*/  STG.E.U16 [R184.64+0x22], R138 ;  /* 0x0000228ab8007986 */ /* 0x0009e2000c101510 */
[----:B------:R-:W-:Y:S02]  /*12390*/  ISETP.GE.U32.AND P6, PT, R247, R144, PT ;  /* 0x00000090f700720c */ /* 0x000fe40003fc6070 */
[----:B------:R-:W-:Y:S01]  /*123a0*/  PRMT R144, R137, 0x5410, R136 ;  /* 0x0000541089907816 */ /* 0x000fe20000000088 */
[----:B------:R-:W-:Y:S01]  /*123b0*/  @!P4 HFMA2.BF16_V2 R234, -RZ.H0_H0, RZ.H0_H0, -R136.H0_H0 ;  /* 0x200000ffffeac231 */ /* 0x000fe20000340988 */
[----:B------:R-:W-:Y:S02]  /*123c0*/  @!P5 PRMT R137, R232, 0x5410, RZ ;  /* 0x00005410e889d816 */ /* 0x000fe400000000ff */
[----:B------:R-:W-:Y:S02]  /*123d0*/  ISETP.GE.U32.AND P5, PT, R247, R150, PT ;  /* 0x00000096f700720c */ /* 0x000fe40003fa6070 */
[----:B------:R-:W-:Y:S01]  /*123e0*/  LOP3.LUT R150, R191, UR34, RZ, 0x3c, !PT ;  /* 0x00000022bf967c12 */ /* 0x000fe2000f8e3cff */
[----:B------:R4:W-:Y:S01]  /*123f0*/  STG.E.U16 [R182.64+0x30], R137 ;  /* 0x00003089b6007986 */ /* 0x0009e2000c101510 */
[----:B-1----:R-:W-:Y:S01]  /*12400*/  F2FP.BF16.PACK_AB R3, R149, R148 ;  /* 0x000000949503723e */ /* 0x002fe200000010ff */
[----:B------:R-:W-:Y:S01]  /*12410*/  FADD.FTZ R148, R158, R143 ;  /* 0x0000008f9e947221 */ /* 0x000fe20000010000 */
[C---:B--2---:R-:W-:Y:S01]  /*12420*/  F2FP.BF16.PACK_AB R158, R141.reuse, R158 ;  /* 0x0000009e8d9e723e */ /* 0x044fe200000010ff */
[----:B------:R-:W-:Y:S01]  /*12430*/  IMAD.WIDE.U32 R150, R150, -0x326172a9, RZ ;  /* 0xcd9e8d5796967825 */ /* 0x000fe200078e00ff */
[----:B------:R-:W-:Y:S01]  /*12440*/  @!P4 PRMT R136, R234, 0x5410, RZ ;  /* 0x00005410ea88c816 */ /* 0x000fe200000000ff */
[----:B------:R1:W5:Y:S01]  /*12450*/  LDL.LU.64 R190, [R1+0x78] ;  /* 0x0000780001be7983 */ /* 0x0003620000300a00 */
[----:B------:R-:W-:Y:S01]  /*12460*/  PRMT R157, R158, 0x7632, R157 ;  /* 0x000076329e9d7816 */ /* 0x000fe2000000009d */
[----:B------:R-:W-:Y:S01]  /*12470*/  FADD.FTZ R140, R141, R148 ;  /* 0x000000948d8c7221 */ /* 0x000fe20000010000 */
[----:B------:R-:W-:Y:S01]  /*12480*/  LOP3.LUT R143, R151, UR32, R166, 0x96, !PT ;  /* 0x00000020978f7c12 */ /* 0x000fe2000f8e96a6 */
[----:B------:R-:W-:Y:S01]  /*12490*/  FADD.FTZ R149, R149, R152 ;  /* 0x0000009895957221 */ /* 0x000fe20000010000 */
[----:B------:R-:W-:Y:S01]  /*124a0*/  LOP3.LUT R141, R187, UR29, R150, 0x96, !PT ;  /* 0x0000001dbb8d7c12 */ /* 0x000fe2000f8e9696 */
[----:B---3--:R-:W-:Y:S01]  /*124b0*/  IMAD.MOV.U32 R139, RZ, RZ, R163 ;  /* 0x000000ffff8b7224 */ /* 0x008fe200078e00a3 */
[----:B------:R2:W-:Y:S01]  /*124c0*/  STG.E.U16 [R182.64+0x32], R136 ;  /* 0x00003288b6007986 */ /* 0x0005e2000c101510 */
[----:B------:R-:W-:Y:S01]  /*124d0*/  IMAD.WIDE.U32 R152, R143, -0x2daee0ad, RZ ;  /* 0xd2511f538f987825 */ /* 0x000fe200078e00ff */
[----:B------:R-:W-:Y:S03]  /*124e0*/  SHF.R.U32.HI R147, RZ, 0x10, R178 ;  /* 0x00000010ff937819 */ /* 0x000fe600000116b2 */
[----:B------:R-:W-:Y:S01]  /*124f0*/  IMAD.WIDE.U32 R150, R141, -0x2daee0ad, RZ ;  /* 0xd2511f538d967825 */ /* 0x000fe200078e00ff */
[----:B------:R-:W-:Y:S02]  /*12500*/  LOP3.LUT R143, R153, UR27, R154, 0x96, !PT ;  /* 0x0000001b998f7c12 */ /* 0x000fe4000f8e969a */
[----:B------:R-:W-:Y:S01]  /*12510*/  LOP3.LUT R147, R147, 0xff, RZ, 0xc0, !PT ;  /* 0x000000ff93937812 */ /* 0x000fe200078ec0ff */
[----:B----4-:R-:W-:Y:S01]  /*12520*/  IMAD.MOV.U32 R138, RZ, RZ, R162 ;  /* 0x000000ffff8a7224 */ /* 0x010fe200078e00a2 */
[----:B------:R-:W-:Y:S01]  /*12530*/  LOP3.LUT R141, R151, UR30, R152, 0x96, !PT ;  /* 0x0000001e978d7c12 */ /* 0x000fe2000f8e9698 */
[----:B------:R-:W-:Y:S01]  /*12540*/  IMAD.WIDE.U32 R162, R143, -0x326172a9, RZ ;  /* 0xcd9e8d578fa27825 */ /* 0x000fe200078e00ff */
[----:B------:R-:W-:Y:S03]  /*12550*/  PRMT R137, R142, 0x7632, R137 ;  /* 0x000076328e897816 */ /* 0x000fe60000000089 */
[----:B------:R-:W-:Y:S01]  /*12560*/  IMAD.WIDE.U32 R152, R141, -0x326172a9, RZ ;  /* 0xcd9e8d578d987825 */ /* 0x000fe200078e00ff */
[----:B------:R-:W-:Y:S03]  /*12570*/  LOP3.LUT R186, R163, UR4, R186, 0x96, !PT ;  /* 0x00000004a3ba7c12 */ /* 0x000fe6000f8e96ba */
[----:B------:R-:W-:Y:S01]  /*12580*/  FADD.FTZ R140, R159, R140 ;  /* 0x0000008c9f8c7221 */ /* 0x000fe20000010000 */
[----:B------:R-:W-:Y:S01]  /*12590*/  LOP3.LUT R162, R153, UR33, R162, 0x96, !PT ;  /* 0x0000002199a27c12 */ /* 0x000fe2000f8e96a2 */
[----:B------:R-:W-:Y:S01]  /*125a0*/  IMAD.WIDE.U32 R186, R186, -0x2daee0ad, RZ ;  /* 0xd2511f53baba7825 */ /* 0x000fe200078e00ff */
[----:B------:R-:W-:Y:S01]  /*125b0*/  @!P5 HFMA2.BF16_V2 R231, -RZ.H0_H0, RZ.H0_H0, -R137.H0_H0 ;  /* 0x200000ffffe7d231 */ /* 0x000fe20000340989 */
[----:B------:R-:W-:Y:S02]  /*125c0*/  F2FP.BF16.PACK_AB R159, R155, R159 ;  /* 0x0000009f9b9f723e */ /* 0x000fe400000010ff */
[----:B------:R-:W-:Y:S01]  /*125d0*/  IMAD.WIDE.U32 R162, R162, -0x2daee0ad, RZ ;  /* 0xd2511f53a2a27825 */ /* 0x000fe200078e00ff */
[----:B------:R-:W-:Y:S02]  /*125e0*/  LOP3.LUT R150, R187, UR31, R150, 0x96, !PT ;  /* 0x0000001fbb967c12 */ /* 0x000fe4000f8e9696 */
[----:B------:R-:W-:Y:S01]  /*125f0*/  PRMT R153, R158, 0x5410, R157 ;  /* 0x000054109e997816 */ /* 0x000fe2000000009d */
[----:B------:R-:W-:Y:S01]  /*12600*/  IMAD.MOV.U32 R187, RZ, RZ, R139 ;  /* 0x000000ffffbb7224 */ /* 0x000fe200078e008b */
[----:B------:R-:W-:Y:S01]  /*12610*/  LOP3.LUT R166, R163, UR5, R186, 0x96, !PT ;  /* 0x00000005a3a67c12 */ /* 0x000fe2000f8e96ba */
[----:B------:R-:W-:Y:S01]  /*12620*/  IMAD.MOV.U32 R186, RZ, RZ, R138 ;  /* 0x000000ffffba7224 */ /* 0x000fe200078e008a */
[----:B------:R-:W-:Y:S01]  /*12630*/  PRMT R163, R247, 0x7054, R247 ;  /* 0x00007054f7a37816 */ /* 0x000fe200000000f7 */
[----:B------:R-:W-:Y:S01]  /*12640*/  FADD.FTZ R138, R156, R149 ;  /* 0x000000959c8a7221 */ /* 0x000fe20000010000 */
[----:B------:R-:W-:Y:S01]  /*12650*/  LOP3.LUT R149, R178, 0xff, RZ, 0xc0, !PT ;  /* 0x000000ffb2957812 */ /* 0x000fe200078ec0ff */
[----:B------:R-:W-:Y:S01]  /*12660*/  IMAD.WIDE.U32 R150, R150, -0x326172a9, RZ ;  /* 0xcd9e8d5796967825 */ /* 0x000fe200078e00ff */
[----:B------:R-:W-:Y:S03]  /*12670*/  F2FP.BF16.PACK_AB R156, R181, R156 ;  /* 0x0000009cb59c723e */ /* 0x000fe600000010ff */
[----:B------:R-:W-:Y:S01]  /*12680*/  IMAD.WIDE.U32 R166, R166, -0x326172a9, RZ ;  /* 0xcd9e8d57a6a67825 */ /* 0x000fe200078e00ff */
[----:B------:R-:W-:Y:S02]  /*12690*/  LOP3.LUT R161, R151, UR28, R152, 0x96, !PT ;  /* 0x0000001c97a17c12 */ /* 0x000fe4000f8e9698 */
[----:B------:R-:W-:Y:S01]  /*126a0*/  LOP3.LUT R151, R176, 0xff, RZ, 0xc0, !PT ;  /* 0x000000ffb0977812 */ /* 0x000fe200078ec0ff */
[--C-:B------:R-:W-:Y:S01]  /*126b0*/  FADD.FTZ R139, R181, R138.reuse ;  /* 0x0000008ab58b7221 */ /* 0x100fe20000010000 */
[----:B------:R-:W-:Y:S01]  /*126c0*/  PRMT R138, R142, 0x7610, R138 ;  /* 0x000076108e8a7816 */ /* 0x000fe2000000008a */
[----:B------:R-:W-:Y:S01]  /*126d0*/  FADD.FTZ R155, R155, R140 ;  /* 0x0000008c9b9b7221 */ /* 0x000fe20000010000 */
[----:B------:R-:W-:Y:S01]  /*126e0*/  LOP3.LUT R141, R167, UR14, R150, 0x96, !PT ;  /* 0x0000000ea78d7c12 */ /* 0x000fe2000f8e9696 */
[----:B------:R-:W3:Y:S02]  /*126f0*/  MUFU.EX2 R140, R175 ;  /* 0x000000af008c7308 */ /* 0x000ee40000000800 */
[----:B------:R-:W-:Y:S01]  /*12700*/  @!P6 HFMA2.BF16_V2 R236, -RZ.H0_H0, RZ.H0_H0, -R138.H0_H0 ;  /* 0x200000ffffece231 */ /* 0x000fe2000034098a */
[C---:B------:R-:W-:Y:S01]  /*12710*/  LOP3.LUT R148, R141.reuse, 0xff, RZ, 0xc0, !PT ;  /* 0x000000ff8d947812 */ /* 0x040fe200078ec0ff */
[----:B------:R-:W-:Y:S01]  /*12720*/  FADD.FTZ R164, R172, R155 ;  /* 0x0000009baca47221 */ /* 0x000fe20000010000 */
[----:B------:R-:W-:Y:S02]  /*12730*/  LOP3.LUT R143, R141, 0xffff, RZ, 0xc0, !PT ;  /* 0x0000ffff8d8f7812 */ /* 0x000fe400078ec0ff */
[----:B------:R-:W-:Y:S02]  /*12740*/  ISETP.GE.U32.AND P4, PT, R247, R148, PT ;  /* 0x00000094f700720c */ /* 0x000fe40003f86070 */
[----:B------:R-:W-:Y:S01]  /*12750*/  PRMT R148, R138, 0x5410, R137 ;  /* 0x000054108a947816 */ /* 0x000fe20000000089 */
[----:B------:R-:W4:Y:S01]  /*12760*/  MUFU.EX2 R181, R165 ;  /* 0x000000a500b57308 */ /* 0x000f220000000800 */
[----:B------:R-:W-:Y:S02]  /*12770*/  @!P6 PRMT R138, R236, 0x5410, RZ ;  /* 0x00005410ec8ae816 */ /* 0x000fe400000000ff */
[----:B------:R-:W-:Y:S02]  /*12780*/  SHF.R.U32.HI R143, RZ, 0x8, R143 ;  /* 0x00000008ff8f7819 */ /* 0x000fe4000001168f */
[----:B------:R-:W-:Y:S01]  /*12790*/  @!P5 PRMT R137, R231, 0x5410, RZ ;  /* 0x00005410e789d816 */ /* 0x000fe200000000ff */
[----:B------:R1:W-:Y:S01]  /*127a0*/  STG.E.U16 [R184.64+0x30], R138 ;  /* 0x0000308ab8007986 */ /* 0x0003e2000c101510 */
[----:B--2---:R-:W-:Y:S02]  /*127b0*/  LOP3.LUT R136, R143, 0xffff, RZ, 0xc0, !PT ;  /* 0x0000ffff8f887812 */ /* 0x004fe400078ec0ff */
[----:B------:R-:W-:Y:S01]  /*127c0*/  SHF.R.U32.HI R142, RZ, 0x10, R141 ;  /* 0x00000010ff8e7819 */ /* 0x000fe2000001168d */
[----:B------:R-:W2:Y:S01]  /*127d0*/  MUFU.EX2 R143, R173 ;  /* 0x000000ad008f7308 */ /* 0x000ea20000000800 */
[----:B------:R-:W-:Y:S01]  /*127e0*/  ISETP.GE.U32.AND P6, PT, R247, R136, PT ;  /* 0x00000088f700720c */ /* 0x000fe20003fc6070 */
[----:B------:R-:W-:Y:S01]  /*127f0*/  STG.E.U16 [R184.64+0x32], R137 ;  /* 0x00003289b8007986 */ /* 0x000fe2000c101510 */
[C---:B------:R-:W-:Y:S01]  /*12800*/  PRMT R136, R3.reuse, 0x7632, R136 ;  /* 0x0000763203887816 */ /* 0x040fe20000000088 */
[----:B------:R-:W-:Y:S01]  /*12810*/  @!P4 HFMA2.BF16_V2 R230, -RZ.H0_H0, RZ.H0_H0, -R3.H0_H0 ;  /* 0x200000ffffe6c231 */ /* 0x000fe20000340903 */
[----:B------:R-:W-:Y:S01]  /*12820*/  LOP3.LUT R142, R142, 0xff, RZ, 0xc0, !PT ;  /* 0x000000ff8e8e7812 */ /* 0x000fe200078ec0ff */
[----:B---3--:R-:W-:Y:S01]  /*12830*/  FADD.FTZ R160, R140, R139 ;  /* 0x0000008b8ca07221 */ /* 0x008fe20000010000 */
[----:B------:R-:W-:Y:S01]  /*12840*/  PRMT R154, R3, 0x5410, R136 ;  /* 0x00005410039a7816 */ /* 0x000fe20000000088 */
[----:B------:R-:W-:Y:S01]  /*12850*/  IMAD.MOV.U32 R139, RZ, RZ, R189 ;  /* 0x000000ffff8b7224 */ /* 0x000fe200078e00bd */
[C---:B------:R-:W-:Y:S02]  /*12860*/  ISETP.GE.U32.AND P5, PT, R247.reuse, R142, PT ;  /* 0x0000008ef700720c */ /* 0x040fe40003fa6070 */
[----:B------:R-:W-:Y:S01]  /*12870*/  SHF.R.U32.HI R142, RZ, 0x18, R141 ;  /* 0x00000018ff8e7819 */ /* 0x000fe2000001168d */
[----:B------:R-:W-:Y:S01]  /*12880*/  IMAD.MOV.U32 R141, RZ, RZ, R139 ;  /* 0x000000ffff8d7224 */ /* 0x000fe200078e008b */
[----:B------:R-:W-:Y:S01]  /*12890*/  @!P4 PRMT R3, R230, 0x5410, RZ ;  /* 0x00005410e603c816 */ /* 0x000fe200000000ff */
[----:B------:R-:W-:Y:S01]  /*128a0*/  @!P6 HFMA2.BF16_V2 R229, -RZ.H0_H0, RZ.H0_H0, -R136.H0_H0 ;  /* 0x200000ffffe5e231 */ /* 0x000fe20000340988 */
[----:B------:R-:W-:Y:S02]  /*128b0*/  ISETP.GE.U32.AND P4, PT, R247, R142, PT ;  /* 0x0000008ef700720c */ /* 0x000fe40003f86070 */
[----:B------:R-:W-:Y:S01]  /*128c0*/  SHF.R.U32.HI R141, RZ, 0x18, R176 ;  /* 0x00000018ff8d7819 */ /* 0x000fe200000116b0 */
[----:B------:R3:W-:Y:S01]  /*128d0*/  STG.E.U16 [R182.64+0x40], R3 ;  /* 0x00004003b6007986 */ /* 0x0007e2000c101510 */
[----:B------:R-:W-:Y:S02]  /*128e0*/  @!P6 PRMT R136, R229, 0x5410, RZ ;  /* 0x00005410e588e816 */ /* 0x000fe400000000ff */
[----:B----4-:R-:W-:Y:S01]  /*128f0*/  F2FP.BF16.PACK_AB R180, R181, R170 ;  /* 0x000000aab5b4723e */ /* 0x010fe200000010ff */
[----:B------:R-:W-:Y:S01]  /*12900*/  @!P5 HFMA2.BF16_V2 R228, -RZ.H0_H0, RZ.H0_H0, -R158.H0_H0 ;  /* 0x200000ffffe4d231 */ /* 0x000fe2000034099e */
[C---:B-1----:R-:W-:Y:S01]  /*12910*/  LOP3.LUT R138, R166.reuse, 0xff, RZ, 0xc0, !PT ;  /* 0x000000ffa68a7812 */ /* 0x042fe200078ec0ff */
[----:B------:R-:W-:Y:S01]  /*12920*/  STG.E.U16 [R182.64+0x42], R136 ;  /* 0x00004288b6007986 */ /* 0x000fe2000c101510 */
[C---:B--2---:R-:W-:Y:S01]  /*12930*/  F2FP.BF16.PACK_AB R173, R143.reuse, R140 ;  /* 0x0000008c8fad723e */ /* 0x044fe200000010ff */
[----:B------:R-:W-:Y:S01]  /*12940*/  FADD.FTZ R160, R143, R160 ;  /* 0x000000a08fa07221 */ /* 0x000fe20000010000 */
[----:B------:R-:W-:Y:S01]  /*12950*/  ISETP.GE.U32.AND P0, PT, R247, R138, PT ;  /* 0x0000008af700720c */ /* 0x000fe20003f06070 */
[----:B------:R-:W-:Y:S01]  /*12960*/  @!P4 HFMA2.BF16_V2 R227, -RZ.H0_H0, RZ.H0_H0, -R157.H0_H0 ;  /* 0x200000ffffe3c231 */ /* 0x000fe2000034099d */
[----:B------:R-:W-:Y:S02]  /*12970*/  LOP3.LUT R138, R166, 0xffff, RZ, 0xc0, !PT ;  /* 0x0000ffffa68a7812 */ /* 0x000fe400078ec0ff */
[----:B------:R-:W-:Y:S02]  /*12980*/  @!P5 PRMT R158, R228, 0x5410, RZ ;  /* 0x00005410e49ed816 */ /* 0x000fe400000000ff */
[----:B------:R-:W-:Y:S02]  /*12990*/  SHF.R.U32.HI R138, RZ, 0x8, R138 ;  /* 0x00000008ff8a7819 */ /* 0x000fe4000001168a */
[----:B------:R-:W-:Y:S01]  /*129a0*/  @!P4 PRMT R157, R227, 0x5410, RZ ;  /* 0x00005410e39dc816 */ /* 0x000fe200000000ff */
[----:B------:R1:W-:Y:S01]  /*129b0*/  STG.E.U16 [R184.64+0x40], R158 ;  /* 0x0000409eb8007986 */ /* 0x0003e2000c101510 */
[----:B------:R-:W-:Y:S02]  /*129c0*/  LOP3.LUT R138, R138, 0xffff, RZ, 0xc0, !PT ;  /* 0x0000ffff8a8a7812 */ /* 0x000fe400078ec0ff */
[----:B------:R-:W-:Y:S01]  /*129d0*/  PRMT R177, R180, 0x7632, R177 ;  /* 0x00007632b4b17816 */ /* 0x000fe200000000b1 */
[----:B------:R-:W-:Y:S01]  /*129e0*/  STG.E.U16 [R184.64+0x42], R157 ;  /* 0x0000429db8007986 */ /* 0x000fe2000c101510 */
[----:B------:R-:W-:Y:S01]  /*129f0*/  ISETP.GE.U32.AND P6, PT, R247, R138, PT ;  /* 0x0000008af700720c */ /* 0x000fe20003fc6070 */
[----:B------:R-:W-:Y:S01]  /*12a00*/  IMAD.MOV.U32 R138, RZ, RZ, R188 ;  /* 0x000000ffff8a7224 */ /* 0x000fe200078e00bc */
[----:B------:R-:W-:Y:S01]  /*12a10*/  @!P0 HFMA2.BF16_V2 R226, -RZ.H0_H0, RZ.H0_H0, -R156.H0_H0 ;  /* 0x200000ffffe28231 */ /* 0x000fe2000034099c */
[----:B------:R2:W5:Y:S01]  /*12a20*/  LDL.LU.64 R188, [R1+0x70] ;  /* 0x0000700001bc7983 */ /* 0x0005620000300a00 */
[C---:B---3--:R-:W-:Y:S01]  /*12a30*/  PRMT R3, R156.reuse, 0x7632, R3 ;  /* 0x000076329c037816 */ /* 0x048fe20000000003 */
[----:B------:R-:W-:Y:S01]  /*12a40*/  IMAD.MOV.U32 R140, RZ, RZ, R138 ;  /* 0x000000ffff8c7224 */ /* 0x000fe200078e008a */
[----:B------:R-:W-:Y:S02]  /*12a50*/  SHF.R.U32.HI R138, RZ, 0x10, R166 ;  /* 0x00000010ff8a7819 */ /* 0x000fe400000116a6 */
[----:B------:R-:W-:Y:S02]  /*12a60*/  PRMT R152, R156, 0x5410, R3 ;  /* 0x000054109c987816 */ /* 0x000fe40000000003 */
[----:B------:R-:W-:Y:S02]  /*12a70*/  LOP3.LUT R139, R187, UR14, R140, 0x96, !PT ;  /* 0x0000000ebb8b7c12 */ /* 0x000fe4000f8e968c */
[----:B------:R-:W-:Y:S01]  /*12a80*/  LOP3.LUT R138, R138, 0xff, RZ, 0xc0, !PT ;  /* 0x000000ff8a8a7812 */ /* 0x000fe200078ec0ff */
[----:B------:R-:W-:Y:S01]  /*12a90*/  @!P6 HFMA2.BF16_V2 R219, -RZ.H0_H0, RZ.H0_H0, -R3.H0_H0 ;  /* 0x200000ffffdbe231 */ /* 0x000fe20000340903 */
[----:B------:R-:W-:Y:S02]  /*12aa0*/  LOP3.LUT R137, R139, 0xffff, RZ, 0xc0, !PT ;  /* 0x0000ffff8b897812 */ /* 0x000fe400078ec0ff */
[C---:B------:R-:W-:Y:S02]  /*12ab0*/  ISETP.GE.U32.AND P5, PT, R247.reuse, R138, PT ;  /* 0x0000008af700720c */ /* 0x040fe40003fa6070 */
[----:B------:R-:W-:Y:S02]  /*12ac0*/  SHF.R.U32.HI R138, RZ, 0x18, R166 ;  /* 0x00000018ff8a7819 */ /* 0x000fe400000116a6 */
[----:B------:R-:W-:Y:S02]  /*12ad0*/  SHF.R.U32.HI R137, RZ, 0x8, R137 ;  /* 0x00000008ff897819 */ /* 0x000fe40000011689 */
[----:B------:R-:W-:Y:S01]  /*12ae0*/  ISETP.GE.U32.AND P4, PT, R247, R138, PT ;  /* 0x0000008af700720c */ /* 0x000fe20003f86070 */
[----:B-1----:R-:W-:Y:S01]  /*12af0*/  FADD.FTZ R158, R169, R160 ;  /* 0x000000a0a99e7221 */ /* 0x002fe20000010000 */
[----:B------:R-:W-:Y:S02]  /*12b00*/  LOP3.LUT R138, R139, 0xff, RZ, 0xc0, !PT ;  /* 0x000000ff8b8a7812 */ /* 0x000fe400078ec0ff */
[--C-:B------:R-:W-:Y:S02]  /*12b10*/  SHF.R.U32.HI R140, RZ, 0x18, R186.reuse ;  /* 0x00000018ff8c7819 */ /* 0x100fe400000116ba */
[----:B------:R-:W-:Y:S01]  /*12b20*/  PRMT R137, R138, 0x5410, R137 ;  /* 0x000054108a897816 */ /* 0x000fe20000000089 */
[----:B------:R-:W-:Y:S01]  /*12b30*/  @!P5 HFMA2.BF16_V2 R221, -RZ.H0_H0, RZ.H0_H0, -R159.H0_H0 ;  /* 0x200000ffffddd231 */ /* 0x000fe2000034099f */
[--C-:B------:R-:W-:Y:S02]  /*12b40*/  SHF.R.U32.HI R138, RZ, 0x10, R139.reuse ;  /* 0x00000010ff8a7819 */ /* 0x100fe4000001168b */
[----:B------:R-:W-:Y:S01]  /*12b50*/  SHF.R.U32.HI R139, RZ, 0x18, R139 ;  /* 0x00000018ff8b7819 */ /* 0x000fe2000001168b */
[--C-:B------:R-:W-:Y:S01]  /*12b60*/  HSET2.LE.AND R137, R137, R163.reuse, PT ;  /* 0x000000a389897233 */ /* 0x100fe20003803000 */
[----:B------:R-:W-:Y:S02]  /*12b70*/  LOP3.LUT R138, R138, 0xff, RZ, 0xc0, !PT ;  /* 0x000000ff8a8a7812 */ /* 0x000fe400078ec0ff */
[----:B------:R-:W-:Y:S02]  /*12b80*/  @!P6 PRMT R3, R219, 0x5410, RZ ;  /* 0x00005410db03e816 */ /* 0x000fe400000000ff */
[----:B------:R-:W-:Y:S02]  /*12b90*/  PRMT R136, R138, 0x5410, R139 ;  /* 0x000054108a887816 */ /* 0x000fe4000000008b */
[C---:B------:R-:W-:Y:S01]  /*12ba0*/  LOP3.LUT R139, R186.reuse, 0xffff, RZ, 0xc0, !PT ;  /* 0x0000ffffba8b7812 */ /* 0x040fe200078ec0ff */
[----:B------:R-:W-:Y:S01]  /*12bb0*/  STG.E.U16 [R182.64+0x52], R3 ;  /* 0x00005203b6007986 */ /* 0x000fe2000c101510 */
[----:B------:R-:W-:Y:S01]  /*12bc0*/  LOP3.LUT R138, R186, 0xff, RZ, 0xc0, !PT ;  /* 0x000000ffba8a7812 */ /* 0x000fe200078ec0ff */
[--C-:B------:R-:W-:Y:S01]  /*12bd0*/  HSET2.LE.AND R136, R136, R163.reuse, PT ;  /* 0x000000a388887233 */ /* 0x100fe20003803000 */
[----:B------:R-:W-:Y:S02]  /*12be0*/  SHF.R.U32.HI R139, RZ, 0x8, R139 ;  /* 0x00000008ff8b7819 */ /* 0x000fe4000001168b */
[----:B------:R-:W-:Y:S02]  /*12bf0*/  LOP3.LUT R132, R137, R132, RZ, 0xc0, !PT ;  /* 0x0000008489847212 */ /* 0x000fe400078ec0ff */
[----:B------:R-:W-:Y:S02]  /*12c00*/  PRMT R138, R138, 0x5410, R139 ;  /* 0x000054108a8a7816 */ /* 0x000fe4000000008b */
[----:B------:R-:W-:Y:S01]  /*12c10*/  SHF.R.U32.HI R139, RZ, 0x10, R186 ;  /* 0x00000010ff8b7819 */ /* 0x000fe200000116ba */
[----:B------:R-:W-:Y:S01]  /*12c20*/  IMAD.WIDE.U32 R186, R161, -0x2daee0ad, RZ ;  /* 0xd2511f53a1ba7825 */ /* 0x000fe200078e00ff */
[----:B------:R-:W-:Y:S01]  /*12c30*/  LOP3.LUT R133, R136, R133, RZ, 0xc0, !PT ;  /* 0x0000008588857212 */ /* 0x000fe200078ec0ff */
[--C-:B------:R-:W-:Y:S01]  /*12c40*/  HSET2.LE.AND R137, R138, R163.reuse, PT ;  /* 0x000000a38a897233 */ /* 0x100fe20003803000 */
[----:B------:R-:W-:Y:S02]  /*12c50*/  LOP3.LUT R139, R139, 0xff, RZ, 0xc0, !PT ;  /* 0x000000ff8b8b7812 */ /* 0x000fe400078ec0ff */
[----:B------:R-:W-:Y:S02]  /*12c60*/  @!P0 PRMT R156, R226, 0x5410, RZ ;  /* 0x00005410e29c8816 */ /* 0x000fe400000000ff */
[----:B------:R-:W-:Y:S02]  /*12c70*/  PRMT R140, R139, 0x5410, R140 ;  /* 0x000054108b8c7816 */ /* 0x000fe4000000008c */
[----:B------:R-:W-:Y:S01]  /*12c80*/  LOP3.LUT R134, R137, R134, RZ, 0xc0, !PT ;  /* 0x0000008689867212 */ /* 0x000fe200078ec0ff */
[----:B------:R-:W-:Y:S01]  /*12c90*/  STG.E.U16 [R182.64+0x50], R156 ;  /* 0x0000509cb6007986 */ /* 0x000fe2000c101510 */
[----:B------:R-:W-:Y:S01]  /*12ca0*/  ISETP.NE.AND P0, PT, R174, RZ, PT ;  /* 0x000000ffae00720c */ /* 0x000fe20003f05270 */
[--C-:B------:R-:W-:Y:S01]  /*12cb0*/  HSET2.LE.AND R140, R140, R163.reuse, PT ;  /* 0x000000a38c8c7233 */ /* 0x100fe20003803000 */
[----:B------:R-:W-:Y:S01]  /*12cc0*/  PRMT R174, R173, 0x7632, R174 ;  /* 0x00007632adae7816 */ /* 0x000fe200000000ae */
[----:B------:R-:W1:Y:S03]  /*12cd0*/  LDSM.16.MT88.4 R136, [R208+0x10000] ;  /* 0x01000000d088783b */ /* 0x000e660000004200 */
[----:B------:R-:W-:Y:S02]  /*12ce0*/  LOP3.LUT R135, R140, R135, RZ, 0xc0, !PT ;  /* 0x000000878c877212 */ /* 0x000fe400078ec0ff */
[----:B------:R-:W-:Y:S02]  /*12cf0*/  LOP3.LUT R140, R178, 0xffff, RZ, 0xc0, !PT ;  /* 0x0000ffffb28c7812 */ /* 0x000fe400078ec0ff */
[----:B------:R-:W3:Y:S01]  /*12d00*/  MUFU.EX2 R179, R168 ;  /* 0x000000a800b37308 */ /* 0x000ee20000000800 */
[----:B------:R-:W-:Y:S02]  /*12d10*/  SHF.R.U32.HI R178, RZ, 0x18, R178 ;  /* 0x00000018ffb27819 */ /* 0x000fe400000116b2 */
[----:B------:R-:W-:Y:S02]  /*12d20*/  SHF.R.U32.HI R140, RZ, 0x8, R140 ;  /* 0x00000008ff8c7819 */ /* 0x000fe4000001168c */
[----:B------:R-:W-:Y:S02]  /*12d30*/  PRMT R178, R147, 0x5410, R178 ;  /* 0x0000541093b27816 */ /* 0x000fe400000000b2 */
[----:B------:R-:W-:Y:S02]  /*12d40*/  PRMT R149, R149, 0x5410, R140 ;  /* 0x0000541095957816 */ /* 0x000fe4000000008c */
[----:B------:R-:W-:Y:S04]  /*12d50*/  LOP3.LUT R140, R176, 0xffff, RZ, 0xc0, !PT ;  /* 0x0000ffffb08c7812 */ /* 0x000fe800078ec0ff */
[----:B------:R-:W-:Y:S04]  /*12d60*/  SHF.R.U32.HI R142, RZ, 0x8, R140 ;  /* 0x00000008ff8e7819 */ /* 0x000fe8000001168c */
[----:B------:R-:W-:Y:S01]  /*12d70*/  PRMT R151, R151, 0x5410, R142 ;  /* 0x0000541097977816 */ /* 0x000fe2000000008e */
        /* <DEDUP_REMOVED lines=45> */
[C---:B-1----:R-:W-:Y:S07]  /*13050*/  HMMA.16816.F32.BF16 R124, R132.reuse, R136, R124 ;  /* 0x00000088847c723c */ /* 0x042fee000004187c */
[----:B------:R-:W-:Y:S01]  /*13060*/  SHF.R.U32.HI R136, RZ, 0x10, R176 ;  /* 0x00000010ff887819 */ /* 0x000fe200000116b0 */
[----:B------:R-:W-:Y:S01]  /*13070*/  HMMA.16816.F32.BF16 R128, R132, R138, R128 ;  /* 0x0000008a8480723c */ /* 0x000fe20000041880 */
[----:B------:R-:W-:Y:S03]  /*13080*/  F2FP.BF16.PACK_AB R176, R171, R172 ;  /* 0x000000acabb0723e */ /* 0x000fe600000010ff */
[----:B------:R-:W-:Y:S02]  /*13090*/  LOP3.LUT R140, R136, 0xff, RZ, 0xc0, !PT ;  /* 0x000000ff888c7812 */ /* 0x000fe400078ec0ff */
[----:B------:R-:W1:Y:S01]  /*130a0*/  LDSM.16.MT88.4 R136, [R208+0x10800] ;  /* 0x01080000d088783b */ /* 0x000e620000004200 */
[--C-:B------:R-:W-:Y:S01]  /*130b0*/  HSET2.LE.AND R133, R151, R163.reuse, PT ;  /* 0x000000a397857233 */ /* 0x100fe20003803000 */
[----:B------:R-:W-:Y:S01]  /*130c0*/  PRMT R134, R140, 0x5410, R141 ;  /* 0x000054108c867816 */ /* 0x000fe2000000008d */
[--C-:B------:R-:W-:Y:S03]  /*130d0*/  HSET2.LE.AND R135, R149, R163.reuse, PT ;  /* 0x000000a395877233 */ /* 0x100fe60003803000 */
[----:B------:R-:W-:Y:S01]  /*130e0*/  LOP3.LUT R132, R133, R146, RZ, 0xc0, !PT ;  /* 0x0000009285847212 */ /* 0x000fe200078ec0ff */
[--C-:B------:R-:W-:Y:S01]  /*130f0*/  HSET2.LE.AND R134, R134, R163.reuse, PT ;  /* 0x000000a386867233 */ /* 0x100fe20003803000 */
[----:B------:R-:W4:Y:S01]  /*13100*/  LDSM.16.MT88.4 R140, [R206+0x10800] ;  /* 0x01080000ce8c783b */ /* 0x000f220000004200 */
[----:B------:R-:W-:Y:S02]  /*13110*/  PRMT R172, R159, 0x7632, R172 ;  /* 0x000076329fac7816 */ /* 0x000fe400000000ac */
[----:B------:R-:W-:Y:S02]  /*13120*/  PRMT R3, R176, 0x7632, R3 ;  /* 0x00007632b0037816 */ /* 0x000fe40000000003 */
[----:B------:R-:W-:Y:S01]  /*13130*/  LOP3.LUT R133, R134, R145, RZ, 0xc0, !PT ;  /* 0x0000009186857212 */ /* 0x000fe200078ec0ff */
[----:B------:R-:W-:Y:S01]  /*13140*/  @!P4 HFMA2.BF16_V2 R224, -RZ.H0_H0, RZ.H0_H0, -R172.H0_H0 ;  /* 0x200000ffffe0c231 */ /* 0x000fe200003409ac */
[----:B------:R-:W-:Y:S01]  /*13150*/  LOP3.LUT R134, R135, R144, RZ, 0xc0, !PT ;  /* 0x0000009087867212 */ /* 0x000fe200078ec0ff */
[----:B------:R-:W-:Y:S01]  /*13160*/  HSET2.LE.AND R135, R178, R163, PT ;  /* 0x000000a3b2877233 */ /* 0x000fe20003803000 */
[----:B------:R-:W2:Y:S01]  /*13170*/  LDSM.16.MT88.4 R144, [R205+0x10800] ;  /* 0x01080000cd90783b */ /* 0x000ea20000004200 */
[----:B---3--:R-:W-:Y:S03]  /*13180*/  F2FP.BF16.PACK_AB R178, R179, R169 ;  /* 0x000000a9b3b2723e */ /* 0x008fe600000010ff */
[----:B------:R-:W-:Y:S02]  /*13190*/  LOP3.LUT R135, R135, R148, RZ, 0xc0, !PT ;  /* 0x0000009487877212 */ /* 0x000fe400078ec0ff */
[----:B------:R-:W-:Y:S05]  /*131a0*/  PRMT R175, R178, 0x7632, R175 ;  /* 0x00007632b2af7816 */ /* 0x000fea00000000af */
[C---:B-1----:R-:W-:Y:S08]  /*131b0*/  HMMA.16816.F32.BF16 R4, R132.reuse, R136, R4 ;  /* 0x000000888404723c */ /* 0x042ff00000041804 */
[C---:B------:R-:W-:Y:S01]  /*131c0*/  HMMA.16816.F32.BF16 R8, R132.reuse, R138, R8 ;  /* 0x0000008a8408723c */ /* 0x040fe20000041808 */
[----:B------:R-:W1:Y:S07]  /*131d0*/  LDSM.16.MT88.4 R136, [R204+0x10800] ;  /* 0x01080000cc88783b */ /* 0x000e6e0000004200 */
[C---:B----4-:R-:W-:Y:S08]  /*131e0*/  HMMA.16816.F32.BF16 R12, R132.reuse, R140, R12 ;  /* 0x0000008c840c723c */ /* 0x050ff0000004180c */
        /* <DEDUP_REMOVED lines=35> */
[C---:B---3--:R-:W-:Y:S07]  /*13420*/  HMMA.16816.F32.BF16 R108, R132.reuse, R140, R108 ;  /* 0x0000008c846c723c */ /* 0x048fee000004186c */
[----:B------:R-:W-:Y:S01]  /*13430*/  LOP3.LUT R141, R167, UR14, R150, 0x96, !PT ;  /* 0x0000000ea78d7c12 */ /* 0x000fe2000f8e9696 */
[C---:B------:R-:W-:Y:S01]  /*13440*/  HMMA.16816.F32.BF16 R112, R132.reuse, R142, R112 ;  /* 0x0000008e8470723c */ /* 0x040fe20000041870 */
[----:B------:R-:W3:Y:S03]  /*13450*/  LDSM.16.MT88.4 R148, [R208+0x11000] ;  /* 0x01100000d094783b */ /* 0x000ee60000004200 */
[C---:B------:R-:W-:Y:S02]  /*13460*/  LOP3.LUT R140, R166.reuse, 0xffff, RZ, 0xc0, !PT ;  /* 0x0000ffffa68c7812 */ /* 0x040fe400078ec0ff */
[----:B------:R-:W-:Y:S02]  /*13470*/  SHF.R.U32.HI R167, RZ, 0x18, R186 ;  /* 0x00000018ffa77819 */ /* 0x000fe400000116ba */
[C---:B--2---:R-:W-:Y:S01]  /*13480*/  HMMA.16816.F32.BF16 R116, R132.reuse, R144, R116 ;  /* 0x000000908474723c */ /* 0x044fe20000041874 */
[--C-:B------:R-:W-:Y:S03]  /*13490*/  SHF.R.U32.HI R142, RZ, 0x10, R166.reuse ;  /* 0x00000010ff8e7819 */ /* 0x100fe600000116a6 */
[----:B------:R-:W-:Y:S02]  /*134a0*/  LOP3.LUT R143, R166, 0xff, RZ, 0xc0, !PT ;  /* 0x000000ffa68f7812 */ /* 0x000fe400078ec0ff */
[----:B------:R-:W-:Y:S02]  /*134b0*/  SHF.R.U32.HI R166, RZ, 0x18, R166 ;  /* 0x00000018ffa67819 */ /* 0x000fe400000116a6 */
[C---:B------:R-:W-:Y:S01]  /*134c0*/  HMMA.16816.F32.BF16 R120, R132.reuse, R146, R120 ;  /* 0x000000928478723c */ /* 0x040fe20000041878 */
[C---:B------:R-:W-:Y:S03]  /*134d0*/  LOP3.LUT R144, R141.reuse, 0xffff, RZ, 0xc0, !PT ;  /* 0x0000ffff8d907812 */ /* 0x040fe600078ec0ff */
[----:B------:R-:W-:Y:S02]  /*134e0*/  LOP3.LUT R145, R142, 0xff, RZ, 0xc0, !PT ;  /* 0x000000ff8e917812 */ /* 0x000fe400078ec0ff */
[----:B------:R-:W-:Y:S02]  /*134f0*/  SHF.R.U32.HI R140, RZ, 0x8, R140 ;  /* 0x00000008ff8c7819 */ /* 0x000fe4000001168c */
[----:B------:R-:W-:Y:S01]  /*13500*/  SHF.R.U32.HI R163, RZ, 0x8, R144 ;  /* 0x00000008ffa37819 */ /* 0x000fe20000011690 */
[C---:B-1----:R-:W-:Y:S03]  /*13510*/  HMMA.16816.F32.BF16 R124, R132.reuse, R136, R124 ;  /* 0x00000088847c723c */ /* 0x042fe6000004187c */
[----:B------:R-:W-:Y:S02]  /*13520*/  LOP3.LUT R142, R141, 0xff, RZ, 0xc0, !PT ;  /* 0x000000ff8d8e7812 */ /* 0x000fe400078ec0ff */
[----:B------:R-:W-:Y:S02]  /*13530*/  PRMT R140, R143, 0x5410, R140 ;  /* 0x000054108f8c7816 */ /* 0x000fe4000000008c */
[----:B------:R-:W-:Y:S01]  /*13540*/  PRMT R143, R145, 0x5410, R166 ;  /* 0x00005410918f7816 */ /* 0x000fe200000000a6 */
[----:B------:R-:W-:Y:S01]  /*13550*/  HMMA.16816.F32.BF16 R128, R132, R138, R128 ;  /* 0x0000008a8480723c */ /* 0x000fe20000041880 */
[----:B------:R-:W-:Y:S01]  /*13560*/  PRMT R142, R142, 0x5410, R163 ;  /* 0x000054108e8e7816 */ /* 0x000fe200000000a3 */
[----:B------:R-:W1:Y:S02]  /*13570*/  LDSM.16.MT88.4 R144, [R206+0x11000] ;  /* 0x01100000ce90783b */ /* 0x000e640000004200 */
[--C-:B------:R-:W-:Y:S02]  /*13580*/  SHF.R.U32.HI R163, RZ, 0x10, R141.reuse ;  /* 0x00000010ffa37819 */ /* 0x100fe4000001168d */
[----:B------:R-:W-:Y:S02]  /*13590*/  SHF.R.U32.HI R141, RZ, 0x18, R141 ;  /* 0x00000018ff8d7819 */ /* 0x000fe4000001168d */
[----:B------:R-:W-:Y:S01]  /*135a0*/  LOP3.LUT R166, R163, 0xff, RZ, 0xc0, !PT ;  /* 0x000000ffa3a67812 */ /* 0x000fe200078ec0ff */
[----:B------:R-:W-:Y:S03]  /*135b0*/  FADD.FTZ R163, R171, R164 ;  /* 0x000000a4aba37221 */ /* 0x000fe60000010000 */
[----:B------:R-:W-:Y:S01]  /*135c0*/  PRMT R171, R247, 0x7054, R247 ;  /* 0x00007054f7ab7816 */ /* 0x000fe200000000f7 */
[----:B------:R-:W-:Y:S01]  /*135d0*/  FADD.FTZ R157, R170, R163 ;  /* 0x000000a3aa9d7221 */ /* 0x000fe20000010000 */
[----:B------:R-:W-:Y:S02]  /*135e0*/  PRMT R155, R166, 0x5410, R141 ;  /* 0x00005410a69b7816 */ /* 0x000fe4000000008d */
[----:B------:R-:W-:Y:S01]  /*135f0*/  PRMT R132, R159, 0x5410, R172 ;  /* 0x000054109f847816 */ /* 0x000fe200000000ac */
[--C-:B------:R-:W-:Y:S01]  /*13600*/  HSET2.LE.AND R143, R143, R171.reuse, PT ;  /* 0x000000ab8f8f7233 */ /* 0x100fe20003803000 */
[----:B------:R-:W-:Y:S01]  /*13610*/  @!P5 PRMT R159, R221, 0x5410, RZ ;  /* 0x00005410dd9fd816 */ /* 0x000fe200000000ff */
[--C-:B------:R-:W-:Y:S01]  /*13620*/  HSET2.LE.AND R141, R142, R171.reuse, PT ;  /* 0x000000ab8e8d7233 */ /* 0x100fe20003803000 */
[----:B------:R-:W-:Y:S01]  /*13630*/  @!P4 PRMT R172, R224, 0x5410, RZ ;  /* 0x00005410e0acc816 */ /* 0x000fe200000000ff */
[--C-:B------:R-:W-:Y:S01]  /*13640*/  HSET2.LE.AND R136, R155, R171.reuse, PT ;  /* 0x000000ab9b887233 */ /* 0x100fe20003803000 */
[----:B------:R-:W-:Y:S01]  /*13650*/  LOP3.LUT R143, R143, R132, RZ, 0xc0, !PT ;  /* 0x000000848f8f7212 */ /* 0x000fe200078ec0ff */
[--C-:B------:R-:W-:Y:S01]  /*13660*/  HSET2.LE.AND R137, R140, R171.reuse, PT ;  /* 0x000000ab8c897233 */ /* 0x100fe20003803000 */
[----:B------:R-:W2:Y:S01]  /*13670*/  LDSM.16.MT88.4 R132, [R205+0x11000] ;  /* 0x01100000cd84783b */ /* 0x000ea20000004200 */
[----:B------:R-:W-:Y:S02]  /*13680*/  LOP3.LUT R140, R141, R154, RZ, 0xc0, !PT ;  /* 0x0000009a8d8c7212 */ /* 0x000fe400078ec0ff */
[----:B------:R-:W-:Y:S02]  /*13690*/  LOP3.LUT R141, R136, R153, RZ, 0xc0, !PT ;  /* 0x00000099888d7212 */ /* 0x000fe400078ec0ff */
[----:B------:R-:W-:Y:S02]  /*136a0*/  LOP3.LUT R142, R137, R152, RZ, 0xc0, !PT ;  /* 0x00000098898e7212 */ /* 0x000fe400078ec0ff */
[----:B------:R-:W-:Y:S01]  /*136b0*/  PRMT R164, R173, 0x5410, R174 ;  /* 0x00005410ada47816 */ /* 0x000fe200000000ae */
[----:B------:R-:W4:Y:S01]  /*136c0*/  LDSM.16.MT88.4 R136, [R204+0x11000] ;  /* 0x01100000cc88783b */ /* 0x000f220000004200 */
[C---:B------:R-:W-:Y:S03]  /*136d0*/  LOP3.LUT R166, R186.reuse, 0xff, RZ, 0xc0, !PT ;  /* 0x000000ffbaa67812 */ /* 0x040fe600078ec0ff */
[C---:B---3--:R-:W-:Y:S04]  /*136e0*/  HMMA.16816.F32.BF16 R4, R140.reuse, R148, R4 ;  /* 0x000000948c04723c */ /* 0x048fe80000041804 */
[----:B------:R-:W-:Y:S04]  /*136f0*/  LDSM.16.MT88.4 R152, [R206+0x13000] ;  /* 0x01300000ce98783b */ /* 0x000fe80000004200 */
[C---:B------:R-:W-:Y:S04]  /*13700*/  HMMA.16816.F32.BF16 R8, R140.reuse, R150, R8 ;  /* 0x000000968c08723c */ /* 0x040fe80000041808 */
[----:B------:R-:W3:Y:S04]  /*13710*/  LDSM.16.MT88.4 R148, [R208+0x13000] ;  /* 0x01300000d094783b */ /* 0x000ee80000004200 */
[C---:B-1----:R-:W-:Y:S04]  /*13720*/  HMMA.16816.F32.BF16 R12, R140.reuse, R144, R12 ;  /* 0x000000908c0c723c */ /* 0x042fe8000004180c */
[----:B------:R-:W-:Y:S04]  /*13730*/  STG.E.U16 [R184.64+0x52], R172 ;  /* 0x000052acb8007986 */ /* 0x000fe8000c101510 */
[C---:B------:R-:W-:Y:S01]  /*13740*/  HMMA.16816.F32.BF16 R16, R140.reuse, R146, R16 ;  /* 0x000000928c10723c */ /* 0x040fe20000041810 */
[----:B------:R-:W1:Y:S07]  /*13750*/  LDSM.16.MT88.4 R144, [R205+0x13000] ;  /* 0x01300000cd90783b */ /* 0x000e6e0000004200 */
[C---:B--2---:R-:W-:Y:S01]  /*13760*/  HMMA.16816.F32.BF16 R20, R140.reuse, R132, R20 ;  /* 0x000000848c14723c */ /* 0x044fe20000041814 */
[----:B------:R-:W-:Y:S07]  /*13770*/  STG.E.U16 [R184.64+0x50], R159 ;  /* 0x0000509fb8007986 */ /* 0x000fee000c101510 */
        /* <DEDUP_REMOVED lines=20> */
[C---:B---3--:R-:W-:Y:S07]  /*138c0*/  HMMA.16816.F32.BF16 R76, R140.reuse, R148, R76 ;  /* 0x000000948c4c723c */ /* 0x048fee000004184c */
[C-C-:B------:R-:W-:Y:S01]  /*138d0*/  LOP3.LUT R148, R187.reuse, UR13, R162.reuse, 0x96, !PT ;  /* 0x0000000dbb947c12 */ /* 0x140fe2000f8e96a2 */
[C---:B------:R-:W-:Y:S01]  /*138e0*/  HMMA.16816.F32.BF16 R80, R140.reuse, R150, R80 ;  /* 0x000000968c50723c */ /* 0x040fe20000041850 */
[----:B------:R-:W-:Y:S03]  /*138f0*/  LOP3.LUT R162, R187, UR13, R162, 0x96, !PT ;  /* 0x0000000dbba27c12 */ /* 0x000fe6000f8e96a2 */
[----:B------:R-:W-:Y:S03]  /*13900*/  LOP3.LUT R149, R186, 0xffff, RZ, 0xc0, !PT ;  /* 0x0000ffffba957812 */ /* 0x000fe600078ec0ff */
[----:B------:R-:W-:Y:S01]  /*13910*/  LOP3.LUT R150, R148, 0xffff, RZ, 0xc0, !PT ;  /* 0x0000ffff94967812 */ /* 0x000fe200078ec0ff */
[C---:B------:R-:W-:Y:S01]  /*13920*/  HMMA.16816.F32.BF16 R84, R140.reuse, R152, R84 ;  /* 0x000000988c54723c */ /* 0x040fe20000041854 */
[----:B------:R-:W-:Y:S03]  /*13930*/  SHF.R.U32.HI R149, RZ, 0x8, R149 ;  /* 0x00000008ff957819 */ /* 0x000fe60000011695 */
[----:B------:R-:W-:Y:S02]  /*13940*/  SHF.R.U32.HI R150, RZ, 0x8, R150 ;  /* 0x00000008ff967819 */ /* 0x000fe40000011696 */
[----:B------:R-:W-:Y:S02]  /*13950*/  PRMT R166, R166, 0x5410, R149 ;  /* 0x00005410a6a67816 */ /* 0x000fe40000000095 */
[C---:B------:R-:W-:Y:S01]  /*13960*/  HMMA.16816.F32.BF16 R88, R140.reuse, R154, R88 ;  /* 0x0000009a8c58723c */ /* 0x040fe20000041858 */
[----:B------:R-:W-:Y:S03]  /*13970*/  SHF.R.U32.HI R149, RZ, 0x10, R186 ;  /* 0x00000010ff957819 */ /* 0x000fe600000116ba */
[--C-:B------:R-:W-:Y:S01]  /*13980*/  HSET2.LE.AND R166, R166, R171.reuse, PT ;  /* 0x000000aba6a67233 */ /* 0x100fe20003803000 */
[C---:B------:R-:W-:Y:S02]  /*13990*/  LOP3.LUT R152, R162.reuse, 0xff, RZ, 0xc0, !PT ;  /* 0x000000ffa2987812 */ /* 0x040fe400078ec0ff */
[----:B------:R-:W-:Y:S01]  /*139a0*/  LOP3.LUT R154, R149, 0xff, RZ, 0xc0, !PT ;  /* 0x000000ff959a7812 */ /* 0x000fe200078ec0ff */
[C---:B-1----:R-:W-:Y:S01]  /*139b0*/  HMMA.16816.F32.BF16 R92, R140.reuse, R144, R92 ;  /* 0x000000908c5c723c */ /* 0x042fe2000004185c */
[----:B------:R-:W-:Y:S03]  /*139c0*/  LOP3.LUT R149, R162, 0xffff, RZ, 0xc0, !PT ;  /* 0x0000ffffa2957812 */ /* 0x000fe600078ec0ff */
[----:B------:R-:W-:Y:S02]  /*139d0*/  PRMT R167, R154, 0x5410, R167 ;  /* 0x000054109aa77816 */ /* 0x000fe400000000a7 */
[----:B------:R-:W-:Y:S02]  /*139e0*/  SHF.R.U32.HI R149, RZ, 0x8, R149 ;  /* 0x00000008ff957819 */ /* 0x000fe40000011695 */
[C---:B------:R-:W-:Y:S01]  /*139f0*/  HMMA.16816.F32.BF16 R96, R140.reuse, R146, R96 ;  /* 0x000000928c60723c */ /* 0x040fe20000041860 */
[----:B------:R-:W-:Y:S03]  /*13a00*/  LOP3.LUT R144, R148, 0xff, RZ, 0xc0, !PT ;  /* 0x000000ff94907812 */ /* 0x000fe600078ec0ff */
[----:B------:R-:W-:Y:S01]  /*13a10*/  PRMT R152, R152, 0x5410, R149 ;  /* 0x0000541098987816 */ /* 0x000fe20000000095 */
[----:B------:R-:W-:Y:S01]  /*13a20*/  HSET2.LE.AND R167, R167, R171, PT ;  /* 0x000000aba7a77233 */ /* 0x000fe20003803000 */
[C---:B------:R-:W-:Y:S02]  /*13a30*/  ISETP.GE.U32.AND P6, PT, R247.reuse, R144, PT ;  /* 0x00000090f700720c */ /* 0x040fe40003fc6070 */
[C---:B--2---:R-:W-:Y:S01]  /*13a40*/  HMMA.16816.F32.BF16 R100, R140.reuse, R132, R100 ;  /* 0x000000848c64723c */ /* 0x044fe20000041864 */
[----:B------:R-:W1:Y:S03]  /*13a50*/  LDSM.16.MT88.4 R144, [R205+0x17000] ;  /* 0x01700000cd90783b */ /* 0x000e660000004200 */
[----:B------:R-:W-:Y:S04]  /*13a60*/  LOP3.LUT R150, R150, 0xffff, RZ, 0xc0, !PT ;  /* 0x0000ffff96967812 */ /* 0x000fe800078ec0ff */
[C---:B------:R-:W-:Y:S01]  /*13a70*/  HMMA.16816.F32.BF16 R104, R140.reuse, R134, R104 ;  /* 0x000000868c68723c */ /* 0x040fe20000041868 */
[----:B------:R-:W2:Y:S01]  /*13a80*/  LDSM.16.MT88.4 R132, [R204+0x17000] ;  /* 0x01700000cc84783b */ /* 0x000ea20000004200 */
[C---:B------:R-:W-:Y:S02]  /*13a90*/  ISETP.GE.U32.AND P5, PT, R247.reuse, R150, PT ;  /* 0x00000096f700720c */ /* 0x040fe40003fa6070 */
[--C-:B------:R-:W-:Y:S01]  /*13aa0*/  SHF.R.U32.HI R150, RZ, 0x18, R148.reuse ;  /* 0x00000018ff967819 */ /* 0x100fe20000011694 */
[----:B------:R-:W-:Y:S01]  /*13ab0*/  @!P6 HFMA2.BF16_V2 R225, -RZ.H0_H0, RZ.H0_H0, -R173.H0_H0 ;  /* 0x200000ffffe1e231 */ /* 0x000fe200003409ad */
[----:B------:R-:W-:Y:S02]  /*13ac0*/  SHF.R.U32.HI R148, RZ, 0x10, R148 ;  /* 0x00000010ff947819 */ /* 0x000fe40000011694 */
[C---:B----4-:R-:W-:Y:S01]  /*13ad0*/  HMMA.16816.F32.BF16 R108, R140.reuse, R136, R108 ;  /* 0x000000888c6c723c */ /* 0x050fe2000004186c */
[----:B------:R-:W-:Y:S03]  /*13ae0*/  ISETP.GE.U32.AND P4, PT, R247, R150, PT ;  /* 0x00000096f700720c */ /* 0x000fe60003f86070 */
[----:B------:R-:W-:Y:S02]  /*13af0*/  LOP3.LUT R148, R148, 0xff, RZ, 0xc0, !PT ;  /* 0x000000ff94947812 */ /* 0x000fe400078ec0ff */
[----:B------:R-:W-:Y:S01]  /*13b00*/  @!P6 PRMT R173, R225, 0x5410, RZ ;  /* 0x00005410e1ade816 */ /* 0x000fe200000000ff */
[----:B------:R-:W-:Y:S01]  /*13b10*/  @!P5 HFMA2.BF16_V2 R217, -RZ.H0_H0, RZ.H0_H0, -R174.H0_H0 ;  /* 0x200000ffffd9d231 */ /* 0x000fe200003409ae */
[C---:B------:R-:W-:Y:S01]  /*13b20*/  HMMA.16816.F32.BF16 R112, R140.reuse, R138, R112 ;  /* 0x0000008a8c70723c */ /* 0x040fe20000041870 */
[--C-:B------:R-:W-:Y:S02]  /*13b30*/  SHF.R.U32.HI R136, RZ, 0x10, R162.reuse ;  /* 0x00000010ff887819 */ /* 0x100fe400000116a2 */
[----:B------:R-:W-:Y:S01]  /*13b40*/  STG.E.U16 [R182.64+0x60], R173 ;  /* 0x000060adb6007986 */ /* 0x000fe2000c101510 */
[----:B------:R-:W-:Y:S02]  /*13b50*/  SHF.R.U32.HI R162, RZ, 0x18, R162 ;  /* 0x00000018ffa27819 */ /* 0x000fe400000116a2 */
[----:B------:R-:W-:Y:S01]  /*13b60*/  LOP3.LUT R149, R136, 0xff, RZ, 0xc0, !PT ;  /* 0x000000ff88957812 */ /* 0x000fe200078ec0ff */
[----:B------:R-:W-:Y:S01]  /*13b70*/  @!P4 HFMA2.BF16_V2 R215, -RZ.H0_H0, RZ.H0_H0, -R3.H0_H0 ;  /* 0x200000ffffd7c231 */ /* 0x000fe20000340903 */
[----:B------:R-:W3:Y:S01]  /*13b80*/  LDSM.16.MT88.4 R136, [R208+0x11800] ;  /* 0x01180000d088783b */ /* 0x000ee20000004200 */
[----:B------:R-:W-:Y:S03]  /*13b90*/  ISETP.GE.U32.AND P6, PT, R247, R148, PT ;  /* 0x00000094f700720c */ /* 0x000fe60003fc6070 */
[----:B------:R-:W-:Y:S02]  /*13ba0*/  PRMT R165, R149, 0x5410, R162 ;  /* 0x0000541095a57816 */ /* 0x000fe400000000a2 */
[----:B------:R-:W-:Y:S02]  /*13bb0*/  @!P5 PRMT R174, R217, 0x5410, RZ ;  /* 0x00005410d9aed816 */ /* 0x000fe400000000ff */
[----:B------:R-:W4:Y:S01]  /*13bc0*/  LDSM.16.MT88.4 R148, [R206+0x11800] ;  /* 0x01180000ce94783b */ /* 0x000f220000004200 */
[C---:B-1----:R-:W-:Y:S01]  /*13bd0*/  HMMA.16816.F32.BF16 R116, R140.reuse, R144, R116 ;  /* 0x000000908c74723c */ /* 0x042fe20000041874 */
[--C-:B------:R-:W-:Y:S04]  /*13be0*/  HSET2.LE.AND R165, R165, R171.reuse, PT ;  /* 0x000000aba5a57233 */ /* 0x100fe80003803000 */
[----:B------:R-:W-:Y:S02]  /*13bf0*/  @!P6 HFMA2.BF16_V2 R216, -RZ.H0_H0, RZ.H0_H0, -R176.H0_H0 ;  /* 0x200000ffffd8e231 */ /* 0x000fe400003409b0 */
[----:B------:R-:W-:Y:S01]  /*13c00*/  LDSM.16.MT88.4 R160, [R204+0x11800] ;  /* 0x01180000cca0783b */ /* 0x000fe20000004200 */
[C---:B------:R-:W-:Y:S01]  /*13c10*/  HMMA.16816.F32.BF16 R120, R140.reuse, R146, R120 ;  /* 0x000000928c78723c */ /* 0x040fe20000041878 */
[----:B------:R-:W-:Y:S05]  /*13c20*/  HSET2.LE.AND R145, R152, R171, PT ;  /* 0x000000ab98917233 */ /* 0x000fea0003803000 */
[----:B------:R-:W-:Y:S01]  /*13c30*/  LOP3.LUT R164, R145, R164, RZ, 0xc0, !PT ;  /* 0x000000a491a47212 */ /* 0x000fe200078ec0ff */
[----:B------:R-:W1:Y:S01]  /*13c40*/  LDSM.16.MT88.4 R152, [R205+0x11800] ;  /* 0x01180000cd98783b */ /* 0x000e620000004200 */
[C---:B--2---:R-:W-:Y:S07]  /*13c50*/  HMMA.16816.F32.BF16 R124, R140.reuse, R132, R124 ;  /* 0x000000848c7c723c */ /* 0x044fee000004187c */
[----:B------:R-:W-:Y:S01]  /*13c60*/  PRMT R132, R176, 0x5410, R3 ;  /* 0x00005410b0847816 */ /* 0x000fe20000000003 */
[----:B------:R-:W-:Y:S01]  /*13c70*/  HMMA.16816.F32.BF16 R128, R140, R134, R128 ;  /* 0x000000868c80723c */ /* 0x000fe20000041880 */
[----:B------:R-:W-:Y:S01]  /*13c80*/  PRMT R133, R178, 0x5410, R175 ;  /* 0x00005410b2857816 */ /* 0x000fe200000000af */
[----:B------:R-:W2:Y:S02]  /*13c90*/  LDSM.16.MT88.4 R168, [R208+0x13800] ;  /* 0x01380000d0a8783b */ /* 0x000ea40000004200 */
[----:B------:R-:W-:Y:S02]  /*13ca0*/  LOP3.LUT R165, R165, R132, RZ, 0xc0, !PT ;  /* 0x00000084a5a57212 */ /* 0x000fe400078ec0ff */
[----:B------:R-:W-:Y:S02]  /*13cb0*/  PRMT R132, R180, 0x5410, R177 ;  /* 0x00005410b4847816 */ /* 0x000fe400000000b1 */
[----:B------:R-:W-:Y:S02]  /*13cc0*/  LOP3.LUT R166, R166, R133, RZ, 0xc0, !PT ;  /* 0x00000085a6a67212 */ /* 0x000fe400078ec0ff */
[----:B------:R-:W-:Y:S02]  /*13cd0*/  STG.E.U16 [R182.64+0x62], R174 ;  /* 0x000062aeb6007986 */ /* 0x000fe4000c101510 */
[----:B------:R-:W-:Y:S02]  /*13ce0*/  LOP3.LUT R167, R167, R132, RZ, 0xc0, !PT ;  /* 0x00000084a7a77212 */ /* 0x000fe400078ec0ff */
[----:B------:R-:W-:Y:S02]  /*13cf0*/  @!P4 PRMT R3, R215, 0x5410, RZ ;  /* 0x00005410d703c816 */ /* 0x000fe400000000ff */
[----:B------:R-:W-:Y:S03]  /*13d00*/  @!P6 PRMT R176, R216, 0x5410, RZ ;  /* 0x00005410d8b0e816 */ /* 0x000fe600000000ff */
[C---:B---3--:R-:W-:Y:S01]  /*13d10*/  HMMA.16816.F32.BF16 R132, R164.reuse, R136, R4 ;  /* 0x00000088a484723c */ /* 0x048fe20000041804 */
[----:B------:R-:W3:Y:S07]  /*13d20*/  LDSM.16.MT88.4 R4, [R206+0x13800] ;  /* 0x01380000ce04783b */ /* 0x000eee0000004200 */
[C---:B------:R-:W-:Y:S01]  /*13d30*/  HMMA.16816.F32.BF16 R136, R164.reuse, R138, R8 ;  /* 0x0000008aa488723c */ /* 0x040fe20000041808 */
[----:B------:R-:W2:Y:S07]  /*13d40*/  LDSM.16.MT88.4 R8, [R205+0x13800] ;  /* 0x01380000cd08783b */ /* 0x000eae0000004200 */
[C---:B----4-:R-:W-:Y:S01]  /*13d50*/  HMMA.16816.F32.BF16 R140, R164.reuse, R148, R12 ;  /* 0x00000094a48c723c */ /* 0x050fe2000004180c */
[----:B------:R-:W4:Y:S07]  /*13d60*/  LDSM.16.MT88.4 R12, [R204+0x13800] ;  /* 0x01380000cc0c783b */ /* 0x000f2e0000004200 */
[C---:B------:R-:W-:Y:S01]  /*13d70*/  HMMA.16816.F32.BF16 R144, R164.reuse, R150, R16 ;  /* 0x00000096a490723c */ /* 0x040fe20000041810 */
[----:B------:R-:W-:Y:S04]  /*13d80*/  STG.E.U16 [R184.64+0x62], R3 ;  /* 0x00006203b8007986 */ /* 0x000fe8000c101510 */
[----:B------:R-:W-:Y:S02]  /*13d90*/  STG.E.U16 [R184.64+0x60], R176 ;  /* 0x000060b0b8007986 */ /* 0x000fe4000c101510 */
[----:B------:R-:W-:Y:S01]  /*13da0*/  IMAD.MOV.U32 R18, RZ, RZ, R157 ;  /* 0x000000ffff127224 */ /* 0x000fe200078e009d */
[C---:B-1----:R-:W-:Y:S01]  /*13db0*/  HMMA.16816.F32.BF16 R148, R164.reuse, R152, R20 ;  /* 0x00000098a494723c */ /* 0x042fe20000041814 */
[----:B------:R-:W-:Y:S03]  /*13dc0*/  LDSM.16.MT88.4 R20, [R206+0x15800] ;  /* 0x01580000ce14783b */ /* 0x000fe60000004200 */
[----:B------:R-:W-:Y:S04]  /*13dd0*/  IMAD.MOV.U32 R19, RZ, RZ, R158 ;  /* 0x000000ffff137224 */ /* 0x000fe800078e009e */
[C---:B------:R-:W-:Y:S01]  /*13de0*/  HMMA.16816.F32.BF16 R152, R164.reuse, R154, R24 ;  /* 0x0000009aa498723c */ /* 0x040fe20000041818 */
[----:B------:R-:W-:Y:S07]  /*13df0*/  LDSM.16.MT88.4 R24, [R205+0x15800] ;  /* 0x01580000cd18783b */ /* 0x000fee0000004200 */
[C---:B------:R-:W-:Y:S07]  /*13e00*/  HMMA.16816.F32.BF16 R156, R164.reuse, R160, R28 ;  /* 0x000000a0a49c723c */ /* 0x040fee000004181c */
[----:B------:R-:W-:Y:S01]  /*13e10*/  IMAD.MOV.U32 R31, RZ, RZ, R18 ;  /* 0x000000ffff1f7224 */ /* 0x000fe200078e0012 */
[C---:B------:R-:W-:Y:S01]  /*13e20*/  HMMA.16816.F32.BF16 R160, R164.reuse, R162, R32 ;  /* 0x000000a2a4a0723c */ /* 0x040fe20000041820 */
[----:B------:R-:W-:Y:S02]  /*13e30*/  IMAD.MOV.U32 R30, RZ, RZ, R19 ;  /* 0x000000ffff1e7224 */ /* 0x000fe400078e0013 */
[----:B------:R-:W1:Y:S05]  /*13e40*/  LDSM.16.MT88.4 R16, [R208+0x15800] ;  /* 0x01580000d010783b */ /* 0x000e6a0000004200 */
[C---:B--2---:R-:W-:Y:S08]  /*13e50*/  HMMA.16816.F32.BF16 R36, R164.reuse, R168, R36 ;  /* 0x000000a8a424723c */ /* 0x044ff00000041824 */
[C---:B------:R-:W-:Y:S08]  /*13e60*/  HMMA.16816.F32.BF16 R40, R164.reuse, R170, R40 ;  /* 0x000000aaa428723c */ /* 0x040ff00000041828 */
[C---:B---3--:R-:W-:Y:S08]  /*13e70*/  HMMA.16816.F32.BF16 R44, R164.reuse, R4, R44 ;  /* 0x00000004a42c723c */ /* 0x048ff0000004182c */
        /* <DEDUP_REMOVED lines=11> */
[C---:B------:R-:W-:Y:S07]  /*13f30*/  HMMA.16816.F32.BF16 R76, R164.reuse, R20, R76 ;  /* 0x00000014a44c723c */ /* 0x040fee000004184c */
[----:B------:R-:W-:Y:S01]  /*13f40*/  LOP3.LUT R20, R186, 0xff, RZ, 0xc0, !PT ;  /* 0x000000ffba147812 */ /* 0x000fe200078ec0ff */
[C---:B------:R-:W-:Y:S03]  /*13f50*/  HMMA.16816.F32.BF16 R80, R164.reuse, R22, R80 ;  /* 0x00000016a450723c */ /* 0x040fe60000041850 */
[C---:B------:R-:W-:Y:S02]  /*13f60*/  ISETP.GE.U32.AND P5, PT, R247.reuse, R20, PT ;  /* 0x00000014f700720c */ /* 0x040fe40003fa6070 */
[----:B------:R-:W1:Y:S03]  /*13f70*/  LDSM.16.MT88.4 R20, [R204+0x17800] ;  /* 0x01780000cc14783b */ /* 0x000e660000004200 */
[C---:B------:R-:W-:Y:S08]  /*13f80*/  HMMA.16816.F32.BF16 R84, R164.reuse, R24, R84 ;  /* 0x00000018a454723c */ /* 0x040ff00000041854 */
[C---:B------:R-:W-:Y:S01]  /*13f90*/  HMMA.16816.F32.BF16 R88, R164.reuse, R26, R88 ;  /* 0x0000001aa458723c */ /* 0x040fe20000041858 */
[----:B------:R-:W-:Y:S05]  /*13fa0*/  @!P5 HFMA2.BF16_V2 R218, -RZ.H0_H0, RZ.H0_H0, -R178.H0_H0 ;  /* 0x200000ffffdad231 */ /* 0x000fea00003409b2 */
[----:B------:R-:W-:Y:S02]  /*13fb0*/  @!P5 PRMT R178, R218, 0x5410, RZ ;  /* 0x00005410dab2d816 */ /* 0x000fe400000000ff */
[C---:B--2---:R-:W-:Y:S03]  /*13fc0*/  HMMA.16816.F32.BF16 R92, R164.reuse, R4, R92 ;  /* 0x00000004a45c723c */ /* 0x044fe6000004185c */
[----:B------:R-:W-:Y:S04]  /*13fd0*/  STG.E.U16 [R182.64+0x70], R178 ;  /* 0x000070b2b6007986 */ /* 0x000fe8000c101510 */
[----:B------:R-:W-:Y:S01]  /*13fe0*/  LOP3.LUT R5, R186, 0xffff, RZ, 0xc0, !PT ;  /* 0x0000ffffba057812 */ /* 0x000fe200078ec0ff */
[C---:B------:R-:W-:Y:S01]  /*13ff0*/  HMMA.16816.F32.BF16 R96, R164.reuse, R6, R96 ;  /* 0x00000006a460723c */ /* 0x040fe20000041860 */
[--C-:B------:R-:W-:Y:S03]  /*14000*/  SHF.R.U32.HI R4, RZ, 0x10, R186.reuse ;  /* 0x00000010ff047819 */ /* 0x100fe600000116ba */
[----:B------:R-:W-:Y:S02]  /*14010*/  SHF.R.U32.HI R186, RZ, 0x18, R186 ;  /* 0x00000018ffba7819 */ /* 0x000fe400000116ba */
[----:B------:R-:W-:Y:S02]  /*14020*/  LOP3.LUT R4, R4, 0xff, RZ, 0xc0, !PT ;  /* 0x000000ff04047812 */ /* 0x000fe400078ec0ff */
[C---:B---3--:R-:W-:Y:S01]  /*14030*/  HMMA.16816.F32.BF16 R100, R164.reuse, R8, R100 ;  /* 0x00000008a464723c */ /* 0x048fe20000041864 */
[C---:B------:R-:W-:Y:S02]  /*14040*/  ISETP.GE.U32.AND P5, PT, R247.reuse, R186, PT ;  /* 0x000000baf700720c */ /* 0x040fe40003fa6070 */
[----:B------:R-:W-:Y:S02]  /*14050*/  ISETP.GE.U32.AND P6, PT, R247, R4, PT ;  /* 0x00000004f700720c */ /* 0x000fe40003fc6070 */
[----:B------:R-:W-:Y:S03]  /*14060*/  SHF.R.U32.HI R5, RZ, 0x8, R5 ;  /* 0x00000008ff057819 */ /* 0x000fe60000011605 */
[C---:B------:R-:W-:Y:S01]  /*14070*/  HMMA.16816.F32.BF16 R104, R164.reuse, R10, R104 ;  /* 0x0000000aa468723c */ /* 0x040fe20000041868 */
[----:B------:R-:W-:Y:S04]  /*14080*/  LOP3.LUT R6, R5, 0xffff, RZ, 0xc0, !PT ;  /* 0x0000ffff05067812 */ /* 0x000fe800078ec0ff */
[----:B------:R-:W-:Y:S01]  /*14090*/  ISETP.GE.U32.AND P4, PT, R247, R6, PT ;  /* 0x00000006f700720c */ /* 0x000fe20003f86070 */
[----:B------:R-:W-:Y:S02]  /*140a0*/  @!P5 HFMA2.BF16_V2 R222, -RZ.H0_H0, RZ.H0_H0, -R177.H0_H0 ;  /* 0x200000ffffded231 */ /* 0x000fe400003409b1 */
[C---:B----4-:R-:W-:Y:S01]  /*140b0*/  HMMA.16816.F32.BF16 R108, R164.reuse, R12, R108 ;  /* 0x0000000ca46c723c */ /* 0x050fe2000004186c */
[----:B------:R-:W-:Y:S03]  /*140c0*/  @!P6 HFMA2.BF16_V2 R223, -RZ.H0_H0, RZ.H0_H0, -R180.H0_H0 ;  /* 0x200000ffffdfe231 */ /* 0x000fe600003409b4 */
[----:B------:R-:W-:Y:S02]  /*140d0*/  @!P5 PRMT R177, R222, 0x5410, RZ ;  /* 0x00005410deb1d816 */ /* 0x000fe400000000ff */
[----:B------:R-:W-:Y:S02]  /*140e0*/  @!P6 PRMT R180, R223, 0x5410, RZ ;  /* 0x00005410dfb4e816 */ /* 0x000fe400000000ff */
[C---:B------:R-:W-:Y:S01]  /*140f0*/  HMMA.16816.F32.BF16 R112, R164.reuse, R14, R112 ;  /* 0x0000000ea470723c */ /* 0x040fe20000041870 */
[----:B------:R-:W-:Y:S03]  /*14100*/  ISETP.LT.AND P5, PT, RZ, UR22, PT ;  /* 0x00000016ff007c0c */ /* 0x000fe6000bfa1270 */
[----:B------:R-:W-:Y:S04]  /*14110*/  @!P4 HFMA2.BF16_V2 R220, -RZ.H0_H0, RZ.H0_H0, -R175.H0_H0 ;  /* 0x200000ffffdcc231 */ /* 0x000fe800003409af */
[C---:B-1----:R-:W-:Y:S01]  /*14120*/  HMMA.16816.F32.BF16 R116, R164.reuse, R16, R116 ;  /* 0x00000010a474723c */ /* 0x042fe20000041874 */
[----:B------:R-:W-:Y:S05]  /*14130*/  @!P4 PRMT R175, R220, 0x5410, RZ ;  /* 0x00005410dcafc816 */ /* 0x000fea00000000ff */
[----:B------:R-:W-:Y:S02]  /*14140*/  STG.E.U16 [R182.64+0x72], R175 ;  /* 0x000072afb6007986 */ /* 0x000fe4000c101510 */
[C---:B------:R-:W-:Y:S02]  /*14150*/  HMMA.16816.F32.BF16 R120, R164.reuse, R18, R120 ;  /* 0x00000012a478723c */ /* 0x040fe40000041878 */
[----:B------:R-:W-:Y:S04]  /*14160*/  STG.E.U16 [R184.64+0x70], R180 ;  /* 0x000070b4b8007986 */ /* 0x000fe8000c101510 */
[----:B------:R-:W-:Y:S02]  /*14170*/  STG.E.U16 [R184.64+0x72], R177 ;  /* 0x000072b1b8007986 */ /* 0x000fe4000c101510 */
[C---:B------:R-:W-:Y:S08]  /*14180*/  HMMA.16816.F32.BF16 R124, R164.reuse, R20, R124 ;  /* 0x00000014a47c723c */ /* 0x040ff0000004187c */
[----:B------:R-:W-:Y:S07]  /*14190*/  HMMA.16816.F32.BF16 R128, R164, R22, R128 ;  /* 0x00000016a480723c */ /* 0x000fee0000041880 */
[----:B------:R-:W-:Y:S01]  /*141a0*/  FADD.FTZ R167, R179, R30 ;  /* 0x0000001eb3a77221 */ /* 0x000fe20000010000 */
[----:B------:R-:W-:Y:S01]  /*141b0*/  IADD3 R164, P4, R182, -0x80, RZ ;  /* 0xffffff80b6a47810 */ /* 0x000fe20007f9e0ff */
[----:B------:R-:W-:Y:S03]  /*141c0*/  FADD.FTZ R166, R181, R31 ;  /* 0x0000001fb5a67221 */ /* 0x000fe60000010000 */
[----:B------:R-:W-:Y:S01]  /*141d0*/  IADD3.X R3, R183, -0x1, RZ, P4, !PT ;  /* 0xffffffffb7037810 */ /* 0x000fe200027fe4ff */
[----:B------:R-:W-:Y:S04]  /*141e0*/  IMAD.MOV.U32 R165, RZ, RZ, R0 ;  /* 0x000000ffffa57224 */ /* 0x000fe800078e0000 */
[----:B------:R1:W-:Y:S02]  /*141f0*/  STL [R1+0x28], R3 ;  /* 0x0000280301007387 */ /* 0x0003e40000100800 */
[----:B-1----:R-:W-:Y:S01]  /*14200*/  IMAD.MOV.U32 R3, RZ, RZ, R2 ;  /* 0x000000ffff037224 */ /* 0x002fe200078e0002 */
[----:B-----5:R-:W-:-:S05]  /*14210*/  @P5 BRA `(.L_x_497) ;  /* 0xffffa98000005947 */ /* 0x020fca000383ffff */
.L_x_496:
        /* <DEDUP_REMOVED lines=9> */
[----:B------:R-:W-:Y:S01]  /*142b0*/  ULDC.U8 UR9, c[0x0][0x329] ;  /* 0x0000ca4000097ab9 */ /* 0x000fe20000000000 */
[----:B------:R-:W4:Y:S01]  /*142c0*/  S2UR UR11, SR_CTAID.Z ;  /* 0x00000000000b79c3 */ /* 0x000f220000002700 */
[----:B------:R-:W-:-:S02]  /*142d0*/  UISETP.NE.AND UP1, UPT, UR9, URZ, UPT ;  /* 0x0000003f0900728c */ /* 0x000fc4000bf25270 */
[----:B------:R-:W-:Y:S02]  /*142e0*/  ULDC UR8, c[0x0][0x214] ;  /* 0x0000850000087ab9 */ /* 0x000fe40000000800 */
[----:B------:R-:W-:Y:S02]  /*142f0*/  UMOV UR24, URZ ;  /* 0x0000003f00187c82 */ /* 0x000fe40008000000 */
[----:B------:R-:W-:Y:S02]  /*14300*/  @UP0 UIMAD.WIDE.U32 UR18, UR10, UR4, URZ ;  /* 0x000000040a1202a5 */ /* 0x000fe4000f8e003f */
[----:B------:R-:W-:Y:S02]  /*14310*/  UMOV UR25, URZ ;  /* 0x0000003f00197c82 */ /* 0x000fe40008000000 */
[----:B------:R-:W-:Y:S02]  /*14320*/  @UP0 UIMAD UR7, UR10, UR5, UR19 ;  /* 0x000000050a0702a4 */ /* 0x000fe4000f8e0213 */
[----:B------:R-:W-:Y:S01]  /*14330*/  @UP1 ULDC UR14, c[0x0][0x210] ;  /* 0x00008400000e1ab9 */ /* 0x000fe20000000800 */
[----:B-1----:R-:W-:Y:S01]  /*14340*/  FADD.FTZ R3, R4, R167 ;  /* 0x000000a704037221 */ /* 0x002fe20000010000 */
[----:B------:R-:W-:-:S02]  /*14350*/  ULDC.64 UR4, c[0x0][0x1e0] ;  /* 0x0000780000047ab9 */ /* 0x000fc40000000a00 */
[----:B--2---:R-:W-:Y:S01]  /*14360*/  @!UP0 USHF.R.S32.HI UR13, URZ, 0x1f, UR6 ;  /* 0x0000001f3f0d8899 */ /* 0x004fe20008011406 */
[----:B---3--:R-:W-:Y:S01]  /*14370*/  FADD.FTZ R4, R5, R166 ;  /* 0x000000a605047221 */ /* 0x008fe20000010000 */
[----:B------:R-:W1:Y:S01]  /*14380*/  SHFL.BFLY PT, R8, R3, 0x1, 0x1f ;  /* 0x0c201f0003087f89 */ /* 0x000e6200000e0000 */
[----:B------:R-:W-:Y:S01]  /*14390*/  @!UP0 UIMAD.WIDE.U32 UR22, UR6, UR4, URZ ;  /* 0x00000004061682a5 */ /* 0x000fe2000f8e003f */
[----:B----4-:R-:W-:Y:S02]  /*143a0*/  SHF.R.S32.HI R5, RZ, 0x1f, R6 ;  /* 0x0000001fff057819 */ /* 0x010fe40000011406 */
[----:B------:R-:W2:Y:S01]  /*143b0*/  SHFL.BFLY PT, R7, R4, 0x1, 0x1f ;  /* 0x0c201f0004077f89 */ /* 0x000ea200000e0000 */
[----:B------:R-:W-:Y:S01]  /*143c0*/  @!UP0 UIMAD UR13, UR13, UR4, URZ ;  /* 0x000000040d0d82a4 */ /* 0x000fe2000f8e023f */
[----:B------:R-:W-:Y:S02]  /*143d0*/  LEA.HI R15, R5, R6, RZ, 0x2 ;  /* 0x00000006050f7211 */ /* 0x000fe400078f10ff */
[----:B------:R-:W-:-:S02]  /*143e0*/  ULDC.U8 UR4, c[0x0][0x328] ;  /* 0x0000ca0000047ab9 */ /* 0x000fc40000000000 */
[----:B------:R-:W-:Y:S01]  /*143f0*/  UISETP.NE.AND UP2, UPT, UR4, URZ, UPT ;  /* 0x0000003f0400728c */ /* 0x000fe2000bf45270 */
[--C-:B------:R-:W-:Y:S01]  /*14400*/  SHF.R.S32.HI R11, RZ, 0x2, R15.reuse ;  /* 0x00000002ff0b7819 */ /* 0x100fe2000001140f */
[----:B------:R-:W-:Y:S01]  /*14410*/  @!UP0 UIMAD UR13, UR6, UR5, UR13 ;  /* 0x00000005060d82a4 */ /* 0x000fe2000f8e020d */
[----:B------:R-:W-:Y:S01]  /*14420*/  SHF.R.S32.HI R10, RZ, 0x1f, R15 ;  /* 0x0000001fff0a7819 */ /* 0x000fe2000001140f */
[----:B------:R-:W-:Y:S01]  /*14430*/  UISETP.NE.OR UP3, UPT, UR9, URZ, !UP2 ;  /* 0x0000003f0900728c */ /* 0x000fe2000d765670 */
[----:B------:R-:W-:Y:S01]  /*14440*/  LOP3.LUT R15, R15, 0x3ffffffc, RZ, 0xc0, !PT ;  /* 0x3ffffffc0f0f7812 */ /* 0x000fe200078ec0ff */
[----:B------:R-:W3:Y:S01]  /*14450*/  S2UR UR9, SR_CTAID.X ;  /* 0x00000000000979c3 */ /* 0x000ee20000002500 */
[----:B------:R-:W-:Y:S01]  /*14460*/  LEA.HI R9, R10, R11, RZ, 0x3 ;  /* 0x0000000b0a097211 */ /* 0x000fe200078f18ff */
[----:B------:R-:W-:Y:S01]  /*14470*/  ULDC UR5, c[0x0][0x234] ;  /* 0x00008d0000057ab9 */ /* 0x000fe20000000800 */
[----:B------:R-:W-:Y:S01]  /*14480*/  IADD3 R10, -R15, R6, RZ ;  /* 0x000000060f0a7210 */ /* 0x000fe20007ffe1ff */
[----:B------:R-:W-:Y:S01]  /*14490*/  @UP1 UIMAD UR14, UR14, UR8, URZ ;  /* 0x000000080e0e12a4 */ /* 0x000fe2000f8e023f */
[----:B------:R-:W-:Y:S01]  /*144a0*/  LOP3.LUT R14, R9, 0xfffffff8, RZ, 0xc0, !PT ;  /* 0xfffffff8090e7812 */ /* 0x000fe200078ec0ff */
[----:B------:R-:W-:Y:S01]  /*144b0*/  @!UP1 USEL UR14, UR8, UR5, !UP2 ;  /* 0x00000005080e9287 */ /* 0x000fe2000d000000 */
[----:B-1----:R-:W-:-:S02]  /*144c0*/  FADD.FTZ R8, R3, R8 ;  /* 0x0000000803087221 */ /* 0x002fc40000010000 */
[----:B------:R-:W-:Y:S01]  /*144d0*/  IADD3 R14, R11, -R14, RZ ;  /* 0x8000000e0b0e7210 */ /* 0x000fe20007ffe0ff */
[----:B------:R-:W-:Y:S01]  /*144e0*/  ULDC UR4, c[0x0][0x1c0] ;  /* 0x0000700000047ab9 */ /* 0x000fe20000000800 */
[----:B--2---:R-:W-:Y:S01]  /*144f0*/  FADD.FTZ R7, R4, R7 ;  /* 0x0000000704077221 */ /* 0x004fe20000010000 */
[----:B------:R-:W-:Y:S01]  /*14500*/  FSETP.NE.FTZ.AND P4, PT, R8, RZ, PT ;  /* 0x000000ff0800720b */ /* 0x000fe20003f95000 */
[----:B------:R-:W-:Y:S01]  /*14510*/  @UP1 UMOV UR19, 0x1 ;  /* 0x0000000100131882 */ /* 0x000fe20000000000 */
[----:B------:R-:W-:Y:S01]  /*14520*/  LEA.HI R4, R5, R6, RZ, 0x5 ;  /* 0x0000000605047211 */ /* 0x000fe200078f28ff */
[----:B------:R-:W-:Y:S01]  /*14530*/  @!UP1 UIMAD UR19, UR14, UR4, URZ ;  /* 0x000000040e1392a4 */ /* 0x000fe2000f8e023f */
[----:B------:R-:W-:Y:S01]  /*14540*/  FSETP.NE.FTZ.AND P3, PT, R7, RZ, PT ;  /* 0x000000ff0700720b */ /* 0x000fe20003f75000 */
[----:B------:R-:W-:Y:S01]  /*14550*/  @!UP3 UIMAD UR8, UR6, UR8, URZ ;  /* 0x000000080608b2a4 */ /* 0x000fe2000f8e023f */
[C---:B------:R-:W-:Y:S01]  /*14560*/  SHF.L.U32 R9, R14.reuse, 0x6, RZ ;  /* 0x000000060e097819 */ /* 0x040fe200000006ff */
[----:B------:R-:W-:Y:S01]  /*14570*/  @UP1 ULDC UR20, c[0x0][0x210] ;  /* 0x0000840000141ab9 */ /* 0x000fe20000000800 */
[----:B------:R-:W-:Y:S01]  /*14580*/  SHF.R.S32.HI R3, RZ, 0x5, R4 ;  /* 0x00000005ff037819 */ /* 0x000fe20000011404 */
[----:B------:R-:W-:Y:S01]  /*14590*/  UIMAD UR5, UR6, UR19, URZ ;  /* 0x00000013060572a4 */ /* 0x000fe2000f8e023f */
[C---:B------:R-:W-:Y:S01]  /*145a0*/  R2P PR, R14.reuse, 0x6 ;  /* 0x000000060e007804 */ /* 0x040fe20000000000 */
[----:B------:R-:W-:Y:S01]  /*145b0*/  @!UP1 UMOV UR20, 0x1 ;  /* 0x0000000100149882 */ /* 0x000fe20000000000 */
[----:B------:R-:W-:Y:S01]  /*145c0*/  LOP3.LUT R9, R9, 0x1c0, RZ, 0xc0, !PT ;  /* 0x000001c009097812 */ /* 0x000fe200078ec0ff */
[----:B------:R-:W1:Y:S01]  /*145d0*/  @P4 MUFU.RCP R12, R8 ;  /* 0x00000008000c4308 */ /* 0x000e620000001000 */
[----:B------:R-:W-:Y:S01]  /*145e0*/  LOP3.LUT R14, R14, 0x1, RZ, 0xc0, !PT ;  /* 0x000000010e0e7812 */ /* 0x000fe200078ec0ff */
[----:B------:R-:W-:Y:S01]  /*145f0*/  @!UP3 USEL UR8, UR8, UR10, !UP0 ;  /* 0x0000000a0808b287 */ /* 0x000fe2000c000000 */
[----:B------:R-:W-:Y:S01]  /*14600*/  LEA R3, R3, R10, 0x9 ;  /* 0x0000000a03037211 */ /* 0x000fe200078e48ff */
[----:B---3--:R-:W-:Y:S01]  /*14610*/  UIMAD UR4, UR9, UR20, URZ ;  /* 0x00000014090472a4 */ /* 0x008fe2000f8e023f */
[----:B------:R-:W-:Y:S01]  /*14620*/  LEA.HI R10, R9, R9, RZ, 0x1d ;  /* 0x00000009090a7211 */ /* 0x000fe200078fe8ff */
[----:B------:R-:W-:Y:S01]  /*14630*/  USEL UR5, UR5, URZ, UP3 ;  /* 0x0000003f05057287 */ /* 0x000fe20009800000 */
[----:B------:R-:W-:Y:S01]  /*14640*/  ISETP.NE.U32.AND P0, PT, R14, 0x1, PT ;  /* 0x000000010e00780c */ /* 0x000fe20003f05070 */
[----:B------:R-:W2:Y:S01]  /*14650*/  @P3 MUFU.RCP R13, R7 ;  /* 0x00000007000d3308 */ /* 0x000ea20000001000 */
[----:B------:R-:W-:Y:S01]  /*14660*/  LEA R3, R3, R10, 0x1 ;  /* 0x0000000a03037211 */ /* 0x000fe200078e08ff */
[----:B------:R-:W-:Y:S01]  /*14670*/  USHF.L.U32 UR4, UR4, 0x6, URZ ;  /* 0x0000000604047899 */ /* 0x000fe2000800063f */
[----:B------:R-:W-:Y:S01]  /*14680*/  MOV R9, 0x20 ;  /* 0x0000002000097802 */ /* 0x000fe20000000f00 */
[----:B------:R-:W-:Y:S01]  /*14690*/  UIMAD UR14, UR11, UR14, UR5 ;  /* 0x0000000e0b0e72a4 */ /* 0x000fe2000f8e0205 */
[----:B------:R-:W-:Y:S01]  /*146a0*/  SHF.L.U32 R3, R3, 0x1, RZ ;  /* 0x0000000103037819 */ /* 0x000fe200000006ff */
[----:B------:R-:W-:Y:S01]  /*146b0*/  @!UP3 UMOV UR24, UR8 ;  /* 0x000000080018bc82 */ /* 0x000fe20008000000 */
[----:B------:R-:W-:Y:S01]  /*146c0*/  SEL R10, R9, 0xffffffe0, !P1 ;  /* 0xffffffe0090a7807 */ /* 0x000fe20004800000 */
[----:B-1----:R-:W-:Y:S01]  /*146d0*/  FMUL.FTZ R12, R12, c[0x0][0x2dc] ;  /* 0x0000b7000c0c7a20 */ /* 0x002fe20000410000 */
[----:B------:R-:W-:Y:S01]  /*146e0*/  MOV R9, 0x40 ;  /* 0x0000004000097802 */ /* 0x000fe20000000f00 */
[----:B------:R-:W-:Y:S01]  /*146f0*/  @P4 MUFU.LG2 R8, R8 ;  /* 0x0000000800084308 */ /* 0x000fe20000000c00 */
[C---:B------:R-:W-:Y:S01]  /*14700*/  IADD3 R11, R3.reuse, -0x10, RZ ;  /* 0xfffffff0030b7810 */ /* 0x040fe20007ffe0ff */
[C---:B------:R-:W-:Y:S01]  /*14710*/  FMUL.FTZ R132, R12.reuse, R132 ;  /* 0x000000840c847220 */ /* 0x040fe20000410000 */
[C---:B------:R-:W-:Y:S01]  /*14720*/  @P0 IADD3 R11, R3.reuse, 0x10, RZ ;  /* 0x00000010030b0810 */ /* 0x040fe20007ffe0ff */
[C---:B------:R-:W-:Y:S01]  /*14730*/  FMUL.FTZ R133, R12.reuse, R133 ;  /* 0x000000850c857220 */ /* 0x040fe20000410000 */
[----:B------:R-:W-:Y:S01]  /*14740*/  IADD3 R15, R3, R10, RZ ;  /* 0x0000000a030f7210 */ /* 0x000fe20007ffe0ff */
[----:B--2---:R-:W-:Y:S01]  /*14750*/  FMUL.FTZ R13, R13, c[0x0][0x2dc] ;  /* 0x0000b7000d0d7a20 */ /* 0x004fe20000410000 */
[----:B------:R-:W-:Y:S01]  /*14760*/  USHF.R.S32.HI UR5, URZ, 0x1f, UR4 ;  /* 0x0000001f3f057899 */ /* 0x000fe20008011404 */
[C---:B------:R-:W-:Y:S01]  /*14770*/  FMUL.FTZ R136, R12.reuse, R136 ;  /* 0x000000880c887220 */ /* 0x040fe20000410000 */
[----:B------:R-:W-:Y:S01]  /*14780*/  F2FP.BF16.PACK_AB R132, R133, R132 ;  /* 0x000000848584723e */ /* 0x000fe200000010ff */
[C---:B------:R-:W-:Y:S01]  /*14790*/  FMUL.FTZ R134, R13.reuse, R134 ;  /* 0x000000860d867220 */ /* 0x040fe20000410000 */
[----:B------:R-:W1:Y:S01]  /*147a0*/  @P3 MUFU.LG2 R7, R7 ;  /* 0x0000000700073308 */ /* 0x000e620000000c00 */
[C---:B------:R-:W-:Y:S01]  /*147b0*/  FMUL.FTZ R135, R13.reuse, R135 ;  /* 0x000000870d877220 */ /* 0x040fe20000410000 */
[----:B------:R-:W-:Y:S01]  /*147c0*/  @!UP3 USHF.R.S32.HI UR25, URZ, 0x1f, UR8 ;  /* 0x0000001f3f19b899 */ /* 0x000fe20008011408 */
[C---:B------:R-:W-:Y:S01]  /*147d0*/  FMUL.FTZ R137, R12.reuse, R137 ;  /* 0x000000890c897220 */ /* 0x040fe20000410000 */
[----:B------:R-:W-:Y:S01]  /*147e0*/  STS [R3], R132 ;  /* 0x0000008403007388 */ /* 0x000fe20000000800 */
[----:B------:R-:W-:Y:S01]  /*147f0*/  FMUL.FTZ R138, R13, R138 ;  /* 0x0000008a0d8a7220 */ /* 0x000fe20000410000 */
[----:B------:R-:W-:Y:S01]  /*14800*/  F2FP.BF16.PACK_AB R134, R135, R134 ;  /* 0x000000868786723e */ /* 0x000fe200000010ff */
[----:B------:R-:W-:Y:S01]  /*14810*/  FMUL.FTZ R139, R13, R139 ;  /* 0x0000008b0d8b7220 */ /* 0x000fe20000410000 */
[----:B------:R-:W-:Y:S01]  /*14820*/  F2FP.BF16.PACK_AB R136, R137, R136 ;  /* 0x000000888988723e */ /* 0x000fe200000010ff */
[C---:B------:R-:W-:Y:S01]  /*14830*/  FMUL.FTZ R140, R12.reuse, R140 ;  /* 0x0000008c0c8c7220 */ /* 0x040fe20000410000 */
[----:B------:R-:W-:Y:S01]  /*14840*/  USHF.R.S32.HI UR6, URZ, 0x1f, UR14 ;  /* 0x0000001f3f067899 */ /* 0x000fe2000801140e */
        /* <DEDUP_REMOVED lines=23> */
[----:B------:R-:W-:Y:S01]  /*149c0*/  UIADD3 UR4, UP2, UP1, UR4, UR24, UR14 ;  /* 0x0000001804047290 */ /* 0x000fe2000f95e00e */
[C---:B------:R-:W-:Y:S01]  /*149d0*/  FMUL.FTZ R157, R12.reuse, R157 ;  /* 0x0000009d0c9d7220 */ /* 0x040fe20000410000 */
[----:B------:R-:W-:Y:S01]  /*149e0*/  F2FP.BF16.PACK_AB R152, R153, R152 ;  /* 0x000000989998723e */ /* 0x000fe200000010ff */
[C---:B------:R-:W-:Y:S01]  /*149f0*/  FMUL.FTZ R160, R12.reuse, R160 ;  /* 0x000000a00ca07220 */ /* 0x040fe20000410000 */
[----:B------:R-:W-:Y:S01]  /*14a00*/  @!UP0 UIADD3 UR7, UR23, UR13, URZ ;  /* 0x0000000d17078290 */ /* 0x000fe2000fffe03f */
        /* <DEDUP_REMOVED lines=75> */
[----:B------:R-:W-:Y:S01]  /*14ec0*/  SEL R12, R9, 0xffffffc0, !P2 ;  /* 0xffffffc0090c7807 */ /* 0x000fe20005000000 */
[C---:B------:R-:W-:Y:S01]  /*14ed0*/  FMUL.FTZ R150, R13.reuse, R150 ;  /* 0x000000960d967220 */ /* 0x040fe20000410000 */
[----:B------:R-:W-:Y:S01]  /*14ee0*/  IADD3 R9, R10, R11, RZ ;  /* 0x0000000b0a097210 */ /* 0x000fe20007ffe0ff */
[----:B------:R-:W-:Y:S01]  /*14ef0*/  FMUL.FTZ R151, R13, R151 ;  /* 0x000000970d977220 */ /* 0x000fe20000410000 */
[----:B------:R-:W-:Y:S01]  /*14f00*/  IADD3 R17, R3, R12, RZ ;  /* 0x0000000c03117210 */ /* 0x000fe20007ffe0ff */
[C---:B------:R-:W-:Y:S01]  /*14f10*/  FMUL.FTZ R154, R13.reuse, R154 ;  /* 0x0000009a0d9a7220 */ /* 0x040fe20000410000 */
[----:B------:R-:W-:Y:S01]  /*14f20*/  IADD3 R19, R12, R11, RZ ;  /* 0x0000000b0c137210 */ /* 0x000fe20007ffe0ff */
[----:B------:R-:W-:Y:S01]  /*14f30*/  FMUL.FTZ R155, R13, R155 ;  /* 0x0000009b0d9b7220 */ /* 0x000fe20000410000 */
[----:B------:R-:W-:Y:S01]  /*14f40*/  F2FP.BF16.PACK_AB R150, R151, R150 ;  /* 0x000000969796723e */ /* 0x000fe200000010ff */
[----:B------:R-:W-:Y:S01]  /*14f50*/  FMUL.FTZ R158, R13, R158 ;  /* 0x0000009e0d9e7220 */ /* 0x000fe20000410000 */
[----:B------:R-:W-:Y:S01]  /*14f60*/  IADD3 R21, R15, R12, RZ ;  /* 0x0000000c0f157210 */ /* 0x000fe20007ffe0ff */
        /* <DEDUP_REMOVED lines=106> */
[----:B------:R-:W-:Y:S01]  /*15610*/  STS [R23+0x2400], R66 ;  /* 0x0024004217007388 */ /* 0x000fe20000000800 */
[----:B------:R-:W-:-:S03]  /*15620*/  F2FP.BF16.PACK_AB R13, R13, R130 ;  /* 0x000000820d0d723e */ /* 0x000fc600000010ff */
        /* <DEDUP_REMOVED lines=23> */
[----:B------:R2:W-:Y:S01]  /*157a0*/  STS [R9+0x6400], R114 ;  /* 0x0064007209007388 */ /* 0x0005e20000000800 */
[----:B-1----:R-:W-:-:S02]  /*157b0*/  LOP3.LUT R3, R4, 0xffffffe0, RZ, 0xc0, !PT ;  /* 0xffffffe004037812 */ /* 0x002fc400078ec0ff */
[----:B------:R-:W-:Y:S01]  /*157c0*/  MOV R4, 0x7f800000 ;  /* 0x7f80000000047802 */ /* 0x000fe20000000f00 */
[----:B------:R1:W-:Y:S01]  /*157d0*/  STS [R17+0x6000], R116 ;  /* 0x0060007411007388 */ /* 0x0003e20000000800 */
[----:B------:R-:W-:Y:S01]  /*157e0*/  IADD3 R3, R6, -R3, RZ ;  /* 0x8000000306037210 */ /* 0x000fe20007ffe0ff */
[----:B------:R-:W-:Y:S02]  /*157f0*/  @P3 FFMA.FTZ R4, R0, c[0x0][0x238], R7 ;  /* 0x00008e0000043a23 */ /* 0x000fe40000010007 */
[----:B------:R1:W-:Y:S01]  /*15800*/  STS [R17+0x6400], R118 ;  /* 0x0064007611007388 */ /* 0x0003e20000000800 */
[----:B------:R-:W-:Y:S02]  /*15810*/  LOP3.LUT P0, RZ, R3, 0x3, RZ, 0xc0, !PT ;  /* 0x0000000303ff7812 */ /* 0x000fe4000780c0ff */
[----:B------:R-:W-:Y:S01]  /*15820*/  MOV R3, 0x7f800000 ;  /* 0x7f80000000037802 */ /* 0x000fe20000000f00 */
[----:B------:R1:W-:Y:S04]  /*15830*/  STS [R19+0x6000], R120 ;  /* 0x0060007813007388 */ /* 0x0003e80000000800 */
[----:B------:R1:W-:Y:S04]  /*15840*/  STS [R19+0x6400], R122 ;  /* 0x0064007a13007388 */ /* 0x0003e80000000800 */
[----:B------:R1:W-:Y:S04]  /*15850*/  STS [R21+0x6000], R124 ;  /* 0x0060007c15007388 */ /* 0x0003e80000000800 */
[----:B------:R1:W-:Y:S01]  /*15860*/  STS [R21+0x6400], R126 ;  /* 0x0064007e15007388 */ /* 0x0003e20000000800 */
[----:B--2---:R-:W-:-:S03]  /*15870*/  @P4 FMUL.FTZ R9, R8, 0.69314718246459960938 ;  /* 0x3f31721808094820 */ /* 0x004fc60000410000 */
[----:B------:R1:W-:Y:S01]  /*15880*/  STS [R23+0x6000], R128 ;  /* 0x0060008017007388 */ /* 0x0003e20000000800 */
[----:B------:R-:W-:-:S03]  /*15890*/  @P4 FFMA.FTZ R3, R2, c[0x0][0x238], R9 ;  /* 0x00008e0002034a23 */ /* 0x000fc60000010009 */
[----:B------:R1:W-:Y:S04]  /*158a0*/  STS [R23+0x6400], R13 ;  /* 0x0064000d17007388 */ /* 0x0003e80000000800 */
[----:B------:R-:W-:Y:S06]  /*158b0*/  BAR.SYNC.DEFER_BLOCKING 0x0 ;  /* 0x0000000000007b1d */ /* 0x000fec0000010000 */
[----:B------:R1:W2:Y:S04]  /*158c0*/  LDS.128 R68, [R248] ;  /* 0x00000000f8447984 */ /* 0x0002a80000000c00 */
        /* <DEDUP_REMOVED lines=32> */
.L_x_501:
[----:B--234-:R-:W-:Y:S05]  /*15ad0*/  BSYNC B0 ;  /* 0x0000000000007941 */ /* 0x01cfea0003800000 */
.L_x_500:
[----:B------:R-:W2:Y:S01]  /*15ae0*/  LDL.64 R78, [R1+0x10] ;  /* 0x00001000014e7983 */ /* 0x000ea20000100a00 */
[----:B------:R-:W-:Y:S01]  /*15af0*/  LEA.HI R5, R5, R6, RZ, 0x3 ;  /* 0x0000000605057211 */ /* 0x000fe200078f18ff */
[----:B------:R-:W-:Y:S01]  /*15b00*/  UIMAD UR9, UR9, -0x40, UR15 ;  /* 0xffffffc0090978a4 */ /* 0x000fe2000f8e020f */
[----:B------:R-:W-:Y:S01]  /*15b10*/  BSSY B0, `(.L_x_502) ;  /* 0x0000024000007945 */ /* 0x000fe20003800000 */
[----:B------:R-:W3:Y:S01]  /*15b20*/  S2R R3, SR_TID.X ;  /* 0x0000000000037919 */ /* 0x000ee20000002100 */
[----:B------:R-:W-:Y:S01]  /*15b30*/  SHF.R.S32.HI R4, RZ, 0x3, R5 ;  /* 0x00000003ff047819 */ /* 0x000fe20000011405 */
[----:B------:R-:W-:-:S02]  /*15b40*/  USHF.R.S32.HI UR6, URZ, 0x1f, UR11 ;  /* 0x0000001f3f067899 */ /* 0x000fc4000801140b */
[----:B------:R-:W4:Y:S01]  /*15b50*/  S2R R0, SR_CTAID.Z ;  /* 0x0000000000007919 */ /* 0x000f220000002700 */
[----:B------:R-:W-:Y:S02]  /*15b60*/  ULDC.64 UR4, c[0x0][0x1f0] ;  /* 0x00007c0000047ab9 */ /* 0x000fe40000000a00 */
[----:B------:R-:W-:-:S04]  /*15b70*/  UIMAD UR4, UR6, UR4, URZ ;  /* 0x00000004060472a4 */ /* 0x000fc8000f8e023f */
[----:B------:R-:W-:Y:S01]  /*15b80*/  UIMAD UR4, UR11, UR5, UR4 ;  /* 0x000000050b0472a4 */ /* 0x000fe2000f8e0204 */
[----:B---3--:R-:W-:-:S04]  /*15b90*/  SHF.R.S32.HI R2, RZ, 0x1f, R3 ;  /* 0x0000001fff027819 */ /* 0x008fc80000011403 */
[----:B------:R-:W-:-:S04]  /*15ba0*/  LEA.HI R3, R2, R3, RZ, 0x3 ;  /* 0x0000000302037211 */ /* 0x000fc800078f18ff */
[----:B------:R-:W-:-:S04]  /*15bb0*/  SHF.R.S32.HI R10, RZ, 0x3, R3 ;  /* 0x00000003ff0a7819 */ /* 0x000fc80000011403 */
[----:B------:R-:W-:Y:S02]  /*15bc0*/  SHF.R.S32.HI R11, RZ, 0x1f, R10 ;  /* 0x0000001fff0b7819 */ /* 0x000fe4000001140a */
[----:B--2---:R-:W-:Y:S02]  /*15bd0*/  SHF.R.S32.HI R2, RZ, 0x1f, R78 ;  /* 0x0000001fff027819 */ /* 0x004fe4000001144e */
[----:B------:R-:W-:-:S04]  /*15be0*/  IADD3 R6, P0, R78, UR18, RZ ;  /* 0x000000124e067c10 */ /* 0x000fc8000ff1e0ff */
[----:B------:R-:W-:Y:S02]  /*15bf0*/  IADD3.X R7, R2, UR7, RZ, P0, !PT ;  /* 0x0000000702077c10 */ /* 0x000fe400087fe4ff */
[----:B------:R-:W-:-:S03]  /*15c00*/  ISETP.GE.AND P0, PT, R4, UR9, PT ;  /* 0x0000000904007c0c */ /* 0x000fc6000bf06270 */
[----:B----4-:R-:W-:-:S04]  /*15c10*/  IMAD.WIDE.U32 R6, R0, c[0x0][0x1f0], R6 ;  /* 0x00007c0000067a25 */ /* 0x010fc800078e0006 */
[----:B------:R-:W-:Y:S01]  /*15c20*/  IMAD.U32 R0, RZ, RZ, UR12 ;  /* 0x0000000cff007e24 */ /* 0x000fe2000f8e00ff */
[----:B------:R-:W-:-:S03]  /*15c30*/  IADD3 R9, R7, UR4, RZ ;  /* 0x0000000407097c10 */ /* 0x000fc6000fffe0ff */
[----:B------:R-:W-:Y:S02]  /*15c40*/  IMAD.WIDE R10, R0, 0x40, R10 ;  /* 0x00000040000a7825 */ /* 0x000fe400078e020a */
        /* <DEDUP_REMOVED lines=16> */
.L_x_503:
[----:B------:R-:W-:Y:S05]  /*15d50*/  BSYNC B0 ;  /* 0x0000000000007941 */ /* 0x000fea0003800000 */
.L_x_502:
        /* <DEDUP_REMOVED lines=22> */
.L_x_505:
[----:B------:R-:W-:Y:S05]  /*15ec0*/  BSYNC B0 ;  /* 0x0000000000007941 */ /* 0x000fea0003800000 */
.L_x_504:
        /* <DEDUP_REMOVED lines=22> */
.L_x_507:
[----:B------:R-:W-:Y:S05]  /*16030*/  BSYNC B0 ;  /* 0x0000000000007941 */ /* 0x000fea0003800000 */
.L_x_506:
[----:B------:R-:W-:-:S04]  /*16040*/  LEA.HI.SX32 R5, R5, 0x30, 0x1d ;  /* 0x0000003005057811 */ /* 0x000fc800078feaff */
[----:B------:R-:W-:-:S13]  /*16050*/  ISETP.GE.AND P0, PT, R5, UR9, PT ;  /* 0x0000000905007c0c */ /* 0x000fda000bf06270 */
[----:B------:R-:W-:Y:S05]  /*16060*/  @P0 EXIT ;  /* 0x000000000000094d */ /* 0x000fea0003800000 */
[----:B------:R-:W-:Y:S01]  /*16070*/  IADD3 R0, P0, R10, 0x30, RZ ;  /* 0x000000300a007810 */ /* 0x000fe20007f1e0ff */
[----:B------:R-:W-:Y:S01]  /*16080*/  IMAD.MOV.U32 R4, RZ, RZ, R6 ;  /* 0x000000ffff047224 */ /* 0x000fe200078e0006 */
[----:B------:R-:W-:Y:S01]  /*16090*/  ISETP.GE.AND P2, PT, R78, c[0x0][0x220], PT ;  /* 0x000088004e007a0c */ /* 0x000fe20003f46270 */
[----:B------:R-:W-:Y:S01]  /*160a0*/  IMAD.MOV.U32 R5, RZ, RZ, R9 ;  /* 0x000000ffff057224 */ /* 0x000fe200078e0009 */
[----:B------:R-:W-:Y:S01]  /*160b0*/  ISETP.GE.AND P1, PT, R251, c[0x0][0x220], PT ;  /* 0x00008800fb007a0c */ /* 0x000fe20003f26270 */
[----:B------:R-:W-:Y:S01]  /*160c0*/  IMAD.X R10, RZ, RZ, R11, P0 ;  /* 0x000000ffff0a7224 */ /* 0x000fe200000e060b */
[----:B------:R-:W-:Y:S01]  /*160d0*/  ISETP.GE.AND P0, PT, R250, c[0x0][0x220], PT ;  /* 0x00008800fa007a0c */ /* 0x000fe20003f06270 */
[----:B------:R-:W-:-:S04]  /*160e0*/  IMAD.WIDE.U32 R4, R0, c[0x0][0x1e8], R4 ;  /* 0x00007a0000047a25 */ /* 0x000fc800078e0004 */
[----:B-1----:R-:W-:Y:S01]  /*160f0*/  IMAD R3, R10, c[0x0][0x1e8], RZ ;  /* 0x00007a000a037a24 */ /* 0x002fe200078e02ff */
        /* <DEDUP_REMOVED lines=11> */
.L_x_461:
        /* <DEDUP_REMOVED lines=81> */
.L_x_509:
[----:B------:R-:W-:Y:S05]  /*166c0*/  BSYNC B0 ;  /* 0x0000000000007941 */ /* 0x000fea0003800000 */
.L_x_508:
        /* <DEDUP_REMOVED lines=22> */
.L_x_511:
[----:B------:R-:W-:Y:S05]  /*16830*/  BSYNC B0 ;  /* 0x0000000000007941 */ /* 0x000fea0003800000 */
.L_x_510:
        /* <DEDUP_REMOVED lines=14> */
[----:B-1----:R-:W-:-:S03]  /*16920*/  LEA R20, P4, R18, c[0x0][0x1d0], 0x1 ;  /* 0x0000740012147a11 */ /* 0x002fc600078808ff */
[----:B------:R-:W-:-:S04]  /*16930*/  IMAD R0, R9, c[0x0][0x1ec], R0 ;  /* 0x00007b0009007a24 */ /* 0x000fc800078e0200 */
[----:B------:R-:W-:-:S05]  /*16940*/  IMAD.IADD R0, R19, 0x1, R0 ;  /* 0x0000000113007824 */ /* 0x000fca00078e0200 */
[----:B------:R-:W-:-:S05]  /*16950*/  LEA.HI.X R21, R18, c[0x0][0x1d4], R0, 0x1, P4 ;  /* 0x0000750012157a11 */ /* 0x000fca00020f0c00 */
[----:B------:R1:W-:Y:S04]  /*16960*/  @!P3 STG.E.128 [R20.64], RZ ;  /* 0x000000ff1400b986 */ /* 0x0003e8000c101d10 */
[----:B------:R1:W-:Y:S04]  /*16970*/  @!P2 STG.E.128 [R20.64+0x80], RZ ;  /* 0x000080ff1400a986 */ /* 0x0003e8000c101d10 */
[----:B------:R1:W-:Y:S04]  /*16980*/  @!P1 STG.E.128 [R20.64+0x100], RZ ;  /* 0x000100ff14009986 */ /* 0x0003e8000c101d10 */
[----:B------:R1:W-:Y:S02]  /*16990*/  @!P0 STG.E.128 [R20.64+0x180], RZ ;  /* 0x000180ff14008986 */ /* 0x0003e4000c101d10 */
.L_x_513:
[----:B------:R-:W-:Y:S05]  /*169a0*/  BSYNC B0 ;  /* 0x0000000000007941 */ /* 0x000fea0003800000 */
.L_x_512:
        /* <DEDUP_REMOVED lines=21> */
.L_x_515:
[----:B------:R-:W-:Y:S05]  /*16b00*/  BSYNC B0 ;  /* 0x0000000000007941 */ /* 0x000fea0003800000 */
.L_x_514:
        /* <DEDUP_REMOVED lines=27> */
[----:B------:R-:W-:Y:S02]  /*16cc0*/  IMAD R0, R0, UR26, RZ ;  /* 0x0000001a00007c24 */ /* 0x000fe4000f8e02ff */
[----:B--2---:R-:W-:-:S03]  /*16cd0*/  IMAD.MOV.U32 R5, RZ, RZ, 0x7f800000 ;  /* 0x7f800000ff057424 */ /* 0x004fc600078e00ff */
[----:B------:R-:W-:-:S04]  /*16ce0*/  IADD3 R3, P0, R0, UR8, RZ ;  /* 0x0000000800037c10 */ /* 0x000fc8000ff1e0ff */
[----:B------:R-:W-:Y:S02]  /*16cf0*/  LEA.HI.X.SX32 R0, R0, UR6, 0x1, P0 ;  /* 0x0000000600007c11 */ /* 0x000fe400080f0eff */
[----:B------:R-:W-:-:S04]  /*16d00*/  LEA R2, P0, R3, c[0x0][0x200], 0x2 ;  /* 0x0000800003027a11 */ /* 0x000fc800078010ff */
[----:B------:R-:W-:-:S05]  /*16d10*/  LEA.HI.X R3, R3, c[0x0][0x204], R0, 0x2, P0 ;  /* 0x0000810003037a11 */ /* 0x000fca00000f1400 */
[----:B------:R-:W-:Y:S01]  /*16d20*/  STG.E [R2.64], R5 ;  /* 0x0000000502007986 */ /* 0x000fe2000c101910 */
[----:B------:R-:W-:Y:S05]  /*16d30*/  EXIT ;  /* 0x000000000000794d */ /* 0x000fea0003800000 */
.L_x_516:
        /* <DEDUP_REMOVED lines=12> */
.L_x_1081:


//--------------------- .text._ZN5flash16flash_fwd_kernelI23Flash_fwd_kernel_traitsILi256ELi64ELi64ELi4ELb0ELb0EN7cutlass10bfloat16_tE19Flash_kernel_traitsILi256ELi64ELi64ELi4ES3_EELb0ELb1ELb0ELb0ELb0ELb0ELb1ELb0EEEvNS_16Flash_fwd_paramsE --------------------------
	.section	.text._ZN5flash16flash_fwd_kernelI23Flash_fwd_kernel_traitsILi256ELi64ELi64ELi4ELb0ELb0EN7cutlass10bfloat16_tE19Flash_kernel_traitsILi256ELi64ELi64ELi4ES3_EELb0ELb1ELb0ELb0ELb0ELb0ELb1ELb0EEEvNS_16Flash_fwd_paramsE,"ax",@progbits
	.sectioninfo	@"SHI_REGISTERS=255"
	.align	128
        .global         _ZN5flash16flash_fwd_kernelI23Flash_fwd_kernel_traitsILi256ELi64ELi64ELi4ELb0ELb0EN7cutlass10bfloat16_tE19Flash_kernel_traitsILi256ELi64ELi64ELi4ES3_EELb0ELb1ELb0ELb0ELb0ELb0ELb1ELb0EEEvNS_16Flash_fwd_paramsE
        .type           _ZN5flash16flash_fwd_kernelI23Flash_fwd_kernel_traitsILi256ELi64ELi64ELi4ELb0ELb0EN7cutlass10bfloat16_tE19Flash_kernel_traitsILi256ELi64ELi64ELi4ES3_EELb0ELb1ELb0ELb0ELb0ELb0ELb1ELb0EEEvNS_16Flash_fwd_paramsE,@function
        .size           _ZN5flash16flash_fwd_kernelI23Flash_fwd_kernel_traitsILi256ELi64ELi64ELi4ELb0ELb0EN7cutlass10bfloat16_tE19Flash_kernel_traitsILi256ELi64ELi64ELi4ES3_EELb0ELb1ELb0ELb0ELb0ELb0ELb1ELb0EEEvNS_16Flash_fwd_paramsE,(.L_x_1082 - _ZN5flash16flash_fwd_kernelI23Flash_fwd_kernel_traitsILi256ELi64ELi64ELi4ELb0ELb0EN7cutlass10bfloat16_tE19Flash_kernel_traitsILi256ELi64ELi64ELi4ES3_EELb0ELb1ELb0ELb0ELb0ELb0ELb1ELb0EEEvNS_16Flash_fwd_paramsE)
        .other          _ZN5flash16flash_fwd_kernelI23Flash_fwd_kernel_traitsILi256ELi64ELi64ELi4ELb0ELb0EN7cutlass10bfloat16_tE19Flash_kernel_traitsILi256ELi64ELi64ELi4ES3_EELb0ELb1ELb0ELb0ELb0ELb0ELb1ELb0EEEvNS_16Flash_fwd_paramsE,@"STO_CUDA_ENTRY STV_DEFAULT"
_ZN5flash16flash_fwd_kernelI23Flash_fwd_kernel_traitsILi256ELi64ELi64ELi4ELb0ELb0EN7cutlass10bfloat16_tE19Flash_kernel_traitsILi256ELi64ELi64ELi4ES3_EELb0ELb1ELb0ELb0ELb0ELb0ELb1ELb0EEEvNS_16Flash_fwd_paramsE:
.text._ZN5flash16flash_fwd_kernelI23Flash_fwd_kernel_traitsILi256ELi64ELi64ELi4ELb0ELb0EN7cutlass10bfloat16_tE19Flash_kernel_traitsILi256ELi64ELi64ELi4ES3_EELb0ELb1ELb0ELb0ELb0ELb0ELb1ELb0EEEvNS_16Flash_fwd_paramsE:
        /* <DEDUP_REMOVED lines=27> */
[----:B------:R-:W-:Y:S02]  /*01b0*/  IMAD.U32 R8, RZ, RZ, UR4 ;  /* 0x00000004ff087e24 */ /* 0x000fe4000f8e00ff */
[----:B------:R-:W-:Y:S01]  /*01c0*/  IMAD.U32 R9, RZ, RZ, UR5 ;  /* 0x00000005ff097e24 */ /* 0x000fe2000f8e00ff */
[----:B------:R-:W-:-:S04]  /*01d0*/  PLOP3.LUT P1, PT, PT, PT, UP1, 0x80, 0x0 ;  /* 0x000000000000781c */ /* 0x000fc80003f2f018 */
[----:B------:R-:W4:Y:S01]  /*01e0*/  @P0 LDG.E R2, [R8.64] ;  /* 0x0000001008020981 */ /* 0x000f22000c1e1900 */
[----:B------:R-:W-:-:S06]  /*01f0*/  UIMAD.WIDE UR6, UR19, UR9, UR6 ;  /* 0x00000009130672a5 */ /* 0x000fcc000f8e0206 */
[----:B------:R-:W-:Y:S02]  /*0200*/  IMAD.U32 R6, RZ, RZ, UR6 ;  /* 0x00000006ff067e24 */ /* 0x000fe4000f8e00ff */
[----:B------:R-:W-:-:S05]  /*0210*/  IMAD.U32 R7, RZ, RZ, UR7 ;  /* 0x00000007ff077e24 */ /* 0x000fca000f8e00ff */
[----:B------:R-:W5:Y:S01]  /*0220*/  @!P1 LDG.E R3, [R6.64] ;  /* 0x0000001006039981 */ /* 0x000f62000c1e1900 */
        /* <DEDUP_REMOVED lines=10> */
[----:B--2---:R-:W-:Y:S02]  /*02d0*/  @UP2 UIADD3 UR15, UR15, -UR10, URZ ;  /* 0x8000000a0f0f2290 */ /* 0x004fe4000fffe03f */
[----:B-----5:R3:W2:Y:S05]  /*02e0*/  @!P1 R2UR UR20, R3 ;  /* 0x00000000031493c2 */ /* 0x0206aa00000e0000 */
[----:B------:R-:W-:-:S05]  /*02f0*/  @!UP2 ULDC UR15, c[0x0][0x214] ;  /* 0x00008500000faab9 */ /* 0x000fca0000000800 */
        /* <DEDUP_REMOVED lines=8> */
.L_x_517:
[----:B------:R-:W-:Y:S02]  /*0380*/  ULDC UR6, c[0x0][0x218] ;  /* 0x0000860000067ab9 */ /* 0x000fe40000000800 */
.L_x_518:
        /* <DEDUP_REMOVED lines=70> */
.L_x_520:
        /* <DEDUP_REMOVED lines=49> */
.L_x_521:
        /* <DEDUP_REMOVED lines=12> */
[C---:B------:R-:W-:Y:S01]  /*0bc0*/  LEA.HI R233, R3.reuse, R0, RZ, 0x1 ;  /* 0x0000000003e97211 */ /* 0x040fe200078f08ff */
[----:B------:R-:W-:Y:S01]  /*0bd0*/  BSSY B0, `(.L_x_522) ;  /* 0x000006e000007945 */ /* 0x000fe20003800000 */
[----:B------:R-:W-:Y:S01]  /*0be0*/  LOP3.LUT R3, R3, 0xfffffff0, RZ, 0xc0, !PT ;  /* 0xfffffff003037812 */ /* 0x000fe200078ec0ff */
[----:B------:R-:W-:Y:S01]  /*0bf0*/  IMAD.IADD R2, R4, 0x1, -R5 ;  /* 0x0000000104027824 */ /* 0x000fe200078e0a05 */
[----:B------:R-:W-:-:S02]  /*0c00*/  LOP3.LUT R233, R233, 0xfffffffe, RZ, 0xc0, !PT ;  /* 0xfffffffee9e97812 */ /* 0x000fc400078ec0ff */
[----:B------:R-:W-:Y:S01]  /*0c10*/  SHF.R.S32.HI R14, RZ, 0x3, R14 ;  /* 0x00000003ff0e7819 */ /* 0x000fe2000001140e */
[----:B------:R-:W-:Y:S02]  /*0c20*/  IMAD.SHL.U32 R244, R2, 0x8, RZ ;  /* 0x0000000802f47824 */ /* 0x000fe400078e00ff */
[----:B------:R-:W-:Y:S01]  /*0c30*/  IMAD.IADD R233, R0, 0x1, -R233 ;  /* 0x0000000100e97824 */ /* 0x000fe200078e0ae9 */
[----:B------:R-:W-:Y:S01]  /*0c40*/  SHF.R.S32.HI R15, RZ, 0x1f, R14 ;  /* 0x0000001fff0f7819 */ /* 0x000fe2000001140e */
[----:B------:R-:W-:Y:S01]  /*0c50*/  IMAD.IADD R0, R4, 0x1, -R3 ;  /* 0x0000000104007824 */ /* 0x000fe200078e0a03 */
[----:B------:R-:W-:Y:S01]  /*0c60*/  SHF.R.S32.HI R245, RZ, 0x1f, R244 ;  /* 0x0000001ffff57819 */ /* 0x000fe200000114f4 */
[----:B------:R-:W-:Y:S01]  /*0c70*/  IMAD.SHL.U32 R235, R14, 0x40, RZ ;  /* 0x000000400eeb7824 */ /* 0x000fe200078e00ff */
[----:B------:R-:W-:Y:S01]  /*0c80*/  IADD3 R8, P0, R244, UR6, RZ ;  /* 0x00000006f4087c10 */ /* 0x000fe2000ff1e0ff */
[----:B------:R-:W-:Y:S01]  /*0c90*/  IMAD R7, R15, c[0x0][0x198], RZ ;  /* 0x000066000f077a24 */ /* 0x000fe200078e02ff */
[----:B------:R-:W-:Y:S01]  /*0ca0*/  SHF.R.S32.HI R3, RZ, 0x1f, R0 ;  /* 0x0000001fff037819 */ /* 0x000fe20000011400 */
[C-C-:B------:R-:W-:Y:S01]  /*0cb0*/  IMAD.WIDE.U32 R10, R14.reuse, c[0x0][0x198], R244.reuse ;  /* 0x000066000e0a7a25 */ /* 0x140fe200078e00f4 */
[----:B------:R-:W-:Y:S01]  /*0cc0*/  LOP3.LUT R235, R235, 0x1c0, RZ, 0xc0, !PT ;  /* 0x000001c0ebeb7812 */ /* 0x000fe200078ec0ff */
[----:B------:R-:W-:Y:S01]  /*0cd0*/  ULDC.64 UR6, c[0x0][0x1b0] ;  /* 0x00006c0000067ab9 */ /* 0x000fe20000000a00 */
[----:B------:R-:W-:Y:S01]  /*0ce0*/  LEA.HI R3, R3, R0, RZ, 0x3 ;  /* 0x0000000003037211 */ /* 0x000fe200078f18ff */
[----:B------:R-:W-:Y:S01]  /*0cf0*/  IMAD.WIDE.U32 R12, R14, c[0x0][0x1a0], R244 ;  /* 0x000068000e0c7a25 */ /* 0x000fe200078e00f4 */
[----:B------:R-:W-:Y:S01]  /*0d00*/  LOP3.LUT R6, R235, 0x38, R244, 0xf8, !PT ;  /* 0x00000038eb067812 */ /* 0x000fe200078ef8f4 */
[----:B------:R-:W-:Y:S01]  /*0d10*/  UIMAD UR6, UR27, UR6, URZ ;  /* 0x000000061b0672a4 */ /* 0x000fe2000f8e023f */
[----:B------:R-:W-:Y:S01]  /*0d20*/  SHF.R.U32.HI R235, RZ, 0x3, R235 ;  /* 0x00000003ffeb7819 */ /* 0x000fe200000116eb */
[----:B------:R-:W-:Y:S01]  /*0d30*/  IMAD.WIDE R18, R19, 0x40, R14 ;  /* 0x0000004013127825 */ /* 0x000fe200078e020e */
[----:B------:R-:W-:Y:S01]  /*0d40*/  LOP3.LUT R5, R3, 0xfffffff8, RZ, 0xc0, !PT ;  /* 0xfffffff803057812 */ /* 0x000fe200078ec0ff */
[----:B------:R-:W-:Y:S01]  /*0d50*/  UIMAD UR7, UR20, UR7, UR6 ;  /* 0x00000007140772a4 */ /* 0x000fe2000f8e0206 */
[----:B------:R-:W-:Y:S01]  /*0d60*/  LOP3.LUT R235, R6, R235, RZ, 0x3c, !PT ;  /* 0x000000eb06eb7212 */ /* 0x000fe200078e3cff */
[----:B------:R-:W-:Y:S01]  /*0d70*/  UIMAD UR6, UR20, UR5, UR4 ;  /* 0x00000005140672a4 */ /* 0x000fe2000f8e0204 */
[----:B------:R-:W-:Y:S01]  /*0d80*/  LEA.HI R6, R101, R4, RZ, 0x6 ;  /* 0x0000000465067211 */ /* 0x000fe200078f30ff */
[----:B------:R-:W-:Y:S01]  /*0d90*/  IMAD.IADD R5, R0, 0x1, -R5 ;  /* 0x0000000100057824 */ /* 0x000fe200078e0a05 */
[----:B------:R-:W-:Y:S01]  /*0da0*/  IADD3.X R9, R245, UR18, RZ, P0, !PT ;  /* 0x00000012f5097c10 */ /* 0x000fe200087fe4ff */
[----:B------:R-:W-:Y:S01]  /*0db0*/  IMAD R0, R14, c[0x0][0x19c], R7 ;  /* 0x000067000e007a24 */ /* 0x000fe200078e0207 */
[----:B------:R-:W-:Y:S01]  /*0dc0*/  IADD3 R10, P0, R10, UR22, RZ ;  /* 0x000000160a0a7c10 */ /* 0x000fe2000ff1e0ff */
[----:B------:R-:W-:Y:S01]  /*0dd0*/  IMAD.SHL.U32 R6, R6, 0x8, RZ ;  /* 0x0000000806067824 */ /* 0x000fe200078e00ff */
[----:B------:R-:W-:Y:S01]  /*0de0*/  LOP3.LUT P2, RZ, R5, 0x4, RZ, 0xc0, !PT ;  /* 0x0000000405ff7812 */ /* 0x000fe2000784c0ff */
[----:B------:R-:W-:Y:S01]  /*0df0*/  IMAD R7, R15, c[0x0][0x1a0], RZ ;  /* 0x000068000f077a24 */ /* 0x000fe200078e02ff */
[C---:B------:R-:W-:Y:S01]  /*0e00*/  LOP3.LUT P1, RZ, R5.reuse, 0x2, RZ, 0xc0, !PT ;  /* 0x0000000205ff7812 */ /* 0x040fe2000782c0ff */
[----:B------:R-:W-:Y:S01]  /*0e10*/  IMAD.SHL.U32 R5, R5, 0x40, RZ ;  /* 0x0000004005057824 */ /* 0x000fe200078e00ff */
[----:B------:R-:W-:Y:S01]  /*0e20*/  IADD3.X R11, R11, UR21, R0, P0, !PT ;  /* 0x000000150b0b7c10 */ /* 0x000fe200087fe400 */
[----:B-1----:R-:W-:Y:S01]  /*0e30*/  IMAD.WIDE.U32 R16, R16, c[0x0][0x1a8], R8 ;  /* 0x00006a0010107a25 */ /* 0x002fe200078e0008 */
[----:B------:R-:W-:Y:S01]  /*0e40*/  LOP3.LUT R235, R235, 0xfffffe00, R6, 0xf8, !PT ;  /* 0xfffffe00ebeb7812 */ /* 0x000fe200078ef806 */
[----:B------:R-:W-:Y:S01]  /*0e50*/  ULDC.64 UR4, c[0x0][0x1a8] ;  /* 0x00006a0000047ab9 */ /* 0x000fe20000000a00 */
[----:B------:R-:W-:Y:S01]  /*0e60*/  IADD3 R6, P0, R12, UR26, RZ ;  /* 0x0000001a0c067c10 */ /* 0x000fe2000ff1e0ff */
[----:B------:R-:W-:Y:S01]  /*0e70*/  IMAD R0, R14, c[0x0][0x1a4], R7 ;  /* 0x000069000e007a24 */ /* 0x000fe200078e0207 */
[----:B------:R-:W-:Y:S01]  /*0e80*/  LOP3.LUT R5, R5, 0x1c0, RZ, 0xc0, !PT ;  /* 0x000001c005057812 */ /* 0x000fe200078ec0ff */
[----:B------:R-:W-:Y:S01]  /*0e90*/  IMAD.SHL.U32 R8, R233, 0x8, RZ ;  /* 0x00000008e9087824 */ /* 0x000fe200078e00ff */
[----:B------:R-:W-:Y:S01]  /*0ea0*/  UIMAD UR4, UR24, UR4, URZ ;  /* 0x00000004180472a4 */ /* 0x000fe2000f8e023f */
[----:B------:R-:W-:Y:S01]  /*0eb0*/  IMAD.SHL.U32 R3, R3, 0x40, RZ ;  /* 0x0000004003037824 */ /* 0x000fe200078e00ff */
[----:B------:R-:W-:Y:S01]  /*0ec0*/  IADD3.X R7, R13, UR25, R0, P0, !PT ;  /* 0x000000190d077c10 */ /* 0x000fe200087fe400 */
[----:B------:R-:W-:Y:S01]  /*0ed0*/  IMAD.WIDE.U32 R240, R240, c[0x0][0x1b0], R10 ;  /* 0x00006c00f0f07a25 */ /* 0x000fe200078e000a */
[----:B------:R-:W-:Y:S01]  /*0ee0*/  LOP3.LUT R8, R5, 0x8, R8, 0xf8, !PT ;  /* 0x0000000805087812 */ /* 0x000fe200078ef808 */
[----:B------:R-:W-:Y:S01]  /*0ef0*/  UIMAD UR4, UR11, UR5, UR4 ;  /* 0x000000050b0472a4 */ /* 0x000fe2000f8e0204 */
[----:B------:R-:W-:Y:S01]  /*0f00*/  ISETP.GE.AND P0, PT, R14, UR19, PT ;  /* 0x000000130e007c0c */ /* 0x000fe2000bf06270 */
[----:B------:R-:W-:Y:S01]  /*0f10*/  IMAD.WIDE.U32 R200, R200, c[0x0][0x1b8], R6 ;  /* 0x00006e00c8c87a25 */ /* 0x000fe200078e0006 */
[----:B------:R-:W-:-:S02]  /*0f20*/  SHF.R.U32.HI R5, RZ, 0x3, R5 ;  /* 0x00000003ff057819 */ /* 0x000fc40000011605 */
[----:B------:R-:W-:Y:S01]  /*0f30*/  LEA.HI R101, R101, R4, RZ, 0x5 ;  /* 0x0000000465657211 */ /* 0x000fe200078f28ff */
[----:B------:R-:W-:Y:S01]  /*0f40*/  IMAD.MOV.U32 R7, RZ, RZ, 0x10 ;  /* 0x00000010ff077424 */ /* 0x000fe200078e00ff */
[----:B------:R-:W-:Y:S01]  /*0f50*/  LOP3.LUT R0, R8, R5, RZ, 0x3c, !PT ;  /* 0x0000000508007212 */ /* 0x000fe200078e3cff */
[----:B------:R-:W-:Y:S01]  /*0f60*/  IMAD.MOV.U32 R5, RZ, RZ, 0x20 ;  /* 0x00000020ff057424 */ /* 0x000fe200078e00ff */
[----:B------:R-:W-:Y:S01]  /*0f70*/  IADD3 R13, R17, UR4, RZ ;  /* 0x00000004110d7c10 */ /* 0x000fe2000fffe0ff */
[----:B------:R-:W-:Y:S01]  /*0f80*/  IMAD.SHL.U32 R235, R235, 0x2, RZ ;  /* 0x00000002ebeb7824 */ /* 0x000fe200078e00ff */
[----:B------:R-:W-:Y:S02]  /*0f90*/  LOP3.LUT R0, R0, 0xfffffe00, R3, 0xf8, !PT ;  /* 0xfffffe0000007812 */ /* 0x000fe400078ef803 */
[----:B------:R-:W-:Y:S02]  /*0fa0*/  LOP3.LUT R3, R101, 0xffffffe0, RZ, 0xc0, !PT ;  /* 0xffffffe065037812 */ /* 0x000fe400078ec0ff */
[----:B------:R-:W-:-:S02]  /*0fb0*/  SHF.R.S32.HI R101, RZ, 0x5, R101 ;  /* 0x00000005ff657819 */ /* 0x000fc40000011465 */
[----:B------:R-:W-:Y:S01]  /*0fc0*/  IADD3 R238, R244, 0x40, RZ ;  /* 0x00000040f4ee7810 */ /* 0x000fe20007ffe0ff */
[----:B------:R-:W-:Y:S01]  /*0fd0*/  IMAD.IADD R10, R4, 0x1, -R3 ;  /* 0x00000001040a7824 */ /* 0x000fe200078e0a03 */
[C---:B------:R-:W-:Y:S02]  /*0fe0*/  IADD3 R237, R244.reuse, 0x80, RZ ;  /* 0x00000080f4ed7810 */ /* 0x040fe40007ffe0ff */
[----:B------:R-:W-:Y:S02]  /*0ff0*/  IADD3 R236, R244, 0xc0, RZ ;  /* 0x000000c0f4ec7810 */ /* 0x000fe40007ffe0ff */
[----:B------:R-:W-:Y:S02]  /*1000*/  SEL R7, R7, 0xfffffff0, !P1 ;  /* 0xfffffff007077807 */ /* 0x000fe40004800000 */
[----:B------:R-:W-:Y:S02]  /*1010*/  SEL R5, R5, 0xffffffe0, !P2 ;  /* 0xffffffe005057807 */ /* 0x000fe40005000000 */
[----:B------:R-:W-:-:S02]  /*1020*/  IADD3 R243, R241, UR7, RZ ;  /* 0x00000007f1f37c10 */ /* 0x000fc4000fffe0ff */
        /* <DEDUP_REMOVED lines=40> */
.L_x_523:
[----:B------:R-:W-:Y:S05]  /*12b0*/  BSYNC B0 ;  /* 0x0000000000007941 */ /* 0x000fea0003800000 */
.L_x_522:
        /* <DEDUP_REMOVED lines=45> */
.L_x_525:
[----:B------:R-:W-:Y:S05]  /*1590*/  BSYNC B0 ;  /* 0x0000000000007941 */ /* 0x000fea0003800000 */
.L_x_524:
        /* <DEDUP_REMOVED lines=45> */
.L_x_527:
[----:B------:R-:W-:Y:S05]  /*1870*/  BSYNC B0 ;  /* 0x0000000000007941 */ /* 0x000fea0003800000 */
.L_x_526:
        /* <DEDUP_REMOVED lines=48> */
.L_x_529:
[----:B------:R-:W-:Y:S05]  /*1b80*/  BSYNC B0 ;  /* 0x0000000000007941 */ /* 0x000fea0003800000 */
.L_x_528:
        /* <DEDUP_REMOVED lines=10> */
[----:B-1----:R-:W-:-:S05]  /*1c30*/  IADD3 R21, R19, UR5, RZ ;  /* 0x0000000513157c10 */ /* 0x002fca000fffe0ff */
        /* <DEDUP_REMOVED lines=34> */
.L_x_531:
[----:B------:R-:W-:Y:S05]  /*1e60*/  BSYNC B0 ;  /* 0x0000000000007941 */ /* 0x000fea0003800000 */
.L_x_530:
        /* <DEDUP_REMOVED lines=41> */
.L_x_533:
[----:B------:R-:W-:Y:S05]  /*2100*/  BSYNC B0 ;  /* 0x0000000000007941 */ /* 0x000fea0003800000 */
.L_x_532:
[----:B------:R-:W-:Y:S01]  /*2110*/  ISETP.GE.AND P0, PT, R8, UR23, PT ;  /* 0x0000001708007c0c */ /* 0x000fe2000bf06270 */
[----:B------:R-:W-:-:S12]  /*2120*/  BSSY B0, `(.L_x_534) ;  /* 0x0000027000007945 */ /* 0x000fd80003800000 */
[----:B------:R-:W-:Y:S05]  /*2130*/  @P0 BRA `(.L_x_535) ;  /* 0x0000025000000947 */ /* 0x000fea0003800000 */
[----:B------:R-:W-:Y:S01]  /*2140*/  ISETP.GE.AND P5, PT, R244, c[0x0][0x220], PT ;  /* 0x00008800f4007a0c */ /* 0x000fe20003fa6270 */
[----:B------:R-:W-:Y:S01]  /*2150*/  IMAD.MOV.U32 R11, RZ, RZ, c[0x0][0x198] ;  /* 0x00006600ff0b7624 */ /* 0x000fe200078e00ff */
[----:B------:R-:W-:Y:S01]  /*2160*/  ISETP.GE.AND P4, PT, R238, c[0x0][0x220], PT ;  /* 0x00008800ee007a0c */ /* 0x000fe20003f86270 */
[----:B-1----:R-:W-:Y:S01]  /*2170*/  IMAD.MOV.U32 R16, RZ, RZ, c[0x0][0x19c] ;  /* 0x00006700ff107624 */ /* 0x002fe200078e00ff */
        /* <DEDUP_REMOVED lines=33> */
.L_x_535:
[----:B------:R-:W-:Y:S05]  /*2390*/  BSYNC B0 ;  /* 0x0000000000007941 */ /* 0x000fea0003800000 */
.L_x_534:
        /* <DEDUP_REMOVED lines=18> */
[C---:B-1----:R-:W-:Y:S02]  /*24c0*/  @!P4 LEA R16, P3, R20.reuse, c[0x0][0x168], 0x1 ;  /* 0x00005a001410ca11 */ /* 0x042fe400078608ff */
        /* <DEDUP_REMOVED lines=26> */
.L_x_537:
[----:B------:R-:W-:Y:S05]  /*2670*/  BSYNC B0 ;  /* 0x0000000000007941 */ /* 0x000fea0003800000 */
.L_x_536:
        /* <DEDUP_REMOVED lines=54> */
.L_x_539:
[----:B------:R-:W-:Y:S05]  /*29e0*/  BSYNC B0 ;  /* 0x0000000000007941 */ /* 0x000fea0003800000 */
.L_x_538:
        /* <DEDUP_REMOVED lines=45> */
.L_x_541:
[----:B------:R-:W-:Y:S05]  /*2cc0*/  BSYNC B0 ;  /* 0x0000000000007941 */ /* 0x000fea0003800000 */
.L_x_540:
        /* <DEDUP_REMOVED lines=44> */
.L_x_543:
[----:B------:R-:W-:Y:S05]  /*2f90*/  BSYNC B0 ;  /* 0x0000000000007941 */ /* 0x000fea0003800000 */
.L_x_542:
        /* <DEDUP_REMOVED lines=46> */
.L_x_545:
[----:B------:R-:W-:Y:S05]  /*3280*/  BSYNC B0 ;  /* 0x0000000000007941 */ /* 0x000fea0003800000 */
.L_x_544:
[C---:B------:R-:W-:Y:S01]  /*3290*/  IMAD.SHL.U32 R6, R2.reuse, 0x40, RZ ;  /* 0x0000004002067824 */ /* 0x040fe200078e00ff */
[----:B------:R-:W-:Y:S01]  /*32a0*/  R2P PR, R2, 0x6 ;  /* 0x0000000602007804 */ /* 0x000fe20000000000 */
[----:B------:R-:W-:Y:S01]  /*32b0*/  IMAD.SHL.U32 R14, R14, 0x8, RZ ;  /* 0x000000080e0e7824 */ /* 0x000fe200078e00ff */
[----:B------:R-:W0:Y:S01]  /*32c0*/  LDGDEPBAR ;  /* 0x00000000000079af */ /* 0x000e220000000000 */
[C---:B------:R-:W-:Y:S01]  /*32d0*/  IMAD R234, R101.reuse, 0x400, R0 ;  /* 0x0000040065ea7824 */ /* 0x040fe200078e0200 */
[----:B-1----:R-:W-:Y:S01]  /*32e0*/  LOP3.LUT R9, R6, 0x1c0, RZ, 0xc0, !PT ;  /* 0x000001c006097812 */ /* 0x002fe200078ec0ff */
[----:B------:R-:W-:Y:S01]  /*32f0*/  UISETP.GE.AND UP0, UPT, UR8, 0x2, UPT ;  /* 0x000000020800788c */ /* 0x000fe2000bf06270 */
[----:B------:R-:W-:Y:S01]  /*3300*/  LEA R101, R101, UR13, 0x4 ;  /* 0x0000000d65657c11 */ /* 0x000fe2000f8e20ff */
[----:B------:R-:W-:Y:S01]  /*3310*/  IMAD.SHL.U32 R234, R234, 0x2, RZ ;  /* 0x00000002eaea7824 */ /* 0x000fe200078e00ff */
[----:B------:R-:W-:Y:S02]  /*3320*/  LOP3.LUT R6, R9, 0x8, R14, 0xf8, !PT ;  /* 0x0000000809067812 */ /* 0x000fe400078ef80e */
        /* <DEDUP_REMOVED lines=9> */
[----:B------:R-:W-:Y:S03]  /*33c0*/  LDSM.16.M88.4 R80, [R230] ;  /* 0x00000000e650783b */ /* 0x000fe60000000200 */
[----:B------:R-:W-:Y:S01]  /*33d0*/  IMAD.SHL.U32 R233, R233, 0x2, RZ ;  /* 0x00000002e9e97824 */ /* 0x000fe200078e00ff */
[----:B------:R-:W-:Y:S04]  /*33e0*/  LDSM.16.M88.4 R40, [R229] ;  /* 0x00000000e528783b */ /* 0x000fe80000000200 */
[----:B------:R-:W1:Y:S01]  /*33f0*/  LDSM.16.M88.4 R24, [R233+0x8000] ;  /* 0x00800000e918783b */ /* 0x000e620000000200 */
[----:B------:R-:W-:-:S02]  /*3400*/  IADD3 R2, R233, 0x8000, RZ ;  /* 0x00008000e9027810 */ /* 0x000fc40007ffe0ff */
[----:B------:R-:W-:Y:S01]  /*3410*/  IADD3 R231, R233, 0x8020, RZ ;  /* 0x00008020e9e77810 */ /* 0x000fe20007ffe0ff */
[----:B------:R-:W5:Y:S01]  /*3420*/  LDSM.16.M88.4 R44, [R233+0x8800] ;  /* 0x00880000e92c783b */ /* 0x000f620000000200 */
[----:B------:R-:W-:Y:S01]  /*3430*/  @P1 IADD3 R231, R2, -0x20, RZ ;  /* 0xffffffe002e71810 */ /* 0x000fe20007ffe0ff */
[----:B------:R-:W-:Y:S02]  /*3440*/  IMAD.MOV.U32 R2, RZ, RZ, 0x40 ;  /* 0x00000040ff027424 */ /* 0x000fe400078e00ff */
[----:B------:R-:W-:Y:S01]  /*3450*/  LDSM.16.M88.4 R60, [R233+0x9000] ;  /* 0x00900000e93c783b */ /* 0x000fe20000000200 */
[C---:B------:R-:W-:Y:S02]  /*3460*/  IADD3 R223, R231.reuse, 0x800, RZ ;  /* 0x00000800e7df7810 */ /* 0x040fe40007ffe0ff */
[----:B------:R-:W-:Y:S01]  /*3470*/  SEL R2, R2, 0xffffffc0, !P2 ;  /* 0xffffffc002027807 */ /* 0x000fe20005000000 */
[----:B------:R-:W2:Y:S01]  /*3480*/  LDSM.16.M88.4 R72, [R231] ;  /* 0x00000000e748783b */ /* 0x000ea20000000200 */
[----:B------:R-:W-:-:S02]  /*3490*/  IADD3 R222, R231, 0x1000, RZ ;  /* 0x00001000e7de7810 */ /* 0x000fc40007ffe0ff */
[----:B------:R-:W-:Y:S01]  /*34a0*/  IADD3 R221, R231, 0x1800, RZ ;  /* 0x00001800e7dd7810 */ /* 0x000fe20007ffe0ff */
[----:B------:R-:W-:Y:S01]  /*34b0*/  IMAD.IADD R227, R233, 0x1, R2 ;  /* 0x00000001e9e37824 */ /* 0x000fe200078e0202 */
[----:B------:R-:W-:Y:S01]  /*34c0*/  LDSM.16.M88.4 R68, [R233+0x9800] ;  /* 0x00980000e944783b */ /* 0x000fe20000000200 */
[----:B------:R-:W-:Y:S01]  /*34d0*/  IMAD.IADD R220, R2, 0x1, R231 ;  /* 0x0000000102dc7824 */ /* 0x000fe200078e02e7 */
[C---:B------:R-:W-:Y:S01]  /*34e0*/  IADD3 R219, R231.reuse, 0x2000, RZ ;  /* 0x00002000e7db7810 */ /* 0x040fe20007ffe0ff */
[----:B------:R-:W-:Y:S01]  /*34f0*/  IMAD.U32 R2, RZ, RZ, UR27 ;  /* 0x0000001bff027e24 */ /* 0x000fe2000f8e00ff */
[----:B------:R-:W3:Y:S01]  /*3500*/  LDSM.16.M88.4 R84, [R227+0x8000] ;  /* 0x00800000e354783b */ /* 0x000ee20000000200 */
[C---:B------:R-:W-:Y:S02]  /*3510*/  IADD3 R218, R231.reuse, 0x2800, RZ ;  /* 0x00002800e7da7810 */ /* 0x040fe40007ffe0ff */
[C---:B------:R-:W-:Y:S01]  /*3520*/  IADD3 R217, R231.reuse, 0x3000, RZ ;  /* 0x00003000e7d97810 */ /* 0x040fe20007ffe0ff */
[----:B--2---:R-:W2:Y:S01]  /*3530*/  LDSM.16.M88.4 R20, [R231+0x800] ;  /* 0x00080000e714783b */ /* 0x004ea20000000200 */
[----:B------:R-:W-:-:S02]  /*3540*/  IADD3 R216, R231, 0x3800, RZ ;  /* 0x00003800e7d87810 */ /* 0x000fc40007ffe0ff */
[C---:B------:R-:W-:Y:S01]  /*3550*/  IADD3 R215, R231.reuse, 0x4000, RZ ;  /* 0x00004000e7d77810 */ /* 0x040fe20007ffe0ff */
[----:B------:R-:W4:Y:S01]  /*3560*/  LDSM.16.M88.4 R12, [R231+0x1000] ;  /* 0x00100000e70c783b */ /* 0x000f220000000200 */
[C---:B------:R-:W-:Y:S02]  /*3570*/  IADD3 R214, R231.reuse, 0x4800, RZ ;  /* 0x00004800e7d67810 */ /* 0x040fe40007ffe0ff */
[C---:B------:R-:W-:Y:S01]  /*3580*/  IADD3 R213, R231.reuse, 0x5000, RZ ;  /* 0x00005000e7d57810 */ /* 0x040fe20007ffe0ff */
[----:B------:R-:W2:Y:S01]  /*3590*/  LDSM.16.M88.4 R76, [R220] ;  /* 0x00000000dc4c783b */ /* 0x000ea20000000200 */
[C---:B------:R-:W-:Y:S02]  /*35a0*/  IADD3 R212, R231.reuse, 0x5800, RZ ;  /* 0x00005800e7d47810 */ /* 0x040fe40007ffe0ff */
[C---:B------:R-:W-:Y:S01]  /*35b0*/  IADD3 R211, R231.reuse, 0x6000, RZ ;  /* 0x00006000e7d37810 */ /* 0x040fe20007ffe0ff */
[----:B------:R-:W2:Y:S01]  /*35c0*/  LDSM.16.M88.4 R52, [R231+0x1800] ;  /* 0x00180000e734783b */ /* 0x000ea20000000200 */
[C---:B------:R-:W-:Y:S01]  /*35d0*/  IADD3 R210, R231.reuse, 0x6800, RZ ;  /* 0x00006800e7d27810 */ /* 0x040fe20007ffe0ff */
[----:B-1----:R-:W-:Y:S02]  /*35e0*/  HMMA.16816.F32.BF16 R16, R48, R24, RZ ;  /* 0x000000183010723c */ /* 0x002fe400000418ff */
[----:B------:R-:W1:Y:S01]  /*35f0*/  LDSM.16.M88.4 R8, [R227+0x8800] ;  /* 0x00880000e308783b */ /* 0x000e620000000200 */
[----:B------:R-:W-:-:S02]  /*3600*/  IADD3 R209, R231, 0x7000, RZ ;  /* 0x00007000e7d17810 */ /* 0x000fc40007ffe0ff */
[----:B------:R-:W-:Y:S01]  /*3610*/  IADD3 R208, R231, 0x7800, RZ ;  /* 0x00007800e7d07810 */ /* 0x000fe20007ffe0ff */
[----:B------:R-:W1:Y:S02]  /*3620*/  LDSM.16.M88.4 R28, [R227+0x9000] ;  /* 0x00900000e31c783b */ /* 0x000e640000000200 */
[C---:B------:R-:W-:Y:S02]  /*3630*/  HMMA.16816.F32.BF16 R24, R48.reuse, R26, RZ ;  /* 0x0000001a3018723c */ /* 0x040fe400000418ff */
[----:B------:R-:W-:Y:S04]  /*3640*/  LDSM.16.M88.4 R88, [R233+0xa000] ;  /* 0x00a00000e958783b */ /* 0x000fe80000000200 */
[----:B------:R-:W-:Y:S02]  /*3650*/  LDSM.16.M88.4 R96, [R233+0xe800] ;  /* 0x00e80000e960783b */ /* 0x000fe40000000200 */
[----:B-----5:R-:W-:Y:S02]  /*3660*/  HMMA.16816.F32.BF16 R32, R48, R44, RZ ;  /* 0x0000002c3020723c */ /* 0x020fe400000418ff */
[----:B------:R-:W-:Y:S06]  /*3670*/  LDSM.16.M88.4 R92, [R227+0xe000] ;  /* 0x00e00000e35c783b */ /* 0x000fec0000000200 */
[----:B------:R-:W-:Y:S08]  /*3680*/  HMMA.16816.F32.BF16 R16, R36, R72, R16 ;  /* 0x000000482410723c */ /* 0x000ff00000041810 */
[C---:B------:R-:W-:Y:S08]  /*3690*/  HMMA.16816.F32.BF16 R64, R48.reuse, R60, RZ ;  /* 0x0000003c3040723c */ /* 0x040ff000000418ff */
[C---:B------:R-:W-:Y:S08]  /*36a0*/  HMMA.16816.F32.BF16 R44, R48.reuse, R46, RZ ;  /* 0x0000002e302c723c */ /* 0x040ff000000418ff */
[----:B------:R-:W-:Y:S08]  /*36b0*/  HMMA.16816.F32.BF16 R60, R48, R62, RZ ;  /* 0x0000003e303c723c */ /* 0x000ff000000418ff */
[----:B------:R-:W-:Y:S01]  /*36c0*/  HMMA.16816.F32.BF16 R24, R36, R74, R24 ;  /* 0x0000004a2418723c */ /* 0x000fe20000041818 */
[----:B------:R-:W-:Y:S07]  /*36d0*/  LDSM.16.M88.4 R72, [R227+0x9800] ;  /* 0x00980000e348783b */ /* 0x000fee0000000200 */
[----:B---3--:R-:W-:Y:S08]  /*36e0*/  HMMA.16816.F32.BF16 R16, R80, R84, R16 ;  /* 0x000000545010723c */ /* 0x008ff00000041810 */
[C---:B------:R-:W-:Y:S08]  /*36f0*/  HMMA.16816.F32.BF16 R56, R48.reuse, R68, RZ ;  /* 0x000000443038723c */ /* 0x040ff000000418ff */
[----:B------:R-:W-:Y:S01]  /*3700*/  HMMA.16816.F32.BF16 R48, R48, R70, RZ ;  /* 0x000000463030723c */ /* 0x000fe200000418ff */
[----:B------:R-:W3:Y:S07]  /*3710*/  LDSM.16.M88.4 R68, [R234+0x2000] ;  /* 0x00200000ea44783b */ /* 0x000eee0000000200 */
[C---:B--2---:R-:W-:Y:S08]  /*3720*/  HMMA.16816.F32.BF16 R32, R36.reuse, R20, R32 ;  /* 0x000000142420723c */ /* 0x044ff00000041820 */
[C---:B------:R-:W-:Y:S01]  /*3730*/  HMMA.16816.F32.BF16 R44, R36.reuse, R22, R44 ;  /* 0x00000016242c723c */ /* 0x040fe2000004182c */
[----:B------:R-:W2:Y:S07]  /*3740*/  LDSM.16.M88.4 R20, [R220+0x800] ;  /* 0x00080000dc14783b */ /* 0x000eae0000000200 */
[C---:B----4-:R-:W-:Y:S08]  /*3750*/  HMMA.16816.F32.BF16 R64, R36.reuse, R12, R64 ;  /* 0x0000000c2440723c */ /* 0x050ff00000041840 */
[----:B------:R-:W-:Y:S01]  /*3760*/  HMMA.16816.F32.BF16 R60, R36, R14, R60 ;  /* 0x0000000e243c723c */ /* 0x000fe2000004183c */
[----:B------:R-:W4:Y:S07]  /*3770*/  LDSM.16.M88.4 R12, [R220+0x1000] ;  /* 0x00100000dc0c783b */ /* 0x000f2e0000000200 */
[----:B------:R-:W-:Y:S01]  /*3780*/  HMMA.16816.F32.BF16 R24, R80, R86, R24 ;  /* 0x000000565018723c */ /* 0x000fe20000041818 */
[----:B------:R-:W-:Y:S07]  /*3790*/  LDSM.16.M88.4 R84, [R231+0x2000] ;  /* 0x00200000e754783b */ /* 0x000fee0000000200 */
[----:B------:R-:W-:Y:S08]  /*37a0*/  HMMA.16816.F32.BF16 R16, R40, R76, R16 ;  /* 0x0000004c2810723c */ /* 0x000ff00000041810 */
[C---:B------:R-:W-:Y:S08]  /*37b0*/  HMMA.16816.F32.BF16 R56, R36.reuse, R52, R56 ;  /* 0x000000342438723c */ /* 0x040ff00000041838 */
[----:B------:R-:W-:Y:S01]  /*37c0*/  HMMA.16816.F32.BF16 R36, R36, R54, R48 ;  /* 0x000000362424723c */ /* 0x000fe20000041830 */
[----:B------:R-:W5:Y:S04]  /*37d0*/  LDSM.16.M88.4 R48, [R232+0x2000] ;  /* 0x00200000e830783b */ /* 0x000f680000000200 */
[----:B------:R-:W2:Y:S03]  /*37e0*/  LDSM.16.M88.4 R52, [R220+0x1800] ;  /* 0x00180000dc34783b */ /* 0x000ea60000000200 */
[C---:B-1----:R-:W-:Y:S08]  /*37f0*/  HMMA.16816.F32.BF16 R32, R80.reuse, R8, R32 ;  /* 0x000000085020723c */ /* 0x042ff00000041820 */
[C---:B------:R-:W-:Y:S01]  /*3800*/  HMMA.16816.F32.BF16 R44, R80.reuse, R10, R44 ;  /* 0x0000000a502c723c */ /* 0x040fe2000004182c */
[----:B------:R-:W1:Y:S07]  /*3810*/  LDSM.16.M88.4 R8, [R233+0xa800] ;  /* 0x00a80000e908783b */ /* 0x000e6e0000000200 */
[C---:B------:R-:W-:Y:S08]  /*3820*/  HMMA.16816.F32.BF16 R64, R80.reuse, R28, R64 ;  /* 0x0000001c5040723c */ /* 0x040ff00000041840 */
[----:B------:R-:W-:Y:S01]  /*3830*/  HMMA.16816.F32.BF16 R60, R80, R30, R60 ;  /* 0x0000001e503c723c */ /* 0x000fe2000004183c */
[----:B------:R-:W1:Y:S07]  /*3840*/  LDSM.16.M88.4 R28, [R233+0xb000] ;  /* 0x00b00000e91c783b */ /* 0x000e6e0000000200 */
[----:B------:R-:W-:Y:S01]  /*3850*/  HMMA.16816.F32.BF16 R24, R40, R78, R24 ;  /* 0x0000004e2818723c */ /* 0x000fe20000041818 */
[----:B------:R-:W-:Y:S07]  /*3860*/  LDSM.16.M88.4 R76, [R233+0xb800] ;  /* 0x00b80000e94c783b */ /* 0x000fee0000000200 */
[----:B---3--:R-:W-:Y:S08]  /*3870*/  HMMA.16816.F32.BF16 R16, R68, R88, R16 ;  /* 0x000000584410723c */ /* 0x008ff00000041810 */
[C---:B------:R-:W-:Y:S08]  /*3880*/  HMMA.16816.F32.BF16 R56, R80.reuse, R72, R56 ;  /* 0x000000485038723c */ /* 0x040ff00000041838 */
[----:B------:R-:W-:Y:S01]  /*3890*/  HMMA.16816.F32.BF16 R80, R80, R74, R36 ;  /* 0x0000004a5050723c */ /* 0x000fe20000041824 */
[----:B------:R-:W-:Y:S04]  /*38a0*/  LDSM.16.M88.4 R36, [R230+0x2000] ;  /* 0x00200000e624783b */ /* 0x000fe80000000200 */
[----:B------:R-:W3:Y:S03]  /*38b0*/  LDSM.16.M88.4 R72, [R227+0xa000] ;  /* 0x00a00000e348783b */ /* 0x000ee60000000200 */
        /* <DEDUP_REMOVED lines=8> */
[----:B-----5:R-:W-:Y:S08]  /*3940*/  HMMA.16816.F32.BF16 R16, R48, R84, R16 ;  /* 0x000000543010723c */ /* 0x020ff00000041810 */
        /* <DEDUP_REMOVED lines=16> */
[----:B------:R-:W-:Y:S03]  /*3a50*/  LDSM.16.M88.4 R68, [R220+0x3000] ;  /* 0x00300000dc44783b */ /* 0x000fe60000000200 */
[C---:B--2---:R-:W-:Y:S08]  /*3a60*/  HMMA.16816.F32.BF16 R32, R48.reuse, R20, R32 ;  /* 0x000000143020723c */ /* 0x044ff00000041820 */
[C---:B------:R-:W-:Y:S01]  /*3a70*/  HMMA.16816.F32.BF16 R44, R48.reuse, R22, R44 ;  /* 0x00000016302c723c */ /* 0x040fe2000004182c */
[----:B------:R-:W-:Y:S07]  /*3a80*/  LDSM.16.M88.4 R20, [R220+0x2800] ;  /* 0x00280000dc14783b */ /* 0x000fee0000000200 */
[C---:B----4-:R-:W-:Y:S08]  /*3a90*/  HMMA.16816.F32.BF16 R64, R48.reuse, R12, R64 ;  /* 0x0000000c3040723c */ /* 0x050ff00000041840 */
[----:B------:R-:W-:Y:S01]  /*3aa0*/  HMMA.16816.F32.BF16 R60, R48, R14, R60 ;  /* 0x0000000e303c723c */ /* 0x000fe2000004183c */
[----:B------:R-:W2:Y:S07]  /*3ab0*/  LDSM.16.M88.4 R12, [R234+0x4000] ;  /* 0x00400000ea0c783b */ /* 0x000eae0000000200 */
[----:B------:R-:W-:Y:S01]  /*3ac0*/  HMMA.16816.F32.BF16 R24, R36, R74, R24 ;  /* 0x0000004a2418723c */ /* 0x000fe20000041818 */
[----:B------:R-:W-:Y:S07]  /*3ad0*/  LDSM.16.M88.4 R72, [R220+0x3800] ;  /* 0x00380000dc48783b */ /* 0x000fee0000000200 */
[----:B-----5:R-:W-:Y:S08]  /*3ae0*/  HMMA.16816.F32.BF16 R16, R40, R88, R16 ;  /* 0x000000582810723c */ /* 0x020ff00000041810 */
[C---:B------:R-:W-:Y:S08]  /*3af0*/  HMMA.16816.F32.BF16 R56, R48.reuse, R52, R56 ;  /* 0x000000343038723c */ /* 0x040ff00000041838 */
[----:B------:R-:W-:Y:S01]  /*3b00*/  HMMA.16816.F32.BF16 R80, R48, R54, R80 ;  /* 0x000000363050723c */ /* 0x000fe20000041850 */
[----:B------:R-:W-:Y:S04]  /*3b10*/  LDSM.16.M88.4 R52, [R231+0x4000] ;  /* 0x00400000e734783b */ /* 0x000fe80000000200 */
[----:B------:R-:W-:Y:S03]  /*3b20*/  LDSM.16.M88.4 R48, [R233+0xd000] ;  /* 0x00d00000e930783b */ /* 0x000fe60000000200 */
[C---:B-1----:R-:W-:Y:S08]  /*3b30*/  HMMA.16816.F32.BF16 R32, R36.reuse, R8, R32 ;  /* 0x000000082420723c */ /* 0x042ff00000041820 */
[C---:B------:R-:W-:Y:S01]  /*3b40*/  HMMA.16816.F32.BF16 R44, R36.reuse, R10, R44 ;  /* 0x0000000a242c723c */ /* 0x040fe2000004182c */
[----:B------:R-:W-:Y:S07]  /*3b50*/  LDSM.16.M88.4 R8, [R233+0xc800] ;  /* 0x00c80000e908783b */ /* 0x000fee0000000200 */
[C---:B------:R-:W-:Y:S08]  /*3b60*/  HMMA.16816.F32.BF16 R64, R36.reuse, R28, R64 ;  /* 0x0000001c2440723c */ /* 0x040ff00000041840 */
[----:B------:R-:W-:Y:S01]  /*3b70*/  HMMA.16816.F32.BF16 R60, R36, R30, R60 ;  /* 0x0000001e243c723c */ /* 0x000fe2000004183c */
[----:B------:R-:W1:Y:S07]  /*3b80*/  LDSM.16.M88.4 R28, [R232+0x4000] ;  /* 0x00400000e81c783b */ /* 0x000e6e0000000200 */
[----:B------:R-:W-:Y:S01]  /*3b90*/  HMMA.16816.F32.BF16 R24, R40, R90, R24 ;  /* 0x0000005a2818723c */ /* 0x000fe20000041818 */
[----:B------:R-:W-:Y:S07]  /*3ba0*/  LDSM.16.M88.4 R88, [R227+0xd800] ;  /* 0x00d80000e358783b */ /* 0x000fee0000000200 */
[----:B--2---:R-:W-:Y:S08]  /*3bb0*/  HMMA.16816.F32.BF16 R16, R12, R76, R16 ;  /* 0x0000004c0c10723c */ /* 0x004ff00000041810 */
[C---:B------:R-:W-:Y:S08]  /*3bc0*/  HMMA.16816.F32.BF16 R56, R36.reuse, R84, R56 ;  /* 0x000000542438723c */ /* 0x040ff00000041838 */
[----:B------:R-:W-:Y:S01]  /*3bd0*/  HMMA.16816.F32.BF16 R80, R36, R86, R80 ;  /* 0x000000562450723c */ /* 0x000fe20000041850 */
[----:B------:R-:W-:Y:S04]  /*3be0*/  LDSM.16.M88.4 R84, [R230+0x4000] ;  /* 0x00400000e654783b */ /* 0x000fe80000000200 */
[----:B------:R-:W-:Y:S03]  /*3bf0*/  LDSM.16.M88.4 R36, [R233+0xd800] ;  /* 0x00d80000e924783b */ /* 0x000fe60000000200 */
[C---:B------:R-:W-:Y:S08]  /*3c00*/  HMMA.16816.F32.BF16 R32, R40.reuse, R20, R32 ;  /* 0x000000142820723c */ /* 0x040ff00000041820 */
[C---:B------:R-:W-:Y:S01]  /*3c10*/  HMMA.16816.F32.BF16 R44, R40.reuse, R22, R44 ;  /* 0x00000016282c723c */ /* 0x040fe2000004182c */
[----:B------:R-:W-:Y:S07]  /*3c20*/  LDSM.16.M88.4 R20, [R231+0x4800] ;  /* 0x00480000e714783b */ /* 0x000fee0000000200 */
[C---:B------:R-:W-:Y:S08]  /*3c30*/  HMMA.16816.F32.BF16 R64, R40.reuse, R68, R64 ;  /* 0x000000442840723c */ /* 0x040ff00000041840 */
[----:B------:R-:W-:Y:S01]  /*3c40*/  HMMA.16816.F32.BF16 R60, R40, R70, R60 ;  /* 0x00000046283c723c */ /* 0x000fe2000004183c */
[----:B------:R-:W2:Y:S07]  /*3c50*/  LDSM.16.M88.4 R68, [R227+0xc000] ;  /* 0x00c00000e344783b */ /* 0x000eae0000000200 */
[----:B------:R-:W-:Y:S01]  /*3c60*/  HMMA.16816.F32.BF16 R24, R12, R78, R24 ;  /* 0x0000004e0c18723c */ /* 0x000fe20000041818 */
[----:B------:R-:W-:Y:S07]  /*3c70*/  LDSM.16.M88.4 R76, [R229+0x4000] ;  /* 0x00400000e54c783b */ /* 0x000fee0000000200 */
[----:B-1----:R-:W-:Y:S08]  /*3c80*/  HMMA.16816.F32.BF16 R16, R28, R52, R16 ;  /* 0x000000341c10723c */ /* 0x002ff00000041810 */
        /* <DEDUP_REMOVED lines=15> */
[----:B------:R-:W2:Y:S04]  /*3d80*/  LDSM.16.M88.4 R36, [R227+0xc800] ;  /* 0x00c80000e324783b */ /* 0x000ea80000000200 */
[----:B------:R-:W-:Y:S03]  /*3d90*/  LDSM.16.M88.4 R12, [R227+0xd000] ;  /* 0x00d00000e30c783b */ /* 0x000fe60000000200 */
[C---:B------:R-:W-:Y:S08]  /*3da0*/  HMMA.16816.F32.BF16 R32, R28.reuse, R20, R32 ;  /* 0x000000141c20723c */ /* 0x040ff00000041820 */
[----:B------:R-:W-:Y:S01]  /*3db0*/  HMMA.16816.F32.BF16 R44, R28, R22, R44 ;  /* 0x000000161c2c723c */ /* 0x000fe2000004182c */
[----:B------:R-:W3:Y:S07]  /*3dc0*/  LDSM.16.M88.4 R20, [R233+0xe000] ;  /* 0x00e00000e914783b */ /* 0x000eee0000000200 */
[----:B------:R-:W-:Y:S01]  /*3dd0*/  HMMA.16816.F32.BF16 R24, R84, R70, R24 ;  /* 0x000000465418723c */ /* 0x000fe20000041818 */
[----:B------:R-:W-:Y:S07]  /*3de0*/  LDSM.16.M88.4 R68, [R220+0x5800] ;  /* 0x00580000dc44783b */ /* 0x000fee0000000200 */
[----:B-1----:R-:W-:Y:S08]  /*3df0*/  HMMA.16816.F32.BF16 R16, R76, R48, R16 ;  /* 0x000000304c10723c */ /* 0x002ff00000041810 */
[C---:B------:R-:W-:Y:S08]  /*3e00*/  HMMA.16816.F32.BF16 R64, R28.reuse, R8, R64 ;  /* 0x000000081c40723c */ /* 0x040ff00000041840 */
[C---:B------:R-:W-:Y:S01]  /*3e10*/  HMMA.16816.F32.BF16 R60, R28.reuse, R10, R60 ;  /* 0x0000000a1c3c723c */ /* 0x040fe2000004183c */
[----:B------:R-:W1:Y:S07]  /*3e20*/  LDSM.16.M88.4 R8, [R220+0x4800] ;  /* 0x00480000dc08783b */ /* 0x000e6e0000000200 */
[C---:B------:R-:W-:Y:S08]  /*3e30*/  HMMA.16816.F32.BF16 R56, R28.reuse, R40, R56 ;  /* 0x000000281c38723c */ /* 0x040ff00000041838 */
[----:B------:R-:W-:Y:S01]  /*3e40*/  HMMA.16816.F32.BF16 R80, R28, R42, R80 ;  /* 0x0000002a1c50723c */ /* 0x000fe20000041850 */
[----:B------:R-:W-:Y:S04]  /*3e50*/  LDSM.16.M88.4 R40, [R232+0x6000] ;  /* 0x00600000e828783b */ /* 0x000fe80000000200 */
[----:B------:R-:W4:Y:S03]  /*3e60*/  LDSM.16.M88.4 R28, [R231+0x6000] ;  /* 0x00600000e71c783b */ /* 0x000f260000000200 */
[----:B------:R-:W-:Y:S01]  /*3e70*/  HMMA.16816.F32.BF16 R24, R76, R50, R24 ;  /* 0x000000324c18723c */ /* 0x000fe20000041818 */
[----:B------:R-:W-:Y:S07]  /*3e80*/  LDSM.16.M88.4 R48, [R233+0xf000] ;  /* 0x00f00000e930783b */ /* 0x000fee0000000200 */
[C---:B--2---:R-:W-:Y:S08]  /*3e90*/  HMMA.16816.F32.BF16 R32, R84.reuse, R36, R32 ;  /* 0x000000245420723c */ /* 0x044ff00000041820 */
[----:B------:R-:W-:Y:S01]  /*3ea0*/  HMMA.16816.F32.BF16 R44, R84, R38, R44 ;  /* 0x00000026542c723c */ /* 0x000fe2000004182c */
[----:B------:R-:W-:Y:S07]  /*3eb0*/  LDSM.16.M88.4 R36, [R231+0x6800] ;  /* 0x00680000e724783b */ /* 0x000fee0000000200 */
[----:B---3--:R-:W-:Y:S08]  /*3ec0*/  HMMA.16816.F32.BF16 R16, R52, R20, R16 ;  /* 0x000000143410723c */ /* 0x008ff00000041810 */
[C---:B------:R-:W-:Y:S08]  /*3ed0*/  HMMA.16816.F32.BF16 R64, R84.reuse, R12, R64 ;  /* 0x0000000c5440723c */ /* 0x040ff00000041840 */
[----:B------:R-:W-:Y:S01]  /*3ee0*/  HMMA.16816.F32.BF16 R60, R84, R14, R60 ;  /* 0x0000000e543c723c */ /* 0x000fe2000004183c */
[----:B------:R-:W2:Y:S07]  /*3ef0*/  LDSM.16.M88.4 R12, [R230+0x6000] ;  /* 0x00600000e60c783b */ /* 0x000eae0000000200 */
[----:B------:R-:W-:Y:S01]  /*3f00*/  HMMA.16816.F32.BF16 R24, R52, R22, R24 ;  /* 0x000000163418723c */ /* 0x000fe20000041818 */
[----:B------:R-:W-:Y:S07]  /*3f10*/  LDSM.16.M88.4 R20, [R220+0x6000] ;  /* 0x00600000dc14783b */ /* 0x000fee0000000200 */
[C---:B-1----:R-:W-:Y:S08]  /*3f20*/  HMMA.16816.F32.BF16 R32, R76.reuse, R8, R32 ;  /* 0x000000084c20723c */ /* 0x042ff00000041820 */
[----:B------:R-:W-:Y:S01]  /*3f30*/  HMMA.16816.F32.BF16 R44, R76, R10, R44 ;  /* 0x0000000a4c2c723c */ /* 0x000fe2000004182c */
[----:B------:R-:W1:Y:S07]  /*3f40*/  LDSM.16.M88.4 R8, [R229+0x6000] ;  /* 0x00600000e508783b */ /* 0x000e6e0000000200 */
[C---:B----4-:R-:W-:Y:S08]  /*3f50*/  HMMA.16816.F32.BF16 R16, R40.reuse, R28, R16 ;  /* 0x0000001c2810723c */ /* 0x050ff00000041810 */
[----:B------:R-:W-:Y:S01]  /*3f60*/  HMMA.16816.F32.BF16 R24, R40, R30, R24 ;  /* 0x0000001e2818723c */ /* 0x000fe20000041818 */
[----:B------:R-:W3:Y:S07]  /*3f70*/  LDSM.16.M88.4 R28, [R227+0xe800] ;  /* 0x00e80000e31c783b */ /* 0x000eee0000000200 */
[----:B------:R-:W-:Y:S08]  /*3f80*/  HMMA.16816.F32.BF16 R32, R52, R96, R32 ;  /* 0x000000603420723c */ /* 0x000ff00000041820 */
[----:B------:R-:W-:Y:S08]  /*3f90*/  HMMA.16816.F32.BF16 R64, R76, R72, R64 ;  /* 0x000000484c40723c */ /* 0x000ff00000041840 */
[----:B------:R-:W-:Y:S08]  /*3fa0*/  HMMA.16816.F32.BF16 R44, R52, R98, R44 ;  /* 0x00000062342c723c */ /* 0x000ff0000004182c */
[----:B--2---:R-:W-:Y:S08]  /*3fb0*/  HMMA.16816.F32.BF16 R16, R12, R92, R16 ;  /* 0x0000005c0c10723c */ /* 0x004ff00000041810 */
[----:B------:R-:W-:Y:S01]  /*3fc0*/  HMMA.16816.F32.BF16 R60, R76, R74, R60 ;  /* 0x0000004a4c3c723c */ /* 0x000fe2000004183c */
[----:B------:R-:W2:Y:S07]  /*3fd0*/  LDSM.16.M88.4 R72, [R231+0x7000] ;  /* 0x00700000e748783b */ /* 0x000eae0000000200 */
[----:B------:R-:W-:Y:S08]  /*3fe0*/  HMMA.16816.F32.BF16 R24, R12, R94, R24 ;  /* 0x0000005e0c18723c */ /* 0x000ff00000041818 */
[----:B------:R-:W-:Y:S08]  /*3ff0*/  HMMA.16816.F32.BF16 R32, R40, R36, R32 ;  /* 0x000000242820723c */ /* 0x000ff00000041820 */
[----:B------:R-:W-:Y:S08]  /*4000*/  HMMA.16816.F32.BF16 R64, R52, R48, R64 ;  /* 0x000000303440723c */ /* 0x000ff00000041840 */
[----:B------:R-:W-:Y:S01]  /*4010*/  HMMA.16816.F32.BF16 R44, R40, R38, R44 ;  /* 0x00000026282c723c */ /* 0x000fe2000004182c */
[----:B------:R-:W4:Y:S07]  /*4020*/  LDSM.16.M88.4 R36, [R227+0xf000] ;  /* 0x00f00000e324783b */ /* 0x000f2e0000000200 */
[----:B-1----:R-:W-:Y:S08]  /*4030*/  HMMA.16816.F32.BF16 R16, R8, R20, R16 ;  /* 0x000000140810723c */ /* 0x002ff00000041810 */
[----:B------:R-:W-:Y:S08]  /*4040*/  HMMA.16816.F32.BF16 R56, R84, R88, R56 ;  /* 0x000000585438723c */ /* 0x000ff00000041838 */
[----:B------:R-:W-:Y:S01]  /*4050*/  HMMA.16816.F32.BF16 R24, R8, R22, R24 ;  /* 0x000000160818723c */ /* 0x000fe20000041818 */
[----:B------:R-:W1:Y:S07]  /*4060*/  LDSM.16.M88.4 R20, [R220+0x7000] ;  /* 0x00700000dc14783b */ /* 0x000e6e0000000200 */
[----:B---3--:R-:W-:Y:S01]  /*4070*/  HMMA.16816.F32.BF16 R32, R12, R28, R32 ;  /* 0x0000001c0c20723c */ /* 0x008fe20000041820 */
[----:B------:R-:W-:-:S06]  /*4080*/  FMUL.FTZ R6, R17, c[0x0][0x2ec] ;  /* 0x0000bb0011067a20 */ /* 0x000fcc0000410000 */
[----:B------:R-:W-:Y:S01]  /*4090*/  FMUL.FTZ R28, R16, c[0x0][0x2ec] ;  /* 0x0000bb00101c7a20 */ /* 0x000fe20000410000 */
[----:B--2---:R-:W-:Y:S01]  /*40a0*/  HMMA.16816.F32.BF16 R64, R40, R72, R64 ;  /* 0x000000482840723c */ /* 0x004fe20000041840 */
[----:B------:R-:W-:Y:S01]  /*40b0*/  FMUL.FTZ R29, R18, c[0x0][0x2ec] ;  /* 0x0000bb00121d7a20 */ /* 0x000fe20000410000 */
[----:B------:R-:W-:Y:S06]  /*40c0*/  MUFU.TANH R6, R6 ;  /* 0x0000000600067308 */ /* 0x000fec0000002400 */
[----:B------:R-:W-:Y:S01]  /*40d0*/  HMMA.16816.F32.BF16 R44, R12, R30, R44 ;  /* 0x0000001e0c2c723c */ /* 0x000fe2000004182c */
[----:B------:R-:W-:Y:S01]  /*40e0*/  FMUL.FTZ R24, R24, c[0x0][0x2ec] ;  /* 0x0000bb0018187a20 */ /* 0x000fe20000410000 */
[----:B------:R-:W-:Y:S01]  /*40f0*/  MUFU.TANH R28, R28 ;  /* 0x0000001c001c7308 */ /* 0x000fe20000002400 */
[----:B------:R-:W-:-:S04]  /*4100*/  FMUL.FTZ R48, R25, c[0x0][0x2ec] ;  /* 0x0000bb0019307a20 */ /* 0x000fc80000410000 */
[----:B------:R-:W-:Y:S01]  /*4110*/  FMUL.FTZ R30, R19, c[0x0][0x2ec] ;  /* 0x0000bb00131e7a20 */ /* 0x000fe20000410000 */
[----:B------:R-:W-:Y:S01]  /*4120*/  HMMA.16816.F32.BF16 R80, R84, R90, R80 ;  /* 0x0000005a5450723c */ /* 0x000fe20000041850 */
[----:B------:R-:W2:Y:S01]  /*4130*/  LDSM.16.M88.4 R16, [R233+0xf800] ;  /* 0x00f80000e910783b */ /* 0x000ea20000000200 */
[----:B------:R3:W-:Y:S06]  /*4140*/  MUFU.TANH R31, R24 ;  /* 0x00000018001f7308 */ /* 0x0007ec0000002400 */
[----:B------:R-:W-:Y:S01]  /*4150*/  HMMA.16816.F32.BF16 R84, R76, R68, R56 ;  /* 0x000000444c54723c */ /* 0x000fe20000041838 */
[----:B------:R-:W-:Y:S01]  /*4160*/  LDSM.16.M88.4 R56, [R220+0x6800] ;  /* 0x00680000dc38783b */ /* 0x000fe20000000200 */
[----:B------:R-:W-:Y:S06]  /*4170*/  MUFU.TANH R30, R30 ;  /* 0x0000001e001e7308 */ /* 0x000fec0000002400 */
[----:B----4-:R-:W-:Y:S02]  /*4180*/  HMMA.16816.F32.BF16 R64, R12, R36, R64 ;  /* 0x000000240c40723c */ /* 0x010fe40000041840 */
[----:B------:R-:W4:Y:S05]  /*4190*/  MUFU.TANH R48, R48 ;  /* 0x0000003000307308 */ /* 0x000f2a0000002400 */
[----:B------:R-:W-:Y:S01]  /*41a0*/  FMUL.FTZ R36, R26, c[0x0][0x2ec] ;  /* 0x0000bb001a247a20 */ /* 0x000fe20000410000 */
[----:B------:R-:W-:Y:S01]  /*41b0*/  HMMA.16816.F32.BF16 R80, R76, R70, R80 ;  /* 0x000000464c50723c */ /* 0x000fe20000041850 */
[----:B------:R-:W-:Y:S01]  /*41c0*/  FMUL.FTZ R37, R27, c[0x0][0x2ec] ;  /* 0x0000bb001b257a20 */ /* 0x000fe20000410000 */
[----:B------:R-:W-:Y:S01]  /*41d0*/  MUFU.TANH R29, R29 ;  /* 0x0000001d001d7308 */ /* 0x000fe20000002400 */
[----:B---3--:R-:W3:Y:S05]  /*41e0*/  LDSM.16.M88.4 R24, [R231+0x7800] ;  /* 0x00780000e718783b */ /* 0x008eea0000000200 */
[----:B------:R-:W-:Y:S02]  /*41f0*/  HMMA.16816.F32.BF16 R60, R52, R50, R60 ;  /* 0x00000032343c723c */ /* 0x000fe4000004183c */
[----:B------:R-:W-:Y:S06]  /*4200*/  MUFU.TANH R36, R36 ;  /* 0x0000002400247308 */ /* 0x000fec0000002400 */
[----:B-1----:R-:W-:Y:S02]  /*4210*/  HMMA.16816.F32.BF16 R64, R8, R20, R64 ;  /* 0x000000140840723c */ /* 0x002fe40000041840 */
[----:B------:R-:W1:Y:S05]  /*4220*/  MUFU.TANH R37, R37 ;  /* 0x0000002500257308 */ /* 0x000e6a0000002400 */
[----:B------:R-:W-:Y:S01]  /*4230*/  IMAD.U32 R21, RZ, RZ, UR14 ;  /* 0x0000000eff157e24 */ /* 0x000fe2000f8e00ff */
[----:B--2---:R-:W-:Y:S04]  /*4240*/  HMMA.16816.F32.BF16 R84, R52, R16, R84 ;  /* 0x000000103454723c */ /* 0x004fe80000041854 */
[----:B------:R-:W-:-:S04]  /*4250*/  IADD3 R4, R21, -UR15, R4 ;  /* 0x8000000f15047c10 */ /* 0x000fc8000fffe004 */
[----:B------:R-:W-:Y:S01]  /*4260*/  HMMA.16816.F32.BF16 R80, R52, R18, R80 ;  /* 0x000000123450723c */ /* 0x000fe20000041850 */
[----:B------:R-:W2:Y:S01]  /*4270*/  LDSM.16.M88.4 R16, [R227+0xf800] ;  /* 0x00f80000e310783b */ /* 0x000ea20000000200 */
[----:B------:R-:W-:-:S06]  /*4280*/  IADD3 R166, R4, c[0x0][0x2e8], RZ ;  /* 0x0000ba0004a67a10 */ /* 0x000fcc0007ffe0ff */
[C---:B------:R-:W-:Y:S01]  /*4290*/  HMMA.16816.F32.BF16 R60, R40.reuse, R74, R60 ;  /* 0x0000004a283c723c */ /* 0x040fe2000004183c */
[----:B------:R-:W-:Y:S02]  /*42a0*/  FMUL.FTZ R64, R64, c[0x0][0x2ec] ;  /* 0x0000bb0040407a20 */ /* 0x000fe40000410000 */
[----:B------:R-:W-:Y:S02]  /*42b0*/  FMUL.FTZ R66, R66, c[0x0][0x2ec] ;  /* 0x0000bb0042427a20 */ /* 0x000fe40000410000 */
[----:B------:R-:W-:Y:S01]  /*42c0*/  MUFU.TANH R182, R64 ;  /* 0x0000004000b67308 */ /* 0x000fe20000002400 */
[----:B------:R-:W-:Y:S02]  /*42d0*/  FMUL.FTZ R65, R65, c[0x0][0x2ec] ;  /* 0x0000bb0041417a20 */ /* 0x000fe40000410000 */
[----:B---3--:R-:W-:Y:S01]  /*42e0*/  HMMA.16816.F32.BF16 R84, R40, R24, R84 ;  /* 0x000000182854723c */ /* 0x008fe20000041854 */
[----:B------:R-:W-:-:S04]  /*42f0*/  FMUL.FTZ R67, R67, c[0x0][0x2ec] ;  /* 0x0000bb0043437a20 */ /* 0x000fc80000410000 */
[----:B------:R-:W-:Y:S03]  /*4300*/  MUFU.TANH R189, R66 ;  /* 0x0000004200bd7308 */ /* 0x000fe60000002400 */
[----:B------:R-:W-:Y:S01]  /*4310*/  HMMA.16816.F32.BF16 R80, R40, R26, R80 ;  /* 0x0000001a2850723c */ /* 0x000fe20000041850 */
[----:B------:R-:W3:Y:S01]  /*4320*/  LDSM.16.M88.4 R24, [R220+0x7800] ;  /* 0x00780000dc18783b */ /* 0x000ee20000000200 */
[----:B------:R-:W-:-:S04]  /*4330*/  DEPBAR.LE SB0, 0x0 ;  /* 0x000080000000791a */ /* 0x000fc80000000000 */
[----:B------:R-:W-:Y:S02]  /*4340*/  MUFU.TANH R192, R65 ;  /* 0x0000004100c07308 */ /* 0x000fe40000002400 */
[----:B------:R-:W-:Y:S06]  /*4350*/  HMMA.16816.F32.BF16 R60, R12, R38, R60 ;  /* 0x000000260c3c723c */ /* 0x000fec000004183c */
[----:B------:R-:W-:Y:S01]  /*4360*/  MUFU.TANH R197, R67 ;  /* 0x0000004300c57308 */ /* 0x000fe20000002400 */
[----:B------:R-:W-:Y:S01]  /*4370*/  IMAD R39, R2, 0x40, R165 ;  /* 0x0000004002277824 */ /* 0x000fe200078e02a5 */
[----:B------:R-:W-:Y:S01]  /*4380*/  HMMA.16816.F32.BF16 R32, R8, R56, R32 ;  /* 0x000000380820723c */ /* 0x000fe20000041820 */
[----:B------:R-:W-:-:S02]  /*4390*/  IADD3 R2, R166, 0x8, RZ ;  /* 0x00000008a6027810 */ /* 0x000fc40007ffe0ff */
[----:B------:R-:W-:Y:S02]  /*43a0*/  IMNMX R166, R166, UR14, PT ;  /* 0x0000000ea6a67c17 */ /* 0x000fe4000b800200 */
[----:B------:R-:W-:Y:S02]  /*43b0*/  IADD3 R21, R39, 0x1, RZ ;  /* 0x0000000127157810 */ /* 0x000fe40007ffe0ff */
[----:B------:R-:W-:Y:S01]  /*43c0*/  IMNMX R2, R2, UR14, PT ;  /* 0x0000000e02027c17 */ /* 0x000fe2000b800200 */
[----:B--2---:R-:W-:Y:S01]  /*43d0*/  HMMA.16816.F32.BF16 R84, R12, R16, R84 ;  /* 0x000000100c54723c */ /* 0x004fe20000041854 */
[C---:B------:R-:W-:Y:S02]  /*43e0*/  ISETP.GE.AND P6, PT, R21.reuse, R166, PT ;  /* 0x000000a61500720c */ /* 0x040fe40003fc6270 */
[----:B------:R-:W-:Y:S02]  /*43f0*/  ISETP.GE.AND P3, PT, R21, R2, PT ;  /* 0x000000021500720c */ /* 0x000fe40003f66270 */
[----:B------:R-:W-:-:S02]  /*4400*/  IADD3 R21, R39, 0x9, RZ ;  /* 0x0000000927157810 */ /* 0x000fc40007ffe0ff */
[----:B------:R-:W-:Y:S01]  /*4410*/  IADD3 R17, R39, 0x10, RZ ;  /* 0x0000001027117810 */ /* 0x000fe20007ffe0ff */
[----:B------:R-:W-:Y:S01]  /*4420*/  HMMA.16816.F32.BF16 R44, R8, R58, R44 ;  /* 0x0000003a082c723c */ /* 0x000fe2000004182c */
[C---:B------:R-:W-:Y:S02]  /*4430*/  ISETP.GE.AND P0, PT, R21.reuse, R166, PT ;  /* 0x000000a61500720c */ /* 0x040fe40003f06270 */
[----:B------:R-:W-:Y:S02]  /*4440*/  ISETP.GE.AND P5, PT, R21, R2, PT ;  /* 0x000000021500720c */ /* 0x000fe40003fa6270 */
[----:B----4-:R-:W-:Y:S02]  /*4450*/  FSEL R48, R48, -INF , !P0 ;  /* 0xff80000030307808 */ /* 0x010fe40004000000 */
[----:B------:R-:W-:Y:S01]  /*4460*/  ISETP.GE.AND P2, PT, R17, R166, PT ;  /* 0x000000a61100720c */ /* 0x000fe20003f46270 */
[----:B------:R-:W-:Y:S01]  /*4470*/  HMMA.16816.F32.BF16 R80, R12, R18, R80 ;  /* 0x000000120c50723c */ /* 0x000fe20000041850 */
[----:B------:R-:W-:Y:S01]  /*4480*/  FMUL.FTZ R32, R32, c[0x0][0x2ec] ;  /* 0x0000bb0020207a20 */ /* 0x000fe20000410000 */
[----:B------:R-:W-:Y:S01]  /*4490*/  FSEL R16, R6, -INF , !P6 ;  /* 0xff80000006107808 */ /* 0x000fe20007000000 */
[----:B------:R-:W-:Y:S01]  /*44a0*/  FMUL.FTZ R33, R33, c[0x0][0x2ec] ;  /* 0x0000bb0021217a20 */ /* 0x000fe20000410000 */
[----:B------:R-:W-:Y:S01]  /*44b0*/  ISETP.GE.AND P6, PT, R17, R2, PT ;  /* 0x000000021100720c */ /* 0x000fe20003fc6270 */
[----:B------:R-:W-:Y:S01]  /*44c0*/  FMUL.FTZ R34, R34, c[0x0][0x2ec] ;  /* 0x0000bb0022227a20 */ /* 0x000fe20000410000 */
[----:B------:R-:W-:Y:S01]  /*44d0*/  IADD3 R17, R39, 0x20, RZ ;  /* 0x0000002027117810 */ /* 0x000fe20007ffe0ff */
[----:B------:R-:W-:Y:S01]  /*44e0*/  FMUL.FTZ R35, R35, c[0x0][0x2ec] ;  /* 0x0000bb0023237a20 */ /* 0x000fe20000410000 */
[----:B------:R-:W-:Y:S01]  /*44f0*/  HMMA.16816.F32.BF16 R60, R8, R22, R60 ;  /* 0x00000016083c723c */ /* 0x000fe2000004183c */
[----:B------:R-:W2:Y:S01]  /*4500*/  MUFU.TANH R32, R32 ;  /* 0x0000002000207308 */ /* 0x000ea20000002400 */
[----:B------:R-:W-:-:S02]  /*4510*/  IADD3 R15, R39, 0x11, RZ ;  /* 0x00000011270f7810 */ /* 0x000fc40007ffe0ff */
[----:B------:R-:W-:Y:S02]  /*4520*/  IADD3 R13, R39, 0x18, RZ ;  /* 0x00000018270d7810 */ /* 0x000fe40007ffe0ff */
[----:B-1----:R-:W-:Y:S02]  /*4530*/  FSEL R37, R37, -INF , !P5 ;  /* 0xff80000025257808 */ /* 0x002fe40006800000 */
[C---:B---3--:R-:W-:Y:S01]  /*4540*/  HMMA.16816.F32.BF16 R84, R8.reuse, R24, R84 ;  /* 0x000000180854723c */ /* 0x048fe20000041854 */
[----:B------:R-:W-:Y:S01]  /*4550*/  FMUL.FTZ R20, R44, c[0x0][0x2ec] ;  /* 0x0000bb002c147a20 */ /* 0x000fe20000410000 */
[----:B------:R-:W-:Y:S01]  /*4560*/  IADD3 R23, R39, 0x8, RZ ;  /* 0x0000000827177810 */ /* 0x000fe20007ffe0ff */
[----:B------:R-:W-:Y:S01]  /*4570*/  FMUL.FTZ R38, R45, c[0x0][0x2ec] ;  /* 0x0000bb002d267a20 */ /* 0x000fe20000410000 */
[----:B------:R-:W-:Y:S01]  /*4580*/  MUFU.TANH R33, R33 ;  /* 0x0000002100217308 */ /* 0x000fe20000002400 */
[----:B------:R-:W-:Y:S01]  /*4590*/  FMUL.FTZ R44, R46, c[0x0][0x2ec] ;  /* 0x0000bb002e2c7a20 */ /* 0x000fe20000410000 */
[----:B------:R-:W-:Y:S01]  /*45a0*/  ISETP.GE.AND P4, PT, R23, R166, PT ;  /* 0x000000a61700720c */ /* 0x000fe20003f86270 */
[----:B------:R-:W-:Y:S01]  /*45b0*/  FMUL.FTZ R47, R47, c[0x0][0x2ec] ;  /* 0x0000bb002f2f7a20 */ /* 0x000fe20000410000 */
[----:B------:R-:W-:Y:S01]  /*45c0*/  HMMA.16816.F32.BF16 R80, R8, R26, R80 ;  /* 0x0000001a0850723c */ /* 0x000fe20000041850 */
[----:B------:R-:W-:-:S02]  /*45d0*/  ISETP.GE.AND P1, PT, R23, R2, PT ;  /* 0x000000021700720c */ /* 0x000fc40003f26270 */
[----:B------:R-:W-:Y:S01]  /*45e0*/  FSEL R23, R30, -INF , !P3 ;  /* 0xff8000001e177808 */ /* 0x000fe20005800000 */
[----:B------:R-:W1:Y:S01]  /*45f0*/  MUFU.TANH R34, R34 ;  /* 0x0000002200227308 */ /* 0x000e620000002400 */
[----:B------:R-:W-:Y:S02]  /*4600*/  FSEL R18, R31, -INF , !P4 ;  /* 0xff8000001f127808 */ /* 0x000fe40006000000 */
[C---:B------:R-:W-:Y:S01]  /*4610*/  ISETP.GE.AND P3, PT, R15.reuse, R166, PT ;  /* 0x000000a60f00720c */ /* 0x040fe20003f66270 */
[----:B------:R-:W-:Y:S01]  /*4620*/  FMUL.FTZ R60, R60, c[0x0][0x2ec] ;  /* 0x0000bb003c3c7a20 */ /* 0x000fe20000410000 */
[----:B------:R-:W-:Y:S01]  /*4630*/  ISETP.GE.AND P4, PT, R15, R2, PT ;  /* 0x000000020f00720c */ /* 0x000fe20003f86270 */
[----:B------:R-:W-:Y:S01]  /*4640*/  FMUL.FTZ R63, R63, c[0x0][0x2ec] ;  /* 0x0000bb003f3f7a20 */ /* 0x000fe20000410000 */
[----:B------:R-:W-:Y:S01]  /*4650*/  FSEL R15, R36, -INF , !P1 ;  /* 0xff800000240f7808 */ /* 0x000fe20004800000 */
[----:B------:R-:W3:Y:S01]  /*4660*/  MUFU.TANH R35, R35 ;  /* 0x0000002300237308 */ /* 0x000ee20000002400 */
[----:B------:R-:W-:Y:S01]  /*4670*/  ISETP.GE.AND P1, PT, R13, R166, PT ;  /* 0x000000a60d00720c */ /* 0x000fe20003f26270 */
[----:B------:R-:W-:Y:S01]  /*4680*/  FMUL.FTZ R61, R61, c[0x0][0x2ec] ;  /* 0x0000bb003d3d7a20 */ /* 0x000fe20000410000 */
[----:B------:R-:W-:Y:S01]  /*4690*/  ISETP.GE.AND P0, PT, R13, R2, PT ;  /* 0x000000020d00720c */ /* 0x000fe20003f06270 */
[----:B------:R-:W-:Y:S01]  /*46a0*/  FMUL.FTZ R87, R87, c[0x0][0x2ec] ;  /* 0x0000bb0057577a20 */ /* 0x000fe20000410000 */
[----:B------:R-:W-:Y:S01]  /*46b0*/  IADD3 R13, R39, 0x19, RZ ;  /* 0x00000019270d7810 */ /* 0x000fe20007ffe0ff */
[----:B------:R-:W-:Y:S01]  /*46c0*/  FMUL.FTZ R84, R84, c[0x0][0x2ec] ;  /* 0x0000bb0054547a20 */ /* 0x000fe20000410000 */
[----:B--2---:R-:W-:Y:S01]  /*46d0*/  FSEL R14, R32, -INF , !P2 ;  /* 0xff800000200e7808 */ /* 0x004fe20005000000 */
[----:B------:R-:W2:Y:S01]  /*46e0*/  MUFU.TANH R20, R20 ;  /* 0x0000001400147308 */ /* 0x000ea20000002400 */
[C---:B------:R-:W-:Y:S01]  /*46f0*/  ISETP.GE.AND P5, PT, R13.reuse, R166, PT ;  /* 0x000000a60d00720c */ /* 0x040fe20003fa6270 */
[----:B------:R-:W-:Y:S01]  /*4700*/  FMUL.FTZ R62, R62, c[0x0][0x2ec] ;  /* 0x0000bb003e3e7a20 */ /* 0x000fe20000410000 */
[----:B------:R-:W-:Y:S01]  /*4710*/  ISETP.GE.AND P2, PT, R13, R2, PT ;  /* 0x000000020d00720c */ /* 0x000fe20003f46270 */
[----:B------:R-:W-:Y:S01]  /*4720*/  FMUL.FTZ R85, R85, c[0x0][0x2ec] ;  /* 0x0000bb0055557a20 */ /* 0x000fe20000410000 */
[----:B-1----:R-:W-:Y:S01]  /*4730*/  FSEL R13, R34, -INF , !P6 ;  /* 0xff800000220d7808 */ /* 0x002fe20007000000 */
[----:B------:R-:W-:Y:S01]  /*4740*/  FMUL.FTZ R34, R80, c[0x0][0x2ec] ;  /* 0x0000bb0050227a20 */ /* 0x000fe20000410000 */
[----:B------:R-:W-:Y:S01]  /*4750*/  FSEL R6, R33, -INF , !P3 ;  /* 0xff80000021067808 */ /* 0x000fe20005800000 */
[----:B------:R-:W1:Y:S01]  /*4760*/  MUFU.TANH R38, R38 ;  /* 0x0000002600267308 */ /* 0x000e620000002400 */
[----:B------:R-:W-:Y:S01]  /*4770*/  IADD3 R19, R39, 0x21, RZ ;  /* 0x0000002127137810 */ /* 0x000fe20007ffe0ff */
[----:B------:R-:W-:Y:S01]  /*4780*/  FMUL.FTZ R33, R86, c[0x0][0x2ec] ;  /* 0x0000bb0056217a20 */ /* 0x000fe20000410000 */
[----:B------:R-:W-:Y:S01]  /*4790*/  ISETP.GE.AND P6, PT, R17, R166, PT ;  /* 0x000000a61100720c */ /* 0x000fe20003fc6270 */
[----:B------:R-:W-:Y:S01]  /*47a0*/  FMUL.FTZ R32, R81, c[0x0][0x2ec] ;  /* 0x0000bb0051207a20 */ /* 0x000fe20000410000 */
[----:B------:R-:W-:Y:S01]  /*47b0*/  ISETP.GE.AND P3, PT, R17, R2, PT ;  /* 0x000000021100720c */ /* 0x000fe20003f66270 */
[----:B------:R-:W-:Y:S01]  /*47c0*/  FMUL.FTZ R82, R82, c[0x0][0x2ec] ;  /* 0x0000bb0052527a20 */ /* 0x000fe20000410000 */
[----:B------:R-:W-:Y:S01]  /*47d0*/  IADD3 R17, R39, 0x28, RZ ;  /* 0x0000002827117810 */ /* 0x000fe20007ffe0ff */
[----:B------:R-:W4:Y:S01]  /*47e0*/  MUFU.TANH R44, R44 ;  /* 0x0000002c002c7308 */ /* 0x000f220000002400 */
[----:B---3--:R-:W-:Y:S01]  /*47f0*/  FSEL R21, R35, -INF , !P4 ;  /* 0xff80000023157808 */ /* 0x008fe20006000000 */
[----:B------:R-:W-:Y:S01]  /*4800*/  FMUL.FTZ R83, R83, c[0x0][0x2ec] ;  /* 0x0000bb0053537a20 */ /* 0x000fe20000410000 */
[----:B--2---:R-:W-:-:S02]  /*4810*/  FSEL R4, R20, -INF , !P1 ;  /* 0xff80000014047808 */ /* 0x004fc40004800000 */
[C---:B------:R-:W-:Y:S02]  /*4820*/  ISETP.GE.AND P4, PT, R19.reuse, R166, PT ;  /* 0x000000a61300720c */ /* 0x040fe40003f86270 */
[-C--:B------:R-:W-:Y:S01]  /*4830*/  ISETP.GE.AND P1, PT, R19, R2.reuse, PT ;  /* 0x000000021300720c */ /* 0x080fe20003f26270 */
[----:B------:R-:W2:Y:S01]  /*4840*/  MUFU.TANH R40, R47 ;  /* 0x0000002f00287308 */ /* 0x000ea20000002400 */
[----:B------:R-:W-:Y:S02]  /*4850*/  IADD3 R11, R39, 0x29, RZ ;  /* 0x00000029270b7810 */ /* 0x000fe40007ffe0ff */
[----:B-1----:R-:W-:Y:S02]  /*4860*/  FSEL R12, R38, -INF , !P5 ;  /* 0xff800000260c7808 */ /* 0x002fe40006800000 */
[----:B------:R-:W-:Y:S02]  /*4870*/  ISETP.GE.AND P5, PT, R17, R2, PT ;  /* 0x000000021100720c */ /* 0x000fe40003fa6270 */
[----:B------:R-:W-:Y:S01]  /*4880*/  FSEL R182, R182, -INF , !P6 ;  /* 0xff800000b6b67808 */ /* 0x000fe20007000000 */
[----:B------:R-:W1:Y:S01]  /*4890*/  MUFU.TANH R184, R60 ;  /* 0x0000003c00b87308 */ /* 0x000e620000002400 */
[----:B----4-:R-:W-:-:S02]  /*48a0*/  FSEL R19, R44, -INF , !P0 ;  /* 0xff8000002c137808 */ /* 0x010fc40004000000 */
[----:B------:R-:W-:Y:S02]  /*48b0*/  ISETP.GE.AND P0, PT, R17, R166, PT ;  /* 0x000000a61100720c */ /* 0x000fe40003f06270 */
[----:B------:R-:W-:Y:S02]  /*48c0*/  ISETP.GE.AND P6, PT, R11, R2, PT ;  /* 0x000000020b00720c */ /* 0x000fe40003fc6270 */
[----:B------:R-:W-:Y:S01]  /*48d0*/  IADD3 R9, R39, 0x30, RZ ;  /* 0x0000003027097810 */ /* 0x000fe20007ffe0ff */
[----:B------:R-:W3:Y:S01]  /*48e0*/  MUFU.TANH R191, R87 ;  /* 0x0000005700bf7308 */ /* 0x000ee20000002400 */
[----:B--2---:R-:W-:Y:S02]  /*48f0*/  FSEL R17, R40, -INF , !P2 ;  /* 0xff80000028117808 */ /* 0x004fe40005000000 */
[----:B------:R-:W-:Y:S02]  /*4900*/  ISETP.GE.AND P2, PT, R11, R166, PT ;  /* 0x000000a60b00720c */ /* 0x000fe40003f46270 */
[----:B------:R-:W-:-:S02]  /*4910*/  IADD3 R11, R39, 0x31, RZ ;  /* 0x00000031270b7810 */ /* 0x000fc40007ffe0ff */
[----:B------:R-:W-:Y:S01]  /*4920*/  FSEL R189, R189, -INF , !P3 ;  /* 0xff800000bdbd7808 */ /* 0x000fe20005800000 */
[----:B------:R-:W2:Y:S01]  /*4930*/  MUFU.TANH R193, R63 ;  /* 0x0000003f00c17308 */ /* 0x000ea20000002400 */
[----:B-1----:R-:W-:Y:S02]  /*4940*/  FSEL R184, R184, -INF , !P0 ;  /* 0xff800000b8b87808 */ /* 0x002fe40004000000 */
[----:B------:R-:W-:Y:S02]  /*4950*/  ISETP.GE.AND P0, PT, R11, R2, PT ;  /* 0x000000020b00720c */ /* 0x000fe40003f06270 */
[----:B------:R-:W-:Y:S02]  /*4960*/  ISETP.GE.AND P3, PT, R9, R166, PT ;  /* 0x000000a60900720c */ /* 0x000fe40003f66270 */
[----:B------:R-:W-:Y:S01]  /*4970*/  FSEL R192, R192, -INF , !P4 ;  /* 0xff800000c0c07808 */ /* 0x000fe20006000000 */
[----:B------:R-:W1:Y:S01]  /*4980*/  MUFU.TANH R84, R84 ;  /* 0x0000005400547308 */ /* 0x000e620000002400 */
[----:B---3--:R-:W-:-:S02]  /*4990*/  FSEL R191, R191, -INF , !P0 ;  /* 0xff800000bfbf7808 */ /* 0x008fc40004000000 */
[----:B------:R-:W-:Y:S02]  /*49a0*/  PLOP3.LUT P0, PT, PT, PT, UP0, 0x80, 0x0 ;  /* 0x000000000000781c */ /* 0x000fe40003f0f008 */
[----:B------:R-:W-:Y:S02]  /*49b0*/  ISETP.GE.AND P4, PT, R9, R2, PT ;  /* 0x000000020900720c */ /* 0x000fe40003f86270 */
[----:B------:R-:W-:Y:S01]  /*49c0*/  FSEL R197, R197, -INF , !P1 ;  /* 0xff800000c5c57808 */ /* 0x000fe20004800000 */
[----:B------:R-:W3:Y:S01]  /*49d0*/  MUFU.TANH R190, R61 ;  /* 0x0000003d00be7308 */ /* 0x000ee20000002400 */
[----:B--2---:R-:W-:Y:S02]  /*49e0*/  FSEL R193, R193, -INF , !P6 ;  /* 0xff800000c1c17808 */ /* 0x004fe40007000000 */
[----:B------:R-:W-:Y:S02]  /*49f0*/  IADD3 R9, R39, 0x38, RZ ;  /* 0x0000003827097810 */ /* 0x000fe40007ffe0ff */
[----:B------:R-:W-:-:S02]  /*4a00*/  ISETP.GE.AND P1, PT, R11, R166, PT ;  /* 0x000000a60b00720c */ /* 0x000fc40003f26270 */
[C---:B------:R-:W-:Y:S01]  /*4a10*/  ISETP.GE.AND P6, PT, R39.reuse, R166, PT ;  /* 0x000000a62700720c */ /* 0x040fe20003fc6270 */
[----:B------:R-:W2:Y:S01]  /*4a20*/  MUFU.TANH R195, R62 ;  /* 0x0000003e00c37308 */ /* 0x000ea20000002400 */
[----:B-1----:R-:W-:Y:S02]  /*4a30*/  FSEL R196, R84, -INF , !P3 ;  /* 0xff80000054c47808 */ /* 0x002fe40005800000 */
[C---:B------:R-:W-:Y:S02]  /*4a40*/  ISETP.GE.AND P3, PT, R39.reuse, R2, PT ;  /* 0x000000022700720c */ /* 0x040fe40003f66270 */
[----:B------:R-:W-:Y:S02]  /*4a50*/  IADD3 R39, R39, 0x39, RZ ;  /* 0x0000003927277810 */ /* 0x000fe40007ffe0ff */
[----:B------:R-:W-:Y:S01]  /*4a60*/  FSEL R28, R28, -INF , !P6 ;  /* 0xff8000001c1c7808 */ /* 0x000fe20007000000 */
[----:B------:R-:W1:Y:S01]  /*4a70*/  MUFU.TANH R194, R85 ;  /* 0x0000005500c27308 */ /* 0x000e620000002400 */
[----:B---3--:R-:W-:-:S02]  /*4a80*/  FSEL R190, R190, -INF , !P2 ;  /* 0xff800000bebe7808 */ /* 0x008fc40005000000 */
[----:B------:R-:W-:Y:S02]  /*4a90*/  ISETP.GE.AND P2, PT, R9, R2, PT ;  /* 0x000000020900720c */ /* 0x000fe40003f46270 */
[----:B------:R-:W-:-:S03]  /*4aa0*/  FSEL R29, R29, -INF , !P3 ;  /* 0xff8000001d1d7808 */ /* 0x000fc60005800000 */
[----:B------:R-:W3:Y:S01]  /*4ab0*/  MUFU.TANH R33, R33 ;  /* 0x0000002100217308 */ /* 0x000ee20000002400 */
[----:B--2---:R-:W-:Y:S01]  /*4ac0*/  FSEL R195, R195, -INF , !P5 ;  /* 0xff800000c3c37808 */ /* 0x004fe20006800000 */
[----:B------:R-:W-:Y:S01]  /*4ad0*/  BAR.SYNC.DEFER_BLOCKING 0x0 ;  /* 0x0000000000007b1d */ /* 0x000fe20000010000 */
[----:B------:R-:W-:-:S05]  /*4ae0*/  ISETP.GE.AND P5, PT, R9, R166, PT ;  /* 0x000000a60900720c */ /* 0x000fca0003fa6270 */
[----:B------:R-:W2:Y:S01]  /*4af0*/  MUFU.TANH R34, R34 ;  /* 0x0000002200227308 */ /* 0x000ea20000002400 */
[----:B-1----:R-:W-:Y:S02]  /*4b00*/  FSEL R194, R194, -INF , !P1 ;  /* 0xff800000c2c27808 */ /* 0x002fe40004800000 */
[----:B------:R-:W-:-:S05]  /*4b10*/  ISETP.GE.AND P1, PT, R39, R2, PT ;  /* 0x000000022700720c */ /* 0x000fca0003f26270 */
[----:B------:R-:W1:Y:S01]  /*4b20*/  MUFU.TANH R32, R32 ;  /* 0x0000002000207308 */ /* 0x000e620000002400 */
[----:B---3--:R-:W-:Y:S02]  /*4b30*/  FSEL R33, R33, -INF , !P4 ;  /* 0xff80000021217808 */ /* 0x008fe40006000000 */
[----:B------:R-:W-:-:S05]  /*4b40*/  ISETP.GE.AND P4, PT, R39, R166, PT ;  /* 0x000000a62700720c */ /* 0x000fca0003f86270 */
[----:B------:R-:W3:Y:S01]  /*4b50*/  MUFU.TANH R187, R82 ;  /* 0x0000005200bb7308 */ /* 0x000ee20000002400 */
[----:B--2---:R-:W-:-:S07]  /*4b60*/  FSEL R34, R34, -INF , !P5 ;  /* 0xff80000022227808 */ /* 0x004fce0006800000 */
[----:B------:R-:W2:Y:S01]  /*4b70*/  MUFU.TANH R186, R83 ;  /* 0x0000005300ba7308 */ /* 0x000ea20000002400 */
[----:B-1----:R-:W-:Y:S02]  /*4b80*/  FSEL R32, R32, -INF , !P4 ;  /* 0xff80000020207808 */ /* 0x002fe40006000000 */
[----:B---3--:R-:W-:Y:S02]  /*4b90*/  FSEL R187, R187, -INF , !P2 ;  /* 0xff800000bbbb7808 */ /* 0x008fe40005000000 */
[----:B--2---:R-:W-:Y:S01]  /*4ba0*/  FSEL R186, R186, -INF , !P1 ;  /* 0xff800000baba7808 */ /* 0x004fe20004800000 */
        /* <DEDUP_REMOVED lines=54> */
[C---:B---3--:R-:W-:Y:S01]  /*4f10*/  @!P3 LEA R38, P2, R3.reuse, c[0x0][0x168], 0x1 ;  /* 0x00005a000326ba11 */ /* 0x048fe200078408ff */
[----:B------:R1:W-:Y:S03]  /*4f20*/  @P5 STS.128 [R235+0xa800], RZ ;  /* 0x00a800ffeb005388 */ /* 0x0003e60000000c00 */
[----:B------:R-:W-:Y:S01]  /*4f30*/  @!P3 LEA.HI.X R39, R3, c[0x0][0x16c], R8, 0x1, P2 ;  /* 0x00005b000327ba11 */ /* 0x000fe200010f0c08 */
[----:B------:R-:W-:Y:S01]  /*4f40*/  @!PT LDS RZ, [RZ] ;  /* 0x00000000fffff984 */ /* 0x000fe20000000800 */
[----:B------:R-:W-:Y:S01]  /*4f50*/  @!PT LDS RZ, [RZ] ;  /* 0x00000000fffff984 */ /* 0x000fe20000000800 */
[----:B------:R-:W-:Y:S01]  /*4f60*/  @!PT LDS RZ, [RZ] ;  /* 0x00000000fffff984 */ /* 0x000fe20000000800 */
[----:B------:R3:W-:Y:S01]  /*4f70*/  @!P5 LDGSTS.E.BYPASS.LTC128B.128 [R235+0xa800], [R10.64+0x80] ;  /* 0x0a8000800aebdfae */ /* 0x0007e2000b901d50 */
[----:B------:R-:W-:Y:S02]  /*4f80*/  IADD3.X R8, R8, UR19, RZ, P1, !PT ;  /* 0x0000001308087c10 */ /* 0x000fe40008ffe4ff */
[C---:B----4-:R-:W-:Y:S01]  /*4f90*/  @!P6 LEA R30, P2, R9.reuse, c[0x0][0x168], 0x1 ;  /* 0x00005a00091eea11 */ /* 0x050fe200078408ff */
[----:B------:R1:W-:Y:S03]  /*4fa0*/  @P4 STS.128 [R235+0xc800], RZ ;  /* 0x00c800ffeb004388 */ /* 0x0003e60000000c00 */
        /* <DEDUP_REMOVED lines=67> */
.L_x_548:
[----:B------:R-:W-:Y:S05]  /*53e0*/  BSYNC B0 ;  /* 0x0000000000007941 */ /* 0x000fea0003800000 */
.L_x_547:
[----:B------:R-:W0:Y:S02]  /*53f0*/  LDGDEPBAR ;  /* 0x00000000000079af */ /* 0x000e240000000000 */
.L_x_546:
        /* <DEDUP_REMOVED lines=27> */
[----:B-1----:R-:W-:Y:S02]  /*55b0*/  FMNMX.FTZ R11, R187, R8, !PT ;  /* 0x00000008bb0b7209 */ /* 0x002fe40007810000 */
        /* <DEDUP_REMOVED lines=23> */
[----:B--2---:R-:W-:Y:S01]  /*5730*/  FMNMX.FTZ R3, R8, R3, !PT ;  /* 0x0000000308037209 */ /* 0x004fe20007810000 */
[C---:B------:R-:W-:Y:S01]  /*5740*/  FMUL.FTZ R35, R164.reuse, c[0x0][0x23c] ;  /* 0x00008f00a4237a20 */ /* 0x040fe20000410000 */
[----:B------:R-:W-:Y:S01]  /*5750*/  FSETP.NEU.FTZ.AND P1, PT, R164, -INF , PT ;  /* 0xff800000a400780b */ /* 0x000fe20003f3d000 */
[----:B------:R-:W-:Y:S02]  /*5760*/  LDSM.16.MT88.4 R96, [R224+0x14000] ;  /* 0x01400000e060783b */ /* 0x000fe40000004200 */
[----:B------:R-:W-:Y:S01]  /*5770*/  FMUL.FTZ R188, R3, c[0x0][0x23c] ;  /* 0x00008f0003bc7a20 */ /* 0x000fe20000410000 */
[----:B------:R-:W-:Y:S01]  /*5780*/  FSEL R35, R35, RZ, P1 ;  /* 0x000000ff23237208 */ /* 0x000fe20000800000 */
[----:B------:R-:W-:Y:S01]  /*5790*/  LDSM.16.MT88.4 R104, [R228+0x16000] ;  /* 0x01600000e468783b */ /* 0x000fe20000004200 */
[----:B------:R-:W-:-:S03]  /*57a0*/  FSETP.NEU.FTZ.AND P1, PT, R3, -INF , PT ;  /* 0xff8000000300780b */ /* 0x000fc60003f3d000 */
[--C-:B------:R-:W-:Y:S01]  /*57b0*/  FFMA.FTZ R179, R28, c[0x0][0x23c], -R35.reuse ;  /* 0x00008f001cb37a23 */ /* 0x100fe20000010823 */
[----:B------:R-:W-:Y:S01]  /*57c0*/  FSEL R188, R188, RZ, P1 ;  /* 0x000000ffbcbc7208 */ /* 0x000fe20000800000 */
[--C-:B------:R-:W-:Y:S01]  /*57d0*/  FFMA.FTZ R176, R16, c[0x0][0x23c], -R35.reuse ;  /* 0x00008f0010b07a23 */ /* 0x100fe20000010823 */
[----:B------:R-:W-:Y:S01]  /*57e0*/  LDSM.16.MT88.4 R112, [R226+0x16000] ;  /* 0x01600000e270783b */ /* 0x000fe20000004200 */
[--C-:B------:R-:W-:Y:S02]  /*57f0*/  FFMA.FTZ R177, R18, c[0x0][0x23c], -R35.reuse ;  /* 0x00008f0012b17a23 */ /* 0x100fe40000010823 */
[----:B------:R-:W-:Y:S01]  /*5800*/  FFMA.FTZ R172, R48, c[0x0][0x23c], -R35 ;  /* 0x00008f0030ac7a23 */ /* 0x000fe20000010823 */
[----:B------:R-:W-:Y:S01]  /*5810*/  LDSM.16.MT88.4 R120, [R225+0x16000] ;  /* 0x01600000e178783b */ /* 0x000fe20000004200 */
        /* <DEDUP_REMOVED lines=12> */
[----:B------:R-:W-:Y:S01]  /*58e0*/  FFMA.FTZ R167, R12, c[0x0][0x23c], -R35 ;  /* 0x00008f000ca77a23 */ /* 0x000fe20000010823 */
[----:B------:R-:W3:Y:S01]  /*58f0*/  LDSM.16.MT88.4 R4, [R224+0x16000] ;  /* 0x01600000e004783b */ /* 0x000ee20000004200 */
[--C-:B------:R-:W-:Y:S01]  /*5900*/  FFMA.FTZ R175, R13, c[0x0][0x23c], -R188.reuse ;  /* 0x00008f000daf7a23 */ /* 0x100fe200000108bc */
        /* <DEDUP_REMOVED lines=19> */
[----:B------:R-:W1:Y:S01]  /*5a40*/  MUFU.EX2 R181, R181 ;  /* 0x000000b500b57308 */ /* 0x000e620000000800 */
[----:B-----5:R-:W-:Y:S01]  /*5a50*/  F2FP.BF16.PACK_AB R130, R172, R177 ;  /* 0x000000b1ac82723e */ /* 0x020fe200000010ff */
        /* <DEDUP_REMOVED lines=9> */
[----:B------:R-:W5:Y:S01]  /*5af0*/  MUFU.EX2 R173, R173 ;  /* 0x000000ad00ad7308 */ /* 0x000f620000000800 */
[----:B-1----:R-:W-:Y:S01]  /*5b00*/  F2FP.BF16.PACK_AB R129, R181, R178 ;  /* 0x000000b2b581723e */ /* 0x002fe200000010ff */
[----:B------:R-:W-:-:S02]  /*5b10*/  FFMA.FTZ R186, R186, c[0x0][0x23c], -R188 ;  /* 0x00008f00baba7a23 */ /* 0x000fc400000108bc */
[----:B------:R-:W-:Y:S02]  /*5b20*/  FADD.FTZ R176, R179, R176 ;  /* 0x000000b0b3b07221 */ /* 0x000fe40000010000 */
[----:B------:R-:W-:Y:S02]  /*5b30*/  FADD.FTZ R181, R178, R181 ;  /* 0x000000b5b2b57221 */ /* 0x000fe40000010000 */
[----:B------:R-:W-:Y:S01]  /*5b40*/  MUFU.EX2 R174, R174 ;  /* 0x000000ae00ae7308 */ /* 0x000fe20000000800 */
[----:B------:R-:W-:-:S04]  /*5b50*/  FADD.FTZ R177, R177, R176 ;  /* 0x000000b0b1b17221 */ /* 0x000fc80000010000 */
[----:B------:R-:W-:Y:S01]  /*5b60*/  FADD.FTZ R177, R172, R177 ;  /* 0x000000b1acb17221 */ /* 0x000fe20000010000 */
[----:B-----5:R-:W-:Y:S02]  /*5b70*/  F2FP.BF16.PACK_AB R131, R173, R180 ;  /* 0x000000b4ad83723e */ /* 0x020fe400000010ff */
        /* <DEDUP_REMOVED lines=55> */
[C---:B---3--:R-:W-:Y:S07]  /*5ef0*/  HMMA.16816.F32.BF16 R124, R128.reuse, R4, RZ ;  /* 0x00000004807c723c */ /* 0x048fee00000418ff */
[----:B-1----:R-:W-:Y:S01]  /*5f00*/  F2FP.BF16.PACK_AB R4, R171, R174 ;  /* 0x000000aeab04723e */ /* 0x002fe200000010ff */
[----:B------:R-:W-:Y:S01]  /*5f10*/  HMMA.16816.F32.BF16 R128, R128, R6, RZ ;  /* 0x000000068080723c */ /* 0x000fe200000418ff */
[----:B-----5:R-:W-:Y:S01]  /*5f20*/  F2FP.BF16.PACK_AB R5, R168, R175 ;  /* 0x000000afa805723e */ /* 0x020fe200000010ff */
        /* <DEDUP_REMOVED lines=10> */
[----:B------:R-:W-:-:S07]  /*5fd0*/  FADD.FTZ R0, R0, R169 ;  /* 0x000000a900007221 */ /* 0x000fce0000010000 */
[C---:B------:R-:W-:Y:S01]  /*5fe0*/  HMMA.16816.F32.BF16 R156, R4.reuse, R14, R156 ;  /* 0x0000000e049c723c */ /* 0x040fe2000004189c */
[----:B------:R-:W1:Y:S07]  /*5ff0*/  LDSM.16.MT88.4 R12, [R226+0x12800] ;  /* 0x01280000e20c783b */ /* 0x000e6e0000004200 */
[C---:B------:R-:W-:Y:S08]  /*6000*/  HMMA.16816.F32.BF16 R152, R4.reuse, R8, R152 ;  /* 0x000000080498723c */ /* 0x040ff00000041898 */
        /* <DEDUP_REMOVED lines=9> */
[C---:B---3--:R-:W-:Y:S08]  /*60a0*/  HMMA.16816.F32.BF16 R52, R4.reuse, R8, R52 ;  /* 0x000000080434723c */ /* 0x048ff00000041834 */
        /* <DEDUP_REMOVED lines=30> */
[----:B------:R-:W4:Y:S07]  /*6290*/  LDSM.16.MT88.4 R20, [R226+0x11000] ;  /* 0x01100000e214783b */ /* 0x000f2e0000004200 */
[C---:B---3--:R-:W-:Y:S08]  /*62a0*/  HMMA.16816.F32.BF16 R108, R4.reuse, R16, R108 ;  /* 0x00000010046c723c */ /* 0x048ff0000004186c */
[----:B------:R-:W-:Y:S01]  /*62b0*/  HMMA.16816.F32.BF16 R112, R4, R18, R112 ;  /* 0x000000120470723c */ /* 0x000fe20000041870 */
[----:B------:R-:W3:Y:S06]  /*62c0*/  LDSM.16.MT88.4 R16, [R224+0x11000] ;  /* 0x01100000e010783b */ /* 0x000eec0000004200 */
[----:B------:R-:W-:Y:S01]  /*62d0*/  F2FP.BF16.PACK_AB R4, R183, R182 ;  /* 0x000000b6b704723e */ /* 0x000fe200000010ff */
        /* <DEDUP_REMOVED lines=53> */
[C---:B----4-:R-:W-:Y:S08]  /*6630*/  HMMA.16816.F32.BF16 R100, R4.reuse, R20, R100 ;  /* 0x000000140464723c */ /* 0x050ff00000041864 */
[C---:B------:R-:W-:Y:S01]  /*6640*/  HMMA.16816.F32.BF16 R104, R4.reuse, R22, R104 ;  /* 0x000000160468723c */ /* 0x040fe20000041868 */
[----:B------:R-:W4:Y:S07]  /*6650*/  LDSM.16.MT88.4 R20, [R224+0x11800] ;  /* 0x01180000e014783b */ /* 0x000f2e0000004200 */
[C---:B---3--:R-:W-:Y:S08]  /*6660*/  HMMA.16816.F32.BF16 R108, R4.reuse, R16, R108 ;  /* 0x00000010046c723c */ /* 0x048ff0000004186c */
[----:B------:R-:W-:Y:S01]  /*6670*/  HMMA.16816.F32.BF16 R112, R4, R18, R112 ;  /* 0x000000120470723c */ /* 0x000fe20000041870 */
[----:B------:R-:W3:Y:S06]  /*6680*/  LDSM.16.MT88.4 R16, [R226+0x13800] ;  /* 0x01380000e210783b */ /* 0x000eec0000004200 */
        /* <DEDUP_REMOVED lines=47> */
[C---:B---3--:R-:W-:Y:S08]  /*6980*/  HMMA.16816.F32.BF16 R108, R4.reuse, R16, R108 ;  /* 0x00000010046c723c */ /* 0x048ff0000004186c */
        /* <DEDUP_REMOVED lines=11> */
[----:B------:R-:W-:Y:S01]  /*6a40*/  ISETP.GE.AND P5, PT, R238, c[0x0][0x220], PT ;  /* 0x00008800ee007a0c */ /* 0x000fe20003fa6270 */
[----:B------:R-:W-:Y:S01]  /*6a50*/  UIMAD UR4, UR18, UR27, URZ ;  /* 0x0000001b120472a4 */ /* 0x000fe2000f8e023f */
[----:B------:R-:W-:Y:S01]  /*6a60*/  IMAD.U32 R7, RZ, RZ, UR27 ;  /* 0x0000001bff077e24 */ /* 0x000fe2000f8e00ff */
[----:B------:R-:W-:Y:S01]  /*6a70*/  ISETP.GE.AND P4, PT, R237, c[0x0][0x220], PT ;  /* 0x00008800ed007a0c */ /* 0x000fe20003f86270 */
[----:B------:R-:W-:Y:S01]  /*6a80*/  UISETP.GE.AND UP0, UPT, UR8, 0x3, UPT ;  /* 0x000000030800788c */ /* 0x000fe2000bf06270 */
[----:B------:R-:W-:Y:S01]  /*6a90*/  ISETP.GE.AND P3, PT, R236, c[0x0][0x220], PT ;  /* 0x00008800ec007a0c */ /* 0x000fe20003f66270 */
[----:B------:R-:W-:Y:S01]  /*6aa0*/  UIMAD UR4, UR5, UR30, UR4 ;  /* 0x0000001e050472a4 */ /* 0x000fe2000f8e0204 */
[----:B------:R-:W-:-:S05]  /*6ab0*/  IMAD.WIDE.U32 R6, R7, UR30, R202 ;  /* 0x0000001e07067c25 */ /* 0x000fca000f8e00ca */
        /* <DEDUP_REMOVED lines=8> */
[C---:B------:R-:W-:Y:S01]  /*6b40*/  @!P3 LEA R8, P1, R6.reuse, c[0x0][0x170], 0x1 ;  /* 0x00005c000608ba11 */ /* 0x040fe200078208ff */
[----:B------:R-:W-:Y:S01]  /*6b50*/  @!PT LDS RZ, [RZ] ;  /* 0x00000000fffff984 */ /* 0x000fe20000000800 */
[----:B------:R-:W-:Y:S01]  /*6b60*/  @!PT LDS RZ, [RZ] ;  /* 0x00000000fffff984 */ /* 0x000fe20000000800 */
[----:B------:R-:W-:Y:S01]  /*6b70*/  @!PT LDS RZ, [RZ] ;  /* 0x00000000fffff984 */ /* 0x000fe20000000800 */
[----:B------:R1:W-:Y:S01]  /*6b80*/  @!P6 LDGSTS.E.BYPASS.LTC128B.128 [R235+0x10000], [R16.64] ;  /* 0x1000000010ebefae */ /* 0x0003e2000b901d50 */
[--C-:B------:R-:W-:Y:S02]  /*6b90*/  @!P4 LEA.HI.X R11, R6, c[0x0][0x174], R0.reuse, 0x1, P0 ;  /* 0x00005d00060bca11 */ /* 0x100fe400000f0c00 */
        /* <DEDUP_REMOVED lines=65> */
[----:B------:R-:W-:-:S03]  /*6fb0*/  @!P3 LEA.HI.X R31, R0, c[0x0][0x174], R5, 0x1, P0 ;  /* 0x00005d00001fba11 */ /* 0x000fc600000f0c05 */
        /* <DEDUP_REMOVED lines=40> */
[----:B-----5:R-:W3:Y:S04]  /*7240*/  LDSM.16.M88.4 R4, [R233+0x8000] ;  /* 0x00800000e904783b */ /* 0x020ee80000000200 */
[----:B-1----:R-:W1:Y:S04]  /*7250*/  LDSM.16.M88.4 R24, [R233+0x8800] ;  /* 0x00880000e918783b */ /* 0x002e680000000200 */
[----:B------:R-:W4:Y:S04]  /*7260*/  LDSM.16.M88.4 R176, [R233+0x9000] ;  /* 0x00900000e9b0783b */ /* 0x000f280000000200 */
[----:B------:R-:W5:Y:S04]  /*7270*/  LDSM.16.M88.4 R32, [R233+0x9800] ;  /* 0x00980000e920783b */ /* 0x000f680000000200 */
[----:B--2---:R-:W-:Y:S04]  /*7280*/  LDSM.16.M88.4 R12, [R232] ;  /* 0x00000000e80c783b */ /* 0x004fe80000000200 */
[----:B------:R-:W2:Y:S04]  /*7290*/  LDSM.16.M88.4 R16, [R231] ;  /* 0x00000000e710783b */ /* 0x000ea80000000200 */
[----:B------:R-:W2:Y:S04]  /*72a0*/  LDSM.16.M88.4 R172, [R223] ;  /* 0x00000000dfac783b */ /* 0x000ea80000000200 */
[----:B------:R-:W2:Y:S04]  /*72b0*/  LDSM.16.M88.4 R192, [R222] ;  /* 0x00000000dec0783b */ /* 0x000ea80000000200 */
[----:B------:R-:W2:Y:S04]  /*72c0*/  LDSM.16.M88.4 R168, [R221] ;  /* 0x00000000dda8783b */ /* 0x000ea80000000200 */
[----:B------:R-:W-:Y:S01]  /*72d0*/  LDSM.16.M88.4 R180, [R227+0x8000] ;  /* 0x00800000e3b4783b */ /* 0x000fe20000000200 */
[C---:B---3--:R-:W-:Y:S03]  /*72e0*/  HMMA.16816.F32.BF16 R8, R184.reuse, R4, RZ ;  /* 0x00000004b808723c */ /* 0x048fe600000418ff */
[----:B------:R-:W-:Y:S04]  /*72f0*/  LDSM.16.M88.4 R196, [R233+0xc000] ;  /* 0x00c00000e9c4783b */ /* 0x000fe80000000200 */
[----:B------:R-:W0:Y:S01]  /*7300*/  LDGDEPBAR ;  /* 0x00000000000079af */ /* 0x000e220000000000 */
[C---:B------:R-:W-:Y:S08]  /*7310*/  HMMA.16816.F32.BF16 R4, R184.reuse, R6, RZ ;  /* 0x00000006b804723c */ /* 0x040ff000000418ff */
[C---:B-1----:R-:W-:Y:S08]  /*7320*/  HMMA.16816.F32.BF16 R28, R184.reuse, R24, RZ ;  /* 0x00000018b81c723c */ /* 0x042ff000000418ff */
[C---:B----4-:R-:W-:Y:S08]  /*7330*/  HMMA.16816.F32.BF16 R20, R184.reuse, R176, RZ ;  /* 0x000000b0b814723c */ /* 0x050ff000000418ff */
[C---:B------:R-:W-:Y:S08]  /*7340*/  HMMA.16816.F32.BF16 R24, R184.reuse, R26, RZ ;  /* 0x0000001ab818723c */ /* 0x040ff000000418ff */
[C---:B------:R-:W-:Y:S08]  /*7350*/  HMMA.16816.F32.BF16 R176, R184.reuse, R178, RZ ;  /* 0x000000b2b8b0723c */ /* 0x040ff000000418ff */
[C---:B-----5:R-:W-:Y:S08]  /*7360*/  HMMA.16816.F32.BF16 R188, R184.reuse, R32, RZ ;  /* 0x00000020b8bc723c */ /* 0x060ff000000418ff */
[----:B------:R-:W-:Y:S01]  /*7370*/  HMMA.16816.F32.BF16 R184, R184, R34, RZ ;  /* 0x00000022b8b8723c */ /* 0x000fe200000418ff */
[----:B------:R-:W1:Y:S07]  /*7380*/  LDSM.16.M88.4 R32, [R230] ;  /* 0x00000000e620783b */ /* 0x000e6e0000000200 */
[C---:B--2---:R-:W-:Y:S08]  /*7390*/  HMMA.16816.F32.BF16 R8, R12.reuse, R16, R8 ;  /* 0x000000100c08723c */ /* 0x044ff00000041808 */
        /* <DEDUP_REMOVED lines=41> */
[C---:B------:R-:W-:Y:S08]  /*7630*/  HMMA.16816.F32.BF16 R28, R12.reuse, R192, R28 ;  /* 0x000000c00c1c723c */ /* 0x040ff0000004181c */
        /* <DEDUP_REMOVED lines=12> */
[C---:B----4-:R-:W-:Y:S08]  /*7700*/  HMMA.16816.F32.BF16 R28, R172.reuse, R32, R28 ;  /* 0x00000020ac1c723c */ /* 0x050ff0000004181c */
[C---:B------:R-:W-:Y:S01]  /*7710*/  HMMA.16816.F32.BF16 R24, R172.reuse, R34, R24 ;  /* 0x00000022ac18723c */ /* 0x040fe20000041818 */
[----:B------:R-:W4:Y:S07]  /*7720*/  LDSM.16.M88.4 R32, [R227+0xb000] ;  /* 0x00b00000e320783b */ /* 0x000f2e0000000200 */
[C---:B-----5:R-:W-:Y:S08]  /*7730*/  HMMA.16816.F32.BF16 R20, R172.reuse, R192, R20 ;  /* 0x000000c0ac14723c */ /* 0x060ff00000041814 */
[C---:B------:R-:W-:Y:S01]  /*7740*/  HMMA.16816.F32.BF16 R176, R172.reuse, R194, R176 ;  /* 0x000000c2acb0723c */ /* 0x040fe200000418b0 */
[----:B------:R-:W5:Y:S07]  /*7750*/  LDSM.16.M88.4 R192, [R227+0xb800] ;  /* 0x00b80000e3c0783b */ /* 0x000f6e0000000200 */
[C---:B-1----:R-:W-:Y:S08]  /*7760*/  HMMA.16816.F32.BF16 R188, R172.reuse, R180, R188 ;  /* 0x000000b4acbc723c */ /* 0x042ff000000418bc */
[----:B------:R-:W-:Y:S01]  /*7770*/  HMMA.16816.F32.BF16 R184, R172, R182, R184 ;  /* 0x000000b6acb8723c */ /* 0x000fe200000418b8 */
[----:B------:R-:W-:Y:S04]  /*7780*/  LDSM.16.M88.4 R180, [R220+0x2000] ;  /* 0x00200000dcb4783b */ /* 0x000fe80000000200 */
[----:B------:R-:W-:Y:S03]  /*7790*/  LDSM.16.M88.4 R172, [R220+0x2800] ;  /* 0x00280000dcac783b */ /* 0x000fe60000000200 */
[C---:B--2---:R-:W-:Y:S08]  /*77a0*/  HMMA.16816.F32.BF16 R8, R16.reuse, R12, R8 ;  /* 0x0000000c1008723c */ /* 0x044ff00000041808 */
[C---:B------:R-:W-:Y:S01]  /*77b0*/  HMMA.16816.F32.BF16 R4, R16.reuse, R14, R4 ;  /* 0x0000000e1004723c */ /* 0x040fe20000041804 */
[----:B------:R-:W1:Y:S07]  /*77c0*/  LDSM.16.M88.4 R12, [R229+0x2000] ;  /* 0x00200000e50c783b */ /* 0x000e6e0000000200 */
[C---:B---3--:R-:W-:Y:S08]  /*77d0*/  HMMA.16816.F32.BF16 R28, R16.reuse, R168, R28 ;  /* 0x000000a8101c723c */ /* 0x048ff0000004181c */
[C---:B------:R-:W-:Y:S01]  /*77e0*/  HMMA.16816.F32.BF16 R24, R16.reuse, R170, R24 ;  /* 0x000000aa1018723c */ /* 0x040fe20000041818 */
[----:B------:R-:W2:Y:S07]  /*77f0*/  LDSM.16.M88.4 R168, [R220+0x3000] ;  /* 0x00300000dca8783b */ /* 0x000eae0000000200 */
[C---:B----4-:R-:W-:Y:S08]  /*7800*/  HMMA.16816.F32.BF16 R20, R16.reuse, R32, R20 ;  /* 0x000000201014723c */ /* 0x050ff00000041814 */
[C---:B------:R-:W-:Y:S01]  /*7810*/  HMMA.16816.F32.BF16 R176, R16.reuse, R34, R176 ;  /* 0x0000002210b0723c */ /* 0x040fe200000418b0 */
[----:B------:R-:W3:Y:S07]  /*7820*/  LDSM.16.M88.4 R32, [R220+0x3800] ;  /* 0x00380000dc20783b */ /* 0x000eee0000000200 */
[C---:B-----5:R-:W-:Y:S08]  /*7830*/  HMMA.16816.F32.BF16 R188, R16.reuse, R192, R188 ;  /* 0x000000c010bc723c */ /* 0x060ff000000418bc */
[----:B------:R-:W-:Y:S01]  /*7840*/  HMMA.16816.F32.BF16 R184, R16, R194, R184 ;  /* 0x000000c210b8723c */ /* 0x000fe200000418b8 */
[----:B------:R-:W4:Y:S04]  /*7850*/  LDSM.16.M88.4 R16, [R234+0x4000] ;  /* 0x00400000ea10783b */ /* 0x000f280000000200 */
[----:B------:R-:W-:Y:S03]  /*7860*/  LDSM.16.M88.4 R192, [R214] ;  /* 0x00000000d6c0783b */ /* 0x000fe60000000200 */
        /* <DEDUP_REMOVED lines=32> */
[C---:B-1----:R-:W-:Y:S08]  /*7a70*/  HMMA.16816.F32.BF16 R20, R32.reuse, R180, R20 ;  /* 0x000000b42014723c */ /* 0x042ff00000041814 */
[C---:B------:R-:W-:Y:S01]  /*7a80*/  HMMA.16816.F32.BF16 R176, R32.reuse, R182, R176 ;  /* 0x000000b620b0723c */ /* 0x040fe200000418b0 */
[----:B------:R-:W-:Y:S07]  /*7a90*/  LDSM.16.M88.4 R180, [R220+0x4000] ;  /* 0x00400000dcb4783b */ /* 0x000fee0000000200 */
[C---:B----4-:R-:W-:Y:S08]  /*7aa0*/  HMMA.16816.F32.BF16 R188, R32.reuse, R172, R188 ;  /* 0x000000ac20bc723c */ /* 0x050ff000000418bc */
        /* <DEDUP_REMOVED lines=12> */
[C---:B---3--:R-:W-:Y:S08]  /*7b70*/  HMMA.16816.F32.BF16 R188, R168.reuse, R192, R188 ;  /* 0x000000c0a8bc723c */ /* 0x048ff000000418bc */
[----:B------:R-:W-:Y:S01]  /*7b80*/  HMMA.16816.F32.BF16 R184, R168, R194, R184 ;  /* 0x000000c2a8b8723c */ /* 0x000fe200000418b8 */
[----:B------:R-:W-:Y:S04]  /*7b90*/  LDSM.16.M88.4 R192, [R234+0x6000] ;  /* 0x00600000eac0783b */ /* 0x000fe80000000200 */
[----:B------:R-:W3:Y:S03]  /*7ba0*/  LDSM.16.M88.4 R168, [R233+0xe000] ;  /* 0x00e00000e9a8783b */ /* 0x000ee60000000200 */
[C---:B-1----:R-:W-:Y:S08]  /*7bb0*/  HMMA.16816.F32.BF16 R8, R12.reuse, R180, R8 ;  /* 0x000000b40c08723c */ /* 0x042ff00000041808 */
[C---:B------:R-:W-:Y:S01]  /*7bc0*/  HMMA.16816.F32.BF16 R4, R12.reuse, R182, R4 ;  /* 0x000000b60c04723c */ /* 0x040fe20000041804 */
[----:B------:R-:W-:Y:S07]  /*7bd0*/  LDSM.16.M88.4 R180, [R232+0x6000] ;  /* 0x00600000e8b4783b */ /* 0x000fee0000000200 */
[C---:B------:R-:W-:Y:S08]  /*7be0*/  HMMA.16816.F32.BF16 R28, R12.reuse, R32, R28 ;  /* 0x000000200c1c723c */ /* 0x040ff0000004181c */
[C---:B------:R-:W-:Y:S01]  /*7bf0*/  HMMA.16816.F32.BF16 R24, R12.reuse, R34, R24 ;  /* 0x000000220c18723c */ /* 0x040fe20000041818 */
[----:B------:R-:W1:Y:S07]  /*7c00*/  LDSM.16.M88.4 R32, [R233+0xe800] ;  /* 0x00e80000e920783b */ /* 0x000e6e0000000200 */
[C---:B--2---:R-:W-:Y:S08]  /*7c10*/  HMMA.16816.F32.BF16 R20, R12.reuse, R16, R20 ;  /* 0x000000100c14723c */ /* 0x044ff00000041814 */
[C---:B------:R-:W-:Y:S01]  /*7c20*/  HMMA.16816.F32.BF16 R176, R12.reuse, R18, R176 ;  /* 0x000000120cb0723c */ /* 0x040fe200000418b0 */
[----:B------:R-:W2:Y:S07]  /*7c30*/  LDSM.16.M88.4 R16, [R211] ;  /* 0x00000000d310783b */ /* 0x000eae0000000200 */
[C---:B------:R-:W-:Y:S08]  /*7c40*/  HMMA.16816.F32.BF16 R188, R12.reuse, R172, R188 ;  /* 0x000000ac0cbc723c */ /* 0x040ff000000418bc */
[----:B------:R-:W-:Y:S01]  /*7c50*/  HMMA.16816.F32.BF16 R184, R12, R174, R184 ;  /* 0x000000ae0cb8723c */ /* 0x000fe200000418b8 */
[----:B------:R-:W4:Y:S04]  /*7c60*/  LDSM.16.M88.4 R12, [R233+0xf000] ;  /* 0x00f00000e90c783b */ /* 0x000f280000000200 */
[----:B------:R-:W-:Y:S03]  /*7c70*/  LDSM.16.M88.4 R172, [R230+0x6000] ;  /* 0x00600000e6ac783b */ /* 0x000fe60000000200 */
[C---:B---3--:R-:W-:Y:S08]  /*7c80*/  HMMA.16816.F32.BF16 R8, R192.reuse, R168, R8 ;  /* 0x000000a8c008723c */ /* 0x048ff00000041808 */
[C---:B------:R-:W-:Y:S01]  /*7c90*/  HMMA.16816.F32.BF16 R4, R192.reuse, R170, R4 ;  /* 0x000000aac004723c */ /* 0x040fe20000041804 */
[----:B------:R-:W3:Y:S07]  /*7ca0*/  LDSM.16.M88.4 R168, [R227+0xe000] ;  /* 0x00e00000e3a8783b */ /* 0x000eee0000000200 */
[C---:B-1----:R-:W-:Y:S08]  /*7cb0*/  HMMA.16816.F32.BF16 R28, R192.reuse, R32, R28 ;  /* 0x00000020c01c723c */ /* 0x042ff0000004181c */
[----:B------:R-:W-:Y:S01]  /*7cc0*/  HMMA.16816.F32.BF16 R24, R192, R34, R24 ;  /* 0x00000022c018723c */ /* 0x000fe20000041818 */
[----:B------:R-:W1:Y:S07]  /*7cd0*/  LDSM.16.M88.4 R32, [R210] ;  /* 0x00000000d220783b */ /* 0x000e6e0000000200 */
[C---:B--2---:R-:W-:Y:S08]  /*7ce0*/  HMMA.16816.F32.BF16 R8, R180.reuse, R16, R8 ;  /* 0x00000010b408723c */ /* 0x044ff00000041808 */
[----:B------:R-:W-:Y:S01]  /*7cf0*/  HMMA.16816.F32.BF16 R4, R180, R18, R4 ;  /* 0x00000012b404723c */ /* 0x000fe20000041804 */
[----:B------:R-:W-:Y:S07]  /*7d00*/  LDSM.16.M88.4 R16, [R229+0x6000] ;  /* 0x00600000e510783b */ /* 0x000fee0000000200 */
[C---:B----4-:R-:W-:Y:S08]  /*7d10*/  HMMA.16816.F32.BF16 R20, R192.reuse, R12, R20 ;  /* 0x0000000cc014723c */ /* 0x050ff00000041814 */
[----:B------:R-:W-:Y:S01]  /*7d20*/  HMMA.16816.F32.BF16 R176, R192, R14, R176 ;  /* 0x0000000ec0b0723c */ /* 0x000fe200000418b0 */
[----:B------:R-:W2:Y:S07]  /*7d30*/  LDSM.16.M88.4 R12, [R220+0x6000] ;  /* 0x00600000dc0c783b */ /* 0x000eae0000000200 */
[C---:B---3--:R-:W-:Y:S08]  /*7d40*/  HMMA.16816.F32.BF16 R8, R172.reuse, R168, R8 ;  /* 0x000000a8ac08723c */ /* 0x048ff00000041808 */
[----:B------:R-:W-:Y:S01]  /*7d50*/  HMMA.16816.F32.BF16 R4, R172, R170, R4 ;  /* 0x000000aaac04723c */ /* 0x000fe20000041804 */
[----:B------:R-:W3:Y:S07]  /*7d60*/  LDSM.16.M88.4 R168, [R227+0xe800] ;  /* 0x00e80000e3a8783b */ /* 0x000eee0000000200 */
[C---:B-1----:R-:W-:Y:S08]  /*7d70*/  HMMA.16816.F32.BF16 R28, R180.reuse, R32, R28 ;  /* 0x00000020b41c723c */ /* 0x042ff0000004181c */
[C---:B------:R-:W-:Y:S01]  /*7d80*/  HMMA.16816.F32.BF16 R24, R180.reuse, R34, R24 ;  /* 0x00000022b418723c */ /* 0x040fe20000041818 */
[----:B------:R-:W1:Y:S07]  /*7d90*/  LDSM.16.M88.4 R32, [R227+0xf000] ;  /* 0x00f00000e320783b */ /* 0x000e6e0000000200 */
[----:B------:R-:W-:Y:S08]  /*7da0*/  HMMA.16816.F32.BF16 R20, R180, R196, R20 ;  /* 0x000000c4b414723c */ /* 0x000ff00000041814 */
[C---:B--2---:R-:W-:Y:S08]  /*7db0*/  HMMA.16816.F32.BF16 R8, R16.reuse, R12, R8 ;  /* 0x0000000c1008723c */ /* 0x044ff00000041808 */
[----:B------:R-:W-:Y:S01]  /*7dc0*/  HMMA.16816.F32.BF16 R4, R16, R14, R4 ;  /* 0x0000000e1004723c */ /* 0x000fe20000041804 */
[----:B------:R-:W2:Y:S07]  /*7dd0*/  LDSM.16.M88.4 R12, [R220+0x6800] ;  /* 0x00680000dc0c783b */ /* 0x000eae0000000200 */
[C---:B---3--:R-:W-:Y:S08]  /*7de0*/  HMMA.16816.F32.BF16 R28, R172.reuse, R168, R28 ;  /* 0x000000a8ac1c723c */ /* 0x048ff0000004181c */
[----:B------:R-:W-:Y:S01]  /*7df0*/  HMMA.16816.F32.BF16 R24, R172, R170, R24 ;  /* 0x000000aaac18723c */ /* 0x000fe20000041818 */
[----:B------:R-:W3:Y:S01]  /*7e00*/  LDSM.16.M88.4 R168, [R233+0xf800] ;  /* 0x00f80000e9a8783b */ /* 0x000ee20000000200 */
[----:B------:R-:W-:-:S02]  /*7e10*/  FMUL.FTZ R0, R8, c[0x0][0x2ec] ;  /* 0x0000bb0008007a20 */ /* 0x000fc40000410000 */
[----:B------:R-:W-:-:S04]  /*7e20*/  FMUL.FTZ R167, R9, c[0x0][0x2ec] ;  /* 0x0000bb0009a77a20 */ /* 0x000fc80000410000 */
[----:B------:R-:W-:Y:S01]  /*7e30*/  HMMA.16816.F32.BF16 R176, R180, R198, R176 ;  /* 0x000000c6b4b0723c */ /* 0x000fe200000418b0 */
[----:B------:R-:W-:Y:S01]  /*7e40*/  FMUL.FTZ R4, R4, c[0x0][0x2ec] ;  /* 0x0000bb0004047a20 */ /* 0x000fe20000410000 */
[----:B------:R-:W4:Y:S01]  /*7e50*/  MUFU.TANH R167, R167 ;  /* 0x000000a700a77308 */ /* 0x000f220000002400 */
[----:B------:R-:W-:Y:S02]  /*7e60*/  FMUL.FTZ R5, R5, c[0x0][0x2ec] ;  /* 0x0000bb0005057a20 */ /* 0x000fe40000410000 */
[----:B------:R-:W-:Y:S02]  /*7e70*/  FMUL.FTZ R6, R6, c[0x0][0x2ec] ;  /* 0x0000bb0006067a20 */ /* 0x000fe40000410000 */
[----:B------:R-:W-:Y:S01]  /*7e80*/  FMUL.FTZ R199, R10, c[0x0][0x2ec] ;  /* 0x0000bb000ac77a20 */ /* 0x000fe20000410000 */
[----:B-1----:R-:W-:Y:S01]  /*7e90*/  HMMA.16816.F32.BF16 R20, R172, R32, R20 ;  /* 0x00000020ac14723c */ /* 0x002fe20000041814 */
[----:B------:R-:W-:Y:S01]  /*7ea0*/  FMUL.FTZ R197, R7, c[0x0][0x2ec] ;  /* 0x0000bb0007c57a20 */ /* 0x000fe20000410000 */
[----:B------:R-:W-:Y:S05]  /*7eb0*/  MUFU.TANH R33, R4 ;  /* 0x0000000400217308 */ /* 0x000fea0000002400 */
[----:B------:R-:W-:Y:S01]  /*7ec0*/  FMUL.FTZ R32, R11, c[0x0][0x2ec] ;  /* 0x0000bb000b207a20 */ /* 0x000fe20000410000 */
[C---:B--2---:R-:W-:Y:S01]  /*7ed0*/  HMMA.16816.F32.BF16 R28, R16.reuse, R12, R28 ;  /* 0x0000000c101c723c */ /* 0x044fe2000004181c */
[----:B------:R-:W1:Y:S01]  /*7ee0*/  LDSM.16.M88.4 R8, [R220+0x7000] ;  /* 0x00700000dc08783b */ /* 0x000e620000000200 */
[----:B------:R-:W-:Y:S06]  /*7ef0*/  MUFU.TANH R197, R197 ;  /* 0x000000c500c57308 */ /* 0x000fec0000002400 */
[----:B------:R-:W-:Y:S01]  /*7f00*/  HMMA.16816.F32.BF16 R24, R16, R14, R24 ;  /* 0x0000000e1018723c */ /* 0x000fe20000041818 */
[----:B------:R-:W2:Y:S01]  /*7f10*/  LDSM.16.M88.4 R12, [R208] ;  /* 0x00000000d00c783b */ /* 0x000ea20000000200 */
[----:B------:R-:W5:Y:S06]  /*7f20*/  MUFU.TANH R32, R32 ;  /* 0x0000002000207308 */ /* 0x000f6c0000002400 */
[----:B---3--:R-:W-:Y:S02]  /*7f30*/  HMMA.16816.F32.BF16 R188, R192, R168, R188 ;  /* 0x000000a8c0bc723c */ /* 0x008fe400000418bc */
[----:B------:R-:W-:Y:S06]  /*7f40*/  MUFU.TANH R199, R199 ;  /* 0x000000c700c77308 */ /* 0x000fec0000002400 */
[----:B------:R-:W-:Y:S01]  /*7f50*/  HMMA.16816.F32.BF16 R176, R172, R34, R176 ;  /* 0x00000022acb0723c */ /* 0x000fe200000418b0 */
[----:B------:R-:W-:Y:S01]  /*7f60*/  FMUL.FTZ R28, R28, c[0x0][0x2ec] ;  /* 0x0000bb001c1c7a20 */ /* 0x000fe20000410000 */
[----:B------:R-:W-:Y:S01]  /*7f70*/  MUFU.TANH R34, R5 ;  /* 0x0000000500227308 */ /* 0x000fe20000002400 */
[----:B------:R-:W-:-:S02]  /*7f80*/  FMUL.FTZ R29, R29, c[0x0][0x2ec] ;  /* 0x0000bb001d1d7a20 */ /* 0x000fc40000410000 */
[----:B------:R-:W-:Y:S02]  /*7f90*/  FMUL.FTZ R30, R30, c[0x0][0x2ec] ;  /* 0x0000bb001e1e7a20 */ /* 0x000fe40000410000 */
[----:B------:R-:W-:Y:S01]  /*7fa0*/  FMUL.FTZ R31, R31, c[0x0][0x2ec] ;  /* 0x0000bb001f1f7a20 */ /* 0x000fe20000410000 */
[----:B------:R-:W-:Y:S01]  /*7fb0*/  HMMA.16816.F32.BF16 R184, R192, R170, R184 ;  /* 0x000000aac0b8723c */ /* 0x000fe200000418b8 */
[----:B------:R-:W-:Y:S01]  /*7fc0*/  FMUL.FTZ R168, R27, c[0x0][0x2ec] ;  /* 0x0000bb001ba87a20 */ /* 0x000fe20000410000 */
[----:B------:R3:W3:Y:S06]  /*7fd0*/  MUFU.TANH R35, R6 ;  /* 0x0000000600237308 */ /* 0x0006ec0000002400 */
[----:B-1----:R-:W-:Y:S02]  /*7fe0*/  HMMA.16816.F32.BF16 R20, R16, R8, R20 ;  /* 0x000000081014723c */ /* 0x002fe40000041814 */
[----:B------:R-:W1:Y:S05]  /*7ff0*/  MUFU.TANH R28, R28 ;  /* 0x0000001c001c7308 */ /* 0x000e6a0000002400 */
[----:B------:R-:W-:Y:S01]  /*8000*/  FMUL.FTZ R9, R24, c[0x0][0x2ec] ;  /* 0x0000bb0018097a20 */ /* 0x000fe20000410000 */
[C---:B--2---:R-:W-:Y:S01]  /*8010*/  HMMA.16816.F32.BF16 R188, R180.reuse, R12, R188 ;  /* 0x0000000cb4bc723c */ /* 0x044fe200000418bc */
[----:B---3--:R-:W2:Y:S01]  /*8020*/  LDSM.16.M88.4 R4, [R227+0xf800] ;  /* 0x00f80000e304783b */ /* 0x008ea20000000200 */
[----:B------:R-:W-:Y:S01]  /*8030*/  FMUL.FTZ R8, R25, c[0x0][0x2ec] ;  /* 0x0000bb0019087a20 */ /* 0x000fe20000410000 */
[----:B------:R-:W3:Y:S04]  /*8040*/  MUFU.TANH R196, R29 ;  /* 0x0000001d00c47308 */ /* 0x000ee80000002400 */
[----:B------:R-:W-:Y:S01]  /*8050*/  FMUL.FTZ R12, R26, c[0x0][0x2ec] ;  /* 0x0000bb001a0c7a20 */ /* 0x000fe20000410000 */
[----:B------:R-:W-:Y:S01]  /*8060*/  HMMA.16816.F32.BF16 R184, R180, R14, R184 ;  /* 0x0000000eb4b8723c */ /* 0x000fe200000418b8 */
[----:B------:R-:W1:Y:S01]  /*8070*/  LDSM.16.M88.4 R24, [R220+0x7800] ;  /* 0x00780000dc18783b */ /* 0x000e620000000200 */
[----:B------:R-:W-:-:S04]  /*8080*/  DEPBAR.LE SB0, 0x0 ;  /* 0x000080000000791a */ /* 0x000fc80000000000 */
[----:B------:R-:W1:Y:S02]  /*8090*/  MUFU.TANH R30, R30 ;  /* 0x0000001e001e7308 */ /* 0x000e640000002400 */
[----:B------:R-:W-:Y:S01]  /*80a0*/  HMMA.16816.F32.BF16 R176, R16, R10, R176 ;  /* 0x0000000a10b0723c */ /* 0x000fe200000418b0 */
[----:B------:R-:W-:Y:S02]  /*80b0*/  FMUL.FTZ R13, R20, c[0x0][0x2ec] ;  /* 0x0000bb00140d7a20 */ /* 0x000fe40000410000 */
[----:B------:R-:W-:Y:S02]  /*80c0*/  FMUL.FTZ R23, R23, c[0x0][0x2ec] ;  /* 0x0000bb0017177a20 */ /* 0x000fe40000410000 */
[----:B------:R-:W-:Y:S01]  /*80d0*/  FMUL.FTZ R22, R22, c[0x0][0x2ec] ;  /* 0x0000bb0016167a20 */ /* 0x000fe20000410000 */
[----:B------:R-:W1:Y:S01]  /*80e0*/  MUFU.TANH R31, R31 ;  /* 0x0000001f001f7308 */ /* 0x000e620000002400 */
[----:B------:R-:W-:-:S07]  /*80f0*/  FMUL.FTZ R10, R21, c[0x0][0x2ec] ;  /* 0x0000bb00150a7a20 */ /* 0x000fce0000410000 */
[----:B------:R-:W1:Y:S08]  /*8100*/  MUFU.TANH R12, R12 ;  /* 0x0000000c000c7308 */ /* 0x000e700000002400 */
[----:B------:R-:W1:Y:S02]  /*8110*/  MUFU.TANH R9, R9 ;  /* 0x0000000900097308 */ /* 0x000e640000002400 */
[----:B------:R-:W-:Y:S01]  /*8120*/  FMUL.FTZ R176, R176, c[0x0][0x2ec] ;  /* 0x0000bb00b0b07a20 */ /* 0x000fe20000410000 */
[----:B--2---:R-:W-:Y:S01]  /*8130*/  HMMA.16816.F32.BF16 R188, R172, R4, R188 ;  /* 0x00000004acbc723c */ /* 0x004fe200000418bc */
[----:B------:R-:W-:-:S02]  /*8140*/  FMUL.FTZ R14, R179, c[0x0][0x2ec] ;  /* 0x0000bb00b30e7a20 */ /* 0x000fc40000410000 */
[----:B------:R-:W-:Y:S02]  /*8150*/  FMUL.FTZ R178, R178, c[0x0][0x2ec] ;  /* 0x0000bb00b2b27a20 */ /* 0x000fe40000410000 */
[----:B------:R-:W2:Y:S02]  /*8160*/  MUFU.TANH R8, R8 ;  /* 0x0000000800087308 */ /* 0x000ea40000002400 */
[----:B------:R-:W-:Y:S01]  /*8170*/  IMAD.U32 R4, RZ, RZ, UR27 ;  /* 0x0000001bff047e24 */ /* 0x000fe2000f8e00ff */
[----:B------:R-:W-:Y:S03]  /*8180*/  HMMA.16816.F32.BF16 R184, R172, R6, R184 ;  /* 0x00000006acb8723c */ /* 0x000fe600000418b8 */
[----:B------:R-:W-:Y:S02]  /*8190*/  IMAD R5, R4, 0x40, R165 ;  /* 0x0000004004057824 */ /* 0x000fe400078e02a5 */
[----:B------:R-:W2:Y:S01]  /*81a0*/  MUFU.TANH R13, R13 ;  /* 0x0000000d000d7308 */ /* 0x000ea20000002400 */
[----:B------:R-:W-:-:S02]  /*81b0*/  FMUL.FTZ R165, R177, c[0x0][0x2ec] ;  /* 0x0000bb00b1a57a20 */ /* 0x000fc40000410000 */
[C---:B------:R-:W-:Y:S02]  /*81c0*/  IADD3 R11, R5.reuse, 0x1, RZ ;  /* 0x00000001050b7810 */ /* 0x040fe40007ffe0ff */
[----:B------:R-:W-:Y:S02]  /*81d0*/  IADD3 R15, R5, 0x8, RZ ;  /* 0x00000008050f7810 */ /* 0x000fe40007ffe0ff */
[C---:B------:R-:W-:Y:S01]  /*81e0*/  ISETP.GE.AND P0, PT, R11.reuse, R166, PT ;  /* 0x000000a60b00720c */ /* 0x040fe20003f06270 */
[----:B------:R2:W-:Y:S01]  /*81f0*/  MUFU.TANH R198, R23 ;  /* 0x0000001700c67308 */ /* 0x0005e20000002400 */
[----:B------:R-:W-:Y:S02]  /*8200*/  ISETP.GE.AND P2, PT, R11, R2, PT ;  /* 0x000000020b00720c */ /* 0x000fe40003f46270 */
[----:B------:R-:W-:Y:S01]  /*8210*/  ISETP.GE.AND P1, PT, R15, R166, PT ;  /* 0x000000a60f00720c */ /* 0x000fe20003f26270 */
[----:B-1----:R-:W-:Y:S01]  /*8220*/  HMMA.16816.F32.BF16 R188, R16, R24, R188 ;  /* 0x0000001810bc723c */ /* 0x002fe200000418bc */
[----:B------:R-:W-:-:S02]  /*8230*/  IADD3 R21, R5, 0x9, RZ ;  /* 0x0000000905157810 */ /* 0x000fc40007ffe0ff */
[----:B----4-:R-:W-:Y:S01]  /*8240*/  FSEL R11, R167, -INF , !P0 ;  /* 0xff800000a70b7808 */ /* 0x010fe20004000000 */
[----:B------:R-:W1:Y:S01]  /*8250*/  MUFU.TANH R168, R168 ;  /* 0x000000a800a87308 */ /* 0x000e620000002400 */
[----:B------:R-:W-:Y:S02]  /*8260*/  ISETP.GE.AND P0, PT, R15, R2, PT ;  /* 0x000000020f00720c */ /* 0x000fe40003f06270 */
[----:B-----5:R-:W-:Y:S01]  /*8270*/  FSEL R32, R32, -INF , !P2 ;  /* 0xff80000020207808 */ /* 0x020fe20005000000 */
[----:B------:R-:W-:Y:S01]  /*8280*/  HMMA.16816.F32.BF16 R16, R16, R26, R184 ;  /* 0x0000001a1010723c */ /* 0x000fe200000418b8 */
[----:B------:R-:W-:Y:S02]  /*8290*/  FSEL R15, R33, -INF , !P1 ;  /* 0xff800000210f7808 */ /* 0x000fe40004800000 */
[C---:B------:R-:W-:Y:S01]  /*82a0*/  ISETP.GE.AND P2, PT, R21.reuse, R166, PT ;  /* 0x000000a61500720c */ /* 0x040fe20003f46270 */
[----:B------:R4:W5:Y:S01]  /*82b0*/  MUFU.TANH R204, R22 ;  /* 0x0000001600cc7308 */ /* 0x0009620000002400 */
[----:B------:R-:W-:-:S02]  /*82c0*/  ISETP.GE.AND P1, PT, R21, R2, PT ;  /* 0x000000021500720c */ /* 0x000fc40003f26270 */
[----:B------:R-:W-:Y:S02]  /*82d0*/  IADD3 R21, R5, 0x10, RZ ;  /* 0x0000001005157810 */ /* 0x000fe40007ffe0ff */
[----:B------:R-:W-:Y:S02]  /*82e0*/  FSEL R6, R35, -INF , !P0 ;  /* 0xff80000023067808 */ /* 0x000fe40004000000 */
[----:B------:R-:W-:Y:S01]  /*82f0*/  FSEL R7, R34, -INF , !P2 ;  /* 0xff80000022077808 */ /* 0x000fe20005000000 */
[----:B------:R-:W1:Y:S01]  /*8300*/  MUFU.TANH R167, R176 ;  /* 0x000000b000a77308 */ /* 0x000e620000002400 */
[C---:B------:R-:W-:Y:S02]  /*8310*/  ISETP.GE.AND P0, PT, R21.reuse, R166, PT ;  /* 0x000000a61500720c */ /* 0x040fe40003f06270 */
[----:B------:R-:W-:Y:S01]  /*8320*/  ISETP.GE.AND P2, PT, R21, R2, PT ;  /* 0x000000021500720c */ /* 0x000fe20003f46270 */
[----:B------:R-:W-:Y:S01]  /*8330*/  FMUL.FTZ R185, R189, c[0x0][0x2ec] ;  /* 0x0000bb00bdb97a20 */ /* 0x000fe20000410000 */
[----:B------:R-:W-:Y:S01]  /*8340*/  IADD3 R21, R5, 0x11, RZ ;  /* 0x0000001105157810 */ /* 0x000fe20007ffe0ff */
[----:B------:R-:W-:Y:S01]  /*8350*/  FMUL.FTZ R182, R190, c[0x0][0x2ec] ;  /* 0x0000bb00beb67a20 */ /* 0x000fe20000410000 */
[----:B------:R-:W-:Y:S01]  /*8360*/  FSEL R4, R197, -INF , !P1 ;  /* 0xff800000c5047808 */ /* 0x000fe20004800000 */
[----:B------:R-:W1:Y:S01]  /*8370*/  MUFU.TANH R14, R14 ;  /* 0x0000000e000e7308 */ /* 0x000e620000002400 */
[----:B------:R-:W-:Y:S01]  /*8380*/  ISETP.GE.AND P1, PT, R21, R166, PT ;  /* 0x000000a61500720c */ /* 0x000fe20003f26270 */
[----:B------:R-:W-:Y:S01]  /*8390*/  FMUL.FTZ R180, R191, c[0x0][0x2ec] ;  /* 0x0000bb00bfb47a20 */ /* 0x000fe20000410000 */
[----:B--2---:R-:W-:Y:S01]  /*83a0*/  IADD3 R23, R5, 0x18, RZ ;  /* 0x0000001805177810 */ /* 0x004fe20007ffe0ff */
[----:B------:R-:W-:Y:S01]  /*83b0*/  FMUL.FTZ R16, R16, c[0x0][0x2ec] ;  /* 0x0000bb0010107a20 */ /* 0x000fe20000410000 */
[----:B------:R-:W-:Y:S01]  /*83c0*/  FSEL R29, R28, -INF , !P0 ;  /* 0xff8000001c1d7808 */ /* 0x000fe20004000000 */
[----:B------:R-:W-:Y:S01]  /*83d0*/  FMUL.FTZ R17, R17, c[0x0][0x2ec] ;  /* 0x0000bb0011117a20 */ /* 0x000fe20000410000 */
[-C--:B------:R-:W-:Y:S01]  /*83e0*/  ISETP.GE.AND P0, PT, R21, R2.reuse, PT ;  /* 0x000000021500720c */ /* 0x080fe20003f06270 */
[----:B------:R-:W2:Y:S01]  /*83f0*/  MUFU.TANH R10, R10 ;  /* 0x0000000a000a7308 */ /* 0x000ea20000002400 */
[----:B---3--:R-:W-:Y:S01]  /*8400*/  FSEL R25, R196, -INF , !P1 ;  /* 0xff800000c4197808 */ /* 0x008fe20004800000 */
[----:B------:R-:W-:Y:S01]  /*8410*/  FMUL.FTZ R18, R18, c[0x0][0x2ec] ;  /* 0x0000bb0012127a20 */ /* 0x000fe20000410000 */
[----:B------:R-:W-:Y:S01]  /*8420*/  IADD3 R21, R5, 0x19, RZ ;  /* 0x0000001905157810 */ /* 0x000fe20007ffe0ff */
[----:B------:R-:W-:Y:S01]  /*8430*/  FMUL.FTZ R19, R19, c[0x0][0x2ec] ;  /* 0x0000bb0013137a20 */ /* 0x000fe20000410000 */
[----:B------:R-:W-:-:S02]  /*8440*/  ISETP.GE.AND P1, PT, R23, R2, PT ;  /* 0x000000021700720c */ /* 0x000fc40003f26270 */
[----:B------:R-:W-:Y:S01]  /*8450*/  FSEL R28, R30, -INF , !P2 ;  /* 0xff8000001e1c7808 */ /* 0x000fe20005000000 */
[----:B------:R-:W-:Y:S01]  /*8460*/  FMUL.FTZ R30, R188, c[0x0][0x2ec] ;  /* 0x0000bb00bc1e7a20 */ /* 0x000fe20000410000 */
[----:B------:R-:W-:Y:S01]  /*8470*/  IADD3 R27, R5, 0x20, RZ ;  /* 0x00000020051b7810 */ /* 0x000fe20007ffe0ff */
[----:B------:R-:W3:Y:S01]  /*8480*/  MUFU.TANH R185, R185 ;  /* 0x000000b900b97308 */ /* 0x000ee20000002400 */
[-C--:B------:R-:W-:Y:S02]  /*8490*/  ISETP.GE.AND P2, PT, R23, R166.reuse, PT ;  /* 0x000000a61700720c */ /* 0x080fe40003f46270 */
[----:B----4-:R-:W-:Y:S02]  /*84a0*/  FSEL R22, R31, -INF , !P0 ;  /* 0xff8000001f167808 */ /* 0x010fe40004000000 */
[-C--:B------:R-:W-:Y:S02]  /*84b0*/  ISETP.GE.AND P0, PT, R21, R166.reuse, PT ;  /* 0x000000a61500720c */ /* 0x080fe40003f06270 */
[----:B------:R-:W-:Y:S01]  /*84c0*/  FSEL R24, R12, -INF , !P1 ;  /* 0xff8000000c187808 */ /* 0x000fe20004800000 */
[----:B------:R-:W-:Y:S01]  /*84d0*/  MUFU.TANH R165, R165 ;  /* 0x000000a500a57308 */ /* 0x000fe20000002400 */
[----:B------:R-:W-:-:S02]  /*84e0*/  ISETP.GE.AND P1, PT, R27, R166, PT ;  /* 0x000000a61b00720c */ /* 0x000fc40003f26270 */
[----:B------:R-:W-:Y:S02]  /*84f0*/  FSEL R23, R9, -INF , !P2 ;  /* 0xff80000009177808 */ /* 0x000fe40005000000 */
[-C--:B------:R-:W-:Y:S02]  /*8500*/  ISETP.GE.AND P2, PT, R21, R2.reuse, PT ;  /* 0x000000021500720c */ /* 0x080fe40003f46270 */
[----:B------:R-:W-:Y:S01]  /*8510*/  FSEL R21, R8, -INF , !P0 ;  /* 0xff80000008157808 */ /* 0x000fe20004000000 */
[----:B------:R-:W4:Y:S01]  /*8520*/  MUFU.TANH R194, R178 ;  /* 0x000000b200c27308 */ /* 0x000f220000002400 */
[----:B------:R-:W-:Y:S02]  /*8530*/  ISETP.GE.AND P0, PT, R27, R2, PT ;  /* 0x000000021b00720c */ /* 0x000fe40003f06270 */
[----:B------:R-:W-:Y:S02]  /*8540*/  FSEL R33, R13, -INF , !P1 ;  /* 0xff8000000d217808 */ /* 0x000fe40004800000 */
[----:B------:R-:W-:-:S02]  /*8550*/  IADD3 R9, R5, 0x21, RZ ;  /* 0x0000002105097810 */ /* 0x000fc40007ffe0ff */
[----:B------:R-:W-:Y:S01]  /*8560*/  IADD3 R13, R5, 0x28, RZ ;  /* 0x00000028050d7810 */ /* 0x000fe20007ffe0ff */
[----:B------:R-:W2:Y:S01]  /*8570*/  MUFU.TANH R30, R30 ;  /* 0x0000001e001e7308 */ /* 0x000ea20000002400 */
[----:B-1----:R-:W-:Y:S02]  /*8580*/  FSEL R20, R168, -INF , !P2 ;  /* 0xff800000a8147808 */ /* 0x002fe40005000000 */
[----:B-----5:R-:W-:Y:S02]  /*8590*/  FSEL R204, R204, -INF , !P0 ;  /* 0xff800000cccc7808 */ /* 0x020fe40004000000 */
[C---:B------:R-:W-:Y:S02]  /*85a0*/  ISETP.GE.AND P2, PT, R9.reuse, R166, PT ;  /* 0x000000a60900720c */ /* 0x040fe40003f46270 */
[----:B------:R-:W-:Y:S01]  /*85b0*/  ISETP.GE.AND P1, PT, R9, R2, PT ;  /* 0x000000020900720c */ /* 0x000fe20003f26270 */
[----:B------:R-:W1:Y:S01]  /*85c0*/  MUFU.TANH R182, R182 ;  /* 0x000000b600b67308 */ /* 0x000e620000002400 */
[----:B------:R-:W-:-:S02]  /*85d0*/  ISETP.GE.AND P0, PT, R13, R166, PT ;  /* 0x000000a60d00720c */ /* 0x000fc40003f06270 */
[----:B------:R-:W-:Y:S02]  /*85e0*/  IADD3 R9, R5, 0x29, RZ ;  /* 0x0000002905097810 */ /* 0x000fe40007ffe0ff */
[----:B------:R-:W-:Y:S02]  /*85f0*/  FSEL R198, R198, -INF , !P1 ;  /* 0xff800000c6c67808 */ /* 0x000fe40004800000 */
[----:B------:R-:W-:Y:S01]  /*8600*/  FSEL R167, R167, -INF , !P0 ;  /* 0xff800000a7a77808 */ /* 0x000fe20004000000 */
[----:B------:R-:W-:Y:S01]  /*8610*/  MUFU.TANH R0, R0 ;  /* 0x0000000000007308 */ /* 0x000fe20000002400 */
[C---:B------:R-:W-:Y:S02]  /*8620*/  ISETP.GE.AND P1, PT, R9.reuse, R166, PT ;  /* 0x000000a60900720c */ /* 0x040fe40003f26270 */
[----:B------:R-:W-:Y:S02]  /*8630*/  ISETP.GE.AND P0, PT, R9, R2, PT ;  /* 0x000000020900720c */ /* 0x000fe40003f06270 */
[----:B------:R-:W-:-:S02]  /*8640*/  IADD3 R9, R5, 0x31, RZ ;  /* 0x0000003105097810 */ /* 0x000fc40007ffe0ff */
[----:B------:R-:W-:Y:S01]  /*8650*/  FSEL R196, R14, -INF , !P0 ;  /* 0xff8000000ec47808 */ /* 0x000fe20004000000 */
[----:B------:R-:W5:Y:S01]  /*8660*/  MUFU.TANH R180, R180 ;  /* 0x000000b400b47308 */ /* 0x000f620000002400 */
[----:B--2---:R-:W-:Y:S01]  /*8670*/  FSEL R197, R10, -INF , !P2 ;  /* 0xff8000000ac57808 */ /* 0x004fe20005000000 */
[----:B------:R-:W-:Y:S01]  /*8680*/  BAR.SYNC.DEFER_BLOCKING 0x0 ;  /* 0x0000000000007b1d */ /* 0x000fe20000010000 */
[----:B------:R-:W-:Y:S02]  /*8690*/  ISETP.GE.AND P0, PT, R9, R166, PT ;  /* 0x000000a60900720c */ /* 0x000fe40003f06270 */
[----:B------:R-:W-:Y:S02]  /*86a0*/  ISETP.GE.AND P2, PT, R13, R2, PT ;  /* 0x000000020d00720c */ /* 0x000fe40003f46270 */
[----:B------:R-:W-:Y:S01]  /*86b0*/  IADD3 R13, R5, 0x30, RZ ;  /* 0x00000030050d7810 */ /* 0x000fe20007ffe0ff */
[----:B------:R-:W2:Y:S01]  /*86c0*/  MUFU.TANH R183, R16 ;  /* 0x0000001000b77308 */ /* 0x000ea20000002400 */
[----:B---3--:R-:W-:-:S02]  /*86d0*/  FSEL R185, R185, -INF , !P0 ;  /* 0xff800000b9b97808 */ /* 0x008fc40004000000 */
[----:B----4-:R-:W-:Y:S02]  /*86e0*/  FSEL R194, R194, -INF , !P2 ;  /* 0xff800000c2c27808 */ /* 0x010fe40005000000 */
[----:B------:R-:W-:Y:S02]  /*86f0*/  FSEL R165, R165, -INF , !P1 ;  /* 0xff800000a5a57808 */ /* 0x000fe40004800000 */
[----:B------:R-:W-:Y:S01]  /*8700*/  ISETP.GE.AND P0, PT, R5, R2, PT ;  /* 0x000000020500720c */ /* 0x000fe20003f06270 */
[----:B------:R-:W3:Y:S01]  /*8710*/  MUFU.TANH R181, R17 ;  /* 0x0000001100b57308 */ /* 0x000ee20000002400 */
[C---:B------:R-:W-:Y:S02]  /*8720*/  ISETP.GE.AND P2, PT, R13.reuse, R166, PT ;  /* 0x000000a60d00720c */ /* 0x040fe40003f46270 */
[----:B------:R-:W-:Y:S02]  /*8730*/  ISETP.GE.AND P1, PT, R13, R2, PT ;  /* 0x000000020d00720c */ /* 0x000fe40003f26270 */
[----:B------:R-:W-:-:S02]  /*8740*/  FSEL R8, R199, -INF , !P0 ;  /* 0xff800000c7087808 */ /* 0x000fc40004000000 */
[----:B------:R-:W-:Y:S01]  /*8750*/  FSEL R187, R30, -INF , !P2 ;  /* 0xff8000001ebb7808 */ /* 0x000fe20005000000 */
[----:B------:R-:W4:Y:S01]  /*8760*/  MUFU.TANH R178, R18 ;  /* 0x0000001200b27308 */ /* 0x000f220000002400 */
[----:B-1----:R-:W-:Y:S02]  /*8770*/  FSEL R182, R182, -INF , !P1 ;  /* 0xff800000b6b67808 */ /* 0x002fe40004800000 */
[----:B------:R-:W-:Y:S02]  /*8780*/  PLOP3.LUT P0, PT, PT, PT, UP0, 0x80, 0x0 ;  /* 0x000000000000781c */ /* 0x000fe40003f0f008 */
[----:B------:R-:W-:Y:S02]  /*8790*/  ISETP.GE.AND P2, PT, R9, R2, PT ;  /* 0x000000020900720c */ /* 0x000fe40003f46270 */
[C---:B------:R-:W-:Y:S01]  /*87a0*/  ISETP.GE.AND P1, PT, R5.reuse, R166, PT ;  /* 0x000000a60500720c */ /* 0x040fe20003f26270 */
[----:B------:R-:W1:Y:S01]  /*87b0*/  MUFU.TANH R177, R19 ;  /* 0x0000001300b17308 */ /* 0x000e620000002400 */
[----:B------:R-:W-:-:S02]  /*87c0*/  IADD3 R13, R5, 0x38, RZ ;  /* 0x00000038050d7810 */ /* 0x000fc40007ffe0ff */
[----:B------:R-:W-:Y:S02]  /*87d0*/  IADD3 R9, R5, 0x39, RZ ;  /* 0x0000003905097810 */ /* 0x000fe40007ffe0ff */
[----:B-----5:R-:W-:Y:S02]  /*87e0*/  FSEL R180, R180, -INF , !P2 ;  /* 0xff800000b4b47808 */ /* 0x020fe40005000000 */
[----:B------:R-:W-:Y:S02]  /*87f0*/  FSEL R5, R0, -INF , !P1 ;  /* 0xff80000000057808 */ /* 0x000fe40004800000 */
[-C--:B------:R-:W-:Y:S02]  /*8800*/  ISETP.GE.AND P2, PT, R13, R166.reuse, PT ;  /* 0x000000a60d00720c */ /* 0x080fe40003f46270 */
[----:B------:R-:W-:Y:S02]  /*8810*/  ISETP.GE.AND P1, PT, R9, R166, PT ;  /* 0x000000a60900720c */ /* 0x000fe40003f26270 */
[----:B--2---:R-:W-:-:S02]  /*8820*/  FSEL R183, R183, -INF , !P2 ;  /* 0xff800000b7b77808 */ /* 0x004fc40005000000 */
[----:B---3--:R-:W-:Y:S02]  /*8830*/  FSEL R181, R181, -INF , !P1 ;  /* 0xff800000b5b57808 */ /* 0x008fe40004800000 */
[-C--:B------:R-:W-:Y:S02]  /*8840*/  ISETP.GE.AND P2, PT, R13, R2.reuse, PT ;  /* 0x000000020d00720c */ /* 0x080fe40003f46270 */
[----:B------:R-:W-:Y:S02]  /*8850*/  ISETP.GE.AND P1, PT, R9, R2, PT ;  /* 0x000000020900720c */ /* 0x000fe40003f26270 */
[----:B----4-:R-:W-:Y:S02]  /*8860*/  FSEL R178, R178, -INF , !P2 ;  /* 0xff800000b2b27808 */ /* 0x010fe40005000000 */
[----:B-1----:R-:W-:Y:S01]  /*8870*/  FSEL R177, R177, -INF , !P1 ;  /* 0xff800000b1b17808 */ /* 0x002fe20004800000 */
        /* <DEDUP_REMOVED lines=78> */
[C---:B------:R-:W-:Y:S02]  /*8d60*/  IADD3 R0, P2, R9.reuse, UR11, RZ ;  /* 0x0000000b09007c10 */ /* 0x040fe4000ff5e0ff */
[C---:B--2---:R-:W-:Y:S01]  /*8d70*/  @!P5 LEA R18, P1, R9.reuse, c[0x0][0x168], 0x1 ;  /* 0x00005a000912da11 */ /* 0x044fe200078208ff */
[----:B------:R1:W-:Y:S03]  /*8d80*/  @P6 STS.128 [R235+0x9000], RZ ;  /* 0x009000ffeb006388 */ /* 0x0003e60000000c00 */
[C---:B------:R-:W-:Y:S01]  /*8d90*/  @!P5 LEA.HI.X R19, R9.reuse, c[0x0][0x16c], R2, 0x1, P1 ;  /* 0x00005b000913da11 */ /* 0x040fe200008f0c02 */
[----:B------:R-:W-:Y:S01]  /*8da0*/  @!PT LDS RZ, [RZ] ;  /* 0x00000000fffff984 */ /* 0x000fe20000000800 */
[----:B------:R-:W-:Y:S01]  /*8db0*/  @!PT LDS RZ, [RZ] ;  /* 0x00000000fffff984 */ /* 0x000fe20000000800 */
[----:B------:R-:W-:Y:S01]  /*8dc0*/  @!PT LDS RZ, [RZ] ;  /* 0x00000000fffff984 */ /* 0x000fe20000000800 */
[----:B------:R1:W-:Y:S01]  /*8dd0*/  @!P6 LDGSTS.E.BYPASS.LTC128B.128 [R235+0x9000], [R26.64] ;  /* 0x090000001aebefae */ /* 0x0003e2000b901d50 */
[----:B------:R-:W-:-:S03]  /*8de0*/  @!P3 LEA R12, P1, R9, c[0x0][0x168], 0x1 ;  /* 0x00005a00090cba11 */ /* 0x000fc600078208ff */
[----:B------:R1:W-:Y:S01]  /*8df0*/  @P5 STS.128 [R235+0xb000], RZ ;  /* 0x00b000ffeb005388 */ /* 0x0003e20000000c00 */
[----:B------:R-:W-:Y:S02]  /*8e00*/  @!P3 LEA.HI.X R13, R9, c[0x0][0x16c], R2, 0x1, P1 ;  /* 0x00005b00090dba11 */ /* 0x000fe400008f0c02 */
[----:B------:R-:W-:Y:S01]  /*8e10*/  IADD3.X R9, R2, UR19, RZ, P2, !PT ;  /* 0x0000001302097c10 */ /* 0x000fe200097fe4ff */
[----:B------:R-:W-:Y:S01]  /*8e20*/  @!PT LDS RZ, [RZ] ;  /* 0x00000000fffff984 */ /* 0x000fe20000000800 */
[----:B------:R-:W-:Y:S01]  /*8e30*/  @!PT LDS RZ, [RZ] ;  /* 0x00000000fffff984 */ /* 0x000fe20000000800 */
[----:B------:R-:W-:Y:S01]  /*8e40*/  @!PT LDS RZ, [RZ] ;  /* 0x00000000fffff984 */ /* 0x000fe20000000800 */
[----:B------:R1:W-:Y:S01]  /*8e50*/  @!P5 LDGSTS.E.BYPASS.LTC128B.128 [R235+0xb000], [R18.64+0x80] ;  /* 0x0b00008012ebdfae */ /* 0x0003e2000b901d50 */
[C---:B---3--:R-:W-:Y:S02]  /*8e60*/  @!P5 LEA R168, P2, R0.reuse, c[0x0][0x168], 0x1 ;  /* 0x00005a0000a8da11 */ /* 0x048fe400078408ff */
        /* <DEDUP_REMOVED lines=38> */
.L_x_552:
[----:B------:R-:W-:Y:S05]  /*90d0*/  BSYNC B0 ;  /* 0x0000000000007941 */ /* 0x000fea0003800000 */
.L_x_551:
[----:B------:R-:W0:Y:S02]  /*90e0*/  LDGDEPBAR ;  /* 0x00000000000079af */ /* 0x000e240000000000 */
.L_x_550:
[----:B-1----:R-:W-:Y:S01]  /*90f0*/  FMNMX.FTZ R12, R164, R5, !PT ;  /* 0x00000005a40c7209 */ /* 0x002fe20007810000 */
[----:B------:R-:W-:Y:S01]  /*9100*/  LDSM.16.MT88.4 R16, [R228+0x10000] ;  /* 0x01000000e410783b */ /* 0x000fe20000004200 */
[----:B------:R-:W-:Y:S01]  /*9110*/  FMNMX.FTZ R9, R3, R8, !PT ;  /* 0x0000000803097209 */ /* 0x000fe20007810000 */
[----:B------:R-:W-:Y:S01]  /*9120*/  @UP0 UIADD3 UR8, UR8, -0x3, URZ ;  /* 0xfffffffd08080890 */ /* 0x000fe2000fffe03f */
        /* <DEDUP_REMOVED lines=39> */
[----:B------:R-:W-:Y:S02]  /*93a0*/  FSETP.NEU.FTZ.AND P2, PT, R2, -INF , PT ;  /* 0xff8000000200780b */ /* 0x000fe40003f5d000 */
[C---:B------:R-:W-:Y:S01]  /*93b0*/  FSETP.NEU.FTZ.AND P1, PT, R0.reuse, -INF , PT ;  /* 0xff8000000000780b */ /* 0x040fe20003f3d000 */
[----:B------:R-:W-:Y:S01]  /*93c0*/  FMUL.FTZ R179, R0, c[0x0][0x23c] ;  /* 0x00008f0000b37a20 */ /* 0x000fe20000410000 */
[----:B------:R-:W-:-:S04]  /*93d0*/  FSEL R184, R184, RZ, P2 ;  /* 0x000000ffb8b87208 */ /* 0x000fc80001000000 */
[----:B------:R-:W-:Y:S01]  /*93e0*/  FSEL R179, R179, RZ, P1 ;  /* 0x000000ffb3b37208 */ /* 0x000fe20000800000 */
[--C-:B------:R-:W-:Y:S01]  /*93f0*/  FFMA.FTZ R174, R5, c[0x0][0x23c], -R184.reuse ;  /* 0x00008f0005ae7a23 */ /* 0x100fe200000108b8 */
[----:B------:R-:W-:Y:S01]  /*9400*/  FSEL R5, R2, RZ, P2 ;  /* 0x000000ff02057208 */ /* 0x000fe20001000000 */
[----:B------:R-:W-:Y:S02]  /*9410*/  FFMA.FTZ R173, R11, c[0x0][0x23c], -R184 ;  /* 0x00008f000bad7a23 */ /* 0x000fe400000108b8 */
[--C-:B------:R-:W-:Y:S01]  /*9420*/  FFMA.FTZ R175, R4, c[0x0][0x23c], -R179.reuse ;  /* 0x00008f0004af7a23 */ /* 0x100fe200000108b3 */
[----:B------:R-:W-:Y:S01]  /*9430*/  FSEL R4, R0, RZ, P1 ;  /* 0x000000ff00047208 */ /* 0x000fe20000800000 */
[----:B------:R-:W-:Y:S01]  /*9440*/  FFMA.FTZ R170, R8, c[0x0][0x23c], -R179 ;  /* 0x00008f0008aa7a23 */ /* 0x000fe200000108b3 */
[----:B------:R-:W-:Y:S01]  /*9450*/  MUFU.EX2 R174, R174 ;  /* 0x000000ae00ae7308 */ /* 0x000fe20000000800 */
[----:B------:R-:W-:Y:S01]  /*9460*/  FADD.FTZ R5, R164, -R5 ;  /* 0x80000005a4057221 */ /* 0x000fe20000010000 */
[----:B------:R-:W1:Y:S01]  /*9470*/  LDSM.16.MT88.4 R8, [R225+0x10000] ;  /* 0x01000000e108783b */ /* 0x000e620000004200 */
[----:B------:R-:W-:-:S02]  /*9480*/  FADD.FTZ R4, R3, -R4 ;  /* 0x8000000403047221 */ /* 0x000fc40000010000 */
[--C-:B------:R-:W-:Y:S02]  /*9490*/  FFMA.FTZ R172, R15, c[0x0][0x23c], -R184.reuse ;  /* 0x00008f000fac7a23 */ /* 0x100fe400000108b8 */
[--C-:B------:R-:W-:Y:S01]  /*94a0*/  FFMA.FTZ R171, R7, c[0x0][0x23c], -R184.reuse ;  /* 0x00008f0007ab7a23 */ /* 0x100fe200000108b8 */
[----:B------:R-:W2:Y:S01]  /*94b0*/  MUFU.EX2 R173, R173 ;  /* 0x000000ad00ad7308 */ /* 0x000ea20000000800 */
[--C-:B------:R-:W-:Y:S01]  /*94c0*/  FFMA.FTZ R169, R32, c[0x0][0x23c], -R179.reuse ;  /* 0x00008f0020a97a23 */ /* 0x100fe200000108b3 */
[----:B------:R-:W3:Y:S01]  /*94d0*/  LDSM.16.MT88.4 R12, [R226+0x10000] ;  /* 0x01000000e20c783b */ /* 0x000ee20000004200 */
        /* <DEDUP_REMOVED lines=8> */
[----:B------:R-:W4:Y:S01]  /*9560*/  MUFU.EX2 R171, R171 ;  /* 0x000000ab00ab7308 */ /* 0x000f220000000800 */
[----:B--2---:R-:W-:Y:S01]  /*9570*/  F2FP.BF16.PACK_AB R4, R173, R174 ;  /* 0x000000aead04723e */ /* 0x004fe200000010ff */
[--C-:B------:R-:W-:Y:S02]  /*9580*/  FFMA.FTZ R193, R28, c[0x0][0x23c], -R179.reuse ;  /* 0x00008f001cc17a23 */ /* 0x100fe400000108b3 */
[--C-:B------:R-:W-:Y:S01]  /*9590*/  FFMA.FTZ R190, R22, c[0x0][0x23c], -R179.reuse ;  /* 0x00008f0016be7a23 */ /* 0x100fe200000108b3 */
[----:B------:R-:W-:Y:S01]  /*95a0*/  LDSM.16.MT88.4 R28, [R225+0x10800] ;  /* 0x01080000e11c783b */ /* 0x000fe20000004200 */
[----:B------:R-:W-:-:S02]  /*95b0*/  FFMA.FTZ R192, R24, c[0x0][0x23c], -R179 ;  /* 0x00008f0018c07a23 */ /* 0x000fc400000108b3 */
[----:B------:R-:W-:Y:S01]  /*95c0*/  MUFU.EX2 R170, R170 ;  /* 0x000000aa00aa7308 */ /* 0x000fe20000000800 */
[----:B------:R-:W-:Y:S01]  /*95d0*/  FFMA.FTZ R195, R20, c[0x0][0x23c], -R179 ;  /* 0x00008f0014c37a23 */ /* 0x000fe200000108b3 */
[----:B------:R-:W-:Y:S01]  /*95e0*/  LDSM.16.MT88.4 R24, [R224+0x10800] ;  /* 0x01080000e018783b */ /* 0x000fe20000004200 */
[--C-:B------:R-:W-:Y:S02]  /*95f0*/  FFMA.FTZ R199, R33, c[0x0][0x23c], -R184.reuse ;  /* 0x00008f0021c77a23 */ /* 0x100fe400000108b8 */
[--C-:B------:R-:W-:Y:S01]  /*9600*/  FFMA.FTZ R206, R197, c[0x0][0x23c], -R184.reuse ;  /* 0x00008f00c5ce7a23 */ /* 0x100fe200000108b8 */
[----:B------:R-:W-:Y:S01]  /*9610*/  LDSM.16.MT88.4 R20, [R228+0x12800] ;  /* 0x01280000e414783b */ /* 0x000fe20000004200 */
[--C-:B------:R-:W-:Y:S01]  /*9620*/  FFMA.FTZ R197, R167, c[0x0][0x23c], -R184.reuse ;  /* 0x00008f00a7c57a23 */ /* 0x100fe200000108b8 */
[----:B------:R-:W2:Y:S01]  /*9630*/  MUFU.EX2 R169, R169 ;  /* 0x000000a900a97308 */ /* 0x000ea20000000800 */
[----:B----4-:R-:W-:Y:S01]  /*9640*/  F2FP.BF16.PACK_AB R6, R171, R172 ;  /* 0x000000acab06723e */ /* 0x010fe200000010ff */
[----:B------:R-:W-:Y:S01]  /*9650*/  LDSM.16.MT88.4 R32, [R224+0x16800] ;  /* 0x01680000e020783b */ /* 0x000fe20000004200 */
[----:B------:R-:W-:-:S02]  /*9660*/  FFMA.FTZ R246, R165, c[0x0][0x23c], -R184 ;  /* 0x00008f00a5f67a23 */ /* 0x000fc400000108b8 */
[--C-:B------:R-:W-:Y:S01]  /*9670*/  FFMA.FTZ R204, R204, c[0x0][0x23c], -R179.reuse ;  /* 0x00008f00cccc7a23 */ /* 0x100fe200000108b3 */
[----:B------:R-:W-:Y:S01]  /*9680*/  LDSM.16.MT88.4 R164, [R228+0x11000] ;  /* 0x01100000e4a4783b */ /* 0x000fe20000004200 */
[--C-:B------:R-:W-:Y:S01]  /*9690*/  FFMA.FTZ R205, R198, c[0x0][0x23c], -R179.reuse ;  /* 0x00008f00c6cd7a23 */ /* 0x100fe200000108b3 */
[----:B------:R-:W-:Y:S01]  /*96a0*/  MUFU.EX2 R168, R168 ;  /* 0x000000a800a87308 */ /* 0x000fe20000000800 */
[--C-:B------:R-:W-:Y:S02]  /*96b0*/  FFMA.FTZ R194, R194, c[0x0][0x23c], -R179.reuse ;  /* 0x00008f00c2c27a23 */ /* 0x100fe400000108b3 */
[--C-:B------:R-:W-:Y:S02]  /*96c0*/  FFMA.FTZ R207, R196, c[0x0][0x23c], -R179.reuse ;  /* 0x00008f00c4cf7a23 */ /* 0x100fe400000108b3 */
[--C-:B------:R-:W-:Y:S02]  /*96d0*/  FFMA.FTZ R180, R180, c[0x0][0x23c], -R179.reuse ;  /* 0x00008f00b4b47a23 */ /* 0x100fe400000108b3 */
[--C-:B------:R-:W-:Y:S01]  /*96e0*/  FFMA.FTZ R178, R178, c[0x0][0x23c], -R179.reuse ;  /* 0x00008f00b2b27a23 */ /* 0x100fe200000108b3 */
[----:B------:R-:W4:Y:S01]  /*96f0*/  MUFU.EX2 R175, R175 ;  /* 0x000000af00af7308 */ /* 0x000f220000000800 */
[----:B--2---:R-:W-:Y:S01]  /*9700*/  F2FP.BF16.PACK_AB R5, R169, R170 ;  /* 0x000000aaa905723e */ /* 0x004fe200000010ff */
[----:B------:R-:W-:-:S06]  /*9710*/  FFMA.FTZ R177, R177, c[0x0][0x23c], -R179 ;  /* 0x00008f00b1b17a23 */ /* 0x000fcc00000108b3 */
[----:B------:R-:W2:Y:S08]  /*9720*/  MUFU.EX2 R176, R176 ;  /* 0x000000b000b07308 */ /* 0x000eb00000000800 */
[----:B------:R-:W5:Y:S01]  /*9730*/  MUFU.EX2 R3, R3 ;  /* 0x0000000300037308 */ /* 0x000f620000000800 */
[----:B----4-:R-:W-:Y:S01]  /*9740*/  F2FP.BF16.PACK_AB R7, R175, R168 ;  /* 0x000000a8af07723e */ /* 0x010fe200000010ff */
[----:B--2---:R-:W-:-:S06]  /*9750*/  FMUL.FTZ R160, R160, R176 ;  /* 0x000000b0a0a07220 */ /* 0x004fcc0000410000 */
[----:B------:R-:W-:Y:S01]  /*9760*/  MUFU.EX2 R186, R186 ;  /* 0x000000ba00ba7308 */ /* 0x000fe20000000800 */
[-C--:B------:R-:W-:Y:S02]  /*9770*/  FMUL.FTZ R161, R161, R176.reuse ;  /* 0x000000b0a1a17220 */ /* 0x080fe40000410000 */
[-C--:B------:R-:W-:Y:S02]  /*9780*/  FMUL.FTZ R156, R156, R176.reuse ;  /* 0x000000b09c9c7220 */ /* 0x080fe40000410000 */
[----:B------:R-:W-:Y:S02]  /*9790*/  FMUL.FTZ R157, R157, R176 ;  /* 0x000000b09d9d7220 */ /* 0x000fe40000410000 */
[-C--:B-----5:R-:W-:Y:S01]  /*97a0*/  FMUL.FTZ R162, R162, R3.reuse ;  /* 0x00000003a2a27220 */ /* 0x0a0fe20000410000 */
[----:B------:R-:W2:Y:S01]  /*97b0*/  MUFU.EX2 R189, R189 ;  /* 0x000000bd00bd7308 */ /* 0x000ea20000000800 */
        /* <DEDUP_REMOVED lines=16> */
[C---:B-1----:R-:W-:Y:S01]  /*98c0*/  HMMA.16816.F32.BF16 R144, R4.reuse, R8, R144 ;  /* 0x000000080490723c */ /* 0x042fe20000041890 */
[-C--:B------:R-:W-:Y:S02]  /*98d0*/  FMUL.FTZ R152, R152, R176.reuse ;  /* 0x000000b098987220 */ /* 0x080fe40000410000 */
[-C--:B------:R-:W-:Y:S01]  /*98e0*/  FMUL.FTZ R153, R153, R176.reuse ;  /* 0x000000b099997220 */ /* 0x080fe20000410000 */
[----:B------:R-:W-:Y:S01]  /*98f0*/  MUFU.EX2 R193, R193 ;  /* 0x000000c100c17308 */ /* 0x000fe20000000800 */
[-C--:B------:R-:W-:Y:S02]  /*9900*/  FMUL.FTZ R154, R154, R3.reuse ;  /* 0x000000039a9a7220 */ /* 0x080fe40000410000 */
[----:B------:R-:W-:Y:S01]  /*9910*/  FMUL.FTZ R155, R155, R3 ;  /* 0x000000039b9b7220 */ /* 0x000fe20000410000 */
[----:B------:R-:W-:Y:S01]  /*9920*/  HMMA.16816.F32.BF16 R140, R4, R10, R140 ;  /* 0x0000000a048c723c */ /* 0x000fe2000004188c */
[----:B------:R-:W1:Y:S01]  /*9930*/  LDSM.16.MT88.4 R8, [R226+0x12000] ;  /* 0x01200000e208783b */ /* 0x000e620000004200 */
[----:B------:R-:W-:-:S02]  /*9940*/  FMUL.FTZ R148, R148, R176 ;  /* 0x000000b094947220 */ /* 0x000fc40000410000 */
[-C--:B------:R-:W-:Y:S01]  /*9950*/  FMUL.FTZ R149, R149, R176.reuse ;  /* 0x000000b095957220 */ /* 0x080fe20000410000 */
[----:B------:R-:W5:Y:S01]  /*9960*/  MUFU.EX2 R190, R190 ;  /* 0x000000be00be7308 */ /* 0x000f620000000800 */
[-C--:B------:R-:W-:Y:S02]  /*9970*/  FMUL.FTZ R150, R150, R3.reuse ;  /* 0x0000000396967220 */ /* 0x080fe40000410000 */
[-C--:B------:R-:W-:Y:S01]  /*9980*/  FMUL.FTZ R151, R151, R3.reuse ;  /* 0x0000000397977220 */ /* 0x080fe20000410000 */
[----:B---3--:R-:W-:Y:S01]  /*9990*/  HMMA.16816.F32.BF16 R152, R4, R12, R152 ;  /* 0x0000000c0498723c */ /* 0x008fe20000041898 */
[-C--:B------:R-:W-:Y:S02]  /*99a0*/  FMUL.FTZ R136, R136, R176.reuse ;  /* 0x000000b088887220 */ /* 0x080fe40000410000 */
[----:B------:R-:W-:Y:S01]  /*99b0*/  FMUL.FTZ R137, R137, R176 ;  /* 0x000000b089897220 */ /* 0x000fe20000410000 */
[----:B------:R-:W-:Y:S01]  /*99c0*/  MUFU.EX2 R192, R192 ;  /* 0x000000c000c07308 */ /* 0x000fe20000000800 */
        /* <DEDUP_REMOVED lines=9> */
[----:B----4-:R-:W-:Y:S01]  /*9a60*/  HMMA.16816.F32.BF16 R136, R4, R16, R136 ;  /* 0x000000100488723c */ /* 0x010fe20000041888 */
[----:B------:R-:W-:-:S02]  /*9a70*/  FMUL.FTZ R44, R44, R176 ;  /* 0x000000b02c2c7220 */ /* 0x000fc40000410000 */
[-C--:B------:R-:W-:Y:S01]  /*9a80*/  FMUL.FTZ R45, R45, R176.reuse ;  /* 0x000000b02d2d7220 */ /* 0x080fe20000410000 */
[----:B------:R-:W-:Y:S01]  /*9a90*/  MUFU.EX2 R199, R199 ;  /* 0x000000c700c77308 */ /* 0x000fe20000000800 */
[-C--:B------:R-:W-:Y:S02]  /*9aa0*/  FMUL.FTZ R46, R46, R3.reuse ;  /* 0x000000032e2e7220 */ /* 0x080fe40000410000 */
[-C--:B------:R-:W-:Y:S01]  /*9ab0*/  FMUL.FTZ R47, R47, R3.reuse ;  /* 0x000000032f2f7220 */ /* 0x080fe20000410000 */
[----:B------:R-:W-:Y:S01]  /*9ac0*/  HMMA.16816.F32.BF16 R132, R4, R18, R132 ;  /* 0x000000120484723c */ /* 0x000fe20000041884 */
[----:B------:R-:W4:Y:S01]  /*9ad0*/  LDSM.16.MT88.4 R16, [R225+0x12000] ;  /* 0x01200000e110783b */ /* 0x000f220000004200 */
[-C--:B------:R-:W-:Y:S02]  /*9ae0*/  FMUL.FTZ R48, R48, R176.reuse ;  /* 0x000000b030307220 */ /* 0x080fe40000410000 */
[----:B------:R-:W-:Y:S01]  /*9af0*/  FMUL.FTZ R49, R49, R176 ;  /* 0x000000b031317220 */ /* 0x000fe20000410000 */
[----:B------:R-:W2:Y:S01]  /*9b00*/  MUFU.EX2 R206, R206 ;  /* 0x000000ce00ce7308 */ /* 0x000ea20000000800 */
[----:B------:R-:W-:-:S02]  /*9b10*/  FMUL.FTZ R50, R50, R3 ;  /* 0x0000000332327220 */ /* 0x000fc40000410000 */
[-C--:B------:R-:W-:Y:S01]  /*9b20*/  FMUL.FTZ R51, R51, R3.reuse ;  /* 0x0000000333337220 */ /* 0x080fe20000410000 */
        /* <DEDUP_REMOVED lines=10> */
[----:B------:R-:W-:Y:S01]  /*9bd0*/  MUFU.EX2 R246, R246 ;  /* 0x000000f600f67308 */ /* 0x000fe20000000800 */
        /* <DEDUP_REMOVED lines=50> */
[-C--:B------:R-:W-:Y:S02]  /*9f00*/  FMUL.FTZ R81, R81, R176.reuse ;  /* 0x000000b051517220 */ /* 0x080fe40000410000 */
[-C--:B------:R-:W-:Y:S02]  /*9f10*/  FMUL.FTZ R82, R82, R3.reuse ;  /* 0x0000000352527220 */ /* 0x080fe40000410000 */
[----:B------:R-:W-:Y:S01]  /*9f20*/  FMUL.FTZ R83, R83, R3 ;  /* 0x0000000353537220 */ /* 0x000fe20000410000 */
[----:B----4-:R-:W-:Y:S01]  /*9f30*/  HMMA.16816.F32.BF16 R76, R4, R16, R76 ;  /* 0x00000010044c723c */ /* 0x010fe2000004184c */
[----:B------:R-:W-:-:S02]  /*9f40*/  FMUL.FTZ R92, R92, R176 ;  /* 0x000000b05c5c7220 */ /* 0x000fc40000410000 */
[-C--:B------:R-:W-:Y:S02]  /*9f50*/  FMUL.FTZ R93, R93, R176.reuse ;  /* 0x000000b05d5d7220 */ /* 0x080fe40000410000 */
[-C--:B------:R-:W-:Y:S02]  /*9f60*/  FMUL.FTZ R94, R94, R3.reuse ;  /* 0x000000035e5e7220 */ /* 0x080fe40000410000 */
[-C--:B------:R-:W-:Y:S01]  /*9f70*/  FMUL.FTZ R95, R95, R3.reuse ;  /* 0x000000035f5f7220 */ /* 0x080fe20000410000 */
[----:B------:R-:W-:Y:S01]  /*9f80*/  HMMA.16816.F32.BF16 R80, R4, R18, R80 ;  /* 0x000000120450723c */ /* 0x000fe20000041850 */
[----:B------:R-:W4:Y:S01]  /*9f90*/  LDSM.16.MT88.4 R16, [R228+0x16000] ;  /* 0x01600000e410783b */ /* 0x000f220000004200 */
[-C--:B------:R-:W-:Y:S02]  /*9fa0*/  FMUL.FTZ R96, R96, R176.reuse ;  /* 0x000000b060607220 */ /* 0x080fe40000410000 */
        /* <DEDUP_REMOVED lines=13> */
[-C--:B------:R-:W-:Y:S01]  /*a080*/  FMUL.FTZ R91, R91, R3.reuse ;  /* 0x000000035b5b7220 */ /* 0x080fe20000410000 */
[----:B---3--:R-:W-:Y:S01]  /*a090*/  HMMA.16816.F32.BF16 R84, R4, R12, R84 ;  /* 0x0000000c0454723c */ /* 0x008fe20000041854 */
[-C--:B------:R-:W-:Y:S02]  /*a0a0*/  FMUL.FTZ R100, R100, R176.reuse ;  /* 0x000000b064647220 */ /* 0x080fe40000410000 */
[----:B------:R-:W-:Y:S02]  /*a0b0*/  FMUL.FTZ R101, R101, R176 ;  /* 0x000000b065657220 */ /* 0x000fe40000410000 */
        /* <DEDUP_REMOVED lines=42> */
[----:B------:R-:W-:-:S02]  /*a360*/  FFMA.FTZ R174, R251, R176, R174 ;  /* 0x000000b0fbae7223 */ /* 0x000fc400000100ae */
[----:B------:R-:W-:Y:S02]  /*a370*/  FFMA.FTZ R170, R249, R3, R170 ;  /* 0x00000003f9aa7223 */ /* 0x000fe400000100aa */
[----:B------:R-:W-:Y:S02]  /*a380*/  FADD.FTZ R173, R173, R174 ;  /* 0x000000aeadad7221 */ /* 0x000fe40000010000 */
[----:B------:R-:W-:Y:S01]  /*a390*/  FADD.FTZ R169, R169, R170 ;  /* 0x000000aaa9a97221 */ /* 0x000fe20000010000 */
[----:B------:R-:W-:Y:S01]  /*a3a0*/  HMMA.16816.F32.BF16 R128, R4, R18, R128 ;  /* 0x000000120480723c */ /* 0x000fe20000041880 */
[----:B------:R-:W4:Y:S01]  /*a3b0*/  LDSM.16.MT88.4 R16, [R226+0x12800] ;  /* 0x01280000e210783b */ /* 0x000f220000004200 */
[----:B------:R-:W-:Y:S02]  /*a3c0*/  FADD.FTZ R172, R172, R173 ;  /* 0x000000adacac7221 */ /* 0x000fe40000010000 */
[----:B------:R-:W-:Y:S02]  /*a3d0*/  FADD.FTZ R168, R168, R169 ;  /* 0x000000a9a8a87221 */ /* 0x000fe40000010000 */
[----:B------:R-:W-:Y:S01]  /*a3e0*/  FADD.FTZ R171, R171, R172 ;  /* 0x000000acabab7221 */ /* 0x000fe20000010000 */
[----:B--2---:R-:W-:Y:S01]  /*a3f0*/  F2FP.BF16.PACK_AB R4, R189, R186 ;  /* 0x000000babd04723e */ /* 0x004fe200000010ff */
[----:B------:R-:W-:Y:S01]  /*a400*/  FADD.FTZ R168, R175, R168 ;  /* 0x000000a8afa87221 */ /* 0x000fe20000010000 */
[----:B-----5:R-:W-:Y:S01]  /*a410*/  F2FP.BF16.PACK_AB R5, R190, R193 ;  /* 0x000000c1be05723e */ /* 0x020fe200000010ff */
[----:B------:R-:W-:Y:S01]  /*a420*/  FADD.FTZ R186, R186, R171 ;  /* 0x000000abbaba7221 */ /* 0x000fe20000010000 */
[----:B------:R-:W-:Y:S01]  /*a430*/  F2FP.BF16.PACK_AB R6, R191, R188 ;  /* 0x000000bcbf06723e */ /* 0x000fe200000010ff */
[----:B------:R-:W-:Y:S01]  /*a440*/  FADD.FTZ R193, R193, R168 ;  /* 0x000000a8c1c17221 */ /* 0x000fe20000010000 */
[----:B------:R-:W-:Y:S01]  /*a450*/  F2FP.BF16.PACK_AB R7, R195, R192 ;  /* 0x000000c0c307723e */ /* 0x000fe200000010ff */
[----:B------:R-:W-:-:S02]  /*a460*/  FADD.FTZ R189, R189, R186 ;  /* 0x000000babdbd7221 */ /* 0x000fc40000010000 */
[----:B------:R-:W-:-:S04]  /*a470*/  FADD.FTZ R193, R190, R193 ;  /* 0x000000c1bec17221 */ /* 0x000fc80000010000 */
[----:B-1----:R-:W-:Y:S01]  /*a480*/  HMMA.16816.F32.BF16 R152, R4, R8, R152 ;  /* 0x000000080498723c */ /* 0x002fe20000041898 */
[----:B------:R-:W-:-:S04]  /*a490*/  FADD.FTZ R192, R192, R193 ;  /* 0x000000c1c0c07221 */ /* 0x000fc80000010000 */
[----:B------:R-:W-:-:S03]  /*a4a0*/  FADD.FTZ R195, R195, R192 ;  /* 0x000000c0c3c37221 */ /* 0x000fc60000010000 */
[C---:B------:R-:W-:Y:S01]  /*a4b0*/  HMMA.16816.F32.BF16 R148, R4.reuse, R10, R148 ;  /* 0x0000000a0494723c */ /* 0x040fe20000041894 */
[----:B------:R-:W1:Y:S07]  /*a4c0*/  LDSM.16.MT88.4 R8, [R225+0x12800] ;  /* 0x01280000e108783b */ /* 0x000e6e0000004200 */
        /* <DEDUP_REMOVED lines=45> */
[----:B------:R-:W-:-:S02]  /*a7a0*/  F2FP.BF16.PACK_AB R4, R206, R199 ;  /* 0x000000c7ce04723e */ /* 0x000fc400000010ff */
[----:B------:R-:W-:Y:S01]  /*a7b0*/  F2FP.BF16.PACK_AB R5, R205, R204 ;  /* 0x000000cccd05723e */ /* 0x000fe200000010ff */
[----:B------:R-:W-:Y:S01]  /*a7c0*/  FADD.FTZ R204, R204, R195 ;  /* 0x000000c3cccc7221 */ /* 0x000fe20000010000 */
[----:B------:R-:W-:Y:S02]  /*a7d0*/  F2FP.BF16.PACK_AB R6, R246, R197 ;  /* 0x000000c5f606723e */ /* 0x000fe400000010ff */
[----:B------:R-:W-:Y:S01]  /*a7e0*/  F2FP.BF16.PACK_AB R7, R207, R194 ;  /* 0x000000c2cf07723e */ /* 0x000fe200000010ff */
[----:B------:R-:W-:-:S04]  /*a7f0*/  FADD.FTZ R205, R205, R204 ;  /* 0x000000cccdcd7221 */ /* 0x000fc80000010000 */
[----:B------:R-:W-:Y:S02]  /*a800*/  FADD.FTZ R194, R194, R205 ;  /* 0x000000cdc2c27221 */ /* 0x000fe40000010000 */
[----:B----4-:R-:W-:Y:S02]  /*a810*/  HMMA.16816.F32.BF16 R152, R4, R16, R152 ;  /* 0x000000100498723c */ /* 0x010fe40000041898 */
[----:B------:R-:W-:-:S06]  /*a820*/  FADD.FTZ R194, R207, R194 ;  /* 0x000000c2cfc27221 */ /* 0x000fcc0000010000 */
[C---:B------:R-:W-:Y:S01]  /*a830*/  HMMA.16816.F32.BF16 R148, R4.reuse, R18, R148 ;  /* 0x000000120494723c */ /* 0x040fe20000041894 */
[----:B------:R-:W3:Y:S07]  /*a840*/  LDSM.16.MT88.4 R16, [R224+0x13000] ;  /* 0x01300000e010783b */ /* 0x000eee0000004200 */
[C---:B-1----:R-:W-:Y:S08]  /*a850*/  HMMA.16816.F32.BF16 R44, R4.reuse, R8, R44 ;  /* 0x00000008042c723c */ /* 0x042ff0000004182c */
[C---:B------:R-:W-:Y:S01]  /*a860*/  HMMA.16816.F32.BF16 R48, R4.reuse, R10, R48 ;  /* 0x0000000a0430723c */ /* 0x040fe20000041830 */
[----:B------:R-:W1:Y:S07]  /*a870*/  LDSM.16.MT88.4 R8, [R224+0x15000] ;  /* 0x01500000e008783b */ /* 0x000e6e0000004200 */
[C---:B-----5:R-:W-:Y:S08]  /*a880*/  HMMA.16816.F32.BF16 R136, R4.reuse, R24, R136 ;  /* 0x000000180488723c */ /* 0x060ff00000041888 */
        /* <DEDUP_REMOVED lines=29> */
[C---:B------:R-:W-:Y:S07]  /*aa60*/  HMMA.16816.F32.BF16 R156, R4.reuse, R166, R156 ;  /* 0x000000a6049c723c */ /* 0x040fee000004189c */
[--C-:B------:R-:W-:Y:S01]  /*aa70*/  FFMA.FTZ R167, R181, c[0x0][0x23c], -R184.reuse ;  /* 0x00008f00b5a77a23 */ /* 0x100fe200000108b8 */
[----:B------:R-:W-:Y:S01]  /*aa80*/  HMMA.16816.F32.BF16 R160, R4, R164, R160 ;  /* 0x000000a404a0723c */ /* 0x000fe200000418a0 */
[----:B------:R-:W-:-:S02]  /*aa90*/  FFMA.FTZ R166, R183, c[0x0][0x23c], -R184 ;  /* 0x00008f00b7a67a23 */ /* 0x000fc400000108b8 */
[----:B------:R-:W-:Y:S02]  /*aaa0*/  FFMA.FTZ R181, R182, c[0x0][0x23c], -R179 ;  /* 0x00008f00b6b57a23 */ /* 0x000fe400000108b3 */
[----:B------:R-:W-:Y:S02]  /*aab0*/  MUFU.EX2 R167, R167 ;  /* 0x000000a700a77308 */ /* 0x000fe40000000800 */
[--C-:B------:R-:W-:Y:S01]  /*aac0*/  FFMA.FTZ R164, R187, c[0x0][0x23c], -R184.reuse ;  /* 0x00008f00bba47a23 */ /* 0x100fe200000108b8 */
[----:B-----5:R-:W-:Y:S01]  /*aad0*/  HMMA.16816.F32.BF16 R76, R4, R28, R76 ;  /* 0x0000001c044c723c */ /* 0x020fe2000004184c */
[----:B------:R-:W-:-:S04]  /*aae0*/  FFMA.FTZ R165, R185, c[0x0][0x23c], -R184 ;  /* 0x00008f00b9a57a23 */ /* 0x000fc800000108b8 */
[----:B------:R-:W-:Y:S03]  /*aaf0*/  MUFU.EX2 R164, R164 ;  /* 0x000000a400a47308 */ /* 0x000fe60000000800 */
[C---:B------:R-:W-:Y:S01]  /*ab00*/  HMMA.16816.F32.BF16 R80, R4.reuse, R30, R80 ;  /* 0x0000001e0450723c */ /* 0x040fe20000041850 */
[----:B------:R-:W5:Y:S04]  /*ab10*/  LDSM.16.MT88.4 R28, [R225+0x11800] ;  /* 0x01180000e11c783b */ /* 0x000f680000004200 */
[----:B------:R-:W1:Y:S03]  /*ab20*/  MUFU.EX2 R165, R165 ;  /* 0x000000a500a57308 */ /* 0x000e660000000800 */
[C---:B------:R-:W-:Y:S05]  /*ab30*/  HMMA.16816.F32.BF16 R100, R4.reuse, R20, R100 ;  /* 0x000000140464723c */ /* 0x040fea0000041864 */
[----:B------:R-:W-:Y:S03]  /*ab40*/  MUFU.EX2 R166, R166 ;  /* 0x000000a600a67308 */ /* 0x000fe60000000800 */
[C---:B------:R-:W-:Y:S01]  /*ab50*/  HMMA.16816.F32.BF16 R104, R4.reuse, R22, R104 ;  /* 0x000000160468723c */ /* 0x040fe20000041868 */
[----:B------:R-:W-:Y:S04]  /*ab60*/  LDSM.16.MT88.4 R20, [R228+0x13800] ;  /* 0x01380000e414783b */ /* 0x000fe80000004200 */
[----:B------:R-:W1:Y:S03]  /*ab70*/  MUFU.EX2 R181, R181 ;  /* 0x000000b500b57308 */ /* 0x000e660000000800 */
[C---:B----4-:R-:W-:Y:S08]  /*ab80*/  HMMA.16816.F32.BF16 R116, R4.reuse, R24, R116 ;  /* 0x000000180474723c */ /* 0x050ff00000041874 */
[----:B------:R-:W-:Y:S01]  /*ab90*/  HMMA.16816.F32.BF16 R120, R4, R26, R120 ;  /* 0x0000001a0478723c */ /* 0x000fe20000041878 */
[----:B------:R-:W4:Y:S06]  /*aba0*/  LDSM.16.MT88.4 R24, [R224+0x11800] ;  /* 0x01180000e018783b */ /* 0x000f2c0000004200 */
[----:B-1----:R-:W-:-:S02]  /*abb0*/  F2FP.BF16.PACK_AB R4, R165, R164 ;  /* 0x000000a4a504723e */ /* 0x002fc400000010ff */
[C---:B------:R-:W-:Y:S01]  /*abc0*/  F2FP.BF16.PACK_AB R5, R180.reuse, R181 ;  /* 0x000000b5b405723e */ /* 0x040fe200000010ff */
[----:B------:R-:W-:Y:S01]  /*abd0*/  FADD.FTZ R181, R181, R194 ;  /* 0x000000c2b5b57221 */ /* 0x000fe20000010000 */
[----:B------:R-:W-:Y:S02]  /*abe0*/  F2FP.BF16.PACK_AB R6, R167, R166 ;  /* 0x000000a6a706723e */ /* 0x000fe400000010ff */
[----:B------:R-:W-:Y:S01]  /*abf0*/  F2FP.BF16.PACK_AB R7, R177, R178 ;  /* 0x000000b2b107723e */ /* 0x000fe200000010ff */
[----:B------:R-:W-:-:S04]  /*ac00*/  FADD.FTZ R181, R180, R181 ;  /* 0x000000b5b4b57221 */ /* 0x000fc80000010000 */
[----:B------:R-:W-:Y:S02]  /*ac10*/  FADD.FTZ R178, R178, R181 ;  /* 0x000000b5b2b27221 */ /* 0x000fe40000010000 */
[----:B--2---:R-:W-:Y:S02]  /*ac20*/  HMMA.16816.F32.BF16 R152, R4, R12, R152 ;  /* 0x0000000c0498723c */ /* 0x004fe40000041898 */
[----:B------:R-:W-:-:S06]  /*ac30*/  FADD.FTZ R249, R177, R178 ;  /* 0x000000b2b1f97221 */ /* 0x000fcc0000010000 */
        /* <DEDUP_REMOVED lines=11> */
[C---:B-----5:R-:W-:Y:S08]  /*acf0*/  HMMA.16816.F32.BF16 R144, R4.reuse, R28, R144 ;  /* 0x0000001c0490723c */ /* 0x060ff00000041890 */
[C---:B------:R-:W-:Y:S01]  /*ad00*/  HMMA.16816.F32.BF16 R140, R4.reuse, R30, R140 ;  /* 0x0000001e048c723c */ /* 0x040fe2000004188c */
[----:B------:R-:W5:Y:S07]  /*ad10*/  LDSM.16.MT88.4 R28, [R226+0x15800] ;  /* 0x01580000e21c783b */ /* 0x000f6e0000004200 */
[C---:B----4-:R-:W-:Y:S08]  /*ad20*/  HMMA.16816.F32.BF16 R136, R4.reuse, R24, R136 ;  /* 0x000000180488723c */ /* 0x050ff00000041888 */
[C---:B------:R-:W-:Y:S01]  /*ad30*/  HMMA.16816.F32.BF16 R132, R4.reuse, R26, R132 ;  /* 0x0000001a0484723c */ /* 0x040fe20000041884 */
[----:B------:R-:W4:Y:S07]  /*ad40*/  LDSM.16.MT88.4 R24, [R225+0x15800] ;  /* 0x01580000e118783b */ /* 0x000f2e0000004200 */
        /* <DEDUP_REMOVED lines=10> */
[----:B------:R-:W-:Y:S01]  /*adf0*/  FADD.FTZ R8, R188, R189 ;  /* 0x000000bdbc087221 */ /* 0x000fe20000010000 */
[----:B------:R-:W-:Y:S03]  /*ae00*/  HMMA.16816.F32.BF16 R68, R4, R32, R68 ;  /* 0x000000200444723c */ /* 0x000fe60000041844 */
[----:B------:R-:W-:-:S04]  /*ae10*/  FADD.FTZ R8, R191, R8 ;  /* 0x00000008bf087221 */ /* 0x000fc80000010000 */
[----:B------:R-:W-:Y:S01]  /*ae20*/  FADD.FTZ R199, R199, R8 ;  /* 0x00000008c7c77221 */ /* 0x000fe20000010000 */
[----:B------:R-:W-:Y:S03]  /*ae30*/  HMMA.16816.F32.BF16 R72, R4, R34, R72 ;  /* 0x000000220448723c */ /* 0x000fe60000041848 */
[----:B------:R-:W-:-:S04]  /*ae40*/  FADD.FTZ R206, R206, R199 ;  /* 0x000000c7cece7221 */ /* 0x000fc80000010000 */
[----:B------:R-:W-:Y:S01]  /*ae50*/  FADD.FTZ R3, R197, R206 ;  /* 0x000000cec5037221 */ /* 0x000fe20000010000 */
[----:B-----5:R-:W-:Y:S03]  /*ae60*/  HMMA.16816.F32.BF16 R76, R4, R28, R76 ;  /* 0x0000001c044c723c */ /* 0x020fe6000004184c */
[----:B------:R-:W-:-:S04]  /*ae70*/  FADD.FTZ R3, R246, R3 ;  /* 0x00000003f6037221 */ /* 0x000fc80000010000 */
[----:B------:R-:W-:Y:S01]  /*ae80*/  FADD.FTZ R164, R164, R3 ;  /* 0x00000003a4a47221 */ /* 0x000fe20000010000 */
[C---:B------:R-:W-:Y:S01]  /*ae90*/  HMMA.16816.F32.BF16 R80, R4.reuse, R30, R80 ;  /* 0x0000001e0450723c */ /* 0x040fe20000041850 */
[----:B------:R-:W-:Y:S02]  /*aea0*/  MOV R3, R0 ;  /* 0x0000000000037202 */ /* 0x000fe40000000f00 */
[----:B------:R-:W-:Y:S01]  /*aeb0*/  FADD.FTZ R165, R165, R164 ;  /* 0x000000a4a5a57221 */ /* 0x000fe20000010000 */
[----:B------:R-:W-:Y:S02]  /*aec0*/  MOV R164, R2 ;  /* 0x0000000200a47202 */ /* 0x000fe40000000f00 */
[----:B------:R-:W-:Y:S01]  /*aed0*/  @P0 MOV R3, R0 ;  /* 0x0000000000030202 */ /* 0x000fe20000000f00 */
[----:B------:R-:W-:Y:S01]  /*aee0*/  FADD.FTZ R166, R166, R165 ;  /* 0x000000a5a6a67221 */ /* 0x000fe20000010000 */
[----:B----4-:R-:W-:Y:S01]  /*aef0*/  HMMA.16816.F32.BF16 R84, R4, R24, R84 ;  /* 0x000000180454723c */ /* 0x010fe20000041854 */
[----:B------:R-:W-:-:S02]  /*af00*/  @P0 MOV R164, R2 ;  /* 0x0000000200a40202 */ /* 0x000fc40000000f00 */
[----:B------:R-:W-:-:S05]  /*af10*/  FADD.FTZ R251, R167, R166 ;  /* 0x000000a6a7fb7221 */ /* 0x000fca0000010000 */
[C---:B------:R-:W-:Y:S08]  /*af20*/  HMMA.16816.F32.BF16 R88, R4.reuse, R26, R88 ;  /* 0x0000001a0458723c */ /* 0x040ff00000041858 */
[C---:B------:R-:W-:Y:S08]  /*af30*/  HMMA.16816.F32.BF16 R92, R4.reuse, R20, R92 ;  /* 0x00000014045c723c */ /* 0x040ff0000004185c */
[C---:B------:R-:W-:Y:S08]  /*af40*/  HMMA.16816.F32.BF16 R96, R4.reuse, R22, R96 ;  /* 0x000000160460723c */ /* 0x040ff00000041860 */
[C---:B------:R-:W-:Y:S08]  /*af50*/  HMMA.16816.F32.BF16 R112, R4.reuse, R10, R112 ;  /* 0x0000000a0470723c */ /* 0x040ff00000041870 */
[C---:B-1----:R-:W-:Y:S08]  /*af60*/  HMMA.16816.F32.BF16 R116, R4.reuse, R12, R116 ;  /* 0x0000000c0474723c */ /* 0x042ff00000041874 */
[C---:B------:R-:W-:Y:S08]  /*af70*/  HMMA.16816.F32.BF16 R120, R4.reuse, R14, R120 ;  /* 0x0000000e0478723c */ /* 0x040ff00000041878 */
[C---:B--2---:R-:W-:Y:S08]  /*af80*/  HMMA.16816.F32.BF16 R124, R4.reuse, R16, R124 ;  /* 0x00000010047c723c */ /* 0x044ff0000004187c */
[----:B------:R-:W-:Y:S01]  /*af90*/  HMMA.16816.F32.BF16 R128, R4, R18, R128 ;  /* 0x000000120480723c */ /* 0x000fe20000041880 */
[----:B------:R-:W-:Y:S11]  /*afa0*/  @P0 BRA `(.L_x_553) ;  /* 0x0000001000000947 */ /* 0x000ff60003800000 */
.L_x_549:
[----:B------:R-:W-:-:S12]  /*afb0*/  UIADD3 UR8, UR27, -0x1, URZ ;  /* 0xffffffff1b087890 */ /* 0x000fd8000fffe03f */
.L_x_553:
        /* <DEDUP_REMOVED lines=17> */
[----:B------:R-:W-:Y:S01]  /*b0d0*/  LEA R248, P1, R2, c[0x0][0x168], 0x1 ;  /* 0x00005a0002f87a11 */ /* 0x000fe200078208ff */
[----:B------:R-:W-:Y:S01]  /*b0e0*/  IMAD.MOV.U32 R167, RZ, RZ, R164 ;  /* 0x000000ffffa77224 */ /* 0x000fe200078e00a4 */
[----:B------:R-:W-:Y:S02]  /*b0f0*/  IADD3 R0, P0, R6, UR26, RZ ;  /* 0x0000001a06007c10 */ /* 0x000fe4000ff1e0ff */
[----:B-1----:R-:W-:Y:S02]  /*b100*/  SHF.R.S32.HI R4, RZ, 0x1f, R5 ;  /* 0x0000001fff047819 */ /* 0x002fe40000011405 */
[----:B------:R-:W-:Y:S01]  /*b110*/  LEA.HI.X R247, R2, c[0x0][0x16c], R247, 0x1, P1 ;  /* 0x00005b0002f77a11 */ /* 0x000fe200008f0cf7 */
[----:B------:R-:W-:Y:S01]  /*b120*/  IMAD.MOV.U32 R2, RZ, RZ, R200 ;  /* 0x000000ffff027224 */ /* 0x000fe200078e00c8 */
[----:B------:R-:W-:-:S02]  /*b130*/  LEA.HI R4, R4, R5, RZ, 0x3 ;  /* 0x0000000504047211 */ /* 0x000fc400078f18ff */
[----:B------:R-:W-:Y:S02]  /*b140*/  IADD3.X R239, R239, UR6, R7, P0, !PT ;  /* 0x00000006efef7c10 */ /* 0x000fe400087fe407 */
[----:B------:R-:W-:Y:S02]  /*b150*/  SHF.R.S32.HI R12, RZ, 0x3, R4 ;  /* 0x00000003ff0c7819 */ /* 0x000fe40000011404 */
[----:B------:R-:W-:Y:S02]  /*b160*/  LEA R246, P0, R0, c[0x0][0x170], 0x1 ;  /* 0x00005c0000f67a11 */ /* 0x000fe400078008ff */
[----:B------:R-:W-:Y:S02]  /*b170*/  SHF.R.S32.HI R13, RZ, 0x1f, R12 ;  /* 0x0000001fff0d7819 */ /* 0x000fe4000001140c */
[C---:B------:R-:W-:Y:S02]  /*b180*/  IADD3 R16, P3, R12.reuse, 0x10, RZ ;  /* 0x000000100c107810 */ /* 0x040fe40007f7e0ff */
[C---:B------:R-:W-:Y:S01]  /*b190*/  IADD3 R10, P1, R12.reuse, 0x30, RZ ;  /* 0x000000300c0a7810 */ /* 0x040fe20007f3e0ff */
[----:B------:R1:W-:Y:S01]  /*b1a0*/  STL.64 [R1+0x8], R12 ;  /* 0x0000080c01007387 */ /* 0x0003e20000100a00 */
[----:B------:R-:W-:Y:S01]  /*b1b0*/  IADD3 R14, P2, R12, 0x20, RZ ;  /* 0x000000200c0e7810 */ /* 0x000fe20007f5e0ff */
[----:B------:R-:W-:Y:S01]  /*b1c0*/  IMAD.X R17, RZ, RZ, R13, P3 ;  /* 0x000000ffff117224 */ /* 0x000fe200018e060d */
[----:B------:R-:W-:Y:S01]  /*b1d0*/  LEA.HI.X R239, R0, c[0x0][0x174], R239, 0x1, P0 ;  /* 0x00005d0000ef7a11 */ /* 0x000fe200000f0cef */
[----:B------:R-:W-:Y:S01]  /*b1e0*/  IMAD.X R11, RZ, RZ, R13, P1 ;  /* 0x000000ffff0b7224 */ /* 0x000fe200008e060d */
[----:B------:R-:W-:Y:S01]  /*b1f0*/  ISETP.GE.AND P3, PT, R236, c[0x0][0x220], PT ;  /* 0x00008800ec007a0c */ /* 0x000fe20003f66270 */
[----:B------:R-:W-:Y:S01]  /*b200*/  IMAD.MOV.U32 R0, RZ, RZ, R3 ;  /* 0x000000ffff007224 */ /* 0x000fe200078e0003 */
[----:B------:R1:W-:Y:S01]  /*b210*/  STL.64 [R1+0x20], R16 ;  /* 0x0000201001007387 */ /* 0x0003e20000100a00 */
[----:B------:R-:W-:-:S02]  /*b220*/  IMAD.X R15, RZ, RZ, R13, P2 ;  /* 0x000000ffff0f7224 */ /* 0x000fc400010e060d */
[----:B------:R-:W-:Y:S01]  /*b230*/  IMAD.MOV.U32 R3, RZ, RZ, R203 ;  /* 0x000000ffff037224 */ /* 0x000fe200078e00cb */
[----:B------:R1:W-:Y:S04]  /*b240*/  STL.64 [R1+0x10], R10 ;  /* 0x0000100a01007387 */ /* 0x0003e80000100a00 */
[----:B------:R1:W-:Y:S04]  /*b250*/  STL.64 [R1+0x18], R14 ;  /* 0x0000180e01007387 */ /* 0x0003e80000100a00 */
[----:B------:R1:W-:Y:S01]  /*b260*/  STL.64 [R1], R2 ;  /* 0x0000000201007387 */ /* 0x0003e20000100a00 */
[----:B------:R-:W-:Y:S05]  /*b270*/  BRA `(.L_x_555) ;  /* 0x000006b000007947 */ /* 0x000fea0003800000 */
.L_x_557:
        /* <DEDUP_REMOVED lines=107> */
.L_x_555:
[----:B------:R-:W2:Y:S01]  /*b930*/  LDL.64 R6, [R1] ;  /* 0x0000000001067983 */ /* 0x000ea20000100a00 */
[----:B------:R-:W-:Y:S04]  /*b940*/  DEPBAR.LE SB0, 0x0 ;  /* 0x000080000000791a */ /* 0x000fe80000000000 */
[----:B------:R-:W3:Y:S01]  /*b950*/  LDL.64 R4, [R1+0x8] ;  /* 0x0000080001047983 */ /* 0x000ee20000100a00 */
[----:B------:R-:W-:Y:S04]  /*b960*/  UIADD3 UR4, -UR13, UR8, URZ ;  /* 0x000000080d047290 */ /* 0x000fe8000fffe13f */
[----:B------:R4:W-:Y:S01]  /*b970*/  STL.64 [R1+0x28], R36 ;  /* 0x0000282401007387 */ /* 0x0009e20000100a00 */
[----:B------:R-:W-:Y:S01]  /*b980*/  USHF.R.S32.HI UR6, URZ, 0x1f, UR4 ;  /* 0x0000001f3f067899 */ /* 0x000fe20008011404 */
[----:B-1----:R-:W-:Y:S01]  /*b990*/  MOV R2, UR4 ;  /* 0x0000000400027c02 */ /* 0x002fe20008000f00 */
[----:B------:R-:W-:Y:S01]  /*b9a0*/  IMAD.U32 R164, RZ, RZ, UR4 ;  /* 0x00000004ffa47e24 */ /* 0x000fe2000f8e00ff */
[----:B------:R-:W-:Y:S01]  /*b9b0*/  UIMAD UR5, UR18, UR4, URZ ;  /* 0x00000004120572a4 */ /* 0x000fe2000f8e023f */
[----:B------:R-:W3:Y:S03]  /*b9c0*/  LDL.64 R8, [R1+0x20] ;  /* 0x0000200001087983 */ /* 0x000ee60000100a00 */
[----:B------:R-:W-:Y:S02]  /*b9d0*/  UIMAD UR5, UR6, UR30, UR5 ;  /* 0x0000001e060572a4 */ /* 0x000fe4000f8e0205 */
[----:B------:R-:W3:Y:S01]  /*b9e0*/  LDL.64 R12, [R1+0x10] ;  /* 0x00001000010c7983 */ /* 0x000ee20000100a00 */
[----:B------:R-:W-:Y:S04]  /*b9f0*/  UIADD3 UR6, UR8, -0x1, URZ ;  /* 0xffffffff08067890 */ /* 0x000fe8000fffe03f */
[----:B------:R-:W-:Y:S01]  /*ba00*/  BAR.SYNC.DEFER_BLOCKING 0x0 ;  /* 0x0000000000007b1d */ /* 0x000fe20000010000 */
[----:B------:R-:W-:Y:S05]  /*ba10*/  UIADD3 UR6, UR6, -UR13, URZ ;  /* 0x8000000d06067290 */ /* 0x000fea000fffe03f */
[----:B------:R-:W-:Y:S05]  /*ba20*/  @P6 STS.128 [R235+0x10000], RZ ;  /* 0x010000ffeb006388 */ /* 0x000fea0000000c00 */
[----:B----4-:R-:W4:Y:S01]  /*ba30*/  LDL.64 R36, [R1+0x18] ;  /* 0x0000180001247983 */ /* 0x010f220000100a00 */
[----:B--2---:R-:W-:Y:S01]  /*ba40*/  IMAD.WIDE.U32 R32, R2, UR30, R6 ;  /* 0x0000001e02207c25 */ /* 0x004fe2000f8e0006 */
[----:B---3--:R-:W-:Y:S04]  /*ba50*/  LEA R164, P0, R164, R4, 0x6 ;  /* 0x00000004a4a47211 */ /* 0x008fe800078030ff */
[----:B------:R-:W-:Y:S02]  /*ba60*/  @!P6 LEA R18, P2, R32, c[0x0][0x170], 0x1 ;  /* 0x00005c002012ea11 */ /* 0x000fe400078408ff */
[----:B------:R-:W-:Y:S01]  /*ba70*/  LEA.HI.X.SX32 R165, R2, R5, 0x6, P0 ;  /* 0x0000000502a57211 */ /* 0x000fe200000f36ff */
[----:B------:R-:W-:Y:S01]  /*ba80*/  IMAD.WIDE.U32 R22, R164, c[0x0][0x1a0], RZ ;  /* 0x00006800a4167a25 */ /* 0x000fe200078e00ff */
[----:B------:R-:W-:Y:S02]  /*ba90*/  IADD3 R3, R33, UR5, RZ ;  /* 0x0000000521037c10 */ /* 0x000fe4000fffe0ff */
[C---:B------:R-:W-:Y:S02]  /*baa0*/  IADD3 R33, P1, R32.reuse, UR24, RZ ;  /* 0x0000001820217c10 */ /* 0x040fe4000ff3e0ff */
[----:B------:R-:W-:Y:S01]  /*bab0*/  @!P6 LEA.HI.X R19, R32, c[0x0][0x174], R3, 0x1, P2 ;  /* 0x00005d002013ea11 */ /* 0x000fe200010f0c03 */
[----:B------:R-:W-:Y:S01]  /*bac0*/  IMAD R32, R165, c[0x0][0x1a0], RZ ;  /* 0x00006800a5207a24 */ /* 0x000fe200078e02ff */
[----:B------:R-:W-:Y:S02]  /*bad0*/  @!P6 LEA R14, P0, R33, c[0x0][0x170], 0x1 ;  /* 0x00005c00210eea11 */ /* 0x000fe400078008ff */
[----:B------:R-:W-:Y:S01]  /*bae0*/  IADD3.X R2, R3, UR9, RZ, P1, !PT ;  /* 0x0000000903027c10 */ /* 0x000fe20008ffe4ff */
[----:B------:R-:W-:Y:S01]  /*baf0*/  IMAD R32, R164, c[0x0][0x1a4], R32 ;  /* 0x00006900a4207a24 */ /* 0x000fe200078e0220 */
[----:B------:R-:W-:Y:S01]  /*bb00*/  @!PT LDS RZ, [RZ] ;  /* 0x00000000fffff984 */ /* 0x000fe20000000800 */
[----:B------:R-:W-:Y:S01]  /*bb10*/  @!PT LDS RZ, [RZ] ;  /* 0x00000000fffff984 */ /* 0x000fe20000000800 */
[----:B------:R-:W-:Y:S01]  /*bb20*/  @!PT LDS RZ, [RZ] ;  /* 0x00000000fffff984 */ /* 0x000fe20000000800 */
[----:B------:R1:W-:Y:S01]  /*bb30*/  @!P6 LDGSTS.E.BYPASS.LTC128B.128 [R235+0x10000], [R18.64] ;  /* 0x1000000012ebefae */ /* 0x0003e2000b901d50 */
[C---:B------:R-:W-:Y:S02]  /*bb40*/  LEA R164, P2, R22.reuse, R246, 0x1 ;  /* 0x000000f616a47211 */ /* 0x040fe400078408ff */
[----:B------:R-:W-:Y:S02]  /*bb50*/  IADD3 R3, P1, R33, UR24, RZ ;  /* 0x0000001821037c10 */ /* 0x000fe4000ff3e0ff */
[----:B------:R-:W-:Y:S01]  /*bb60*/  IADD3 R32, R23, R32, RZ ;  /* 0x0000002017207210 */ /* 0x000fe20007ffe0ff */
[----:B------:R-:W-:Y:S01]  /*bb70*/  @P5 STS.128 [R235+0x12000], RZ ;  /* 0x012000ffeb005388 */ /* 0x000fe20000000c00 */
[----:B------:R-:W-:Y:S02]  /*bb80*/  @!P6 LEA.HI.X R15, R33, c[0x0][0x174], R2, 0x1, P0 ;  /* 0x00005d00210fea11 */ /* 0x000fe400000f0c02 */
[----:B------:R-:W-:Y:S02]  /*bb90*/  LEA.HI.X R165, R22, R239, R32, 0x1, P2 ;  /* 0x000000ef16a57211 */ /* 0x000fe400010f0c20 */
[----:B------:R-:W-:Y:S02]  /*bba0*/  IADD3.X R2, R2, UR9, RZ, P1, !PT ;  /* 0x0000000902027c10 */ /* 0x000fe40008ffe4ff */
[C---:B------:R-:W-:Y:S01]  /*bbb0*/  @!P6 IADD3 R34, P0, R3.reuse, UR24, RZ ;  /* 0x000000180322ec10 */ /* 0x040fe2000ff1e0ff */
[----:B------:R-:W-:Y:S01]  /*bbc0*/  @!PT LDS RZ, [RZ] ;  /* 0x00000000fffff984 */ /* 0x000fe20000000800 */
[----:B------:R-:W-:Y:S01]  /*bbd0*/  @!PT LDS RZ, [RZ] ;  /* 0x00000000fffff984 */ /* 0x000fe20000000800 */
[----:B------:R-:W-:Y:S01]  /*bbe0*/  @!PT LDS RZ, [RZ] ;  /* 0x00000000fffff984 */ /* 0x000fe20000000800 */
[----:B------:R2:W-:Y:S01]  /*bbf0*/  @!P5 LDGSTS.E.BYPASS.LTC128B.128 [R235+0x12000], [R164.64+0x80] ;  /* 0x12000080a4ebdfae */ /* 0x0005e2000b901d50 */
[C---:B------:R-:W-:Y:S02]  /*bc00*/  @!P6 LEA R10, P1, R3.reuse, c[0x0][0x170], 0x1 ;  /* 0x00005c00030aea11 */ /* 0x040fe400078208ff */
[----:B------:R-:W-:Y:S02]  /*bc10*/  @!P6 IADD3.X R33, R2, UR9, RZ, P0, !PT ;  /* 0x000000090221ec10 */ /* 0x000fe400087fe4ff */
[C---:B------:R-:W-:Y:S01]  /*bc20*/  @!P6 LEA R6, P0, R34.reuse, c[0x0][0x170], 0x1 ;  /* 0x00005c002206ea11 */ /* 0x040fe200078008ff */
[----:B------:R-:W-:Y:S01]  /*bc30*/  @P4 STS.128 [R235+0x14000], RZ ;  /* 0x014000ffeb004388 */ /* 0x000fe20000000c00 */
[----:B------:R-:W-:Y:S01]  /*bc40*/  @!P6 LEA.HI.X R11, R3, c[0x0][0x174], R2, 0x1, P1 ;  /* 0x00005d00030bea11 */ /* 0x000fe200008f0c02 */
[----:B------:R-:W-:Y:S01]  /*bc50*/  IMAD.U32 R2, RZ, RZ, UR4 ;  /* 0x00000004ff027e24 */ /* 0x000fe2000f8e00ff */
[----:B------:R-:W-:Y:S01]  /*bc60*/  @!P6 LEA.HI.X R7, R34, c[0x0][0x174], R33, 0x1, P0 ;  /* 0x00005d002207ea11 */ /* 0x000fe200000f0c21 */
[----:B------:R-:W-:Y:S01]  /*bc70*/  IMAD.U32 R34, RZ, RZ, UR4 ;  /* 0x00000004ff227e24 */ /* 0x000fe2000f8e00ff */
[----:B------:R-:W-:Y:S01]  /*bc80*/  @!PT LDS RZ, [RZ] ;  /* 0x00000000fffff984 */ /* 0x000fe20000000800 */
[----:B------:R-:W-:Y:S01]  /*bc90*/  @!PT LDS RZ, [RZ] ;  /* 0x00000000fffff984 */ /* 0x000fe20000000800 */
[----:B------:R-:W-:Y:S01]  /*bca0*/  @!PT LDS RZ, [RZ] ;  /* 0x00000000fffff984 */ /* 0x000fe20000000800 */
[----:B------:R2:W-:Y:S01]  /*bcb0*/  @!P4 LDGSTS.E.BYPASS.LTC128B.128 [R235+0x14000], [R164.64+0x100] ;  /* 0x14000100a4ebcfae */ /* 0x0005e2000b901d50 */
[----:B------:R-:W-:Y:S01]  /*bcc0*/  MOV R33, UR4 ;  /* 0x0000000400217c02 */ /* 0x000fe20008000f00 */
[----:B------:R-:W-:Y:S01]  /*bcd0*/  IMAD.U32 R3, RZ, RZ, UR4 ;  /* 0x00000004ff037e24 */ /* 0x000fe2000f8e00ff */
[----:B------:R-:W-:Y:S02]  /*bce0*/  MOV R32, UR4 ;  /* 0x0000000400207c02 */ /* 0x000fe40008000f00 */
[----:B------:R-:W-:Y:S01]  /*bcf0*/  LEA R22, P2, R34, R8, 0x6 ;  /* 0x0000000822167211 */ /* 0x000fe200078430ff */
[----:B------:R-:W-:Y:S01]  /*bd00*/  @P3 STS.128 [R235+0x16000], RZ ;  /* 0x016000ffeb003388 */ /* 0x000fe20000000c00 */
[----:B------:R-:W-:Y:S02]  /*bd10*/  LEA R34, P0, R2, R12, 0x6 ;  /* 0x0000000c02227211 */ /* 0x000fe400078030ff */
[----:B------:R-:W-:Y:S02]  /*bd20*/  LEA.HI.X.SX32 R23, R33, R9, 0x6, P2 ;  /* 0x0000000921177211 */ /* 0x000fe400010f36ff */
[----:B------:R-:W-:Y:S01]  /*bd30*/  @!PT LDS RZ, [RZ] ;  /* 0x00000000fffff984 */ /* 0x000fe20000000800 */
[----:B------:R-:W-:Y:S01]  /*bd40*/  @!PT LDS RZ, [RZ] ;  /* 0x00000000fffff984 */ /* 0x000fe20000000800 */
[----:B------:R-:W-:Y:S01]  /*bd50*/  @!PT LDS RZ, [RZ] ;  /* 0x00000000fffff984 */ /* 0x000fe20000000800 */
[----:B------:R2:W-:Y:S01]  /*bd60*/  @!P3 LDGSTS.E.BYPASS.LTC128B.128 [R235+0x16000], [R164.64+0x180] ;  /* 0x16000180a4ebbfae */ /* 0x0005e2000b901d50 */
[----:B----4-:R-:W-:Y:S01]  /*bd70*/  LEA R26, P1, R32, R36, 0x6 ;  /* 0x00000024201a7211 */ /* 0x010fe200078230ff */
[----:B------:R-:W-:Y:S01]  /*bd80*/  IMAD.WIDE.U32 R194, R34, c[0x0][0x1a0], RZ ;  /* 0x0000680022c27a25 */ /* 0x000fe200078e00ff */
[----:B------:R-:W-:Y:S02]  /*bd90*/  LEA.HI.X.SX32 R35, R32, R13, 0x6, P0 ;  /* 0x0000000d20237211 */ /* 0x000fe400000f36ff */
[----:B------:R-:W-:Y:S01]  /*bda0*/  @P6 STS.128 [R235+0x10800], RZ ;  /* 0x010800ffeb006388 */ /* 0x000fe20000000c00 */
[----:B------:R-:W-:Y:S01]  /*bdb0*/  IMAD R32, R23, c[0x0][0x1a0], RZ ;  /* 0x0000680017207a24 */ /* 0x000fe200078e02ff */
[----:B------:R-:W-:Y:S01]  /*bdc0*/  LEA.HI.X.SX32 R27, R3, R37, 0x6, P1 ;  /* 0x00000025031b7211 */ /* 0x000fe200008f36ff */
[----:B------:R-:W-:Y:S01]  /*bdd0*/  IMAD R2, R35, c[0x0][0x1a0], RZ ;  /* 0x0000680023027a24 */ /* 0x000fe200078e02ff */
[-C--:B------:R-:W-:Y:S01]  /*bde0*/  LEA R30, P0, R194, R246.reuse, 0x1 ;  /* 0x000000f6c21e7211 */ /* 0x080fe200078008ff */
[C---:B------:R-:W-:Y:S01]  /*bdf0*/  IMAD R32, R22.reuse, c[0x0][0x1a4], R32 ;  /* 0x0000690016207a24 */ /* 0x040fe200078e0220 */
[----:B------:R-:W-:Y:S01]  /*be00*/  @!PT LDS RZ, [RZ] ;  /* 0x00000000fffff984 */ /* 0x000fe20000000800 */
[----:B------:R-:W-:Y:S01]  /*be10*/  @!PT LDS RZ, [RZ] ;  /* 0x00000000fffff984 */ /* 0x000fe20000000800 */
[----:B------:R-:W-:Y:S01]  /*be20*/  @!PT LDS RZ, [RZ] ;  /* 0x00000000fffff984 */ /* 0x000fe20000000800 */
[----:B------:R3:W-:Y:S01]  /*be30*/  @!P6 LDGSTS.E.BYPASS.LTC128B.128 [R235+0x10800], [R14.64] ;  /* 0x108000000eebefae */ /* 0x0007e2000b901d50 */
[----:B------:R-:W-:Y:S01]  /*be40*/  IMAD.WIDE.U32 R22, R22, c[0x0][0x1a0], RZ ;  /* 0x0000680016167a25 */ /* 0x000fe200078e00ff */
[----:B------:R-:W-:Y:S03]  /*be50*/  MOV R33, R5 ;  /* 0x0000000500217202 */ /* 0x000fe60000000f00 */
[----:B------:R-:W-:Y:S01]  /*be60*/  @P5 STS.128 [R235+0x12800], RZ ;  /* 0x012800ffeb005388 */ /* 0x000fe20000000c00 */
[----:B------:R-:W-:Y:S01]  /*be70*/  LEA R190, P2, R22, R246, 0x1 ;  /* 0x000000f616be7211 */ /* 0x000fe200078408ff */
[----:B------:R-:W-:Y:S01]  /*be80*/  IMAD R3, R27, c[0x0][0x1a0], RZ ;  /* 0x000068001b037a24 */ /* 0x000fe200078e02ff */
[----:B------:R-:W-:Y:S01]  /*be90*/  IADD3 R32, R23, R32, RZ ;  /* 0x0000002017207210 */ /* 0x000fe20007ffe0ff */
[----:B------:R-:W-:Y:S02]  /*bea0*/  IMAD R2, R34, c[0x0][0x1a4], R2 ;  /* 0x0000690022027a24 */ /* 0x000fe400078e0202 */
[----:B------:R-:W-:Y:S01]  /*beb0*/  IMAD R3, R26, c[0x0][0x1a4], R3 ;  /* 0x000069001a037a24 */ /* 0x000fe200078e0203 */
[----:B------:R-:W-:Y:S01]  /*bec0*/  LEA.HI.X R191, R22, R239, R32, 0x1, P2 ;  /* 0x000000ef16bf7211 */ /* 0x000fe200010f0c20 */
[----:B------:R-:W-:Y:S01]  /*bed0*/  IMAD.WIDE.U32 R26, R26, c[0x0][0x1a0], RZ ;  /* 0x000068001a1a7a25 */ /* 0x000fe200078e00ff */
[----:B------:R-:W-:Y:S02]  /*bee0*/  IADD3 R2, R195, R2, RZ ;  /* 0x00000002c3027210 */ /* 0x000fe40007ffe0ff */
[----:B--2---:R-:W-:Y:S01]  /*bef0*/  MOV R165, R9 ;  /* 0x0000000900a57202 */ /* 0x004fe20000000f00 */
[----:B------:R-:W-:Y:S01]  /*bf00*/  @!PT LDS RZ, [RZ] ;  /* 0x00000000fffff984 */ /* 0x000fe20000000800 */
[----:B------:R-:W-:Y:S01]  /*bf10*/  @!PT LDS RZ, [RZ] ;  /* 0x00000000fffff984 */ /* 0x000fe20000000800 */
[----:B------:R-:W-:Y:S01]  /*bf20*/  @!PT LDS RZ, [RZ] ;  /* 0x00000000fffff984 */ /* 0x000fe20000000800 */
[----:B------:R2:W-:Y:S01]  /*bf30*/  @!P5 LDGSTS.E.BYPASS.LTC128B.128 [R235+0x12800], [R190.64+0x80] ;  /* 0x12800080beebdfae */ /* 0x0005e2000b901d50 */
[----:B------:R-:W-:Y:S01]  /*bf40*/  IMAD.IADD R34, R27, 0x1, R3 ;  /* 0x000000011b227824 */ /* 0x000fe200078e0203 */
[----:B------:R-:W-:Y:S01]  /*bf50*/  LEA R186, P1, R26, R246, 0x1 ;  /* 0x000000f61aba7211 */ /* 0x000fe200078208ff */
[----:B------:R-:W-:Y:S01]  /*bf60*/  IMAD.MOV.U32 R32, RZ, RZ, R4 ;  /* 0x000000ffff207224 */ /* 0x000fe200078e0004 */
[-C--:B------:R-:W-:Y:S01]  /*bf70*/  LEA.HI.X R31, R194, R239.reuse, R2, 0x1, P0 ;  /* 0x000000efc21f7211 */ /* 0x080fe200000f0c02 */
[----:B------:R-:W-:Y:S01]  /*bf80*/  @P4 STS.128 [R235+0x14800], RZ ;  /* 0x014800ffeb004388 */ /* 0x000fe20000000c00 */
[----:B------:R-:W-:Y:S01]  /*bf90*/  LEA.HI.X R187, R26, R239, R34, 0x1, P1 ;  /* 0x000000ef1abb7211 */ /* 0x000fe200008f0c22 */
[----:B------:R-:W-:Y:S01]  /*bfa0*/  IMAD.MOV.U32 R164, RZ, RZ, R8 ;  /* 0x000000ffffa47224 */ /* 0x000fe200078e0008 */
[----:B------:R-:W-:Y:S01]  /*bfb0*/  MOV R3, R13 ;  /* 0x0000000d00037202 */ /* 0x000fe20000000f00 */
[----:B------:R-:W-:Y:S01]  /*bfc0*/  IMAD.MOV.U32 R2, RZ, RZ, R12 ;  /* 0x000000ffff027224 */ /* 0x000fe200078e000c */
[----:B------:R-:W-:Y:S01]  /*bfd0*/  @!PT LDS RZ, [RZ] ;  /* 0x00000000fffff984 */ /* 0x000fe20000000800 */
[----:B------:R-:W-:Y:S01]  /*bfe0*/  @!PT LDS RZ, [RZ] ;  /* 0x00000000fffff984 */ /* 0x000fe20000000800 */
[----:B------:R-:W-:Y:S01]  /*bff0*/  @!PT LDS RZ, [RZ] ;  /* 0x00000000fffff984 */ /* 0x000fe20000000800 */
[----:B------:R2:W-:Y:S05]  /*c000*/  @!P4 LDGSTS.E.BYPASS.LTC128B.128 [R235+0x14800], [R190.64+0x100] ;  /* 0x14800100beebcfae */ /* 0x0005ea000b901d50 */
[----:B------:R-:W-:Y:S05]  /*c010*/  @P3 STS.128 [R235+0x16800], RZ ;  /* 0x016800ffeb003388 */ /* 0x000fea0000000c00 */
        /* <DEDUP_REMOVED lines=8> */
[----:B------:R4:W-:Y:S05]  /*c0a0*/  @!P6 LDGSTS.E.BYPASS.LTC128B.128 [R235+0x11000], [R10.64] ;  /* 0x110000000aebefae */ /* 0x0009ea000b901d50 */
        /* <DEDUP_REMOVED lines=35> */
[----:B------:R-:W-:Y:S05]  /*c2e0*/  LDSM.16.M88.4 R168, [R234] ;  /* 0x00000000eaa8783b */ /* 0x000fea0000000200 */
[----:B------:R-:W3:Y:S05]  /*c2f0*/  LDSM.16.M88.4 R172, [R233+0x8000] ;  /* 0x00800000e9ac783b */ /* 0x000eea0000000200 */
[----:B------:R-:W4:Y:S05]  /*c300*/  LDSM.16.M88.4 R176, [R233+0x8800] ;  /* 0x00880000e9b0783b */ /* 0x000f2a0000000200 */
[----:B------:R-:W4:Y:S05]  /*c310*/  LDSM.16.M88.4 R180, [R233+0x9000] ;  /* 0x00900000e9b4783b */ /* 0x000f2a0000000200 */
[----:B------:R-:W0:Y:S05]  /*c320*/  LDGDEPBAR ;  /* 0x00000000000079af */ /* 0x000e2a0000000000 */
[----:B-1----:R-:W1:Y:S05]  /*c330*/  LDSM.16.M88.4 R184, [R233+0x9800] ;  /* 0x00980000e9b8783b */ /* 0x002e6a0000000200 */
[----:B--2---:R-:W-:Y:S05]  /*c340*/  LDSM.16.M88.4 R188, [R232] ;  /* 0x00000000e8bc783b */ /* 0x004fea0000000200 */
[----:B------:R-:W2:Y:S05]  /*c350*/  LDSM.16.M88.4 R192, [R231] ;  /* 0x00000000e7c0783b */ /* 0x000eaa0000000200 */
[----:B------:R-:W1:Y:S01]  /*c360*/  LDSM.16.M88.4 R196, [R223] ;  /* 0x00000000dfc4783b */ /* 0x000e620000000200 */
[C---:B---3--:R-:W-:Y:S04]  /*c370*/  HMMA.16816.F32.BF16 R4, R168.reuse, R172, RZ ;  /* 0x000000aca804723c */ /* 0x048fe800000418ff */
[----:B------:R-:W3:Y:S05]  /*c380*/  LDSM.16.M88.4 R200, [R222] ;  /* 0x00000000dec8783b */ /* 0x000eea0000000200 */
[----:B------:R-:W1:Y:S01]  /*c390*/  LDSM.16.M88.4 R204, [R221] ;  /* 0x00000000ddcc783b */ /* 0x000e620000000200 */
[C---:B----4-:R-:W-:Y:S04]  /*c3a0*/  HMMA.16816.F32.BF16 R8, R168.reuse, R174, RZ ;  /* 0x000000aea808723c */ /* 0x050fe800000418ff */
[----:B------:R-:W-:Y:S04]  /*c3b0*/  LDSM.16.M88.4 R172, [R230] ;  /* 0x00000000e6ac783b */ /* 0x000fe80000000200 */
[C---:B------:R-:W-:Y:S08]  /*c3c0*/  HMMA.16816.F32.BF16 R12, R168.reuse, R176, RZ ;  /* 0x000000b0a80c723c */ /* 0x040ff000000418ff */
[C---:B------:R-:W-:Y:S01]  /*c3d0*/  HMMA.16816.F32.BF16 R16, R168.reuse, R178, RZ ;  /* 0x000000b2a810723c */ /* 0x040fe200000418ff */
[----:B------:R-:W4:Y:S07]  /*c3e0*/  LDSM.16.M88.4 R176, [R227+0x8000] ;  /* 0x00800000e3b0783b */ /* 0x000f2e0000000200 */
[C---:B------:R-:W-:Y:S08]  /*c3f0*/  HMMA.16816.F32.BF16 R20, R168.reuse, R180, RZ ;  /* 0x000000b4a814723c */ /* 0x040ff000000418ff */
[C---:B------:R-:W-:Y:S01]  /*c400*/  HMMA.16816.F32.BF16 R24, R168.reuse, R182, RZ ;  /* 0x000000b6a818723c */ /* 0x040fe200000418ff */
[----:B------:R-:W-:Y:S07]  /*c410*/  LDSM.16.M88.4 R180, [R227+0x9000] ;  /* 0x00900000e3b4783b */ /* 0x000fee0000000200 */
[C---:B-1----:R-:W-:Y:S07]  /*c420*/  HMMA.16816.F32.BF16 R28, R168.reuse, R184, RZ ;  /* 0x000000b8a81c723c */ /* 0x042fee00000418ff */
[----:B------:R-:W-:Y:S01]  /*c430*/  IMAD.MOV.U32 R184, RZ, RZ, R32 ;  /* 0x000000ffffb87224 */ /* 0x000fe200078e0020 */
[----:B------:R-:W-:Y:S02]  /*c440*/  MOV R185, R33 ;  /* 0x0000002100b97202 */ /* 0x000fe40000000f00 */
[----:B------:R-:W-:Y:S01]  /*c450*/  HMMA.16816.F32.BF16 R32, R168, R186, RZ ;  /* 0x000000baa820723c */ /* 0x000fe200000418ff */
[----:B------:R-:W1:Y:S07]  /*c460*/  LDSM.16.M88.4 R168, [R227+0x8800] ;  /* 0x00880000e3a8783b */ /* 0x000e6e0000000200 */
        /* <DEDUP_REMOVED lines=8> */
[----:B------:R-:W-:Y:S07]  /*c4f0*/  LDSM.16.M88.4 R200, [R220+0x1000] ;  /* 0x00100000dcc8783b */ /* 0x000fee0000000200 */
[C---:B------:R-:W-:Y:S07]  /*c500*/  HMMA.16816.F32.BF16 R28, R188.reuse, R204, R28 ;  /* 0x000000ccbc1c723c */ /* 0x040fee000004181c */
[----:B------:R-:W-:Y:S01]  /*c510*/  IMAD.MOV.U32 R204, RZ, RZ, R184 ;  /* 0x000000ffffcc7224 */ /* 0x000fe200078e00b8 */
[----:B------:R-:W-:Y:S01]  /*c520*/  HMMA.16816.F32.BF16 R32, R188, R206, R32 ;  /* 0x000000cebc20723c */ /* 0x000fe20000041820 */
[----:B------:R-:W-:Y:S03]  /*c530*/  LDSM.16.M88.4 R188, [R220+0x800] ;  /* 0x00080000dcbc783b */ /* 0x000fe60000000200 */
[----:B------:R-:W-:Y:S02]  /*c540*/  MOV R205, R185 ;  /* 0x000000b900cd7202 */ /* 0x000fe40000000f00 */
[----:B------:R-:W2:Y:S01]  /*c550*/  LDSM.16.M88.4 R184, [R227+0x9800] ;  /* 0x00980000e3b8783b */ /* 0x000ea20000000200 */
[----:B------:R-:W-:Y:S01]  /*c560*/  IMAD.MOV.U32 R207, RZ, RZ, R165 ;  /* 0x000000ffffcf7224 */ /* 0x000fe200078e00a5 */
[C---:B----4-:R-:W-:Y:S05]  /*c570*/  HMMA.16816.F32.BF16 R4, R172.reuse, R176, R4 ;  /* 0x000000b0ac04723c */ /* 0x050fea0000041804 */
[----:B------:R-:W-:Y:S03]  /*c580*/  MOV R206, R164 ;  /* 0x000000a400ce7202 */ /* 0x000fe60000000f00 */
[C---:B------:R-:W-:Y:S01]  /*c590*/  HMMA.16816.F32.BF16 R8, R172.reuse, R178, R8 ;  /* 0x000000b2ac08723c */ /* 0x040fe20000041808 */
[----:B------:R-:W-:Y:S07]  /*c5a0*/  LDSM.16.M88.4 R176, [R234+0x2000] ;  /* 0x00200000eab0783b */ /* 0x000fee0000000200 */
[C---:B-1----:R-:W-:Y:S08]  /*c5b0*/  HMMA.16816.F32.BF16 R12, R172.reuse, R168, R12 ;  /* 0x000000a8ac0c723c */ /* 0x042ff0000004180c */
[C---:B------:R-:W-:Y:S01]  /*c5c0*/  HMMA.16816.F32.BF16 R16, R172.reuse, R170, R16 ;  /* 0x000000aaac10723c */ /* 0x040fe20000041810 */
[----:B------:R-:W1:Y:S07]  /*c5d0*/  LDSM.16.M88.4 R168, [R220+0x1800] ;  /* 0x00180000dca8783b */ /* 0x000e6e0000000200 */
[C---:B------:R-:W-:Y:S08]  /*c5e0*/  HMMA.16816.F32.BF16 R20, R172.reuse, R180, R20 ;  /* 0x000000b4ac14723c */ /* 0x040ff00000041814 */
[C---:B------:R-:W-:Y:S01]  /*c5f0*/  HMMA.16816.F32.BF16 R24, R172.reuse, R182, R24 ;  /* 0x000000b6ac18723c */ /* 0x040fe20000041818 */
[----:B------:R-:W3:Y:S07]  /*c600*/  LDSM.16.M88.4 R180, [R233+0xa000] ;  /* 0x00a00000e9b4783b */ /* 0x000eee0000000200 */
[C---:B--2---:R-:W-:Y:S08]  /*c610*/  HMMA.16816.F32.BF16 R28, R172.reuse, R184, R28 ;  /* 0x000000b8ac1c723c */ /* 0x044ff0000004181c */
[----:B------:R-:W-:Y:S01]  /*c620*/  HMMA.16816.F32.BF16 R32, R172, R186, R32 ;  /* 0x000000baac20723c */ /* 0x000fe20000041820 */
[----:B------:R-:W2:Y:S05]  /*c630*/  LDSM.16.M88.4 R172, [R233+0xa800] ;  /* 0x00a80000e9ac783b */ /* 0x000eaa0000000200 */
[----:B------:R-:W4:Y:S02]  /*c640*/  LDSM.16.M88.4 R184, [R233+0xb000] ;  /* 0x00b00000e9b8783b */ /* 0x000f240000000200 */
[C---:B------:R-:W-:Y:S08]  /*c650*/  HMMA.16816.F32.BF16 R4, R192.reuse, R196, R4 ;  /* 0x000000c4c004723c */ /* 0x040ff00000041804 */
[C---:B------:R-:W-:Y:S01]  /*c660*/  HMMA.16816.F32.BF16 R8, R192.reuse, R198, R8 ;  /* 0x000000c6c008723c */ /* 0x040fe20000041808 */
[----:B------:R-:W-:Y:S07]  /*c670*/  LDSM.16.M88.4 R196, [R232+0x2000] ;  /* 0x00200000e8c4783b */ /* 0x000fee0000000200 */
[C---:B------:R-:W-:Y:S08]  /*c680*/  HMMA.16816.F32.BF16 R12, R192.reuse, R188, R12 ;  /* 0x000000bcc00c723c */ /* 0x040ff0000004180c */
[C---:B------:R-:W-:Y:S01]  /*c690*/  HMMA.16816.F32.BF16 R16, R192.reuse, R190, R16 ;  /* 0x000000bec010723c */ /* 0x040fe20000041810 */
[----:B------:R-:W2:Y:S07]  /*c6a0*/  LDSM.16.M88.4 R188, [R233+0xb800] ;  /* 0x00b80000e9bc783b */ /* 0x000eae0000000200 */
[C---:B------:R-:W-:Y:S08]  /*c6b0*/  HMMA.16816.F32.BF16 R20, R192.reuse, R200, R20 ;  /* 0x000000c8c014723c */ /* 0x040ff00000041814 */
[C---:B------:R-:W-:Y:S01]  /*c6c0*/  HMMA.16816.F32.BF16 R24, R192.reuse, R202, R24 ;  /* 0x000000cac018723c */ /* 0x040fe20000041818 */
[----:B------:R-:W4:Y:S07]  /*c6d0*/  LDSM.16.M88.4 R200, [R219] ;  /* 0x00000000dbc8783b */ /* 0x000f2e0000000200 */
[C---:B-1----:R-:W-:Y:S08]  /*c6e0*/  HMMA.16816.F32.BF16 R28, R192.reuse, R168, R28 ;  /* 0x000000a8c01c723c */ /* 0x042ff0000004181c */
[----:B------:R-:W-:Y:S01]  /*c6f0*/  HMMA.16816.F32.BF16 R32, R192, R170, R32 ;  /* 0x000000aac020723c */ /* 0x000fe20000041820 */
[----:B------:R-:W1:Y:S05]  /*c700*/  LDSM.16.M88.4 R168, [R218] ;  /* 0x00000000daa8783b */ /* 0x000e6a0000000200 */
[----:B------:R-:W1:Y:S02]  /*c710*/  LDSM.16.M88.4 R192, [R217] ;  /* 0x00000000d9c0783b */ /* 0x000e640000000200 */
[C---:B---3--:R-:W-:Y:S08]  /*c720*/  HMMA.16816.F32.BF16 R4, R176.reuse, R180, R4 ;  /* 0x000000b4b004723c */ /* 0x048ff00000041804 */
[C---:B------:R-:W-:Y:S01]  /*c730*/  HMMA.16816.F32.BF16 R8, R176.reuse, R182, R8 ;  /* 0x000000b6b008723c */ /* 0x040fe20000041808 */
[----:B------:R-:W3:Y:S07]  /*c740*/  LDSM.16.M88.4 R180, [R216] ;  /* 0x00000000d8b4783b */ /* 0x000eee0000000200 */
[C---:B--2---:R-:W-:Y:S08]  /*c750*/  HMMA.16816.F32.BF16 R12, R176.reuse, R172, R12 ;  /* 0x000000acb00c723c */ /* 0x044ff0000004180c */
[C---:B------:R-:W-:Y:S01]  /*c760*/  HMMA.16816.F32.BF16 R16, R176.reuse, R174, R16 ;  /* 0x000000aeb010723c */ /* 0x040fe20000041810 */
[----:B------:R-:W-:Y:S07]  /*c770*/  LDSM.16.M88.4 R172, [R230+0x2000] ;  /* 0x00200000e6ac783b */ /* 0x000fee0000000200 */
[C---:B----4-:R-:W-:Y:S08]  /*c780*/  HMMA.16816.F32.BF16 R20, R176.reuse, R184, R20 ;  /* 0x000000b8b014723c */ /* 0x050ff00000041814 */
[C---:B------:R-:W-:Y:S01]  /*c790*/  HMMA.16816.F32.BF16 R24, R176.reuse, R186, R24 ;  /* 0x000000bab018723c */ /* 0x040fe20000041818 */
[----:B------:R-:W-:Y:S07]  /*c7a0*/  LDSM.16.M88.4 R184, [R227+0xa800] ;  /* 0x00a80000e3b8783b */ /* 0x000fee0000000200 */
[C---:B------:R-:W-:Y:S08]  /*c7b0*/  HMMA.16816.F32.BF16 R28, R176.reuse, R188, R28 ;  /* 0x000000bcb01c723c */ /* 0x040ff0000004181c */
[----:B------:R-:W-:Y:S01]  /*c7c0*/  HMMA.16816.F32.BF16 R32, R176, R190, R32 ;  /* 0x000000beb020723c */ /* 0x000fe20000041820 */
[----:B------:R-:W2:Y:S05]  /*c7d0*/  LDSM.16.M88.4 R176, [R227+0xa000] ;  /* 0x00a00000e3b0783b */ /* 0x000eaa0000000200 */
[----:B------:R-:W4:Y:S02]  /*c7e0*/  LDSM.16.M88.4 R188, [R227+0xb000] ;  /* 0x00b00000e3bc783b */ /* 0x000f240000000200 */
[C---:B------:R-:W-:Y:S08]  /*c7f0*/  HMMA.16816.F32.BF16 R4, R196.reuse, R200, R4 ;  /* 0x000000c8c404723c */ /* 0x040ff00000041804 */
        /* <DEDUP_REMOVED lines=8> */
[C---:B---3--:R-:W-:Y:S08]  /*c880*/  HMMA.16816.F32.BF16 R28, R196.reuse, R180, R28 ;  /* 0x000000b4c41c723c */ /* 0x048ff0000004181c */
[----:B------:R-:W-:Y:S01]  /*c890*/  HMMA.16816.F32.BF16 R32, R196, R182, R32 ;  /* 0x000000b6c420723c */ /* 0x000fe20000041820 */
[----:B------:R-:W3:Y:S05]  /*c8a0*/  LDSM.16.M88.4 R180, [R220+0x2800] ;  /* 0x00280000dcb4783b */ /* 0x000eea0000000200 */
[----:B------:R-:W1:Y:S02]  /*c8b0*/  LDSM.16.M88.4 R196, [R220+0x3000] ;  /* 0x00300000dcc4783b */ /* 0x000e640000000200 */
[C---:B--2---:R-:W-:Y:S08]  /*c8c0*/  HMMA.16816.F32.BF16 R4, R172.reuse, R176, R4 ;  /* 0x000000b0ac04723c */ /* 0x044ff00000041804 */
[C---:B------:R-:W-:Y:S01]  /*c8d0*/  HMMA.16816.F32.BF16 R8, R172.reuse, R178, R8 ;  /* 0x000000b2ac08723c */ /* 0x040fe20000041808 */
[----:B------:R-:W2:Y:S07]  /*c8e0*/  LDSM.16.M88.4 R176, [R220+0x3800] ;  /* 0x00380000dcb0783b */ /* 0x000eae0000000200 */
[C---:B------:R-:W-:Y:S08]  /*c8f0*/  HMMA.16816.F32.BF16 R12, R172.reuse, R184, R12 ;  /* 0x000000b8ac0c723c */ /* 0x040ff0000004180c */
[C---:B------:R-:W-:Y:S01]  /*c900*/  HMMA.16816.F32.BF16 R16, R172.reuse, R186, R16 ;  /* 0x000000baac10723c */ /* 0x040fe20000041810 */
[----:B------:R-:W-:Y:S07]  /*c910*/  LDSM.16.M88.4 R184, [R234+0x4000] ;  /* 0x00400000eab8783b */ /* 0x000fee0000000200 */
[C---:B----4-:R-:W-:Y:S08]  /*c920*/  HMMA.16816.F32.BF16 R20, R172.reuse, R188, R20 ;  /* 0x000000bcac14723c */ /* 0x050ff00000041814 */
[C---:B------:R-:W-:Y:S01]  /*c930*/  HMMA.16816.F32.BF16 R24, R172.reuse, R190, R24 ;  /* 0x000000beac18723c */ /* 0x040fe20000041818 */
[----:B------:R-:W4:Y:S07]  /*c940*/  LDSM.16.M88.4 R188, [R233+0xc000] ;  /* 0x00c00000e9bc783b */ /* 0x000f2e0000000200 */
[C---:B------:R-:W-:Y:S08]  /*c950*/  HMMA.16816.F32.BF16 R28, R172.reuse, R200, R28 ;  /* 0x000000c8ac1c723c */ /* 0x040ff0000004181c */
[----:B------:R-:W-:Y:S01]  /*c960*/  HMMA.16816.F32.BF16 R32, R172, R202, R32 ;  /* 0x000000caac20723c */ /* 0x000fe20000041820 */
[----:B------:R-:W2:Y:S05]  /*c970*/  LDSM.16.M88.4 R172, [R233+0xc800] ;  /* 0x00c80000e9ac783b */ /* 0x000eaa0000000200 */
[----:B------:R-:W2:Y:S02]  /*c980*/  LDSM.16.M88.4 R200, [R233+0xd000] ;  /* 0x00d00000e9c8783b */ /* 0x000ea40000000200 */
[C---:B-1----:R-:W-:Y:S08]  /*c990*/  HMMA.16816.F32.BF16 R4, R168.reuse, R192, R4 ;  /* 0x000000c0a804723c */ /* 0x042ff00000041804 */
[C---:B------:R-:W-:Y:S01]  /*c9a0*/  HMMA.16816.F32.BF16 R8, R168.reuse, R194, R8 ;  /* 0x000000c2a808723c */ /* 0x040fe20000041808 */
[----:B------:R-:W-:Y:S07]  /*c9b0*/  LDSM.16.M88.4 R192, [R232+0x4000] ;  /* 0x00400000e8c0783b */ /* 0x000fee0000000200 */
[C---:B---3--:R-:W-:Y:S08]  /*c9c0*/  HMMA.16816.F32.BF16 R12, R168.reuse, R180, R12 ;  /* 0x000000b4a80c723c */ /* 0x048ff0000004180c */
[C---:B------:R-:W-:Y:S01]  /*c9d0*/  HMMA.16816.F32.BF16 R16, R168.reuse, R182, R16 ;  /* 0x000000b6a810723c */ /* 0x040fe20000041810 */
[----:B------:R-:W1:Y:S07]  /*c9e0*/  LDSM.16.M88.4 R180, [R233+0xd800] ;  /* 0x00d80000e9b4783b */ /* 0x000e6e0000000200 */
[C---:B------:R-:W-:Y:S08]  /*c9f0*/  HMMA.16816.F32.BF16 R20, R168.reuse, R196, R20 ;  /* 0x000000c4a814723c */ /* 0x040ff00000041814 */
[C---:B------:R-:W-:Y:S01]  /*ca00*/  HMMA.16816.F32.BF16 R24, R168.reuse, R198, R24 ;  /* 0x000000c6a818723c */ /* 0x040fe20000041818 */
[----:B------:R-:W3:Y:S07]  /*ca10*/  LDSM.16.M88.4 R196, [R215] ;  /* 0x00000000d7c4783b */ /* 0x000eee0000000200 */
[C---:B--2---:R-:W-:Y:S08]  /*ca20*/  HMMA.16816.F32.BF16 R28, R168.reuse, R176, R28 ;  /* 0x000000b0a81c723c */ /* 0x044ff0000004181c */
[----:B------:R-:W-:Y:S01]  /*ca30*/  HMMA.16816.F32.BF16 R32, R168, R178, R32 ;  /* 0x000000b2a820723c */ /* 0x000fe20000041820 */
[----:B------:R-:W2:Y:S05]  /*ca40*/  LDSM.16.M88.4 R168, [R214] ;  /* 0x00000000d6a8783b */ /* 0x000eaa0000000200 */
[----:B------:R-:W-:Y:S02]  /*ca50*/  LDSM.16.M88.4 R176, [R212] ;  /* 0x00000000d4b0783b */ /* 0x000fe40000000200 */
[C---:B----4-:R-:W-:Y:S08]  /*ca60*/  HMMA.16816.F32.BF16 R4, R184.reuse, R188, R4 ;  /* 0x000000bcb804723c */ /* 0x050ff00000041804 */
[C---:B------:R-:W-:Y:S01]  /*ca70*/  HMMA.16816.F32.BF16 R8, R184.reuse, R190, R8 ;  /* 0x000000beb808723c */ /* 0x040fe20000041808 */
[----:B------:R-:W-:Y:S07]  /*ca80*/  LDSM.16.M88.4 R188, [R230+0x4000] ;  /* 0x00400000e6bc783b */ /* 0x000fee0000000200 */
[C---:B------:R-:W-:Y:S08]  /*ca90*/  HMMA.16816.F32.BF16 R12, R184.reuse, R172, R12 ;  /* 0x000000acb80c723c */ /* 0x040ff0000004180c */
[C---:B------:R-:W-:Y:S01]  /*caa0*/  HMMA.16816.F32.BF16 R16, R184.reuse, R174, R16 ;  /* 0x000000aeb810723c */ /* 0x040fe20000041810 */
[----:B------:R-:W4:Y:S07]  /*cab0*/  LDSM.16.M88.4 R172, [R213] ;  /* 0x00000000d5ac783b */ /* 0x000f2e0000000200 */
[C---:B------:R-:W-:Y:S08]  /*cac0*/  HMMA.16816.F32.BF16 R20, R184.reuse, R200, R20 ;  /* 0x000000c8b814723c */ /* 0x040ff00000041814 */
[C---:B------:R-:W-:Y:S01]  /*cad0*/  HMMA.16816.F32.BF16 R24, R184.reuse, R202, R24 ;  /* 0x000000cab818723c */ /* 0x040fe20000041818 */
[----:B------:R-:W4:Y:S07]  /*cae0*/  LDSM.16.M88.4 R200, [R227+0xc000] ;  /* 0x00c00000e3c8783b */ /* 0x000f2e0000000200 */
[C---:B-1----:R-:W-:Y:S08]  /*caf0*/  HMMA.16816.F32.BF16 R28, R184.reuse, R180, R28 ;  /* 0x000000b4b81c723c */ /* 0x042ff0000004181c */
[----:B------:R-:W-:Y:S01]  /*cb00*/  HMMA.16816.F32.BF16 R32, R184, R182, R32 ;  /* 0x000000b6b820723c */ /* 0x000fe20000041820 */
[----:B------:R-:W1:Y:S05]  /*cb10*/  LDSM.16.M88.4 R180, [R227+0xc800] ;  /* 0x00c80000e3b4783b */ /* 0x000e6a0000000200 */
[----:B------:R-:W1:Y:S02]  /*cb20*/  LDSM.16.M88.4 R184, [R227+0xd000] ;  /* 0x00d00000e3b8783b */ /* 0x000e640000000200 */
[C---:B---3--:R-:W-:Y:S08]  /*cb30*/  HMMA.16816.F32.BF16 R4, R192.reuse, R196, R4 ;  /* 0x000000c4c004723c */ /* 0x048ff00000041804 */
[C---:B------:R-:W-:Y:S01]  /*cb40*/  HMMA.16816.F32.BF16 R8, R192.reuse, R198, R8 ;  /* 0x000000c6c008723c */ /* 0x040fe20000041808 */
[----:B------:R-:W3:Y:S07]  /*cb50*/  LDSM.16.M88.4 R196, [R227+0xd800] ;  /* 0x00d80000e3c4783b */ /* 0x000eee0000000200 */
[C---:B--2---:R-:W-:Y:S08]  /*cb60*/  HMMA.16816.F32.BF16 R12, R192.reuse, R168, R12 ;  /* 0x000000a8c00c723c */ /* 0x044ff0000004180c */
[C---:B------:R-:W-:Y:S01]  /*cb70*/  HMMA.16816.F32.BF16 R16, R192.reuse, R170, R16 ;  /* 0x000000aac010723c */ /* 0x040fe20000041810 */
[----:B------:R-:W-:Y:S07]  /*cb80*/  LDSM.16.M88.4 R168, [R229+0x4000] ;  /* 0x00400000e5a8783b */ /* 0x000fee0000000200 */
[C---:B----4-:R-:W-:Y:S08]  /*cb90*/  HMMA.16816.F32.BF16 R20, R192.reuse, R172, R20 ;  /* 0x000000acc014723c */ /* 0x050ff00000041814 */
[C---:B------:R-:W-:Y:S01]  /*cba0*/  HMMA.16816.F32.BF16 R24, R192.reuse, R174, R24 ;  /* 0x000000aec018723c */ /* 0x040fe20000041818 */
[----:B------:R-:W2:Y:S07]  /*cbb0*/  LDSM.16.M88.4 R172, [R220+0x4000] ;  /* 0x00400000dcac783b */ /* 0x000eae0000000200 */
[C---:B------:R-:W-:Y:S08]  /*cbc0*/  HMMA.16816.F32.BF16 R28, R192.reuse, R176, R28 ;  /* 0x000000b0c01c723c */ /* 0x040ff0000004181c */
[----:B------:R-:W-:Y:S01]  /*cbd0*/  HMMA.16816.F32.BF16 R32, R192, R178, R32 ;  /* 0x000000b2c020723c */ /* 0x000fe20000041820 */
[----:B------:R-:W4:Y:S05]  /*cbe0*/  LDSM.16.M88.4 R176, [R220+0x4800] ;  /* 0x00480000dcb0783b */ /* 0x000f2a0000000200 */
[----:B------:R-:W2:Y:S02]  /*cbf0*/  LDSM.16.M88.4 R192, [R220+0x5000] ;  /* 0x00500000dcc0783b */ /* 0x000ea40000000200 */
        /* <DEDUP_REMOVED lines=16> */
[C---:B----4-:R-:W-:Y:S08]  /*cd00*/  HMMA.16816.F32.BF16 R12, R168.reuse, R176, R12 ;  /* 0x000000b0a80c723c */ /* 0x050ff0000004180c */
[C---:B------:R-:W-:Y:S01]  /*cd10*/  HMMA.16816.F32.BF16 R16, R168.reuse, R178, R16 ;  /* 0x000000b2a810723c */ /* 0x040fe20000041810 */
[----:B------:R-:W-:Y:S07]  /*cd20*/  LDSM.16.M88.4 R176, [R232+0x6000] ;  /* 0x00600000e8b0783b */ /* 0x000fee0000000200 */
[C---:B------:R-:W-:Y:S08]  /*cd30*/  HMMA.16816.F32.BF16 R20, R168.reuse, R192, R20 ;  /* 0x000000c0a814723c */ /* 0x040ff00000041814 */
[C---:B------:R-:W-:Y:S01]  /*cd40*/  HMMA.16816.F32.BF16 R24, R168.reuse, R194, R24 ;  /* 0x000000c2a818723c */ /* 0x040fe20000041818 */
[----:B------:R-:W4:Y:S07]  /*cd50*/  LDSM.16.M88.4 R192, [R211] ;  /* 0x00000000d3c0783b */ /* 0x000f2e0000000200 */
[C---:B------:R-:W-:Y:S08]  /*cd60*/  HMMA.16816.F32.BF16 R28, R168.reuse, R200, R28 ;  /* 0x000000c8a81c723c */ /* 0x040ff0000004181c */
[----:B------:R-:W-:Y:S01]  /*cd70*/  HMMA.16816.F32.BF16 R32, R168, R202, R32 ;  /* 0x000000caa820723c */ /* 0x000fe20000041820 */
[----:B------:R-:W2:Y:S05]  /*cd80*/  LDSM.16.M88.4 R168, [R210] ;  /* 0x00000000d2a8783b */ /* 0x000eaa0000000200 */
[----:B------:R-:W2:Y:S02]  /*cd90*/  LDSM.16.M88.4 R200, [R209] ;  /* 0x00000000d1c8783b */ /* 0x000ea40000000200 */
[C---:B-1----:R-:W-:Y:S08]  /*cda0*/  HMMA.16816.F32.BF16 R4, R180.reuse, R184, R4 ;  /* 0x000000b8b404723c */ /* 0x042ff00000041804 */
[C---:B------:R-:W-:Y:S01]  /*cdb0*/  HMMA.16816.F32.BF16 R8, R180.reuse, R186, R8 ;  /* 0x000000bab408723c */ /* 0x040fe20000041808 */
[----:B------:R-:W1:Y:S07]  /*cdc0*/  LDSM.16.M88.4 R184, [R208] ;  /* 0x00000000d0b8783b */ /* 0x000e6e0000000200 */
        /* <DEDUP_REMOVED lines=8> */
[----:B------:R-:W-:Y:S05]  /*ce50*/  LDSM.16.M88.4 R172, [R227+0xf000] ;  /* 0x00f00000e3ac783b */ /* 0x000fea0000000200 */
[----:B------:R-:W-:Y:S02]  /*ce60*/  LDSM.16.M88.4 R180, [R227+0xf800] ;  /* 0x00f80000e3b4783b */ /* 0x000fe40000000200 */
[C---:B----4-:R-:W-:Y:S08]  /*ce70*/  HMMA.16816.F32.BF16 R4, R176.reuse, R192, R4 ;  /* 0x000000c0b004723c */ /* 0x050ff00000041804 */
[C---:B------:R-:W-:Y:S01]  /*ce80*/  HMMA.16816.F32.BF16 R8, R176.reuse, R194, R8 ;  /* 0x000000c2b008723c */ /* 0x040fe20000041808 */
[----:B------:R-:W-:Y:S07]  /*ce90*/  LDSM.16.M88.4 R192, [R229+0x6000] ;  /* 0x00600000e5c0783b */ /* 0x000fee0000000200 */
[C---:B------:R-:W-:Y:S08]  /*cea0*/  HMMA.16816.F32.BF16 R12, R176.reuse, R168, R12 ;  /* 0x000000a8b00c723c */ /* 0x040ff0000004180c */
[C---:B------:R-:W-:Y:S01]  /*ceb0*/  HMMA.16816.F32.BF16 R16, R176.reuse, R170, R16 ;  /* 0x000000aab010723c */ /* 0x040fe20000041810 */
[----:B------:R-:W2:Y:S07]  /*cec0*/  LDSM.16.M88.4 R168, [R227+0xe800] ;  /* 0x00e80000e3a8783b */ /* 0x000eae0000000200 */
[C---:B------:R-:W-:Y:S08]  /*ced0*/  HMMA.16816.F32.BF16 R20, R176.reuse, R200, R20 ;  /* 0x000000c8b014723c */ /* 0x040ff00000041814 */
[C---:B------:R-:W-:Y:S01]  /*cee0*/  HMMA.16816.F32.BF16 R24, R176.reuse, R202, R24 ;  /* 0x000000cab018723c */ /* 0x040fe20000041818 */
[----:B------:R-:W4:Y:S07]  /*cef0*/  LDSM.16.M88.4 R200, [R220+0x6000] ;  /* 0x00600000dcc8783b */ /* 0x000f2e0000000200 */
[C---:B-1----:R-:W-:Y:S08]  /*cf00*/  HMMA.16816.F32.BF16 R28, R176.reuse, R184, R28 ;  /* 0x000000b8b01c723c */ /* 0x042ff0000004181c */
[----:B------:R-:W-:Y:S07]  /*cf10*/  HMMA.16816.F32.BF16 R32, R176, R186, R32 ;  /* 0x000000bab020723c */ /* 0x000fee0000041820 */
[----:B------:R-:W-:Y:S01]  /*cf20*/  MOV R177, R3 ;  /* 0x0000000300b17202 */ /* 0x000fe20000000f00 */
[C---:B---3--:R-:W-:Y:S05]  /*cf30*/  HMMA.16816.F32.BF16 R4, R188.reuse, R196, R4 ;  /* 0x000000c4bc04723c */ /* 0x048fea0000041804 */
[----:B------:R-:W-:Y:S03]  /*cf40*/  MOV R176, R2 ;  /* 0x0000000200b07202 */ /* 0x000fe60000000f00 */
[C---:B------:R-:W-:Y:S08]  /*cf50*/  HMMA.16816.F32.BF16 R8, R188.reuse, R198, R8 ;  /* 0x000000c6bc08723c */ /* 0x040ff00000041808 */
[C---:B--2---:R-:W-:Y:S08]  /*cf60*/  HMMA.16816.F32.BF16 R12, R188.reuse, R168, R12 ;  /* 0x000000a8bc0c723c */ /* 0x044ff0000004180c */
[C---:B------:R-:W-:Y:S01]  /*cf70*/  HMMA.16816.F32.BF16 R16, R188.reuse, R170, R16 ;  /* 0x000000aabc10723c */ /* 0x040fe20000041810 */
[----:B------:R-:W1:Y:S07]  /*cf80*/  LDSM.16.M88.4 R168, [R220+0x6800] ;  /* 0x00680000dca8783b */ /* 0x000e6e0000000200 */
[C---:B------:R-:W-:Y:S08]  /*cf90*/  HMMA.16816.F32.BF16 R20, R188.reuse, R172, R20 ;  /* 0x000000acbc14723c */ /* 0x040ff00000041814 */
[C---:B------:R-:W-:Y:S01]  /*cfa0*/  HMMA.16816.F32.BF16 R24, R188.reuse, R174, R24 ;  /* 0x000000aebc18723c */ /* 0x040fe20000041818 */
[----:B------:R-:W2:Y:S07]  /*cfb0*/  LDSM.16.M88.4 R172, [R220+0x7000] ;  /* 0x00700000dcac783b */ /* 0x000eae0000000200 */
[C---:B------:R-:W-:Y:S08]  /*cfc0*/  HMMA.16816.F32.BF16 R28, R188.reuse, R180, R28 ;  /* 0x000000b4bc1c723c */ /* 0x040ff0000004181c */
[----:B------:R-:W-:Y:S08]  /*cfd0*/  HMMA.16816.F32.BF16 R32, R188, R182, R32 ;  /* 0x000000b6bc20723c */ /* 0x000ff00000041820 */
[C---:B----4-:R-:W-:Y:S08]  /*cfe0*/  HMMA.16816.F32.BF16 R4, R192.reuse, R200, R4 ;  /* 0x000000c8c004723c */ /* 0x050ff00000041804 */
[C---:B------:R-:W-:Y:S08]  /*cff0*/  HMMA.16816.F32.BF16 R8, R192.reuse, R202, R8 ;  /* 0x000000cac008723c */ /* 0x040ff00000041808 */
[C---:B-1----:R-:W-:Y:S08]  /*d000*/  HMMA.16816.F32.BF16 R12, R192.reuse, R168, R12 ;  /* 0x000000a8c00c723c */ /* 0x042ff0000004180c */
[----:B------:R-:W-:Y:S01]  /*d010*/  FMUL.FTZ R3, R5, c[0x0][0x2ec] ;  /* 0x0000bb0005037a20 */ /* 0x000fe20000410000 */
[C---:B------:R-:W-:Y:S01]  /*d020*/  HMMA.16816.F32.BF16 R16, R192.reuse, R170, R16 ;  /* 0x000000aac010723c */ /* 0x040fe20000041810 */
[----:B------:R-:W1:Y:S01]  /*d030*/  LDSM.16.M88.4 R168, [R220+0x7800] ;  /* 0x00780000dca8783b */ /* 0x000e620000000200 */
[----:B------:R-:W-:Y:S04]  /*d040*/  DEPBAR.LE SB0, 0x0 ;  /* 0x000080000000791a */ /* 0x000fe80000000000 */
[----:B------:R3:W4:Y:S01]  /*d050*/  MUFU.TANH R190, R3 ;  /* 0x0000000300be7308 */ /* 0x0007220000002400 */
[----:B------:R-:W-:Y:S01]  /*d060*/  FMUL.FTZ R250, R9, c[0x0][0x2ec] ;  /* 0x0000bb0009fa7a20 */ /* 0x000fe20000410000 */
[----:B------:R-:W-:Y:S01]  /*d070*/  BAR.SYNC.DEFER_BLOCKING 0x0 ;  /* 0x0000000000007b1d */ /* 0x000fe20000010000 */
[----:B------:R-:W-:Y:S01]  /*d080*/  FMUL.FTZ R164, R8, c[0x0][0x2ec] ;  /* 0x0000bb0008a47a20 */ /* 0x000fe20000410000 */
[C---:B--2---:R-:W-:Y:S05]  /*d090*/  HMMA.16816.F32.BF16 R20, R192.reuse, R172, R20 ;  /* 0x000000acc014723c */ /* 0x044fea0000041814 */
[----:B------:R-:W-:Y:S01]  /*d0a0*/  FMUL.FTZ R2, R6, c[0x0][0x2ec] ;  /* 0x0000bb0006027a20 */ /* 0x000fe20000410000 */
[----:B------:R2:W1:Y:S01]  /*d0b0*/  MUFU.TANH R185, R250 ;  /* 0x000000fa00b97308 */ /* 0x0004620000002400 */
[----:B------:R-:W-:Y:S01]  /*d0c0*/  FMUL.FTZ R165, R7, c[0x0][0x2ec] ;  /* 0x0000bb0007a57a20 */ /* 0x000fe20000410000 */
[C---:B------:R-:W-:Y:S04]  /*d0d0*/  HMMA.16816.F32.BF16 R24, R192.reuse, R174, R24 ;  /* 0x000000aec018723c */ /* 0x040fe80000041818 */
[----:B------:R-:W-:Y:S02]  /*d0e0*/  FMUL.FTZ R166, R4, c[0x0][0x2ec] ;  /* 0x0000bb0004a67a20 */ /* 0x000fe40000410000 */
[----:B------:R-:W-:Y:S02]  /*d0f0*/  FMUL.FTZ R252, R12, c[0x0][0x2ec] ;  /* 0x0000bb000cfc7a20 */ /* 0x000fe40000410000 */
[----:B------:R4:W4:Y:S01]  /*d100*/  MUFU.TANH R189, R164 ;  /* 0x000000a400bd7308 */ /* 0x0009220000002400 */
[----:B------:R-:W-:Y:S03]  /*d110*/  FMUL.FTZ R17, R17, c[0x0][0x2ec] ;  /* 0x0000bb0011117a20 */ /* 0x000fe60000410000 */
[----:B---3--:R-:W-:Y:S02]  /*d120*/  FMUL.FTZ R3, R10, c[0x0][0x2ec] ;  /* 0x0000bb000a037a20 */ /* 0x008fe40000410000 */
[----:B------:R-:W-:Y:S04]  /*d130*/  IMAD.MOV.U32 R12, RZ, RZ, R176 ;  /* 0x000000ffff0c7224 */ /* 0x000fe800078e00b0 */
[----:B------:R3:W3:Y:S01]  /*d140*/  MUFU.TANH R10, R3 ;  /* 0x00000003000a7308 */ /* 0x0006e20000002400 */
[----:B--2---:R-:W-:Y:S01]  /*d150*/  FMUL.FTZ R250, R14, c[0x0][0x2ec] ;  /* 0x0000bb000efa7a20 */ /* 0x004fe20000410000 */
[C---:B-1----:R-:W-:Y:S01]  /*d160*/  HMMA.16816.F32.BF16 R28, R192.reuse, R168, R28 ;  /* 0x000000a8c01c723c */ /* 0x042fe2000004181c */
[----:B------:R-:W-:Y:S03]  /*d170*/  MOV R14, UR6 ;  /* 0x00000006000e7c02 */ /* 0x000fe60008000f00 */
[----:B------:R-:W-:Y:S04]  /*d180*/  FMUL.FTZ R5, R24, c[0x0][0x2ec] ;  /* 0x0000bb0018057a20 */ /* 0x000fe80000410000 */
[----:B------:R1:W2:Y:S01]  /*d190*/  MUFU.TANH R187, R2 ;  /* 0x0000000200bb7308 */ /* 0x0002a20000002400 */
[----:B------:R-:W-:Y:S01]  /*d1a0*/  FMUL.FTZ R25, R25, c[0x0][0x2ec] ;  /* 0x0000bb0019197a20 */ /* 0x000fe20000410000 */
[----:B------:R-:W-:Y:S03]  /*d1b0*/  HMMA.16816.F32.BF16 R32, R192, R170, R32 ;  /* 0x000000aac020723c */ /* 0x000fe60000041820 */
[----:B----4-:R-:W-:Y:S01]  /*d1c0*/  FMUL.FTZ R164, R13, c[0x0][0x2ec] ;  /* 0x0000bb000da47a20 */ /* 0x010fe20000410000 */
[----:B------:R-:W-:Y:S04]  /*d1d0*/  MOV R13, R177 ;  /* 0x000000b1000d7202 */ /* 0x000fe80000000f00 */
[----:B------:R4:W2:Y:S01]  /*d1e0*/  MUFU.TANH R177, R250 ;  /* 0x000000fa00b17308 */ /* 0x0008a20000002400 */
[----:B---3--:R-:W-:Y:S05]  /*d1f0*/  FMUL.FTZ R3, R19, c[0x0][0x2ec] ;  /* 0x0000bb0013037a20 */ /* 0x008fea0000410000 */
[----:B------:R-:W-:Y:S04]  /*d200*/  FMUL.FTZ R30, R30, c[0x0][0x2ec] ;  /* 0x0000bb001e1e7a20 */ /* 0x000fe80000410000 */
[----:B------:R3:W2:Y:S01]  /*d210*/  MUFU.TANH R203, R3 ;  /* 0x0000000300cb7308 */ /* 0x0006a20000002400 */
[----:B-1----:R-:W-:Y:S05]  /*d220*/  FMUL.FTZ R2, R11, c[0x0][0x2ec] ;  /* 0x0000bb000b027a20 */ /* 0x002fea0000410000 */
[----:B------:R-:W-:Y:S02]  /*d230*/  FMUL.FTZ R32, R32, c[0x0][0x2ec] ;  /* 0x0000bb0020207a20 */ /* 0x000fe40000410000 */
[----:B------:R-:W-:Y:S02]  /*d240*/  FMUL.FTZ R34, R34, c[0x0][0x2ec] ;  /* 0x0000bb0022227a20 */ /* 0x000fe40000410000 */
[----:B------:R1:W1:Y:S01]  /*d250*/  MUFU.TANH R191, R166 ;  /* 0x000000a600bf7308 */ /* 0x0002620000002400 */
[----:B------:R-:W-:Y:S02]  /*d260*/  FMUL.FTZ R35, R35, c[0x0][0x2ec] ;  /* 0x0000bb0023237a20 */ /* 0x000fe40000410000 */
[----:B----4-:R-:W-:Y:S01]  /*d270*/  FMUL.FTZ R250, R21, c[0x0][0x2ec] ;  /* 0x0000bb0015fa7a20 */ /* 0x010fe20000410000 */
[----:B------:R-:W-:Y:S06]  /*d280*/  MOV R21, R205 ;  /* 0x000000cd00157202 */ /* 0x000fec0000000f00 */
[----:B------:R4:W2:Y:S01]  /*d290*/  MUFU.TANH R174, R250 ;  /* 0x000000fa00ae7308 */ /* 0x0008a20000002400 */
[----:B---3--:R-:W-:Y:S09]  /*d2a0*/  FMUL.FTZ R3, R28, c[0x0][0x2ec] ;  /* 0x0000bb001c037a20 */ /* 0x008ff20000410000 */
[----:B------:R3:W2:Y:S01]  /*d2b0*/  MUFU.TANH R198, R3 ;  /* 0x0000000300c67308 */ /* 0x0006a20000002400 */
[----:B-1----:R-:W-:Y:S09]  /*d2c0*/  FMUL.FTZ R166, R15, c[0x0][0x2ec] ;  /* 0x0000bb000fa67a20 */ /* 0x002ff20000410000 */
[----:B------:R1:W1:Y:S01]  /*d2d0*/  MUFU.TANH R197, R164 ;  /* 0x000000a400c57308 */ /* 0x0002620000002400 */
[----:B----4-:R-:W-:Y:S04]  /*d2e0*/  MOV R250, UR6 ;  /* 0x0000000600fa7c02 */ /* 0x010fe80008000f00 */
[----:B------:R-:W-:Y:S01]  /*d2f0*/  LEA R6, P1, R250, R36, 0x6 ;  /* 0x00000024fa067211 */ /* 0x000fe200078230ff */
[----:B------:R-:W-:Y:S04]  /*d300*/  FMUL.FTZ R250, R33, c[0x0][0x2ec] ;  /* 0x0000bb0021fa7a20 */ /* 0x000fe80000410000 */
[----:B------:R4:W2:Y:S01]  /*d310*/  MUFU.TANH R186, R165 ;  /* 0x000000a500ba7308 */ /* 0x0008a20000002400 */
[----:B---3--:R-:W-:Y:S05]  /*d320*/  IMAD.U32 R3, RZ, RZ, UR6 ;  /* 0x00000006ff037e24 */ /* 0x008fea000f8e00ff */
[----:B------:R-:W-:Y:S04]  /*d330*/  LEA.HI.X.SX32 R7, R3, R37, 0x6, P1 ;  /* 0x0000002503077211 */ /* 0x000fe800008f36ff */
[----:B------:R3:W2:Y:S01]  /*d340*/  MUFU.TANH R9, R2 ;  /* 0x0000000200097308 */ /* 0x0006a20000002400 */
[----:B------:R2:W5:Y:S01]  /*d350*/  LDL.LU.64 R36, [R1+0x28] ;  /* 0x0000280001247983 */ /* 0x0005620000300a00 */
[----:B-1----:R-:W-:Y:S02]  /*d360*/  FMUL.FTZ R164, R18, c[0x0][0x2ec] ;  /* 0x0000bb0012a47a20 */ /* 0x002fe40000410000 */
[----:B------:R-:W-:Y:S02]  /*d370*/  IMAD.U32 R18, RZ, RZ, UR6 ;  /* 0x00000006ff127e24 */ /* 0x000fe4000f8e00ff */
[----:B------:R-:W-:Y:S04]  /*d380*/  IMAD R33, R7, c[0x0][0x198], RZ ;  /* 0x0000660007217a24 */ /* 0x000fe800078e02ff */
[----:B------:R1:W1:Y:S01]  /*d390*/  MUFU.TANH R199, R166 ;  /* 0x000000a600c77308 */ /* 0x0002620000002400 */
[----:B------:R-:W-:Y:S02]  /*d3a0*/  IMAD R33, R6, c[0x0][0x19c], R33 ;  /* 0x0000670006217a24 */ /* 0x000fe400078e0221 */
[----:B----4-:R-:W-:Y:S01]  /*d3b0*/  FMUL.FTZ R165, R16, c[0x0][0x2ec] ;  /* 0x0000bb0010a57a20 */ /* 0x010fe20000410000 */
[----:B------:R-:W-:Y:S01]  /*d3c0*/  MOV R16, R206 ;  /* 0x000000ce00107202 */ /* 0x000fe20000000f00 */
[----:B------:R-:W-:Y:S03]  /*d3d0*/  IMAD.WIDE.U32 R6, R6, c[0x0][0x198], RZ ;  /* 0x0000660006067a25 */ /* 0x000fe600078e00ff */
[----:B------:R-:W-:Y:S02]  /*d3e0*/  LEA R14, P2, R14, R16, 0x6 ;  /* 0x000000100e0e7211 */ /* 0x000fe400078430ff */
[----:B------:R4:W2:Y:S01]  /*d3f0*/  MUFU.TANH R202, R164 ;  /* 0x000000a400ca7308 */ /* 0x0008a20000002400 */
[----:B---3--:R-:W-:Y:S01]  /*d400*/  FMUL.FTZ R2, R20, c[0x0][0x2ec] ;  /* 0x0000bb0014027a20 */ /* 0x008fe20000410000 */
[----:B------:R-:W-:Y:S04]  /*d410*/  MOV R20, R204 ;  /* 0x000000cc00147202 */ /* 0x000fe80000000f00 */
[----:B------:R-:W-:Y:S04]  /*d420*/  LEA R18, P0, R18, R20, 0x6 ;  /* 0x0000001412127211 */ /* 0x000fe800078030ff */
[----:B------:R3:W2:Y:S01]  /*d430*/  MUFU.TANH R201, R165 ;  /* 0x000000a500c97308 */ /* 0x0006a20000002400 */
[----:B-1----:R-:W-:Y:S09]  /*d440*/  FMUL.FTZ R166, R22, c[0x0][0x2ec] ;  /* 0x0000bb0016a67a20 */ /* 0x002ff20000410000 */
[----:B------:R1:W1:Y:S01]  /*d450*/  MUFU.TANH R178, R2 ;  /* 0x0000000200b27308 */ /* 0x0002620000002400 */
[----:B----4-:R-:W-:Y:S09]  /*d460*/  FMUL.FTZ R164, R27, c[0x0][0x2ec] ;  /* 0x0000bb001ba47a20 */ /* 0x010ff20000410000 */
[----:B------:R4:W2:Y:S01]  /*d470*/  MUFU.TANH R179, R252 ;  /* 0x000000fc00b37308 */ /* 0x0008a20000002400 */
[----:B---3--:R-:W-:Y:S02]  /*d480*/  FMUL.FTZ R165, R23, c[0x0][0x2ec] ;  /* 0x0000bb0017a57a20 */ /* 0x008fe40000410000 */
[----:B------:R-:W-:Y:S07]  /*d490*/  IMAD.WIDE.U32 R22, R18, c[0x0][0x198], RZ ;  /* 0x0000660012167a25 */ /* 0x000fee00078e00ff */
[----:B------:R3:W2:Y:S01]  /*d4a0*/  MUFU.TANH R173, R17 ;  /* 0x0000001100ad7308 */ /* 0x0006a20000002400 */
[----:B-1----:R-:W-:Y:S09]  /*d4b0*/  FMUL.FTZ R2, R29, c[0x0][0x2ec] ;  /* 0x0000bb001d027a20 */ /* 0x002ff20000410000 */
[----:B------:R1:W1:Y:S01]  /*d4c0*/  MUFU.TANH R183, R166 ;  /* 0x000000a600b77308 */ /* 0x0002620000002400 */
[----:B----4-:R-:W-:Y:S02]  /*d4d0*/  FMUL.FTZ R252, R26, c[0x0][0x2ec] ;  /* 0x0000bb001afc7a20 */ /* 0x010fe40000410000 */
[----:B------:R-:W-:Y:S07]  /*d4e0*/  IMAD.WIDE.U32 R26, R14, c[0x0][0x198], RZ ;  /* 0x000066000e1a7a25 */ /* 0x000fee00078e00ff */
[----:B------:R4:W2:Y:S01]  /*d4f0*/  MUFU.TANH R205, R164 ;  /* 0x000000a400cd7308 */ /* 0x0008a20000002400 */
[----:B---3--:R-:W-:Y:S09]  /*d500*/  IMAD.MOV.U32 R17, RZ, RZ, R207 ;  /* 0x000000ffff117224 */ /* 0x008ff200078e00cf */
[----:B------:R3:W2:Y:S01]  /*d510*/  MUFU.TANH R181, R165 ;  /* 0x000000a500b57308 */ /* 0x0006a20000002400 */
[----:B-1----:R-:W-:Y:S05]  /*d520*/  IMAD.U32 R166, RZ, RZ, UR6 ;  /* 0x00000006ffa67e24 */ /* 0x002fea000f8e00ff */
[----:B------:R-:W-:Y:S04]  /*d530*/  LEA.HI.X.SX32 R19, R166, R21, 0x6, P0 ;  /* 0x00000015a6137211 */ /* 0x000fe800000f36ff */
[----:B------:R1:W1:Y:S01]  /*d540*/  MUFU.TANH R194, R2 ;  /* 0x0000000200c27308 */ /* 0x0002620000002400 */
[----:B----4-:R-:W-:Y:S01]  /*d550*/  MOV R164, UR6 ;  /* 0x0000000600a47c02 */ /* 0x010fe20008000f00 */
[----:B------:R-:W-:Y:S03]  /*d560*/  IMAD R3, R19, c[0x0][0x198], RZ ;  /* 0x0000660013037a24 */ /* 0x000fe600078e02ff */
[----:B------:R-:W-:Y:S01]  /*d570*/  LEA R164, P0, R164, R12, 0x6 ;  /* 0x0000000ca4a47211 */ /* 0x000fe200078030ff */
[----:B------:R-:W-:Y:S04]  /*d580*/  IMAD R3, R18, c[0x0][0x19c], R3 ;  /* 0x0000670012037a24 */ /* 0x000fe800078e0203 */
[----:B------:R4:W2:Y:S01]  /*d590*/  MUFU.TANH R207, R252 ;  /* 0x000000fc00cf7308 */ /* 0x0008a20000002400 */
[CC--:B------:R-:W-:Y:S02]  /*d5a0*/  LEA R18, P1, R22.reuse, R248.reuse, 0x1 ;  /* 0x000000f816127211 */ /* 0x0c0fe400078208ff */
[----:B---3--:R-:W-:Y:S02]  /*d5b0*/  MOV R165, UR6 ;  /* 0x0000000600a57c02 */ /* 0x008fe40008000f00 */
[----:B------:R-:W-:Y:S02]  /*d5c0*/  IADD3 R3, R23, R3, RZ ;  /* 0x0000000317037210 */ /* 0x000fe40007ffe0ff */
[----:B------:R-:W-:Y:S03]  /*d5d0*/  LEA.HI.X.SX32 R15, R165, R17, 0x6, P2 ;  /* 0x00000011a50f7211 */ /* 0x000fe600010f36ff */
[----:B------:R3:W2:Y:S01]  /*d5e0*/  MUFU.TANH R193, R32 ;  /* 0x0000002000c17308 */ /* 0x0006a20000002400 */
[----:B------:R-:W-:Y:S02]  /*d5f0*/  LEA.HI.X R19, R22, R247, R3, 0x1, P1 ;  /* 0x000000f716137211 */ /* 0x000fe400008f0c03 */
[-C--:B------:R-:W-:Y:S02]  /*d600*/  LEA R22, P2, R6, R248.reuse, 0x1 ;  /* 0x000000f806167211 */ /* 0x080fe400078408ff */
[----:B-1----:R-:W-:Y:S04]  /*d610*/  MOV R2, UR6 ;  /* 0x0000000600027c02 */ /* 0x002fe80008000f00 */
[----:B------:R-:W-:Y:S01]  /*d620*/  LEA.HI.X.SX32 R165, R2, R13, 0x6, P0 ;  /* 0x0000000d02a57211 */ /* 0x000fe200000f36ff */
[----:B------:R1:W1:Y:S01]  /*d630*/  MUFU.TANH R195, R30 ;  /* 0x0000001e00c37308 */ /* 0x0002620000002400 */
[----:B------:R-:W-:Y:S02]  /*d640*/  IMAD R2, R15, c[0x0][0x198], RZ ;  /* 0x000066000f027a24 */ /* 0x000fe400078e02ff */
[----:B----4-:R-:W-:Y:S02]  /*d650*/  FMUL.FTZ R252, R31, c[0x0][0x2ec] ;  /* 0x0000bb001ffc7a20 */ /* 0x010fe40000410000 */
[----:B------:R-:W-:Y:S01]  /*d660*/  IMAD R2, R14, c[0x0][0x19c], R2 ;  /* 0x000067000e027a24 */ /* 0x000fe200078e0202 */
[C---:B------:R-:W-:Y:S04]  /*d670*/  LEA R14, P0, R26.reuse, R248, 0x1 ;  /* 0x000000f81a0e7211 */ /* 0x040fe800078008ff */
[----:B------:R4:W2:Y:S01]  /*d680*/  MUFU.TANH R166, R34 ;  /* 0x0000002200a67308 */ /* 0x0008a20000002400 */
[----:B------:R-:W-:Y:S02]  /*d690*/  IMAD.IADD R2, R27, 0x1, R2 ;  /* 0x000000011b027824 */ /* 0x000fe400078e0202 */
[----:B---3--:R-:W-:Y:S03]  /*d6a0*/  IMAD R32, R165, c[0x0][0x198], RZ ;  /* 0x00006600a5207a24 */ /* 0x008fe600078e02ff */
[----:B------:R-:W-:Y:S02]  /*d6b0*/  LEA.HI.X R15, R26, R247, R2, 0x1, P0 ;  /* 0x000000f71a0f7211 */ /* 0x000fe400000f0c02 */
[----:B------:R-:W-:Y:S01]  /*d6c0*/  ISETP.LT.AND P0, PT, RZ, UR4, PT ;  /* 0x00000004ff007c0c */ /* 0x000fe2000bf01270 */
[C---:B------:R-:W-:Y:S01]  /*d6d0*/  IMAD R32, R164.reuse, c[0x0][0x19c], R32 ;  /* 0x00006700a4207a24 */ /* 0x040fe200078e0220 */
[----:B------:R3:W2:Y:S01]  /*d6e0*/  MUFU.TANH R165, R35 ;  /* 0x0000002300a57308 */ /* 0x0006a20000002400 */
[----:B------:R-:W-:Y:S01]  /*d6f0*/  IADD3 R2, R7, R33, RZ ;  /* 0x0000002107027210 */ /* 0x000fe20007ffe0ff */
[----:B-1----:R-:W-:Y:S03]  /*d700*/  IMAD.WIDE.U32 R30, R164, c[0x0][0x198], RZ ;  /* 0x00006600a41e7a25 */ /* 0x002fe600078e00ff */
[-C--:B------:R-:W-:Y:S02]  /*d710*/  LEA.HI.X R23, R6, R247.reuse, R2, 0x1, P2 ;  /* 0x000000f706177211 */ /* 0x080fe400010f0c02 */
[----:B------:R-:W-:Y:S03]  /*d720*/  IADD3 R32, R31, R32, RZ ;  /* 0x000000201f207210 */ /* 0x000fe60007ffe0ff */
[----:B------:R1:W1:Y:S01]  /*d730*/  MUFU.TANH R182, R5 ;  /* 0x0000000500b67308 */ /* 0x0002620000002400 */
[C---:B----4-:R-:W-:Y:S09]  /*d740*/  LEA R34, P1, R30.reuse, R248, 0x1 ;  /* 0x000000f81e227211 */ /* 0x050ff200078208ff */
[----:B------:R4:W1:Y:S01]  /*d750*/  MUFU.TANH R206, R25 ;  /* 0x0000001900ce7308 */ /* 0x0008620000002400 */
[----:B---3--:R-:W-:Y:S09]  /*d760*/  LEA.HI.X R35, R30, R247, R32, 0x1, P1 ;  /* 0x000000f71e237211 */ /* 0x008ff200008f0c20 */
[----:B------:R-:W3:Y:S10]  /*d770*/  MUFU.TANH R252, R252 ;  /* 0x000000fc00fc7308 */ /* 0x000ef40000002400 */
[----:B------:R-:W1:Y:S02]  /*d780*/  MUFU.TANH R250, R250 ;  /* 0x000000fa00fa7308 */ /* 0x000e640000002400 */
[----:B-12345:R-:W-:-:S05]  /*d790*/  @P0 BRA `(.L_x_557) ;  /* 0xffffdae000000947 */ /* 0x03efca000383ffff */
.L_x_556:
[----:B------:R-:W-:Y:S01]  /*d7a0*/  FMNMX.FTZ R3, R191, R167, !PT ;  /* 0x000000a7bf037209 */ /* 0x000fe20007810000 */
[----:B-1----:R-:W-:Y:S01]  /*d7b0*/  LDSM.16.MT88.4 R20, [R226+0x10000] ;  /* 0x01000000e214783b */ /* 0x002fe20000004200 */
[----:B------:R-:W-:Y:S02]  /*d7c0*/  UIADD3 UR13, UR13, 0x1, URZ ;  /* 0x000000010d0d7890 */ /* 0x000fe4000fffe03f */
        /* <DEDUP_REMOVED lines=30> */
[----:B------:R-:W-:Y:S01]  /*d9b0*/  FMNMX.FTZ R2, R166, R3, !PT ;  /* 0x00000003a6027209 */ /* 0x000fe20007810000 */
[----:B------:R-:W-:Y:S03]  /*d9c0*/  LDSM.16.MT88.4 R12, [R228+0x10000] ;  /* 0x01000000e40c783b */ /* 0x000fe60000004200 */
[----:B------:R-:W-:Y:S05]  /*d9d0*/  FMNMX.FTZ R7, R165, R2, !PT ;  /* 0x00000002a5077209 */ /* 0x000fea0007810000 */
        /* <DEDUP_REMOVED lines=38> */
[----:B------:R-:W-:Y:S02]  /*dc40*/  FMUL.FTZ R5, R2, R161 ;  /* 0x000000a102057220 */ /* 0x000fe40000410000 */
[----:B------:R-:W-:Y:S01]  /*dc50*/  FMUL.FTZ R6, R0, R162 ;  /* 0x000000a200067220 */ /* 0x000fe20000410000 */
[----:B------:R-:W-:Y:S01]  /*dc60*/  MUFU.EX2 R187, R187 ;  /* 0x000000bb00bb7308 */ /* 0x000fe20000000800 */
[C---:B------:R-:W-:Y:S02]  /*dc70*/  FMUL.FTZ R8, R2.reuse, R156 ;  /* 0x0000009c02087220 */ /* 0x040fe40000410000 */
[C---:B------:R-:W-:Y:S02]  /*dc80*/  FMUL.FTZ R9, R2.reuse, R157 ;  /* 0x0000009d02097220 */ /* 0x040fe40000410000 */
[C---:B------:R-:W-:Y:S01]  /*dc90*/  FMUL.FTZ R16, R2.reuse, R148 ;  /* 0x0000009402107220 */ /* 0x040fe20000410000 */
[----:B------:R-:W-:Y:S01]  /*dca0*/  LDSM.16.MT88.4 R156, [R225+0x12800] ;  /* 0x01280000e19c783b */ /* 0x000fe20000004200 */
[C---:B------:R-:W-:Y:S02]  /*dcb0*/  FMUL.FTZ R17, R2.reuse, R149 ;  /* 0x0000009502117220 */ /* 0x040fe40000410000 */
[C---:B------:R-:W-:Y:S01]  /*dcc0*/  FMUL.FTZ R24, R2.reuse, R140 ;  /* 0x0000008c02187220 */ /* 0x040fe20000410000 */
[----:B------:R-:W2:Y:S01]  /*dcd0*/  MUFU.EX2 R186, R186 ;  /* 0x000000ba00ba7308 */ /* 0x000ea20000000800 */
[----:B------:R-:W-:Y:S02]  /*dce0*/  FMUL.FTZ R25, R2, R141 ;  /* 0x0000008d02197220 */ /* 0x000fe40000410000 */
[----:B------:R-:W-:Y:S01]  /*dcf0*/  FMUL.FTZ R27, R0, R143 ;  /* 0x0000008f001b7220 */ /* 0x000fe20000410000 */
[----:B-1----:R-:W-:Y:S01]  /*dd00*/  F2FP.BF16.PACK_AB R160, R190, R191 ;  /* 0x000000bfbea0723e */ /* 0x002fe200000010ff */
[----:B------:R-:W-:Y:S01]  /*dd10*/  LDSM.16.MT88.4 R140, [R224+0x12000] ;  /* 0x01200000e08c783b */ /* 0x000fe20000004200 */
[C---:B------:R-:W-:Y:S02]  /*dd20*/  FMUL.FTZ R32, R2.reuse, R132 ;  /* 0x0000008402207220 */ /* 0x040fe40000410000 */
[----:B------:R-:W-:Y:S02]  /*dd30*/  FMUL.FTZ R33, R2, R133 ;  /* 0x0000008502217220 */ /* 0x000fe40000410000 */
[----:B------:R-:W-:Y:S01]  /*dd40*/  MUFU.EX2 R189, R189 ;  /* 0x000000bd00bd7308 */ /* 0x000fe20000000800 */
[C---:B------:R-:W-:Y:S02]  /*dd50*/  FMUL.FTZ R34, R0.reuse, R134 ;  /* 0x0000008600227220 */ /* 0x040fe40000410000 */
[----:B------:R-:W-:Y:S01]  /*dd60*/  LDSM.16.MT88.4 R148, [R224+0x10800] ;  /* 0x01080000e094783b */ /* 0x000fe20000004200 */
[----:B------:R-:W-:Y:S02]  /*dd70*/  FMUL.FTZ R35, R0, R135 ;  /* 0x0000008700237220 */ /* 0x000fe40000410000 */
[--C-:B------:R-:W-:Y:S02]  /*dd80*/  FFMA.FTZ R196, R177, c[0x0][0x23c], -R168.reuse ;  /* 0x00008f00b1c47a23 */ /* 0x100fe400000108a8 */
[--C-:B------:R-:W-:Y:S02]  /*dd90*/  FFMA.FTZ R200, R173, c[0x0][0x23c], -R169.reuse ;  /* 0x00008f00adc87a23 */ /* 0x100fe400000108a9 */
[----:B------:R-:W1:Y:S01]  /*dda0*/  MUFU.EX2 R188, R188 ;  /* 0x000000bc00bc7308 */ /* 0x000e620000000800 */
[----:B------:R-:W-:Y:S01]  /*ddb0*/  LDSM.16.MT88.4 R132, [R225+0x12000] ;  /* 0x01200000e184783b */ /* 0x000fe20000004200 */
[--C-:B------:R-:W-:Y:S01]  /*ddc0*/  FFMA.FTZ R204, R178, c[0x0][0x23c], -R169.reuse ;  /* 0x00008f00b2cc7a23 */ /* 0x100fe200000108a9 */
[----:B--2---:R-:W-:Y:S01]  /*ddd0*/  F2FP.BF16.PACK_AB R161, R186, R187 ;  /* 0x000000bbbaa1723e */ /* 0x004fe200000010ff */
[--C-:B------:R-:W-:Y:S02]  /*dde0*/  FFMA.FTZ R174, R174, c[0x0][0x23c], -R169.reuse ;  /* 0x00008f00aeae7a23 */ /* 0x100fe400000108a9 */
[--C-:B------:R-:W-:Y:S03]  /*ddf0*/  FFMA.FTZ R183, R183, c[0x0][0x23c], -R168.reuse ;  /* 0x00008f00b7b77a23 */ /* 0x100fe600000108a8 */
[----:B------:R-:W-:Y:S01]  /*de00*/  LDSM.16.MT88.4 R176, [R228+0x13800] ;  /* 0x01380000e4b0783b */ /* 0x000fe20000004200 */
[----:B------:R-:W-:Y:S01]  /*de10*/  MUFU.EX2 R185, R185 ;  /* 0x000000b900b97308 */ /* 0x000fe20000000800 */
[--C-:B------:R-:W-:Y:S02]  /*de20*/  FFMA.FTZ R181, R181, c[0x0][0x23c], -R168.reuse ;  /* 0x00008f00b5b57a23 */ /* 0x100fe400000108a8 */
[--C-:B------:R-:W-:Y:S02]  /*de30*/  FFMA.FTZ R182, R182, c[0x0][0x23c], -R169.reuse ;  /* 0x00008f00b6b67a23 */ /* 0x100fe400000108a9 */
[C---:B------:R-:W-:Y:S02]  /*de40*/  FMUL.FTZ R36, R2.reuse, R36 ;  /* 0x0000002402247220 */ /* 0x040fe40000410000 */
[----:B------:R-:W-:Y:S02]  /*de50*/  FMUL.FTZ R37, R2, R37 ;  /* 0x0000002502257220 */ /* 0x000fe40000410000 */
[C---:B------:R-:W-:Y:S01]  /*de60*/  FMUL.FTZ R38, R0.reuse, R38 ;  /* 0x0000002600267220 */ /* 0x040fe20000410000 */
[----:B------:R-:W2:Y:S01]  /*de70*/  MUFU.EX2 R184, R184 ;  /* 0x000000b800b87308 */ /* 0x000ea20000000800 */
[----:B------:R-:W-:Y:S02]  /*de80*/  FMUL.FTZ R39, R0, R39 ;  /* 0x0000002700277220 */ /* 0x000fe40000410000 */
[----:B------:R-:W-:Y:S01]  /*de90*/  FMUL.FTZ R40, R2, R40 ;  /* 0x0000002802287220 */ /* 0x000fe20000410000 */
        /* <DEDUP_REMOVED lines=12> */
[----:B------:R-:W-:Y:S01]  /*df60*/  FMUL.FTZ R50, R0, R50 ;  /* 0x0000003200327220 */ /* 0x000fe20000410000 */
[----:B--2---:R-:W-:Y:S01]  /*df70*/  F2FP.BF16.PACK_AB R163, R184, R185 ;  /* 0x000000b9b8a3723e */ /* 0x004fe200000010ff */
        /* <DEDUP_REMOVED lines=8> */
[----:B------:R1:W-:Y:S03]  /*e000*/  MUFU.EX2 R171, R182 ;  /* 0x000000b600ab7308 */ /* 0x0003e60000000800 */
[----:B------:R-:W-:Y:S02]  /*e010*/  FMUL.FTZ R13, R2, R153 ;  /* 0x00000099020d7220 */ /* 0x000fe40000410000 */
[C---:B------:R-:W-:Y:S02]  /*e020*/  FMUL.FTZ R55, R0.reuse, R55 ;  /* 0x0000003700377220 */ /* 0x040fe40000410000 */
[C---:B------:R-:W-:Y:S03]  /*e030*/  FMUL.FTZ R14, R0.reuse, R154 ;  /* 0x0000009a000e7220 */ /* 0x040fe60000410000 */
[----:B------:R-:W-:Y:S01]  /*e040*/  MUFU.EX2 R192, R192 ;  /* 0x000000c000c07308 */ /* 0x000fe20000000800 */
[----:B------:R-:W-:Y:S02]  /*e050*/  FMUL.FTZ R15, R0, R155 ;  /* 0x0000009b000f7220 */ /* 0x000fe40000410000 */
[----:B------:R-:W2:Y:S01]  /*e060*/  LDSM.16.MT88.4 R152, [R224+0x10000] ;  /* 0x01000000e098783b */ /* 0x000ea20000004200 */
[C---:B------:R-:W-:Y:S02]  /*e070*/  FMUL.FTZ R56, R2.reuse, R56 ;  /* 0x0000003802387220 */ /* 0x040fe40000410000 */
[----:B------:R-:W-:Y:S02]  /*e080*/  FMUL.FTZ R57, R2, R57 ;  /* 0x0000003902397220 */ /* 0x000fe40000410000 */
[C---:B------:R-:W-:Y:S02]  /*e090*/  HMMA.16816.F32.BF16 R12, R160.reuse, R20, R12 ;  /* 0x00000014a00c723c */ /* 0x040fe4000004180c */
[----:B------:R-:W-:Y:S01]  /*e0a0*/  MUFU.EX2 R196, R196 ;  /* 0x000000c400c47308 */ /* 0x000fe20000000800 */
[C---:B------:R-:W-:Y:S02]  /*e0b0*/  FMUL.FTZ R58, R0.reuse, R58 ;  /* 0x0000003a003a7220 */ /* 0x040fe40000410000 */
[----:B------:R-:W-:Y:S01]  /*e0c0*/  FMUL.FTZ R59, R0, R59 ;  /* 0x0000003b003b7220 */ /* 0x000fe20000410000 */
[----:B-1----:R-:W-:Y:S01]  /*e0d0*/  LDSM.16.MT88.4 R180, [R226+0x13800] ;  /* 0x01380000e2b4783b */ /* 0x002fe20000004200 */
        /* <DEDUP_REMOVED lines=9> */
[----:B------:R-:W-:Y:S01]  /*e170*/  MUFU.EX2 R204, R204 ;  /* 0x000000cc00cc7308 */ /* 0x000fe20000000800 */
[C---:B------:R-:W-:Y:S02]  /*e180*/  FMUL.FTZ R62, R0.reuse, R62 ;  /* 0x0000003e003e7220 */ /* 0x040fe40000410000 */
[C---:B------:R-:W-:Y:S03]  /*e190*/  HMMA.16816.F32.BF16 R20, R160.reuse, R28, R20 ;  /* 0x0000001ca014723c */ /* 0x040fe60000041814 */
[----:B------:R-:W-:Y:S02]  /*e1a0*/  FMUL.FTZ R63, R0, R63 ;  /* 0x0000003f003f7220 */ /* 0x000fe40000410000 */
[C---:B------:R-:W-:Y:S02]  /*e1b0*/  FMUL.FTZ R64, R2.reuse, R64 ;  /* 0x0000004002407220 */ /* 0x040fe40000410000 */
[C---:B------:R-:W-:Y:S01]  /*e1c0*/  FMUL.FTZ R28, R2.reuse, R136 ;  /* 0x00000088021c7220 */ /* 0x040fe20000410000 */
[C---:B------:R-:W-:Y:S04]  /*e1d0*/  HMMA.16816.F32.BF16 R24, R160.reuse, R30, R24 ;  /* 0x0000001ea018723c */ /* 0x040fe80000041818 */
[C---:B------:R-:W-:Y:S02]  /*e1e0*/  FMUL.FTZ R29, R2.reuse, R137 ;  /* 0x00000089021d7220 */ /* 0x040fe40000410000 */
[----:B------:R-:W-:Y:S02]  /*e1f0*/  FMUL.FTZ R65, R2, R65 ;  /* 0x0000004102417220 */ /* 0x000fe40000410000 */
[C---:B------:R-:W-:Y:S04]  /*e200*/  FMUL.FTZ R30, R0.reuse, R138 ;  /* 0x0000008a001e7220 */ /* 0x040fe80000410000 */
[C---:B------:R-:W-:Y:S02]  /*e210*/  FMUL.FTZ R31, R0.reuse, R139 ;  /* 0x0000008b001f7220 */ /* 0x040fe40000410000 */
[----:B------:R-:W3:Y:S01]  /*e220*/  LDSM.16.MT88.4 R136, [R226+0x12000] ;  /* 0x01200000e288783b */ /* 0x000ee20000004200 */
[C---:B------:R-:W-:Y:S02]  /*e230*/  FMUL.FTZ R66, R0.reuse, R66 ;  /* 0x0000004200427220 */ /* 0x040fe40000410000 */
[----:B------:R-:W-:Y:S02]  /*e240*/  FMUL.FTZ R67, R0, R67 ;  /* 0x0000004300437220 */ /* 0x000fe40000410000 */
[C---:B--2---:R-:W-:Y:S03]  /*e250*/  HMMA.16816.F32.BF16 R28, R160.reuse, R152, R28 ;  /* 0x00000098a01c723c */ /* 0x044fe6000004181c */
        /* <DEDUP_REMOVED lines=15> */
[C---:B---3--:R-:W-:Y:S03]  /*e350*/  HMMA.16816.F32.BF16 R44, R160.reuse, R136, R44 ;  /* 0x00000088a02c723c */ /* 0x048fe6000004182c */
        /* <DEDUP_REMOVED lines=74> */
[--C-:B------:R-:W-:Y:S03]  /*e800*/  FFMA.FTZ R199, R199, c[0x0][0x23c], -R168.reuse ;  /* 0x00008f00c7c77a23 */ /* 0x100fe600000108a8 */
[C---:B------:R-:W-:Y:S01]  /*e810*/  HMMA.16816.F32.BF16 R120, R160.reuse, R138, R120 ;  /* 0x0000008aa078723c */ /* 0x040fe20000041878 */
[----:B------:R-:W1:Y:S01]  /*e820*/  MUFU.EX2 R197, R197 ;  /* 0x000000c500c57308 */ /* 0x000e620000000800 */
[----:B------:R-:W4:Y:S01]  /*e830*/  LDSM.16.MT88.4 R136, [R226+0x10800] ;  /* 0x01080000e288783b */ /* 0x000f220000004200 */
[--C-:B------:R-:W-:Y:S02]  /*e840*/  FFMA.FTZ R201, R201, c[0x0][0x23c], -R169.reuse ;  /* 0x00008f00c9c97a23 */ /* 0x100fe400000108a9 */
[--C-:B------:R-:W-:Y:S02]  /*e850*/  FFMA.FTZ R202, R202, c[0x0][0x23c], -R168.reuse ;  /* 0x00008f00caca7a23 */ /* 0x100fe400000108a8 */
[--C-:B------:R-:W-:Y:S02]  /*e860*/  FFMA.FTZ R203, R203, c[0x0][0x23c], -R168.reuse ;  /* 0x00008f00cbcb7a23 */ /* 0x100fe400000108a8 */
[C---:B------:R-:W-:Y:S02]  /*e870*/  FMUL.FTZ R124, R2.reuse, R124 ;  /* 0x0000007c027c7220 */ /* 0x040fe40000410000 */
[----:B------:R-:W5:Y:S01]  /*e880*/  MUFU.EX2 R199, R199 ;  /* 0x000000c700c77308 */ /* 0x000f620000000800 */
[----:B------:R-:W-:Y:S02]  /*e890*/  FMUL.FTZ R125, R2, R125 ;  /* 0x0000007d027d7220 */ /* 0x000fe40000410000 */
[C---:B------:R-:W-:Y:S02]  /*e8a0*/  FMUL.FTZ R126, R0.reuse, R126 ;  /* 0x0000007e007e7220 */ /* 0x040fe40000410000 */
[----:B------:R-:W-:Y:S02]  /*e8b0*/  FMUL.FTZ R127, R0, R127 ;  /* 0x0000007f007f7220 */ /* 0x000fe40000410000 */
[C---:B------:R-:W-:Y:S02]  /*e8c0*/  FMUL.FTZ R128, R2.reuse, R128 ;  /* 0x0000008002807220 */ /* 0x040fe40000410000 */
[----:B------:R-:W-:Y:S01]  /*e8d0*/  FMUL.FTZ R129, R2, R129 ;  /* 0x0000008102817220 */ /* 0x000fe20000410000 */
[----:B------:R-:W3:Y:S01]  /*e8e0*/  MUFU.EX2 R201, R201 ;  /* 0x000000c900c97308 */ /* 0x000ee20000000800 */
[C---:B------:R-:W-:Y:S01]  /*e8f0*/  FMUL.FTZ R130, R0.reuse, R130 ;  /* 0x0000008200827220 */ /* 0x040fe20000410000 */
[C---:B--2---:R-:W-:Y:S03]  /*e900*/  HMMA.16816.F32.BF16 R124, R160.reuse, R132, R124 ;  /* 0x00000084a07c723c */ /* 0x044fe6000004187c */
[----:B------:R-:W-:Y:S02]  /*e910*/  FMUL.FTZ R131, R0, R131 ;  /* 0x0000008300837220 */ /* 0x000fe40000410000 */
[--C-:B------:R-:W-:Y:S02]  /*e920*/  FFMA.FTZ R206, R206, c[0x0][0x23c], -R169.reuse ;  /* 0x00008f00cece7a23 */ /* 0x100fe400000108a9 */
[----:B-1----:R-:W-:Y:S01]  /*e930*/  F2FP.BF16.PACK_AB R132, R197, R192 ;  /* 0x000000c0c584723e */ /* 0x002fe200000010ff */
[----:B------:R-:W-:Y:S01]  /*e940*/  MUFU.EX2 R202, R202 ;  /* 0x000000ca00ca7308 */ /* 0x000fe20000000800 */
[--C-:B------:R-:W-:Y:S01]  /*e950*/  FFMA.FTZ R207, R207, c[0x0][0x23c], -R168.reuse ;  /* 0x00008f00cfcf7a23 */ /* 0x100fe200000108a8 */
[----:B------:R-:W-:Y:S01]  /*e960*/  HMMA.16816.F32.BF16 R128, R160, R134, R128 ;  /* 0x00000086a080723c */ /* 0x000fe20000041880 */
[----:B------:R-:W-:Y:S02]  /*e970*/  LDSM.16.MT88.4 R160, [R224+0x12800] ;  /* 0x01280000e0a0783b */ /* 0x000fe40000004200 */
[----:B-----5:R-:W-:Y:S01]  /*e980*/  F2FP.BF16.PACK_AB R133, R199, R196 ;  /* 0x000000c4c785723e */ /* 0x020fe200000010ff */
[--C-:B------:R-:W-:Y:S02]  /*e990*/  FFMA.FTZ R205, R205, c[0x0][0x23c], -R168.reuse ;  /* 0x00008f00cdcd7a23 */ /* 0x100fe400000108a8 */
[--C-:B------:R-:W-:Y:S02]  /*e9a0*/  FFMA.FTZ R198, R198, c[0x0][0x23c], -R169.reuse ;  /* 0x00008f00c6c67a23 */ /* 0x100fe400000108a9 */
[----:B------:R-:W1:Y:S01]  /*e9b0*/  MUFU.EX2 R203, R203 ;  /* 0x000000cb00cb7308 */ /* 0x000e620000000800 */
[--C-:B------:R-:W-:Y:S03]  /*e9c0*/  FFMA.FTZ R194, R194, c[0x0][0x23c], -R169.reuse ;  /* 0x00008f00c2c27a23 */ /* 0x100fe600000108a9 */
[----:B---3--:R-:W-:Y:S01]  /*e9d0*/  F2FP.BF16.PACK_AB R134, R200, R201 ;  /* 0x000000c9c886723e */ /* 0x008fe200000010ff */
[--C-:B------:R-:W-:Y:S02]  /*e9e0*/  FFMA.FTZ R195, R195, c[0x0][0x23c], -R168.reuse ;  /* 0x00008f00c3c37a23 */ /* 0x100fe400000108a8 */
[--C-:B------:R-:W-:Y:S02]  /*e9f0*/  FFMA.FTZ R252, R252, c[0x0][0x23c], -R168.reuse ;  /* 0x00008f00fcfc7a23 */ /* 0x100fe400000108a8 */
[--C-:B------:R-:W-:Y:S01]  /*ea00*/  FFMA.FTZ R193, R193, c[0x0][0x23c], -R169.reuse ;  /* 0x00008f00c1c17a23 */ /* 0x100fe200000108a9 */
[----:B------:R-:W-:Y:S01]  /*ea10*/  MUFU.EX2 R206, R206 ;  /* 0x000000ce00ce7308 */ /* 0x000fe20000000800 */
[----:B------:R-:W-:Y:S02]  /*ea20*/  FFMA.FTZ R169, R250, c[0x0][0x23c], -R169 ;  /* 0x00008f00faa97a23 */ /* 0x000fe400000108a9 */
[--C-:B------:R-:W-:Y:S02]  /*ea30*/  FFMA.FTZ R166, R166, c[0x0][0x23c], -R168.reuse ;  /* 0x00008f00a6a67a23 */ /* 0x100fe400000108a8 */
[----:B------:R-:W-:Y:S02]  /*ea40*/  FFMA.FTZ R168, R165, c[0x0][0x23c], -R168 ;  /* 0x00008f00a5a87a23 */ /* 0x000fe400000108a8 */
[----:B------:R-:W-:Y:S02]  /*ea50*/  FFMA.FTZ R191, R2, R251, R191 ;  /* 0x000000fb02bf7223 */ /* 0x000fe400000100bf */
[----:B------:R-:W-:Y:S01]  /*ea60*/  FFMA.FTZ R187, R0, R249, R187 ;  /* 0x000000f900bb7223 */ /* 0x000fe200000100bb */
[----:B------:R-:W-:Y:S01]  /*ea70*/  MUFU.EX2 R207, R207 ;  /* 0x000000cf00cf7308 */ /* 0x000fe20000000800 */
[----:B------:R-:W-:Y:S02]  /*ea80*/  FADD.FTZ R190, R190, R191 ;  /* 0x000000bfbebe7221 */ /* 0x000fe40000010000 */
[----:B------:R-:W-:Y:S01]  /*ea90*/  FADD.FTZ R186, R186, R187 ;  /* 0x000000bbbaba7221 */ /* 0x000fe20000010000 */
[----:B-1----:R-:W-:Y:S06]  /*eaa0*/  F2FP.BF16.PACK_AB R135, R203, R202 ;  /* 0x000000cacb87723e */ /* 0x002fec00000010ff */
[----:B------:R-:W-:Y:S01]  /*eab0*/  MUFU.EX2 R205, R205 ;  /* 0x000000cd00cd7308 */ /* 0x000fe20000000800 */
[C---:B------:R-:W-:Y:S08]  /*eac0*/  HMMA.16816.F32.BF16 R4, R132.reuse, R140, R4 ;  /* 0x0000008c8404723c */ /* 0x040ff00000041804 */
[C---:B------:R-:W-:Y:S01]  /*ead0*/  HMMA.16816.F32.BF16 R8, R132.reuse, R142, R8 ;  /* 0x0000008e8408723c */ /* 0x040fe20000041808 */
[----:B------:R-:W1:Y:S01]  /*eae0*/  LDSM.16.MT88.4 R140, [R226+0x12800] ;  /* 0x01280000e28c783b */ /* 0x000e620000004200 */
[----:B------:R-:W-:Y:S06]  /*eaf0*/  MUFU.EX2 R198, R198 ;  /* 0x000000c600c67308 */ /* 0x000fec0000000800 */
[C---:B----4-:R-:W-:Y:S04]  /*eb00*/  HMMA.16816.F32.BF16 R12, R132.reuse, R136, R12 ;  /* 0x00000088840c723c */ /* 0x050fe8000004180c */
[----:B------:R-:W-:Y:S04]  /*eb10*/  MUFU.EX2 R194, R194 ;  /* 0x000000c200c27308 */ /* 0x000fe80000000800 */
[C---:B------:R-:W-:Y:S01]  /*eb20*/  HMMA.16816.F32.BF16 R16, R132.reuse, R138, R16 ;  /* 0x0000008a8410723c */ /* 0x040fe20000041810 */
[----:B------:R-:W2:Y:S05]  /*eb30*/  LDSM.16.MT88.4 R136, [R228+0x14800] ;  /* 0x01480000e488783b */ /* 0x000eaa0000004200 */
[----:B------:R-:W-:Y:S02]  /*eb40*/  MUFU.EX2 R195, R195 ;  /* 0x000000c300c37308 */ /* 0x000fe40000000800 */
[C---:B------:R-:W-:Y:S08]  /*eb50*/  HMMA.16816.F32.BF16 R20, R132.reuse, R144, R20 ;  /* 0x000000908414723c */ /* 0x040ff00000041814 */
[C---:B------:R-:W-:Y:S01]  /*eb60*/  HMMA.16816.F32.BF16 R24, R132.reuse, R146, R24 ;  /* 0x000000928418723c */ /* 0x040fe20000041818 */
[----:B------:R-:W3:Y:S01]  /*eb70*/  LDSM.16.MT88.4 R144, [R226+0x14800] ;  /* 0x01480000e290783b */ /* 0x000ee20000004200 */
[----:B------:R-:W4:Y:S06]  /*eb80*/  MUFU.EX2 R252, R252 ;  /* 0x000000fc00fc7308 */ /* 0x000f2c0000000800 */
[C---:B------:R-:W-:Y:S04]  /*eb90*/  HMMA.16816.F32.BF16 R28, R132.reuse, R148, R28 ;  /* 0x00000094841c723c */ /* 0x040fe8000004181c */
[----:B------:R-:W-:Y:S04]  /*eba0*/  MUFU.EX2 R193, R193 ;  /* 0x000000c100c17308 */ /* 0x000fe80000000800 */
[C---:B------:R-:W-:Y:S01]  /*ebb0*/  HMMA.16816.F32.BF16 R32, R132.reuse, R150, R32 ;  /* 0x000000968420723c */ /* 0x040fe20000041820 */
[----:B------:R-:W5:Y:S05]  /*ebc0*/  LDSM.16.MT88.4 R148, [R225+0x14800] ;  /* 0x01480000e194783b */ /* 0x000f6a0000004200 */
[----:B------:R4:W2:Y:S02]  /*ebd0*/  MUFU.EX2 R250, R169 ;  /* 0x000000a900fa7308 */ /* 0x0008a40000000800 */
[C---:B------:R-:W-:Y:S08]  /*ebe0*/  HMMA.16816.F32.BF16 R36, R132.reuse, R152, R36 ;  /* 0x000000988424723c */ /* 0x040ff00000041824 */
[C---:B------:R-:W-:Y:S01]  /*ebf0*/  HMMA.16816.F32.BF16 R40, R132.reuse, R154, R40 ;  /* 0x0000009a8428723c */ /* 0x040fe20000041828 */
[----:B------:R-:W-:Y:S01]  /*ec00*/  LDSM.16.MT88.4 R152, [R225+0x16800] ;  /* 0x01680000e198783b */ /* 0x000fe20000004200 */
[----:B------:R-:W-:Y:S06]  /*ec10*/  MUFU.EX2 R166, R166 ;  /* 0x000000a600a67308 */ /* 0x000fec0000000800 */
[C---:B-1----:R-:W-:Y:S04]  /*ec20*/  HMMA.16816.F32.BF16 R44, R132.reuse, R140, R44 ;  /* 0x0000008c842c723c */ /* 0x042fe8000004182c */
[----:B------:R1:W1:Y:S01]  /*ec30*/  MUFU.EX2 R165, R168 ;  /* 0x000000a800a57308 */ /* 0x0002620000000800 */
[----:B----4-:R-:W-:Y:S03]  /*ec40*/  F2FP.BF16.PACK_AB R169, R252, R195 ;  /* 0x000000c3fca9723e */ /* 0x010fe600000010ff */
[C---:B------:R-:W-:Y:S01]  /*ec50*/  HMMA.16816.F32.BF16 R48, R132.reuse, R142, R48 ;  /* 0x0000008e8430723c */ /* 0x040fe20000041830 */
[----:B------:R-:W4:Y:S07]  /*ec60*/  LDSM.16.MT88.4 R140, [R224+0x14800] ;  /* 0x01480000e08c783b */ /* 0x000f2e0000004200 */
[C---:B------:R-:W-:Y:S08]  /*ec70*/  HMMA.16816.F32.BF16 R52, R132.reuse, R156, R52 ;  /* 0x0000009c8434723c */ /* 0x040ff00000041834 */
[C---:B------:R-:W-:Y:S01]  /*ec80*/  HMMA.16816.F32.BF16 R56, R132.reuse, R158, R56 ;  /* 0x0000009e8438723c */ /* 0x040fe20000041838 */
[----:B------:R-:W-:Y:S03]  /*ec90*/  LDSM.16.MT88.4 R156, [R226+0x11000] ;  /* 0x01100000e29c783b */ /* 0x000fe60000004200 */
[----:B-1----:R-:W-:Y:S04]  /*eca0*/  F2FP.BF16.PACK_AB R168, R194, R198 ;  /* 0x000000c6c2a8723e */ /* 0x002fe800000010ff */
[C---:B------:R-:W-:Y:S08]  /*ecb0*/  HMMA.16816.F32.BF16 R60, R132.reuse, R160, R60 ;  /* 0x000000a0843c723c */ /* 0x040ff0000004183c */
[C---:B------:R-:W-:Y:S01]  /*ecc0*/  HMMA.16816.F32.BF16 R64, R132.reuse, R162, R64 ;  /* 0x000000a28440723c */ /* 0x040fe20000041840 */
[----:B------:R-:W-:Y:S07]  /*ecd0*/  LDSM.16.MT88.4 R160, [R228+0x15000] ;  /* 0x01500000e4a0783b */ /* 0x000fee0000004200 */
[C---:B--2---:R-:W-:Y:S08]  /*ece0*/  HMMA.16816.F32.BF16 R68, R132.reuse, R136, R68 ;  /* 0x000000888444723c */ /* 0x044ff00000041844 */
[C---:B------:R-:W-:Y:S01]  /*ecf0*/  HMMA.16816.F32.BF16 R72, R132.reuse, R138, R72 ;  /* 0x0000008a8448723c */ /* 0x040fe20000041848 */
[----:B------:R-:W1:Y:S07]  /*ed00*/  LDSM.16.MT88.4 R136, [R228+0x16800] ;  /* 0x01680000e488783b */ /* 0x000e6e0000004200 */
[C---:B---3--:R-:W-:Y:S08]  /*ed10*/  HMMA.16816.F32.BF16 R76, R132.reuse, R144, R76 ;  /* 0x00000090844c723c */ /* 0x048ff0000004184c */
        /* <DEDUP_REMOVED lines=16> */
[----:B------:R-:W-:Y:S07]  /*ee20*/  LDSM.16.MT88.4 R152, [R225+0x13000] ;  /* 0x01300000e198783b */ /* 0x000fee0000004200 */
[C---:B---3--:R-:W-:Y:S08]  /*ee30*/  HMMA.16816.F32.BF16 R124, R132.reuse, R148, R124 ;  /* 0x00000094847c723c */ /* 0x048ff0000004187c */
[----:B------:R-:W-:Y:S01]  /*ee40*/  HMMA.16816.F32.BF16 R128, R132, R150, R128 ;  /* 0x000000968480723c */ /* 0x000fe20000041880 */
[----:B------:R-:W-:Y:S06]  /*ee50*/  LDSM.16.MT88.4 R148, [R226+0x13000] ;  /* 0x01300000e294783b */ /* 0x000fec0000004200 */
[----:B------:R-:W-:Y:S02]  /*ee60*/  F2FP.BF16.PACK_AB R133, R170, R172 ;  /* 0x000000acaa85723e */ /* 0x000fe400000010ff */
[----:B------:R-:W-:Y:S03]  /*ee70*/  F2FP.BF16.PACK_AB R132, R167, R204 ;  /* 0x000000cca784723e */ /* 0x000fe600000010ff */
[----:B------:R-:W-:Y:S02]  /*ee80*/  F2FP.BF16.PACK_AB R134, R206, R171 ;  /* 0x000000abce86723e */ /* 0x000fe400000010ff */
[----:B------:R-:W-:Y:S07]  /*ee90*/  F2FP.BF16.PACK_AB R135, R205, R207 ;  /* 0x000000cfcd87723e */ /* 0x000fee00000010ff */
[C---:B----4-:R-:W-:Y:S08]  /*eea0*/  HMMA.16816.F32.BF16 R4, R132.reuse, R140, R4 ;  /* 0x0000008c8404723c */ /* 0x050ff00000041804 */
[C---:B------:R-:W-:Y:S01]  /*eeb0*/  HMMA.16816.F32.BF16 R8, R132.reuse, R142, R8 ;  /* 0x0000008e8408723c */ /* 0x040fe20000041808 */
[----:B------:R-:W3:Y:S07]  /*eec0*/  LDSM.16.MT88.4 R140, [R228+0x13000] ;  /* 0x01300000e48c783b */ /* 0x000eee0000004200 */
        /* <DEDUP_REMOVED lines=18> */
[C---:B----4-:R-:W-:Y:S08]  /*eff0*/  HMMA.16816.F32.BF16 R60, R132.reuse, R156, R60 ;  /* 0x0000009c843c723c */ /* 0x050ff0000004183c */
[C---:B------:R-:W-:Y:S01]  /*f000*/  HMMA.16816.F32.BF16 R64, R132.reuse, R158, R64 ;  /* 0x0000009e8440723c */ /* 0x040fe20000041840 */
[----:B------:R-:W-:Y:S07]  /*f010*/  LDSM.16.MT88.4 R156, [R228+0x11800] ;  /* 0x01180000e49c783b */ /* 0x000fee0000004200 */
        /* <DEDUP_REMOVED lines=11> */
[C---:B-----5:R-:W-:Y:S08]  /*f0d0*/  HMMA.16816.F32.BF16 R100, R132.reuse, R148, R100 ;  /* 0x000000948464723c */ /* 0x060ff00000041864 */
[C---:B------:R-:W-:Y:S01]  /*f0e0*/  HMMA.16816.F32.BF16 R104, R132.reuse, R150, R104 ;  /* 0x000000968468723c */ /* 0x040fe20000041868 */
[----:B------:R-:W3:Y:S07]  /*f0f0*/  LDSM.16.MT88.4 R148, [R226+0x11800] ;  /* 0x01180000e294783b */ /* 0x000eee0000004200 */
[C---:B-1----:R-:W-:Y:S07]  /*f100*/  HMMA.16816.F32.BF16 R108, R132.reuse, R136, R108 ;  /* 0x00000088846c723c */ /* 0x042fee000004186c */
[----:B------:R-:W-:Y:S01]  /*f110*/  MOV R137, R172 ;  /* 0x000000ac00897202 */ /* 0x000fe20000000f00 */
[C---:B------:R-:W-:Y:S01]  /*f120*/  HMMA.16816.F32.BF16 R112, R132.reuse, R138, R112 ;  /* 0x0000008a8470723c */ /* 0x040fe20000041870 */
[----:B------:R-:W1:Y:S07]  /*f130*/  LDSM.16.MT88.4 R172, [R224+0x11800] ;  /* 0x01180000e0ac783b */ /* 0x000e6e0000004200 */
[C---:B--2---:R-:W-:Y:S08]  /*f140*/  HMMA.16816.F32.BF16 R116, R132.reuse, R144, R116 ;  /* 0x000000908474723c */ /* 0x044ff00000041874 */
[C---:B------:R-:W-:Y:S08]  /*f150*/  HMMA.16816.F32.BF16 R120, R132.reuse, R146, R120 ;  /* 0x000000928478723c */ /* 0x040ff00000041878 */
[C---:B------:R-:W-:Y:S08]  /*f160*/  HMMA.16816.F32.BF16 R124, R132.reuse, R152, R124 ;  /* 0x00000098847c723c */ /* 0x040ff0000004187c */
[----:B------:R-:W-:Y:S07]  /*f170*/  HMMA.16816.F32.BF16 R128, R132, R154, R128 ;  /* 0x0000009a8480723c */ /* 0x000fee0000041880 */
[----:B------:R-:W-:Y:S02]  /*f180*/  MOV R134, R171 ;  /* 0x000000ab00867202 */ /* 0x000fe40000000f00 */
[----:B------:R-:W-:Y:S03]  /*f190*/  MOV R135, R170 ;  /* 0x000000aa00877202 */ /* 0x000fe60000000f00 */
[----:B------:R-:W-:Y:S02]  /*f1a0*/  F2FP.BF16.PACK_AB R170, R250, R193 ;  /* 0x000000c1faaa723e */ /* 0x000fe400000010ff */
[----:B------:R-:W-:Y:S07]  /*f1b0*/  F2FP.BF16.PACK_AB R171, R165, R166 ;  /* 0x000000a6a5ab723e */ /* 0x000fee00000010ff */
[C---:B------:R-:W-:Y:S01]  /*f1c0*/  HMMA.16816.F32.BF16 R160, R168.reuse, R156, R4 ;  /* 0x0000009ca8a0723c */ /* 0x040fe20000041804 */
[----:B------:R-:W2:Y:S07]  /*f1d0*/  LDSM.16.MT88.4 R4, [R225+0x13800] ;  /* 0x01380000e104783b */ /* 0x000eae0000004200 */
[C---:B------:R-:W-:Y:S01]  /*f1e0*/  HMMA.16816.F32.BF16 R156, R168.reuse, R158, R8 ;  /* 0x0000009ea89c723c */ /* 0x040fe20000041808 */
[----:B------:R-:W4:Y:S07]  /*f1f0*/  LDSM.16.MT88.4 R8, [R224+0x13800] ;  /* 0x01380000e008783b */ /* 0x000f2e0000004200 */
[C---:B---3--:R-:W-:Y:S07]  /*f200*/  HMMA.16816.F32.BF16 R152, R168.reuse, R148, R12 ;  /* 0x00000094a898723c */ /* 0x048fee000004180c */
[----:B------:R-:W-:Y:S01]  /*f210*/  MOV R15, R137 ;  /* 0x00000089000f7202 */ /* 0x000fe20000000f00 */
[C---:B------:R-:W-:Y:S01]  /*f220*/  HMMA.16816.F32.BF16 R148, R168.reuse, R150, R16 ;  /* 0x00000096a894723c */ /* 0x040fe20000041810 */
[----:B------:R-:W-:Y:S07]  /*f230*/  LDSM.16.MT88.4 R16, [R226+0x15800] ;  /* 0x01580000e210783b */ /* 0x000fee0000004200 */
[C---:B------:R-:W-:Y:S01]  /*f240*/  HMMA.16816.F32.BF16 R144, R168.reuse, R140, R20 ;  /* 0x0000008ca890723c */ /* 0x040fe20000041814 */
[----:B------:R-:W-:Y:S07]  /*f250*/  LDSM.16.MT88.4 R20, [R225+0x15800] ;  /* 0x01580000e114783b */ /* 0x000fee0000004200 */
[C---:B------:R-:W-:Y:S01]  /*f260*/  HMMA.16816.F32.BF16 R140, R168.reuse, R142, R24 ;  /* 0x0000008ea88c723c */ /* 0x040fe20000041818 */
[----:B------:R-:W-:Y:S07]  /*f270*/  LDSM.16.MT88.4 R24, [R224+0x15800] ;  /* 0x01580000e018783b */ /* 0x000fee0000004200 */
[C---:B-1----:R-:W-:Y:S01]  /*f280*/  HMMA.16816.F32.BF16 R136, R168.reuse, R172, R28 ;  /* 0x000000aca888723c */ /* 0x042fe2000004181c */
[----:B------:R-:W-:Y:S06]  /*f290*/  LDSM.16.MT88.4 R28, [R228+0x17800] ;  /* 0x01780000e41c783b */ /* 0x000fec0000004200 */
[----:B------:R-:W-:Y:S02]  /*f2a0*/  MOV R173, R134 ;  /* 0x0000008600ad7202 */ /* 0x000fe40000000f00 */
[----:B------:R-:W-:Y:S02]  /*f2b0*/  MOV R172, R135 ;  /* 0x0000008700ac7202 */ /* 0x000fe40000000f00 */
[C---:B------:R-:W-:Y:S01]  /*f2c0*/  HMMA.16816.F32.BF16 R132, R168.reuse, R174, R32 ;  /* 0x000000aea884723c */ /* 0x040fe20000041820 */
[----:B------:R-:W-:Y:S06]  /*f2d0*/  LDSM.16.MT88.4 R32, [R226+0x17800] ;  /* 0x01780000e220783b */ /* 0x000fec0000004200 */
[----:B------:R-:W-:Y:S01]  /*f2e0*/  MOV R175, R15 ;  /* 0x0000000f00af7202 */ /* 0x000fe20000000f00 */
[C---:B------:R-:W-:Y:S01]  /*f2f0*/  HMMA.16816.F32.BF16 R36, R168.reuse, R176, R36 ;  /* 0x000000b0a824723c */ /* 0x040fe20000041824 */
[----:B------:R-:W1:Y:S07]  /*f300*/  LDSM.16.MT88.4 R12, [R228+0x15800] ;  /* 0x01580000e40c783b */ /* 0x000e6e0000004200 */
[C---:B------:R-:W-:Y:S08]  /*f310*/  HMMA.16816.F32.BF16 R40, R168.reuse, R178, R40 ;  /* 0x000000b2a828723c */ /* 0x040ff00000041828 */
[C---:B------:R-:W-:Y:S08]  /*f320*/  HMMA.16816.F32.BF16 R44, R168.reuse, R180, R44 ;  /* 0x000000b4a82c723c */ /* 0x040ff0000004182c */
[C---:B------:R-:W-:Y:S08]  /*f330*/  HMMA.16816.F32.BF16 R48, R168.reuse, R182, R48 ;  /* 0x000000b6a830723c */ /* 0x040ff00000041830 */
[C---:B--2---:R-:W-:Y:S08]  /*f340*/  HMMA.16816.F32.BF16 R52, R168.reuse, R4, R52 ;  /* 0x00000004a834723c */ /* 0x044ff00000041834 */
[C---:B------:R-:W-:Y:S01]  /*f350*/  HMMA.16816.F32.BF16 R56, R168.reuse, R6, R56 ;  /* 0x00000006a838723c */ /* 0x040fe20000041838 */
[----:B------:R-:W2:Y:S07]  /*f360*/  LDSM.16.MT88.4 R4, [R225+0x17800] ;  /* 0x01780000e104783b */ /* 0x000eae0000004200 */
[C---:B----4-:R-:W-:Y:S08]  /*f370*/  HMMA.16816.F32.BF16 R60, R168.reuse, R8, R60 ;  /* 0x00000008a83c723c */ /* 0x050ff0000004183c */
[C---:B------:R-:W-:Y:S01]  /*f380*/  HMMA.16816.F32.BF16 R64, R168.reuse, R10, R64 ;  /* 0x0000000aa840723c */ /* 0x040fe20000041840 */
[----:B------:R-:W3:Y:S07]  /*f390*/  LDSM.16.MT88.4 R8, [R224+0x17800] ;  /* 0x01780000e008783b */ /* 0x000eee0000004200 */
[C---:B-1----:R-:W-:Y:S07]  /*f3a0*/  HMMA.16816.F32.BF16 R68, R168.reuse, R12, R68 ;  /* 0x0000000ca844723c */ /* 0x042fee0000041844 */
[----:B------:R-:W-:Y:S01]  /*f3b0*/  FADD.FTZ R13, R189, R190 ;  /* 0x000000bebd0d7221 */ /* 0x000fe20000010000 */
[C---:B------:R-:W-:Y:S04]  /*f3c0*/  HMMA.16816.F32.BF16 R72, R168.reuse, R14, R72 ;  /* 0x0000000ea848723c */ /* 0x040fe80000041848 */
[----:B------:R-:W-:Y:S03]  /*f3d0*/  FADD.FTZ R13, R188, R13 ;  /* 0x0000000dbc0d7221 */ /* 0x000fe60000010000 */
        /* <DEDUP_REMOVED lines=17> */
[C---:B------:R-:W-:Y:S08]  /*f4f0*/  HMMA.16816.F32.BF16 R104, R168.reuse, R30, R104 ;  /* 0x0000001ea868723c */ /* 0x040ff00000041868 */
[C---:B------:R-:W-:Y:S08]  /*f500*/  HMMA.16816.F32.BF16 R108, R168.reuse, R32, R108 ;  /* 0x00000020a86c723c */ /* 0x040ff0000004186c */
[C---:B------:R-:W-:Y:S08]  /*f510*/  HMMA.16816.F32.BF16 R112, R168.reuse, R34, R112 ;  /* 0x00000022a870723c */ /* 0x040ff00000041870 */
[C---:B--2---:R-:W-:Y:S07]  /*f520*/  HMMA.16816.F32.BF16 R116, R168.reuse, R4, R116 ;  /* 0x00000004a874723c */ /* 0x044fee0000041874 */
[----:B------:R-:W-:Y:S01]  /*f530*/  FADD.FTZ R5, R201, R0 ;  /* 0x00000000c9057221 */ /* 0x000fe20000010000 */
[C---:B------:R-:W-:Y:S04]  /*f540*/  HMMA.16816.F32.BF16 R120, R168.reuse, R6, R120 ;  /* 0x00000006a878723c */ /* 0x040fe80000041878 */
[----:B------:R-:W-:Y:S04]  /*f550*/  FADD.FTZ R5, R200, R5 ;  /* 0x00000005c8057221 */ /* 0x000fe80000010000 */
[----:B------:R-:W-:Y:S01]  /*f560*/  FADD.FTZ R0, R204, R5 ;  /* 0x00000005cc007221 */ /* 0x000fe20000010000 */
[C---:B---3--:R-:W-:Y:S03]  /*f570*/  HMMA.16816.F32.BF16 R124, R168.reuse, R8, R124 ;  /* 0x00000008a87c723c */ /* 0x048fe6000004187c */
[----:B------:R-:W-:Y:S01]  /*f580*/  FADD.FTZ R0, R167, R0 ;  /* 0x00000000a7007221 */ /* 0x000fe20000010000 */
[----:B------:R-:W-:Y:S03]  /*f590*/  MOV R167, R164 ;  /* 0x000000a400a77202 */ /* 0x000fe60000000f00 */
[----:B------:R-:W-:Y:S01]  /*f5a0*/  FADD.FTZ R5, R173, R0 ;  /* 0x00000000ad057221 */ /* 0x000fe20000010000 */
[----:B------:R-:W-:Y:S04]  /*f5b0*/  HMMA.16816.F32.BF16 R128, R168, R10, R128 ;  /* 0x0000000aa880723c */ /* 0x000fe80000041880 */
[----:B------:R-:W-:Y:S02]  /*f5c0*/  FADD.FTZ R0, R207, R2 ;  /* 0x00000002cf007221 */ /* 0x000fe40000010000 */
[----:B------:R-:W-:Y:S02]  /*f5d0*/  FADD.FTZ R5, R206, R5 ;  /* 0x00000005ce057221 */ /* 0x000fe40000010000 */
[----:B------:R-:W-:Y:S04]  /*f5e0*/  FADD.FTZ R0, R205, R0 ;  /* 0x00000000cd007221 */ /* 0x000fe80000010000 */
[----:B------:R-:W-:Y:S02]  /*f5f0*/  FADD.FTZ R5, R198, R5 ;  /* 0x00000005c6057221 */ /* 0x000fe40000010000 */
[----:B------:R-:W-:Y:S01]  /*f600*/  FADD.FTZ R195, R195, R0 ;  /* 0x00000000c3c37221 */ /* 0x000fe20000010000 */
[----:B------:R-:W-:Y:S01]  /*f610*/  MOV R0, R3 ;  /* 0x0000000300007202 */ /* 0x000fe20000000f00 */
[----:B------:R-:W-:Y:S02]  /*f620*/  FADD.FTZ R194, R194, R5 ;  /* 0x00000005c2c27221 */ /* 0x000fe40000010000 */
[----:B------:R-:W-:Y:S02]  /*f630*/  FADD.FTZ R195, R252, R195 ;  /* 0x000000c3fcc37221 */ /* 0x000fe40000010000 */
[----:B------:R-:W-:Y:S02]  /*f640*/  FADD.FTZ R193, R193, R194 ;  /* 0x000000c2c1c17221 */ /* 0x000fe40000010000 */
[----:B------:R-:W-:Y:S02]  /*f650*/  FADD.FTZ R166, R166, R195 ;  /* 0x000000c3a6a67221 */ /* 0x000fe40000010000 */
[----:B------:R-:W-:Y:S02]  /*f660*/  FADD.FTZ R251, R250, R193 ;  /* 0x000000c1fafb7221 */ /* 0x000fe40000010000 */
[----:B------:R-:W-:Y:S01]  /*f670*/  FADD.FTZ R249, R165, R166 ;  /* 0x000000a6a5f97221 */ /* 0x000fe20000010000 */
[----:B------:R-:W-:-:S05]  /*f680*/  @P0 BRA `(.L_x_555) ;  /* 0xffffc2a000000947 */ /* 0x000fca000383ffff */
.L_x_554:
        /* <DEDUP_REMOVED lines=56> */
[----:B------:R-:W1:Y:S01]  /*fa10*/  @P4 MUFU.LG2 R2, R2 ;  /* 0x0000000200024308 */ /* 0x000e620000000c00 */
[C---:B------:R-:W-:Y:S01]  /*fa20*/  FMUL.FTZ R161, R4.reuse, R161 ;  /* 0x000000a104a17220 */ /* 0x040fe20000410000 */
[----:B------:R-:W-:Y:S01]  /*fa30*/  USHF.R.S32.HI UR6, URZ, 0x1f, UR13 ;  /* 0x0000001f3f067899 */ /* 0x000fe2000801140d */
[C---:B------:R-:W-:Y:S01]  /*fa40*/  FMUL.FTZ R156, R4.reuse, R156 ;  /* 0x0000009c049c7220 */ /* 0x040fe20000410000 */
[----:B------:R-:W-:Y:S01]  /*fa50*/  UIADD3 UR5, UP2, UP1, UR5, UR24, UR13 ;  /* 0x0000001805057290 */ /* 0x000fe2000f95e00d */
[C---:B------:R-:W-:Y:S01]  /*fa60*/  FMUL.FTZ R157, R4.reuse, R157 ;  /* 0x0000009d049d7220 */ /* 0x040fe20000410000 */
[----:B------:R-:W-:Y:S01]  /*fa70*/  F2FP.BF16.PACK_AB R160, R161, R160 ;  /* 0x000000a0a1a0723e */ /* 0x000fe200000010ff */
[C---:B------:R-:W-:Y:S01]  /*fa80*/  FMUL.FTZ R152, R4.reuse, R152 ;  /* 0x0000009804987220 */ /* 0x040fe20000410000 */
[----:B------:R-:W3:Y:S01]  /*fa90*/  @P3 MUFU.LG2 R0, R0 ;  /* 0x0000000000003308 */ /* 0x000ee20000000c00 */
        /* <DEDUP_REMOVED lines=91> */
[----:B------:R-:W4:Y:S01]  /*10050*/  S2R R4, SR_TID.X ;  /* 0x0000000000047919 */ /* 0x000f220000002100 */
        /* <DEDUP_REMOVED lines=17> */
[----:B----4-:R-:W-:Y:S01]  /*10170*/  SHF.R.S32.HI R7, RZ, 0x1f, R4 ;  /* 0x0000001fff077819 */ /* 0x010fe20000011404 */
[----:B------:R-:W-:Y:S01]  /*10180*/  FMUL.FTZ R139, R5, R139 ;  /* 0x0000008b058b7220 */ /* 0x000fe20000410000 */
[----:B------:R-:W-:Y:S01]  /*10190*/  F2FP.BF16.PACK_AB R146, R147, R146 ;  /* 0x000000929392723e */ /* 0x000fe200000010ff */
[----:B------:R-:W-:Y:S01]  /*101a0*/  FMUL.FTZ R138, R5, R138 ;  /* 0x0000008a058a7220 */ /* 0x000fe20000410000 */
[----:B------:R-:W-:Y:S01]  /*101b0*/  LEA.HI R6, R7, R4, RZ, 0x2 ;  /* 0x0000000407067211 */ /* 0x000fe200078f10ff */
[----:B------:R-:W-:Y:S01]  /*101c0*/  FMUL.FTZ R135, R5, R135 ;  /* 0x0000008705877220 */ /* 0x000fe20000410000 */
[----:B------:R-:W-:Y:S01]  /*101d0*/  F2FP.BF16.PACK_AB R142, R143, R142 ;  /* 0x0000008e8f8e723e */ /* 0x000fe200000010ff */
        /* <DEDUP_REMOVED lines=16> */
[C---:B------:R-:W-:Y:S01]  /*102e0*/  FMUL.FTZ R50, R5.reuse, R50 ;  /* 0x0000003205327220 */ /* 0x040fe20000410000 */
[----:B------:R-:W-:Y:S01]  /*102f0*/  LOP3.LUT R9, R6, 0x3ffffffc, RZ, 0xc0, !PT ;  /* 0x3ffffffc06097812 */ /* 0x000fe200078ec0ff */
[C---:B------:R-:W-:Y:S01]  /*10300*/  FMUL.FTZ R55, R5.reuse, R55 ;  /* 0x0000003705377220 */ /* 0x040fe20000410000 */
[----:B------:R-:W-:Y:S01]  /*10310*/  SHF.L.U32 R10, R8, 0x6, RZ ;  /* 0x00000006080a7819 */ /* 0x000fe200000006ff */
[----:B------:R-:W-:Y:S01]  /*10320*/  FMUL.FTZ R54, R5, R54 ;  /* 0x0000003605367220 */ /* 0x000fe20000410000 */
[----:B------:R-:W-:Y:S01]  /*10330*/  IADD3 R9, -R9, R4, RZ ;  /* 0x0000000409097210 */ /* 0x000fe20007ffe1ff */
[C---:B------:R-:W-:Y:S01]  /*10340*/  FMUL.FTZ R59, R5.reuse, R59 ;  /* 0x0000003b053b7220 */ /* 0x040fe20000410000 */
[----:B------:R-:W-:Y:S01]  /*10350*/  LOP3.LUT R10, R10, 0x1c0, RZ, 0xc0, !PT ;  /* 0x000001c00a0a7812 */ /* 0x000fe200078ec0ff */
[C---:B------:R-:W-:Y:S01]  /*10360*/  FMUL.FTZ R58, R5.reuse, R58 ;  /* 0x0000003a053a7220 */ /* 0x040fe20000410000 */
[----:B------:R-:W-:Y:S01]  /*10370*/  LOP3.LUT R11, R8, 0x1, RZ, 0xc0, !PT ;  /* 0x00000001080b7812 */ /* 0x000fe200078ec0ff */
[C---:B------:R-:W-:Y:S01]  /*10380*/  FMUL.FTZ R63, R5.reuse, R63 ;  /* 0x0000003f053f7220 */ /* 0x040fe20000410000 */
[----:B------:R-:W-:Y:S01]  /*10390*/  LEA.HI R10, R10, R10, RZ, 0x1d ;  /* 0x0000000a0a0a7211 */ /* 0x000fe200078fe8ff */
[----:B------:R-:W-:Y:S01]  /*103a0*/  FMUL.FTZ R62, R5, R62 ;  /* 0x0000003e053e7220 */ /* 0x000fe20000410000 */
[----:B------:R-:W-:Y:S01]  /*103b0*/  ISETP.NE.U32.AND P0, PT, R11, 0x1, PT ;  /* 0x000000010b00780c */ /* 0x000fe20003f05070 */
[----:B------:R-:W-:Y:S01]  /*103c0*/  FMUL.FTZ R67, R5, R67 ;  /* 0x0000004305437220 */ /* 0x000fe20000410000 */
[----:B------:R-:W-:Y:S01]  /*103d0*/  F2FP.BF16.PACK_AB R42, R43, R42 ;  /* 0x0000002a2b2a723e */ /* 0x000fe200000010ff */
[C---:B------:R-:W-:Y:S01]  /*103e0*/  FMUL.FTZ R66, R5.reuse, R66 ;  /* 0x0000004205427220 */ /* 0x040fe20000410000 */
[----:B------:R-:W-:Y:S01]  /*103f0*/  R2P PR, R8, 0x6 ;  /* 0x0000000608007804 */ /* 0x000fe20000000000 */
        /* <DEDUP_REMOVED lines=54> */
[----:B------:R-:W-:Y:S01]  /*10760*/  LEA.HI R5, R7, R4, RZ, 0x5 ;  /* 0x0000000407057211 */ /* 0x000fe200078f28ff */
[----:B-1----:R-:W-:Y:S01]  /*10770*/  @P4 FMUL.FTZ R77, R2, 0.69314718246459960938 ;  /* 0x3f317218024d4820 */ /* 0x002fe20000410000 */
[----:B------:R-:W-:Y:S01]  /*10780*/  F2FP.BF16.PACK_AB R126, R127, R126 ;  /* 0x0000007e7f7e723e */ /* 0x000fe200000010ff */
[----:B---3--:R-:W-:Y:S01]  /*10790*/  @P3 FMUL.FTZ R0, R0, 0.69314718246459960938 ;  /* 0x3f31721800003820 */ /* 0x008fe20000410000 */
[----:B------:R-:W-:-:S02]  /*107a0*/  SHF.R.S32.HI R6, RZ, 0x5, R5 ;  /* 0x00000005ff067819 */ /* 0x000fc40000011405 */
[----:B------:R-:W-:Y:S02]  /*107b0*/  F2FP.BF16.PACK_AB R130, R131, R130 ;  /* 0x000000828382723e */ /* 0x000fe400000010ff */
[----:B------:R-:W-:Y:S02]  /*107c0*/  LEA R9, R6, R9, 0x9 ;  /* 0x0000000906097211 */ /* 0x000fe400078e48ff */
[----:B------:R-:W-:Y:S02]  /*107d0*/  SHF.R.S32.HI R75, RZ, 0x1f, R6 ;  /* 0x0000001fff4b7819 */ /* 0x000fe40000011406 */
[----:B------:R-:W-:Y:S02]  /*107e0*/  LEA R9, R9, R10, 0x1 ;  /* 0x0000000a09097211 */ /* 0x000fe400078e08ff */
[----:B------:R-:W-:Y:S02]  /*107f0*/  MOV R10, 0x40 ;  /* 0x00000040000a7802 */ /* 0x000fe40000000f00 */
[----:B------:R-:W-:-:S02]  /*10800*/  SHF.L.U32 R9, R9, 0x1, RZ ;  /* 0x0000000109097819 */ /* 0x000fc400000006ff */
[----:B------:R-:W-:Y:S02]  /*10810*/  SEL R10, R10, 0xffffffc0, !P2 ;  /* 0xffffffc00a0a7807 */ /* 0x000fe40005000000 */
        /* <DEDUP_REMOVED lines=12> */
[----:B------:R-:W-:Y:S01]  /*108e0*/  LEA.HI R75, R75, R6, RZ, 0x2 ;  /* 0x000000064b4b7211 */ /* 0x000fe200078f10ff */
[----:B------:R-:W-:Y:S03]  /*108f0*/  STS [R13], R152 ;  /* 0x000000980d007388 */ /* 0x000fe60000000800 */
[----:B------:R-:W-:Y:S01]  /*10900*/  LOP3.LUT R75, R75, 0xffffffc, RZ, 0xc0, !PT ;  /* 0x0ffffffc4b4b7812 */ /* 0x000fe200078ec0ff */
[----:B------:R-:W-:Y:S03]  /*10910*/  STS [R13+0x400], R154 ;  /* 0x0004009a0d007388 */ /* 0x000fe60000000800 */
[----:B------:R-:W-:Y:S01]  /*10920*/  IADD3 R6, R6, -R75, RZ ;  /* 0x8000004b06067210 */ /* 0x000fe20007ffe0ff */
[----:B------:R-:W-:Y:S01]  /*10930*/  STS [R15], R148 ;  /* 0x000000940f007388 */ /* 0x000fe20000000800 */
[----:B------:R-:W-:Y:S01]  /*10940*/  MOV R75, 0x7f800000 ;  /* 0x7f800000004b7802 */ /* 0x000fe20000000f00 */
[----:B------:R-:W-:-:S02]  /*10950*/  @P3 FFMA.FTZ R75, R3, c[0x0][0x238], R0 ;  /* 0x00008e00034b3a23 */ /* 0x000fc40000010000 */
        /* <DEDUP_REMOVED lines=49> */
[----:B-1----:R-:W-:-:S03]  /*10c70*/  LOP3.LUT R9, R5, 0xffffffe0, RZ, 0xc0, !PT ;  /* 0xffffffe005097812 */ /* 0x002fc600078ec0ff */
[----:B------:R2:W-:Y:S01]  /*10c80*/  STS [R17+0x6000], R116 ;  /* 0x0060007411007388 */ /* 0x0005e20000000800 */
[----:B------:R-:W-:-:S03]  /*10c90*/  IADD3 R74, -R9, R4, RZ ;  /* 0x00000004094a7210 */ /* 0x000fc60007ffe1ff */
[----:B------:R2:W-:Y:S01]  /*10ca0*/  STS [R17+0x6400], R118 ;  /* 0x0064007611007388 */ /* 0x0005e20000000800 */
[----:B------:R-:W-:-:S03]  /*10cb0*/  LOP3.LUT P0, RZ, R74, 0x3, RZ, 0xc0, !PT ;  /* 0x000000034aff7812 */ /* 0x000fc6000780c0ff */
[----:B------:R2:W-:Y:S04]  /*10cc0*/  STS [R19+0x6000], R120 ;  /* 0x0060007813007388 */ /* 0x0005e80000000800 */
[----:B------:R2:W-:Y:S04]  /*10cd0*/  STS [R19+0x6400], R122 ;  /* 0x0064007a13007388 */ /* 0x0005e80000000800 */
[----:B------:R2:W-:Y:S04]  /*10ce0*/  STS [R21+0x6000], R124 ;  /* 0x0060007c15007388 */ /* 0x0005e80000000800 */
[----:B------:R2:W-:Y:S04]  /*10cf0*/  STS [R21+0x6400], R126 ;  /* 0x0064007e15007388 */ /* 0x0005e80000000800 */
[----:B------:R2:W-:Y:S04]  /*10d00*/  STS [R23+0x6000], R128 ;  /* 0x0060008017007388 */ /* 0x0005e80000000800 */
[----:B------:R2:W-:Y:S04]  /*10d10*/  STS [R23+0x6400], R130 ;  /* 0x0064008217007388 */ /* 0x0005e80000000800 */
[----:B------:R-:W-:Y:S06]  /*10d20*/  BAR.SYNC.DEFER_BLOCKING 0x0 ;  /* 0x0000000000007b1d */ /* 0x000fec0000010000 */
[----:B------:R-:W1:Y:S04]  /*10d30*/  S2R R72, SR_TID.X ;  /* 0x0000000000487919 */ /* 0x000e680000002100 */
        /* <DEDUP_REMOVED lines=10> */
[----:B------:R-:W-:-:S03]  /*10de0*/  SHF.R.S32.HI R74, RZ, 0x1f, R5 ;  /* 0x0000001fff4a7819 */ /* 0x000fc60000011405 */
[----:B------:R2:W1:Y:S01]  /*10df0*/  LDS.128 R40, [R235+0x3000] ;  /* 0x00300000eb287984 */ /* 0x0004620000000c00 */
[----:B------:R-:W-:-:S03]  /*10e00*/  LEA.HI R5, R74, R5, RZ, 0x2 ;  /* 0x000000054a057211 */ /* 0x000fc600078f10ff */
[----:B------:R2:W1:Y:S01]  /*10e10*/  LDS.128 R36, [R235+0x3800] ;  /* 0x00380000eb247984 */ /* 0x0004620000000c00 */
[----:B------:R-:W-:Y:S01]  /*10e20*/  MOV R74, 0x7f800000 ;  /* 0x7f800000004a7802 */ /* 0x000fe20000000f00 */
[----:B------:R-:W-:Y:S01]  /*10e30*/  @P4 FFMA.FTZ R74, R164, c[0x0][0x238], R77 ;  /* 0x00008e00a44a4a23 */ /* 0x000fe2000001004d */
[----:B------:R-:W-:Y:S01]  /*10e40*/  SHF.R.S32.HI R5, RZ, 0x2, R5 ;  /* 0x00000002ff057819 */ /* 0x000fe20000011405 */
[----:B------:R2:W1:Y:S03]  /*10e50*/  LDS.128 R32, [R235+0x4000] ;  /* 0x00400000eb207984 */ /* 0x0004660000000c00 */
[----:B------:R-:W-:Y:S01]  /*10e60*/  LEA R5, R6, R5, 0x4 ;  /* 0x0000000506057211 */ /* 0x000fe200078e20ff */
        /* <DEDUP_REMOVED lines=24> */
.L_x_559:
[----:B---34-:R-:W-:Y:S05]  /*10ff0*/  BSYNC B0 ;  /* 0x0000000000007941 */ /* 0x018fea0003800000 */
.L_x_558:
        /* <DEDUP_REMOVED lines=36> */
.L_x_561:
[----:B------:R-:W-:Y:S05]  /*11240*/  BSYNC B0 ;  /* 0x0000000000007941 */ /* 0x000fea0003800000 */
.L_x_560:
[----:B------:R-:W-:Y:S01]  /*11250*/  LEA.HI.SX32 R0, R4, 0x10, 0x1d ;  /* 0x0000001004007811 */ /* 0x000fe200078feaff */
[----:B------:R-:W-:Y:S03]  /*11260*/  BSSY B0, `(.L_x_562) ;  /* 0x0000015000007945 */ /* 0x000fe60003800000 */
[----:B------:R-:W-:-:S13]  /*11270*/  ISETP.GE.AND P0, PT, R0, UR9, PT ;  /* 0x0000000900007c0c */ /* 0x000fda000bf06270 */
[----:B------:R-:W-:Y:S05]  /*11280*/  @P0 BRA `(.L_x_563) ;  /* 0x0000012000000947 */ /* 0x000fea0003800000 */
[----:B------:R-:W-:Y:S01]  /*11290*/  IADD3 R2, P0, R72, 0x10, RZ ;  /* 0x0000001048027810 */ /* 0x000fe20007f1e0ff */
[----:B-1-3--:R-:W-:Y:S01]  /*112a0*/  IMAD.MOV.U32 R16, RZ, RZ, R6 ;  /* 0x000000ffff107224 */ /* 0x00afe200078e0006 */
[----:B------:R-:W-:Y:S01]  /*112b0*/  ISETP.GE.AND P3, PT, R244, c[0x0][0x220], PT ;  /* 0x00008800f4007a0c */ /* 0x000fe20003f66270 */
[----:B--2---:R-:W-:Y:S01]  /*112c0*/  IMAD.MOV.U32 R17, RZ, RZ, R75 ;  /* 0x000000ffff117224 */ /* 0x004fe200078e004b */
        /* <DEDUP_REMOVED lines=14> */
.L_x_563:
[----:B------:R-:W-:Y:S05]  /*113b0*/  BSYNC B0 ;  /* 0x0000000000007941 */ /* 0x000fea0003800000 */
.L_x_562:
[----:B------:R-:W-:Y:S01]  /*113c0*/  LEA.HI.SX32 R0, R4, 0x20, 0x1d ;  /* 0x0000002004007811 */ /* 0x000fe200078feaff */
[----:B------:R-:W-:Y:S03]  /*113d0*/  BSSY B0, `(.L_x_564) ;  /* 0x0000015000007945 */ /* 0x000fe60003800000 */
[----:B------:R-:W-:-:S13]  /*113e0*/  ISETP.GE.AND P0, PT, R0, UR9, PT ;  /* 0x0000000900007c0c */ /* 0x000fda000bf06270 */
[----:B------:R-:W-:Y:S05]  /*113f0*/  @P0 BRA `(.L_x_565) ;  /* 0x0000012000000947 */ /* 0x000fea0003800000 */
[----:B-1----:R-:W-:Y:S01]  /*11400*/  IADD3 R2, P0, R72, 0x20, RZ ;  /* 0x0000002048027810 */ /* 0x002fe20007f1e0ff */
[----:B------:R-:W-:Y:S01]  /*11410*/  IMAD.MOV.U32 R12, RZ, RZ, R6 ;  /* 0x000000ffff0c7224 */ /* 0x000fe200078e0006 */
        /* <DEDUP_REMOVED lines=16> */
.L_x_565:
[----:B------:R-:W-:Y:S05]  /*11520*/  BSYNC B0 ;  /* 0x0000000000007941 */ /* 0x000fea0003800000 */
.L_x_564:
        /* <DEDUP_REMOVED lines=23> */
.L_x_519:
        /* <DEDUP_REMOVED lines=80> */
.L_x_567:
[----:B------:R-:W-:Y:S05]  /*11ba0*/  BSYNC B0 ;  /* 0x0000000000007941 */ /* 0x000fea0003800000 */
.L_x_566:
        /* <DEDUP_REMOVED lines=22> */
.L_x_569:
[----:B------:R-:W-:Y:S05]  /*11d10*/  BSYNC B0 ;  /* 0x0000000000007941 */ /* 0x000fea0003800000 */
.L_x_568:
        /* <DEDUP_REMOVED lines=22> */
.L_x_571:
[----:B------:R-:W-:Y:S05]  /*11e80*/  BSYNC B0 ;  /* 0x0000000000007941 */ /* 0x000fea0003800000 */
.L_x_570:
        /* <DEDUP_REMOVED lines=21> */
.L_x_573:
[----:B------:R-:W-:Y:S05]  /*11fe0*/  BSYNC B0 ;  /* 0x0000000000007941 */ /* 0x000fea0003800000 */
.L_x_572:
        /* <DEDUP_REMOVED lines=35> */
.L_x_574:
        /* <DEDUP_REMOVED lines=14> */
.L_x_1082:


//--------------------- .text._ZN5flash16flash_fwd_kernelI23Flash_fwd_kernel_traitsILi256ELi64ELi64ELi4ELb0ELb0EN7cutlass10bfloat16_tE19Flash_kernel_traitsILi256ELi64ELi64ELi4ES3_EELb1ELb1ELb0ELb1ELb0ELb0ELb0ELb1EEEvNS_16Flash_fwd_paramsE --------------------------
	.section	.text._ZN5flash16flash_fwd_kernelI23Flash_fwd_kernel_traitsILi256ELi64ELi64ELi4ELb0ELb0EN7cutlass10bfloat16_tE19Flash_kernel_traitsILi256ELi64ELi64ELi4ES3_EELb1ELb1ELb0ELb1ELb0ELb0ELb0ELb1EEEvNS_16Flash_fwd_paramsE,"ax",@progbits
	.sectioninfo	@"SHI_REGISTERS=255"
	.align	128
        .global         _ZN5flash16flash_fwd_kernelI23Flash_fwd_kernel_traitsILi256ELi64ELi64ELi4ELb0ELb0EN7cutlass10bfloat16_tE19Flash_kernel_traitsILi256ELi64ELi64ELi4ES3_EELb1ELb1ELb0ELb1ELb0ELb0ELb0ELb1EEEvNS_16Flash_fwd_paramsE
        .type           _ZN5flash16flash_fwd_kernelI23Flash_fwd_kernel_traitsILi256ELi64ELi64ELi4ELb0ELb0EN7cutlass10bfloat16_tE19Flash_kernel_traitsILi256ELi64ELi64ELi4ES3_EELb1ELb1ELb0ELb1ELb0ELb0ELb0ELb1EEEvNS_16Flash_fwd_paramsE,@function
        .size           _ZN5flash16flash_fwd_kernelI23Flash_fwd_kernel_traitsILi256ELi64ELi64ELi4ELb0ELb0EN7cutlass10bfloat16_tE19Flash_kernel_traitsILi256ELi64ELi64ELi4ES3_EELb1ELb1ELb0ELb1ELb0ELb0ELb0ELb1EEEvNS_16Flash_fwd_paramsE,(.L_x_1083 - _ZN5flash16flash_fwd_kernelI23Flash_fwd_kernel_traitsILi256ELi64ELi64ELi4ELb0ELb0EN7cutlass10bfloat16_tE19Flash_kernel_traitsILi256ELi64ELi64ELi4ES3_EELb1ELb1ELb0ELb1ELb0ELb0ELb0ELb1EEEvNS_16Flash_fwd_paramsE)
        .other          _ZN5flash16flash_fwd_kernelI23Flash_fwd_kernel_traitsILi256ELi64ELi64ELi4ELb0ELb0EN7cutlass10bfloat16_tE19Flash_kernel_traitsILi256ELi64ELi64ELi4ES3_EELb1ELb1ELb0ELb1ELb0ELb0ELb0ELb1EEEvNS_16Flash_fwd_paramsE,@"STO_CUDA_ENTRY STV_DEFAULT"
_ZN5flash16flash_fwd_kernelI23Flash_fwd_kernel_traitsILi256ELi64ELi64ELi4ELb0ELb0EN7cutlass10bfloat16_tE19Flash_kernel_traitsILi256ELi64ELi64ELi4ES3_EELb1ELb1ELb0ELb1ELb0ELb0ELb0ELb1EEEvNS_16Flash_fwd_paramsE:
.text._ZN5flash16flash_fwd_kernelI23Flash_fwd_kernel_traitsILi256ELi64ELi64ELi4ELb0ELb0EN7cutlass10bfloat16_tE19Flash_kernel_traitsILi256ELi64ELi64ELi4ES3_EELb1ELb1ELb0ELb1ELb0ELb0ELb0ELb1EEEvNS_16Flash_fwd_paramsE:
[----:B------:R-:W-:-:S03]  /*0000*/  MOV R1, c[0x0][0x28] ;  /* 0x00000a0000017a02 */ /* 0x000fc60000000f00 */
[----:B------:R-:W-:Y:S01]  /*0010*/  ULDC.U8 UR4, c[0x0][0x304] ;  /* 0x0000c10000047ab9 */ /* 0x000fe20000000000 */
[----:B------:R-:W-:Y:S01]  /*0020*/  IADD3 R1, R1, -0x180, RZ ;  /* 0xfffffe8001017810 */ /* 0x000fe20007ffe0ff */
[----:B------:R-:W-:Y:S01]  /*0030*/  ULDC.64 UR24, c[0x0][0x2f0] ;  /* 0x0000bc0000187ab9 */ /* 0x000fe20000000a00 */
[----:B------:R-:W-:Y:S01]  /*0040*/  ISETP.NE.AND P2, PT, RZ, UR4, PT ;  /* 0x00000004ff007c0c */ /* 0x000fe2000bf45270 */
[----:B------:R-:W-:Y:S01]  /*0050*/  IMAD.U32 R2, RZ, RZ, UR24 ;  /* 0x00000018ff027e24 */ /* 0x000fe2000f8e00ff */
[----:B------:R-:W-:Y:S01]  /*0060*/  ULDC.64 UR22, c[0x0][0x118] ;  /* 0x0000460000167ab9 */ /* 0x000fe20000000a00 */
[----:B------:R-:W-:Y:S01]  /*0070*/  IMAD.U32 R3, RZ, RZ, UR25 ;  /* 0x00000019ff037e24 */ /* 0x000fe2000f8e00ff */
[----:B------:R-:W-:Y:S01]  /*0080*/  MOV R8, c[0x0][0x2fc] ;  /* 0x0000bf0000087a02 */ /* 0x000fe20000000f00 */
[----:B------:R-:W-:Y:S01]  /*0090*/  IMAD.MOV.U32 R7, RZ, RZ, c[0x0][0x2f8] ;  /* 0x0000be00ff077624 */ /* 0x000fe200078e00ff */
[----:B------:R-:W1:Y:S01]  /*00a0*/  S2UR UR17, SR_CTAID.X ;  /* 0x00000000001179c3 */ /* 0x000e620000002500 */
[----:B------:R-:W2:Y:S01]  /*00b0*/  S2R R29, SR_TID.X ;  /* 0x00000000001d7919 */ /* 0x000ea20000002100 */
[----:B------:R-:W-:-:S05]  /*00c0*/  ULDC.64 UR4, c[0x0][0x240] ;  /* 0x0000900000047ab9 */ /* 0x000fca0000000a00 */
[----:B------:R3:W4:Y:S02]  /*00d0*/  @P2 LDG.E.64 R4, [R2.64] ;  /* 0x0000001602042981 */ /* 0x000724000c1e1b00 */
[----:B---3--:R-:W-:Y:S02]  /*00e0*/  @P2 IMAD.MOV.U32 R2, RZ, RZ, R7 ;  /* 0x000000ffff022224 */ /* 0x008fe400078e0007 */
[----:B------:R-:W-:-:S06]  /*00f0*/  @P2 IMAD.MOV.U32 R3, RZ, RZ, R8 ;  /* 0x000000ffff032224 */ /* 0x000fcc00078e0008 */
[----:B------:R-:W3:Y:S01]  /*0100*/  @P2 LDG.E.64 R2, [R2.64] ;  /* 0x0000001602022981 */ /* 0x000ee2000c1e1b00 */
[----:B------:R-:W5:Y:S01]  /*0110*/  S2UR UR15, SR_CTAID.Y ;  /* 0x00000000000f79c3 */ /* 0x000f620000002600 */
[----:B------:R-:W-:Y:S02]  /*0120*/  UISETP.NE.U32.AND UP2, UPT, URZ, UR4, UPT ;  /* 0x000000043f00728c */ /* 0x000fe4000bf45070 */
[----:B------:R-:W-:Y:S02]  /*0130*/  UMOV UR10, 0x4 ;  /* 0x00000004000a7882 */ /* 0x000fe40000000000 */
[----:B------:R-:W-:Y:S02]  /*0140*/  UISETP.NE.AND.EX UP2, UPT, URZ, UR5, UPT, UP2 ;  /* 0x000000053f00728c */ /* 0x000fe4000bf45320 */
[----:B------:R-:W-:Y:S01]  /*0150*/  ULDC.64 UR12, c[0x0][0x240] ;  /* 0x00009000000c7ab9 */ /* 0x000fe20000000a00 */
[----:B------:R-:W1:Y:S01]  /*0160*/  S2UR UR16, SR_CTAID.Z ;  /* 0x00000000001079c3 */ /* 0x000e620000002700 */
[----:B------:R-:W-:-:S02]  /*0170*/  ULDC.64 UR4, c[0x0][0x250] ;  /* 0x0000940000047ab9 */ /* 0x000fc40000000a00 */
[----:B------:R-:W-:Y:S01]  /*0180*/  PLOP3.LUT P0, PT, PT, PT, UP2, 0x80, 0x0 ;  /* 0x000000000000781c */ /* 0x000fe20003f0f028 */
[----:B------:R-:W-:Y:S02]  /*0190*/  UISETP.NE.U32.AND UP0, UPT, URZ, UR4, UPT ;  /* 0x000000043f00728c */ /* 0x000fe4000bf05070 */
[----:B------:R-:W-:Y:S02]  /*01a0*/  ULDC.U8 UR8, c[0x0][0x312] ;  /* 0x0000c48000087ab9 */ /* 0x000fe40000000000 */
[----:B------:R-:W-:Y:S02]  /*01b0*/  UISETP.NE.AND UP3, UPT, UR8, URZ, UPT ;  /* 0x0000003f0800728c */ /* 0x000fe4000bf65270 */
[----:B------:R-:W-:-:S03]  /*01c0*/  UISETP.NE.AND.EX UP0, UPT, URZ, UR5, UPT, UP0 ;  /* 0x000000053f00728c */ /* 0x000fc6000bf05300 */
[----:B------:R-:W-:Y:S02]  /*01d0*/  ULDC.64 UR4, c[0x0][0x250] ;  /* 0x0000940000047ab9 */ /* 0x000fe40000000a00 */
[----:B-----5:R-:W-:Y:S02]  /*01e0*/  UIMAD.WIDE UR12, UR15, UR10, UR12 ;  /* 0x0000000a0f0c72a5 */ /* 0x020fe4000f8e020c */
[----:B-1----:R-:W-:-:S06]  /*01f0*/  ULOP3.LUT UR6, UR16, UR17, UR15, 0xfe, !UPT ;  /* 0x0000001110067292 */ /* 0x002fcc000f8efe0f */
[----:B--2---:R-:W-:Y:S01]  /*0200*/  LOP3.LUT P3, RZ, R29, UR6, RZ, 0xfc, !PT ;  /* 0x000000061dff7c12 */ /* 0x004fe2000f86fcff */
[----:B------:R-:W-:Y:S02]  /*0210*/  ULDC.64 UR6, c[0x0][0x248] ;  /* 0x0000920000067ab9 */ /* 0x000fe40000000a00 */
[----:B------:R-:W-:-:S04]  /*0220*/  UISETP.EQ.U32.AND UP1, UPT, URZ, UR6, UPT ;  /* 0x000000063f00728c */ /* 0x000fc8000bf22070 */
[----:B------:R-:W-:Y:S02]  /*0230*/  UISETP.EQ.OR.EX UP1, UPT, URZ, UR7, !UP3, UP1 ;  /* 0x000000073f00728c */ /* 0x000fe4000df22710 */
[----:B------:R-:W-:Y:S02]  /*0240*/  @UP0 UIMAD.WIDE UR4, UR15, UR10, UR4 ;  /* 0x0000000a0f0402a5 */ /* 0x000fe4000f8e0204 */
[----:B------:R-:W-:Y:S02]  /*0250*/  ULDC.64 UR6, c[0x0][0x248] ;  /* 0x0000920000067ab9 */ /* 0x000fe40000000a00 */
[----:B------:R-:W-:Y:S01]  /*0260*/  @!P3 IMAD.MOV.U32 R10, RZ, RZ, c[0x0][0x308] ;  /* 0x0000c200ff0ab624 */ /* 0x000fe200078e00ff */
[----:B------:R-:W-:Y:S01]  /*0270*/  @!P3 MOV R11, c[0x0][0x30c] ;  /* 0x0000c300000bba02 */ /* 0x000fe20000000f00 */
[----:B------:R-:W-:Y:S01]  /*0280*/  UIMAD.WIDE UR6, UR15, UR10, UR6 ;  /* 0x0000000a0f0672a5 */ /* 0x000fe2000f8e0206 */
[----:B----4-:R-:W1:Y:S08]  /*0290*/  @P2 R2UR UR24, R4 ;  /* 0x00000000041823c2 */ /* 0x010e7000000e0000 */
[----:B------:R-:W2:Y:S01]  /*02a0*/  @P2 R2UR UR25, R5 ;  /* 0x00000000051923c2 */ /* 0x000ea200000e0000 */
[----:B-1----:R-:W-:-:S02]  /*02b0*/  IMAD.U32 R4, RZ, RZ, UR24 ;  /* 0x00000018ff047e24 */ /* 0x002fc4000f8e00ff */
[----:B--2---:R-:W-:Y:S01]  /*02c0*/  IMAD.U32 R5, RZ, RZ, UR25 ;  /* 0x00000019ff057e24 */ /* 0x004fe2000f8e00ff */
[----:B---3--:R-:W-:Y:S02]  /*02d0*/  @P2 IADD3 R7, P1, R2, c[0x0][0x300], RZ ;  /* 0x0000c00002072a10 */ /* 0x008fe40007f3e0ff */
[----:B------:R-:W-:Y:S02]  /*02e0*/  MOV R2, UR12 ;  /* 0x0000000c00027c02 */ /* 0x000fe40008000f00 */
[----:B------:R1:W-:Y:S01]  /*02f0*/  @!P3 STG.E.64 [R10.64], R4 ;  /* 0x000000040a00b986 */ /* 0x0003e2000c101b16 */
[----:B------:R-:W-:Y:S02]  /*0300*/  @P2 IMAD.X R8, RZ, RZ, R3, P1 ;  /* 0x000000ffff082224 */ /* 0x000fe400008e0603 */
[----:B------:R-:W-:Y:S01]  /*0310*/  IMAD.U32 R3, RZ, RZ, UR13 ;  /* 0x0000000dff037e24 */ /* 0x000fe2000f8e00ff */
[----:B------:R-:W-:Y:S01]  /*0320*/  PLOP3.LUT P1, PT, PT, PT, UP0, 0x80, 0x0 ;  /* 0x000000000000781c */ /* 0x000fe20003f2f008 */
[----:B-1----:R-:W-:Y:S01]  /*0330*/  @!P3 IMAD.MOV.U32 R4, RZ, RZ, R7 ;  /* 0x000000ffff04b224 */ /* 0x002fe200078e0007 */
[----:B------:R-:W-:-:S05]  /*0340*/  @!P3 MOV R5, R8 ;  /* 0x000000080005b202 */ /* 0x000fca0000000f00 */
[----:B------:R1:W-:Y:S04]  /*0350*/  @!P3 STG.E.64 [R10.64+0x8], R4 ;  /* 0x000008040a00b986 */ /* 0x0003e8000c101b16 */
[----:B------:R2:W3:Y:S04]  /*0360*/  @P0 LDG.E R9, [R2.64] ;  /* 0x0000001602090981 */ /* 0x0004e8000c1e1900 */
[----:B------:R2:W4:Y:S01]  /*0370*/  @P0 LDG.E R6, [R2.64+0x4] ;  /* 0x0000041602060981 */ /* 0x000522000c1e1900 */
[----:B------:R-:W-:Y:S01]  /*0380*/  PLOP3.LUT P2, PT, PT, PT, UP1, 0x80, 0x0 ;  /* 0x000000000000781c */ /* 0x000fe20003f4f018 */
[----:B-1----:R-:W-:-:S02]  /*0390*/  IMAD.U32 R4, RZ, RZ, UR4 ;  /* 0x00000004ff047e24 */ /* 0x002fc4000f8e00ff */
[----:B------:R-:W-:Y:S01]  /*03a0*/  IMAD.U32 R5, RZ, RZ, UR5 ;  /* 0x00000005ff057e24 */ /* 0x000fe2000f8e00ff */
[----:B--2---:R-:W-:Y:S01]  /*03b0*/  MOV R2, UR6 ;  /* 0x0000000600027c02 */ /* 0x004fe20008000f00 */
[----:B------:R-:W-:-:S03]  /*03c0*/  IMAD.U32 R3, RZ, RZ, UR7 ;  /* 0x00000007ff037e24 */ /* 0x000fc6000f8e00ff */
[----:B------:R-:W2:Y:S05]  /*03d0*/  @P1 LDG.E R4, [R4.64] ;  /* 0x0000001604041981 */ /* 0x000eaa000c1e1900 */
[----:B------:R-:W5:Y:S01]  /*03e0*/  @!P2 LDG.E R0, [R2.64] ;  /* 0x000000160200a981 */ /* 0x000f62000c1e1900 */
[----:B------:R-:W-:Y:S01]  /*03f0*/  UMOV UR14, 0xffffffff ;  /* 0xffffffff000e7882 */ /* 0x000fe20000000000 */
[----:B------:R-:W1:Y:S01]  /*0400*/  LDC.U8 R226, c[0x0][0x2d8] ;  /* 0x0000b600ffe27b82 */ /* 0x000e620000000000 */
[----:B------:R-:W-:Y:S02]  /*0410*/  UMOV UR29, URZ ;  /* 0x0000003f001d7c82 */ /* 0x000fe40008000000 */
[----:B------:R-:W-:-:S05]  /*0420*/  UMOV UR8, 0xffffffff ;  /* 0xffffffff00087882 */ /* 0x000fca0000000000 */
[----:B---3--:R3:W1:Y:S08]  /*0430*/  @P0 R2UR UR14, R9 ;  /* 0x00000000090e03c2 */ /* 0x00867000000e0000 */
[----:B----4-:R-:W1:Y:S01]  /*0440*/  @P0 R2UR UR20, R6 ;  /* 0x00000000061403c2 */ /* 0x010e6200000e0000 */
[----:B------:R-:W-:-:S04]  /*0450*/  ISETP.NE.U32.AND P0, PT, RZ, c[0x0][0x248], PT ;  /* 0x00009200ff007a0c */ /* 0x000fc80003f05070 */
[----:B------:R-:W-:Y:S02]  /*0460*/  ISETP.NE.AND.EX P0, PT, RZ, c[0x0][0x24c], PT, P0 ;  /* 0x00009300ff007a0c */ /* 0x000fe40003f05300 */
[----:B---3--:R-:W-:-:S04]  /*0470*/  SHF.R.S32.HI R9, RZ, 0x1f, R29 ;  /* 0x0000001fff097819 */ /* 0x008fc8000001141d */
[----:B------:R-:W-:Y:S01]  /*0480*/  LEA.HI R10, R9, R29, RZ, 0x5 ;  /* 0x0000001d090a7211 */ /* 0x000fe200078f28ff */
[----:B-1----:R-:W-:Y:S01]  /*0490*/  @UP2 UIADD3 UR20, UR20, -UR14, URZ ;  /* 0x8000000e14142290 */ /* 0x002fe2000fffe03f */
[----:B--2---:R1:W2:Y:S06]  /*04a0*/  @P1 R2UR UR29, R4 ;  /* 0x00000000041d13c2 */ /* 0x0042ac00000e0000 */
[----:B------:R-:W-:Y:S02]  /*04b0*/  @!UP2 ULDC UR20, c[0x0][0x214] ;  /* 0x000085000014aab9 */ /* 0x000fe40000000800 */
[----:B-----5:R1:W3:Y:S02]  /*04c0*/  @!P2 R2UR UR8, R0 ;  /* 0x000000000008a3c2 */ /* 0x0202e400000e0000 */
        /* <DEDUP_REMOVED lines=8> */
.L_x_575:
[----:B------:R-:W-:Y:S02]  /*0550*/  ULDC UR6, c[0x0][0x218] ;  /* 0x0000860000067ab9 */ /* 0x000fe40000000800 */
.L_x_576:
        /* <DEDUP_REMOVED lines=40> */
[----:B------:R-:W-:Y:S01]  /*07e0*/  IMAD.IADD R23, R29, 0x1, -R0 ;  /* 0x000000011d177824 */ /* 0x000fe200078e0a00 */
[----:B------:R-:W-:Y:S01]  /*07f0*/  ULDC.64 UR6, c[0x0][0x178] ;  /* 0x00005e0000067ab9 */ /* 0x000fe20000000a00 */
[----:B------:R-:W-:Y:S01]  /*0800*/  PLOP3.LUT P0, PT, PT, PT, UP0, 0x80, 0x0 ;  /* 0x000000000000781c */ /* 0x000fe20003f0f008 */
[----:B------:R-:W-:Y:S02]  /*0810*/  ULDC UR21, c[0x0][0x228] ;  /* 0x00008a0000157ab9 */ /* 0x000fe40000000800 */
[----:B------:R-:W-:Y:S01]  /*0820*/  @UP1 UIMAD.WIDE.U32 UR12, UR14, UR4, URZ ;  /* 0x000000040e0c12a5 */ /* 0x000fe2000f8e003f */
[----:B------:R-:W-:Y:S01]  /*0830*/  SHF.R.S32.HI R0, RZ, 0x1f, R23 ;  /* 0x0000001fff007819 */ /* 0x000fe20000011417 */
[----:B------:R-:W-:-:S02]  /*0840*/  @UP0 UIADD3 UR11, UR29, UR8, URZ ;  /* 0x000000081d0b0290 */ /* 0x000fc4000fffe03f */
[----:B------:R-:W-:Y:S02]  /*0850*/  @UP1 UIMAD UR26, UR14, UR5, UR13 ;  /* 0x000000050e1a12a4 */ /* 0x000fe4000f8e020d */
[----:B------:R-:W-:Y:S02]  /*0860*/  @!UP1 USHF.R.S32.HI UR13, URZ, 0x1f, UR15 ;  /* 0x0000001f3f0d9899 */ /* 0x000fe4000801140f */
[----:B------:R-:W-:Y:S02]  /*0870*/  ULDC.64 UR4, c[0x0][0x198] ;  /* 0x0000660000047ab9 */ /* 0x000fe40000000a00 */
[----:B------:R-:W-:Y:S02]  /*0880*/  @UP0 UIMAD.WIDE.U32 UR30, UR11, UR4, URZ ;  /* 0x000000040b1e02a5 */ /* 0x000fe4000f8e003f */
[----:B------:R-:W-:Y:S02]  /*0890*/  @!UP1 UIMAD UR13, UR13, UR6, URZ ;  /* 0x000000060d0d92a4 */ /* 0x000fe4000f8e023f */
[----:B------:R-:W-:-:S02]  /*08a0*/  @UP0 UIMAD UR11, UR11, UR5, UR31 ;  /* 0x000000050b0b02a4 */ /* 0x000fc4000f8e021f */
[----:B------:R-:W-:Y:S02]  /*08b0*/  ULDC UR4, c[0x0][0x224] ;  /* 0x0000890000047ab9 */ /* 0x000fe40000000800 */
[----:B------:R-:W-:Y:S02]  /*08c0*/  ULDC UR5, c[0x0][0x1c0] ;  /* 0x0000700000057ab9 */ /* 0x000fe40000000800 */
[----:B------:R-:W-:Y:S02]  /*08d0*/  UIMAD UR5, UR15, UR5, UR16 ;  /* 0x000000050f0572a4 */ /* 0x000fe4000f8e0210 */
[----:B------:R-:W-:Y:S02]  /*08e0*/  @!UP1 UIMAD.WIDE.U32 UR32, UR15, UR6, URZ ;  /* 0x000000060f2092a5 */ /* 0x000fe4000f8e003f */
[----:B------:R-:W-:Y:S02]  /*08f0*/  UIMAD UR4, UR5, UR4, UR18 ;  /* 0x00000004050472a4 */ /* 0x000fe4000f8e0212 */
[----:B------:R-:W-:-:S02]  /*0900*/  USHF.L.U32 UR5, UR5, 0x5, URZ ;  /* 0x0000000505057899 */ /* 0x000fc4000800063f */
[----:B------:R-:W-:Y:S02]  /*0910*/  UIMAD UR21, UR4, UR21, URZ ;  /* 0x00000015041572a4 */ /* 0x000fe4000f8e023f */
[----:B------:R-:W-:Y:S02]  /*0920*/  USHF.R.S32.HI UR4, URZ, 0x1f, UR5 ;  /* 0x0000001f3f047899 */ /* 0x000fe40008011405 */
[----:B------:R-:W-:Y:S01]  /*0930*/  IADD3 R112, P2, P1, R7, UR5, R23 ;  /* 0x0000000507707c10 */ /* 0x000fe2000f95e017 */
[----:B------:R-:W-:Y:S02]  /*0940*/  @!UP1 UIMAD UR7, UR15, UR7, UR13 ;  /* 0x000000070f0792a4 */ /* 0x000fe4000f8e020d */
[----:B------:R-:W-:Y:S01]  /*0950*/  @UP1 UMOV UR6, UR12 ;  /* 0x0000000c00061c82 */ /* 0x000fe20008000000 */
[----:B------:R-:W-:Y:S01]  /*0960*/  IADD3.X R105, R8, UR4, R0, P2, P1 ;  /* 0x0000000408697c10 */ /* 0x000fe200097e2400 */
[----:B------:R1:W-:Y:S01]  /*0970*/  STL [R1+0x108], R112 ;  /* 0x0001087001007387 */ /* 0x0003e20000100800 */
[----:B------:R-:W-:-:S02]  /*0980*/  USHF.R.S32.HI UR13, URZ, 0x1f, UR16 ;  /* 0x0000001f3f0d7899 */ /* 0x000fc40008011410 */
[----:B------:R-:W-:Y:S02]  /*0990*/  @!UP1 UIADD3 UR26, UR33, UR7, URZ ;  /* 0x00000007211a9290 */ /* 0x000fe4000fffe03f */
[----:B------:R-:W-:Y:S02]  /*09a0*/  @!UP1 UMOV UR6, UR32 ;  /* 0x0000002000069c82 */ /* 0x000fe40008000000 */
[----:B------:R-:W-:Y:S01]  /*09b0*/  @UP0 UMOV UR12, UR30 ;  /* 0x0000001e000c0c82 */ /* 0x000fe20008000000 */
[----:B------:R-:W-:Y:S05]  /*09c0*/  @P0 BRA `(.L_x_578) ;  /* 0x000000d000000947 */ /* 0x000fea0003800000 */
[----:B------:R-:W-:Y:S02]  /*09d0*/  USHF.R.S32.HI UR11, URZ, 0x1f, UR29 ;  /* 0x0000001f3f0b7899 */ /* 0x000fe4000801141d */
[----:B------:R-:W-:Y:S02]  /*09e0*/  ULDC.64 UR4, c[0x0][0x198] ;  /* 0x0000660000047ab9 */ /* 0x000fe40000000a00 */
[----:B------:R-:W-:Y:S02]  /*09f0*/  UIMAD UR11, UR11, UR4, URZ ;  /* 0x000000040b0b72a4 */ /* 0x000fe4000f8e023f */
[----:B------:R-:W-:-:S02]  /*0a00*/  UIMAD.WIDE.U32 UR30, UR29, UR4, URZ ;  /* 0x000000041d1e72a5 */ /* 0x000fc4000f8e003f */
[----:B------:R-:W-:Y:S02]  /*0a10*/  UIMAD UR11, UR29, UR5, UR11 ;  /* 0x000000051d0b72a4 */ /* 0x000fe4000f8e020b */
[----:B------:R-:W-:Y:S02]  /*0a20*/  USHF.R.S32.HI UR7, URZ, 0x1f, UR15 ;  /* 0x0000001f3f077899 */ /* 0x000fe4000801140f */
[----:B------:R-:W-:Y:S02]  /*0a30*/  UIADD3 UR31, UR31, UR11, URZ ;  /* 0x0000000b1f1f7290 */ /* 0x000fe4000fffe03f */
[----:B------:R-:W-:Y:S02]  /*0a40*/  ULDC.64 UR4, c[0x0][0x180] ;  /* 0x0000600000047ab9 */ /* 0x000fe40000000a00 */
[----:B------:R-:W-:Y:S02]  /*0a50*/  UIMAD UR7, UR7, UR4, URZ ;  /* 0x00000004070772a4 */ /* 0x000fe4000f8e023f */
[----:B------:R-:W-:-:S02]  /*0a60*/  UIMAD.WIDE.U32 UR30, UR15, UR4, UR30 ;  /* 0x000000040f1e72a5 */ /* 0x000fc4000f8e001e */
[----:B------:R-:W-:-:S04]  /*0a70*/  UIMAD UR5, UR15, UR5, UR7 ;  /* 0x000000050f0572a4 */ /* 0x000fc8000f8e0207 */
[----:B------:R-:W-:Y:S02]  /*0a80*/  UIADD3 UR11, UR31, UR5, URZ ;  /* 0x000000051f0b7290 */ /* 0x000fe4000fffe03f */
[----:B------:R-:W-:Y:S02]  /*0a90*/  UMOV UR12, UR30 ;  /* 0x0000001e000c7c82 */ /* 0x000fe40008000000 */
.L_x_578:
[----:B------:R-:W-:Y:S01]  /*0aa0*/  IABS R0, c[0x0][0x1c8] ;  /* 0x0000720000007a13 */ /* 0x000fe20000000000 */
[----:B------:R-:W2:Y:S01]  /*0ab0*/  S2R R2, SR_CTAID.Z ;  /* 0x0000000000027919 */ /* 0x000ea20000002700 */
[----:B------:R-:W-:Y:S02]  /*0ac0*/  UMOV UR30, URZ ;  /* 0x0000003f001e7c82 */ /* 0x000fe40008000000 */
[----:B------:R-:W3:Y:S02]  /*0ad0*/  R2UR UR7, R0 ;  /* 0x00000000000773c2 */ /* 0x000ee400000e0000 */
[----:B---3--:R-:W3:Y:S08]  /*0ae0*/  I2F.RP R0, UR7 ;  /* 0x0000000700007d06 */ /* 0x008ef00008209400 */
[----:B---3--:R-:W3:Y:S02]  /*0af0*/  MUFU.RCP R0, R0 ;  /* 0x0000000000007308 */ /* 0x008ee40000001000 */
[----:B---3--:R-:W-:-:S06]  /*0b00*/  IADD3 R0, R0, 0xffffffe, RZ ;  /* 0x0ffffffe00007810 */ /* 0x008fcc0007ffe0ff */
[----:B------:R-:W3:Y:S02]  /*0b10*/  F2I.FTZ.U32.TRUNC.NTZ R0, R0 ;  /* 0x0000000000007305 */ /* 0x000ee4000021f000 */
[----:B---3--:R2:W3:Y:S02]  /*0b20*/  R2UR UR31, R0 ;  /* 0x00000000001f73c2 */ /* 0x0084e400000e0000 */
[----:B--2---:R-:W-:Y:S01]  /*0b30*/  IABS R0, R2 ;  /* 0x0000000200007213 */ /* 0x004fe20000000000 */
[----:B---3--:R-:W-:-:S05]  /*0b40*/  UIADD3 UR5, URZ, -UR31, URZ ;  /* 0x8000001f3f057290 */ /* 0x008fca000fffe03f */
[----:B------:R-:W2:Y:S01]  /*0b50*/  R2UR UR4, R0 ;  /* 0x00000000000473c2 */ /* 0x000ea200000e0000 */
[----:B------:R-:W-:-:S04]  /*0b60*/  UIMAD UR5, UR5, UR7, URZ ;  /* 0x00000007050572a4 */ /* 0x000fc8000f8e023f */
[----:B------:R-:W-:-:S07]  /*0b70*/  UIMAD.WIDE.U32 UR30, UR31, UR5, UR30 ;  /* 0x000000051f1e72a5 */ /* 0x000fce000f8e001e */
[----:B------:R-:W-:Y:S02]  /*0b80*/  UMOV UR5, UR31 ;  /* 0x0000001f00057c82 */ /* 0x000fe40008000000 */
[----:B--2---:R-:W-:-:S07]  /*0b90*/  UIMAD.WIDE.U32 UR30, UR5, UR4, URZ ;  /* 0x00000004051e72a5 */ /* 0x004fce000f8e003f */
        /* <DEDUP_REMOVED lines=34> */
.L_x_579:
[CC--:B------:R-:W-:Y:S01]  /*0dc0*/  LEA.HI R0, R9.reuse, R29.reuse, RZ, 0x3 ;  /* 0x0000001d09007211 */ /* 0x0c0fe200078f18ff */
[----:B------:R-:W2:Y:S01]  /*0dd0*/  S2R R20, SR_CTAID.Z ;  /* 0x0000000000147919 */ /* 0x000ea20000002700 */
[----:B------:R-:W-:Y:S01]  /*0de0*/  LEA.HI R3, R9, R29, RZ, 0x4 ;  /* 0x0000001d09037211 */ /* 0x000fe200078f20ff */
[----:B------:R-:W-:Y:S01]  /*0df0*/  ULDC.64 UR4, c[0x0][0x1b8] ;  /* 0x00006e0000047ab9 */ /* 0x000fe20000000a00 */
[----:B------:R-:W-:Y:S01]  /*0e00*/  SHF.R.S32.HI R18, RZ, 0x3, R0 ;  /* 0x00000003ff127819 */ /* 0x000fe20000011400 */
[----:B------:R-:W-:Y:S01]  /*0e10*/  UIMAD UR4, UR30, UR4, URZ ;  /* 0x000000041e0472a4 */ /* 0x000fe2000f8e023f */
[----:B------:R-:W-:Y:S01]  /*0e20*/  LOP3.LUT R0, R0, 0xfffffff8, RZ, 0xc0, !PT ;  /* 0xfffffff800007812 */ /* 0x000fe200078ec0ff */
[----:B------:R-:W-:Y:S01]  /*0e30*/  IMAD.MOV.U32 R30, RZ, RZ, 0x10 ;  /* 0x00000010ff1e7424 */ /* 0x000fe200078e00ff */
[----:B------:R-:W-:Y:S01]  /*0e40*/  SHF.R.S32.HI R5, RZ, 0x4, R3 ;  /* 0x00000004ff057819 */ /* 0x000fe20000011403 */
[----:B------:R-:W-:Y:S01]  /*0e50*/  IMAD.SHL.U32 R2, R18, 0x40, RZ ;  /* 0x0000004012027824 */ /* 0x000fe200078e00ff */
[----:B------:R-:W-:Y:S01]  /*0e60*/  SHF.R.S32.HI R19, RZ, 0x1f, R18 ;  /* 0x0000001fff137819 */ /* 0x000fe20000011412 */
[----:B------:R-:W-:Y:S01]  /*0e70*/  IMAD.IADD R27, R29, 0x1, -R0 ;  /* 0x000000011d1b7824 */ /* 0x000fe200078e0a00 */
[C---:B------:R-:W-:Y:S01]  /*0e80*/  LEA.HI R0, R3.reuse, R5, RZ, 0x1 ;  /* 0x0000000503007211 */ /* 0x040fe200078f08ff */
[----:B------:R-:W-:Y:S01]  /*0e90*/  IMAD.MOV.U32 R31, RZ, RZ, 0x20 ;  /* 0x00000020ff1f7424 */ /* 0x000fe200078e00ff */
[----:B------:R-:W-:Y:S01]  /*0ea0*/  LOP3.LUT R3, R3, 0xfffffff0, RZ, 0xc0, !PT ;  /* 0xfffffff003037812 */ /* 0x000fe200078ec0ff */
[----:B------:R-:W-:Y:S01]  /*0eb0*/  IMAD.SHL.U32 R120, R27, 0x8, RZ ;  /* 0x000000081b787824 */ /* 0x000fe200078e00ff */
[----:B------:R-:W-:Y:S01]  /*0ec0*/  LOP3.LUT R6, R2, 0x1c0, RZ, 0xc0, !PT ;  /* 0x000001c002067812 */ /* 0x000fe200078ec0ff */
[----:B------:R-:W-:Y:S01]  /*0ed0*/  IMAD.U32 R16, RZ, RZ, UR17 ;  /* 0x00000011ff107e24 */ /* 0x000fe2000f8e00ff */
[----:B------:R-:W-:Y:S01]  /*0ee0*/  LOP3.LUT R2, R0, 0xfffffffe, RZ, 0xc0, !PT ;  /* 0xfffffffe00027812 */ /* 0x000fe200078ec0ff */
[----:B------:R-:W-:Y:S01]  /*0ef0*/  IMAD.IADD R0, R29, 0x1, -R3 ;  /* 0x000000011d007824 */ /* 0x000fe200078e0a03 */
[----:B------:R-:W-:Y:S01]  /*0f00*/  LOP3.LUT R4, R6, 0x38, R120, 0xf8, !PT ;  /* 0x0000003806047812 */ /* 0x000fe200078ef878 */
[----:B------:R-:W-:Y:S01]  /*0f10*/  BSSY B0, `(.L_x_580) ;  /* 0x0000073000007945 */ /* 0x000fe20003800000 */
[----:B------:R-:W-:Y:S01]  /*0f20*/  SHF.R.U32.HI R6, RZ, 0x3, R6 ;  /* 0x00000003ff067819 */ /* 0x000fe20000011606 */
[----:B------:R-:W-:Y:S01]  /*0f30*/  IMAD.IADD R28, R5, 0x1, -R2 ;  /* 0x00000001051c7824 */ /* 0x000fe200078e0a02 */
[----:B------:R-:W-:Y:S01]  /*0f40*/  SHF.R.S32.HI R2, RZ, 0x1f, R0 ;  /* 0x0000001fff027819 */ /* 0x000fe20000011400 */
[----:B------:R-:W-:Y:S01]  /*0f50*/  IMAD.WIDE R16, R16, 0x40, R18 ;  /* 0x0000004010107825 */ /* 0x000fe200078e0212 */
[----:B------:R-:W-:-:S02]  /*0f60*/  LEA.HI R5, R9, R29, RZ, 0x6 ;  /* 0x0000001d09057211 */ /* 0x000fc400078f30ff */
[----:B------:R-:W-:Y:S01]  /*0f70*/  LEA.HI R9, R2, R0, RZ, 0x3 ;  /* 0x0000000002097211 */ /* 0x000fe200078f18ff */
[----:B------:R-:W-:Y:S01]  /*0f80*/  IMAD.SHL.U32 R7, R28, 0x8, RZ ;  /* 0x000000081c077824 */ /* 0x000fe200078e00ff */
[----:B------:R-:W-:Y:S01]  /*0f90*/  LOP3.LUT R6, R4, R6, RZ, 0x3c, !PT ;  /* 0x0000000604067212 */ /* 0x000fe200078e3cff */
[----:B------:R-:W-:Y:S01]  /*0fa0*/  IMAD.SHL.U32 R5, R5, 0x8, RZ ;  /* 0x0000000805057824 */ /* 0x000fe200078e00ff */
[----:B------:R-:W-:Y:S02]  /*0fb0*/  LOP3.LUT R4, R9, 0xfffffff8, RZ, 0xc0, !PT ;  /* 0xfffffff809047812 */ /* 0x000fe400078ec0ff */
[----:B------:R-:W-:Y:S02]  /*0fc0*/  SHF.R.S32.HI R121, RZ, 0x1f, R120 ;  /* 0x0000001fff797819 */ /* 0x000fe40000011478 */
[----:B------:R-:W-:Y:S01]  /*0fd0*/  IADD3 R2, P0, R120, UR6, RZ ;  /* 0x0000000678027c10 */ /* 0x000fe2000ff1e0ff */
[----:B------:R-:W-:Y:S01]  /*0fe0*/  IMAD.IADD R0, R0, 0x1, -R4 ;  /* 0x0000000100007824 */ /* 0x000fe200078e0a04 */
[----:B------:R-:W-:Y:S01]  /*0ff0*/  LOP3.LUT R205, R6, 0xfffffe00, R5, 0xf8, !PT ;  /* 0xfffffe0006cd7812 */ /* 0x000fe200078ef805 */
[----:B------:R-:W-:Y:S01]  /*1000*/  IMAD R6, R19, c[0x0][0x1a0], RZ ;  /* 0x0000680013067a24 */ /* 0x000fe200078e02ff */
[----:B------:R-:W-:Y:S01]  /*1010*/  IADD3.X R3, R121, UR26, RZ, P0, !PT ;  /* 0x0000001a79037c10 */ /* 0x000fe200087fe4ff */
[----:B------:R-:W-:Y:S01]  /*1020*/  IMAD R4, R19, c[0x0][0x198], RZ ;  /* 0x0000660013047a24 */ /* 0x000fe200078e02ff */
[----:B------:R-:W-:Y:S01]  /*1030*/  LOP3.LUT P3, RZ, R0, 0x4, RZ, 0xc0, !PT ;  /* 0x0000000400ff7812 */ /* 0x000fe2000786c0ff */
[----:B------:R-:W-:Y:S01]  /*1040*/  IMAD R6, R18, c[0x0][0x1a4], R6 ;  /* 0x0000690012067a24 */ /* 0x000fe200078e0206 */
[C---:B------:R-:W-:Y:S01]  /*1050*/  LOP3.LUT P2, RZ, R0.reuse, 0x2, RZ, 0xc0, !PT ;  /* 0x0000000200ff7812 */ /* 0x040fe2000784c0ff */
[----:B------:R-:W-:Y:S01]  /*1060*/  IMAD.SHL.U32 R0, R0, 0x40, RZ ;  /* 0x0000004000007824 */ /* 0x000fe200078e00ff */
[----:B------:R-:W-:Y:S01]  /*1070*/  SHF.R.S32.HI R25, RZ, 0x5, R10 ;  /* 0x00000005ff197819 */ /* 0x000fe2000001140a */
[----:B--2---:R-:W-:Y:S01]  /*1080*/  IMAD.WIDE.U32 R20, R20, c[0x0][0x1a8], R2 ;  /* 0x00006a0014147a25 */ /* 0x004fe200078e0002 */
[----:B------:R-:W-:Y:S01]  /*1090*/  SHF.R.S32.HI R22, RZ, 0x1f, R23 ;  /* 0x0000001fff167819 */ /* 0x000fe20000011417 */
[----:B------:R-:W-:Y:S01]  /*10a0*/  ULDC.64 UR6, c[0x0][0x1b0] ;  /* 0x00006c0000067ab9 */ /* 0x000fe20000000a00 */
[----:B------:R-:W-:Y:S01]  /*10b0*/  LOP3.LUT R0, R0, 0x1c0, RZ, 0xc0, !PT ;  /* 0x000001c000007812 */ /* 0x000fe200078ec0ff */
[----:B------:R-:W-:Y:S01]  /*10c0*/  IMAD.WIDE.U32 R2, R18, c[0x0][0x1a0], R120 ;  /* 0x0000680012027a25 */ /* 0x000fe200078e0078 */
[----:B------:R-:W-:Y:S01]  /*10d0*/  LEA.HI R22, R22, R23, RZ, 0x2 ;  /* 0x0000001716167211 */ /* 0x000fe200078f10ff */
[----:B------:R-:W-:Y:S01]  /*10e0*/  UIMAD UR6, UR30, UR6, URZ ;  /* 0x000000061e0672a4 */ /* 0x000fe2000f8e023f */
[----:B------:R-:W-:Y:S01]  /*10f0*/  LOP3.LUT R7, R0, 0x8, R7, 0xf8, !PT ;  /* 0x0000000800077812 */ /* 0x000fe200078ef807 */
[----:B------:R-:W-:Y:S01]  /*1100*/  IMAD R8, R18, c[0x0][0x19c], R4 ;  /* 0x0000670012087a24 */ /* 0x000fe200078e0204 */
[----:B------:R-:W-:Y:S01]  /*1110*/  IADD3 R2, P0, R2, UR28, RZ ;  /* 0x0000001c02027c10 */ /* 0x000fe2000ff1e0ff */
[----:B------:R-:W-:Y:S01]  /*1120*/  IMAD.WIDE.U32 R4, R18, c[0x0][0x198], R120 ;  /* 0x0000660012047a25 */ /* 0x000fe200078e0078 */
[----:B------:R-:W-:Y:S01]  /*1130*/  SHF.R.U32.HI R0, RZ, 0x3, R0 ;  /* 0x00000003ff007819 */ /* 0x000fe20000011600 */
[----:B------:R-:W-:Y:S01]  /*1140*/  UIMAD UR26, UR8, UR5, UR4 ;  /* 0x00000005081a72a4 */ /* 0x000fe2000f8e0204 */
[----:B------:R-:W-:Y:S01]  /*1150*/  IADD3.X R3, R3, UR27, R6, P0, !PT ;  /* 0x0000001b03037c10 */ /* 0x000fe200087fe406 */
[----:B------:R-:W-:Y:S01]  /*1160*/  IMAD.U32 R6, RZ, RZ, UR8 ;  /* 0x00000008ff067e24 */ /* 0x000fe2000f8e00ff */
[----:B------:R-:W-:Y:S01]  /*1170*/  LOP3.LUT R7, R7, R0, RZ, 0x3c, !PT ;  /* 0x0000000007077212 */ /* 0x000fe200078e3cff */
[----:B------:R-:W-:Y:S01]  /*1180*/  IMAD.U32 R0, RZ, RZ, UR8 ;  /* 0x00000008ff007e24 */ /* 0x000fe2000f8e00ff */
[----:B------:R-:W-:Y:S01]  /*1190*/  IADD3 R4, P1, R4, UR12, RZ ;  /* 0x0000000c04047c10 */ /* 0x000fe2000ff3e0ff */
[----:B------:R-:W-:Y:S01]  /*11a0*/  UIMAD UR6, UR8, UR7, UR6 ;  /* 0x00000007080672a4 */ /* 0x000fe2000f8e0206 */
[----:B------:R-:W-:Y:S01]  /*11b0*/  SHF.R.S32.HI R26, RZ, 0x2, R22 ;  /* 0x00000002ff1a7819 */ /* 0x000fe20000011416 */
[----:B------:R-:W-:Y:S01]  /*11c0*/  IMAD.WIDE.U32 R32, R0, c[0x0][0x1b8], R2 ;  /* 0x00006e0000207a25 */ /* 0x000fe200078e0002 */
[----:B------:R-:W-:Y:S01]  /*11d0*/  SHF.R.S32.HI R0, RZ, 0x1f, R10 ;  /* 0x0000001fff007819 */ /* 0x000fe2000001140a */
[----:B------:R2:W-:Y:S01]  /*11e0*/  STL.64 [R1+0x88], R120 ;  /* 0x0000887801007387 */ /* 0x0005e20000100a00 */
[----:B------:R-:W-:Y:S01]  /*11f0*/  IADD3.X R5, R5, UR11, R8, P1, !PT ;  /* 0x0000000b05057c10 */ /* 0x000fe20008ffe408 */
[----:B------:R-:W-:Y:S01]  /*1200*/  UIADD3 UR7, -UR18, UR20, URZ ;  /* 0x0000001412077290 */ /* 0x000fe2000fffe13f */
[----:B------:R-:W-:Y:S01]  /*1210*/  LEA.HI R0, R0, R25, RZ, 0x2 ;  /* 0x0000001900007211 */ /* 0x000fe200078f10ff */
[----:B------:R-:W-:Y:S01]  /*1220*/  ULDC.64 UR4, c[0x0][0x1a8] ;  /* 0x00006a0000047ab9 */ /* 0x000fe20000000a00 */
[----:B------:R-:W-:Y:S01]  /*1230*/  IADD3 R118, R120, 0x40, RZ ;  /* 0x0000004078767810 */ /* 0x000fe20007ffe0ff */
[----:B------:R-:W-:Y:S01]  /*1240*/  IMAD.WIDE.U32 R36, R6, c[0x0][0x1b0], R4 ;  /* 0x00006c0006247a25 */ /* 0x000fe200078e0004 */
[----:B------:R-:W-:Y:S01]  /*1250*/  LOP3.LUT R0, R0, 0xffffffc, RZ, 0xc0, !PT ;  /* 0x0ffffffc00007812 */ /* 0x000fe200078ec0ff */
[----:B------:R-:W-:Y:S01]  /*1260*/  UIMAD UR4, UR13, UR4, URZ ;  /* 0x000000040d0472a4 */ /* 0x000fe2000f8e023f */
[C---:B------:R-:W-:Y:S01]  /*1270*/  IADD3 R115, R120.reuse, 0x80, RZ ;  /* 0x0000008078737810 */ /* 0x040fe20007ffe0ff */
[----:B------:R-:W-:Y:S01]  /*1280*/  IMAD.SHL.U32 R6, R9, 0x40, RZ ;  /* 0x0000004009067824 */ /* 0x000fe200078e00ff */
[----:B------:R2:W-:Y:S01]  /*1290*/  STL.64 [R1+0xc8], R36 ;  /* 0x0000c82401007387 */ /* 0x0005e20000100a00 */
[----:B------:R-:W-:Y:S01]  /*12a0*/  IMAD.IADD R0, R25, 0x1, -R0 ;  /* 0x0000000119007824 */ /* 0x000fe200078e0a00 */
[----:B------:R-:W-:Y:S01]  /*12b0*/  IADD3 R111, R120, 0xc0, RZ ;  /* 0x000000c0786f7810 */ /* 0x000fe20007ffe0ff */
[----:B------:R-:W-:Y:S01]  /*12c0*/  UIMAD UR4, UR16, UR5, UR4 ;  /* 0x00000005100472a4 */ /* 0x000fe2000f8e0204 */
[----:B------:R2:W-:Y:S01]  /*12d0*/  STL.64 [R1+0xf0], R32 ;  /* 0x0000f02001007387 */ /* 0x0005e20000100a00 */
[----:B------:R-:W-:Y:S01]  /*12e0*/  IMAD R40, R0, 0x10, R26 ;  /* 0x0000001000287824 */ /* 0x000fe200078e021a */
[----:B------:R-:W-:Y:S01]  /*12f0*/  IADD3 R35, R33, UR26, RZ ;  /* 0x0000001a21237c10 */ /* 0x000fe2000fffe0ff */
[----:B------:R-:W-:Y:S01]  /*1300*/  IMAD.SHL.U32 R205, R205, 0x2, RZ ;  /* 0x00000002cdcd7824 */ /* 0x000fe200078e00ff */
[----:B------:R-:W-:-:S02]  /*1310*/  IADD3 R39, R37, UR6, RZ ;  /* 0x0000000625277c10 */ /* 0x000fc4000fffe0ff */
[----:B------:R2:W-:Y:S01]  /*1320*/  STL [R1+0x10c], R40 ;  /* 0x00010c2801007387 */ /* 0x0005e20000100800 */
[----:B------:R-:W-:Y:S02]  /*1330*/  ISETP.GE.AND P0, PT, R18, UR7, PT ;  /* 0x0000000712007c0c */ /* 0x000fe4000bf06270 */
[----:B------:R-:W-:Y:S01]  /*1340*/  IADD3 R15, R21, UR4, RZ ;  /* 0x00000004150f7c10 */ /* 0x000fe2000fffe0ff */
[----:B------:R2:W-:Y:S01]  /*1350*/  STL [R1+0xc0], R118 ;  /* 0x0000c07601007387 */ /* 0x0005e20000100800 */
[----:B------:R-:W-:Y:S02]  /*1360*/  LOP3.LUT R6, R7, 0xfffffe00, R6, 0xf8, !PT ;  /* 0xfffffe0007067812 */ /* 0x000fe400078ef806 */
        /* <DEDUP_REMOVED lines=45> */
.L_x_581:
[----:B------:R-:W-:Y:S05]  /*1640*/  BSYNC B0 ;  /* 0x0000000000007941 */ /* 0x000fea0003800000 */
.L_x_580:
        /* <DEDUP_REMOVED lines=9> */
[----:B---3--:R-:W-:-:S03]  /*16e0*/  IMAD.U32 R2, RZ, RZ, UR4 ;  /* 0x00000004ff027e24 */ /* 0x008fc6000f8e00ff */
        /* <DEDUP_REMOVED lines=45> */
.L_x_583:
[----:B------:R-:W-:Y:S05]  /*19c0*/  BSYNC B0 ;  /* 0x0000000000007941 */ /* 0x000fea0003800000 */
.L_x_582:
        /* <DEDUP_REMOVED lines=15> */
[C---:B---3--:R-:W-:Y:S01]  /*1ac0*/  @!P5 LEA R12, P6, R2.reuse, c[0x0][0x160], 0x1 ;  /* 0x00005800020cda11 */ /* 0x048fe200078c08ff */
        /* <DEDUP_REMOVED lines=29> */
.L_x_585:
[----:B------:R-:W-:Y:S05]  /*1ca0*/  BSYNC B0 ;  /* 0x0000000000007941 */ /* 0x000fea0003800000 */
.L_x_584:
        /* <DEDUP_REMOVED lines=13> */
[----:B------:R-:W-:Y:S02]  /*1d80*/  ISETP.GE.AND P2, PT, R115, c[0x0][0x220], PT ;  /* 0x0000880073007a0c */ /* 0x000fe40003f46270 */
[----:B------:R-:W-:Y:S01]  /*1d90*/  ISETP.GE.AND P0, PT, R111, c[0x0][0x220], PT ;  /* 0x000088006f007a0c */ /* 0x000fe20003f06270 */
[----:B------:R-:W-:Y:S02]  /*1da0*/  IMAD R7, R2, c[0x0][0x190], RZ ;  /* 0x0000640002077a24 */ /* 0x000fe400078e02ff */
[----:B------:R-:W-:-:S04]  /*1db0*/  IMAD.MOV.U32 R2, RZ, RZ, R20 ;  /* 0x000000ffff027224 */ /* 0x000fc800078e0014 */
[C---:B---3--:R-:W-:Y:S01]  /*1dc0*/  IMAD.WIDE.U32 R12, R0.reuse, c[0x0][0x190], R2 ;  /* 0x00006400000c7a25 */ /* 0x048fe200078e0002 */
[----:B------:R3:W-:Y:S03]  /*1dd0*/  @P5 STS.128 [R205+0x1800], RZ ;  /* 0x001800ffcd005388 */ /* 0x0007e60000000c00 */
[----:B------:R-:W-:Y:S01]  /*1de0*/  IMAD R0, R0, c[0x0][0x194], R7 ;  /* 0x0000650000007a24 */ /* 0x000fe200078e0207 */
[C---:B------:R-:W-:Y:S02]  /*1df0*/  @!P5 LEA R10, P6, R12.reuse, c[0x0][0x160], 0x1 ;  /* 0x000058000c0ada11 */ /* 0x040fe400078c08ff */
        /* <DEDUP_REMOVED lines=28> */
.L_x_587:
[----:B------:R-:W-:Y:S05]  /*1fc0*/  BSYNC B0 ;  /* 0x0000000000007941 */ /* 0x000fea0003800000 */
.L_x_586:
        /* <DEDUP_REMOVED lines=11> */
[----:B---3--:R-:W-:Y:S01]  /*2080*/  IMAD.WIDE.U32 R2, R106, UR26, R116 ;  /* 0x0000001a6a027c25 */ /* 0x008fe2000f8e0074 */
        /* <DEDUP_REMOVED lines=36> */
.L_x_589:
[----:B------:R-:W-:Y:S05]  /*22d0*/  BSYNC B0 ;  /* 0x0000000000007941 */ /* 0x000fea0003800000 */
.L_x_588:
        /* <DEDUP_REMOVED lines=41> */
.L_x_591:
[----:B------:R-:W-:Y:S05]  /*2570*/  BSYNC B0 ;  /* 0x0000000000007941 */ /* 0x000fea0003800000 */
.L_x_590:
[----:B------:R-:W-:Y:S01]  /*2580*/  ISETP.GE.AND P0, PT, R23, UR7, PT ;  /* 0x0000000717007c0c */ /* 0x000fe2000bf06270 */
[----:B------:R-:W-:-:S12]  /*2590*/  BSSY B0, `(.L_x_592) ;  /* 0x0000027000007945 */ /* 0x000fd80003800000 */
[----:B------:R-:W-:Y:S05]  /*25a0*/  @P0 BRA `(.L_x_593) ;  /* 0x0000025000000947 */ /* 0x000fea0003800000 */
[----:B------:R-:W-:Y:S01]  /*25b0*/  ISETP.GE.AND P5, PT, R120, c[0x0][0x220], PT ;  /* 0x0000880078007a0c */ /* 0x000fe20003fa6270 */
[----:B------:R-:W-:Y:S01]  /*25c0*/  IMAD.MOV.U32 R7, RZ, RZ, c[0x0][0x198] ;  /* 0x00006600ff077624 */ /* 0x000fe200078e00ff */
[----:B------:R-:W-:Y:S01]  /*25d0*/  ISETP.GE.AND P4, PT, R118, c[0x0][0x220], PT ;  /* 0x0000880076007a0c */ /* 0x000fe20003f86270 */
[----:B-1-3--:R-:W-:Y:S01]  /*25e0*/  IMAD.MOV.U32 R10, RZ, RZ, c[0x0][0x19c] ;  /* 0x00006700ff0a7624 */ /* 0x00afe200078e00ff */
        /* <DEDUP_REMOVED lines=33> */
.L_x_593:
[----:B------:R-:W-:Y:S05]  /*2800*/  BSYNC B0 ;  /* 0x0000000000007941 */ /* 0x000fea0003800000 */
.L_x_592:
[----:B------:R-:W-:Y:S01]  /*2810*/  ISETP.GE.AND P0, PT, R22, UR7, PT ;  /* 0x0000000716007c0c */ /* 0x000fe2000bf06270 */
[----:B------:R-:W-:-:S12]  /*2820*/  BSSY B0, `(.L_x_594) ;  /* 0x0000029000007945 */ /* 0x000fd80003800000 */
[----:B------:R-:W-:Y:S05]  /*2830*/  @P0 BRA `(.L_x_595) ;  /* 0x0000027000000947 */ /* 0x000fea0003800000 */
[----:B------:R-:W-:Y:S01]  /*2840*/  ISETP.GE.AND P5, PT, R120, c[0x0][0x220], PT ;  /* 0x0000880078007a0c */ /* 0x000fe20003fa6270 */
[----:B-1-3--:R-:W-:Y:S01]  /*2850*/  IMAD.MOV.U32 R12, RZ, RZ, c[0x0][0x198] ;  /* 0x00006600ff0c7624 */ /* 0x00afe200078e00ff */
        /* <DEDUP_REMOVED lines=37> */
.L_x_595:
[----:B------:R-:W-:Y:S05]  /*2ab0*/  BSYNC B0 ;  /* 0x0000000000007941 */ /* 0x000fea0003800000 */
.L_x_594:
[----:B------:R-:W-:Y:S01]  /*2ac0*/  ULDC.64 UR4, c[0x0][0x318] ;  /* 0x0000c60000047ab9 */ /* 0x000fe20000000a00 */
[----:B------:R-:W0:Y:S01]  /*2ad0*/  LDGDEPBAR ;  /* 0x00000000000079af */ /* 0x000e220000000000 */
[----:B------:R-:W-:Y:S01]  /*2ae0*/  UISETP.NE.U32.AND UP1, UPT, URZ, UR4, UPT ;  /* 0x000000043f00728c */ /* 0x000fe2000bf25070 */
[----:B-1-3--:R-:W-:Y:S02]  /*2af0*/  IMAD.MOV.U32 R12, RZ, RZ, R34 ;  /* 0x000000ffff0c7224 */ /* 0x00afe400078e0022 */
        /* <DEDUP_REMOVED lines=16> */
[----:B------:R-:W-:Y:S01]  /*2c00*/  IMAD.U32 R2, RZ, RZ, UR36 ;  /* 0x00000024ff027e24 */ /* 0x000fe2000f8e00ff */
[----:B------:R-:W1:Y:S01]  /*2c10*/  @P0 MUFU.RCP R7, c[0x0][0x238] ;  /* 0x00008e0000070b08 */ /* 0x000e620000001000 */
[----:B------:R-:W-:Y:S01]  /*2c20*/  ISETP.GE.AND P1, PT, R18, UR7, PT ;  /* 0x0000000712007c0c */ /* 0x000fe2000bf26270 */
[----:B------:R-:W-:Y:S01]  /*2c30*/  IMAD.MOV.U32 R12, RZ, RZ, R32 ;  /* 0x000000ffff0c7224 */ /* 0x000fe200078e0020 */
[----:B------:R-:W-:Y:S01]  /*2c40*/  ULDC.64 UR4, c[0x0][0x1a0] ;  /* 0x0000680000047ab9 */ /* 0x000fe20000000a00 */
[----:B------:R-:W-:-:S05]  /*2c50*/  MOV R3, UR37 ;  /* 0x0000002500037c02 */ /* 0x000fca0008000f00 */
[----:B------:R3:W1:Y:S01]  /*2c60*/  @P0 LDG.E R0, [R2.64] ;  /* 0x0000001602000981 */ /* 0x000662000c1e1900 */
[----:B------:R-:W-:Y:S01]  /*2c70*/  USHF.L.U64.HI UR6, UR4, UR6, UR5 ;  /* 0x0000000604067299 */ /* 0x000fe20008010205 */
[----:B------:R-:W-:Y:S01]  /*2c80*/  IMAD.U32 R8, RZ, RZ, UR26 ;  /* 0x0000001aff087e24 */ /* 0x000fe2000f8e00ff */
[----:B------:R-:W-:Y:S01]  /*2c90*/  USHF.L.U32 UR15, UR4, 0x6, URZ ;  /* 0x00000006040f7899 */ /* 0x000fe2000800063f */
[----:B------:R-:W-:Y:S01]  /*2ca0*/  BAR.SYNC.DEFER_BLOCKING 0x0 ;  /* 0x0000000000007b1d */ /* 0x000fe20000010000 */
[----:B------:R-:W-:Y:S01]  /*2cb0*/  UIMAD UR5, UR6, UR26, URZ ;  /* 0x0000001a060572a4 */ /* 0x000fe2000f8e023f */
[----:B------:R-:W-:Y:S01]  /*2cc0*/  IMAD.SHL.U32 R29, R29, 0x2, RZ ;  /* 0x000000021d1d7824 */ /* 0x000fe200078e00ff */
[----:B------:R-:W-:Y:S02]  /*2cd0*/  UIADD3 UR13, UR25, 0x646e171e, URZ ;  /* 0x646e171e190d7890 */ /* 0x000fe4000fffe03f */
[----:B------:R-:W-:Y:S01]  /*2ce0*/  UIMAD UR21, UR21, UR15, UR5 ;  /* 0x0000000f151572a4 */ /* 0x000fe2000f8e0205 */
[----:B------:R-:W-:Y:S01]  /*2cf0*/  IMAD.WIDE.U32 R8, R8, UR15, R12 ;  /* 0x0000000f08087c25 */ /* 0x000fe2000f8e000c */
[----:B------:R-:W-:Y:S01]  /*2d00*/  BSSY B0, `(.L_x_596) ;  /* 0x0000038000007945 */ /* 0x000fe20003800000 */
[----:B------:R-:W-:-:S03]  /*2d10*/  LOP3.LUT R107, R29, 0x6, RZ, 0xc0, !PT ;  /* 0x000000061d6b7812 */ /* 0x000fc600078ec0ff */
[----:B------:R-:W-:Y:S02]  /*2d20*/  IADD3 R11, R9, UR21, RZ ;  /* 0x00000015090b7c10 */ /* 0x000fe4000fffe0ff */
[----:B---3--:R-:W-:Y:S01]  /*2d30*/  LEA R3, R25, UR18, 0x4 ;  /* 0x0000001219037c11 */ /* 0x008fe2000f8e20ff */
[----:B------:R-:W-:Y:S01]  /*2d40*/  IMAD.U32 R2, RZ, RZ, UR19 ;  /* 0x00000013ff027e24 */ /* 0x000fe2000f8e00ff */
[----:B------:R-:W-:Y:S01]  /*2d50*/  UMOV UR18, URZ ;  /* 0x0000003f00127c82 */ /* 0x000fe20008000000 */
[----:B------:R3:W-:Y:S01]  /*2d60*/  @P1 STS.128 [R205+0x10000], RZ ;  /* 0x010000ffcd001388 */ /* 0x0007e20000000c00 */
[----:B------:R-:W-:-:S03]  /*2d70*/  IADD3 R3, R3, 0x1, R26 ;  /* 0x0000000103037810 */ /* 0x000fc60007ffe01a */
[----:B------:R3:W-:Y:S01]  /*2d80*/  @P1 STS.128 [R205+0x12000], RZ ;  /* 0x012000ffcd001388 */ /* 0x0007e20000000c00 */
[----:B------:R-:W-:-:S03]  /*2d90*/  IADD3 R2, R2, -UR20, R3 ;  /* 0x8000001402027c10 */ /* 0x000fc6000fffe003 */
[----:B------:R3:W-:Y:S01]  /*2da0*/  @P1 STS.128 [R205+0x14000], RZ ;  /* 0x014000ffcd001388 */ /* 0x0007e20000000c00 */
[----:B------:R-:W-:-:S03]  /*2db0*/  IADD3 R104, R2, c[0x0][0x2e8], RZ ;  /* 0x0000ba0002687a10 */ /* 0x000fc60007ffe0ff */
[----:B------:R3:W-:Y:S01]  /*2dc0*/  @P1 STS.128 [R205+0x16000], RZ ;  /* 0x016000ffcd001388 */ /* 0x0007e20000000c00 */
[----:B-1----:R-:W-:-:S04]  /*2dd0*/  @P0 FMUL.FTZ R0, R0, R7 ;  /* 0x0000000700000220 */ /* 0x002fc80000410000 */
[----:B------:R1:W5:Y:S02]  /*2de0*/  @P0 R2UR UR16, R0 ;  /* 0x00000000001003c2 */ /* 0x00036400000e0000 */
[----:B-1----:R-:W-:Y:S01]  /*2df0*/  MOV R0, UR17 ;  /* 0x0000001100007c02 */ /* 0x002fe20008000f00 */
[----:B-----5:R-:W-:-:S04]  /*2e00*/  @UP1 UMOV UR18, UR16 ;  /* 0x0000001000121c82 */ /* 0x020fc80008000000 */
[----:B------:R-:W-:Y:S01]  /*2e10*/  IMAD R114, R0, 0x4, R25 ;  /* 0x0000000400727824 */ /* 0x000fe200078e0219 */
[----:B------:R-:W-:-:S04]  /*2e20*/  LEA R0, R25, R6, 0xa ;  /* 0x0000000619007211 */ /* 0x000fc800078e50ff */
[----:B------:R3:W-:Y:S01]  /*2e30*/  STL [R1+0xe0], R114 ;  /* 0x0000e07201007387 */ /* 0x0007e20000100800 */
[----:B------:R-:W-:-:S03]  /*2e40*/  SHF.L.U32 R201, R0, 0x1, RZ ;  /* 0x0000000100c97819 */ /* 0x000fc600000006ff */
[----:B------:R3:W-:Y:S01]  /*2e50*/  STL.64 [R1+0xe8], R12 ;  /* 0x0000e80c01007387 */ /* 0x0007e20000100a00 */
[----:B------:R-:W-:Y:S05]  /*2e60*/  @P1 BRA `(.L_x_597) ;  /* 0x0000021000001947 */ /* 0x000fea0003800000 */
[----:B------:R-:W-:Y:S02]  /*2e70*/  ISETP.GE.AND P5, PT, R120, c[0x0][0x220], PT ;  /* 0x0000880078007a0c */ /* 0x000fe40003fa6270 */
[----:B------:R-:W-:Y:S02]  /*2e80*/  ISETP.GE.AND P4, PT, R118, c[0x0][0x220], PT ;  /* 0x0000880076007a0c */ /* 0x000fe40003f86270 */
[----:B------:R-:W-:Y:S02]  /*2e90*/  ISETP.GE.AND P2, PT, R115, c[0x0][0x220], PT ;  /* 0x0000880073007a0c */ /* 0x000fe40003f46270 */
[----:B------:R-:W-:-:S07]  /*2ea0*/  ISETP.GE.AND P0, PT, R111, c[0x0][0x220], PT ;  /* 0x000088006f007a0c */ /* 0x000fce0003f06270 */
[C---:B------:R-:W-:Y:S01]  /*2eb0*/  @!P5 LEA R14, P6, R8.reuse, c[0x0][0x170], 0x1 ;  /* 0x00005c00080eda11 */ /* 0x040fe200078c08ff */
[----:B------:R1:W-:Y:S01]  /*2ec0*/  @P5 STS.128 [R205+0x10000], RZ ;  /* 0x010000ffcd005388 */ /* 0x0003e20000000c00 */
[C---:B---3--:R-:W-:Y:S02]  /*2ed0*/  @!P4 LEA R12, P3, R8.reuse, c[0x0][0x170], 0x1 ;  /* 0x00005c00080cca11 */ /* 0x048fe400078608ff */
        /* <DEDUP_REMOVED lines=26> */
.L_x_597:
[----:B------:R-:W-:Y:S05]  /*3080*/  BSYNC B0 ;  /* 0x0000000000007941 */ /* 0x000fea0003800000 */
.L_x_596:
        /* <DEDUP_REMOVED lines=16> */
[----:B------:R1:W-:Y:S02]  /*3190*/  @P5 STS.128 [R205+0x10800], RZ ;  /* 0x010800ffcd005388 */ /* 0x0003e40000000c00 */
[C---:B-1----:R-:W-:Y:S02]  /*31a0*/  @!P5 LEA R14, P6, R0.reuse, c[0x0][0x170], 0x1 ;  /* 0x00005c00000eda11 */ /* 0x042fe400078c08ff */
[C---:B---3--:R-:W-:Y:S02]  /*31b0*/  @!P4 LEA R12, P3, R0.reuse, c[0x0][0x170], 0x1 ;  /* 0x00005c00000cca11 */ /* 0x048fe400078608ff */
        /* <DEDUP_REMOVED lines=26> */
.L_x_599:
[----:B------:R-:W-:Y:S05]  /*3360*/  BSYNC B0 ;  /* 0x0000000000007941 */ /* 0x000fea0003800000 */
.L_x_598:
        /* <DEDUP_REMOVED lines=10> */
[----:B-1----:R-:W-:Y:S01]  /*3410*/  IMAD.MOV.U32 R2, RZ, RZ, c[0x0][0x1a4] ;  /* 0x00006900ff027624 */ /* 0x002fe200078e00ff */
[----:B------:R-:W-:-:S02]  /*3420*/  ISETP.GE.AND P2, PT, R115, c[0x0][0x220], PT ;  /* 0x0000880073007a0c */ /* 0x000fc40003f46270 */
[----:B------:R-:W-:-:S04]  /*3430*/  LEA R0, P0, R7, R8, 0x5 ;  /* 0x0000000807007211 */ /* 0x000fc800078028ff */
[----:B------:R-:W-:Y:S02]  /*3440*/  LEA.HI.X R7, R7, R11, R2, 0x5, P0 ;  /* 0x0000000b07077211 */ /* 0x000fe400000f2c02 */
[----:B------:R-:W-:Y:S01]  /*3450*/  ISETP.GE.AND P0, PT, R111, c[0x0][0x220], PT ;  /* 0x000088006f007a0c */ /* 0x000fe20003f06270 */
[----:B------:R1:W-:Y:S01]  /*3460*/  @P5 STS.128 [R205+0x11000], RZ ;  /* 0x011000ffcd005388 */ /* 0x0003e20000000c00 */
[C---:B------:R-:W-:Y:S02]  /*3470*/  @!P5 LEA R14, P6, R0.reuse, c[0x0][0x170], 0x1 ;  /* 0x00005c00000eda11 */ /* 0x040fe400078c08ff */
        /* <DEDUP_REMOVED lines=27> */
.L_x_601:
[----:B------:R-:W-:Y:S05]  /*3630*/  BSYNC B0 ;  /* 0x0000000000007941 */ /* 0x000fea0003800000 */
.L_x_600:
[----:B------:R-:W-:Y:S01]  /*3640*/  ISETP.GE.AND P0, PT, R22, UR7, PT ;  /* 0x0000000716007c0c */ /* 0x000fe2000bf06270 */
[C---:B------:R-:W-:Y:S01]  /*3650*/  IMAD.SHL.U32 R0, R27.reuse, 0x40, RZ ;  /* 0x000000401b007824 */ /* 0x040fe200078e00ff */
[----:B------:R-:W-:Y:S01]  /*3660*/  BSSY B0, `(.L_x_602) ;  /* 0x0000036000007945 */ /* 0x000fe20003800000 */
[----:B-1----:R-:W-:Y:S01]  /*3670*/  IMAD.SHL.U32 R2, R18, 0x8, RZ ;  /* 0x0000000812027824 */ /* 0x002fe200078e00ff */
[----:B------:R-:W-:Y:S02]  /*3680*/  R2P PR, R27, 0x6 ;  /* 0x000000061b007804 */ /* 0x000fe40000000000 */
[----:B------:R-:W-:-:S04]  /*3690*/  LOP3.LUT R0, R0, 0x1c0, RZ, 0xc0, !PT ;  /* 0x000001c000007812 */ /* 0x000fc800078ec0ff */
[----:B------:R-:W-:Y:S02]  /*36a0*/  LOP3.LUT R2, R0, 0x8, R2, 0xf8, !PT ;  /* 0x0000000800027812 */ /* 0x000fe400078ef802 */
[----:B------:R-:W-:Y:S01]  /*36b0*/  SHF.R.U32.HI R3, RZ, 0x3, R0 ;  /* 0x00000003ff037819 */ /* 0x000fe20000011600 */
[----:B------:R1:W-:Y:S01]  /*36c0*/  @P0 STS.128 [R205+0x11800], RZ ;  /* 0x011800ffcd000388 */ /* 0x0003e20000000c00 */
[----:B------:R-:W-:Y:S02]  /*36d0*/  SEL R0, R31, 0xffffffe0, !P2 ;  /* 0xffffffe01f007807 */ /* 0x000fe40005000000 */
[----:B------:R-:W-:Y:S01]  /*36e0*/  LOP3.LUT R3, R2, R3, RZ, 0x3c, !PT ;  /* 0x0000000302037212 */ /* 0x000fe200078e3cff */
[----:B------:R1:W-:Y:S01]  /*36f0*/  @P0 STS.128 [R205+0x13800], RZ ;  /* 0x013800ffcd000388 */ /* 0x0003e20000000c00 */
[----:B------:R-:W-:-:S03]  /*3700*/  SEL R2, R30, 0xfffffff0, !P1 ;  /* 0xfffffff01e027807 */ /* 0x000fc60004800000 */
        /* <DEDUP_REMOVED lines=15> */
[C---:B---3--:R-:W-:Y:S02]  /*3800*/  @!P5 LEA R12, P6, R14.reuse, c[0x0][0x170], 0x1 ;  /* 0x00005c000e0cda11 */ /* 0x048fe400078c08ff */
        /* <DEDUP_REMOVED lines=27> */
.L_x_603:
[----:B------:R-:W-:Y:S05]  /*39c0*/  BSYNC B0 ;  /* 0x0000000000007941 */ /* 0x000fea0003800000 */
.L_x_602:
[----:B------:R-:W-:Y:S01]  /*39d0*/  IMAD.SHL.U32 R192, R3, 0x2, RZ ;  /* 0x0000000203c07824 */ /* 0x000fe200078e00ff */
[----:B-1----:R-:W-:Y:S01]  /*39e0*/  LDSM.16.M88.4 R8, [R201] ;  /* 0x00000000c908783b */ /* 0x002fe20000000200 */
[--C-:B------:R-:W-:Y:S01]  /*39f0*/  IMAD R202, R5, 0x2, R201.reuse ;  /* 0x0000000205ca7824 */ /* 0x100fe200078e02c9 */
[----:B------:R-:W-:Y:S01]  /*3a00*/  UISETP.GE.AND UP0, UPT, UR9, 0x2, UPT ;  /* 0x000000020900788c */ /* 0x000fe2000bf06270 */
[--C-:B------:R-:W-:Y:S01]  /*3a10*/  IMAD R7, R2, 0x2, R192.reuse ;  /* 0x0000000202077824 */ /* 0x100fe200078e02c0 */
[----:B------:R-:W1:Y:S01]  /*3a20*/  LDSM.16.M88.4 R20, [R192+0x9000] ;  /* 0x00900000c014783b */ /* 0x000e620000000200 */
[----:B------:R-:W-:Y:S01]  /*3a30*/  IMAD R204, R4, 0x2, R201 ;  /* 0x0000000204cc7824 */ /* 0x000fe200078e02c9 */
[----:B------:R-:W-:Y:S01]  /*3a40*/  IADD3 R3, R192, 0x8000, RZ ;  /* 0x00008000c0037810 */ /* 0x000fe20007ffe0ff */
[----:B------:R-:W-:Y:S01]  /*3a50*/  IMAD R198, R0, 0x2, R192 ;  /* 0x0000000200c67824 */ /* 0x000fe200078e02c0 */
[----:B------:R-:W5:Y:S01]  /*3a60*/  LDSM.16.M88.4 R28, [R192+0x8000] ;  /* 0x00800000c01c783b */ /* 0x000f620000000200 */
[----:B------:R-:W-:-:S02]  /*3a70*/  IMAD R203, R4, 0x2, R202 ;  /* 0x0000000204cb7824 */ /* 0x000fc400078e02ca */
[----:B------:R-:W-:Y:S01]  /*3a80*/  IMAD R199, R2, 0x2, R3 ;  /* 0x0000000202c77824 */ /* 0x000fe200078e0203 */
[----:B------:R-:W2:Y:S01]  /*3a90*/  LDSM.16.M88.4 R24, [R192+0x8800] ;  /* 0x00880000c018783b */ /* 0x000ea20000000200 */
[----:B------:R-:W-:Y:S02]  /*3aa0*/  IADD3 R2, R104, 0x8, RZ ;  /* 0x0000000868027810 */ /* 0x000fe40007ffe0ff */
[----:B------:R-:W-:Y:S01]  /*3ab0*/  IMAD R197, R0, 0x2, R199 ;  /* 0x0000000200c57824 */ /* 0x000fe200078e02c7 */
[----:B------:R-:W3:Y:S01]  /*3ac0*/  LDSM.16.M88.4 R16, [R192+0x9800] ;  /* 0x00980000c010783b */ /* 0x000ee20000000200 */
[----:B------:R-:W-:-:S03]  /*3ad0*/  IMAD.U32 R0, RZ, RZ, UR26 ;  /* 0x0000001aff007e24 */ /* 0x000fc6000f8e00ff */
[----:B---3--:R-:W-:Y:S01]  /*3ae0*/  LDSM.16.M88.4 R12, [R202] ;  /* 0x00000000ca0c783b */ /* 0x008fe20000000200 */
[----:B------:R-:W-:-:S03]  /*3af0*/  IMAD R0, R0, 0x40, R107 ;  /* 0x0000004000007824 */ /* 0x000fc600078e026b */
[----:B--2---:R-:W2:Y:S02]  /*3b00*/  LDSM.16.M88.4 R40, [R7+0x8000] ;  /* 0x008000000728783b */ /* 0x004ea40000000200 */
[C---:B------:R-:W-:Y:S02]  /*3b10*/  IADD3 R3, R0.reuse, 0x8, RZ ;  /* 0x0000000800037810 */ /* 0x040fe40007ffe0ff */
[----:B------:R-:W3:Y:S04]  /*3b20*/  LDSM.16.M88.4 R48, [R7+0x8800] ;  /* 0x008800000730783b */ /* 0x000ee80000000200 */
[----:B------:R-:W-:Y:S04]  /*3b30*/  LDSM.16.M88.4 R60, [R7+0x9800] ;  /* 0x00980000073c783b */ /* 0x000fe80000000200 */
[----:B------:R-:W-:Y:S04]  /*3b40*/  LDSM.16.M88.4 R76, [R198+0x8000] ;  /* 0x00800000c64c783b */ /* 0x000fe80000000200 */
[----:B------:R-:W-:Y:S01]  /*3b50*/  LDSM.16.M88.4 R84, [R198+0x8800] ;  /* 0x00880000c654783b */ /* 0x000fe20000000200 */
[C---:B-1----:R-:W-:Y:S03]  /*3b60*/  HMMA.16816.F32.BF16 R52, R8.reuse, R20, RZ ;  /* 0x000000140834723c */ /* 0x042fe600000418ff */
[----:B------:R-:W-:Y:S04]  /*3b70*/  LDSM.16.M88.4 R80, [R198+0x9000] ;  /* 0x00900000c650783b */ /* 0x000fe80000000200 */
[----:B------:R-:W-:Y:S01]  /*3b80*/  LDSM.16.M88.4 R88, [R198+0x9800] ;  /* 0x00980000c658783b */ /* 0x000fe20000000200 */
[C---:B------:R-:W-:Y:S03]  /*3b90*/  HMMA.16816.F32.BF16 R68, R8.reuse, R22, RZ ;  /* 0x000000160844723c */ /* 0x040fe600000418ff */
[----:B------:R-:W1:Y:S04]  /*3ba0*/  LDSM.16.M88.4 R20, [R7+0x9000] ;  /* 0x009000000714783b */ /* 0x000e680000000200 */
[----:B------:R-:W-:Y:S01]  /*3bb0*/  LDSM.16.M88.4 R92, [R197] ;  /* 0x00000000c55c783b */ /* 0x000fe20000000200 */
[C---:B-----5:R-:W-:Y:S03]  /*3bc0*/  HMMA.16816.F32.BF16 R36, R8.reuse, R28, RZ ;  /* 0x0000001c0824723c */ /* 0x060fe600000418ff */
        /* <DEDUP_REMOVED lines=8> */
[----:B------:R-:W5:Y:S04]  /*3c50*/  LDSM.16.M88.4 R8, [R204] ;  /* 0x00000000cc08783b */ /* 0x000f680000000200 */
[----:B------:R-:W4:Y:S03]  /*3c60*/  LDSM.16.M88.4 R16, [R203] ;  /* 0x00000000cb10783b */ /* 0x000f260000000200 */
[C---:B--2---:R-:W-:Y:S08]  /*3c70*/  HMMA.16816.F32.BF16 R56, R12.reuse, R40, R36 ;  /* 0x000000280c38723c */ /* 0x044ff00000041824 */
[C---:B------:R-:W-:Y:S08]  /*3c80*/  HMMA.16816.F32.BF16 R44, R12.reuse, R42, R32 ;  /* 0x0000002a0c2c723c */ /* 0x040ff00000041820 */
[C---:B---3--:R-:W-:Y:S08]  /*3c90*/  HMMA.16816.F32.BF16 R32, R12.reuse, R48, R28 ;  /* 0x000000300c20723c */ /* 0x048ff0000004181c */
[C---:B------:R-:W-:Y:S08]  /*3ca0*/  HMMA.16816.F32.BF16 R40, R12.reuse, R50, R24 ;  /* 0x000000320c28723c */ /* 0x040ff00000041818 */
[C---:B-1----:R-:W-:Y:S08]  /*3cb0*/  HMMA.16816.F32.BF16 R36, R12.reuse, R20, R52 ;  /* 0x000000140c24723c */ /* 0x042ff00000041834 */
[C---:B------:R-:W-:Y:S01]  /*3cc0*/  HMMA.16816.F32.BF16 R28, R12.reuse, R22, R68 ;  /* 0x000000160c1c723c */ /* 0x040fe20000041844 */
[----:B------:R-:W-:Y:S07]  /*3cd0*/  LDSM.16.M88.4 R68, [R192+0xb000] ;  /* 0x00b00000c044783b */ /* 0x000fee0000000200 */
[C---:B------:R-:W-:Y:S01]  /*3ce0*/  HMMA.16816.F32.BF16 R24, R12.reuse, R60, R72 ;  /* 0x0000003c0c18723c */ /* 0x040fe20000041848 */
[----:B------:R-:W-:Y:S07]  /*3cf0*/  LDSM.16.M88.4 R72, [R197+0x1800] ;  /* 0x00180000c548783b */ /* 0x000fee0000000200 */
[----:B------:R-:W-:Y:S01]  /*3d00*/  HMMA.16816.F32.BF16 R20, R12, R62, R64 ;  /* 0x0000003e0c14723c */ /* 0x000fe20000041840 */
[----:B------:R-:W1:Y:S04]  /*3d10*/  LDSM.16.M88.4 R64, [R197+0x1000] ;  /* 0x00100000c540783b */ /* 0x000e680000000200 */
[----:B------:R-:W-:Y:S03]  /*3d20*/  LDSM.16.M88.4 R12, [R201+0x2000] ;  /* 0x00200000c90c783b */ /* 0x000fe60000000200 */
[C---:B-----5:R-:W-:Y:S08]  /*3d30*/  HMMA.16816.F32.BF16 R56, R8.reuse, R76, R56 ;  /* 0x0000004c0838723c */ /* 0x060ff00000041838 */
[C---:B------:R-:W-:Y:S01]  /*3d40*/  HMMA.16816.F32.BF16 R52, R8.reuse, R78, R44 ;  /* 0x0000004e0834723c */ /* 0x040fe2000004182c */
[----:B------:R-:W2:Y:S07]  /*3d50*/  LDSM.16.M88.4 R76, [R192+0xa000] ;  /* 0x00a00000c04c783b */ /* 0x000eae0000000200 */
[C---:B------:R-:W-:Y:S08]  /*3d60*/  HMMA.16816.F32.BF16 R48, R8.reuse, R84, R32 ;  /* 0x000000540830723c */ /* 0x040ff00000041820 */
[C---:B------:R-:W-:Y:S01]  /*3d70*/  HMMA.16816.F32.BF16 R60, R8.reuse, R86, R40 ;  /* 0x00000056083c723c */ /* 0x040fe20000041828 */
[----:B------:R-:W-:Y:S07]  /*3d80*/  LDSM.16.M88.4 R84, [R7+0xa000] ;  /* 0x00a000000754783b */ /* 0x000fee0000000200 */
[C---:B------:R-:W-:Y:S08]  /*3d90*/  HMMA.16816.F32.BF16 R44, R8.reuse, R80, R36 ;  /* 0x00000050082c723c */ /* 0x040ff00000041824 */
[C---:B------:R-:W-:Y:S01]  /*3da0*/  HMMA.16816.F32.BF16 R36, R8.reuse, R82, R28 ;  /* 0x000000520824723c */ /* 0x040fe2000004181c */
[----:B------:R-:W3:Y:S07]  /*3db0*/  LDSM.16.M88.4 R80, [R192+0xb800] ;  /* 0x00b80000c050783b */ /* 0x000eee0000000200 */
[C---:B------:R-:W-:Y:S08]  /*3dc0*/  HMMA.16816.F32.BF16 R28, R8.reuse, R88, R24 ;  /* 0x00000058081c723c */ /* 0x040ff00000041818 */
[----:B------:R-:W-:Y:S01]  /*3dd0*/  HMMA.16816.F32.BF16 R24, R8, R90, R20 ;  /* 0x0000005a0818723c */ /* 0x000fe20000041814 */
[----:B------:R-:W5:Y:S04]  /*3de0*/  LDSM.16.M88.4 R8, [R202+0x2000] ;  /* 0x00200000ca08783b */ /* 0x000f680000000200 */
[----:B------:R-:W-:Y:S03]  /*3df0*/  LDSM.16.M88.4 R88, [R198+0xa800] ;  /* 0x00a80000c658783b */ /* 0x000fe60000000200 */
[C---:B----4-:R-:W-:Y:S08]  /*3e00*/  HMMA.16816.F32.BF16 R20, R16.reuse, R92, R56 ;  /* 0x0000005c1014723c */ /* 0x050ff00000041838 */
[C---:B------:R-:W-:Y:S01]  /*3e10*/  HMMA.16816.F32.BF16 R32, R16.reuse, R94, R52 ;  /* 0x0000005e1020723c */ /* 0x040fe20000041834 */
[----:B------:R-:W-:Y:S07]  /*3e20*/  LDSM.16.M88.4 R92, [R7+0xa800] ;  /* 0x00a80000075c783b */ /* 0x000fee0000000200 */
[C---:B------:R-:W-:Y:S08]  /*3e30*/  HMMA.16816.F32.BF16 R40, R16.reuse, R100, R48 ;  /* 0x000000641028723c */ /* 0x040ff00000041830 */
[C---:B------:R-:W-:Y:S01]  /*3e40*/  HMMA.16816.F32.BF16 R52, R16.reuse, R102, R60 ;  /* 0x000000661034723c */ /* 0x040fe2000004183c */
[----:B------:R-:W4:Y:S07]  /*3e50*/  LDSM.16.M88.4 R60, [R7+0xb000] ;  /* 0x00b00000073c783b */ /* 0x000f2e0000000200 */
        /* <DEDUP_REMOVED lines=8> */
[C---:B------:R-:W-:Y:S08]  /*3ee0*/  HMMA.16816.F32.BF16 R20, R12.reuse, R96, R40 ;  /* 0x000000600c14723c */ /* 0x040ff00000041828 */
[C---:B------:R-:W-:Y:S01]  /*3ef0*/  HMMA.16816.F32.BF16 R24, R12.reuse, R78, R32 ;  /* 0x0000004e0c18723c */ /* 0x040fe20000041820 */
[----:B------:R-:W2:Y:S07]  /*3f00*/  LDSM.16.M88.4 R76, [R198+0xa000] ;  /* 0x00a00000c64c783b */ /* 0x000eae0000000200 */
[C---:B------:R-:W-:Y:S08]  /*3f10*/  HMMA.16816.F32.BF16 R40, R12.reuse, R98, R52 ;  /* 0x000000620c28723c */ /* 0x040ff00000041834 */
[C---:B------:R-:W-:Y:S08]  /*3f20*/  HMMA.16816.F32.BF16 R56, R12.reuse, R68, R56 ;  /* 0x000000440c38723c */ /* 0x040ff00000041838 */
[C---:B------:R-:W-:Y:S08]  /*3f30*/  HMMA.16816.F32.BF16 R52, R12.reuse, R70, R48 ;  /* 0x000000460c34723c */ /* 0x040ff00000041830 */
[C---:B---3--:R-:W-:Y:S08]  /*3f40*/  HMMA.16816.F32.BF16 R48, R12.reuse, R80, R44 ;  /* 0x000000500c30723c */ /* 0x048ff0000004182c */
[----:B------:R-:W-:Y:S01]  /*3f50*/  HMMA.16816.F32.BF16 R44, R12, R82, R36 ;  /* 0x000000520c2c723c */ /* 0x000fe20000041824 */
[----:B------:R-:W3:Y:S07]  /*3f60*/  LDSM.16.M88.4 R80, [R198+0xb800] ;  /* 0x00b80000c650783b */ /* 0x000eee0000000200 */
[C---:B-----5:R-:W-:Y:S08]  /*3f70*/  HMMA.16816.F32.BF16 R36, R8.reuse, R84, R28 ;  /* 0x000000540824723c */ /* 0x060ff0000004181c */
[C---:B------:R-:W-:Y:S01]  /*3f80*/  HMMA.16816.F32.BF16 R32, R8.reuse, R86, R24 ;  /* 0x000000560820723c */ /* 0x040fe20000041818 */
[----:B------:R-:W-:Y:S07]  /*3f90*/  LDSM.16.M88.4 R84, [R192+0xe800] ;  /* 0x00e80000c054783b */ /* 0x000fee0000000200 */
[C---:B----4-:R-:W-:Y:S08]  /*3fa0*/  HMMA.16816.F32.BF16 R24, R8.reuse, R60, R56 ;  /* 0x0000003c0818723c */ /* 0x050ff00000041838 */
[C---:B-1----:R-:W-:Y:S01]  /*3fb0*/  HMMA.16816.F32.BF16 R68, R8.reuse, R64, R48 ;  /* 0x000000400844723c */ /* 0x042fe20000041830 */
[----:B------:R-:W-:Y:S07]  /*3fc0*/  LDSM.16.M88.4 R48, [R197+0x2000] ;  /* 0x00200000c530783b */ /* 0x000fee0000000200 */
[C---:B------:R-:W-:Y:S08]  /*3fd0*/  HMMA.16816.F32.BF16 R12, R8.reuse, R92, R20 ;  /* 0x0000005c080c723c */ /* 0x040ff00000041814 */
[C---:B------:R-:W-:Y:S01]  /*3fe0*/  HMMA.16816.F32.BF16 R28, R8.reuse, R94, R40 ;  /* 0x0000005e081c723c */ /* 0x040fe20000041828 */
[----:B------:R-:W-:Y:S07]  /*3ff0*/  LDSM.16.M88.4 R92, [R198+0xe000] ;  /* 0x00e00000c65c783b */ /* 0x000fee0000000200 */
[C---:B------:R-:W-:Y:S08]  /*4000*/  HMMA.16816.F32.BF16 R20, R8.reuse, R62, R52 ;  /* 0x0000003e0814723c */ /* 0x040ff00000041834 */
[----:B------:R-:W-:Y:S01]  /*4010*/  HMMA.16816.F32.BF16 R64, R8, R66, R44 ;  /* 0x000000420840723c */ /* 0x000fe2000004182c */
[----:B------:R-:W1:Y:S04]  /*4020*/  LDSM.16.M88.4 R8, [R203+0x2000] ;  /* 0x00200000cb08783b */ /* 0x000e680000000200 */
[----:B------:R-:W4:Y:S03]  /*4030*/  LDSM.16.M88.4 R44, [R197+0x2800] ;  /* 0x00280000c52c783b */ /* 0x000f260000000200 */
[C---:B--2---:R-:W-:Y:S08]  /*4040*/  HMMA.16816.F32.BF16 R60, R16.reuse, R76, R36 ;  /* 0x0000004c103c723c */ /* 0x044ff00000041824 */
[C---:B------:R-:W-:Y:S01]  /*4050*/  HMMA.16816.F32.BF16 R56, R16.reuse, R78, R32 ;  /* 0x0000004e1038723c */ /* 0x040fe20000041820 */
[----:B------:R-:W2:Y:S04]  /*4060*/  LDSM.16.M88.4 R32, [R197+0x3000] ;  /* 0x00300000c520783b */ /* 0x000ea80000000200 */
[----:B------:R-:W-:Y:S03]  /*4070*/  LDSM.16.M88.4 R76, [R192+0xd000] ;  /* 0x00d00000c04c783b */ /* 0x000fe60000000200 */
[C---:B------:R-:W-:Y:S08]  /*4080*/  HMMA.16816.F32.BF16 R36, R16.reuse, R72, R24 ;  /* 0x000000481024723c */ /* 0x040ff00000041818 */
[C---:B---3--:R-:W-:Y:S01]  /*4090*/  HMMA.16816.F32.BF16 R24, R16.reuse, R80, R68 ;  /* 0x000000501018723c */ /* 0x048fe20000041844 */
[----:B------:R-:W3:Y:S07]  /*40a0*/  LDSM.16.M88.4 R68, [R197+0x3800] ;  /* 0x00380000c544783b */ /* 0x000eee0000000200 */
[C---:B------:R-:W-:Y:S01]  /*40b0*/  HMMA.16816.F32.BF16 R52, R16.reuse, R88, R12 ;  /* 0x000000581034723c */ /* 0x040fe2000004180c */
[----:B------:R-:W-:Y:S07]  /*40c0*/  LDSM.16.M88.4 R12, [R201+0x4000] ;  /* 0x00400000c90c783b */ /* 0x000fee0000000200 */
[C---:B------:R-:W-:Y:S01]  /*40d0*/  HMMA.16816.F32.BF16 R40, R16.reuse, R90, R28 ;  /* 0x0000005a1028723c */ /* 0x040fe2000004181c */
[----:B------:R-:W-:Y:S07]  /*40e0*/  LDSM.16.M88.4 R88, [R7+0xe000] ;  /* 0x00e000000758783b */ /* 0x000fee0000000200 */
[C---:B------:R-:W-:Y:S01]  /*40f0*/  HMMA.16816.F32.BF16 R28, R16.reuse, R74, R20 ;  /* 0x0000004a101c723c */ /* 0x040fe20000041814 */
[----:B------:R-:W-:Y:S07]  /*4100*/  LDSM.16.M88.4 R72, [R192+0xc000] ;  /* 0x00c00000c048783b */ /* 0x000fee0000000200 */
[----:B------:R-:W-:Y:S01]  /*4110*/  HMMA.16816.F32.BF16 R20, R16, R82, R64 ;  /* 0x000000521014723c */ /* 0x000fe20000041840 */
[----:B------:R-:W5:Y:S04]  /*4120*/  LDSM.16.M88.4 R64, [R192+0xc800] ;  /* 0x00c80000c040783b */ /* 0x000f680000000200 */
[----:B------:R-:W3:Y:S03]  /*4130*/  LDSM.16.M88.4 R80, [R192+0xd800] ;  /* 0x00d80000c050783b */ /* 0x000ee60000000200 */
[C---:B-1----:R-:W-:Y:S01]  /*4140*/  HMMA.16816.F32.BF16 R16, R8.reuse, R48, R60 ;  /* 0x000000300810723c */ /* 0x042fe2000004183c */
[----:B------:R-:W-:Y:S07]  /*4150*/  LDSM.16.M88.4 R60, [R7+0xc800] ;  /* 0x00c80000073c783b */ /* 0x000fee0000000200 */
[C---:B------:R-:W-:Y:S08]  /*4160*/  HMMA.16816.F32.BF16 R48, R8.reuse, R50, R56 ;  /* 0x000000320830723c */ /* 0x040ff00000041838 */
[C---:B----4-:R-:W-:Y:S08]  /*4170*/  HMMA.16816.F32.BF16 R52, R8.reuse, R44, R52 ;  /* 0x0000002c0834723c */ /* 0x050ff00000041834 */
[C---:B------:R-:W-:Y:S08]  /*4180*/  HMMA.16816.F32.BF16 R56, R8.reuse, R46, R40 ;  /* 0x0000002e0838723c */ /* 0x040ff00000041828 */
[C---:B--2---:R-:W-:Y:S08]  /*4190*/  HMMA.16816.F32.BF16 R44, R8.reuse, R32, R36 ;  /* 0x00000020082c723c */ /* 0x044ff00000041824 */
[C---:B---3--:R-:W-:Y:S08]  /*41a0*/  HMMA.16816.F32.BF16 R36, R8.reuse, R68, R24 ;  /* 0x000000440824723c */ /* 0x048ff00000041818 */
[C---:B------:R-:W-:Y:S01]  /*41b0*/  HMMA.16816.F32.BF16 R40, R8.reuse, R34, R28 ;  /* 0x000000220828723c */ /* 0x040fe2000004181c */
[----:B------:R-:W-:Y:S07]  /*41c0*/  LDSM.16.M88.4 R28, [R7+0xc000] ;  /* 0x00c00000071c783b */ /* 0x000fee0000000200 */
[----:B------:R-:W-:Y:S01]  /*41d0*/  HMMA.16816.F32.BF16 R24, R8, R70, R20 ;  /* 0x000000460818723c */ /* 0x000fe20000041814 */
[----:B------:R-:W1:Y:S04]  /*41e0*/  LDSM.16.M88.4 R8, [R202+0x4000] ;  /* 0x00400000ca08783b */ /* 0x000e680000000200 */
[----:B------:R-:W2:Y:S03]  /*41f0*/  LDSM.16.M88.4 R68, [R7+0xd000] ;  /* 0x00d000000744783b */ /* 0x000ea60000000200 */
[C---:B-----5:R-:W-:Y:S01]  /*4200*/  HMMA.16816.F32.BF16 R52, R12.reuse, R64, R52 ;  /* 0x000000400c34723c */ /* 0x060fe20000041834 */
[----:B------:R-:W-:Y:S07]  /*4210*/  LDSM.16.M88.4 R20, [R204+0x4000] ;  /* 0x00400000cc14783b */ /* 0x000fee0000000200 */
[C---:B------:R-:W-:Y:S01]  /*4220*/  HMMA.16816.F32.BF16 R56, R12.reuse, R66, R56 ;  /* 0x000000420c38723c */ /* 0x040fe20000041838 */
[----:B------:R-:W3:Y:S07]  /*4230*/  LDSM.16.M88.4 R64, [R7+0xd800] ;  /* 0x00d800000740783b */ /* 0x000eee0000000200 */
[C---:B------:R-:W-:Y:S08]  /*4240*/  HMMA.16816.F32.BF16 R16, R12.reuse, R72, R16 ;  /* 0x000000480c10723c */ /* 0x040ff00000041810 */
[C---:B------:R-:W-:Y:S01]  /*4250*/  HMMA.16816.F32.BF16 R32, R12.reuse, R74, R48 ;  /* 0x0000004a0c20723c */ /* 0x040fe20000041830 */
[----:B------:R-:W4:Y:S07]  /*4260*/  LDSM.16.M88.4 R72, [R198+0xc000] ;  /* 0x00c00000c648783b */ /* 0x000f2e0000000200 */
[C---:B------:R-:W-:Y:S08]  /*4270*/  HMMA.16816.F32.BF16 R48, R12.reuse, R76, R44 ;  /* 0x0000004c0c30723c */ /* 0x040ff0000004182c */
[C---:B------:R-:W-:Y:S01]  /*4280*/  HMMA.16816.F32.BF16 R44, R12.reuse, R78, R40 ;  /* 0x0000004e0c2c723c */ /* 0x040fe20000041828 */
[----:B------:R-:W5:Y:S07]  /*4290*/  LDSM.16.M88.4 R76, [R198+0xc800] ;  /* 0x00c80000c64c783b */ /* 0x000f6e0000000200 */
[C---:B------:R-:W-:Y:S08]  /*42a0*/  HMMA.16816.F32.BF16 R40, R12.reuse, R80, R36 ;  /* 0x000000500c28723c */ /* 0x040ff00000041824 */
[----:B------:R-:W-:Y:S01]  /*42b0*/  HMMA.16816.F32.BF16 R12, R12, R82, R24 ;  /* 0x000000520c0c723c */ /* 0x000fe20000041818 */
[----:B------:R-:W-:Y:S07]  /*42c0*/  LDSM.16.M88.4 R80, [R198+0xd800] ;  /* 0x00d80000c650783b */ /* 0x000fee0000000200 */
        /* <DEDUP_REMOVED lines=8> */
[C---:B---3--:R-:W-:Y:S01]  /*4350*/  HMMA.16816.F32.BF16 R24, R8.reuse, R64, R40 ;  /* 0x000000400818723c */ /* 0x048fe20000041828 */
[----:B------:R-:W-:Y:S07]  /*4360*/  LDSM.16.M88.4 R40, [R197+0x4800] ;  /* 0x00480000c528783b */ /* 0x000fee0000000200 */
[----:B------:R-:W-:Y:S01]  /*4370*/  HMMA.16816.F32.BF16 R12, R8, R66, R12 ;  /* 0x00000042080c723c */ /* 0x000fe2000004180c */
[----:B------:R-:W2:Y:S04]  /*4380*/  LDSM.16.M88.4 R8, [R203+0x4000] ;  /* 0x00400000cb08783b */ /* 0x000ea80000000200 */
[----:B------:R-:W3:Y:S03]  /*4390*/  LDSM.16.M88.4 R64, [R197+0x5800] ;  /* 0x00580000c540783b */ /* 0x000ee60000000200 */
[C---:B----4-:R-:W-:Y:S01]  /*43a0*/  HMMA.16816.F32.BF16 R28, R20.reuse, R72, R16 ;  /* 0x00000048141c723c */ /* 0x050fe20000041810 */
[----:B------:R-:W-:Y:S07]  /*43b0*/  LDSM.16.M88.4 R16, [R201+0x6000] ;  /* 0x00600000c910783b */ /* 0x000fee0000000200 */
[C---:B------:R-:W-:Y:S01]  /*43c0*/  HMMA.16816.F32.BF16 R32, R20.reuse, R74, R32 ;  /* 0x0000004a1420723c */ /* 0x040fe20000041820 */
[----:B------:R-:W4:Y:S07]  /*43d0*/  LDSM.16.M88.4 R72, [R197+0x5000] ;  /* 0x00500000c548783b */ /* 0x000f2e0000000200 */
[C---:B-----5:R-:W-:Y:S08]  /*43e0*/  HMMA.16816.F32.BF16 R36, R20.reuse, R76, R36 ;  /* 0x0000004c1424723c */ /* 0x060ff00000041824 */
[C---:B------:R-:W-:Y:S01]  /*43f0*/  HMMA.16816.F32.BF16 R44, R20.reuse, R78, R56 ;  /* 0x0000004e142c723c */ /* 0x040fe20000041838 */
[----:B------:R-:W5:Y:S07]  /*4400*/  LDSM.16.M88.4 R76, [R192+0xe000] ;  /* 0x00e00000c04c783b */ /* 0x000f6e0000000200 */
[C---:B-1----:R-:W-:Y:S08]  /*4410*/  HMMA.16816.F32.BF16 R56, R20.reuse, R62, R52 ;  /* 0x0000003e1438723c */ /* 0x042ff00000041834 */
[C---:B------:R-:W-:Y:S08]  /*4420*/  HMMA.16816.F32.BF16 R52, R20.reuse, R80, R24 ;  /* 0x000000501434723c */ /* 0x040ff00000041818 */
[C---:B------:R-:W-:Y:S01]  /*4430*/  HMMA.16816.F32.BF16 R24, R20.reuse, R82, R12 ;  /* 0x000000521418723c */ /* 0x040fe2000004180c */
[----:B------:R-:W-:Y:S07]  /*4440*/  LDSM.16.M88.4 R80, [R192+0xf800] ;  /* 0x00f80000c050783b */ /* 0x000fee0000000200 */
[----:B------:R-:W-:Y:S01]  /*4450*/  HMMA.16816.F32.BF16 R48, R20, R60, R48 ;  /* 0x0000003c1430723c */ /* 0x000fe20000041830 */
[----:B------:R-:W1:Y:S04]  /*4460*/  LDSM.16.M88.4 R60, [R192+0xf000] ;  /* 0x00f00000c03c783b */ /* 0x000e680000000200 */
[----:B------:R-:W1:Y:S03]  /*4470*/  LDSM.16.M88.4 R20, [R202+0x6000] ;  /* 0x00600000ca14783b */ /* 0x000e660000000200 */
[C---:B--2---:R-:W-:Y:S08]  /*4480*/  HMMA.16816.F32.BF16 R12, R8.reuse, R68, R28 ;  /* 0x00000044080c723c */ /* 0x044ff0000004181c */
[C---:B------:R-:W-:Y:S01]  /*4490*/  HMMA.16816.F32.BF16 R32, R8.reuse, R70, R32 ;  /* 0x000000460820723c */ /* 0x040fe20000041820 */
[----:B------:R-:W-:Y:S07]  /*44a0*/  LDSM.16.M88.4 R68, [R7+0xf000] ;  /* 0x00f000000744783b */ /* 0x000fee0000000200 */
[C---:B------:R-:W-:Y:S08]  /*44b0*/  HMMA.16816.F32.BF16 R36, R8.reuse, R40, R36 ;  /* 0x000000280824723c */ /* 0x040ff00000041824 */
[C---:B------:R-:W-:Y:S08]  /*44c0*/  HMMA.16816.F32.BF16 R40, R8.reuse, R42, R44 ;  /* 0x0000002a0828723c */ /* 0x040ff0000004182c */
[C---:B---3--:R-:W-:Y:S08]  /*44d0*/  HMMA.16816.F32.BF16 R52, R8.reuse, R64, R52 ;  /* 0x000000400834723c */ /* 0x048ff00000041834 */
[C---:B------:R-:W-:Y:S01]  /*44e0*/  HMMA.16816.F32.BF16 R28, R8.reuse, R66, R24 ;  /* 0x00000042081c723c */ /* 0x040fe20000041818 */
[----:B------:R-:W2:Y:S07]  /*44f0*/  LDSM.16.M88.4 R64, [R7+0xe800] ;  /* 0x00e800000740783b */ /* 0x000eae0000000200 */
[C---:B----4-:R-:W-:Y:S08]  /*4500*/  HMMA.16816.F32.BF16 R44, R8.reuse, R72, R48 ;  /* 0x00000048082c723c */ /* 0x050ff00000041830 */
[----:B------:R-:W-:Y:S01]  /*4510*/  HMMA.16816.F32.BF16 R48, R8, R74, R56 ;  /* 0x0000004a0830723c */ /* 0x000fe20000041838 */
[----:B------:R-:W-:Y:S04]  /*4520*/  LDSM.16.M88.4 R56, [R198+0xe800] ;  /* 0x00e80000c638783b */ /* 0x000fe80000000200 */
[----:B------:R-:W-:Y:S03]  /*4530*/  LDSM.16.M88.4 R72, [R197+0x6000] ;  /* 0x00600000c548783b */ /* 0x000fe60000000200 */
[C---:B-----5:R-:W-:Y:S01]  /*4540*/  HMMA.16816.F32.BF16 R8, R16.reuse, R76, R12 ;  /* 0x0000004c1008723c */ /* 0x060fe2000004180c */
[----:B------:R-:W-:Y:S07]  /*4550*/  LDSM.16.M88.4 R12, [R204+0x6000] ;  /* 0x00600000cc0c783b */ /* 0x000fee0000000200 */
[C---:B------:R-:W-:Y:S01]  /*4560*/  HMMA.16816.F32.BF16 R24, R16.reuse, R78, R32 ;  /* 0x0000004e1018723c */ /* 0x040fe20000041820 */
[----:B------:R3:W4:Y:S07]  /*4570*/  LDSM.16.M88.4 R76, [R7+0xf800] ;  /* 0x00f80000074c783b */ /* 0x00072e0000000200 */
[C---:B------:R-:W-:Y:S08]  /*4580*/  HMMA.16816.F32.BF16 R32, R16.reuse, R84, R36 ;  /* 0x000000541020723c */ /* 0x040ff00000041824 */
[C---:B------:R-:W-:Y:S08]  /*4590*/  HMMA.16816.F32.BF16 R40, R16.reuse, R86, R40 ;  /* 0x000000561028723c */ /* 0x040ff00000041828 */
[----:B-1----:R-:W-:Y:S01]  /*45a0*/  HMMA.16816.F32.BF16 R48, R16, R62, R48 ;  /* 0x0000003e1030723c */ /* 0x002fe20000041830 */
[----:B---3--:R-:W-:-:S07]  /*45b0*/  IADD3 R7, R0, 0x1, RZ ;  /* 0x0000000100077810 */ /* 0x008fce0007ffe0ff */
[C---:B------:R-:W-:Y:S01]  /*45c0*/  HMMA.16816.F32.BF16 R36, R16.reuse, R60, R44 ;  /* 0x0000003c1024723c */ /* 0x040fe2000004182c */
[----:B------:R-:W1:Y:S07]  /*45d0*/  LDSM.16.M88.4 R60, [R198+0xf000] ;  /* 0x00f00000c63c783b */ /* 0x000e6e0000000200 */
[C---:B------:R-:W-:Y:S08]  /*45e0*/  HMMA.16816.F32.BF16 R52, R16.reuse, R80, R52 ;  /* 0x000000501034723c */ /* 0x040ff00000041834 */
[----:B------:R-:W-:Y:S08]  /*45f0*/  HMMA.16816.F32.BF16 R44, R16, R82, R28 ;  /* 0x00000052102c723c */ /* 0x000ff0000004181c */
[C---:B------:R-:W-:Y:S01]  /*4600*/  HMMA.16816.F32.BF16 R16, R20.reuse, R88, R8 ;  /* 0x000000581410723c */ /* 0x040fe20000041808 */
[----:B------:R-:W3:Y:S07]  /*4610*/  LDSM.16.M88.4 R8, [R203+0x6000] ;  /* 0x00600000cb08783b */ /* 0x000eee0000000200 */
[C---:B------:R-:W-:Y:S08]  /*4620*/  HMMA.16816.F32.BF16 R24, R20.reuse, R90, R24 ;  /* 0x0000005a1418723c */ /* 0x040ff00000041818 */
[C---:B--2---:R-:W-:Y:S08]  /*4630*/  HMMA.16816.F32.BF16 R28, R20.reuse, R64, R32 ;  /* 0x00000040141c723c */ /* 0x044ff00000041820 */
[C---:B------:R-:W-:Y:S01]  /*4640*/  HMMA.16816.F32.BF16 R40, R20.reuse, R66, R40 ;  /* 0x000000421428723c */ /* 0x040fe20000041828 */
[----:B------:R-:W2:Y:S07]  /*4650*/  LDSM.16.M88.4 R64, [R198+0xf800] ;  /* 0x00f80000c640783b */ /* 0x000eae0000000200 */
[C---:B------:R-:W-:Y:S08]  /*4660*/  HMMA.16816.F32.BF16 R32, R20.reuse, R70, R48 ;  /* 0x000000461420723c */ /* 0x040ff00000041830 */
[C---:B----4-:R-:W-:Y:S08]  /*4670*/  HMMA.16816.F32.BF16 R48, R20.reuse, R76, R52 ;  /* 0x0000004c1430723c */ /* 0x050ff00000041834 */
[C---:B------:R-:W-:Y:S01]  /*4680*/  HMMA.16816.F32.BF16 R76, R20.reuse, R78, R44 ;  /* 0x0000004e144c723c */ /* 0x040fe2000004182c */
[----:B------:R-:W4:Y:S07]  /*4690*/  LDSM.16.M88.4 R44, [R197+0x6800] ;  /* 0x00680000c52c783b */ /* 0x000f2e0000000200 */
[----:B------:R-:W-:Y:S08]  /*46a0*/  HMMA.16816.F32.BF16 R36, R20, R68, R36 ;  /* 0x000000441424723c */ /* 0x000ff00000041824 */
[C---:B------:R-:W-:Y:S08]  /*46b0*/  HMMA.16816.F32.BF16 R16, R12.reuse, R92, R16 ;  /* 0x0000005c0c10723c */ /* 0x040ff00000041810 */
[C---:B------:R-:W-:Y:S08]  /*46c0*/  HMMA.16816.F32.BF16 R20, R12.reuse, R94, R24 ;  /* 0x0000005e0c14723c */ /* 0x040ff00000041818 */
[C---:B------:R-:W-:Y:S08]  /*46d0*/  HMMA.16816.F32.BF16 R24, R12.reuse, R56, R28 ;  /* 0x000000380c18723c */ /* 0x040ff0000004181c */
[C---:B-1----:R-:W-:Y:S08]  /*46e0*/  HMMA.16816.F32.BF16 R52, R12.reuse, R60, R36 ;  /* 0x0000003c0c34723c */ /* 0x042ff00000041824 */
[----:B------:R-:W-:Y:S07]  /*46f0*/  HMMA.16816.F32.BF16 R68, R12, R62, R32 ;  /* 0x0000003e0c44723c */ /* 0x000fee0000041820 */
[----:B------:R-:W-:Y:S01]  /*4700*/  IMNMX R32, R104, UR19, PT ;  /* 0x0000001368207c17 */ /* 0x000fe2000b800200 */
[----:B---3--:R-:W-:Y:S01]  /*4710*/  HMMA.16816.F32.BF16 R60, R8, R72, R16 ;  /* 0x00000048083c723c */ /* 0x008fe20000041810 */
[----:B------:R-:W1:Y:S01]  /*4720*/  I2F R16, R7 ;  /* 0x0000000700107306 */ /* 0x000e620000201400 */
[----:B------:R-:W-:-:S02]  /*4730*/  IMNMX R33, R2, UR19, PT ;  /* 0x0000001302217c17 */ /* 0x000fc4000b800200 */
[CC--:B------:R-:W-:Y:S02]  /*4740*/  ISETP.GE.AND P4, PT, R3.reuse, R32.reuse, PT ;  /* 0x000000200300720c */ /* 0x0c0fe40003f86270 */
[-C--:B------:R-:W-:Y:S02]  /*4750*/  ISETP.GE.AND P1, PT, R3, R33.reuse, PT ;  /* 0x000000210300720c */ /* 0x080fe40003f26270 */
[C---:B------:R-:W-:Y:S01]  /*4760*/  HMMA.16816.F32.BF16 R40, R12.reuse, R58, R40 ;  /* 0x0000003a0c28723c */ /* 0x040fe20000041828 */
[----:B------:R-:W-:Y:S02]  /*4770*/  IADD3 R2, R0, 0x9, RZ ;  /* 0x0000000900027810 */ /* 0x000fe40007ffe0ff */
[CC--:B------:R-:W-:Y:S02]  /*4780*/  ISETP.GE.AND P5, PT, R7.reuse, R32.reuse, PT ;  /* 0x000000200700720c */ /* 0x0c0fe40003fa6270 */
[C---:B------:R-:W-:Y:S02]  /*4790*/  ISETP.GE.AND P0, PT, R2.reuse, R32, PT ;  /* 0x000000200200720c */ /* 0x040fe40003f06270 */
[-C--:B------:R-:W-:Y:S01]  /*47a0*/  ISETP.GE.AND P6, PT, R2, R33.reuse, PT ;  /* 0x000000210200720c */ /* 0x080fe20003fc6270 */
[----:B--2---:R-:W-:Y:S01]  /*47b0*/  HMMA.16816.F32.BF16 R56, R12, R64, R48 ;  /* 0x000000400c38723c */ /* 0x004fe20000041830 */
[----:B------:R-:W2:Y:S01]  /*47c0*/  LDSM.16.M88.4 R48, [R197+0x7000] ;  /* 0x00700000c530783b */ /* 0x000ea20000000200 */
[----:B------:R-:W-:-:S06]  /*47d0*/  ISETP.GE.AND P2, PT, R7, R33, PT ;  /* 0x000000210700720c */ /* 0x000fcc0003f46270 */
[----:B------:R-:W-:Y:S01]  /*47e0*/  HMMA.16816.F32.BF16 R28, R8, R74, R20 ;  /* 0x0000004a081c723c */ /* 0x000fe20000041814 */
[----:B------:R3:W5:Y:S01]  /*47f0*/  I2F R20, R3 ;  /* 0x0000000300147306 */ /* 0x0007620000201400 */
[C---:B-1----:R-:W-:Y:S02]  /*4800*/  FFMA.FTZ R17, R16.reuse, UR18, R61 ;  /* 0x0000001210117c23 */ /* 0x042fe4000801003d */
[----:B------:R-:W-:-:S03]  /*4810*/  FFMA.FTZ R7, R16, UR18, R63 ;  /* 0x0000001210077c23 */ /* 0x000fc6000801003f */
[----:B------:R-:W-:Y:S01]  /*4820*/  FSEL R65, R17, -INF , !P5 ;  /* 0xff80000011417808 */ /* 0x000fe20006800000 */
[----:B----4-:R-:W-:Y:S01]  /*4830*/  HMMA.16816.F32.BF16 R24, R8, R44, R24 ;  /* 0x0000002c0818723c */ /* 0x010fe20000041818 */
[----:B------:R1:W4:Y:S01]  /*4840*/  I2F R21, R2 ;  /* 0x0000000200157306 */ /* 0x0003220000201400 */
[----:B------:R-:W-:-:S06]  /*4850*/  FSEL R64, R7, -INF , !P2 ;  /* 0xff80000007407808 */ /* 0x000fcc0005000000 */
[----:B------:R-:W-:Y:S01]  /*4860*/  HMMA.16816.F32.BF16 R36, R8, R46, R40 ;  /* 0x0000002e0824723c */ /* 0x000fe20000041828 */
[----:B---3--:R-:W-:Y:S01]  /*4870*/  IADD3 R3, R0, 0x10, RZ ;  /* 0x0000001000037810 */ /* 0x008fe20007ffe0ff */
[----:B------:R-:W3:Y:S01]  /*4880*/  LDSM.16.M88.4 R44, [R197+0x7800] ;  /* 0x00780000c52c783b */ /* 0x000ee20000000200 */
[----:B------:R-:W-:-:S04]  /*4890*/  DEPBAR.LE SB0, 0x0 ;  /* 0x000080000000791a */ /* 0x000fc80000000000 */
[----:B------:R-:W2:Y:S01]  /*48a0*/  I2F R19, R3 ;  /* 0x0000000300137306 */ /* 0x000ea20000201400 */
[----:B------:R-:W-:Y:S01]  /*48b0*/  BAR.SYNC.DEFER_BLOCKING 0x0 ;  /* 0x0000000000007b1d */ /* 0x000fe20000010000 */
[----:B-1----:R-:W-:Y:S01]  /*48c0*/  IADD3 R2, R0, 0x11, RZ ;  /* 0x0000001100027810 */ /* 0x002fe20007ffe0ff */
[C---:B-----5:R-:W-:Y:S01]  /*48d0*/  FFMA.FTZ R16, R20.reuse, UR18, R28 ;  /* 0x0000001214107c23 */ /* 0x060fe2000801001c */
[CC--:B------:R-:W-:Y:S01]  /*48e0*/  ISETP.GE.AND P3, PT, R3.reuse, R32.reuse, PT ;  /* 0x000000200300720c */ /* 0x0c0fe20003f66270 */
[----:B------:R-:W-:Y:S01]  /*48f0*/  FFMA.FTZ R7, R20, UR18, R30 ;  /* 0x0000001214077c23 */ /* 0x000fe2000801001e */
[----:B------:R-:W-:Y:S01]  /*4900*/  ISETP.GE.AND P5, PT, R3, R33, PT ;  /* 0x000000210300720c */ /* 0x000fe20003fa6270 */
[C---:B----4-:R-:W-:Y:S01]  /*4910*/  FFMA.FTZ R17, R21.reuse, UR18, R29 ;  /* 0x0000001215117c23 */ /* 0x050fe2000801001d */
[----:B------:R1:W4:Y:S01]  /*4920*/  I2F R18, R2 ;  /* 0x0000000200127306 */ /* 0x0003220000201400 */
[----:B------:R-:W-:Y:S01]  /*4930*/  FSEL R73, R16, -INF , !P4 ;  /* 0xff80000010497808 */ /* 0x000fe20006000000 */
[----:B------:R-:W-:Y:S01]  /*4940*/  FFMA.FTZ R16, R21, UR18, R31 ;  /* 0x0000001215107c23 */ /* 0x000fe2000801001f */
[----:B------:R-:W-:Y:S01]  /*4950*/  FSEL R63, R7, -INF , !P1 ;  /* 0xff800000073f7808 */ /* 0x000fe20004800000 */
[----:B--2---:R-:W-:Y:S01]  /*4960*/  HMMA.16816.F32.BF16 R40, R8, R48, R52 ;  /* 0x000000300828723c */ /* 0x004fe20000041834 */
[----:B------:R-:W-:-:S02]  /*4970*/  ISETP.GE.AND P2, PT, R2, R32, PT ;  /* 0x000000200200720c */ /* 0x000fc40003f46270 */
[-C--:B------:R-:W-:Y:S01]  /*4980*/  ISETP.GE.AND P4, PT, R2, R33.reuse, PT ;  /* 0x000000210200720c */ /* 0x080fe20003f86270 */
[----:B------:R-:W-:Y:S01]  /*4990*/  FFMA.FTZ R7, R19, UR18, R24 ;  /* 0x0000001213077c23 */ /* 0x000fe20008010018 */
[----:B------:R-:W-:Y:S02]  /*49a0*/  IADD3 R3, R0, 0x18, RZ ;  /* 0x0000001800037810 */ /* 0x000fe40007ffe0ff */
[----:B------:R-:W-:Y:S01]  /*49b0*/  FSEL R61, R16, -INF , !P6 ;  /* 0xff800000103d7808 */ /* 0x000fe20007000000 */
[----:B------:R-:W-:Y:S01]  /*49c0*/  HMMA.16816.F32.BF16 R20, R12, R66, R76 ;  /* 0x000000420c14723c */ /* 0x000fe2000004184c */
[----:B------:R2:W-:Y:S01]  /*49d0*/  I2F R28, R3 ;  /* 0x00000003001c7306 */ /* 0x0005e20000201400 */
[----:B------:R-:W-:Y:S01]  /*49e0*/  FSEL R74, R7, -INF , !P3 ;  /* 0xff800000074a7808 */ /* 0x000fe20005800000 */
[----:B------:R-:W-:Y:S01]  /*49f0*/  FFMA.FTZ R7, R19, UR18, R26 ;  /* 0x0000001213077c23 */ /* 0x000fe2000801001a */
[----:B-1----:R-:W-:Y:S01]  /*4a00*/  IADD3 R2, R0, 0x19, RZ ;  /* 0x0000001900027810 */ /* 0x002fe20007ffe0ff */
[C---:B----4-:R-:W-:Y:S01]  /*4a10*/  FFMA.FTZ R16, R18.reuse, UR18, R25 ;  /* 0x0000001212107c23 */ /* 0x050fe20008010019 */
[----:B------:R-:W-:Y:S01]  /*4a20*/  FSEL R72, R17, -INF , !P0 ;  /* 0xff80000011487808 */ /* 0x000fe20004000000 */
[----:B------:R-:W-:Y:S01]  /*4a30*/  FFMA.FTZ R17, R18, UR18, R27 ;  /* 0x0000001212117c23 */ /* 0x000fe2000801001b */
[CC--:B------:R-:W-:Y:S01]  /*4a40*/  ISETP.GE.AND P1, PT, R3.reuse, R32.reuse, PT ;  /* 0x000000200300720c */ /* 0x0c0fe20003f26270 */
[----:B------:R1:W4:Y:S01]  /*4a50*/  I2F R34, R2 ;  /* 0x0000000200227306 */ /* 0x0003220000201400 */
[----:B------:R-:W-:Y:S01]  /*4a60*/  ISETP.GE.AND P0, PT, R3, R33, PT ;  /* 0x000000210300720c */ /* 0x000fe20003f06270 */
[----:B------:R-:W-:Y:S01]  /*4a70*/  HMMA.16816.F32.BF16 R24, R8, R50, R68 ;  /* 0x000000320818723c */ /* 0x000fe20000041844 */
[----:B------:R-:W-:-:S02]  /*4a80*/  ISETP.GE.AND P6, PT, R2, R32, PT ;  /* 0x000000200200720c */ /* 0x000fc40003fc6270 */
[-C--:B------:R-:W-:Y:S02]  /*4a90*/  ISETP.GE.AND P3, PT, R2, R33.reuse, PT ;  /* 0x000000210200720c */ /* 0x080fe40003f66270 */
[----:B------:R-:W-:Y:S02]  /*4aa0*/  FSEL R48, R7, -INF , !P5 ;  /* 0xff80000007307808 */ /* 0x000fe40006800000 */
[----:B--2---:R-:W-:Y:S02]  /*4ab0*/  IADD3 R3, R0, 0x20, RZ ;  /* 0x0000002000037810 */ /* 0x004fe40007ffe0ff */
[----:B------:R-:W-:Y:S02]  /*4ac0*/  FSEL R52, R16, -INF , !P2 ;  /* 0xff80000010347808 */ /* 0x000fe40005000000 */
[----:B------:R2:W5:Y:S01]  /*4ad0*/  I2F R18, R3 ;  /* 0x0000000300127306 */ /* 0x0005620000201400 */
[C---:B------:R-:W-:Y:S01]  /*4ae0*/  ISETP.GE.AND P5, PT, R3.reuse, R32, PT ;  /* 0x000000200300720c */ /* 0x040fe20003fa6270 */
[----:B---3--:R-:W-:Y:S01]  /*4af0*/  HMMA.16816.F32.BF16 R20, R8, R46, R20 ;  /* 0x0000002e0814723c */ /* 0x008fe20000041814 */
[----:B-1----:R-:W-:Y:S01]  /*4b00*/  IADD3 R2, R0, 0x21, RZ ;  /* 0x0000002100027810 */ /* 0x002fe20007ffe0ff */
[----:B----4-:R-:W-:Y:S01]  /*4b10*/  FFMA.FTZ R7, R34, UR18, R37 ;  /* 0x0000001222077c23 */ /* 0x010fe20008010025 */
[----:B------:R-:W-:-:S02]  /*4b20*/  ISETP.GE.AND P2, PT, R3, R33, PT ;  /* 0x000000210300720c */ /* 0x000fc40003f46270 */
[----:B------:R-:W-:Y:S01]  /*4b30*/  IADD3 R13, R0, 0x29, RZ ;  /* 0x00000029000d7810 */ /* 0x000fe20007ffe0ff */
[----:B------:R1:W3:Y:S01]  /*4b40*/  I2F R14, R2 ;  /* 0x00000002000e7306 */ /* 0x0002e20000201400 */
[----:B--2---:R-:W-:Y:S01]  /*4b50*/  FFMA.FTZ R3, R28, UR18, R36 ;  /* 0x000000121c037c23 */ /* 0x004fe20008010024 */
[----:B------:R-:W-:Y:S01]  /*4b60*/  FSEL R36, R17, -INF , !P4 ;  /* 0xff80000011247808 */ /* 0x000fe20006000000 */
[----:B-----5:R-:W-:Y:S01]  /*4b70*/  FFMA.FTZ R12, R18, UR18, R40 ;  /* 0x00000012120c7c23 */ /* 0x020fe20008010028 */
[----:B------:R-:W-:-:S04]  /*4b80*/  ISETP.GE.AND P4, PT, R2, R32, PT ;  /* 0x000000200200720c */ /* 0x000fc80003f86270 */
[----:B------:R-:W2:Y:S01]  /*4b90*/  I2F R15, R13 ;  /* 0x0000000d000f7306 */ /* 0x000ea20000201400 */
[----:B------:R-:W-:Y:S01]  /*4ba0*/  FSEL R49, R3, -INF , !P1 ;  /* 0xff80000003317808 */ /* 0x000fe20004800000 */
[----:B------:R-:W-:Y:S01]  /*4bb0*/  FFMA.FTZ R3, R28, UR18, R38 ;  /* 0x000000121c037c23 */ /* 0x000fe20008010026 */
[----:B------:R-:W-:Y:S01]  /*4bc0*/  ISETP.GE.AND P1, PT, R2, R33, PT ;  /* 0x000000210200720c */ /* 0x000fe20003f26270 */
[----:B------:R-:W-:Y:S01]  /*4bd0*/  HMMA.16816.F32.BF16 R28, R8, R44, R56 ;  /* 0x0000002c081c723c */ /* 0x000fe20000041838 */
[----:B-1----:R-:W-:Y:S02]  /*4be0*/  IADD3 R2, R0, 0x28, RZ ;  /* 0x0000002800027810 */ /* 0x002fe40007ffe0ff */
[----:B------:R-:W-:Y:S01]  /*4bf0*/  FSEL R37, R3, -INF , !P0 ;  /* 0xff80000003257808 */ /* 0x000fe20004000000 */
[----:B------:R-:W-:Y:S01]  /*4c00*/  FFMA.FTZ R3, R34, UR18, R39 ;  /* 0x0000001222037c23 */ /* 0x000fe20008010027 */
[----:B------:R-:W1:Y:S01]  /*4c10*/  I2F R16, R2 ;  /* 0x0000000200107306 */ /* 0x000e620000201400 */
[----:B------:R-:W-:Y:S01]  /*4c20*/  FSEL R38, R7, -INF , !P6 ;  /* 0xff80000007267808 */ /* 0x000fe20007000000 */
[----:B------:R-:W-:Y:S01]  /*4c30*/  FFMA.FTZ R7, R18, UR18, R42 ;  /* 0x0000001212077c23 */ /* 0x000fe2000801002a */
[----:B------:R-:W-:-:S02]  /*4c40*/  ISETP.GE.AND P0, PT, R2, R32, PT ;  /* 0x000000200200720c */ /* 0x000fc40003f06270 */
[----:B------:R-:W-:Y:S01]  /*4c50*/  FSEL R40, R3, -INF , !P3 ;  /* 0xff80000003287808 */ /* 0x000fe20005800000 */
[----:B---3--:R-:W-:Y:S01]  /*4c60*/  FFMA.FTZ R3, R14, UR18, R41 ;  /* 0x000000120e037c23 */ /* 0x008fe20008010029 */
[-C--:B------:R-:W-:Y:S01]  /*4c70*/  ISETP.GE.AND P6, PT, R2, R33.reuse, PT ;  /* 0x000000210200720c */ /* 0x080fe20003fc6270 */
[----:B--2---:R-:W-:Y:S01]  /*4c80*/  FFMA.FTZ R8, R15, UR18, R27 ;  /* 0x000000120f087c23 */ /* 0x004fe2000801001b */
[----:B------:R-:W-:Y:S02]  /*4c90*/  FSEL R86, R12, -INF , !P5 ;  /* 0xff8000000c567808 */ /* 0x000fe40006800000 */
[CC--:B------:R-:W-:Y:S02]  /*4ca0*/  ISETP.GE.AND P3, PT, R13.reuse, R32.reuse, PT ;  /* 0x000000200d00720c */ /* 0x0c0fe40003f66270 */
[----:B------:R-:W-:Y:S02]  /*4cb0*/  ISETP.GE.AND P5, PT, R13, R33, PT ;  /* 0x000000210d00720c */ /* 0x000fe40003fa6270 */
[----:B------:R-:W-:Y:S01]  /*4cc0*/  FSEL R88, R7, -INF , !P2 ;  /* 0xff80000007587808 */ /* 0x000fe20005000000 */
[----:B-1----:R-:W-:Y:S01]  /*4cd0*/  FFMA.FTZ R7, R16, UR18, R24 ;  /* 0x0000001210077c23 */ /* 0x002fe20008010018 */
[----:B------:R-:W-:Y:S01]  /*4ce0*/  IADD3 R2, R0, 0x30, RZ ;  /* 0x0000003000027810 */ /* 0x000fe20007ffe0ff */
[----:B------:R-:W-:Y:S01]  /*4cf0*/  FFMA.FTZ R10, R16, UR18, R26 ;  /* 0x00000012100a7c23 */ /* 0x000fe2000801001a */
[----:B------:R-:W-:Y:S01]  /*4d00*/  FSEL R85, R3, -INF , !P4 ;  /* 0xff80000003557808 */ /* 0x000fe20006000000 */
[----:B------:R-:W-:Y:S01]  /*4d10*/  FFMA.FTZ R3, R14, UR18, R43 ;  /* 0x000000120e037c23 */ /* 0x000fe2000801002b */
[----:B------:R-:W1:Y:S01]  /*4d20*/  I2F R13, R2 ;  /* 0x00000002000d7306 */ /* 0x000e620000201400 */
[----:B------:R-:W-:-:S02]  /*4d30*/  ISETP.GE.AND P2, PT, R2, R32, PT ;  /* 0x000000200200720c */ /* 0x000fc40003f46270 */
[----:B------:R-:W-:Y:S02]  /*4d40*/  ISETP.GE.AND P4, PT, R2, R33, PT ;  /* 0x000000210200720c */ /* 0x000fe40003f86270 */
[----:B------:R-:W-:Y:S01]  /*4d50*/  FSEL R84, R3, -INF , !P1 ;  /* 0xff80000003547808 */ /* 0x000fe20004800000 */
[----:B------:R-:W-:Y:S01]  /*4d60*/  FFMA.FTZ R3, R15, UR18, R25 ;  /* 0x000000120f037c23 */ /* 0x000fe20008010019 */
[----:B------:R-:W-:Y:S01]  /*4d70*/  FSEL R89, R7, -INF , !P0 ;  /* 0xff80000007597808 */ /* 0x000fe20004000000 */
[----:B------:R-:W2:Y:S01]  /*4d80*/  I2F R14, R0 ;  /* 0x00000000000e7306 */ /* 0x000ea20000201400 */
[----:B------:R-:W-:Y:S02]  /*4d90*/  FSEL R90, R10, -INF , !P6 ;  /* 0xff8000000a5a7808 */ /* 0x000fe40007000000 */
[----:B------:R-:W-:Y:S02]  /*4da0*/  FSEL R87, R3, -INF , !P3 ;  /* 0xff80000003577808 */ /* 0x000fe40005800000 */
[----:B------:R-:W-:-:S02]  /*4db0*/  ISETP.GE.AND P6, PT, R0, R32, PT ;  /* 0x000000200000720c */ /* 0x000fc40003fc6270 */
[CC--:B------:R-:W-:Y:S01]  /*4dc0*/  ISETP.GE.AND P3, PT, R0.reuse, R33.reuse, PT ;  /* 0x000000210000720c */ /* 0x0c0fe20003f66270 */
[C---:B-1----:R-:W-:Y:S01]  /*4dd0*/  FFMA.FTZ R9, R13.reuse, UR18, R28 ;  /* 0x000000120d097c23 */ /* 0x042fe2000801001c */
[----:B------:R-:W-:Y:S01]  /*4de0*/  IADD3 R2, R0, 0x31, RZ ;  /* 0x0000003100027810 */ /* 0x000fe20007ffe0ff */
[----:B------:R-:W-:Y:S01]  /*4df0*/  FFMA.FTZ R7, R13, UR18, R30 ;  /* 0x000000120d077c23 */ /* 0x000fe2000801001e */
[----:B------:R-:W-:Y:S02]  /*4e00*/  FSEL R91, R8, -INF , !P5 ;  /* 0xff800000085b7808 */ /* 0x000fe40006800000 */
[----:B------:R1:W3:Y:S01]  /*4e10*/  I2F R12, R2 ;  /* 0x00000002000c7306 */ /* 0x0002e20000201400 */
[C---:B------:R-:W-:Y:S02]  /*4e20*/  ISETP.GE.AND P1, PT, R2.reuse, R32, PT ;  /* 0x000000200200720c */ /* 0x040fe40003f26270 */
[----:B------:R-:W-:Y:S02]  /*4e30*/  ISETP.GE.AND P0, PT, R2, R33, PT ;  /* 0x000000210200720c */ /* 0x000fe40003f06270 */
[----:B------:R-:W-:-:S02]  /*4e40*/  FSEL R93, R9, -INF , !P2 ;  /* 0xff800000095d7808 */ /* 0x000fc40005000000 */
[----:B------:R-:W-:Y:S01]  /*4e50*/  FSEL R95, R7, -INF , !P4 ;  /* 0xff800000075f7808 */ /* 0x000fe20006000000 */
[----:B--2---:R-:W-:-:S05]  /*4e60*/  FFMA.FTZ R7, R14, UR18, R62 ;  /* 0x000000120e077c23 */ /* 0x004fca000801003e */
[----:B------:R-:W-:Y:S02]  /*4e70*/  FSEL R18, R7, -INF , !P3 ;  /* 0xff80000007127808 */ /* 0x000fe40005800000 */
[----:B-1----:R-:W-:Y:S01]  /*4e80*/  IADD3 R2, R0, 0x38, RZ ;  /* 0x0000003800027810 */ /* 0x002fe20007ffe0ff */
[----:B---3--:R-:W-:Y:S01]  /*4e90*/  FFMA.FTZ R3, R12, UR18, R31 ;  /* 0x000000120c037c23 */ /* 0x008fe2000801001f */
[----:B------:R-:W-:Y:S02]  /*4ea0*/  IADD3 R0, R0, 0x39, RZ ;  /* 0x0000003900007810 */ /* 0x000fe40007ffe0ff */
[----:B------:R1:W2:Y:S01]  /*4eb0*/  I2F R10, R2 ;  /* 0x00000002000a7306 */ /* 0x0002a20000201400 */
[----:B------:R-:W-:Y:S02]  /*4ec0*/  ISETP.GE.AND P5, PT, R2, R32, PT ;  /* 0x000000200200720c */ /* 0x000fe40003fa6270 */
[----:B------:R-:W-:Y:S02]  /*4ed0*/  FSEL R92, R3, -INF , !P0 ;  /* 0xff800000035c7808 */ /* 0x000fe40004000000 */
[----:B------:R-:W-:-:S02]  /*4ee0*/  PLOP3.LUT P0, PT, PT, PT, UP0, 0x80, 0x0 ;  /* 0x000000000000781c */ /* 0x000fc40003f0f008 */
[----:B------:R-:W-:Y:S01]  /*4ef0*/  ISETP.GE.AND P2, PT, R2, R33, PT ;  /* 0x000000210200720c */ /* 0x000fe20003f46270 */
[----:B------:R-:W3:Y:S01]  /*4f00*/  I2F R11, R0 ;  /* 0x00000000000b7306 */ /* 0x000ee20000201400 */
[----:B------:R-:W-:Y:S01]  /*4f10*/  ISETP.GE.AND P4, PT, R0, R32, PT ;  /* 0x000000200000720c */ /* 0x000fe20003f86270 */
[----:B-1----:R-:W-:Y:S02]  /*4f20*/  FFMA.FTZ R2, R12, UR18, R29 ;  /* 0x000000120c027c23 */ /* 0x002fe4000801001d */
[----:B--2---:R-:W-:-:S03]  /*4f30*/  FFMA.FTZ R9, R10, UR18, R20 ;  /* 0x000000120a097c23 */ /* 0x004fc60008010014 */
[----:B------:R-:W-:Y:S01]  /*4f40*/  FSEL R94, R2, -INF , !P1 ;  /* 0xff800000025e7808 */ /* 0x000fe20004800000 */
[----:B------:R-:W-:Y:S01]  /*4f50*/  FFMA.FTZ R2, R10, UR18, R22 ;  /* 0x000000120a027c23 */ /* 0x000fe20008010016 */
[----:B------:R-:W-:Y:S01]  /*4f60*/  ISETP.GE.AND P1, PT, R0, R33, PT ;  /* 0x000000210000720c */ /* 0x000fe20003f26270 */
[----:B------:R-:W-:Y:S01]  /*4f70*/  FFMA.FTZ R10, R14, UR18, R60 ;  /* 0x000000120e0a7c23 */ /* 0x000fe2000801003c */
[----:B------:R-:W-:Y:S01]  /*4f80*/  FSEL R110, R9, -INF , !P5 ;  /* 0xff800000096e7808 */ /* 0x000fe20006800000 */
[C---:B---3--:R-:W-:Y:S01]  /*4f90*/  FFMA.FTZ R8, R11.reuse, UR18, R21 ;  /* 0x000000120b087c23 */ /* 0x048fe20008010015 */
[----:B------:R-:W-:Y:S01]  /*4fa0*/  FSEL R108, R2, -INF , !P2 ;  /* 0xff800000026c7808 */ /* 0x000fe20005000000 */
[----:B------:R-:W-:Y:S01]  /*4fb0*/  FFMA.FTZ R0, R11, UR18, R23 ;  /* 0x000000120b007c23 */ /* 0x000fe20008010017 */
        /* <DEDUP_REMOVED lines=134> */
.L_x_606:
[----:B------:R-:W-:Y:S05]  /*5820*/  BSYNC B0 ;  /* 0x0000000000007941 */ /* 0x000fea0003800000 */
.L_x_605:
[----:B------:R-:W0:Y:S02]  /*5830*/  LDGDEPBAR ;  /* 0x00000000000079af */ /* 0x000e240000000000 */
.L_x_604:
[----:B------:R-:W-:Y:S01]  /*5840*/  FMNMX.FTZ R3, R18, R64, !PT ;  /* 0x0000004012037209 */ /* 0x000fe20007810000 */
[----:B------:R-:W-:Y:S01]  /*5850*/  IMAD.WIDE.U32 R120, R114, -0x326172a9, RZ ;  /* 0xcd9e8d5772787825 */ /* 0x000fe200078e00ff */
[----:B------:R-:W-:Y:S01]  /*5860*/  FMNMX.FTZ R0, R19, R65, !PT ;  /* 0x0000004113007209 */ /* 0x000fe20007810000 */
[----:B------:R-:W-:Y:S01]  /*5870*/  STL [R1+0x118], R192 ;  /* 0x000118c001007387 */ /* 0x000fe20000100800 */
[----:B------:R-:W-:Y:S01]  /*5880*/  FMNMX.FTZ R3, R63, R3, !PT ;  /* 0x000000033f037209 */ /* 0x000fe20007810000 */
[----:B------:R-:W-:Y:S01]  /*5890*/  USHF.L.U32 UR4, UR26, 0x1, URZ ;  /* 0x000000011a047899 */ /* 0x000fe2000800063f */
[----:B------:R-:W-:Y:S01]  /*58a0*/  FMNMX.FTZ R0, R73, R0, !PT ;  /* 0x0000000049007209 */ /* 0x000fe20007810000 */
[----:B------:R-:W-:Y:S01]  /*58b0*/  STL [R1+0x114], R33 ;  /* 0x0001142101007387 */ /* 0x000fe20000100800 */
[----:B------:R-:W-:Y:S01]  /*58c0*/  FMNMX.FTZ R3, R61, R3, !PT ;  /* 0x000000033d037209 */ /* 0x000fe20007810000 */
[----:B------:R-:W-:Y:S01]  /*58d0*/  UIADD3 UR5, UR25, -0x4498517b, URZ ;  /* 0xbb67ae8519057890 */ /* 0x000fe2000fffe03f */
[----:B------:R-:W-:Y:S01]  /*58e0*/  FMNMX.FTZ R0, R72, R0, !PT ;  /* 0x0000000048007209 */ /* 0x000fe20007810000 */
[----:B------:R-:W-:Y:S01]  /*58f0*/  STL [R1+0x110], R32 ;  /* 0x0001102001007387 */ /* 0x000fe20000100800 */
        /* <DEDUP_REMOVED lines=27> */
[----:B------:R-:W-:Y:S01]  /*5ab0*/  LDSM.16.MT88.4 R24, [R193+0x10000] ;  /* 0x01000000c118783b */ /* 0x000fe20000004200 */
[----:B------:R-:W-:Y:S01]  /*5ac0*/  FMNMX.FTZ R3, R91, R3, !PT ;  /* 0x000000035b037209 */ /* 0x000fe20007810000 */
[C---:B------:R-:W-:Y:S01]  /*5ad0*/  IMAD R196, R4.reuse, 0x2, R193 ;  /* 0x0000000204c47824 */ /* 0x040fe200078e02c1 */
[----:B------:R-:W-:Y:S01]  /*5ae0*/  FMNMX.FTZ R0, R87, R0, !PT ;  /* 0x0000000057007209 */ /* 0x000fe20007810000 */
[----:B------:R-:W-:Y:S01]  /*5af0*/  IMAD R195, R4, 0x2, R194 ;  /* 0x0000000204c37824 */ /* 0x000fe200078e02c2 */
[----:B------:R-:W-:Y:S01]  /*5b00*/  FMNMX.FTZ R3, R95, R3, !PT ;  /* 0x000000035f037209 */ /* 0x000fe20007810000 */
[----:B------:R-:W-:Y:S01]  /*5b10*/  LDSM.16.MT88.4 R68, [R194+0x12800] ;  /* 0x01280000c244783b */ /* 0x000fe20000004200 */
[----:B-1----:R-:W-:Y:S01]  /*5b20*/  LOP3.LUT R8, R83, UR7, RZ, 0x3c, !PT ;  /* 0x0000000753087c12 */ /* 0x002fe2000f8e3cff */
[----:B------:R-:W-:Y:S01]  /*5b30*/  UIADD3 UR7, UR24, -0x4ab325aa, URZ ;  /* 0xb54cda5618077890 */ /* 0x000fe2000fffe03f */
[----:B------:R-:W-:Y:S01]  /*5b40*/  FMNMX.FTZ R3, R92, R3, !PT ;  /* 0x000000035c037209 */ /* 0x000fe20007810000 */
[----:B------:R-:W-:Y:S01]  /*5b50*/  LDSM.16.MT88.4 R44, [R196+0x10000] ;  /* 0x01000000c42c783b */ /* 0x000fe20000004200 */
[----:B------:R-:W-:Y:S01]  /*5b60*/  ULOP3.LUT UR4, UR4, UR25, URZ, 0x3c, !UPT ;  /* 0x0000001904047292 */ /* 0x000fe2000f8e3c3f */
[----:B------:R-:W-:Y:S01]  /*5b70*/  IMAD.WIDE.U32 R8, R8, -0x326172a9, RZ ;  /* 0xcd9e8d5708087825 */ /* 0x000fe200078e00ff */
[----:B------:R-:W-:-:S04]  /*5b80*/  FMNMX.FTZ R3, R108, R3, !PT ;  /* 0x000000036c037209 */ /* 0x000fc80007810000 */
[----:B------:R-:W-:Y:S02]  /*5b90*/  FMNMX.FTZ R3, R107, R3, !PT ;  /* 0x000000036b037209 */ /* 0x000fe40007810000 */
[----:B------:R-:W-:-:S03]  /*5ba0*/  LOP3.LUT R9, R9, UR36, R120, 0x96, !PT ;  /* 0x0000002409097c12 */ /* 0x000fc6000f8e9678 */
[----:B------:R-:W1:Y:S02]  /*5bb0*/  SHFL.BFLY PT, R2, R3, 0x2, 0x1f ;  /* 0x0c401f0003027f89 */ /* 0x000e6400000e0000 */
[----:B-1----:R-:W-:Y:S02]  /*5bc0*/  FMNMX.FTZ R3, R3, R2, !PT ;  /* 0x0000000203037209 */ /* 0x002fe40007810000 */
[----:B------:R-:W-:Y:S02]  /*5bd0*/  FMNMX.FTZ R2, R93, R0, !PT ;  /* 0x000000005d027209 */ /* 0x000fe40007810000 */
[----:B------:R-:W-:Y:S01]  /*5be0*/  LOP3.LUT R0, R105, UR24, RZ, 0x3c, !PT ;  /* 0x0000001869007c12 */ /* 0x000fe2000f8e3cff */
[----:B------:R-:W1:Y:S01]  /*5bf0*/  SHFL.BFLY PT, R7, R3, 0x1, 0x1f ;  /* 0x0c201f0003077f89 */ /* 0x000e6200000e0000 */
[----:B------:R-:W-:-:S03]  /*5c00*/  FMNMX.FTZ R2, R94, R2, !PT ;  /* 0x000000025e027209 */ /* 0x000fc60007810000 */
[----:B------:R2:W-:Y:S01]  /*5c10*/  STL [R1+0xe4], R0 ;  /* 0x0000e40001007387 */ /* 0x0005e20000100800 */
[----:B------:R-:W-:-:S04]  /*5c20*/  FMNMX.FTZ R2, R110, R2, !PT ;  /* 0x000000026e027209 */ /* 0x000fc80007810000 */
[----:B------:R-:W-:-:S05]  /*5c30*/  FMNMX.FTZ R2, R109, R2, !PT ;  /* 0x000000026d027209 */ /* 0x000fca0007810000 */
[----:B------:R-:W3:Y:S01]  /*5c40*/  SHFL.BFLY PT, R132, R2, 0x2, 0x1f ;  /* 0x0c401f0002847f89 */ /* 0x000ee200000e0000 */
[----:B-1----:R-:W-:-:S04]  /*5c50*/  FMNMX.FTZ R3, R3, R7, !PT ;  /* 0x0000000703037209 */ /* 0x002fc80007810000 */
[C---:B------:R-:W-:Y:S01]  /*5c60*/  FSETP.NEU.FTZ.AND P1, PT, R3.reuse, -INF , PT ;  /* 0xff8000000300780b */ /* 0x040fe20003f3d000 */
[----:B------:R-:W-:Y:S01]  /*5c70*/  FMUL.FTZ R7, R3, c[0x0][0x23c] ;  /* 0x00008f0003077a20 */ /* 0x000fe20000410000 */
[----:B--2---:R-:W-:-:S05]  /*5c80*/  LOP3.LUT R0, R121, R0, RZ, 0x3c, !PT ;  /* 0x0000000079007212 */ /* 0x004fca00078e3cff */
[----:B------:R-:W-:Y:S01]  /*5c90*/  IMAD.WIDE.U32 R78, R0, -0x2daee0ad, RZ ;  /* 0xd2511f53004e7825 */ /* 0x000fe200078e00ff */
[----:B---3--:R-:W-:-:S04]  /*5ca0*/  FMNMX.FTZ R132, R2, R132, !PT ;  /* 0x0000008402847209 */ /* 0x008fc80007810000 */
[----:B------:R-:W-:Y:S01]  /*5cb0*/  LOP3.LUT R0, R79, UR5, R82, 0x96, !PT ;  /* 0x000000054f007c12 */ /* 0x000fe2000f8e9652 */
[----:B------:R-:W-:Y:S01]  /*5cc0*/  UIADD3 UR5, UR24, 0x1715609d, URZ ;  /* 0x1715609d18057890 */ /* 0x000fe2000fffe03f */
[----:B------:R-:W1:Y:S03]  /*5cd0*/  SHFL.BFLY PT, R14, R132, 0x1, 0x1f ;  /* 0x0c201f00840e7f89 */ /* 0x000e6600000e0000 */
[----:B------:R-:W-:Y:S01]  /*5ce0*/  IMAD.WIDE.U32 R34, R0, -0x326172a9, RZ ;  /* 0xcd9e8d5700227825 */ /* 0x000fe200078e00ff */
[----:B------:R-:W-:-:S04]  /*5cf0*/  FSEL R0, R7, RZ, P1 ;  /* 0x000000ff07007208 */ /* 0x000fc80000800000 */
[----:B------:R-:W-:Y:S01]  /*5d00*/  LOP3.LUT R10, R35, UR35, R8, 0x96, !PT ;  /* 0x00000023230a7c12 */ /* 0x000fe2000f8e9608 */
[----:B------:R-:W-:-:S04]  /*5d10*/  IMAD.WIDE.U32 R8, R9, -0x2daee0ad, RZ ;  /* 0xd2511f5309087825 */ /* 0x000fc800078e00ff */
[----:B------:R-:W-:Y:S01]  /*5d20*/  IMAD.WIDE.U32 R10, R10, -0x2daee0ad, RZ ;  /* 0xd2511f530a0a7825 */ /* 0x000fe200078e00ff */
[----:B------:R-:W-:-:S03]  /*5d30*/  LOP3.LUT R9, R9, UR34, R78, 0x96, !PT ;  /* 0x0000002209097c12 */ /* 0x000fc6000f8e964e */
[----:B------:R-:W-:Y:S01]  /*5d40*/  FFMA.FTZ R2, R64, c[0x0][0x23c], -R0 ;  /* 0x00008f0040027a23 */ /* 0x000fe20000010800 */
[----:B------:R-:W-:Y:S01]  /*5d50*/  LOP3.LUT R12, R11, UR30, R8, 0x96, !PT ;  /* 0x0000001e0b0c7c12 */ /* 0x000fe2000f8e9608 */
[----:B------:R-:W-:Y:S02]  /*5d60*/  IMAD.WIDE.U32 R8, R9, -0x326172a9, RZ ;  /* 0xcd9e8d5709087825 */ /* 0x000fe400078e00ff */
[----:B------:R2:W-:Y:S02]  /*5d70*/  MUFU.EX2 R123, R2 ;  /* 0x00000002007b7308 */ /* 0x0005e40000000800 */
[----:B------:R-:W-:Y:S01]  /*5d80*/  IMAD.WIDE.U32 R12, R12, -0x326172a9, RZ ;  /* 0xcd9e8d570c0c7825 */ /* 0x000fe200078e00ff */
[----:B------:R-:W-:Y:S02]  /*5d90*/  LOP3.LUT R9, R9, UR33, R34, 0x96, !PT ;  /* 0x0000002109097c12 */ /* 0x000fe4000f8e9622 */
[----:B-1----:R-:W-:Y:S01]  /*5da0*/  FMNMX.FTZ R132, R132, R14, !PT ;  /* 0x0000000e84847209 */ /* 0x002fe20007810000 */
[----:B------:R-:W-:-:S03]  /*5db0*/  FFMA.FTZ R7, R18, c[0x0][0x23c], -R0 ;  /* 0x00008f0012077a23 */ /* 0x000fc60000010800 */
[----:B------:R-:W-:Y:S01]  /*5dc0*/  FSETP.NEU.FTZ.AND P1, PT, R132, -INF , PT ;  /* 0xff8000008400780b */ /* 0x000fe20003f3d000 */
[----:B------:R1:W3:Y:S01]  /*5dd0*/  MUFU.EX2 R119, R7 ;  /* 0x0000000700777308 */ /* 0x0002e20000000800 */
[----:B--2---:R-:W-:-:S07]  /*5de0*/  FFMA.FTZ R2, R63, c[0x0][0x23c], -R0 ;  /* 0x00008f003f027a23 */ /* 0x004fce0000010800 */
[----:B------:R2:W-:Y:S01]  /*5df0*/  MUFU.EX2 R117, R2 ;  /* 0x0000000200757308 */ /* 0x0005e20000000800 */
[----:B-1----:R-:W-:Y:S01]  /*5e00*/  FFMA.FTZ R7, R61, c[0x0][0x23c], -R0 ;  /* 0x00008f003d077a23 */ /* 0x002fe20000010800 */
[----:B---3--:R-:W-:Y:S01]  /*5e10*/  F2FP.BF16.PACK_AB R6, R123, R119 ;  /* 0x000000777b06723e */ /* 0x008fe200000010ff */
[----:B------:R-:W-:Y:S05]  /*5e20*/  LDSM.16.MT88.4 R60, [R194+0x12000] ;  /* 0x01200000c23c783b */ /* 0x000fea0000004200 */
[----:B------:R1:W3:Y:S01]  /*5e30*/  MUFU.EX2 R211, R7 ;  /* 0x0000000700d37308 */ /* 0x0002e20000000800 */
[C---:B------:R-:W-:Y:S02]  /*5e40*/  PRMT R225, R6.reuse, 0x7610, R225 ;  /* 0x0000761006e17816 */ /* 0x040fe400000000e1 */
[----:B------:R-:W-:-:S02]  /*5e50*/  PRMT R223, R6, 0x7632, R223 ;  /* 0x0000763206df7816 */ /* 0x000fc400000000df */
[----:B--2---:R-:W-:Y:S01]  /*5e60*/  LOP3.LUT R2, R13, UR29, R8, 0x96, !PT ;  /* 0x0000001d0d027c12 */ /* 0x004fe2000f8e9608 */
        /* <DEDUP_REMOVED lines=8> */
[----:B------:R-:W-:-:S03]  /*5ef0*/  LOP3.LUT R18, R77, UR5, R12, 0x96, !PT ;  /* 0x000000054d127c12 */ /* 0x000fc6000f8e960c */
[----:B-1----:R-:W-:Y:S01]  /*5f00*/  FFMA.FTZ R7, R36, c[0x0][0x23c], -R0 ;  /* 0x00008f0024077a23 */ /* 0x002fe20000010800 */
[----:B------:R-:W-:Y:S01]  /*5f10*/  LOP3.LUT R8, R16, 0xffff, RZ, 0xc0, !PT ;  /* 0x0000ffff10087812 */ /* 0x000fe200078ec0ff */
[----:B------:R-:W-:Y:S01]  /*5f20*/  IMAD R77, R226, 0x10000, R226 ;  /* 0x00010000e24d7824 */ /* 0x000fe200078e02e2 */
[----:B------:R-:W-:Y:S01]  /*5f30*/  SHF.R.U32.HI R13, RZ, 0x10, R16 ;  /* 0x00000010ff0d7819 */ /* 0x000fe20000011610 */
[----:B------:R1:W-:Y:S01]  /*5f40*/  MUFU.EX2 R118, R7 ;  /* 0x0000000700767308 */ /* 0x0003e20000000800 */
[----:B------:R-:W-:Y:S01]  /*5f50*/  SHF.R.U32.HI R10, RZ, 0x8, R8 ;  /* 0x00000008ff0a7819 */ /* 0x000fe20000011608 */
[----:B---3--:R-:W-:Y:S01]  /*5f60*/  IMAD.MOV.U32 R81, RZ, RZ, R211 ;  /* 0x000000ffff517224 */ /* 0x008fe200078e00d3 */
[----:B------:R-:W-:Y:S02]  /*5f70*/  SHF.R.U32.HI R12, RZ, 0x18, R16 ;  /* 0x00000018ff0c7819 */ /* 0x000fe40000011610 */
[----:B------:R-:W-:Y:S01]  /*5f80*/  LOP3.LUT R14, R16, 0xff, RZ, 0xc0, !PT ;  /* 0x000000ff100e7812 */ /* 0x000fe200078ec0ff */
[----:B--2---:R-:W-:-:S03]  /*5f90*/  FMUL.FTZ R2, R132, c[0x0][0x23c] ;  /* 0x00008f0084027a20 */ /* 0x004fc60000410000 */
[----:B------:R-:W-:Y:S02]  /*5fa0*/  PRMT R22, R14, 0x5410, R10 ;  /* 0x000054100e167816 */ /* 0x000fe4000000000a */
[----:B------:R-:W-:Y:S02]  /*5fb0*/  FSEL R2, R2, RZ, P1 ;  /* 0x000000ff02027208 */ /* 0x000fe40000800000 */
[----:B-1----:R-:W-:-:S03]  /*5fc0*/  LOP3.LUT R7, R17, UR7, R76, 0x96, !PT ;  /* 0x0000000711077c12 */ /* 0x002fc6000f8e964c */
[--C-:B------:R-:W-:Y:S02]  /*5fd0*/  FFMA.FTZ R9, R19, c[0x0][0x23c], -R2.reuse ;  /* 0x00008f0013097a23 */ /* 0x100fe40000010802 */
[----:B------:R-:W-:Y:S01]  /*5fe0*/  FFMA.FTZ R11, R65, c[0x0][0x23c], -R2 ;  /* 0x00008f00410b7a23 */ /* 0x000fe20000010802 */
[C---:B------:R-:W-:Y:S01]  /*5ff0*/  LOP3.LUT R8, R7.reuse, 0xffff, RZ, 0xc0, !PT ;  /* 0x0000ffff07087812 */ /* 0x040fe200078ec0ff */
[----:B------:R1:W2:Y:S01]  /*6000*/  MUFU.EX2 R122, R9 ;  /* 0x00000009007a7308 */ /* 0x0002a20000000800 */
[----:B------:R-:W-:Y:S01]  /*6010*/  IMAD.WIDE.U32 R18, R18, -0x2daee0ad, RZ ;  /* 0xd2511f5312127825 */ /* 0x000fe200078e00ff */
[----:B------:R-:W-:Y:S01]  /*6020*/  LOP3.LUT R15, R7, 0xff, RZ, 0xc0, !PT ;  /* 0x000000ff070f7812 */ /* 0x000fe200078ec0ff */
[----:B------:R-:W-:Y:S01]  /*6030*/  LDSM.16.MT88.4 R64, [R194+0x10800] ;  /* 0x01080000c240783b */ /* 0x000fe20000004200 */
[----:B------:R-:W-:Y:S02]  /*6040*/  SHF.R.U32.HI R20, RZ, 0x18, R7 ;  /* 0x00000018ff147819 */ /* 0x000fe40000011607 */
[----:B------:R-:W-:-:S02]  /*6050*/  SHF.R.U32.HI R10, RZ, 0x10, R18 ;  /* 0x00000010ff0a7819 */ /* 0x000fc40000011612 */
[----:B------:R3:W4:Y:S01]  /*6060*/  MUFU.EX2 R125, R11 ;  /* 0x0000000b007d7308 */ /* 0x0007220000000800 */
[----:B------:R-:W-:Y:S02]  /*6070*/  SHF.R.U32.HI R14, RZ, 0x18, R18 ;  /* 0x00000018ff0e7819 */ /* 0x000fe40000011612 */
[----:B-1----:R-:W-:Y:S01]  /*6080*/  LOP3.LUT R9, R13, 0xff, RZ, 0xc0, !PT ;  /* 0x000000ff0d097812 */ /* 0x002fe200078ec0ff */
[----:B--2---:R-:W-:Y:S01]  /*6090*/  IMAD.MOV.U32 R82, RZ, RZ, R122 ;  /* 0x000000ffff527224 */ /* 0x004fe200078e007a */
[----:B------:R-:W-:Y:S01]  /*60a0*/  SHF.R.U32.HI R13, RZ, 0x8, R8 ;  /* 0x00000008ff0d7819 */ /* 0x000fe20000011608 */
[----:B------:R-:W-:Y:S01]  /*60b0*/  FFMA.FTZ R8, R73, c[0x0][0x23c], -R2 ;  /* 0x00008f0049087a23 */ /* 0x000fe20000010802 */
[----:B------:R-:W-:Y:S01]  /*60c0*/  PRMT R23, R9, 0x5410, R12 ;  /* 0x0000541009177816 */ /* 0x000fe2000000000c */
[----:B------:R-:W-:Y:S01]  /*60d0*/  FFMA.FTZ R9, R72, c[0x0][0x23c], -R2 ;  /* 0x00008f0048097a23 */ /* 0x000fe20000010802 */
[----:B------:R-:W-:Y:S01]  /*60e0*/  PRMT R21, R15, 0x5410, R13 ;  /* 0x000054100f157816 */ /* 0x000fe2000000000d */
[----:B------:R1:W-:Y:S01]  /*60f0*/  MUFU.EX2 R191, R8 ;  /* 0x0000000800bf7308 */ /* 0x0003e20000000800 */
[----:B---3--:R-:W-:-:S02]  /*6100*/  SHF.R.U32.HI R11, RZ, 0x10, R7 ;  /* 0x00000010ff0b7819 */ /* 0x008fc40000011607 */
[----:B------:R-:W-:Y:S02]  /*6110*/  LOP3.LUT R7, R19, UR13, R80, 0x96, !PT ;  /* 0x0000000d13077c12 */ /* 0x000fe4000f8e9650 */
[C---:B------:R-:W-:Y:S02]  /*6120*/  LOP3.LUT R15, R18.reuse, 0xff, RZ, 0xc0, !PT ;  /* 0x000000ff120f7812 */ /* 0x040fe400078ec0ff */
[----:B------:R-:W-:Y:S01]  /*6130*/  LOP3.LUT R13, R11, 0xff, RZ, 0xc0, !PT ;  /* 0x000000ff0b0d7812 */ /* 0x000fe200078ec0ff */
[----:B------:R2:W3:Y:S01]  /*6140*/  MUFU.EX2 R115, R9 ;  /* 0x0000000900737308 */ /* 0x0004e20000000800 */
[----:B------:R-:W-:Y:S02]  /*6150*/  FFMA.FTZ R11, R37, c[0x0][0x23c], -R0 ;  /* 0x00008f00250b7a23 */ /* 0x000fe40000010800 */
[----:B------:R-:W-:Y:S02]  /*6160*/  PRMT R13, R13, 0x5410, R20 ;  /* 0x000054100d0d7816 */ /* 0x000fe40000000014 */
[----:B-1----:R-:W-:-:S03]  /*6170*/  LOP3.LUT R8, R18, 0xffff, RZ, 0xc0, !PT ;  /* 0x0000ffff12087812 */ /* 0x002fc600078ec0ff */
[----:B------:R1:W-:Y:S01]  /*6180*/  MUFU.EX2 R192, R11 ;  /* 0x0000000b00c07308 */ /* 0x0003e20000000800 */
[----:B------:R-:W-:Y:S02]  /*6190*/  SHF.R.U32.HI R12, RZ, 0x8, R8 ;  /* 0x00000008ff0c7819 */ /* 0x000fe40000011608 */
[C---:B------:R-:W-:Y:S02]  /*61a0*/  LOP3.LUT R8, R7.reuse, 0xffff, RZ, 0xc0, !PT ;  /* 0x0000ffff07087812 */ /* 0x040fe400078ec0ff */
[----:B--2---:R-:W-:Y:S02]  /*61b0*/  LOP3.LUT R9, R10, 0xff, RZ, 0xc0, !PT ;  /* 0x000000ff0a097812 */ /* 0x004fe400078ec0ff */
[----:B------:R-:W-:Y:S02]  /*61c0*/  LOP3.LUT R10, R7, 0xff, RZ, 0xc0, !PT ;  /* 0x000000ff070a7812 */ /* 0x000fe400078ec0ff */
[----:B------:R-:W-:Y:S02]  /*61d0*/  SHF.R.U32.HI R8, RZ, 0x8, R8 ;  /* 0x00000008ff087819 */ /* 0x000fe40000011608 */
[----:B------:R-:W-:-:S02]  /*61e0*/  PRMT R48, R15, 0x5410, R12 ;  /* 0x000054100f307816 */ /* 0x000fc4000000000c */
[----:B------:R-:W-:Y:S01]  /*61f0*/  PRMT R15, R9, 0x5410, R14 ;  /* 0x00005410090f7816 */ /* 0x000fe2000000000e */
[----:B------:R-:W-:Y:S01]  /*6200*/  FFMA.FTZ R9, R74, c[0x0][0x23c], -R2 ;  /* 0x00008f004a097a23 */ /* 0x000fe20000010802 */
[----:B------:R-:W-:Y:S01]  /*6210*/  PRMT R14, R10, 0x5410, R8 ;  /* 0x000054100a0e7816 */ /* 0x000fe20000000008 */
[----:B------:R-:W-:Y:S01]  /*6220*/  FFMA.FTZ R10, R38, c[0x0][0x23c], -R2 ;  /* 0x00008f00260a7a23 */ /* 0x000fe20000010802 */
[----:B----4-:R-:W-:Y:S01]  /*6230*/  F2FP.BF16.PACK_AB R8, R125, R122 ;  /* 0x0000007a7d08723e */ /* 0x010fe200000010ff */
[----:B------:R2:W-:Y:S01]  /*6240*/  MUFU.EX2 R126, R9 ;  /* 0x00000009007e7308 */ /* 0x0005e20000000800 */
[----:B---3--:R-:W-:Y:S01]  /*6250*/  F2FP.BF16.PACK_AB R6, R115, R191 ;  /* 0x000000bf7306723e */ /* 0x008fe200000010ff */
[----:B------:R-:W-:Y:S01]  /*6260*/  LDSM.16.MT88.4 R36, [R193+0x10800] ;  /* 0x01080000c124783b */ /* 0x000fe20000004200 */
[----:B------:R-:W-:Y:S01]  /*6270*/  PRMT R214, R8, 0x7610, R214 ;  /* 0x0000761008d67816 */ /* 0x000fe200000000d6 */
[----:B-1----:R-:W-:Y:S01]  /*6280*/  FFMA.FTZ R11, R40, c[0x0][0x23c], -R0 ;  /* 0x00008f00280b7a23 */ /* 0x002fe20000010800 */
[----:B------:R-:W-:Y:S01]  /*6290*/  PRMT R215, R8, 0x7632, R215 ;  /* 0x0000763208d77816 */ /* 0x000fe200000000d7 */
[----:B------:R-:W-:Y:S01]  /*62a0*/  FFMA.FTZ R8, R52, c[0x0][0x23c], -R2 ;  /* 0x00008f0034087a23 */ /* 0x000fe20000010802 */
[C---:B------:R-:W-:Y:S01]  /*62b0*/  PRMT R221, R6.reuse, 0x7610, R221 ;  /* 0x0000761006dd7816 */ /* 0x040fe200000000dd */
[----:B------:R-:W-:Y:S01]  /*62c0*/  MUFU.EX2 R33, R10 ;  /* 0x0000000a00217308 */ /* 0x000fe20000000800 */
[----:B------:R-:W-:Y:S01]  /*62d0*/  PRMT R220, R6, 0x7632, R220 ;  /* 0x0000763206dc7816 */ /* 0x000fe200000000dc */
[----:B------:R-:W-:Y:S01]  /*62e0*/  HSET2.LE.AND R6, R21, R77, PT ;  /* 0x0000004d15067233 */ /* 0x000fe20003803000 */
[----:B------:R-:W-:Y:S01]  /*62f0*/  PRMT R5, R214, 0x5410, R215 ;  /* 0x00005410d6057816 */ /* 0x000fe200000000d7 */
[----:B------:R-:W1:Y:S04]  /*6300*/  LDSM.16.MT88.4 R52, [R194+0x10000] ;  /* 0x01000000c234783b */ /* 0x000e680000004200 */
[----:B------:R3:W4:Y:S01]  /*6310*/  MUFU.EX2 R114, R8 ;  /* 0x0000000800727308 */ /* 0x0007220000000800 */
[----:B--2---:R-:W-:Y:S01]  /*6320*/  F2FP.BF16.PACK_AB R9, R211, R117 ;  /* 0x00000075d309723e */ /* 0x004fe200000010ff */
[----:B------:R-:W2:Y:S03]  /*6330*/  LDSM.16.MT88.4 R40, [R195+0x10000] ;  /* 0x01000000c328783b */ /* 0x000ea60000004200 */
[C---:B------:R-:W-:Y:S01]  /*6340*/  PRMT R224, R9.reuse, 0x7610, R224 ;  /* 0x0000761009e07816 */ /* 0x040fe200000000e0 */
[----:B------:R-:W-:Y:S01]  /*6350*/  LDSM.16.MT88.4 R72, [R195+0x12000] ;  /* 0x01200000c348783b */ /* 0x000fe20000004200 */
[----:B------:R-:W-:Y:S01]  /*6360*/  PRMT R222, R9, 0x7632, R222 ;  /* 0x0000763209de7816 */ /* 0x000fe200000000de */
[----:B------:R-:W-:Y:S01]  /*6370*/  MUFU.EX2 R32, R11 ;  /* 0x0000000b00207308 */ /* 0x000fe20000000800 */
[----:B------:R-:W-:Y:S01]  /*6380*/  PRMT R9, R225, 0x5410, R223 ;  /* 0x00005410e1097816 */ /* 0x000fe200000000df */
[----:B---3--:R-:W-:-:S06]  /*6390*/  FFMA.FTZ R8, R49, c[0x0][0x23c], -R2 ;  /* 0x00008f0031087a23 */ /* 0x008fcc0000010802 */
[----:B------:R3:W1:Y:S02]  /*63a0*/  MUFU.EX2 R112, R8 ;  /* 0x0000000800707308 */ /* 0x0006640000000800 */
[----:B---3--:R-:W-:Y:S01]  /*63b0*/  LOP3.LUT R8, R6, R5, RZ, 0xc0, !PT ;  /* 0x0000000506087212 */ /* 0x008fe200078ec0ff */
[--C-:B------:R-:W-:Y:S01]  /*63c0*/  HSET2.LE.AND R5, R13, R77.reuse, PT ;  /* 0x0000004d0d057233 */ /* 0x100fe20003803000 */
[----:B------:R-:W-:Y:S01]  /*63d0*/  SHF.R.U32.HI R13, RZ, 0x18, R7 ;  /* 0x00000018ff0d7819 */ /* 0x000fe20000011607 */
[----:B------:R-:W-:-:S03]  /*63e0*/  HSET2.LE.AND R6, R22, R77, PT ;  /* 0x0000004d16067233 */ /* 0x000fc60003803000 */
[----:B------:R-:W-:Y:S02]  /*63f0*/  LOP3.LUT R9, R5, R9, RZ, 0xc0, !PT ;  /* 0x0000000905097212 */ /* 0x000fe400078ec0ff */
[----:B------:R-:W-:-:S04]  /*6400*/  PRMT R5, R221, 0x5410, R220 ;  /* 0x00005410dd057816 */ /* 0x000fc800000000dc */
[----:B------:R-:W-:Y:S01]  /*6410*/  LOP3.LUT R10, R6, R5, RZ, 0xc0, !PT ;  /* 0x00000005060a7212 */ /* 0x000fe200078ec0ff */
[----:B------:R-:W-:Y:S01]  /*6420*/  HSET2.LE.AND R5, R23, R77, PT ;  /* 0x0000004d17057233 */ /* 0x000fe20003803000 */
[----:B------:R-:W-:Y:S02]  /*6430*/  SHF.R.U32.HI R6, RZ, 0x10, R7 ;  /* 0x00000010ff067819 */ /* 0x000fe40000011607 */
[----:B----4-:R-:W-:Y:S02]  /*6440*/  F2FP.BF16.PACK_AB R7, R114, R126 ;  /* 0x0000007e7207723e */ /* 0x010fe400000010ff */
[----:B------:R-:W-:Y:S02]  /*6450*/  LOP3.LUT R12, R6, 0xff, RZ, 0xc0, !PT ;  /* 0x000000ff060c7812 */ /* 0x000fe400078ec0ff */
[----:B------:R-:W-:Y:S02]  /*6460*/  PRMT R6, R224, 0x5410, R222 ;  /* 0x00005410e0067816 */ /* 0x000fe400000000de */
[----:B------:R-:W-:-:S02]  /*6470*/  PRMT R213, R7, 0x7610, R213 ;  /* 0x0000761007d57816 */ /* 0x000fc400000000d5 */
[----:B------:R-:W-:Y:S02]  /*6480*/  LOP3.LUT R11, R5, R6, RZ, 0xc0, !PT ;  /* 0x00000006050b7212 */ /* 0x000fe400078ec0ff */
[----:B-1----:R-:W-:Y:S02]  /*6490*/  F2FP.BF16.PACK_AB R5, R33, R112 ;  /* 0x000000702105723e */ /* 0x002fe400000010ff */
[----:B------:R-:W-:Y:S02]  /*64a0*/  PRMT R212, R7, 0x7632, R212 ;  /* 0x0000763207d47816 */ /* 0x000fe400000000d4 */
[----:B------:R-:W-:Y:S01]  /*64b0*/  F2FP.BF16.PACK_AB R6, R118, R116 ;  /* 0x000000747606723e */ /* 0x000fe200000010ff */
[----:B------:R-:W-:Y:S01]  /*64c0*/  HMMA.16816.F32.BF16 R28, R8, R24, RZ ;  /* 0x00000018081c723c */ /* 0x000fe200000418ff */
[C---:B------:R-:W-:Y:S02]  /*64d0*/  PRMT R206, R5.reuse, 0x7610, R206 ;  /* 0x0000761005ce7816 */ /* 0x040fe400000000ce */
[----:B------:R-:W-:Y:S01]  /*64e0*/  PRMT R179, R5, 0x7632, R179 ;  /* 0x0000763205b37816 */ /* 0x000fe200000000b3 */
[----:B------:R-:W-:Y:S01]  /*64f0*/  HSET2.LE.AND R5, R14, R77, PT ;  /* 0x0000004d0e057233 */ /* 0x000fe20003803000 */
[----:B------:R-:W-:-:S02]  /*6500*/  PRMT R13, R12, 0x5410, R13 ;  /* 0x000054100c0d7816 */ /* 0x000fc4000000000d */
[----:B------:R-:W-:Y:S01]  /*6510*/  PRMT R4, R213, 0x5410, R212 ;  /* 0x00005410d5047816 */ /* 0x000fe200000000d4 */
[C---:B------:R-:W-:Y:S01]  /*6520*/  HMMA.16816.F32.BF16 R24, R8.reuse, R26, RZ ;  /* 0x0000001a0818723c */ /* 0x040fe200000418ff */
[C---:B------:R-:W-:Y:S02]  /*6530*/  PRMT R207, R6.reuse, 0x7610, R207 ;  /* 0x0000761006cf7816 */ /* 0x040fe400000000cf */
[----:B------:R-:W-:Y:S02]  /*6540*/  PRMT R200, R6, 0x7632, R200 ;  /* 0x0000763206c87816 */ /* 0x000fe400000000c8 */
[----:B------:R-:W-:Y:S01]  /*6550*/  LOP3.LUT R12, R5, R4, RZ, 0xc0, !PT ;  /* 0x00000004050c7212 */ /* 0x000fe200078ec0ff */
[--C-:B------:R-:W-:Y:S01]  /*6560*/  HSET2.LE.AND R4, R13, R77.reuse, PT ;  /* 0x0000004d0d047233 */ /* 0x100fe20003803000 */
[----:B------:R-:W-:Y:S01]  /*6570*/  PRMT R7, R207, 0x5410, R200 ;  /* 0x00005410cf077816 */ /* 0x000fe200000000c8 */
[----:B------:R-:W-:Y:S01]  /*6580*/  HSET2.LE.AND R5, R48, R77, PT ;  /* 0x0000004d30057233 */ /* 0x000fe20003803000 */
[----:B------:R-:W-:Y:S01]  /*6590*/  F2FP.BF16.PACK_AB R6, R32, R192 ;  /* 0x000000c02006723e */ /* 0x000fe200000010ff */
[----:B------:R-:W-:Y:S01]  /*65a0*/  HMMA.16816.F32.BF16 R20, R8, R52, RZ ;  /* 0x000000340814723c */ /* 0x000fe200000418ff */
[----:B------:R-:W-:Y:S01]  /*65b0*/  LOP3.LUT R13, R4, R7, RZ, 0xc0, !PT ;  /* 0x00000007040d7212 */ /* 0x000fe200078ec0ff */
[----:B------:R-:W-:Y:S01]  /*65c0*/  LDSM.16.MT88.4 R48, [R195+0x10800] ;  /* 0x01080000c330783b */ /* 0x000fe20000004200 */
[----:B------:R-:W-:-:S02]  /*65d0*/  PRMT R4, R206, 0x5410, R179 ;  /* 0x00005410ce047816 */ /* 0x000fc400000000b3 */
[C---:B------:R-:W-:Y:S02]  /*65e0*/  PRMT R178, R6.reuse, 0x7610, R178 ;  /* 0x0000761006b27816 */ /* 0x040fe400000000b2 */
[----:B------:R-:W-:Y:S01]  /*65f0*/  PRMT R177, R6, 0x7632, R177 ;  /* 0x0000763206b17816 */ /* 0x000fe200000000b1 */
[----:B------:R-:W-:Y:S01]  /*6600*/  HSET2.LE.AND R6, R15, R77, PT ;  /* 0x0000004d0f067233 */ /* 0x000fe20003803000 */
[----:B------:R-:W-:Y:S02]  /*6610*/  LOP3.LUT R14, R5, R4, RZ, 0xc0, !PT ;  /* 0x00000004050e7212 */ /* 0x000fe400078ec0ff */
[----:B------:R-:W-:-:S04]  /*6620*/  PRMT R4, R178, 0x5410, R177 ;  /* 0x00005410b2047816 */ /* 0x000fc800000000b1 */
[----:B------:R-:W-:Y:S02]  /*6630*/  LOP3.LUT R15, R6, R4, RZ, 0xc0, !PT ;  /* 0x00000004060f7212 */ /* 0x000fe400078ec0ff */
[----:B------:R-:W-:Y:S08]  /*6640*/  HMMA.16816.F32.BF16 R4, R8, R46, RZ ;  /* 0x0000002e0804723c */ /* 0x000ff000000418ff */
[C---:B------:R-:W-:Y:S01]  /*6650*/  HMMA.16816.F32.BF16 R164, R12.reuse, R36, R28 ;  /* 0x000000240ca4723c */ /* 0x040fe2000004181c */
[----:B------:R-:W-:Y:S07]  /*6660*/  LDSM.16.MT88.4 R28, [R196+0x10800] ;  /* 0x01080000c41c783b */ /* 0x000fee0000004200 */
[----:B------:R-:W-:Y:S01]  /*6670*/  HMMA.16816.F32.BF16 R56, R12, R38, R24 ;  /* 0x000000260c38723c */ /* 0x000fe20000041818 */
[----:B------:R-:W1:Y:S07]  /*6680*/  LDSM.16.MT88.4 R36, [R193+0x12000] ;  /* 0x01200000c124783b */ /* 0x000e6e0000004200 */
[----:B------:R-:W-:Y:S01]  /*6690*/  HMMA.16816.F32.BF16 R24, R8, R54, RZ ;  /* 0x000000360818723c */ /* 0x000fe200000418ff */
[----:B------:R-:W3:Y:S07]  /*66a0*/  LDSM.16.MT88.4 R52, [R193+0x12800] ;  /* 0x01280000c134783b */ /* 0x000eee0000004200 */
[----:B------:R-:W-:Y:S08]  /*66b0*/  HMMA.16816.F32.BF16 R156, R12, R64, R20 ;  /* 0x000000400c9c723c */ /* 0x000ff00000041814 */
[----:B------:R-:W-:Y:S01]  /*66c0*/  HMMA.16816.F32.BF16 R20, R8, R44, RZ ;  /* 0x0000002c0814723c */ /* 0x000fe200000418ff */
[----:B------:R-:W-:-:S02]  /*66d0*/  IMAD.MOV.U32 R138, RZ, RZ, R58 ;  /* 0x000000ffff8a7224 */ /* 0x000fc400078e003a */
[----:B------:R-:W-:Y:S02]  /*66e0*/  IMAD.MOV.U32 R137, RZ, RZ, R56 ;  /* 0x000000ffff897224 */ /* 0x000fe400078e0038 */
[----:B------:R-:W-:Y:S02]  /*66f0*/  IMAD.MOV.U32 R136, RZ, RZ, R59 ;  /* 0x000000ffff887224 */ /* 0x000fe400078e003b */
[----:B------:R-:W-:Y:S01]  /*6700*/  IMAD.MOV.U32 R227, RZ, RZ, R57 ;  /* 0x000000ffffe37224 */ /* 0x000fe200078e0039 */
[----:B------:R-:W-:Y:S01]  /*6710*/  HMMA.16816.F32.BF16 R148, R12, R66, R24 ;  /* 0x000000420c94723c */ /* 0x000fe20000041818 */
[----:B------:R-:W4:Y:S04]  /*6720*/  LDSM.16.MT88.4 R56, [R196+0x12000] ;  /* 0x01200000c438783b */ /* 0x000f280000004200 */
[----:B------:R-:W-:Y:S03]  /*6730*/  LDSM.16.MT88.4 R64, [R193+0x14000] ;  /* 0x01400000c140783b */ /* 0x000fe60000004200 */
[C---:B--2---:R-:W-:Y:S08]  /*6740*/  HMMA.16816.F32.BF16 R44, R8.reuse, R40, RZ ;  /* 0x00000028082c723c */ /* 0x044ff000000418ff */
[----:B-1----:R-:W-:Y:S08]  /*6750*/  HMMA.16816.F32.BF16 R24, R8, R36, RZ ;  /* 0x000000240818723c */ /* 0x002ff000000418ff */
[C---:B------:R-:W-:Y:S08]  /*6760*/  HMMA.16816.F32.BF16 R140, R12.reuse, R28, R20 ;  /* 0x0000001c0c8c723c */ /* 0x040ff00000041814 */
[----:B------:R-:W-:Y:S08]  /*6770*/  HMMA.16816.F32.BF16 R4, R12, R30, R4 ;  /* 0x0000001e0c04723c */ /* 0x000ff00000041804 */
[----:B------:R-:W-:Y:S08]  /*6780*/  HMMA.16816.F32.BF16 R40, R8, R42, RZ ;  /* 0x0000002a0828723c */ /* 0x000ff000000418ff */
[----:B---3--:R-:W-:Y:S01]  /*6790*/  HMMA.16816.F32.BF16 R28, R12, R52, R24 ;  /* 0x000000340c1c723c */ /* 0x008fe20000041818 */
[----:B------:R-:W-:-:S02]  /*67a0*/  IMAD.MOV.U32 R131, RZ, RZ, R140 ;  /* 0x000000ffff837224 */ /* 0x000fc400078e008c */
[----:B------:R-:W-:Y:S02]  /*67b0*/  IMAD.MOV.U32 R130, RZ, RZ, R141 ;  /* 0x000000ffff827224 */ /* 0x000fe400078e008d */
[----:B------:R-:W-:Y:S02]  /*67c0*/  IMAD.MOV.U32 R129, RZ, RZ, R142 ;  /* 0x000000ffff817224 */ /* 0x000fe400078e008e */
[----:B------:R-:W-:Y:S01]  /*67d0*/  IMAD.MOV.U32 R128, RZ, RZ, R143 ;  /* 0x000000ffff807224 */ /* 0x000fe200078e008f */
[----:B------:R-:W-:Y:S01]  /*67e0*/  HMMA.16816.F32.BF16 R20, R8, R38, RZ ;  /* 0x000000260814723c */ /* 0x000fe200000418ff */
[----:B------:R-:W-:Y:S02]  /*67f0*/  IMAD.MOV.U32 R210, RZ, RZ, R5 ;  /* 0x000000ffffd27224 */ /* 0x000fe400078e0005 */
[----:B------:R-:W-:Y:S02]  /*6800*/  IMAD.MOV.U32 R209, RZ, RZ, R7 ;  /* 0x000000ffffd17224 */ /* 0x000fe400078e0007 */
[----:B------:R-:W-:-:S02]  /*6810*/  IMAD.MOV.U32 R208, RZ, RZ, R4 ;  /* 0x000000ffffd07224 */ /* 0x000fc400078e0004 */
[----:B------:R-:W-:Y:S01]  /*6820*/  IMAD.MOV.U32 R139, RZ, RZ, R6 ;  /* 0x000000ffff8b7224 */ /* 0x000fe200078e0006 */
[----:B------:R-:W-:Y:S01]  /*6830*/  HMMA.16816.F32.BF16 R140, R12, R48, R44 ;  /* 0x000000300c8c723c */ /* 0x000fe2000004182c */
[----:B------:R-:W1:Y:S07]  /*6840*/  LDSM.16.MT88.4 R44, [R196+0x12800] ;  /* 0x01280000c42c783b */ /* 0x000e6e0000004200 */
[----:B------:R-:W-:Y:S01]  /*6850*/  HMMA.16816.F32.BF16 R4, R8, R60, RZ ;  /* 0x0000003c0804723c */ /* 0x000fe200000418ff */
[----:B------:R-:W-:-:S02]  /*6860*/  IMAD.MOV.U32 R190, RZ, RZ, R31 ;  /* 0x000000ffffbe7224 */ /* 0x000fc400078e001f */
[----:B------:R-:W-:Y:S02]  /*6870*/  IMAD.MOV.U32 R189, RZ, RZ, R28 ;  /* 0x000000ffffbd7224 */ /* 0x000fe400078e001c */
[----:B------:R-:W-:Y:S02]  /*6880*/  IMAD.MOV.U32 R188, RZ, RZ, R29 ;  /* 0x000000ffffbc7224 */ /* 0x000fe400078e001d */
[----:B------:R-:W-:Y:S01]  /*6890*/  IMAD.MOV.U32 R127, RZ, RZ, R30 ;  /* 0x000000ffff7f7224 */ /* 0x000fe200078e001e */
[C---:B------:R-:W-:Y:S01]  /*68a0*/  HMMA.16816.F32.BF16 R244, R12.reuse, R50, R40 ;  /* 0x000000320cf4723c */ /* 0x040fe20000041828 */
[----:B------:R-:W2:Y:S04]  /*68b0*/  LDSM.16.MT88.4 R40, [R195+0x12800] ;  /* 0x01280000c328783b */ /* 0x000ea80000004200 */
[----:B------:R-:W-:Y:S03]  /*68c0*/  LDSM.16.MT88.4 R48, [R195+0x14000] ;  /* 0x01400000c330783b */ /* 0x000fe60000004200 */
[----:B------:R-:W-:Y:S01]  /*68d0*/  HMMA.16816.F32.BF16 R248, R12, R54, R20 ;  /* 0x000000360cf8723c */ /* 0x000fe20000041814 */
[----:B------:R-:W3:Y:S07]  /*68e0*/  LDSM.16.MT88.4 R52, [R194+0x14000] ;  /* 0x01400000c234783b */ /* 0x000eee0000004200 */
[C---:B----4-:R-:W-:Y:S08]  /*68f0*/  HMMA.16816.F32.BF16 R28, R8.reuse, R56, RZ ;  /* 0x00000038081c723c */ /* 0x050ff000000418ff */
[C---:B------:R-:W-:Y:S01]  /*6900*/  HMMA.16816.F32.BF16 R24, R8.reuse, R58, RZ ;  /* 0x0000003a0818723c */ /* 0x040fe200000418ff */
[----:B------:R-:W4:Y:S07]  /*6910*/  LDSM.16.MT88.4 R56, [R196+0x14000] ;  /* 0x01400000c438783b */ /* 0x000f2e0000004200 */
[----:B------:R-:W-:Y:S01]  /*6920*/  HMMA.16816.F32.BF16 R36, R8, R62, RZ ;  /* 0x0000003e0824723c */ /* 0x000fe200000418ff */
[----:B------:R-:W2:Y:S07]  /*6930*/  LDSM.16.MT88.4 R60, [R193+0x14800] ;  /* 0x01480000c13c783b */ /* 0x000eae0000004200 */
[----:B------:R-:W-:Y:S08]  /*6940*/  HMMA.16816.F32.BF16 R240, R12, R68, R4 ;  /* 0x000000440cf0723c */ /* 0x000ff00000041804 */
[C---:B------:R-:W-:Y:S08]  /*6950*/  HMMA.16816.F32.BF16 R4, R8.reuse, R74, RZ ;  /* 0x0000004a0804723c */ /* 0x040ff000000418ff */
[----:B------:R-:W-:Y:S07]  /*6960*/  HMMA.16816.F32.BF16 R20, R8, R72, RZ ;  /* 0x000000480814723c */ /* 0x000fee00000418ff */
[----:B------:R-:W-:Y:S01]  /*6970*/  IMAD.MOV.U32 R73, RZ, RZ, R119 ;  /* 0x000000ffff497224 */ /* 0x000fe200078e0077 */
[----:B-1----:R-:W-:Y:S01]  /*6980*/  HMMA.16816.F32.BF16 R236, R12, R44, R28 ;  /* 0x0000002c0cec723c */ /* 0x002fe2000004181c */
[----:B------:R-:W-:-:S07]  /*6990*/  IMAD.MOV.U32 R72, RZ, RZ, R118 ;  /* 0x000000ffff487224 */ /* 0x000fce00078e0076 */
[C---:B------:R-:W-:Y:S01]  /*69a0*/  HMMA.16816.F32.BF16 R232, R12.reuse, R46, R24 ;  /* 0x0000002e0ce8723c */ /* 0x040fe20000041818 */
[----:B------:R-:W1:Y:S07]  /*69b0*/  LDSM.16.MT88.4 R44, [R194+0x14800] ;  /* 0x01480000c22c783b */ /* 0x000e6e0000004200 */
[----:B------:R-:W-:Y:S08]  /*69c0*/  HMMA.16816.F32.BF16 R68, R12, R70, R36 ;  /* 0x000000460c44723c */ /* 0x000ff00000041824 */
[----:B------:R-:W-:Y:S07]  /*69d0*/  HMMA.16816.F32.BF16 R36, R8, R64, RZ ;  /* 0x000000400824723c */ /* 0x000fee00000418ff */
[----:B------:R-:W-:Y:S01]  /*69e0*/  IMAD.MOV.U32 R64, RZ, RZ, R126 ;  /* 0x000000ffff407224 */ /* 0x000fe200078e007e */
[----:B--2---:R-:W-:Y:S01]  /*69f0*/  HMMA.16816.F32.BF16 R184, R12, R42, R4 ;  /* 0x0000002a0cb8723c */ /* 0x004fe20000041804 */
[----:B------:R-:W-:-:S07]  /*6a00*/  IMAD.MOV.U32 R65, RZ, RZ, R124 ;  /* 0x000000ffff417224 */ /* 0x000fce00078e007c */
[----:B---3--:R-:W-:Y:S08]  /*6a10*/  HMMA.16816.F32.BF16 R4, R8, R52, RZ ;  /* 0x000000340804723c */ /* 0x008ff000000418ff */
[----:B------:R-:W-:Y:S01]  /*6a20*/  HMMA.16816.F32.BF16 R216, R12, R40, R20 ;  /* 0x000000280cd8723c */ /* 0x000fe20000041814 */
[----:B------:R-:W2:Y:S07]  /*6a30*/  LDSM.16.MT88.4 R40, [R196+0x14800] ;  /* 0x01480000c428783b */ /* 0x000eae0000004200 */
[C---:B----4-:R-:W-:Y:S08]  /*6a40*/  HMMA.16816.F32.BF16 R28, R8.reuse, R56, RZ ;  /* 0x00000038081c723c */ /* 0x050ff000000418ff */
[----:B------:R-:W-:Y:S01]  /*6a50*/  HMMA.16816.F32.BF16 R24, R8, R58, RZ ;  /* 0x0000003a0818723c */ /* 0x000fe200000418ff */
[----:B------:R-:W3:Y:S07]  /*6a60*/  LDSM.16.MT88.4 R56, [R195+0x14800] ;  /* 0x01480000c338783b */ /* 0x000eee0000004200 */
[----:B------:R-:W-:Y:S07]  /*6a70*/  HMMA.16816.F32.BF16 R228, R12, R60, R36 ;  /* 0x0000003c0ce4723c */ /* 0x000fee0000041824 */
[----:B------:R-:W-:Y:S01]  /*6a80*/  IMAD.MOV.U32 R60, RZ, RZ, R114 ;  /* 0x000000ffff3c7224 */ /* 0x000fe200078e0072 */
[----:B------:R-:W-:Y:S01]  /*6a90*/  HMMA.16816.F32.BF16 R36, R8, R54, RZ ;  /* 0x000000360824723c */ /* 0x000fe200000418ff */
[----:B------:R-:W4:Y:S01]  /*6aa0*/  LDSM.16.MT88.4 R52, [R193+0x16000] ;  /* 0x01600000c134783b */ /* 0x000f220000004200 */
[----:B------:R-:W-:-:S06]  /*6ab0*/  IMAD.MOV.U32 R61, RZ, RZ, R113 ;  /* 0x000000ffff3d7224 */ /* 0x000fcc00078e0071 */
[----:B------:R-:W-:Y:S07]  /*6ac0*/  HMMA.16816.F32.BF16 R20, R8, R66, RZ ;  /* 0x000000420814723c */ /* 0x000fee00000418ff */
[----:B------:R-:W-:Y:S01]  /*6ad0*/  IMAD.MOV.U32 R67, RZ, RZ, R116 ;  /* 0x000000ffff437224 */ /* 0x000fe200078e0074 */
[----:B-1----:R-:W-:Y:S01]  /*6ae0*/  HMMA.16816.F32.BF16 R152, R12, R44, R4 ;  /* 0x0000002c0c98723c */ /* 0x002fe20000041804 */
[----:B------:R-:W-:-:S07]  /*6af0*/  IMAD.MOV.U32 R66, RZ, RZ, R112 ;  /* 0x000000ffff427224 */ /* 0x000fce00078e0070 */
[----:B------:R-:W-:Y:S08]  /*6b00*/  HMMA.16816.F32.BF16 R4, R8, R48, RZ ;  /* 0x000000300804723c */ /* 0x000ff000000418ff */
[C---:B--2---:R-:W-:Y:S01]  /*6b10*/  HMMA.16816.F32.BF16 R160, R12.reuse, R40, R28 ;  /* 0x000000280ca0723c */ /* 0x044fe2000004181c */
[----:B------:R-:W1:Y:S06]  /*6b20*/  LDSM.16.MT88.4 R28, [R193+0x16800] ;  /* 0x01680000c11c783b */ /* 0x000e6c0000004200 */
[----:B------:R-:W-:Y:S01]  /*6b30*/  SHF.R.U32.HI R41, RZ, 0x10, R16 ;  /* 0x00000010ff297819 */ /* 0x000fe20000011610 */
[----:B------:R-:W-:Y:S07]  /*6b40*/  HMMA.16816.F32.BF16 R180, R12, R62, R20 ;  /* 0x0000003e0cb4723c */ /* 0x000fee0000041814 */
[----:B------:R-:W-:Y:S01]  /*6b50*/  IMAD.MOV.U32 R62, RZ, RZ, R117 ;  /* 0x000000ffff3e7224 */ /* 0x000fe200078e0075 */
[----:B------:R-:W-:Y:S01]  /*6b60*/  HMMA.16816.F32.BF16 R20, R8, R50, RZ ;  /* 0x000000320814723c */ /* 0x000fe200000418ff */
[----:B------:R-:W-:-:S06]  /*6b70*/  IMAD.MOV.U32 R63, RZ, RZ, R115 ;  /* 0x000000ffff3f7224 */ /* 0x000fcc00078e0073 */
[----:B------:R-:W-:Y:S01]  /*6b80*/  IMAD.MOV.U32 R51, RZ, RZ, R123 ;  /* 0x000000ffff337224 */ /* 0x000fe200078e007b */
[C---:B---3--:R-:W-:Y:S07]  /*6b90*/  HMMA.16816.F32.BF16 R116, R12.reuse, R56, R4 ;  /* 0x000000380c74723c */ /* 0x048fee0000041804 */
[----:B------:R-:W-:Y:S01]  /*6ba0*/  LOP3.LUT R4, R83, UR4, RZ, 0x3c, !PT ;  /* 0x0000000453047c12 */ /* 0x000fe2000f8e3cff */
[----:B------:R-:W-:Y:S01]  /*6bb0*/  HMMA.16816.F32.BF16 R144, R12, R42, R24 ;  /* 0x0000002a0c90723c */ /* 0x000fe20000041818 */
[----:B------:R-:W-:-:S02]  /*6bc0*/  IMAD.MOV.U32 R57, RZ, RZ, R72 ;  /* 0x000000ffff397224 */ /* 0x000fc400078e0048 */
[----:B------:R-:W-:Y:S02]  /*6bd0*/  IMAD.MOV.U32 R56, RZ, RZ, R73 ;  /* 0x000000ffff387224 */ /* 0x000fe400078e0049 */
[----:B------:R-:W-:Y:S02]  /*6be0*/  IMAD.WIDE.U32 R4, R4, -0x326172a9, RZ ;  /* 0xcd9e8d5704047825 */ /* 0x000fe400078e00ff */
[----:B------:R-:W-:Y:S01]  /*6bf0*/  LOP3.LUT R43, R16, 0xffff, RZ, 0xc0, !PT ;  /* 0x0000ffff102b7812 */ /* 0x000fe200078ec0ff */
[----:B----4-:R-:W-:Y:S01]  /*6c00*/  HMMA.16816.F32.BF16 R24, R8, R52, RZ ;  /* 0x000000340818723c */ /* 0x010fe200000418ff */
[----:B------:R-:W-:Y:S01]  /*6c10*/  IMAD.MOV.U32 R73, RZ, RZ, R138 ;  /* 0x000000ffff497224 */ /* 0x000fe200078e008a */
[----:B------:R-:W-:Y:S01]  /*6c20*/  LOP3.LUT R5, R5, UR36, R120, 0x96, !PT ;  /* 0x0000002405057c12 */ /* 0x000fe2000f8e9678 */
[----:B------:R-:W-:Y:S01]  /*6c30*/  IMAD.MOV.U32 R72, RZ, RZ, R136 ;  /* 0x000000ffff487224 */ /* 0x000fe200078e0088 */
[----:B------:R-:W-:-:S03]  /*6c40*/  LOP3.LUT R6, R35, UR35, R4, 0x96, !PT ;  /* 0x0000002323067c12 */ /* 0x000fc6000f8e9604 */
[----:B------:R-:W-:Y:S01]  /*6c50*/  IMAD.WIDE.U32 R4, R5, -0x2daee0ad, RZ ;  /* 0xd2511f5305047825 */ /* 0x000fe200078e00ff */
[----:B------:R-:W-:Y:S03]  /*6c60*/  HMMA.16816.F32.BF16 R120, R12, R58, R20 ;  /* 0x0000003a0c78723c */ /* 0x000fe60000041814 */
[----:B------:R-:W-:Y:S01]  /*6c70*/  IMAD.WIDE.U32 R6, R6, -0x2daee0ad, RZ ;  /* 0xd2511f5306067825 */ /* 0x000fe200078e00ff */
[----:B------:R-:W-:-:S03]  /*6c80*/  LOP3.LUT R5, R5, UR34, R78, 0x96, !PT ;  /* 0x0000002205057c12 */ /* 0x000fc6000f8e964e */
[----:B------:R-:W-:Y:S01]  /*6c90*/  IMAD.MOV.U32 R59, RZ, RZ, R191 ;  /* 0x000000ffff3b7224 */ /* 0x000fe200078e00bf */
[----:B------:R-:W-:Y:S01]  /*6ca0*/  LOP3.LUT R7, R7, UR30, R4, 0x96, !PT ;  /* 0x0000001e07077c12 */ /* 0x000fe2000f8e9604 */
[----:B------:R-:W-:Y:S01]  /*6cb0*/  IMAD.WIDE.U32 R4, R5, -0x326172a9, RZ ;  /* 0xcd9e8d5705047825 */ /* 0x000fe200078e00ff */
[----:B------:R-:W-:Y:S03]  /*6cc0*/  HMMA.16816.F32.BF16 R112, R12, R46, R36 ;  /* 0x0000002e0c70723c */ /* 0x000fe60000041824 */
[----:B------:R-:W-:Y:S01]  /*6cd0*/  IMAD.WIDE.U32 R20, R7, -0x326172a9, RZ ;  /* 0xcd9e8d5707147825 */ /* 0x000fe200078e00ff */
[C-C-:B------:R-:W-:Y:S02]  /*6ce0*/  LOP3.LUT R7, R5.reuse, UR33, R34.reuse, 0x96, !PT ;  /* 0x0000002105077c12 */ /* 0x140fe4000f8e9622 */
[----:B------:R-:W-:Y:S01]  /*6cf0*/  LOP3.LUT R23, R5, UR33, R34, 0x96, !PT ;  /* 0x0000002105177c12 */ /* 0x000fe2000f8e9622 */
[----:B------:R-:W-:Y:S01]  /*6d00*/  IMAD.MOV.U32 R58, RZ, RZ, R190 ;  /* 0x000000ffff3a7224 */ /* 0x000fe200078e00be */
[C-C-:B------:R-:W-:Y:S01]  /*6d10*/  LOP3.LUT R22, R21.reuse, UR29, R4.reuse, 0x96, !PT ;  /* 0x0000001d15167c12 */ /* 0x140fe2000f8e9604 */
[----:B------:R-:W-:Y:S01]  /*6d20*/  HMMA.16816.F32.BF16 R36, R8, R54, RZ ;  /* 0x000000360824723c */ /* 0x000fe200000418ff */
[----:B------:R-:W-:Y:S01]  /*6d30*/  LOP3.LUT R21, R21, UR29, R4, 0x96, !PT ;  /* 0x0000001d15157c12 */ /* 0x000fe2000f8e9604 */
[----:B------:R-:W-:Y:S01]  /*6d40*/  IMAD.WIDE.U32 R4, R7, -0x2daee0ad, RZ ;  /* 0xd2511f5307047825 */ /* 0x000fe200078e00ff */
[----:B------:R-:W-:-:S03]  /*6d50*/  LOP3.LUT R46, R18, 0xffff, RZ, 0xc0, !PT ;  /* 0x0000ffff122e7812 */ /* 0x000fc600078ec0ff */
[----:B------:R-:W-:Y:S01]  /*6d60*/  IMAD.WIDE.U32 R34, R21, -0x2daee0ad, RZ ;  /* 0xd2511f5315227825 */ /* 0x000fe200078e00ff */
[----:B------:R-:W-:-:S03]  /*6d70*/  LOP3.LUT R7, R5, UR21, R6, 0x96, !PT ;  /* 0x0000001505077c12 */ /* 0x000fc6000f8e9606 */
[----:B------:R-:W-:Y:S02]  /*6d80*/  IMAD.MOV.U32 R55, RZ, RZ, R127 ;  /* 0x000000ffff377224 */ /* 0x000fe400078e007f */
[----:B------:R-:W-:Y:S02]  /*6d90*/  IMAD.MOV.U32 R54, RZ, RZ, R125 ;  /* 0x000000ffff367224 */ /* 0x000fe400078e007d */
[----:B-1----:R-:W-:Y:S01]  /*6da0*/  HMMA.16816.F32.BF16 R124, R12, R28, R24 ;  /* 0x0000001c0c7c723c */ /* 0x002fe20000041818 */
[----:B------:R-:W-:Y:S01]  /*6db0*/  IMAD R6, R23, -0x2daee0ad, RZ ;  /* 0xd2511f5317067824 */ /* 0x000fe200078e02ff */
[----:B------:R-:W-:Y:S01]  /*6dc0*/  SHF.R.U32.HI R23, RZ, 0x18, R16 ;  /* 0x00000018ff177819 */ /* 0x000fe20000011610 */
[----:B------:R-:W-:Y:S02]  /*6dd0*/  IMAD.MOV.U32 R52, RZ, RZ, R189 ;  /* 0x000000ffff347224 */ /* 0x000fe400078e00bd */
[----:B------:R-:W-:Y:S01]  /*6de0*/  IMAD.MOV.U32 R53, RZ, RZ, R188 ;  /* 0x000000ffff357224 */ /* 0x000fe200078e00bc */
[----:B------:R-:W-:Y:S01]  /*6df0*/  ISETP.GE.U32.AND P3, PT, R226, R23, PT ;  /* 0x00000017e200720c */ /* 0x000fe20003f66070 */
[----:B------:R-:W-:Y:S01]  /*6e00*/  IMAD.WIDE.U32 R24, R22, -0x2daee0ad, RZ ;  /* 0xd2511f5316187825 */ /* 0x000fe200078e00ff */
[----:B------:R-:W-:-:S02]  /*6e10*/  LOP3.LUT R28, R17, UR7, R76, 0x96, !PT ;  /* 0x00000007111c7c12 */ /* 0x000fc4000f8e964c */
[----:B------:R-:W-:Y:S01]  /*6e20*/  LOP3.LUT R17, R35, UR19, R6, 0x96, !PT ;  /* 0x0000001323117c12 */ /* 0x000fe2000f8e9606 */
[----:B------:R-:W-:Y:S01]  /*6e30*/  IMAD.WIDE.U32 R6, R7, -0x326172a9, RZ ;  /* 0xcd9e8d5707067825 */ /* 0x000fe200078e00ff */
[----:B------:R-:W-:Y:S01]  /*6e40*/  LOP3.LUT R4, R25, UR19, R4, 0x96, !PT ;  /* 0x0000001319047c12 */ /* 0x000fe2000f8e9604 */
[----:B------:R-:W-:Y:S01]  /*6e50*/  HMMA.16816.F32.BF16 R188, R12, R30, R36 ;  /* 0x0000001e0cbc723c */ /* 0x000fe20000041824 */
[----:B------:R-:W-:Y:S02]  /*6e60*/  LOP3.LUT R25, R16, 0xff, RZ, 0xc0, !PT ;  /* 0x000000ff10197812 */ /* 0x000fe400078ec0ff */
[C-C-:B------:R-:W-:Y:S01]  /*6e70*/  LOP3.LUT R42, R7.reuse, UR5, R20.reuse, 0x96, !PT ;  /* 0x00000005072a7c12 */ /* 0x140fe2000f8e9614 */
[----:B------:R-:W-:Y:S01]  /*6e80*/  IMAD.WIDE.U32 R4, R4, -0x326172a9, RZ ;  /* 0xcd9e8d5704047825 */ /* 0x000fe200078e00ff */
[----:B------:R-:W-:Y:S01]  /*6e90*/  ISETP.GE.U32.AND P1, PT, R226, R25, PT ;  /* 0x00000019e200720c */ /* 0x000fe20003f26070 */
[----:B------:R-:W-:Y:S01]  /*6ea0*/  @!P3 HFMA2.BF16_V2 R111, -RZ.H0_H0, RZ.H0_H0, -R222.H0_H0 ;  /* 0x200000ffff6fb231 */ /* 0x000fe200003409de */
[----:B------:R-:W-:-:S02]  /*6eb0*/  LOP3.LUT R30, R7, UR5, R20, 0x96, !PT ;  /* 0x00000005071e7c12 */ /* 0x000fc4000f8e9614 */
[C---:B------:R-:W-:Y:S02]  /*6ec0*/  LOP3.LUT R22, R4.reuse, 0xff, RZ, 0xc0, !PT ;  /* 0x000000ff04167812 */ /* 0x040fe400078ec0ff */
[----:B------:R-:W-:Y:S02]  /*6ed0*/  LOP3.LUT R27, R4, 0xffff, RZ, 0xc0, !PT ;  /* 0x0000ffff041b7812 */ /* 0x000fe400078ec0ff */
[--C-:B------:R-:W-:Y:S02]  /*6ee0*/  SHF.R.U32.HI R26, RZ, 0x10, R4.reuse ;  /* 0x00000010ff1a7819 */ /* 0x100fe40000011604 */
[----:B------:R-:W-:Y:S02]  /*6ef0*/  SHF.R.U32.HI R21, RZ, 0x18, R4 ;  /* 0x00000018ff157819 */ /* 0x000fe40000011604 */
[----:B------:R-:W-:Y:S01]  /*6f00*/  LOP3.LUT R16, R5, UR7, R6, 0x96, !PT ;  /* 0x0000000705107c12 */ /* 0x000fe2000f8e9606 */
[----:B------:R-:W-:Y:S01]  /*6f10*/  IMAD.WIDE.U32 R4, R17, -0x326172a9, RZ ;  /* 0xcd9e8d5711047825 */ /* 0x000fe200078e00ff */
[----:B------:R-:W-:Y:S01]  /*6f20*/  LOP3.LUT R7, R19, UR13, R80, 0x96, !PT ;  /* 0x0000000d13077c12 */ /* 0x000fe2000f8e9650 */
[----:B------:R-:W-:Y:S01]  /*6f30*/  @!P1 HFMA2.BF16_V2 R104, -RZ.H0_H0, RZ.H0_H0, -R221.H0_H0 ;  /* 0x200000ffff689231 */ /* 0x000fe200003409dd */
[----:B------:R-:W-:Y:S01]  /*6f40*/  ISETP.GE.U32.AND P4, PT, R226, R22, PT ;  /* 0x00000016e200720c */ /* 0x000fe20003f86070 */
[----:B------:R-:W-:Y:S01]  /*6f50*/  FFMA.FTZ R17, R90, c[0x0][0x23c], -R0 ;  /* 0x00008f005a117a23 */ /* 0x000fe20000010800 */
[----:B------:R-:W-:-:S02]  /*6f60*/  LOP3.LUT R36, R4, 0xffff, RZ, 0xc0, !PT ;  /* 0x0000ffff04247812 */ /* 0x000fc400078ec0ff */
[----:B------:R-:W-:Y:S01]  /*6f70*/  LOP3.LUT R37, R4, 0xff, RZ, 0xc0, !PT ;  /* 0x000000ff04257812 */ /* 0x000fe200078ec0ff */
[----:B------:R-:W-:Y:S01]  /*6f80*/  MUFU.EX2 R78, R17 ;  /* 0x00000011004e7308 */ /* 0x000fe20000000800 */
[--C-:B------:R-:W-:Y:S02]  /*6f90*/  SHF.R.U32.HI R40, RZ, 0x10, R4.reuse ;  /* 0x00000010ff287819 */ /* 0x100fe40000011604 */
[----:B------:R-:W-:Y:S01]  /*6fa0*/  SHF.R.U32.HI R39, RZ, 0x18, R4 ;  /* 0x00000018ff277819 */ /* 0x000fe20000011604 */
[----:B------:R-:W-:Y:S01]  /*6fb0*/  FFMA.FTZ R4, R86, c[0x0][0x23c], -R2 ;  /* 0x00008f0056047a23 */ /* 0x000fe20000010802 */
[----:B------:R-:W-:Y:S02]  /*6fc0*/  LOP3.LUT R29, R5, UR7, R6, 0x96, !PT ;  /* 0x00000007051d7c12 */ /* 0x000fe4000f8e9606 */
[----:B------:R-:W-:Y:S01]  /*6fd0*/  LOP3.LUT R5, R16, 0xff, RZ, 0xc0, !PT ;  /* 0x000000ff10057812 */ /* 0x000fe200078ec0ff */
[----:B------:R1:W-:Y:S01]  /*6fe0*/  MUFU.EX2 R76, R4 ;  /* 0x00000004004c7308 */ /* 0x0003e20000000800 */
[----:B------:R-:W-:-:S02]  /*6ff0*/  ISETP.GE.U32.AND P5, PT, R226, R21, PT ;  /* 0x00000015e200720c */ /* 0x000fc40003fa6070 */
[----:B------:R-:W-:Y:S01]  /*7000*/  ISETP.GE.U32.AND P2, PT, R226, R5, PT ;  /* 0x00000005e200720c */ /* 0x000fe20003f46070 */
[----:B------:R-:W-:Y:S01]  /*7010*/  LDSM.16.MT88.4 R20, [R194+0x16800] ;  /* 0x01680000c214783b */ /* 0x000fe20000004200 */
[----:B------:R-:W-:Y:S02]  /*7020*/  LOP3.LUT R35, R18, 0xff, RZ, 0xc0, !PT ;  /* 0x000000ff12237812 */ /* 0x000fe400078ec0ff */
[--C-:B------:R-:W-:Y:S02]  /*7030*/  SHF.R.U32.HI R38, RZ, 0x10, R18.reuse ;  /* 0x00000010ff267819 */ /* 0x100fe40000011612 */
[----:B------:R-:W-:Y:S02]  /*7040*/  SHF.R.U32.HI R31, RZ, 0x18, R18 ;  /* 0x00000018ff1f7819 */ /* 0x000fe40000011612 */
[----:B------:R-:W-:Y:S02]  /*7050*/  @!P1 PRMT R221, R104, 0x5410, RZ ;  /* 0x0000541068dd9816 */ /* 0x000fe400000000ff */
[----:B------:R-:W-:Y:S01]  /*7060*/  @!P3 PRMT R222, R111, 0x5410, RZ ;  /* 0x000054106fdeb816 */ /* 0x000fe200000000ff */
[----:B-1----:R-:W-:-:S04]  /*7070*/  FFMA.FTZ R4, R85, c[0x0][0x23c], -R2 ;  /* 0x00008f0055047a23 */ /* 0x002fc80000010802 */
[----:B------:R1:W2:Y:S02]  /*7080*/  MUFU.EX2 R6, R4 ;  /* 0x0000000400067308 */ /* 0x0002a40000000800 */
[----:B-1----:R-:W-:Y:S02]  /*7090*/  LOP3.LUT R4, R16, 0xffff, RZ, 0xc0, !PT ;  /* 0x0000ffff10047812 */ /* 0x002fe400078ec0ff */
[----:B--2---:R-:W-:Y:S02]  /*70a0*/  F2FP.BF16.PACK_AB R5, R6, R76 ;  /* 0x0000004c0605723e */ /* 0x004fe400000010ff */
[----:B------:R-:W-:Y:S02]  /*70b0*/  SHF.R.U32.HI R4, RZ, 0x8, R4 ;  /* 0x00000008ff047819 */ /* 0x000fe40000011604 */
[----:B------:R-:W-:Y:S02]  /*70c0*/  PRMT R176, R5, 0x7610, R176 ;  /* 0x0000761005b07816 */ /* 0x000fe400000000b0 */
[----:B------:R-:W-:-:S02]  /*70d0*/  LOP3.LUT R4, R4, 0xffff, RZ, 0xc0, !PT ;  /* 0x0000ffff04047812 */ /* 0x000fc400078ec0ff */
[----:B------:R-:W-:Y:S01]  /*70e0*/  PRMT R175, R5, 0x7632, R175 ;  /* 0x0000763205af7816 */ /* 0x000fe200000000af */
[----:B------:R-:W-:Y:S01]  /*70f0*/  FFMA.FTZ R5, R89, c[0x0][0x23c], -R2 ;  /* 0x00008f0059057a23 */ /* 0x000fe20000010802 */
[----:B------:R-:W-:Y:S01]  /*7100*/  ISETP.GE.U32.AND P6, PT, R226, R4, PT ;  /* 0x00000004e200720c */ /* 0x000fe20003fc6070 */
[----:B------:R-:W-:Y:S01]  /*7110*/  FFMA.FTZ R4, R88, c[0x0][0x23c], -R0 ;  /* 0x00008f0058047a23 */ /* 0x000fe20000010800 */
[----:B------:R-:W-:Y:S01]  /*7120*/  PRMT R50, R176, 0x5410, R175 ;  /* 0x00005410b0327816 */ /* 0x000fe200000000af */
[----:B------:R1:W-:Y:S08]  /*7130*/  MUFU.EX2 R79, R5 ;  /* 0x00000005004f7308 */ /* 0x0003f00000000800 */
[----:B------:R2:W-:Y:S02]  /*7140*/  MUFU.EX2 R83, R4 ;  /* 0x0000000400537308 */ /* 0x0005e40000000800 */
[----:B------:R-:W-:-:S05]  /*7150*/  @!P6 HFMA2.BF16_V2 R85, -RZ.H0_H0, RZ.H0_H0, -R175.H0_H0 ;  /* 0x200000ffff55e231 */ /* 0x000fca00003409af */
[----:B------:R-:W-:Y:S01]  /*7160*/  @!P6 PRMT R175, R85, 0x5410, RZ ;  /* 0x0000541055afe816 */ /* 0x000fe200000000ff */
[----:B-1----:R-:W-:Y:S02]  /*7170*/  FFMA.FTZ R5, R87, c[0x0][0x23c], -R2 ;  /* 0x00008f0057057a23 */ /* 0x002fe40000010802 */
[----:B------:R-:W-:Y:S02]  /*7180*/  IMAD.MOV.U32 R85, RZ, RZ, R6 ;  /* 0x000000ffff557224 */ /* 0x000fe400078e0006 */
[----:B--2---:R-:W-:Y:S01]  /*7190*/  FFMA.FTZ R4, R84, c[0x0][0x23c], -R0 ;  /* 0x00008f0054047a23 */ /* 0x004fe20000010800 */
[----:B------:R-:W-:-:S03]  /*71a0*/  @!P2 HFMA2.BF16_V2 R84, -RZ.H0_H0, RZ.H0_H0, -R176.H0_H0 ;  /* 0x200000ffff54a231 */ /* 0x000fc600003409b0 */
[----:B------:R1:W2:Y:S02]  /*71b0*/  MUFU.EX2 R80, R4 ;  /* 0x0000000400507308 */ /* 0x0002a40000000800 */
[----:B------:R-:W-:Y:S02]  /*71c0*/  @!P2 PRMT R176, R84, 0x5410, RZ ;  /* 0x0000541054b0a816 */ /* 0x000fe400000000ff */
[----:B-1----:R-:W-:-:S04]  /*71d0*/  SHF.R.U32.HI R4, RZ, 0x18, R16 ;  /* 0x00000018ff047819 */ /* 0x002fc80000011610 */
[----:B------:R-:W-:Y:S02]  /*71e0*/  ISETP.GE.U32.AND P2, PT, R226, R4, PT ;  /* 0x00000004e200720c */ /* 0x000fe40003f46070 */
[----:B------:R-:W-:-:S04]  /*71f0*/  SHF.R.U32.HI R4, RZ, 0x10, R16 ;  /* 0x00000010ff047819 */ /* 0x000fc80000011610 */
[----:B------:R-:W-:-:S04]  /*7200*/  LOP3.LUT R4, R4, 0xff, RZ, 0xc0, !PT ;  /* 0x000000ff04047812 */ /* 0x000fc800078ec0ff */
[----:B------:R-:W-:Y:S02]  /*7210*/  ISETP.GE.U32.AND P6, PT, R226, R4, PT ;  /* 0x00000004e200720c */ /* 0x000fe40003fc6070 */
[----:B--2---:R-:W-:-:S04]  /*7220*/  F2FP.BF16.PACK_AB R4, R80, R83 ;  /* 0x000000535004723e */ /* 0x004fc800000010ff */
[C---:B------:R-:W-:Y:S02]  /*7230*/  PRMT R174, R4.reuse, 0x7632, R174 ;  /* 0x0000763204ae7816 */ /* 0x040fe400000000ae */
[----:B------:R-:W-:Y:S02]  /*7240*/  PRMT R173, R4, 0x7610, R173 ;  /* 0x0000761004ad7816 */ /* 0x000fe400000000ad */
[----:B------:R-:W-:Y:S01]  /*7250*/  LOP3.LUT R4, R26, 0xff, RZ, 0xc0, !PT ;  /* 0x000000ff1a047812 */ /* 0x000fe200078ec0ff */
[----:B------:R-:W-:Y:S01]  /*7260*/  @!P2 HFMA2.BF16_V2 R86, -RZ.H0_H0, RZ.H0_H0, -R174.H0_H0 ;  /* 0x200000ffff56a231 */ /* 0x000fe200003409ae */
[----:B------:R-:W-:Y:S01]  /*7270*/  PRMT R49, R173, 0x5410, R174 ;  /* 0x00005410ad317816 */ /* 0x000fe200000000ae */
[----:B------:R-:W-:-:S03]  /*7280*/  @!P6 HFMA2.BF16_V2 R87, -RZ.H0_H0, RZ.H0_H0, -R173.H0_H0 ;  /* 0x200000ffff57e231 */ /* 0x000fc600003409ad */
[----:B------:R-:W-:Y:S02]  /*7290*/  @!P2 PRMT R174, R86, 0x5410, RZ ;  /* 0x0000541056aea816 */ /* 0x000fe400000000ff */
[----:B------:R-:W1:Y:S01]  /*72a0*/  MUFU.EX2 R86, R5 ;  /* 0x0000000500567308 */ /* 0x000e620000000800 */
[----:B------:R-:W-:Y:S02]  /*72b0*/  ISETP.GE.U32.AND P2, PT, R226, R4, PT ;  /* 0x00000004e200720c */ /* 0x000fe40003f46070 */
[----:B------:R-:W-:Y:S02]  /*72c0*/  SHF.R.U32.HI R4, RZ, 0x8, R27 ;  /* 0x00000008ff047819 */ /* 0x000fe4000001161b */
[----:B------:R-:W-:Y:S02]  /*72d0*/  @!P6 PRMT R173, R87, 0x5410, RZ ;  /* 0x0000541057ade816 */ /* 0x000fe400000000ff */
[----:B------:R-:W-:-:S04]  /*72e0*/  LOP3.LUT R4, R4, 0xffff, RZ, 0xc0, !PT ;  /* 0x0000ffff04047812 */ /* 0x000fc800078ec0ff */
[----:B------:R-:W-:Y:S02]  /*72f0*/  ISETP.GE.U32.AND P6, PT, R226, R4, PT ;  /* 0x00000004e200720c */ /* 0x000fe40003fc6070 */
[----:B-1----:R-:W-:Y:S01]  /*7300*/  F2FP.BF16.PACK_AB R16, R86, R79 ;  /* 0x0000004f5610723e */ /* 0x002fe200000010ff */
[----:B------:R-:W-:-:S03]  /*7310*/  IMAD.WIDE.U32 R4, R30, -0x2daee0ad, RZ ;  /* 0xd2511f531e047825 */ /* 0x000fc600078e00ff */
[C---:B------:R-:W-:Y:S02]  /*7320*/  PRMT R172, R16.reuse, 0x7610, R172 ;  /* 0x0000761010ac7816 */ /* 0x040fe400000000ac */
[----:B------:R-:W-:Y:S01]  /*7330*/  PRMT R171, R16, 0x7632, R171 ;  /* 0x0000763210ab7816 */ /* 0x000fe200000000ab */
[----:B------:R-:W-:Y:S01]  /*7340*/  FFMA.FTZ R16, R91, c[0x0][0x23c], -R0 ;  /* 0x00008f005b107a23 */ /* 0x000fe20000010800 */
[----:B------:R-:W-:Y:S01]  /*7350*/  LOP3.LUT R6, R5, UR13, R24, 0x96, !PT ;  /* 0x0000000d05067c12 */ /* 0x000fe2000f8e9618 */
[----:B------:R-:W-:Y:S01]  /*7360*/  @!P4 HFMA2.BF16_V2 R89, -RZ.H0_H0, RZ.H0_H0, -R172.H0_H0 ;  /* 0x200000ffff59c231 */ /* 0x000fe200003409ac */
[----:B------:R-:W-:Y:S01]  /*7370*/  PRMT R48, R172, 0x5410, R171 ;  /* 0x00005410ac307816 */ /* 0x000fe200000000ab */
[----:B------:R1:W2:Y:S01]  /*7380*/  MUFU.EX2 R87, R16 ;  /* 0x0000001000577308 */ /* 0x0002a20000000800 */
[----:B------:R-:W-:Y:S01]  /*7390*/  @!P6 HFMA2.BF16_V2 R88, -RZ.H0_H0, RZ.H0_H0, -R171.H0_H0 ;  /* 0x200000ffff58e231 */ /* 0x000fe200003409ab */
[----:B------:R-:W3:Y:S01]  /*73a0*/  LDSM.16.MT88.4 R24, [R194+0x16000] ;  /* 0x01600000c218783b */ /* 0x000ee20000004200 */
[----:B------:R-:W-:-:S03]  /*73b0*/  @!P4 PRMT R172, R89, 0x5410, RZ ;  /* 0x0000541059acc816 */ /* 0x000fc600000000ff */
[----:B------:R-:W-:Y:S02]  /*73c0*/  @!P6 PRMT R171, R88, 0x5410, RZ ;  /* 0x0000541058abe816 */ /* 0x000fe400000000ff */
[----:B-1----:R-:W-:Y:S02]  /*73d0*/  SHF.R.U32.HI R16, RZ, 0x10, R6 ;  /* 0x00000010ff107819 */ /* 0x002fe40000011606 */
[----:B--2---:R-:W-:Y:S02]  /*73e0*/  F2FP.BF16.PACK_AB R17, R87, R78 ;  /* 0x0000004e5711723e */ /* 0x004fe400000010ff */
[----:B------:R-:W-:Y:S02]  /*73f0*/  LOP3.LUT R16, R16, 0xff, RZ, 0xc0, !PT ;  /* 0x000000ff10107812 */ /* 0x000fe400078ec0ff */
[----:B------:R-:W-:Y:S02]  /*7400*/  PRMT R170, R17, 0x7632, R170 ;  /* 0x0000763211aa7816 */ /* 0x000fe400000000aa */
[----:B------:R-:W-:-:S02]  /*7410*/  ISETP.GE.U32.AND P4, PT, R226, R16, PT ;  /* 0x00000010e200720c */ /* 0x000fc40003f86070 */
[----:B------:R-:W-:Y:S01]  /*7420*/  LOP3.LUT R16, R6, 0xff, RZ, 0xc0, !PT ;  /* 0x000000ff06107812 */ /* 0x000fe200078ec0ff */
[----:B------:R-:W-:Y:S01]  /*7430*/  @!P5 HFMA2.BF16_V2 R90, -RZ.H0_H0, RZ.H0_H0, -R170.H0_H0 ;  /* 0x200000ffff5ad231 */ /* 0x000fe200003409aa */
[----:B------:R-:W-:Y:S02]  /*7440*/  PRMT R169, R17, 0x7610, R169 ;  /* 0x0000761011a97816 */ /* 0x000fe400000000a9 */
[----:B------:R-:W-:Y:S01]  /*7450*/  ISETP.GE.U32.AND P6, PT, R226, R16, PT ;  /* 0x00000010e200720c */ /* 0x000fe20003fc6070 */
[----:B------:R-:W-:Y:S01]  /*7460*/  FFMA.FTZ R16, R93, c[0x0][0x23c], -R2 ;  /* 0x00008f005d107a23 */ /* 0x000fe20000010802 */
[----:B------:R-:W-:Y:S01]  /*7470*/  PRMT R47, R169, 0x5410, R170 ;  /* 0x00005410a92f7816 */ /* 0x000fe200000000aa */
[----:B------:R-:W-:Y:S01]  /*7480*/  @!P2 HFMA2.BF16_V2 R91, -RZ.H0_H0, RZ.H0_H0, -R169.H0_H0 ;  /* 0x200000ffff5ba231 */ /* 0x000fe200003409a9 */
[----:B------:R-:W-:Y:S01]  /*7490*/  @!P5 PRMT R170, R90, 0x5410, RZ ;  /* 0x000054105aaad816 */ /* 0x000fe200000000ff */
[----:B------:R1:W-:Y:S03]  /*74a0*/  MUFU.EX2 R89, R16 ;  /* 0x0000001000597308 */ /* 0x0003e60000000800 */
[----:B------:R-:W-:Y:S01]  /*74b0*/  @!P2 PRMT R169, R91, 0x5410, RZ ;  /* 0x000054105ba9a816 */ /* 0x000fe200000000ff */
[----:B------:R-:W-:Y:S01]  /*74c0*/  IMAD.MOV.U32 R91, RZ, RZ, R210 ;  /* 0x000000ffff5b7224 */ /* 0x000fe200078e00d2 */
[----:B-1----:R-:W-:-:S02]  /*74d0*/  SHF.R.U32.HI R16, RZ, 0x18, R6 ;  /* 0x00000018ff107819 */ /* 0x002fc40000011606 */
[----:B------:R-:W-:Y:S02]  /*74e0*/  LOP3.LUT R6, R6, 0xffff, RZ, 0xc0, !PT ;  /* 0x0000ffff06067812 */ /* 0x000fe400078ec0ff */
[----:B------:R-:W-:Y:S01]  /*74f0*/  ISETP.GE.U32.AND P5, PT, R226, R16, PT ;  /* 0x00000010e200720c */ /* 0x000fe20003fa6070 */
[----:B------:R-:W-:Y:S01]  /*7500*/  FFMA.FTZ R16, R94, c[0x0][0x23c], -R2 ;  /* 0x00008f005e107a23 */ /* 0x000fe20000010802 */
[----:B------:R-:W-:-:S03]  /*7510*/  SHF.R.U32.HI R6, RZ, 0x8, R6 ;  /* 0x00000008ff067819 */ /* 0x000fc60000011606 */
[----:B------:R1:W2:Y:S01]  /*7520*/  MUFU.EX2 R90, R16 ;  /* 0x00000010005a7308 */ /* 0x0002a20000000800 */
[----:B------:R-:W-:-:S04]  /*7530*/  LOP3.LUT R6, R6, 0xffff, RZ, 0xc0, !PT ;  /* 0x0000ffff06067812 */ /* 0x000fc800078ec0ff */
[----:B------:R-:W-:Y:S01]  /*7540*/  ISETP.GE.U32.AND P2, PT, R226, R6, PT ;  /* 0x00000006e200720c */ /* 0x000fe20003f46070 */
[----:B-1----:R-:W-:Y:S01]  /*7550*/  FFMA.FTZ R16, R95, c[0x0][0x23c], -R0 ;  /* 0x00008f005f107a23 */ /* 0x002fe20000010800 */
[----:B--2---:R-:W-:-:S03]  /*7560*/  F2FP.BF16.PACK_AB R6, R90, R89 ;  /* 0x000000595a06723e */ /* 0x004fc600000010ff */
[----:B------:R1:W-:Y:S01]  /*7570*/  MUFU.EX2 R88, R16 ;  /* 0x0000001000587308 */ /* 0x0003e20000000800 */
[C---:B------:R-:W-:Y:S02]  /*7580*/  PRMT R168, R6.reuse, 0x7610, R168 ;  /* 0x0000761006a87816 */ /* 0x040fe400000000a8 */
[----:B------:R-:W-:Y:S02]  /*7590*/  PRMT R135, R6, 0x7632, R135 ;  /* 0x0000763206877816 */ /* 0x000fe40000000087 */
[----:B------:R-:W-:Y:S02]  /*75a0*/  LOP3.LUT R6, R7, 0xff, RZ, 0xc0, !PT ;  /* 0x000000ff07067812 */ /* 0x000fe400078ec0ff */
[----:B------:R-:W-:Y:S01]  /*75b0*/  PRMT R45, R168, 0x5410, R135 ;  /* 0x00005410a82d7816 */ /* 0x000fe20000000087 */
[----:B------:R-:W-:-:S05]  /*75c0*/  @!P2 HFMA2.BF16_V2 R93, -RZ.H0_H0, RZ.H0_H0, -R135.H0_H0 ;  /* 0x200000ffff5da231 */ /* 0x000fca0000340987 */
[----:B------:R-:W-:Y:S01]  /*75d0*/  @!P2 PRMT R135, R93, 0x5410, RZ ;  /* 0x000054105d87a816 */ /* 0x000fe200000000ff */
[----:B------:R-:W-:Y:S02]  /*75e0*/  IMAD.MOV.U32 R93, RZ, RZ, R139 ;  /* 0x000000ffff5d7224 */ /* 0x000fe400078e008b */
[----:B-1----:R-:W-:Y:S01]  /*75f0*/  FFMA.FTZ R16, R92, c[0x0][0x23c], -R0 ;  /* 0x00008f005c107a23 */ /* 0x002fe20000010800 */
[----:B------:R-:W-:-:S03]  /*7600*/  @!P6 HFMA2.BF16_V2 R92, -RZ.H0_H0, RZ.H0_H0, -R168.H0_H0 ;  /* 0x200000ffff5ce231 */ /* 0x000fc600003409a8 */
[----:B------:R-:W1:Y:S02]  /*7610*/  MUFU.EX2 R84, R16 ;  /* 0x0000001000547308 */ /* 0x000e640000000800 */
[----:B------:R-:W-:Y:S01]  /*7620*/  @!P6 PRMT R168, R92, 0x5410, RZ ;  /* 0x000054105ca8e816 */ /* 0x000fe200000000ff */
[----:B------:R-:W-:Y:S01]  /*7630*/  IMAD.MOV.U32 R92, RZ, RZ, R209 ;  /* 0x000000ffff5c7224 */ /* 0x000fe200078e00d1 */
[----:B------:R-:W-:Y:S02]  /*7640*/  ISETP.GE.U32.AND P6, PT, R226, R6, PT ;  /* 0x00000006e200720c */ /* 0x000fe40003fc6070 */
[----:B------:R-:W-:-:S04]  /*7650*/  SHF.R.U32.HI R6, RZ, 0x18, R7 ;  /* 0x00000018ff067819 */ /* 0x000fc80000011607 */
[----:B------:R-:W-:Y:S02]  /*7660*/  ISETP.GE.U32.AND P2, PT, R226, R6, PT ;  /* 0x00000006e200720c */ /* 0x000fe40003f46070 */
[----:B------:R-:W-:Y:S02]  /*7670*/  SHF.R.U32.HI R6, RZ, 0x10, R7 ;  /* 0x00000010ff067819 */ /* 0x000fe40000011607 */
[----:B------:R-:W-:Y:S02]  /*7680*/  LOP3.LUT R7, R7, 0xffff, RZ, 0xc0, !PT ;  /* 0x0000ffff07077812 */ /* 0x000fe400078ec0ff */
[----:B-1----:R-:W-:Y:S01]  /*7690*/  F2FP.BF16.PACK_AB R16, R84, R88 ;  /* 0x000000585410723e */ /* 0x002fe200000010ff */
[----:B------:R-:W-:Y:S01]  /*76a0*/  @!P6 HFMA2.BF16_V2 R96, -RZ.H0_H0, RZ.H0_H0, -R213.H0_H0 ;  /* 0x200000ffff60e231 */ /* 0x000fe200003409d5 */
[----:B------:R-:W-:Y:S02]  /*76b0*/  LOP3.LUT R6, R6, 0xff, RZ, 0xc0, !PT ;  /* 0x000000ff06067812 */ /* 0x000fe400078ec0ff */
[----:B------:R-:W-:-:S02]  /*76c0*/  PRMT R134, R16, 0x7632, R134 ;  /* 0x0000763210867816 */ /* 0x000fc40000000086 */
[----:B------:R-:W-:Y:S01]  /*76d0*/  PRMT R133, R16, 0x7610, R133 ;  /* 0x0000761010857816 */ /* 0x000fe20000000085 */
[----:B------:R-:W-:Y:S01]  /*76e0*/  @!P2 HFMA2.BF16_V2 R97, -RZ.H0_H0, RZ.H0_H0, -R200.H0_H0 ;  /* 0x200000ffff61a231 */ /* 0x000fe200003409c8 */
[----:B---3--:R-:W-:Y:S01]  /*76f0*/  HMMA.16816.F32.BF16 R16, R8, R24, RZ ;  /* 0x000000180810723c */ /* 0x008fe200000418ff */
[----:B------:R-:W-:Y:S01]  /*7700*/  @!P5 HFMA2.BF16_V2 R94, -RZ.H0_H0, RZ.H0_H0, -R134.H0_H0 ;  /* 0x200000ffff5ed231 */ /* 0x000fe20000340986 */
[----:B------:R-:W-:Y:S01]  /*7710*/  PRMT R44, R133, 0x5410, R134 ;  /* 0x00005410852c7816 */ /* 0x000fe20000000086 */
[----:B------:R-:W-:Y:S01]  /*7720*/  @!P4 HFMA2.BF16_V2 R95, -RZ.H0_H0, RZ.H0_H0, -R133.H0_H0 ;  /* 0x200000ffff5fc231 */ /* 0x000fe20000340985 */
[----:B------:R-:W-:Y:S02]  /*7730*/  @!P6 PRMT R213, R96, 0x5410, RZ ;  /* 0x0000541060d5e816 */ /* 0x000fe400000000ff */
[----:B------:R-:W-:Y:S01]  /*7740*/  @!P5 PRMT R134, R94, 0x5410, RZ ;  /* 0x000054105e86d816 */ /* 0x000fe200000000ff */
[----:B------:R-:W-:Y:S01]  /*7750*/  IMAD.MOV.U32 R94, RZ, RZ, R208 ;  /* 0x000000ffff5e7224 */ /* 0x000fe200078e00d0 */
[----:B------:R-:W-:-:S02]  /*7760*/  ISETP.GE.U32.AND P5, PT, R226, R6, PT ;  /* 0x00000006e200720c */ /* 0x000fc40003fa6070 */
[----:B------:R-:W-:Y:S02]  /*7770*/  SHF.R.U32.HI R6, RZ, 0x8, R7 ;  /* 0x00000008ff067819 */ /* 0x000fe40000011607 */
[----:B------:R-:W-:Y:S01]  /*7780*/  @!P4 PRMT R133, R95, 0x5410, RZ ;  /* 0x000054105f85c816 */ /* 0x000fe200000000ff */
[----:B------:R-:W-:Y:S01]  /*7790*/  IMAD.MOV.U32 R95, RZ, RZ, R137 ;  /* 0x000000ffff5f7224 */ /* 0x000fe200078e0089 */
[----:B------:R-:W-:Y:S02]  /*77a0*/  LOP3.LUT R6, R6, 0xffff, RZ, 0xc0, !PT ;  /* 0x0000ffff06067812 */ /* 0x000fe400078ec0ff */
[----:B------:R-:W-:Y:S02]  /*77b0*/  @!P2 PRMT R200, R97, 0x5410, RZ ;  /* 0x0000541061c8a816 */ /* 0x000fe400000000ff */
[----:B------:R-:W-:Y:S02]  /*77c0*/  ISETP.GE.U32.AND P4, PT, R226, R6, PT ;  /* 0x00000006e200720c */ /* 0x000fe40003f86070 */
[----:B------:R-:W-:Y:S01]  /*77d0*/  SHF.R.U32.HI R6, RZ, 0x10, R28 ;  /* 0x00000010ff067819 */ /* 0x000fe2000001161c */
[----:B------:R-:W-:Y:S01]  /*77e0*/  @!P5 HFMA2.BF16_V2 R98, -RZ.H0_H0, RZ.H0_H0, -R207.H0_H0 ;  /* 0x200000ffff62d231 */ /* 0x000fe200003409cf */
[----:B------:R-:W-:-:S02]  /*77f0*/  LOP3.LUT R7, R4, 0xff, RZ, 0xc0, !PT ;  /* 0x000000ff04077812 */ /* 0x000fc400078ec0ff */
[----:B------:R-:W-:Y:S01]  /*7800*/  LOP3.LUT R6, R6, 0xff, RZ, 0xc0, !PT ;  /* 0x000000ff06067812 */ /* 0x000fe200078ec0ff */
[----:B------:R-:W-:Y:S01]  /*7810*/  HMMA.16816.F32.BF16 R208, R12, R20, R16 ;  /* 0x000000140cd0723c */ /* 0x000fe20000041810 */
[----:B------:R-:W-:Y:S02]  /*7820*/  @!P5 PRMT R207, R98, 0x5410, RZ ;  /* 0x0000541062cfd816 */ /* 0x000fe400000000ff */
[----:B------:R-:W-:Y:S02]  /*7830*/  ISETP.GE.U32.AND P6, PT, R226, R6, PT ;  /* 0x00000006e200720c */ /* 0x000fe40003fc6070 */
[----:B------:R-:W-:Y:S01]  /*7840*/  LOP3.LUT R6, R28, 0xffff, RZ, 0xc0, !PT ;  /* 0x0000ffff1c067812 */ /* 0x000fe200078ec0ff */
[----:B------:R-:W-:Y:S02]  /*7850*/  @!P4 HFMA2.BF16_V2 R99, -RZ.H0_H0, RZ.H0_H0, -R212.H0_H0 ;  /* 0x200000ffff63c231 */ /* 0x000fe400003409d4 */
[----:B------:R-:W-:Y:S01]  /*7860*/  HMMA.16816.F32.BF16 R16, R8, R26, RZ ;  /* 0x0000001a0810723c */ /* 0x000fe200000418ff */
[----:B------:R-:W-:Y:S01]  /*7870*/  SHF.R.U32.HI R6, RZ, 0x8, R6 ;  /* 0x00000008ff067819 */ /* 0x000fe20000011606 */
[----:B------:R-:W1:Y:S01]  /*7880*/  LDSM.16.MT88.4 R24, [R196+0x16000] ;  /* 0x01600000c418783b */ /* 0x000e620000004200 */
[----:B------:R-:W-:-:S02]  /*7890*/  @!P4 PRMT R212, R99, 0x5410, RZ ;  /* 0x0000541063d4c816 */ /* 0x000fc400000000ff */
[----:B------:R-:W-:-:S03]  /*78a0*/  LOP3.LUT R6, R6, 0xffff, RZ, 0xc0, !PT ;  /* 0x0000ffff06067812 */ /* 0x000fc600078ec0ff */
[----:B------:R-:W-:Y:S01]  /*78b0*/  @!P6 HFMA2.BF16_V2 R100, -RZ.H0_H0, RZ.H0_H0, -R225.H0_H0 ;  /* 0x200000ffff64e231 */ /* 0x000fe200003409e1 */
[----:B------:R-:W-:Y:S02]  /*78c0*/  ISETP.GE.U32.AND P4, PT, R226, R6, PT ;  /* 0x00000006e200720c */ /* 0x000fe40003f86070 */
[----:B------:R-:W-:Y:S02]  /*78d0*/  LOP3.LUT R6, R28, 0xff, RZ, 0xc0, !PT ;  /* 0x000000ff1c067812 */ /* 0x000fe400078ec0ff */
[----:B------:R-:W-:Y:S02]  /*78e0*/  @!P6 PRMT R225, R100, 0x5410, RZ ;  /* 0x0000541064e1e816 */ /* 0x000fe400000000ff */
[----:B------:R-:W-:Y:S01]  /*78f0*/  ISETP.GE.U32.AND P2, PT, R226, R6, PT ;  /* 0x00000006e200720c */ /* 0x000fe20003f46070 */
[----:B------:R-:W2:Y:S01]  /*7900*/  LDC.U8 R100, c[0x0][0x2d8] ;  /* 0x0000b600ff647b82 */ /* 0x000ea20000000000 */
[----:B------:R-:W-:-:S04]  /*7910*/  SHF.R.U32.HI R6, RZ, 0x18, R28 ;  /* 0x00000018ff067819 */ /* 0x000fc8000001161c */
[C---:B------:R-:W-:Y:S01]  /*7920*/  ISETP.GE.U32.AND P5, PT, R226.reuse, R6, PT ;  /* 0x00000006e200720c */ /* 0x040fe20003fa6070 */
[----:B------:R-:W-:Y:S01]  /*7930*/  @!P4 HFMA2.BF16_V2 R101, -RZ.H0_H0, RZ.H0_H0, -R215.H0_H0 ;  /* 0x200000ffff65c231 */ /* 0x000fe200003409d7 */
[----:B------:R-:W-:Y:S01]  /*7940*/  LOP3.LUT R6, R41, 0xff, RZ, 0xc0, !PT ;  /* 0x000000ff29067812 */ /* 0x000fe200078ec0ff */
[----:B------:R-:W-:Y:S01]  /*7950*/  HMMA.16816.F32.BF16 R136, R12, R22, R16 ;  /* 0x000000160c88723c */ /* 0x000fe20000041810 */
[----:B------:R-:W3:Y:S01]  /*7960*/  LDSM.16.MT88.4 R20, [R196+0x16800] ;  /* 0x01680000c414783b */ /* 0x000ee20000004200 */
[----:B------:R-:W-:Y:S01]  /*7970*/  IMAD.MOV.U32 R41, RZ, RZ, R72 ;  /* 0x000000ffff297224 */ /* 0x000fe200078e0048 */
[----:B------:R-:W-:Y:S01]  /*7980*/  @!P4 PRMT R215, R101, 0x5410, RZ ;  /* 0x0000541065d7c816 */ /* 0x000fe200000000ff */
[----:B------:R-:W-:Y:S01]  /*7990*/  @!P2 HFMA2.BF16_V2 R102, -RZ.H0_H0, RZ.H0_H0, -R214.H0_H0 ;  /* 0x200000ffff66a231 */ /* 0x000fe200003409d6 */
[----:B------:R-:W-:Y:S01]  /*79a0*/  IMAD.MOV.U32 R101, RZ, RZ, R227 ;  /* 0x000000ffff657224 */ /* 0x000fe200078e00e3 */
[----:B------:R-:W-:Y:S02]  /*79b0*/  ISETP.GE.U32.AND P4, PT, R226, R35, PT ;  /* 0x00000023e200720c */ /* 0x000fe40003f86070 */
[----:B------:R-:W-:-:S02]  /*79c0*/  SHF.R.U32.HI R227, RZ, 0x10, R4 ;  /* 0x00000010ffe37819 */ /* 0x000fc40000011604 */
[----:B------:R-:W-:Y:S01]  /*79d0*/  @!P2 PRMT R214, R102, 0x5410, RZ ;  /* 0x0000541066d6a816 */ /* 0x000fe200000000ff */
[----:B------:R-:W-:Y:S01]  /*79e0*/  @!P5 HFMA2.BF16_V2 R103, -RZ.H0_H0, RZ.H0_H0, -R223.H0_H0 ;  /* 0x200000ffff67d231 */ /* 0x000fe200003409df */
[----:B------:R-:W-:Y:S01]  /*79f0*/  ISETP.GE.U32.AND P2, PT, R226, R6, PT ;  /* 0x00000006e200720c */ /* 0x000fe20003f46070 */
[----:B------:R-:W-:Y:S01]  /*7a00*/  IMAD.MOV.U32 R102, RZ, RZ, R73 ;  /* 0x000000ffff667224 */ /* 0x000fe200078e0049 */
[----:B------:R-:W-:Y:S02]  /*7a10*/  LOP3.LUT R226, R4, 0xffff, RZ, 0xc0, !PT ;  /* 0x0000ffff04e27812 */ /* 0x000fe400078ec0ff */
[----:B------:R-:W-:Y:S02]  /*7a20*/  SHF.R.U32.HI R18, RZ, 0x18, R4 ;  /* 0x00000018ff127819 */ /* 0x000fe40000011604 */
[----:B------:R-:W-:Y:S02]  /*7a30*/  SHF.R.U32.HI R4, RZ, 0x8, R43 ;  /* 0x00000008ff047819 */ /* 0x000fe4000001162b */
[----:B------:R-:W-:-:S02]  /*7a40*/  LOP3.LUT R5, R40, 0xff, RZ, 0xc0, !PT ;  /* 0x000000ff28057812 */ /* 0x000fc400078ec0ff */
[----:B------:R-:W-:Y:S02]  /*7a50*/  LOP3.LUT R4, R4, 0xffff, RZ, 0xc0, !PT ;  /* 0x0000ffff04047812 */ /* 0x000fe400078ec0ff */
[----:B------:R-:W-:Y:S01]  /*7a60*/  @!P5 PRMT R223, R103, 0x5410, RZ ;  /* 0x0000541067dfd816 */ /* 0x000fe200000000ff */
[----:B------:R-:W-:Y:S01]  /*7a70*/  @!P2 HFMA2.BF16_V2 R106, -RZ.H0_H0, RZ.H0_H0, -R224.H0_H0 ;  /* 0x200000ffff6aa231 */ /* 0x000fe200003409e0 */
[----:B--2---:R-:W-:Y:S01]  /*7a80*/  ISETP.GE.U32.AND P5, PT, R100, R4, PT ;  /* 0x000000046400720c */ /* 0x004fe20003fa6070 */
[----:B------:R-:W-:Y:S01]  /*7a90*/  IMAD.MOV.U32 R103, RZ, RZ, R92 ;  /* 0x000000ffff677224 */ /* 0x000fe200078e005c */
[----:B------:R-:W-:Y:S01]  /*7aa0*/  SHF.R.U32.HI R6, RZ, 0x8, R36 ;  /* 0x00000008ff067819 */ /* 0x000fe20000011624 */
[----:B------:R-:W-:Y:S01]  /*7ab0*/  IMAD.MOV.U32 R92, RZ, RZ, R81 ;  /* 0x000000ffff5c7224 */ /* 0x000fe200078e0051 */
[----:B------:R-:W-:Y:S01]  /*7ac0*/  PRMT R36, R5, 0x5410, R39 ;  /* 0x0000541005247816 */ /* 0x000fe20000000027 */
[----:B------:R-:W-:Y:S01]  /*7ad0*/  IMAD.WIDE.U32 R4, R42, -0x2daee0ad, RZ ;  /* 0xd2511f532a047825 */ /* 0x000fe200078e00ff */
[----:B------:R-:W-:-:S02]  /*7ae0*/  PRMT R37, R37, 0x5410, R6 ;  /* 0x0000541025257816 */ /* 0x000fc40000000006 */
[----:B------:R-:W-:Y:S01]  /*7af0*/  ISETP.GE.U32.AND P6, PT, R100, R31, PT ;  /* 0x0000001f6400720c */ /* 0x000fe20003fc6070 */
[----:B------:R-:W-:Y:S01]  /*7b00*/  IMAD.MOV.U32 R81, RZ, RZ, R59 ;  /* 0x000000ffff517224 */ /* 0x000fe200078e003b */
[----:B------:R-:W-:Y:S01]  /*7b10*/  LOP3.LUT R6, R5, UR13, R34, 0x96, !PT ;  /* 0x0000000d05067c12 */ /* 0x000fe2000f8e9622 */
[----:B------:R-:W-:Y:S01]  /*7b20*/  IMAD.MOV.U32 R59, RZ, RZ, R57 ;  /* 0x000000ffff3b7224 */ /* 0x000fe200078e0039 */
[C---:B------:R-:W-:Y:S01]  /*7b30*/  LOP3.LUT R28, R4.reuse, 0xffff, RZ, 0xc0, !PT ;  /* 0x0000ffff041c7812 */ /* 0x040fe200078ec0ff */
[----:B------:R-:W-:Y:S01]  /*7b40*/  @!P5 HFMA2.BF16_V2 R105, -RZ.H0_H0, RZ.H0_H0, -R220.H0_H0 ;  /* 0x200000ffff69d231 */ /* 0x000fe200003409dc */
[----:B------:R-:W-:Y:S01]  /*7b50*/  LOP3.LUT R34, R4, 0xff, RZ, 0xc0, !PT ;  /* 0x000000ff04227812 */ /* 0x000fe200078ec0ff */
[----:B------:R-:W-:Y:S01]  /*7b60*/  IMAD.MOV.U32 R57, RZ, RZ, R60 ;  /* 0x000000ffff397224 */ /* 0x000fe200078e003c */
[----:B------:R-:W-:Y:S01]  /*7b70*/  SHF.R.U32.HI R31, RZ, 0x10, R4 ;  /* 0x00000010ff1f7819 */ /* 0x000fe20000011604 */
[----:B------:R-:W-:Y:S01]  /*7b80*/  IMAD.MOV.U32 R60, RZ, RZ, R192 ;  /* 0x000000ffff3c7224 */ /* 0x000fe200078e00c0 */
[----:B------:R-:W-:Y:S01]  /*7b90*/  SHF.R.U32.HI R30, RZ, 0x18, R4 ;  /* 0x00000018ff1e7819 */ /* 0x000fe20000011604 */
[----:B------:R2:W5:Y:S01]  /*7ba0*/  LDL.LU R192, [R1+0x118] ;  /* 0x0001180001c07983 */ /* 0x0005620000300800 */
[----:B------:R-:W-:-:S02]  /*7bb0*/  LOP3.LUT R4, R38, 0xff, RZ, 0xc0, !PT ;  /* 0x000000ff26047812 */ /* 0x000fc400078ec0ff */
[----:B------:R-:W-:Y:S02]  /*7bc0*/  SHF.R.U32.HI R5, RZ, 0x10, R29 ;  /* 0x00000010ff057819 */ /* 0x000fe4000001161d */
[C---:B------:R-:W-:Y:S02]  /*7bd0*/  ISETP.GE.U32.AND P1, PT, R100.reuse, R4, PT ;  /* 0x000000046400720c */ /* 0x040fe40003f26070 */
[----:B------:R-:W-:Y:S02]  /*7be0*/  LOP3.LUT R4, R29, 0xffff, RZ, 0xc0, !PT ;  /* 0x0000ffff1d047812 */ /* 0x000fe400078ec0ff */
[----:B------:R-:W-:Y:S01]  /*7bf0*/  @!P5 PRMT R220, R105, 0x5410, RZ ;  /* 0x0000541069dcd816 */ /* 0x000fe200000000ff */
[----:B------:R-:W-:Y:S01]  /*7c00*/  IMAD.MOV.U32 R105, RZ, RZ, R101 ;  /* 0x000000ffff697224 */ /* 0x000fe200078e0065 */
[----:B------:R-:W-:Y:S01]  /*7c10*/  ISETP.GE.U32.AND P5, PT, R100, R7, PT ;  /* 0x000000076400720c */ /* 0x000fe20003fa6070 */
[----:B------:R-:W-:Y:S01]  /*7c20*/  IMAD.MOV.U32 R101, RZ, RZ, R129 ;  /* 0x000000ffff657224 */ /* 0x000fe200078e0081 */
[----:B------:R-:W-:-:S02]  /*7c30*/  SHF.R.U32.HI R7, RZ, 0x8, R4 ;  /* 0x00000008ff077819 */ /* 0x000fc40000011604 */
[----:B------:R-:W-:Y:S01]  /*7c40*/  LOP3.LUT R17, R29, 0xff, RZ, 0xc0, !PT ;  /* 0x000000ff1d117812 */ /* 0x000fe200078ec0ff */
[----:B------:R-:W-:Y:S01]  /*7c50*/  IMAD.MOV.U32 R42, RZ, RZ, R101 ;  /* 0x000000ffff2a7224 */ /* 0x000fe200078e0065 */
[----:B------:R-:W-:Y:S02]  /*7c60*/  SHF.R.U32.HI R16, RZ, 0x18, R29 ;  /* 0x00000018ff107819 */ /* 0x000fe4000001161d */
[----:B------:R-:W-:Y:S02]  /*7c70*/  LOP3.LUT R4, R5, 0xff, RZ, 0xc0, !PT ;  /* 0x000000ff05047812 */ /* 0x000fe400078ec0ff */
[----:B------:R-:W-:Y:S01]  /*7c80*/  @!P2 PRMT R224, R106, 0x5410, RZ ;  /* 0x000054106ae0a816 */ /* 0x000fe200000000ff */
[----:B------:R-:W-:Y:S01]  /*7c90*/  IMAD.MOV.U32 R106, RZ, RZ, R102 ;  /* 0x000000ffff6a7224 */ /* 0x000fe200078e0066 */
[----:B------:R-:W-:Y:S01]  /*7ca0*/  ISETP.GE.U32.AND P2, PT, R100, R18, PT ;  /* 0x000000126400720c */ /* 0x000fe20003f46070 */
[----:B------:R-:W-:Y:S01]  /*7cb0*/  IMAD.MOV.U32 R102, RZ, RZ, R128 ;  /* 0x000000ffff667224 */ /* 0x000fe200078e0080 */
[----:B------:R-:W-:-:S02]  /*7cc0*/  PRMT R35, R17, 0x5410, R7 ;  /* 0x0000541011237816 */ /* 0x000fc40000000007 */
[----:B------:R-:W-:Y:S01]  /*7cd0*/  PRMT R29, R4, 0x5410, R16 ;  /* 0x00005410041d7816 */ /* 0x000fe20000000010 */
[----:B------:R-:W-:Y:S01]  /*7ce0*/  IMAD.MOV.U32 R43, RZ, RZ, R102 ;  /* 0x000000ffff2b7224 */ /* 0x000fe200078e0066 */
[----:B-1----:R-:W-:Y:S01]  /*7cf0*/  HMMA.16816.F32.BF16 R16, R8, R24, RZ ;  /* 0x000000180810723c */ /* 0x002fe200000418ff */
[----:B------:R-:W-:Y:S01]  /*7d00*/  SHF.R.U32.HI R4, RZ, 0x8, R46 ;  /* 0x00000008ff047819 */ /* 0x000fe2000001162e */
[----:B------:R-:W-:Y:S01]  /*7d10*/  IMAD.MOV.U32 R102, RZ, RZ, R93 ;  /* 0x000000ffff667224 */ /* 0x000fe200078e005d */
[----:B------:R-:W-:Y:S01]  /*7d20*/  LOP3.LUT R5, R31, 0xff, RZ, 0xc0, !PT ;  /* 0x000000ff1f057812 */ /* 0x000fe200078ec0ff */
[----:B------:R-:W-:Y:S01]  /*7d30*/  IMAD.MOV.U32 R93, RZ, RZ, R80 ;  /* 0x000000ffff5d7224 */ /* 0x000fe200078e0050 */
[----:B------:R-:W-:Y:S01]  /*7d40*/  LOP3.LUT R4, R4, 0xffff, RZ, 0xc0, !PT ;  /* 0x0000ffff04047812 */ /* 0x000fe200078ec0ff */
[----:B------:R-:W-:Y:S01]  /*7d50*/  IMAD.MOV.U32 R80, RZ, RZ, R54 ;  /* 0x000000ffff507224 */ /* 0x000fe200078e0036 */
[----:B------:R-:W-:Y:S01]  /*7d60*/  SHF.R.U32.HI R7, RZ, 0x8, R28 ;  /* 0x00000008ff077819 */ /* 0x000fe2000001161c */
[----:B------:R-:W-:Y:S01]  /*7d70*/  IMAD.MOV.U32 R54, RZ, RZ, R55 ;  /* 0x000000ffff367224 */ /* 0x000fe200078e0037 */
[----:B------:R-:W-:Y:S01]  /*7d80*/  ISETP.GE.U32.AND P3, PT, R100, R4, PT ;  /* 0x000000046400720c */ /* 0x000fe20003f66070 */
[----:B------:R-:W-:-:S02]  /*7d90*/  FFMA.FTZ R4, R108, c[0x0][0x23c], -R0 ;  /* 0x00008f006c047a23 */ /* 0x000fc40000010800 */
[----:B------:R-:W-:Y:S02]  /*7da0*/  IMAD.MOV.U32 R100, RZ, RZ, R95 ;  /* 0x000000ffff647224 */ /* 0x000fe400078e005f */
[----:B------:R-:W-:Y:S02]  /*7db0*/  IMAD.MOV.U32 R95, RZ, RZ, R94 ;  /* 0x000000ffff5f7224 */ /* 0x000fe400078e005e */
[----:B------:R-:W-:Y:S02]  /*7dc0*/  IMAD.MOV.U32 R94, RZ, RZ, R91 ;  /* 0x000000ffff5e7224 */ /* 0x000fe400078e005b */
[----:B------:R-:W-:Y:S01]  /*7dd0*/  MUFU.EX2 R91, R4 ;  /* 0x00000004005b7308 */ /* 0x000fe20000000800 */
[----:B------:R-:W-:Y:S02]  /*7de0*/  IMAD.MOV.U32 R104, RZ, RZ, R100 ;  /* 0x000000ffff687224 */ /* 0x000fe400078e0064 */
[----:B------:R-:W-:Y:S02]  /*7df0*/  IMAD.MOV.U32 R100, RZ, RZ, R131 ;  /* 0x000000ffff647224 */ /* 0x000fe400078e0083 */
[----:B------:R-:W-:Y:S01]  /*7e00*/  IMAD.MOV.U32 R101, RZ, RZ, R94 ;  /* 0x000000ffff657224 */ /* 0x000fe200078e005e */
[----:B---3--:R-:W-:Y:S01]  /*7e10*/  HMMA.16816.F32.BF16 R96, R12, R20, R16 ;  /* 0x000000140c60723c */ /* 0x008fe20000041810 */
[----:B------:R-:W-:-:S02]  /*7e20*/  IMAD.MOV.U32 R40, RZ, RZ, R100 ;  /* 0x000000ffff287224 */ /* 0x000fc400078e0064 */
[----:B------:R-:W-:Y:S02]  /*7e30*/  IMAD.MOV.U32 R100, RZ, RZ, R95 ;  /* 0x000000ffff647224 */ /* 0x000fe400078e005f */
[----:B------:R-:W-:Y:S02]  /*7e40*/  IMAD.MOV.U32 R94, RZ, RZ, R85 ;  /* 0x000000ffff5e7224 */ /* 0x000fe400078e0055 */
[----:B------:R-:W-:Y:S01]  /*7e50*/  PRMT R20, R5, 0x5410, R30 ;  /* 0x0000541005147816 */ /* 0x000fe2000000001e */
[----:B------:R-:W-:Y:S01]  /*7e60*/  HMMA.16816.F32.BF16 R16, R8, R26, RZ ;  /* 0x0000001a0810723c */ /* 0x000fe200000418ff */
[--C-:B------:R-:W-:Y:S01]  /*7e70*/  FFMA.FTZ R5, R110, c[0x0][0x23c], -R2.reuse ;  /* 0x00008f006e057a23 */ /* 0x100fe20000010802 */
[----:B------:R-:W-:Y:S01]  /*7e80*/  PRMT R21, R34, 0x5410, R7 ;  /* 0x0000541022157816 */ /* 0x000fe20000000007 */
[----:B------:R-:W-:Y:S02]  /*7e90*/  FFMA.FTZ R7, R109, c[0x0][0x23c], -R2 ;  /* 0x00008f006d077a23 */ /* 0x000fe40000010802 */
[----:B------:R-:W-:-:S02]  /*7ea0*/  IMAD.MOV.U32 R85, RZ, RZ, R76 ;  /* 0x000000ffff557224 */ /* 0x000fc400078e004c */
[----:B------:R1:W-:Y:S01]  /*7eb0*/  MUFU.EX2 R34, R7 ;  /* 0x0000000700227308 */ /* 0x0003e20000000800 */
[----:B------:R-:W-:Y:S02]  /*7ec0*/  IMAD.MOV.U32 R55, RZ, RZ, R58 ;  /* 0x000000ffff377224 */ /* 0x000fe400078e003a */
[----:B------:R-:W-:Y:S02]  /*7ed0*/  IMAD.MOV.U32 R76, RZ, RZ, R82 ;  /* 0x000000ffff4c7224 */ /* 0x000fe400078e0052 */
[----:B------:R-:W-:Y:S02]  /*7ee0*/  IMAD.MOV.U32 R58, RZ, RZ, R56 ;  /* 0x000000ffff3a7224 */ /* 0x000fe400078e0038 */
[----:B------:R-:W-:Y:S02]  /*7ef0*/  IMAD.MOV.U32 R56, RZ, RZ, R63 ;  /* 0x000000ffff387224 */ /* 0x000fe400078e003f */
[----:B------:R-:W-:Y:S02]  /*7f00*/  IMAD.MOV.U32 R82, RZ, RZ, R62 ;  /* 0x000000ffff527224 */ /* 0x000fe400078e003e */
[----:B------:R-:W-:-:S02]  /*7f10*/  IMAD.MOV.U32 R62, RZ, RZ, R61 ;  /* 0x000000ffff3e7224 */ /* 0x000fc400078e003d */
[----:B------:R-:W-:Y:S01]  /*7f20*/  IMAD.MOV.U32 R63, RZ, RZ, R66 ;  /* 0x000000ffff3f7224 */ /* 0x000fe200078e0042 */
[----:B-1----:R-:W-:-:S03]  /*7f30*/  HSET2.LE.AND R7, R36, R77, PT ;  /* 0x0000004d24077233 */ /* 0x002fc60003803000 */
[----:B------:R-:W-:Y:S01]  /*7f40*/  HMMA.16816.F32.BF16 R72, R12, R22, R16 ;  /* 0x000000160c48723c */ /* 0x000fe20000041810 */
[----:B------:R-:W1:Y:S01]  /*7f50*/  LDSM.16.MT88.4 R16, [R195+0x16000] ;  /* 0x01600000c310783b */ /* 0x000e620000004200 */
[----:B------:R3:W4:Y:S01]  /*7f60*/  MUFU.EX2 R22, R5 ;  /* 0x0000000500167308 */ /* 0x0007220000000800 */
[----:B------:R-:W-:-:S05]  /*7f70*/  LOP3.LUT R7, R7, R47, RZ, 0xc0, !PT ;  /* 0x0000002f07077212 */ /* 0x000fca00078ec0ff */
[C---:B-1----:R-:W-:Y:S08]  /*7f80*/  HMMA.16816.F32.BF16 R24, R8.reuse, R16, RZ ;  /* 0x000000100818723c */ /* 0x042ff000000418ff */
[----:B------:R-:W-:Y:S07]  /*7f90*/  HMMA.16816.F32.BF16 R16, R8, R18, RZ ;  /* 0x000000120810723c */ /* 0x000fee00000418ff */
[----:B------:R-:W-:Y:S01]  /*7fa0*/  FFMA.FTZ R8, R107, c[0x0][0x23c], -R0 ;  /* 0x00008f006b087a23 */ /* 0x000fe20000010800 */
[C---:B------:R-:W-:Y:S01]  /*7fb0*/  LOP3.LUT R0, R6.reuse, 0xffff, RZ, 0xc0, !PT ;  /* 0x0000ffff06007812 */ /* 0x040fe200078ec0ff */
[--C-:B------:R-:W-:Y:S01]  /*7fc0*/  HSET2.LE.AND R10, R21, R77.reuse, PT ;  /* 0x0000004d150a7233 */ /* 0x100fe20003803000 */
[----:B------:R-:W-:Y:S01]  /*7fd0*/  IMAD.MOV.U32 R107, RZ, RZ, R41 ;  /* 0x000000ffff6b7224 */ /* 0x000fe200078e0029 */
[----:B------:R1:W1:Y:S01]  /*7fe0*/  MUFU.EX2 R31, R8 ;  /* 0x00000008001f7308 */ /* 0x0002620000000800 */
[----:B------:R-:W-:Y:S01]  /*7ff0*/  SHF.R.U32.HI R2, RZ, 0x8, R0 ;  /* 0x00000008ff027819 */ /* 0x000fe20000011600 */
[----:B------:R-:W-:Y:S01]  /*8000*/  IMAD.MOV.U32 R41, RZ, RZ, R130 ;  /* 0x000000ffff297224 */ /* 0x000fe200078e0082 */
[----:B------:R-:W-:Y:S01]  /*8010*/  LOP3.LUT R0, R6, 0xff, RZ, 0xc0, !PT ;  /* 0x000000ff06007812 */ /* 0x000fe200078ec0ff */
[----:B------:R-:W-:-:S03]  /*8020*/  HSET2.LE.AND R11, R20, R77, PT ;  /* 0x0000004d140b7233 */ /* 0x000fc60003803000 */
[----:B---3--:R-:W-:Y:S02]  /*8030*/  PRMT R5, R0, 0x5410, R2 ;  /* 0x0000541000057816 */ /* 0x008fe40000000002 */
[--C-:B------:R-:W-:Y:S02]  /*8040*/  SHF.R.U32.HI R0, RZ, 0x10, R6.reuse ;  /* 0x00000010ff007819 */ /* 0x100fe40000011606 */
[----:B------:R-:W-:Y:S01]  /*8050*/  SHF.R.U32.HI R2, RZ, 0x18, R6 ;  /* 0x00000018ff027819 */ /* 0x000fe20000011606 */
[--C-:B------:R-:W-:Y:S01]  /*8060*/  HSET2.LE.AND R6, R37, R77.reuse, PT ;  /* 0x0000004d25067233 */ /* 0x100fe20003803000 */
[----:B------:R-:W-:Y:S01]  /*8070*/  LOP3.LUT R0, R0, 0xff, RZ, 0xc0, !PT ;  /* 0x000000ff00007812 */ /* 0x000fe200078ec0ff */
[----:B-1----:R-:W-:-:S03]  /*8080*/  HSET2.LE.AND R8, R5, R77, PT ;  /* 0x0000004d05087233 */ /* 0x002fc60003803000 */
[----:B------:R-:W-:Y:S01]  /*8090*/  PRMT R4, R0, 0x5410, R2 ;  /* 0x0000541000047816 */ /* 0x000fe20000000002 */
[--C-:B------:R-:W-:Y:S01]  /*80a0*/  HSET2.LE.AND R0, R35, R77.reuse, PT ;  /* 0x0000004d23007233 */ /* 0x100fe20003803000 */
[----:B----4-:R-:W-:Y:S01]  /*80b0*/  IMAD.MOV.U32 R35, RZ, RZ, R22 ;  /* 0x000000ffff237224 */ /* 0x010fe200078e0016 */
[--C-:B------:R-:W-:Y:S01]  /*80c0*/  HSET2.LE.AND R2, R29, R77.reuse, PT ;  /* 0x0000004d1d027233 */ /* 0x100fe20003803000 */
[----:B------:R-:W-:Y:S01]  /*80d0*/  LOP3.LUT R128, R8, R45, RZ, 0xc0, !PT ;  /* 0x0000002d08807212 */ /* 0x000fe200078ec0ff */
[----:B------:R-:W-:Y:S01]  /*80e0*/  HSET2.LE.AND R9, R4, R77, PT ;  /* 0x0000004d04097233 */ /* 0x000fe20003803000 */
[----:B------:R-:W-:Y:S02]  /*80f0*/  LOP3.LUT R4, R0, R50, RZ, 0xc0, !PT ;  /* 0x0000003200047212 */ /* 0x000fe400078ec0ff */
[----:B------:R-:W-:Y:S02]  /*8100*/  LOP3.LUT R5, R2, R49, RZ, 0xc0, !PT ;  /* 0x0000003102057212 */ /* 0x000fe400078ec0ff */
[----:B------:R-:W-:-:S02]  /*8110*/  F2FP.BF16.PACK_AB R2, R34, R35 ;  /* 0x000000232202723e */ /* 0x000fc400000010ff */
[----:B------:R-:W-:Y:S02]  /*8120*/  F2FP.BF16.PACK_AB R0, R31, R91 ;  /* 0x0000005b1f00723e */ /* 0x000fe400000010ff */
[C---:B------:R-:W-:Y:S02]  /*8130*/  PRMT R30, R2.reuse, 0x7610, R30 ;  /* 0x00007610021e7816 */ /* 0x040fe4000000001e */
[----:B------:R-:W-:Y:S02]  /*8140*/  PRMT R29, R2, 0x7632, R29 ;  /* 0x00007632021d7816 */ /* 0x000fe4000000001d */
[C---:B------:R-:W-:Y:S02]  /*8150*/  PRMT R28, R0.reuse, 0x7610, R28 ;  /* 0x00007610001c7816 */ /* 0x040fe4000000001c */
[----:B------:R-:W-:Y:S02]  /*8160*/  PRMT R2, R0, 0x7632, R2 ;  /* 0x0000763200027816 */ /* 0x000fe40000000002 */
[----:B------:R-:W-:-:S02]  /*8170*/  PRMT R0, R30, 0x5410, R29 ;  /* 0x000054101e007816 */ /* 0x000fc4000000001d */
[----:B------:R-:W-:Y:S02]  /*8180*/  LOP3.LUT R129, R9, R44, RZ, 0xc0, !PT ;  /* 0x0000002c09817212 */ /* 0x000fe400078ec0ff */
[----:B------:R-:W-:Y:S02]  /*8190*/  LOP3.LUT R130, R10, R0, RZ, 0xc0, !PT ;  /* 0x000000000a827212 */ /* 0x000fe400078ec0ff */
[----:B------:R-:W-:Y:S02]  /*81a0*/  PRMT R0, R28, 0x5410, R2 ;  /* 0x000054101c007816 */ /* 0x000fe40000000002 */
[----:B------:R-:W-:Y:S02]  /*81b0*/  LOP3.LUT R6, R6, R48, RZ, 0xc0, !PT ;  /* 0x0000003006067212 */ /* 0x000fe400078ec0ff */
[----:B------:R-:W-:Y:S02]  /*81c0*/  LOP3.LUT R131, R11, R0, RZ, 0xc0, !PT ;  /* 0x000000000b837212 */ /* 0x000fe400078ec0ff */
[----:B------:R-:W1:Y:S02]  /*81d0*/  LDSM.16.MT88.4 R8, [R195+0x16800] ;  /* 0x01680000c308783b */ /* 0x000e640000004200 */
[C---:B-1----:R-:W-:Y:S08]  /*81e0*/  HMMA.16816.F32.BF16 R24, R12.reuse, R8, R24 ;  /* 0x000000080c18723c */ /* 0x042ff00000041818 */
[----:B------:R-:W-:Y:S01]  /*81f0*/  HMMA.16816.F32.BF16 R16, R12, R10, R16 ;  /* 0x0000000a0c10723c */ /* 0x000fe20000041810 */
[----:B------:R-:W1:Y:S04]  /*8200*/  LDSM.16.MT88.4 R12, [R193+0x11000] ;  /* 0x01100000c10c783b */ /* 0x000e680000004200 */
[----:B------:R-:W3:Y:S03]  /*8210*/  LDSM.16.MT88.4 R8, [R194+0x11000] ;  /* 0x01100000c208783b */ /* 0x000ee60000004200 */
[C---:B-1----:R-:W-:Y:S08]  /*8220*/  HMMA.16816.F32.BF16 R164, R4.reuse, R12, R164 ;  /* 0x0000000c04a4723c */ /* 0x042ff000000418a4 */
[C---:B------:R-:W-:Y:S01]  /*8230*/  HMMA.16816.F32.BF16 R20, R4.reuse, R14, R104 ;  /* 0x0000000e0414723c */ /* 0x040fe20000041868 */
[----:B------:R-:W1:Y:S07]  /*8240*/  LDSM.16.MT88.4 R12, [R196+0x11000] ;  /* 0x01100000c40c783b */ /* 0x000e6e0000004200 */
[C---:B---3--:R-:W-:Y:S08]  /*8250*/  HMMA.16816.F32.BF16 R156, R4.reuse, R8, R156 ;  /* 0x00000008049c723c */ /* 0x048ff0000004189c */
[C---:B------:R-:W-:Y:S01]  /*8260*/  HMMA.16816.F32.BF16 R36, R4.reuse, R10, R148 ;  /* 0x0000000a0424723c */ /* 0x040fe20000041894 */
[----:B------:R-:W3:Y:S07]  /*8270*/  LDSM.16.MT88.4 R8, [R195+0x11000] ;  /* 0x01100000c308783b */ /* 0x000eee0000004200 */
[C---:B-1----:R-:W-:Y:S08]  /*8280*/  HMMA.16816.F32.BF16 R148, R4.reuse, R12, R40 ;  /* 0x0000000c0494723c */ /* 0x042ff00000041828 */
[C---:B------:R-:W-:Y:S01]  /*8290*/  HMMA.16816.F32.BF16 R40, R4.reuse, R14, R100 ;  /* 0x0000000e0428723c */ /* 0x040fe20000041864 */
[----:B------:R-:W1:Y:S07]  /*82a0*/  LDSM.16.MT88.4 R12, [R193+0x13000] ;  /* 0x01300000c10c783b */ /* 0x000e6e0000004200 */
[C---:B---3--:R-:W-:Y:S08]  /*82b0*/  HMMA.16816.F32.BF16 R140, R4.reuse, R8, R140 ;  /* 0x00000008048c723c */ /* 0x048ff0000004188c */
[----:B------:R-:W-:Y:S01]  /*82c0*/  HMMA.16816.F32.BF16 R44, R4, R10, R244 ;  /* 0x0000000a042c723c */ /* 0x000fe200000418f4 */
[----:B------:R-:W3:Y:S01]  /*82d0*/  LDSM.16.MT88.4 R8, [R194+0x13000] ;  /* 0x01300000c208783b */ /* 0x000ee20000004200 */
[----:B------:R-:W-:-:S02]  /*82e0*/  IMAD.MOV.U32 R100, RZ, RZ, R92 ;  /* 0x000000ffff647224 */ /* 0x000fc400078e005c */
[----:B------:R-:W-:Y:S02]  /*82f0*/  IMAD.MOV.U32 R105, RZ, RZ, R85 ;  /* 0x000000ffff697224 */ /* 0x000fe400078e0055 */
[----:B------:R-:W-:Y:S02]  /*8300*/  IMAD.MOV.U32 R61, RZ, RZ, R33 ;  /* 0x000000ffff3d7224 */ /* 0x000fe400078e0021 */
[----:B------:R-:W-:Y:S01]  /*8310*/  IMAD.MOV.U32 R247, RZ, RZ, R76 ;  /* 0x000000fffff77224 */ /* 0x000fe200078e004c */
[----:B------:R2:W5:Y:S01]  /*8320*/  LDL.LU R33, [R1+0x114] ;  /* 0x0001140001217983 */ /* 0x0005620000300800 */
[----:B------:R-:W-:Y:S02]  /*8330*/  IMAD.MOV.U32 R66, RZ, RZ, R32 ;  /* 0x000000ffff427224 */ /* 0x000fe400078e0020 */
[----:B------:R-:W-:Y:S01]  /*8340*/  IMAD.MOV.U32 R50, RZ, RZ, R58 ;  /* 0x000000ffff327224 */ /* 0x000fe200078e003a */
[----:B------:R2:W5:Y:S01]  /*8350*/  LDL.LU R32, [R1+0x110] ;  /* 0x0001100001207983 */ /* 0x0005620000300800 */
[----:B------:R-:W-:-:S02]  /*8360*/  IMAD.MOV.U32 R76, RZ, RZ, R59 ;  /* 0x000000ffff4c7224 */ /* 0x000fc400078e003b */
[----:B------:R-:W-:Y:S02]  /*8370*/  IMAD.MOV.U32 R92, RZ, RZ, R56 ;  /* 0x000000ffff5c7224 */ /* 0x000fe400078e0038 */
[----:B------:R-:W-:Y:S02]  /*8380*/  IMAD.MOV.U32 R85, RZ, RZ, R57 ;  /* 0x000000ffff557224 */ /* 0x000fe400078e0039 */
[----:B------:R-:W-:Y:S02]  /*8390*/  IMAD.MOV.U32 R102, RZ, RZ, R94 ;  /* 0x000000ffff667224 */ /* 0x000fe400078e005e */
[----:B------:R-:W-:Y:S01]  /*83a0*/  IMAD.MOV.U32 R101, RZ, RZ, R93 ;  /* 0x000000ffff657224 */ /* 0x000fe200078e005d */
[----:B-1----:R-:W-:Y:S01]  /*83b0*/  HMMA.16816.F32.BF16 R52, R4, R12, R52 ;  /* 0x0000000c0434723c */ /* 0x002fe20000041834 */
[----:B------:R-:W-:Y:S02]  /*83c0*/  IMAD.MOV.U32 R104, RZ, RZ, R84 ;  /* 0x000000ffff687224 */ /* 0x000fe400078e0054 */
[----:B------:R-:W-:-:S02]  /*83d0*/  IMAD.MOV.U32 R103, RZ, RZ, R80 ;  /* 0x000000ffff677224 */ /* 0x000fc400078e0050 */
[----:B------:R-:W-:-:S03]  /*83e0*/  IMAD.MOV.U32 R0, RZ, RZ, R81 ;  /* 0x000000ffff007224 */ /* 0x000fc600078e0051 */
[----:B------:R-:W-:Y:S01]  /*83f0*/  HMMA.16816.F32.BF16 R56, R4, R14, R248 ;  /* 0x0000000e0438723c */ /* 0x000fe200000418f8 */
[----:B------:R-:W1:Y:S01]  /*8400*/  LDSM.16.MT88.4 R12, [R196+0x13000] ;  /* 0x01300000c40c783b */ /* 0x000e620000004200 */
[----:B------:R-:W-:Y:S02]  /*8410*/  IMAD.MOV.U32 R49, RZ, RZ, R82 ;  /* 0x000000ffff317224 */ /* 0x000fe400078e0052 */
[----:B------:R-:W-:Y:S02]  /*8420*/  IMAD.MOV.U32 R48, RZ, RZ, R83 ;  /* 0x000000ffff307224 */ /* 0x000fe400078e0053 */
[----:B------:R-:W-:Y:S02]  /*8430*/  IMAD.MOV.U32 R84, RZ, RZ, R62 ;  /* 0x000000ffff547224 */ /* 0x000fe400078e003e */
[----:B------:R-:W-:Y:S02]  /*8440*/  IMAD.MOV.U32 R80, RZ, RZ, R63 ;  /* 0x000000ffff507224 */ /* 0x000fe400078e003f */
[----:B------:R-:W-:-:S02]  /*8450*/  IMAD.MOV.U32 R81, RZ, RZ, R60 ;  /* 0x000000ffff517224 */ /* 0x000fc400078e003c */
[----:B------:R-:W-:Y:S02]  /*8460*/  IMAD.MOV.U32 R82, RZ, RZ, R61 ;  /* 0x000000ffff527224 */ /* 0x000fe400078e003d */
[----:B------:R-:W-:Y:S01]  /*8470*/  IMAD.MOV.U32 R83, RZ, RZ, R66 ;  /* 0x000000ffff537224 */ /* 0x000fe200078e0042 */
[----:B---3--:R-:W-:Y:S01]  /*8480*/  HMMA.16816.F32.BF16 R60, R4, R8, R240 ;  /* 0x00000008043c723c */ /* 0x008fe200000418f0 */
[----:B------:R-:W-:Y:S02]  /*8490*/  IMAD.MOV.U32 R93, RZ, RZ, R67 ;  /* 0x000000ffff5d7224 */ /* 0x000fe400078e0043 */
[----:B------:R-:W-:Y:S02]  /*84a0*/  IMAD.MOV.U32 R94, RZ, RZ, R64 ;  /* 0x000000ffff5e7224 */ /* 0x000fe400078e0040 */
[----:B------:R-:W-:-:S03]  /*84b0*/  IMAD.MOV.U32 R95, RZ, RZ, R65 ;  /* 0x000000ffff5f7224 */ /* 0x000fc600078e0041 */
[C---:B------:R-:W-:Y:S01]  /*84c0*/  HMMA.16816.F32.BF16 R64, R4.reuse, R10, R68 ;  /* 0x0000000a0440723c */ /* 0x040fe20000041844 */
[----:B------:R-:W3:Y:S01]  /*84d0*/  LDSM.16.MT88.4 R8, [R195+0x13000] ;  /* 0x01300000c308783b */ /* 0x000ee20000004200 */
[----:B------:R-:W-:Y:S02]  /*84e0*/  IMAD.MOV.U32 R242, RZ, RZ, R78 ;  /* 0x000000fffff27224 */ /* 0x000fe400078e004e */
[----:B------:R-:W-:Y:S02]  /*84f0*/  IMAD.MOV.U32 R243, RZ, RZ, R79 ;  /* 0x000000fffff37224 */ /* 0x000fe400078e004f */
[----:B------:R-:W-:Y:S02]  /*8500*/  IMAD.MOV.U32 R248, RZ, RZ, R87 ;  /* 0x000000fffff87224 */ /* 0x000fe400078e0057 */
[----:B------:R-:W-:Y:S01]  /*8510*/  IMAD.MOV.U32 R249, RZ, RZ, R86 ;  /* 0x000000fffff97224 */ /* 0x000fe200078e0056 */
[----:B-1----:R-:W-:Y:S07]  /*8520*/  HMMA.16816.F32.BF16 R68, R4, R12, R236 ;  /* 0x0000000c0444723c */ /* 0x002fee00000418ec */
[----:B------:R-:W-:-:S02]  /*8530*/  IMAD.MOV.U32 R238, RZ, RZ, R76 ;  /* 0x000000ffffee7224 */ /* 0x000fc400078e004c */
[----:B------:R-:W-:Y:S01]  /*8540*/  HMMA.16816.F32.BF16 R76, R4, R14, R232 ;  /* 0x0000000e044c723c */ /* 0x000fe200000418e8 */
[----:B------:R-:W-:Y:S01]  /*8550*/  IMAD.MOV.U32 R237, RZ, RZ, R82 ;  /* 0x000000ffffed7224 */ /* 0x000fe200078e0052 */
[----:B------:R-:W1:Y:S01]  /*8560*/  LDSM.16.MT88.4 R12, [R193+0x15000] ;  /* 0x01500000c10c783b */ /* 0x000e620000004200 */
[----:B------:R-:W-:-:S04]  /*8570*/  IMAD.MOV.U32 R236, RZ, RZ, R83 ;  /* 0x000000ffffec7224 */ /* 0x000fc800078e0053 */
[----:B------:R-:W-:Y:S02]  /*8580*/  IMAD.MOV.U32 R233, RZ, RZ, R85 ;  /* 0x000000ffffe97224 */ /* 0x000fe400078e0055 */
[----:B------:R-:W-:Y:S02]  /*8590*/  IMAD.MOV.U32 R232, RZ, RZ, R84 ;  /* 0x000000ffffe87224 */ /* 0x000fe400078e0054 */
[----:B------:R-:W-:Y:S02]  /*85a0*/  IMAD.MOV.U32 R235, RZ, RZ, R80 ;  /* 0x000000ffffeb7224 */ /* 0x000fe400078e0050 */
[----:B------:R-:W-:Y:S01]  /*85b0*/  IMAD.MOV.U32 R234, RZ, RZ, R81 ;  /* 0x000000ffffea7224 */ /* 0x000fe200078e0051 */
[C---:B---3--:R-:W-:Y:S08]  /*85c0*/  HMMA.16816.F32.BF16 R84, R4.reuse, R10, R184 ;  /* 0x0000000a0454723c */ /* 0x048ff000000418b8 */
[----:B------:R-:W-:Y:S01]  /*85d0*/  HMMA.16816.F32.BF16 R80, R4, R8, R216 ;  /* 0x000000080450723c */ /* 0x000fe200000418d8 */
[----:B------:R-:W3:Y:S01]  /*85e0*/  LDSM.16.MT88.4 R8, [R194+0x15000] ;  /* 0x01500000c208783b */ /* 0x000ee20000004200 */
[----:B------:R-:W-:-:S02]  /*85f0*/  IMAD.MOV.U32 R239, RZ, RZ, R105 ;  /* 0x000000ffffef7224 */ /* 0x000fc400078e0069 */
[----:B------:R-:W-:Y:S02]  /*8600*/  IMAD.MOV.U32 R244, RZ, RZ, R104 ;  /* 0x000000fffff47224 */ /* 0x000fe400078e0068 */
[----:B------:R-:W-:Y:S02]  /*8610*/  IMAD.MOV.U32 R105, RZ, RZ, R103 ;  /* 0x000000ffff697224 */ /* 0x000fe400078e0067 */
[----:B------:R-:W-:Y:S02]  /*8620*/  IMAD.MOV.U32 R104, RZ, RZ, R100 ;  /* 0x000000ffff687224 */ /* 0x000fe400078e0064 */
[----:B------:R-:W-:Y:S02]  /*8630*/  IMAD.MOV.U32 R240, RZ, RZ, R101 ;  /* 0x000000fffff07224 */ /* 0x000fe400078e0065 */
[----:B------:R-:W-:Y:S02]  /*8640*/  IMAD.MOV.U32 R241, RZ, RZ, R102 ;  /* 0x000000fffff17224 */ /* 0x000fe400078e0066 */
[----:B------:R-:W-:-:S02]  /*8650*/  IMAD.MOV.U32 R246, RZ, RZ, R91 ;  /* 0x000000fffff67224 */ /* 0x000fc400078e005b */
[----:B------:R-:W-:Y:S02]  /*8660*/  IMAD.MOV.U32 R245, RZ, RZ, R90 ;  /* 0x000000fffff57224 */ /* 0x000fe400078e005a */
[----:B------:R-:W-:Y:S02]  /*8670*/  IMAD.MOV.U32 R250, RZ, RZ, R88 ;  /* 0x000000fffffa7224 */ /* 0x000fe400078e0058 */
[----:B------:R-:W-:Y:S02]  /*8680*/  IMAD.MOV.U32 R251, RZ, RZ, R89 ;  /* 0x000000fffffb7224 */ /* 0x000fe400078e0059 */
[----:B-1----:R-:W-:Y:S07]  /*8690*/  HMMA.16816.F32.BF16 R88, R4, R12, R228 ;  /* 0x0000000c0458723c */ /* 0x002fee00000418e4 */
[----:B------:R-:W-:-:S02]  /*86a0*/  IMAD.MOV.U32 R229, RZ, RZ, R95 ;  /* 0x000000ffffe57224 */ /* 0x000fc400078e005f */
[----:B------:R-:W-:Y:S02]  /*86b0*/  IMAD.MOV.U32 R231, RZ, RZ, R94 ;  /* 0x000000ffffe77224 */ /* 0x000fe400078e005e */
[----:B------:R-:W-:Y:S02]  /*86c0*/  IMAD.MOV.U32 R228, RZ, RZ, R93 ;  /* 0x000000ffffe47224 */ /* 0x000fe400078e005d */
[----:B------:R-:W-:Y:S01]  /*86d0*/  IMAD.MOV.U32 R230, RZ, RZ, R92 ;  /* 0x000000ffffe67224 */ /* 0x000fe200078e005c */
[----:B---3--:R-:W-:Y:S07]  /*86e0*/  HMMA.16816.F32.BF16 R100, R4, R8, R152 ;  /* 0x000000080464723c */ /* 0x008fee0000041898 */
[----:B------:R-:W-:-:S02]  /*86f0*/  IMAD.MOV.U32 R154, RZ, RZ, R105 ;  /* 0x000000ffff9a7224 */ /* 0x000fc400078e0069 */
[----:B------:R-:W-:Y:S02]  /*8700*/  IMAD.MOV.U32 R155, RZ, RZ, R104 ;  /* 0x000000ffff9b7224 */ /* 0x000fe400078e0068 */
[C---:B------:R-:W-:Y:S01]  /*8710*/  HMMA.16816.F32.BF16 R104, R4.reuse, R10, R112 ;  /* 0x0000000a0468723c */ /* 0x040fe20000041870 */
[----:B------:R-:W1:Y:S07]  /*8720*/  LDSM.16.MT88.4 R8, [R195+0x15000] ;  /* 0x01500000c308783b */ /* 0x000e6e0000004200 */
[C---:B------:R-:W-:Y:S01]  /*8730*/  HMMA.16816.F32.BF16 R92, R4.reuse, R14, R180 ;  /* 0x0000000e045c723c */ /* 0x040fe200000418b4 */
[----:B------:R-:W3:Y:S07]  /*8740*/  LDSM.16.MT88.4 R12, [R196+0x15000] ;  /* 0x01500000c40c783b */ /* 0x000eee0000004200 */
[C---:B-1----:R-:W-:Y:S08]  /*8750*/  HMMA.16816.F32.BF16 R116, R4.reuse, R8, R116 ;  /* 0x000000080474723c */ /* 0x042ff00000041874 */
[C---:B------:R-:W-:Y:S01]  /*8760*/  HMMA.16816.F32.BF16 R120, R4.reuse, R10, R120 ;  /* 0x0000000a0478723c */ /* 0x040fe20000041878 */
[----:B------:R-:W1:Y:S07]  /*8770*/  LDSM.16.MT88.4 R8, [R194+0x17000] ;  /* 0x01700000c208783b */ /* 0x000e6e0000004200 */
[C---:B---3--:R-:W-:Y:S01]  /*8780*/  HMMA.16816.F32.BF16 R108, R4.reuse, R12, R160 ;  /* 0x0000000c046c723c */ /* 0x048fe200000418a0 */
[----:B------:R-:W-:Y:S07]  /*8790*/  LDSM.16.MT88.4 R160, [R193+0x11800] ;  /* 0x01180000c1a0783b */ /* 0x000fee0000004200 */
[C---:B------:R-:W-:Y:S01]  /*87a0*/  HMMA.16816.F32.BF16 R112, R4.reuse, R14, R144 ;  /* 0x0000000e0470723c */ /* 0x040fe20000041890 */
[----:B------:R-:W3:Y:S04]  /*87b0*/  LDSM.16.MT88.4 R12, [R193+0x17000] ;  /* 0x01700000c10c783b */ /* 0x000ee80000004200 */
[----:B------:R-:W-:Y:S03]  /*87c0*/  LDSM.16.MT88.4 R144, [R196+0x11800] ;  /* 0x01180000c490783b */ /* 0x000fe60000004200 */
[C---:B-1----:R-:W-:Y:S08]  /*87d0*/  HMMA.16816.F32.BF16 R208, R4.reuse, R8, R208 ;  /* 0x0000000804d0723c */ /* 0x042ff000000418d0 */
[C---:B------:R-:W-:Y:S01]  /*87e0*/  HMMA.16816.F32.BF16 R184, R4.reuse, R10, R136 ;  /* 0x0000000a04b8723c */ /* 0x040fe20000041888 */
[----:B------:R-:W1:Y:S04]  /*87f0*/  LDSM.16.MT88.4 R8, [R195+0x17000] ;  /* 0x01700000c308783b */ /* 0x000e680000004200 */
[----:B------:R-:W-:Y:S03]  /*8800*/  LDSM.16.MT88.4 R136, [R195+0x11800] ;  /* 0x01180000c388783b */ /* 0x000fe60000004200 */
[C---:B---3--:R-:W-:Y:S08]  /*8810*/  HMMA.16816.F32.BF16 R124, R4.reuse, R12, R124 ;  /* 0x0000000c047c723c */ /* 0x048ff0000004187c */
[C---:B------:R-:W-:Y:S01]  /*8820*/  HMMA.16816.F32.BF16 R188, R4.reuse, R14, R188 ;  /* 0x0000000e04bc723c */ /* 0x040fe200000418bc */
[----:B------:R-:W3:Y:S07]  /*8830*/  LDSM.16.MT88.4 R12, [R196+0x17000] ;  /* 0x01700000c40c783b */ /* 0x000eee0000004200 */
[----:B-1----:R-:W-:Y:S07]  /*8840*/  HMMA.16816.F32.BF16 R216, R4, R8, R24 ;  /* 0x0000000804d8723c */ /* 0x002fee0000041818 */
[----:B------:R-:W-:-:S02]  /*8850*/  IMAD.MOV.U32 R9, RZ, RZ, R50 ;  /* 0x000000ffff097224 */ /* 0x000fc400078e0032 */
[----:B------:R-:W-:Y:S01]  /*8860*/  IMAD.MOV.U32 R8, RZ, RZ, R51 ;  /* 0x000000ffff087224 */ /* 0x000fe200078e0033 */
[----:B------:R-:W-:Y:S01]  /*8870*/  HMMA.16816.F32.BF16 R16, R4, R10, R16 ;  /* 0x0000000a0410723c */ /* 0x000fe20000041810 */
[----:B------:R-:W-:-:S07]  /*8880*/  IMAD.MOV.U32 R24, RZ, RZ, R49 ;  /* 0x000000ffff187224 */ /* 0x000fce00078e0031 */
[C---:B---3--:R-:W-:Y:S01]  /*8890*/  HMMA.16816.F32.BF16 R180, R4.reuse, R12, R96 ;  /* 0x0000000c04b4723c */ /* 0x048fe20000041860 */
[----:B------:R-:W-:Y:S01]  /*88a0*/  IMAD.MOV.U32 R25, RZ, RZ, R154 ;  /* 0x000000ffff197224 */ /* 0x000fe200078e009a */
[----:B------:R-:W-:Y:S06]  /*88b0*/  LDSM.16.MT88.4 R96, [R195+0x15800] ;  /* 0x01580000c360783b */ /* 0x000fec0000004200 */
[----:B------:R-:W-:Y:S01]  /*88c0*/  HMMA.16816.F32.BF16 R12, R4, R14, R72 ;  /* 0x0000000e040c723c */ /* 0x000fe20000041848 */
[----:B------:R-:W-:Y:S01]  /*88d0*/  IMAD.MOV.U32 R26, RZ, RZ, R155 ;  /* 0x000000ffff1a7224 */ /* 0x000fe200078e009b */
[----:B------:R-:W-:Y:S04]  /*88e0*/  LDSM.16.MT88.4 R72, [R193+0x15800] ;  /* 0x01580000c148783b */ /* 0x000fe80000004200 */
[----:B------:R-:W1:Y:S01]  /*88f0*/  LDSM.16.MT88.4 R152, [R194+0x11800] ;  /* 0x01180000c298783b */ /* 0x000e620000004200 */
[----:B------:R-:W-:-:S03]  /*8900*/  FADD.FTZ R4, R9, R8 ;  /* 0x0000000809047221 */ /* 0x000fc60000010000 */
[----:B------:R2:W3:Y:S01]  /*8910*/  LDL.LU.S16 R8, [R1+0x40] ;  /* 0x0000400001087983 */ /* 0x0004e20000300600 */
[----:B------:R-:W-:-:S03]  /*8920*/  FADD.FTZ R4, R24, R4 ;  /* 0x0000000418047221 */ /* 0x000fc60000010000 */
[----:B------:R2:W4:Y:S01]  /*8930*/  LDL.LU.S16 R24, [R1+0x44] ;  /* 0x0000440001187983 */ /* 0x0005220000300600 */
[C---:B------:R-:W-:Y:S08]  /*8940*/  HMMA.16816.F32.BF16 R148, R128.reuse, R144, R148 ;  /* 0x000000908094723c */ /* 0x040ff00000041894 */
[C---:B------:R-:W-:Y:S01]  /*8950*/  HMMA.16816.F32.BF16 R144, R128.reuse, R146, R40 ;  /* 0x000000928090723c */ /* 0x040fe20000041828 */
[----:B------:R-:W2:Y:S07]  /*8960*/  LDSM.16.MT88.4 R40, [R193+0x13800] ;  /* 0x01380000c128783b */ /* 0x000eae0000004200 */
[C---:B-1----:R-:W-:Y:S08]  /*8970*/  HMMA.16816.F32.BF16 R156, R128.reuse, R152, R156 ;  /* 0x00000098809c723c */ /* 0x042ff0000004189c */
[C---:B------:R-:W-:Y:S08]  /*8980*/  HMMA.16816.F32.BF16 R152, R128.reuse, R154, R36 ;  /* 0x0000009a8098723c */ /* 0x040ff00000041824 */
[C---:B--2---:R-:W-:Y:S08]  /*8990*/  HMMA.16816.F32.BF16 R36, R128.reuse, R40, R52 ;  /* 0x000000288024723c */ /* 0x044ff00000041834 */
[----:B------:R-:W-:Y:S01]  /*89a0*/  HMMA.16816.F32.BF16 R40, R128, R42, R56 ;  /* 0x0000002a8028723c */ /* 0x000fe20000041838 */
[----:B------:R-:W1:Y:S01]  /*89b0*/  LDSM.16.MT88.4 R56, [R196+0x13800] ;  /* 0x01380000c438783b */ /* 0x000e620000004200 */
[----:B------:R-:W-:-:S06]  /*89c0*/  FADD.FTZ R6, R247, R25 ;  /* 0x00000019f7067221 */ /* 0x000fcc0000010000 */
[C---:B-1----:R-:W-:Y:S08]  /*89d0*/  HMMA.16816.F32.BF16 R52, R128.reuse, R56, R68 ;  /* 0x000000388034723c */ /* 0x042ff00000041844 */
[----:B------:R-:W-:Y:S01]  /*89e0*/  HMMA.16816.F32.BF16 R68, R128, R72, R88 ;  /* 0x000000488044723c */ /* 0x000fe20000041858 */
[----:B------:R-:W-:Y:S02]  /*89f0*/  IMAD.MOV.U32 R25, RZ, RZ, R0 ;  /* 0x000000ffff197224 */ /* 0x000fe400078e0000 */
[----:B------:R-:W-:-:S02]  /*8a00*/  IMAD.MOV.U32 R27, RZ, RZ, R230 ;  /* 0x000000ffff1b7224 */ /* 0x000fc400078e00e6 */
[----:B------:R-:W-:-:S03]  /*8a10*/  FADD.FTZ R4, R26, R4 ;  /* 0x000000041a047221 */ /* 0x000fc60000010000 */
[C---:B------:R-:W-:Y:S08]  /*8a20*/  HMMA.16816.F32.BF16 R164, R128.reuse, R160, R164 ;  /* 0x000000a080a4723c */ /* 0x040ff000000418a4 */
[----:B------:R-:W-:Y:S01]  /*8a30*/  HMMA.16816.F32.BF16 R72, R128, R74, R92 ;  /* 0x0000004a8048723c */ /* 0x000fe2000004185c */
[----:B---3--:R-:W-:-:S07]  /*8a40*/  @!P3 HFMA2.BF16_V2 R8, -RZ.H0_H0, RZ.H0_H0, -R179.H0_H0 ;  /* 0x200000ffff08b231 */ /* 0x008fce00003409b3 */
[----:B------:R-:W-:Y:S01]  /*8a50*/  HMMA.16816.F32.BF16 R92, R128, R96, R116 ;  /* 0x00000060805c723c */ /* 0x000fe20000041874 */
[----:B----4-:R-:W-:-:S07]  /*8a60*/  @!P1 HFMA2.BF16_V2 R24, -RZ.H0_H0, RZ.H0_H0, -R178.H0_H0 ;  /* 0x200000ffff189231 */ /* 0x010fce00003409b2 */
[C---:B------:R-:W-:Y:S01]  /*8a70*/  HMMA.16816.F32.BF16 R140, R128.reuse, R136, R140 ;  /* 0x00000088808c723c */ /* 0x040fe2000004188c */
[----:B------:R-:W1:Y:S01]  /*8a80*/  LDC.U8 R247, c[0x0][0x2d8] ;  /* 0x0000b600fff77b82 */ /* 0x000e620000000000 */
[----:B------:R-:W-:Y:S06]  /*8a90*/  LDSM.16.MT88.4 R88, [R196+0x15800] ;  /* 0x01580000c458783b */ /* 0x000fec0000004200 */
[----:B------:R-:W-:Y:S01]  /*8aa0*/  HMMA.16816.F32.BF16 R96, R128, R98, R120 ;  /* 0x000000628060723c */ /* 0x000fe20000041878 */
[----:B------:R-:W2:Y:S01]  /*8ab0*/  LDSM.16.MT88.4 R120, [R196+0x17800] ;  /* 0x01780000c478783b */ /* 0x000ea20000004200 */
[----:B------:R-:W-:-:S04]  /*8ac0*/  FADD.FTZ R6, R25, R6 ;  /* 0x0000000619067221 */ /* 0x000fc80000010000 */
[----:B------:R-:W-:Y:S02]  /*8ad0*/  FADD.FTZ R6, R27, R6 ;  /* 0x000000061b067221 */ /* 0x000fe40000010000 */
[C---:B------:R-:W-:Y:S07]  /*8ae0*/  HMMA.16816.F32.BF16 R160, R128.reuse, R162, R20 ;  /* 0x000000a280a0723c */ /* 0x040fee0000041814 */
[----:B------:R-:W-:Y:S02]  /*8af0*/  PRMT R23, R8, 0x7610, R23 ;  /* 0x0000761008177816 */ /* 0x000fe40000000017 */
[----:B------:R-:W-:Y:S01]  /*8b00*/  PRMT R22, R24, 0x7610, R22 ;  /* 0x0000761018167816 */ /* 0x000fe20000000016 */
[----:B------:R-:W-:Y:S01]  /*8b10*/  IMAD.MOV.U32 R230, RZ, RZ, R232 ;  /* 0x000000ffffe67224 */ /* 0x000fe200078e00e8 */
[----:B------:R-:W-:Y:S01]  /*8b20*/  @!P3 PRMT R179, R23, 0x5410, RZ ;  /* 0x0000541017b3b816 */ /* 0x000fe200000000ff */
[----:B------:R-:W-:Y:S01]  /*8b30*/  HMMA.16816.F32.BF16 R136, R128, R138, R44 ;  /* 0x0000008a8088723c */ /* 0x000fe2000004182c */
[----:B------:R-:W-:-:S07]  /*8b40*/  @!P1 PRMT R178, R22, 0x5410, RZ ;  /* 0x0000541016b29816 */ /* 0x000fce00000000ff */
[----:B--2---:R-:W-:Y:S01]  /*8b50*/  HMMA.16816.F32.BF16 R116, R128, R120, R180 ;  /* 0x000000788074723c */ /* 0x004fe200000418b4 */
[----:B------:R2:W3:Y:S04]  /*8b60*/  LDL.LU.S16 R120, [R1+0x58] ;  /* 0x0000580001787983 */ /* 0x0004e80000300600 */
[----:B------:R2:W4:Y:S04]  /*8b70*/  LDL.LU.S16 R27, [R1+0x54] ;  /* 0x00005400011b7983 */ /* 0x0005280000300600 */
[----:B------:R2:W2:Y:S04]  /*8b80*/  LDL.LU.S16 R26, [R1+0x50] ;  /* 0x00005000011a7983 */ /* 0x0004a80000300600 */
[----:B------:R1:W3:Y:S04]  /*8b90*/  LDL.LU.S16 R23, [R1+0x4c] ;  /* 0x00004c0001177983 */ /* 0x0002e80000300600 */
[----:B------:R1:W3:Y:S01]  /*8ba0*/  LDL.LU.S16 R22, [R1+0x48] ;  /* 0x0000480001167983 */ /* 0x0002e20000300600 */
[----:B------:R-:W-:-:S02]  /*8bb0*/  IMAD.MOV.U32 R232, RZ, RZ, R238 ;  /* 0x000000ffffe87224 */ /* 0x000fc400078e00ee */
[----:B------:R-:W-:Y:S01]  /*8bc0*/  IMAD.MOV.U32 R238, RZ, RZ, R48 ;  /* 0x000000ffffee7224 */ /* 0x000fe200078e0030 */
[----:B------:R-:W-:Y:S01]  /*8bd0*/  SHF.R.U32.HI R0, RZ, 0x8, R226 ;  /* 0x00000008ff007819 */ /* 0x000fe200000116e2 */
[----:B------:R-:W1:Y:S01]  /*8be0*/  LDSM.16.MT88.4 R48, [R194+0x13800] ;  /* 0x01380000c230783b */ /* 0x000e620000004200 */
[----:B------:R-:W-:Y:S01]  /*8bf0*/  @!P4 HFMA2.BF16_V2 R252, -RZ.H0_H0, RZ.H0_H0, -R206.H0_H0 ;  /* 0x200000fffffcc231 */ /* 0x000fe200003409ce */
[C---:B------:R-:W-:Y:S01]  /*8c00*/  HMMA.16816.F32.BF16 R56, R128.reuse, R58, R76 ;  /* 0x0000003a8038723c */ /* 0x040fe2000004184c */
[----:B------:R-:W-:Y:S01]  /*8c10*/  FADD.FTZ R6, R231, R6 ;  /* 0x00000006e7067221 */ /* 0x000fe20000010000 */
[----:B------:R-:W-:Y:S06]  /*8c20*/  LDSM.16.MT88.4 R8, [R195+0x17800] ;  /* 0x01780000c308783b */ /* 0x000fec0000004200 */
[C---:B-1----:R-:W-:Y:S08]  /*8c30*/  HMMA.16816.F32.BF16 R44, R128.reuse, R48, R60 ;  /* 0x00000030802c723c */ /* 0x042ff0000004183c */
[----:B------:R-:W-:Y:S01]  /*8c40*/  HMMA.16816.F32.BF16 R48, R128, R50, R64 ;  /* 0x000000328030723c */ /* 0x000fe20000041840 */
[----:B------:R-:W1:Y:S01]  /*8c50*/  LDSM.16.MT88.4 R64, [R195+0x13800] ;  /* 0x01380000c340783b */ /* 0x000e620000004200 */
[----:B------:R-:W-:-:S02]  /*8c60*/  LOP3.LUT R0, R0, 0xffff, RZ, 0xc0, !PT ;  /* 0x0000ffff00007812 */ /* 0x000fc400078ec0ff */
[----:B------:R-:W-:Y:S02]  /*8c70*/  @!P4 PRMT R206, R252, 0x5410, RZ ;  /* 0x00005410fccec816 */ /* 0x000fe400000000ff */
[----:B------:R-:W-:Y:S02]  /*8c80*/  ISETP.GE.U32.AND P4, PT, R247, R0, PT ;  /* 0x00000000f700720c */ /* 0x000fe40003f86070 */
[----:B------:R-:W-:Y:S01]  /*8c90*/  LOP3.LUT R0, R227, 0xff, RZ, 0xc0, !PT ;  /* 0x000000ffe3007812 */ /* 0x000fe200078ec0ff */
[----:B-1----:R-:W-:Y:S01]  /*8ca0*/  HMMA.16816.F32.BF16 R60, R128, R64, R80 ;  /* 0x00000040803c723c */ /* 0x002fe20000041850 */
[----:B------:R-:W1:Y:S02]  /*8cb0*/  LDSM.16.MT88.4 R80, [R194+0x15800] ;  /* 0x01580000c250783b */ /* 0x000e640000004200 */
[----:B------:R-:W-:Y:S01]  /*8cc0*/  ISETP.GE.U32.AND P3, PT, R247, R0, PT ;  /* 0x00000000f700720c */ /* 0x000fe20003f66070 */
[----:B------:R-:W-:Y:S01]  /*8cd0*/  FADD.FTZ R0, R228, R4 ;  /* 0x00000004e4007221 */ /* 0x000fe20000010000 */
[----:B------:R-:W-:-:S03]  /*8ce0*/  LEA R24, P1, R230, c[0x0][0x1f8], 0x1 ;  /* 0x00007e00e6187a11 */ /* 0x000fc600078208ff */
[----:B------:R-:W-:Y:S01]  /*8cf0*/  HMMA.16816.F32.BF16 R64, R128, R66, R84 ;  /* 0x000000428040723c */ /* 0x000fe20000041854 */
[----:B------:R-:W-:-:S07]  /*8d00*/  LEA.HI.X R25, R230, c[0x0][0x1fc], R229, 0x1, P1 ;  /* 0x00007f00e6197a11 */ /* 0x000fce00008f0ce5 */
[----:B------:R-:W-:Y:S01]  /*8d10*/  HMMA.16816.F32.BF16 R84, R128, R88, R108 ;  /* 0x000000588054723c */ /* 0x000fe2000004186c */
[----:B------:R-:W-:-:S07]  /*8d20*/  FADD.FTZ R0, R232, R0 ;  /* 0x00000000e8007221 */ /* 0x000fce0000010000 */
[C---:B------:R-:W-:Y:S01]  /*8d30*/  HMMA.16816.F32.BF16 R88, R128.reuse, R90, R112 ;  /* 0x0000005a8058723c */ /* 0x040fe20000041870 */
[----:B------:R-:W1:Y:S01]  /*8d40*/  LDSM.16.MT88.4 R112, [R194+0x17800] ;  /* 0x01780000c270783b */ /* 0x000e620000004200 */
[----:B------:R-:W-:Y:S02]  /*8d50*/  FADD.FTZ R6, R233, R6 ;  /* 0x00000006e9067221 */ /* 0x000fe40000010000 */
[----:B------:R-:W-:Y:S01]  /*8d60*/  FADD.FTZ R0, R234, R0 ;  /* 0x00000000ea007221 */ /* 0x000fe20000010000 */
[----:B------:R-:W-:Y:S01]  /*8d70*/  STG.E.U16 [R24.64], R214 ;  /* 0x000000d618007986 */ /* 0x000fe2000c101516 */
[----:B------:R-:W-:Y:S02]  /*8d80*/  FADD.FTZ R6, R235, R6 ;  /* 0x00000006eb067221 */ /* 0x000fe40000010000 */
[C---:B-1----:R-:W-:Y:S08]  /*8d90*/  HMMA.16816.F32.BF16 R76, R128.reuse, R80, R100 ;  /* 0x00000050804c723c */ /* 0x042ff00000041864 */
[----:B------:R-:W-:Y:S01]  /*8da0*/  HMMA.16816.F32.BF16 R80, R128, R82, R104 ;  /* 0x000000528050723c */ /* 0x000fe20000041868 */
[----:B------:R-:W1:Y:S01]  /*8db0*/  LDSM.16.MT88.4 R104, [R193+0x17800] ;  /* 0x01780000c168783b */ /* 0x000e620000004200 */
[----:B------:R-:W-:-:S03]  /*8dc0*/  FADD.FTZ R0, R236, R0 ;  /* 0x00000000ec007221 */ /* 0x000fc60000010000 */
[----:B------:R-:W-:Y:S01]  /*8dd0*/  STG.E.U16 [R24.64+0x2], R215 ;  /* 0x000002d718007986 */ /* 0x000fe2000c101516 */
        /* <DEDUP_REMOVED lines=9> */
[----:B------:R-:W-:Y:S01]  /*8e70*/  FADD.FTZ R0, R250, R0 ;  /* 0x00000000fa007221 */ /* 0x000fe20000010000 */
[----:B------:R-:W-:Y:S03]  /*8e80*/  HMMA.16816.F32.BF16 R108, R128, R112, R208 ;  /* 0x00000070806c723c */ /* 0x000fe600000418d0 */
[----:B------:R-:W-:-:S04]  /*8e90*/  FADD.FTZ R0, R244, R0 ;  /* 0x00000000f4007221 */ /* 0x000fc80000010000 */
[----:B------:R-:W-:Y:S01]  /*8ea0*/  FADD.FTZ R0, R246, R0 ;  /* 0x00000000f6007221 */ /* 0x000fe20000010000 */
[----:B------:R-:W-:Y:S01]  /*8eb0*/  HMMA.16816.F32.BF16 R112, R128, R114, R184 ;  /* 0x000000728070723c */ /* 0x000fe200000418b8 */
[----:B------:R-:W-:-:S07]  /*8ec0*/  IADD3 R208, P1, R24, -0x80, RZ ;  /* 0xffffff8018d07810 */ /* 0x000fce0007f3e0ff */
[----:B-1----:R-:W-:Y:S01]  /*8ed0*/  HMMA.16816.F32.BF16 R100, R128, R104, R124 ;  /* 0x000000688064723c */ /* 0x002fe2000004187c */
[----:B------:R-:W-:-:S07]  /*8ee0*/  IADD3.X R209, R25, -0x1, RZ, P1, !PT ;  /* 0xffffffff19d17810 */ /* 0x000fce0000ffe4ff */
[C---:B------:R-:W-:Y:S08]  /*8ef0*/  HMMA.16816.F32.BF16 R104, R128.reuse, R106, R188 ;  /* 0x0000006a8068723c */ /* 0x040ff000000418bc */
[----:B------:R-:W-:Y:S01]  /*8f00*/  HMMA.16816.F32.BF16 R124, R128, R8, R216 ;  /* 0x00000008807c723c */ /* 0x000fe200000418d8 */
[----:B--2---:R-:W-:-:S05]  /*8f10*/  @!P4 HFMA2.BF16_V2 R26, -RZ.H0_H0, RZ.H0_H0, -R29.H0_H0 ;  /* 0x200000ffff1ac231 */ /* 0x004fca000034091d */
[----:B------:R-:W-:Y:S01]  /*8f20*/  PRMT R4, R26, 0x7610, R4 ;  /* 0x000076101a047816 */ /* 0x000fe20000000004 */
[----:B---3--:R-:W-:-:S03]  /*8f30*/  @!P2 HFMA2.BF16_V2 R22, -RZ.H0_H0, RZ.H0_H0, -R2.H0_H0 ;  /* 0x200000ffff16a231 */ /* 0x008fc60000340902 */
[----:B------:R-:W-:Y:S01]  /*8f40*/  @!P4 PRMT R29, R4, 0x5410, RZ ;  /* 0x00005410041dc816 */ /* 0x000fe200000000ff */
[----:B------:R-:W-:Y:S01]  /*8f50*/  IMAD.MOV.U32 R4, RZ, RZ, c[0x0][0x228] ;  /* 0x00008a00ff047624 */ /* 0x000fe200078e00ff */
[----:B------:R-:W-:Y:S01]  /*8f60*/  @!P6 HFMA2.BF16_V2 R120, -RZ.H0_H0, RZ.H0_H0, -R177.H0_H0 ;  /* 0x200000ffff78e231 */ /* 0x000fe200003409b1 */
[----:B------:R-:W-:Y:S02]  /*8f70*/  PRMT R5, R22, 0x7610, R5 ;  /* 0x0000761016057816 */ /* 0x000fe40000000005 */
[----:B------:R-:W-:Y:S02]  /*8f80*/  IMAD.SHL.U32 R4, R4, 0x8, RZ ;  /* 0x0000000804047824 */ /* 0x000fe400078e00ff */
[----:B------:R-:W-:Y:S02]  /*8f90*/  @!P2 PRMT R2, R5, 0x5410, RZ ;  /* 0x000054100502a816 */ /* 0x000fe400000000ff */
[----:B------:R-:W-:Y:S01]  /*8fa0*/  IMAD.WIDE R4, R4, 0x2, R24 ;  /* 0x0000000204047825 */ /* 0x000fe200078e0218 */
[----:B------:R-:W-:Y:S01]  /*8fb0*/  PRMT R21, R120, 0x7610, R21 ;  /* 0x0000761078157816 */ /* 0x000fe20000000015 */
[----:B----4-:R-:W-:-:S02]  /*8fc0*/  @!P5 HFMA2.BF16_V2 R27, -RZ.H0_H0, RZ.H0_H0, -R30.H0_H0 ;  /* 0x200000ffff1bd231 */ /* 0x010fc4000034091e */
[----:B------:R-:W-:Y:S01]  /*8fd0*/  @!P3 HFMA2.BF16_V2 R23, -RZ.H0_H0, RZ.H0_H0, -R28.H0_H0 ;  /* 0x200000ffff17b231 */ /* 0x000fe2000034091c */
[----:B------:R-:W-:Y:S01]  /*8fe0*/  STG.E.U16 [R4.64], R225 ;  /* 0x000000e104007986 */ /* 0x000fe2000c101516 */
[----:B------:R-:W-:-:S03]  /*8ff0*/  @!P6 PRMT R177, R21, 0x5410, RZ ;  /* 0x0000541015b1e816 */ /* 0x000fc600000000ff */
[----:B------:R-:W-:Y:S01]  /*9000*/  STG.E.U16 [R4.64+0x2], R223 ;  /* 0x000002df04007986 */ /* 0x000fe2000c101516 */
[----:B------:R-:W-:-:S03]  /*9010*/  PRMT R20, R27, 0x7610, R20 ;  /* 0x000076101b147816 */ /* 0x000fc60000000014 */
[----:B------:R-:W-:Y:S04]  /*9020*/  STG.E.U16 [R24.64+0x10], R221 ;  /* 0x000010dd18007986 */ /* 0x000fe8000c101516 */
[----:B------:R-:W-:Y:S01]  /*9030*/  STG.E.U16 [R24.64+0x12], R220 ;  /* 0x000012dc18007986 */ /* 0x000fe2000c101516 */
[----:B------:R-:W-:-:S03]  /*9040*/  PRMT R7, R23, 0x7610, R7 ;  /* 0x0000761017077816 */ /* 0x000fc60000000007 */
[----:B------:R-:W-:Y:S04]  /*9050*/  STG.E.U16 [R4.64+0x10], R224 ;  /* 0x000010e004007986 */ /* 0x000fe8000c101516 */
[----:B------:R-:W-:Y:S04]  /*9060*/  STG.E.U16 [R4.64+0x12], R222 ;  /* 0x000012de04007986 */ /* 0x000fe8000c101516 */
[----:B------:R-:W-:Y:S04]  /*9070*/  STG.E.U16 [R24.64+0x20], R213 ;  /* 0x000020d518007986 */ /* 0x000fe8000c101516 */
[----:B------:R-:W-:Y:S04]  /*9080*/  STG.E.U16 [R24.64+0x22], R212 ;  /* 0x000022d418007986 */ /* 0x000fe8000c101516 */
[----:B------:R-:W-:Y:S04]  /*9090*/  STG.E.U16 [R4.64+0x20], R207 ;  /* 0x000020cf04007986 */ /* 0x000fe8000c101516 */
[----:B------:R-:W-:Y:S01]  /*90a0*/  STG.E.U16 [R4.64+0x22], R200 ;  /* 0x000022c804007986 */ /* 0x000fe2000c101516 */
[----:B------:R-:W-:-:S03]  /*90b0*/  @!P5 PRMT R30, R20, 0x5410, RZ ;  /* 0x00005410141ed816 */ /* 0x000fc600000000ff */
[----:B------:R-:W-:Y:S04]  /*90c0*/  STG.E.U16 [R24.64+0x30], R206 ;  /* 0x000030ce18007986 */ /* 0x000fe8000c101516 */
[----:B------:R-:W-:Y:S01]  /*90d0*/  STG.E.U16 [R24.64+0x32], R179 ;  /* 0x000032b318007986 */ /* 0x000fe2000c101516 */
[----:B------:R-:W-:-:S03]  /*90e0*/  @!P3 PRMT R28, R7, 0x5410, RZ ;  /* 0x00005410071cb816 */ /* 0x000fc600000000ff */
[----:B------:R-:W-:Y:S04]  /*90f0*/  STG.E.U16 [R4.64+0x30], R178 ;  /* 0x000030b204007986 */ /* 0x000fe8000c101516 */
        /* <DEDUP_REMOVED lines=16> */
[----:B------:R1:W-:Y:S01]  /*9200*/  STG.E.U16 [R4.64+0x72], R2 ;  /* 0x0000720204007986 */ /* 0x0003e2000c101516 */
[C---:B------:R-:W-:Y:S08]  /*9210*/  HMMA.16816.F32.BF16 R120, R128.reuse, R122, R12 ;  /* 0x0000007a8078723c */ /* 0x040ff0000004180c */
[----:B------:R-:W-:Y:S01]  /*9220*/  HMMA.16816.F32.BF16 R128, R128, R10, R16 ;  /* 0x0000000a8080723c */ /* 0x000fe20000041810 */
[----:B-1----:R-:W-:-:S04]  /*9230*/  FADD.FTZ R2, R251, R6 ;  /* 0x00000006fb027221 */ /* 0x002fc80000010000 */
[----:B------:R-:W-:-:S04]  /*9240*/  FADD.FTZ R2, R245, R2 ;  /* 0x00000002f5027221 */ /* 0x000fc80000010000 */
[----:B------:R-:W-:Y:S02]  /*9250*/  FADD.FTZ R244, R35, R2 ;  /* 0x0000000223f47221 */ /* 0x000fe40000010000 */
[----:B------:R-:W-:Y:S02]  /*9260*/  FADD.FTZ R245, R31, R0 ;  /* 0x000000001ff57221 */ /* 0x000fe40000010000 */
[----:B------:R-:W-:Y:S01]  /*9270*/  FADD.FTZ R244, R34, R244 ;  /* 0x000000f422f47221 */ /* 0x000fe20000010000 */
[----:B------:R-:W-:Y:S05]  /*9280*/  @!P0 BRA `(.L_x_607) ;  /* 0x000083d000008947 */ /* 0x000fea0003800000 */
        /* <DEDUP_REMOVED lines=142> */
[----:B------:R-:W-:Y:S04]  /*9b70*/  LDSM.16.M88.4 R12, [R202] ;  /* 0x00000000ca0c783b */ /* 0x000fe80000000200 */
[----:B--2---:R-:W-:Y:S04]  /*9b80*/  LDSM.16.M88.4 R8, [R192+0x8800] ;  /* 0x00880000c008783b */ /* 0x004fe80000000200 */
[----:B------:R-:W-:Y:S04]  /*9b90*/  LDSM.16.M88.4 R184, [R199] ;  /* 0x00000000c7b8783b */ /* 0x000fe80000000200 */
[----:B---3--:R-:W1:Y:S04]  /*9ba0*/  LDSM.16.M88.4 R4, [R201] ;  /* 0x00000000c904783b */ /* 0x008e680000000200 */
[----:B------:R-:W2:Y:S04]  /*9bb0*/  LDSM.16.M88.4 R188, [R199+0x800] ;  /* 0x00080000c7bc783b */ /* 0x000ea80000000200 */
[----:B------:R-:W3:Y:S04]  /*9bc0*/  LDSM.16.M88.4 R224, [R199+0x1000] ;  /* 0x00100000c7e0783b */ /* 0x000ee80000000200 */
[----:B------:R-:W2:Y:S04]  /*9bd0*/  LDSM.16.M88.4 R228, [R199+0x1800] ;  /* 0x00180000c7e4783b */ /* 0x000ea80000000200 */
[----:B------:R-:W-:Y:S04]  /*9be0*/  LDSM.16.M88.4 R232, [R198+0x8800] ;  /* 0x00880000c6e8783b */ /* 0x000fe80000000200 */
[----:B------:R-:W-:Y:S04]  /*9bf0*/  LDSM.16.M88.4 R216, [R198+0x8000] ;  /* 0x00800000c6d8783b */ /* 0x000fe80000000200 */
[----:B------:R-:W-:Y:S04]  /*9c00*/  LDSM.16.M88.4 R236, [R198+0x9800] ;  /* 0x00980000c6ec783b */ /* 0x000fe80000000200 */
[----:B------:R-:W-:Y:S04]  /*9c10*/  LDSM.16.M88.4 R240, [R197+0x800] ;  /* 0x00080000c5f0783b */ /* 0x000fe80000000200 */
[----:B------:R-:W-:Y:S04]  /*9c20*/  LDSM.16.M88.4 R248, [R198+0xc000] ;  /* 0x00c00000c6f8783b */ /* 0x000fe80000000200 */
[----:B------:R-:W2:Y:S01]  /*9c30*/  S2R R246, SR_TID.X ;  /* 0x0000000000f67919 */ /* 0x000ea20000002100 */
[C---:B-1----:R-:W-:Y:S03]  /*9c40*/  HMMA.16816.F32.BF16 R176, R4.reuse, R18, RZ ;  /* 0x0000001204b0723c */ /* 0x042fe600000418ff */
[----:B------:R-:W0:Y:S05]  /*9c50*/  LDGDEPBAR ;  /* 0x00000000000079af */ /* 0x000e2a0000000000 */
[C---:B------:R-:W-:Y:S08]  /*9c60*/  HMMA.16816.F32.BF16 R168, R4.reuse, R16, RZ ;  /* 0x0000001004a8723c */ /* 0x040ff000000418ff */
[C---:B----4-:R-:W-:Y:S08]  /*9c70*/  HMMA.16816.F32.BF16 R28, R4.reuse, R8, RZ ;  /* 0x00000008041c723c */ /* 0x050ff000000418ff */
[C---:B------:R-:W-:Y:S01]  /*9c80*/  HMMA.16816.F32.BF16 R20, R4.reuse, R10, RZ ;  /* 0x0000000a0414723c */ /* 0x040fe200000418ff */
[----:B------:R-:W1:Y:S07]  /*9c90*/  LDSM.16.M88.4 R8, [R204] ;  /* 0x00000000cc08783b */ /* 0x000e6e0000000200 */
[C---:B------:R-:W-:Y:S08]  /*9ca0*/  HMMA.16816.F32.BF16 R16, R4.reuse, R172, RZ ;  /* 0x000000ac0410723c */ /* 0x040ff000000418ff */
[C---:B------:R-:W-:Y:S08]  /*9cb0*/  HMMA.16816.F32.BF16 R172, R4.reuse, R174, RZ ;  /* 0x000000ae04ac723c */ /* 0x040ff000000418ff */
[C---:B------:R-:W-:Y:S08]  /*9cc0*/  HMMA.16816.F32.BF16 R212, R4.reuse, R180, RZ ;  /* 0x000000b404d4723c */ /* 0x040ff000000418ff */
[----:B------:R-:W-:Y:S01]  /*9cd0*/  HMMA.16816.F32.BF16 R220, R4, R182, RZ ;  /* 0x000000b604dc723c */ /* 0x000fe200000418ff */
[----:B------:R-:W-:Y:S07]  /*9ce0*/  LDSM.16.M88.4 R4, [R203] ;  /* 0x00000000cb04783b */ /* 0x000fee0000000200 */
[C---:B------:R-:W-:Y:S08]  /*9cf0*/  HMMA.16816.F32.BF16 R180, R12.reuse, R186, R176 ;  /* 0x000000ba0cb4723c */ /* 0x040ff000000418b0 */
[C---:B------:R-:W-:Y:S01]  /*9d00*/  HMMA.16816.F32.BF16 R208, R12.reuse, R184, R168 ;  /* 0x000000b80cd0723c */ /* 0x040fe200000418a8 */
[----:B------:R-:W4:Y:S07]  /*9d10*/  LDSM.16.M88.4 R184, [R198+0x9000] ;  /* 0x00900000c6b8783b */ /* 0x000f2e0000000200 */
[C---:B--2---:R-:W-:Y:S08]  /*9d20*/  HMMA.16816.F32.BF16 R176, R12.reuse, R188, R28 ;  /* 0x000000bc0cb0723c */ /* 0x044ff0000004181c */
[C---:B------:R-:W-:Y:S08]  /*9d30*/  HMMA.16816.F32.BF16 R168, R12.reuse, R190, R20 ;  /* 0x000000be0ca8723c */ /* 0x040ff00000041814 */
[C---:B---3--:R-:W-:Y:S08]  /*9d40*/  HMMA.16816.F32.BF16 R28, R12.reuse, R224, R16 ;  /* 0x000000e00c1c723c */ /* 0x048ff00000041810 */
[C---:B------:R-:W-:Y:S01]  /*9d50*/  HMMA.16816.F32.BF16 R20, R12.reuse, R226, R172 ;  /* 0x000000e20c14723c */ /* 0x040fe200000418ac */
[----:B------:R-:W2:Y:S07]  /*9d60*/  LDSM.16.M88.4 R224, [R197] ;  /* 0x00000000c5e0783b */ /* 0x000eae0000000200 */
[C---:B------:R-:W-:Y:S08]  /*9d70*/  HMMA.16816.F32.BF16 R16, R12.reuse, R228, R212 ;  /* 0x000000e40c10723c */ /* 0x040ff000000418d4 */
[----:B------:R-:W-:Y:S01]  /*9d80*/  HMMA.16816.F32.BF16 R12, R12, R230, R220 ;  /* 0x000000e60c0c723c */ /* 0x000fe200000418dc */
[----:B------:R-:W-:Y:S04]  /*9d90*/  LDSM.16.M88.4 R220, [R197+0x1800] ;  /* 0x00180000c5dc783b */ /* 0x000fe80000000200 */
[----:B------:R-:W-:Y:S03]  /*9da0*/  LDSM.16.M88.4 R228, [R192+0xb000] ;  /* 0x00b00000c0e4783b */ /* 0x000fe60000000200 */
[C---:B-1----:R-:W-:Y:S08]  /*9db0*/  HMMA.16816.F32.BF16 R176, R8.reuse, R232, R176 ;  /* 0x000000e808b0723c */ /* 0x042ff000000418b0 */
[C---:B------:R-:W-:Y:S08]  /*9dc0*/  HMMA.16816.F32.BF16 R172, R8.reuse, R216, R208 ;  /* 0x000000d808ac723c */ /* 0x040ff000000418d0 */
[C---:B------:R-:W-:Y:S01]  /*9dd0*/  HMMA.16816.F32.BF16 R180, R8.reuse, R218, R180 ;  /* 0x000000da08b4723c */ /* 0x040fe200000418b4 */
[----:B------:R-:W1:Y:S07]  /*9de0*/  LDSM.16.M88.4 R216, [R197+0x1000] ;  /* 0x00100000c5d8783b */ /* 0x000e6e0000000200 */
[C---:B----4-:R-:W-:Y:S08]  /*9df0*/  HMMA.16816.F32.BF16 R208, R8.reuse, R184, R28 ;  /* 0x000000b808d0723c */ /* 0x050ff0000004181c */
[C---:B------:R-:W-:Y:S01]  /*9e00*/  HMMA.16816.F32.BF16 R212, R8.reuse, R234, R168 ;  /* 0x000000ea08d4723c */ /* 0x040fe200000418a8 */
[----:B------:R-:W-:Y:S07]  /*9e10*/  LDSM.16.M88.4 R232, [R192+0xa000] ;  /* 0x00a00000c0e8783b */ /* 0x000fee0000000200 */
[C---:B------:R-:W-:Y:S08]  /*9e20*/  HMMA.16816.F32.BF16 R184, R8.reuse, R186, R20 ;  /* 0x000000ba08b8723c */ /* 0x040ff00000041814 */
[C---:B------:R-:W-:Y:S01]  /*9e30*/  HMMA.16816.F32.BF16 R188, R8.reuse, R236, R16 ;  /* 0x000000ec08bc723c */ /* 0x040fe20000041810 */
[----:B------:R-:W3:Y:S07]  /*9e40*/  LDSM.16.M88.4 R16, [R201+0x2000] ;  /* 0x00200000c910783b */ /* 0x000eee0000000200 */
[----:B------:R-:W-:Y:S01]  /*9e50*/  HMMA.16816.F32.BF16 R8, R8, R238, R12 ;  /* 0x000000ee0808723c */ /* 0x000fe2000004180c */
[----:B------:R-:W-:Y:S04]  /*9e60*/  LDSM.16.M88.4 R236, [R192+0xb800] ;  /* 0x00b80000c0ec783b */ /* 0x000fe80000000200 */
[----:B------:R-:W-:Y:S03]  /*9e70*/  LDSM.16.M88.4 R12, [R202+0x2000] ;  /* 0x00200000ca0c783b */ /* 0x000fe60000000200 */
[C---:B------:R-:W-:Y:S01]  /*9e80*/  HMMA.16816.F32.BF16 R28, R4.reuse, R240, R176 ;  /* 0x000000f0041c723c */ /* 0x040fe200000418b0 */
[----:B------:R-:W4:Y:S07]  /*9e90*/  LDSM.16.M88.4 R176, [R192+0xa800] ;  /* 0x00a80000c0b0783b */ /* 0x000f2e0000000200 */
[C---:B--2---:R-:W-:Y:S08]  /*9ea0*/  HMMA.16816.F32.BF16 R172, R4.reuse, R224, R172 ;  /* 0x000000e004ac723c */ /* 0x044ff000000418ac */
[C---:B------:R-:W-:Y:S01]  /*9eb0*/  HMMA.16816.F32.BF16 R168, R4.reuse, R226, R180 ;  /* 0x000000e204a8723c */ /* 0x040fe200000418b4 */
[----:B------:R-:W-:Y:S07]  /*9ec0*/  LDSM.16.M88.4 R224, [R199+0x2800] ;  /* 0x00280000c7e0783b */ /* 0x000fee0000000200 */
[C---:B------:R-:W-:Y:S01]  /*9ed0*/  HMMA.16816.F32.BF16 R20, R4.reuse, R242, R212 ;  /* 0x000000f20414723c */ /* 0x040fe200000418d4 */
[----:B------:R-:W-:Y:S07]  /*9ee0*/  LDSM.16.M88.4 R240, [R199+0x3000] ;  /* 0x00300000c7f0783b */ /* 0x000fee0000000200 */
[C---:B-1----:R-:W-:Y:S01]  /*9ef0*/  HMMA.16816.F32.BF16 R180, R4.reuse, R216, R208 ;  /* 0x000000d804b4723c */ /* 0x042fe200000418d0 */
[----:B------:R-:W-:Y:S07]  /*9f00*/  LDSM.16.M88.4 R208, [R199+0x3800] ;  /* 0x00380000c7d0783b */ /* 0x000fee0000000200 */
[C---:B------:R-:W-:Y:S08]  /*9f10*/  HMMA.16816.F32.BF16 R184, R4.reuse, R218, R184 ;  /* 0x000000da04b8723c */ /* 0x040ff000000418b8 */
        /* <DEDUP_REMOVED lines=8> */
[C---:B------:R-:W-:Y:S08]  /*9fa0*/  HMMA.16816.F32.BF16 R4, R16.reuse, R178, R20 ;  /* 0x000000b21004723c */ /* 0x040ff00000041814 */
[C---:B------:R-:W-:Y:S08]  /*9fb0*/  HMMA.16816.F32.BF16 R28, R16.reuse, R228, R180 ;  /* 0x000000e4101c723c */ /* 0x040ff000000418b4 */
[C---:B------:R-:W-:Y:S01]  /*9fc0*/  HMMA.16816.F32.BF16 R184, R16.reuse, R230, R184 ;  /* 0x000000e610b8723c */ /* 0x040fe200000418b8 */
[----:B------:R-:W2:Y:S07]  /*9fd0*/  LDSM.16.M88.4 R228, [R198+0xa000] ;  /* 0x00a00000c6e4783b */ /* 0x000eae0000000200 */
[C---:B------:R-:W-:Y:S08]  /*9fe0*/  HMMA.16816.F32.BF16 R188, R16.reuse, R236, R188 ;  /* 0x000000ec10bc723c */ /* 0x040ff000000418bc */
[----:B------:R-:W-:Y:S01]  /*9ff0*/  HMMA.16816.F32.BF16 R180, R16, R238, R216 ;  /* 0x000000ee10b4723c */ /* 0x000fe200000418d8 */
[----:B------:R-:W3:Y:S07]  /*a000*/  LDSM.16.M88.4 R236, [R198+0xa800] ;  /* 0x00a80000c6ec783b */ /* 0x000eee0000000200 */
[C---:B-1----:R-:W-:Y:S08]  /*a010*/  HMMA.16816.F32.BF16 R176, R12.reuse, R220, R212 ;  /* 0x000000dc0cb0723c */ /* 0x042ff000000418d4 */
[C---:B------:R-:W-:Y:S08]  /*a020*/  HMMA.16816.F32.BF16 R168, R12.reuse, R224, R168 ;  /* 0x000000e00ca8723c */ /* 0x040ff000000418a8 */
[C---:B------:R-:W-:Y:S01]  /*a030*/  HMMA.16816.F32.BF16 R20, R12.reuse, R226, R4 ;  /* 0x000000e20c14723c */ /* 0x040fe20000041804 */
[----:B------:R-:W1:Y:S04]  /*a040*/  LDSM.16.M88.4 R224, [R198+0xb800] ;  /* 0x00b80000c6e0783b */ /* 0x000e680000000200 */
[----:B------:R-:W-:Y:S03]  /*a050*/  LDSM.16.M88.4 R4, [R203+0x2000] ;  /* 0x00200000cb04783b */ /* 0x000fe60000000200 */
[C---:B------:R-:W-:Y:S08]  /*a060*/  HMMA.16816.F32.BF16 R16, R12.reuse, R240, R28 ;  /* 0x000000f00c10723c */ /* 0x040ff0000004181c */
[C---:B------:R-:W-:Y:S01]  /*a070*/  HMMA.16816.F32.BF16 R28, R12.reuse, R242, R184 ;  /* 0x000000f20c1c723c */ /* 0x040fe200000418b8 */
[----:B------:R-:W4:Y:S07]  /*a080*/  LDSM.16.M88.4 R240, [R197+0x2000] ;  /* 0x00200000c5f0783b */ /* 0x000f2e0000000200 */
[C---:B------:R-:W-:Y:S08]  /*a090*/  HMMA.16816.F32.BF16 R172, R12.reuse, R222, R172 ;  /* 0x000000de0cac723c */ /* 0x040ff000000418ac */
[C---:B------:R-:W-:Y:S01]  /*a0a0*/  HMMA.16816.F32.BF16 R220, R12.reuse, R208, R188 ;  /* 0x000000d00cdc723c */ /* 0x040fe200000418bc */
[----:B------:R-:W1:Y:S07]  /*a0b0*/  LDSM.16.M88.4 R188, [R197+0x2800] ;  /* 0x00280000c5bc783b */ /* 0x000e6e0000000200 */
[----:B------:R-:W-:Y:S01]  /*a0c0*/  HMMA.16816.F32.BF16 R216, R12, R210, R180 ;  /* 0x000000d20cd8723c */ /* 0x000fe200000418b4 */
[----:B------:R-:W-:Y:S07]  /*a0d0*/  LDSM.16.M88.4 R12, [R201+0x4000] ;  /* 0x00400000c90c783b */ /* 0x000fee0000000200 */
[C---:B--2---:R-:W-:Y:S01]  /*a0e0*/  HMMA.16816.F32.BF16 R212, R8.reuse, R228, R176 ;  /* 0x000000e408d4723c */ /* 0x044fe200000418b0 */
[----:B------:R-:W2:Y:S07]  /*a0f0*/  LDSM.16.M88.4 R176, [R197+0x3000] ;  /* 0x00300000c5b0783b */ /* 0x000eae0000000200 */
[C---:B---3--:R-:W-:Y:S08]  /*a100*/  HMMA.16816.F32.BF16 R184, R8.reuse, R236, R168 ;  /* 0x000000ec08b8723c */ /* 0x048ff000000418a8 */
[C---:B------:R-:W-:Y:S01]  /*a110*/  HMMA.16816.F32.BF16 R180, R8.reuse, R238, R20 ;  /* 0x000000ee08b4723c */ /* 0x040fe20000041814 */
[----:B------:R-:W3:Y:S07]  /*a120*/  LDSM.16.M88.4 R236, [R192+0xc000] ;  /* 0x00c00000c0ec783b */ /* 0x000eee0000000200 */
[C---:B------:R-:W-:Y:S01]  /*a130*/  HMMA.16816.F32.BF16 R208, R8.reuse, R230, R172 ;  /* 0x000000e608d0723c */ /* 0x040fe200000418ac */
[----:B------:R-:W2:Y:S04]  /*a140*/  LDSM.16.M88.4 R172, [R197+0x3800] ;  /* 0x00380000c5ac783b */ /* 0x000ea80000000200 */
[----:B------:R-:W-:Y:S03]  /*a150*/  LDSM.16.M88.4 R228, [R192+0xd000] ;  /* 0x00d00000c0e4783b */ /* 0x000fe60000000200 */
[C---:B------:R-:W-:Y:S08]  /*a160*/  HMMA.16816.F32.BF16 R168, R8.reuse, R232, R16 ;  /* 0x000000e808a8723c */ /* 0x040ff00000041810 */
[C---:B------:R-:W-:Y:S01]  /*a170*/  HMMA.16816.F32.BF16 R28, R8.reuse, R234, R28 ;  /* 0x000000ea081c723c */ /* 0x040fe2000004181c */
[----:B------:R-:W2:Y:S07]  /*a180*/  LDSM.16.M88.4 R232, [R192+0xc800] ;  /* 0x00c80000c0e8783b */ /* 0x000eae0000000200 */
[C---:B-1----:R-:W-:Y:S08]  /*a190*/  HMMA.16816.F32.BF16 R20, R8.reuse, R224, R220 ;  /* 0x000000e00814723c */ /* 0x042ff000000418dc */
[----:B------:R-:W-:Y:S08]  /*a1a0*/  HMMA.16816.F32.BF16 R16, R8, R226, R216 ;  /* 0x000000e20810723c */ /* 0x000ff000000418d8 */
[C---:B----4-:R-:W-:Y:S08]  /*a1b0*/  HMMA.16816.F32.BF16 R8, R4.reuse, R240, R212 ;  /* 0x000000f00408723c */ /* 0x050ff000000418d4 */
[C---:B------:R-:W-:Y:S01]  /*a1c0*/  HMMA.16816.F32.BF16 R220, R4.reuse, R242, R208 ;  /* 0x000000f204dc723c */ /* 0x040fe200000418d0 */
[----:B------:R-:W-:Y:S01]  /*a1d0*/  IMAD.MOV.U32 R27, RZ, RZ, R248 ;  /* 0x000000ffff1b7224 */ /* 0x000fe200078e00f8 */
[----:B------:R-:W-:Y:S06]  /*a1e0*/  LDSM.16.M88.4 R240, [R197+0x4000] ;  /* 0x00400000c5f0783b */ /* 0x000fec0000000200 */
[C---:B------:R-:W-:Y:S08]  /*a1f0*/  HMMA.16816.F32.BF16 R224, R4.reuse, R188, R184 ;  /* 0x000000bc04e0723c */ /* 0x040ff000000418b8 */
[C---:B------:R-:W-:Y:S01]  /*a200*/  HMMA.16816.F32.BF16 R216, R4.reuse, R190, R180 ;  /* 0x000000be04d8723c */ /* 0x040fe200000418b4 */
[----:B------:R-:W1:Y:S07]  /*a210*/  LDSM.16.M88.4 R180, [R192+0xd800] ;  /* 0x00d80000c0b4783b */ /* 0x000e6e0000000200 */
[C---:B--2---:R-:W-:Y:S08]  /*a220*/  HMMA.16816.F32.BF16 R212, R4.reuse, R176, R168 ;  /* 0x000000b004d4723c */ /* 0x044ff000000418a8 */
[----:B------:R-:W-:Y:S01]  /*a230*/  HMMA.16816.F32.BF16 R208, R4, R178, R28 ;  /* 0x000000b204d0723c */ /* 0x000fe2000004181c */
[----:B------:R-:W-:Y:S07]  /*a240*/  LDSM.16.M88.4 R176, [R199+0x4000] ;  /* 0x00400000c7b0783b */ /* 0x000fee0000000200 */
[----:B---3--:R-:W-:Y:S01]  /*a250*/  HMMA.16816.F32.BF16 R168, R12, R236, R8 ;  /* 0x000000ec0ca8723c */ /* 0x008fe20000041808 */
[----:B------:R-:W2:Y:S07]  /*a260*/  LDSM.16.M88.4 R8, [R202+0x4000] ;  /* 0x00400000ca08783b */ /* 0x000eae0000000200 */
[C---:B------:R-:W-:Y:S08]  /*a270*/  HMMA.16816.F32.BF16 R188, R4.reuse, R172, R20 ;  /* 0x000000ac04bc723c */ /* 0x040ff00000041814 */
[----:B------:R-:W-:Y:S01]  /*a280*/  HMMA.16816.F32.BF16 R184, R4, R174, R16 ;  /* 0x000000ae04b8723c */ /* 0x000fe20000041810 */
[----:B------:R-:W-:Y:S04]  /*a290*/  LDSM.16.M88.4 R172, [R199+0x4800] ;  /* 0x00480000c7ac783b */ /* 0x000fe80000000200 */
[----:B------:R-:W-:Y:S03]  /*a2a0*/  LDSM.16.M88.4 R4, [R204+0x4000] ;  /* 0x00400000cc04783b */ /* 0x000fe60000000200 */
[C---:B------:R-:W-:Y:S01]  /*a2b0*/  HMMA.16816.F32.BF16 R28, R12.reuse, R238, R220 ;  /* 0x000000ee0c1c723c */ /* 0x040fe200000418dc */
[----:B------:R-:W3:Y:S07]  /*a2c0*/  LDSM.16.M88.4 R236, [R199+0x5000] ;  /* 0x00500000c7ec783b */ /* 0x000eee0000000200 */
[C---:B------:R-:W-:Y:S08]  /*a2d0*/  HMMA.16816.F32.BF16 R20, R12.reuse, R232, R224 ;  /* 0x000000e80c14723c */ /* 0x040ff000000418e0 */
[C---:B------:R-:W-:Y:S01]  /*a2e0*/  HMMA.16816.F32.BF16 R16, R12.reuse, R234, R216 ;  /* 0x000000ea0c10723c */ /* 0x040fe200000418d8 */
[----:B------:R-:W4:Y:S07]  /*a2f0*/  LDSM.16.M88.4 R232, [R199+0x5800] ;  /* 0x00580000c7e8783b */ /* 0x000f2e0000000200 */
[C---:B------:R-:W-:Y:S08]  /*a300*/  HMMA.16816.F32.BF16 R220, R12.reuse, R228, R212 ;  /* 0x000000e40cdc723c */ /* 0x040ff000000418d4 */
[C---:B------:R-:W-:Y:S08]  /*a310*/  HMMA.16816.F32.BF16 R228, R12.reuse, R230, R208 ;  /* 0x000000e60ce4723c */ /* 0x040ff000000418d0 */
[C---:B-1----:R-:W-:Y:S08]  /*a320*/  HMMA.16816.F32.BF16 R224, R12.reuse, R180, R188 ;  /* 0x000000b40ce0723c */ /* 0x042ff000000418bc */
[----:B------:R-:W-:Y:S01]  /*a330*/  HMMA.16816.F32.BF16 R212, R12, R182, R184 ;  /* 0x000000b60cd4723c */ /* 0x000fe200000418b8 */
[----:B------:R-:W-:Y:S01]  /*a340*/  IMAD.MOV.U32 R26, RZ, RZ, R249 ;  /* 0x000000ffff1a7224 */ /* 0x000fe200078e00f9 */
[----:B------:R-:W1:Y:S04]  /*a350*/  LDSM.16.M88.4 R184, [R198+0xc800] ;  /* 0x00c80000c6b8783b */ /* 0x000e680000000200 */
[----:B------:R-:W1:Y:S02]  /*a360*/  LDSM.16.M88.4 R180, [R198+0xd000] ;  /* 0x00d00000c6b4783b */ /* 0x000e640000000200 */
[C---:B--2---:R-:W-:Y:S02]  /*a370*/  HMMA.16816.F32.BF16 R208, R8.reuse, R176, R168 ;  /* 0x000000b008d0723c */ /* 0x044fe400000418a8 */
[----:B------:R-:W-:Y:S06]  /*a380*/  LDSM.16.M88.4 R12, [R203+0x4000] ;  /* 0x00400000cb0c783b */ /* 0x000fec0000000200 */
[----:B---3--:R-:W-:Y:S07]  /*a390*/  HMMA.16816.F32.BF16 R168, R8, R236, R220 ;  /* 0x000000ec08a8723c */ /* 0x008fee00000418dc */
[----:B------:R-:W-:-:S02]  /*a3a0*/  IMAD.MOV.U32 R220, RZ, RZ, R27 ;  /* 0x000000ffffdc7224 */ /* 0x000fc400078e001b */
[----:B------:R-:W-:Y:S01]  /*a3b0*/  IMAD.MOV.U32 R221, RZ, RZ, R26 ;  /* 0x000000ffffdd7224 */ /* 0x000fe200078e001a */
[C---:B------:R-:W-:Y:S08]  /*a3c0*/  HMMA.16816.F32.BF16 R188, R8.reuse, R172, R20 ;  /* 0x000000ac08bc723c */ /* 0x040ff00000041814 */
[C---:B------:R-:W-:Y:S01]  /*a3d0*/  HMMA.16816.F32.BF16 R216, R8.reuse, R178, R28 ;  /* 0x000000b208d8723c */ /* 0x040fe2000004181c */
[----:B------:R-:W-:Y:S07]  /*a3e0*/  LDSM.16.M88.4 R176, [R198+0xd800] ;  /* 0x00d80000c6b0783b */ /* 0x000fee0000000200 */
[C---:B------:R-:W-:Y:S08]  /*a3f0*/  HMMA.16816.F32.BF16 R172, R8.reuse, R174, R16 ;  /* 0x000000ae08ac723c */ /* 0x040ff00000041810 */
[C---:B------:R-:W-:Y:S08]  /*a400*/  HMMA.16816.F32.BF16 R28, R8.reuse, R238, R228 ;  /* 0x000000ee081c723c */ /* 0x040ff000000418e4 */
[C---:B----4-:R-:W-:Y:S08]  /*a410*/  HMMA.16816.F32.BF16 R20, R8.reuse, R232, R224 ;  /* 0x000000e80814723c */ /* 0x050ff000000418e0 */
[----:B------:R-:W-:Y:S08]  /*a420*/  HMMA.16816.F32.BF16 R16, R8, R234, R212 ;  /* 0x000000ea0810723c */ /* 0x000ff000000418d4 */
[----:B------:R-:W-:Y:S01]  /*a430*/  HMMA.16816.F32.BF16 R8, R4, R220, R208 ;  /* 0x000000dc0408723c */ /* 0x000fe200000418d0 */
[----:B------:R-:W2:Y:S01]  /*a440*/  LDSM.16.M88.4 R208, [R197+0x5000] ;  /* 0x00500000c5d0783b */ /* 0x000ea20000000200 */
[----:B------:R-:W-:-:S02]  /*a450*/  IMAD.MOV.U32 R2, RZ, RZ, R250 ;  /* 0x000000ffff027224 */ /* 0x000fc400078e00fa */
[----:B------:R-:W-:Y:S02]  /*a460*/  IMAD.MOV.U32 R0, RZ, RZ, R251 ;  /* 0x000000ffff007224 */ /* 0x000fe400078e00fb */
[----:B------:R-:W3:Y:S01]  /*a470*/  LDSM.16.M88.4 R248, [R197+0x4800] ;  /* 0x00480000c5f8783b */ /* 0x000ee20000000200 */
[----:B------:R-:W-:Y:S02]  /*a480*/  IMAD.MOV.U32 R222, RZ, RZ, R2 ;  /* 0x000000ffffde7224 */ /* 0x000fe400078e0002 */
[----:B------:R-:W-:Y:S01]  /*a490*/  IMAD.MOV.U32 R223, RZ, RZ, R0 ;  /* 0x000000ffffdf7224 */ /* 0x000fe200078e0000 */
[C---:B-1----:R-:W-:Y:S01]  /*a4a0*/  HMMA.16816.F32.BF16 R232, R4.reuse, R184, R188 ;  /* 0x000000b804e8723c */ /* 0x042fe200000418bc */
[----:B------:R-:W-:Y:S07]  /*a4b0*/  LDSM.16.M88.4 R188, [R192+0xe000] ;  /* 0x00e00000c0bc783b */ /* 0x000fee0000000200 */
[C---:B------:R-:W-:Y:S08]  /*a4c0*/  HMMA.16816.F32.BF16 R216, R4.reuse, R222, R216 ;  /* 0x000000de04d8723c */ /* 0x040ff000000418d8 */
[C---:B------:R-:W-:Y:S01]  /*a4d0*/  HMMA.16816.F32.BF16 R236, R4.reuse, R186, R172 ;  /* 0x000000ba04ec723c */ /* 0x040fe200000418ac */
[----:B------:R-:W-:Y:S07]  /*a4e0*/  LDSM.16.M88.4 R184, [R192+0xe800] ;  /* 0x00e80000c0b8783b */ /* 0x000fee0000000200 */
[----:B------:R-:W-:Y:S01]  /*a4f0*/  HMMA.16816.F32.BF16 R228, R4, R180, R168 ;  /* 0x000000b404e4723c */ /* 0x000fe200000418a8 */
[----:B--2---:R-:W-:-:S07]  /*a500*/  IMAD.MOV.U32 R27, RZ, RZ, R208 ;  /* 0x000000ffff1b7224 */ /* 0x004fce00078e00d0 */
[C---:B------:R-:W-:Y:S01]  /*a510*/  HMMA.16816.F32.BF16 R220, R4.reuse, R182, R28 ;  /* 0x000000b604dc723c */ /* 0x040fe2000004181c */
[----:B------:R-:W-:Y:S01]  /*a520*/  IMAD.MOV.U32 R26, RZ, RZ, R209 ;  /* 0x000000ffff1a7224 */ /* 0x000fe200078e00d1 */
[----:B------:R-:W-:Y:S01]  /*a530*/  LDSM.16.M88.4 R180, [R192+0xf000] ;  /* 0x00f00000c0b4783b */ /* 0x000fe20000000200 */
[----:B------:R-:W-:Y:S02]  /*a540*/  IMAD.MOV.U32 R2, RZ, RZ, R210 ;  /* 0x000000ffff027224 */ /* 0x000fe400078e00d2 */
[----:B------:R-:W-:Y:S02]  /*a550*/  IMAD.MOV.U32 R0, RZ, RZ, R211 ;  /* 0x000000ffff007224 */ /* 0x000fe400078e00d3 */
[----:B------:R-:W1:Y:S01]  /*a560*/  LDSM.16.M88.4 R208, [R197+0x5800] ;  /* 0x00580000c5d0783b */ /* 0x000e620000000200 */
[C---:B------:R-:W-:Y:S08]  /*a570*/  HMMA.16816.F32.BF16 R224, R4.reuse, R176, R20 ;  /* 0x000000b004e0723c */ /* 0x040ff00000041814 */
[----:B------:R-:W-:Y:S01]  /*a580*/  HMMA.16816.F32.BF16 R212, R4, R178, R16 ;  /* 0x000000b204d4723c */ /* 0x000fe20000041810 */
[----:B------:R-:W2:Y:S07]  /*a590*/  LDSM.16.M88.4 R4, [R201+0x6000] ;  /* 0x00600000c904783b */ /* 0x000eae0000000200 */
[C---:B------:R-:W-:Y:S01]  /*a5a0*/  HMMA.16816.F32.BF16 R176, R12.reuse, R240, R8 ;  /* 0x000000f00cb0723c */ /* 0x040fe20000041808 */
[----:B------:R-:W-:Y:S07]  /*a5b0*/  LDSM.16.M88.4 R8, [R202+0x6000] ;  /* 0x00600000ca08783b */ /* 0x000fee0000000200 */
[C---:B------:R-:W-:Y:S01]  /*a5c0*/  HMMA.16816.F32.BF16 R172, R12.reuse, R242, R216 ;  /* 0x000000f20cac723c */ /* 0x040fe200000418d8 */
[----:B------:R-:W4:Y:S07]  /*a5d0*/  LDSM.16.M88.4 R240, [R199+0x6000] ;  /* 0x00600000c7f0783b */ /* 0x000f2e0000000200 */
[----:B---3--:R-:W-:Y:S01]  /*a5e0*/  HMMA.16816.F32.BF16 R168, R12, R248, R232 ;  /* 0x000000f80ca8723c */ /* 0x008fe200000418e8 */
[----:B------:R-:W-:-:S02]  /*a5f0*/  IMAD.MOV.U32 R16, RZ, RZ, R27 ;  /* 0x000000ffff107224 */ /* 0x000fc400078e001b */
[----:B------:R-:W-:-:S05]  /*a600*/  IMAD.MOV.U32 R17, RZ, RZ, R26 ;  /* 0x000000ffff117224 */ /* 0x000fca00078e001a */
[----:B------:R-:W-:Y:S01]  /*a610*/  HMMA.16816.F32.BF16 R28, R12, R250, R236 ;  /* 0x000000fa0c1c723c */ /* 0x000fe200000418ec */
[----:B------:R-:W3:Y:S01]  /*a620*/  LDSM.16.M88.4 R236, [R192+0xf800] ;  /* 0x00f80000c0ec783b */ /* 0x000ee20000000200 */
[----:B------:R-:W-:Y:S02]  /*a630*/  IMAD.MOV.U32 R18, RZ, RZ, R2 ;  /* 0x000000ffff127224 */ /* 0x000fe400078e0002 */
[----:B------:R-:W-:-:S04]  /*a640*/  IMAD.MOV.U32 R19, RZ, RZ, R0 ;  /* 0x000000ffff137224 */ /* 0x000fc800078e0000 */
[C---:B------:R-:W-:Y:S08]  /*a650*/  HMMA.16816.F32.BF16 R20, R12.reuse, R16, R228 ;  /* 0x000000100c14723c */ /* 0x040ff000000418e4 */
[C---:B-1----:R-:W-:Y:S08]  /*a660*/  HMMA.16816.F32.BF16 R216, R12.reuse, R208, R224 ;  /* 0x000000d00cd8723c */ /* 0x042ff000000418e0 */
[----:B------:R-:W-:Y:S08]  /*a670*/  HMMA.16816.F32.BF16 R212, R12, R210, R212 ;  /* 0x000000d20cd4723c */ /* 0x000ff000000418d4 */
[----:B--2---:R-:W-:Y:S01]  /*a680*/  HMMA.16816.F32.BF16 R208, R4, R188, R176 ;  /* 0x000000bc04d0723c */ /* 0x004fe200000418b0 */
[----:B------:R-:W-:Y:S07]  /*a690*/  LDSM.16.M88.4 R176, [R199+0x7800] ;  /* 0x00780000c7b0783b */ /* 0x000fee0000000200 */
[----:B------:R-:W-:Y:S01]  /*a6a0*/  HMMA.16816.F32.BF16 R16, R12, R18, R220 ;  /* 0x000000120c10723c */ /* 0x000fe200000418dc */
[----:B------:R-:W-:Y:S07]  /*a6b0*/  LDSM.16.M88.4 R12, [R204+0x6000] ;  /* 0x00600000cc0c783b */ /* 0x000fee0000000200 */
[C---:B------:R-:W-:Y:S01]  /*a6c0*/  HMMA.16816.F32.BF16 R232, R4.reuse, R184, R168 ;  /* 0x000000b804e8723c */ /* 0x040fe200000418a8 */
[----:B------:R-:W1:Y:S07]  /*a6d0*/  LDSM.16.M88.4 R168, [R198+0xe000] ;  /* 0x00e00000c6a8783b */ /* 0x000e6e0000000200 */
[C---:B------:R-:W-:Y:S01]  /*a6e0*/  HMMA.16816.F32.BF16 R220, R4.reuse, R190, R172 ;  /* 0x000000be04dc723c */ /* 0x040fe200000418ac */
[----:B------:R-:W2:Y:S07]  /*a6f0*/  LDSM.16.M88.4 R188, [R199+0x6800] ;  /* 0x00680000c7bc783b */ /* 0x000eae0000000200 */
[----:B------:R-:W-:Y:S08]  /*a700*/  HMMA.16816.F32.BF16 R224, R4, R180, R20 ;  /* 0x000000b404e0723c */ /* 0x000ff00000041814 */
[----:B----4-:R-:W-:Y:S08]  /*a710*/  HMMA.16816.F32.BF16 R20, R8, R240, R208 ;  /* 0x000000f00814723c */ /* 0x010ff000000418d0 */
[C---:B------:R-:W-:Y:S01]  /*a720*/  HMMA.16816.F32.BF16 R228, R4.reuse, R186, R28 ;  /* 0x000000ba04e4723c */ /* 0x040fe2000004181c */
[----:B------:R-:W4:Y:S07]  /*a730*/  LDSM.16.M88.4 R184, [R199+0x7000] ;  /* 0x00700000c7b8783b */ /* 0x000f2e0000000200 */
[C---:B------:R-:W-:Y:S08]  /*a740*/  HMMA.16816.F32.BF16 R180, R4.reuse, R182, R16 ;  /* 0x000000b604b4723c */ /* 0x040ff00000041810 */
[C---:B---3--:R-:W-:Y:S01]  /*a750*/  HMMA.16816.F32.BF16 R172, R4.reuse, R236, R216 ;  /* 0x000000ec04ac723c */ /* 0x048fe200000418d8 */
[----:B------:R-:W-:Y:S07]  /*a760*/  LDSM.16.M88.4 R216, [R198+0xe800] ;  /* 0x00e80000c6d8783b */ /* 0x000fee0000000200 */
[----:B------:R-:W-:Y:S01]  /*a770*/  HMMA.16816.F32.BF16 R28, R4, R238, R212 ;  /* 0x000000ee041c723c */ /* 0x000fe200000418d4 */
[----:B------:R-:W-:Y:S04]  /*a780*/  LDSM.16.M88.4 R4, [R203+0x6000] ;  /* 0x00600000cb04783b */ /* 0x000fe80000000200 */
[----:B------:R-:W3:Y:S03]  /*a790*/  LDSM.16.M88.4 R212, [R197+0x6000] ;  /* 0x00600000c5d4783b */ /* 0x000ee60000000200 */
[----:B------:R-:W-:Y:S08]  /*a7a0*/  HMMA.16816.F32.BF16 R16, R8, R242, R220 ;  /* 0x000000f20810723c */ /* 0x000ff000000418dc */
[----:B-1----:R-:W-:Y:S08]  /*a7b0*/  HMMA.16816.F32.BF16 R20, R12, R168, R20 ;  /* 0x000000a80c14723c */ /* 0x002ff00000041814 */
[----:B--2---:R-:W-:Y:S01]  /*a7c0*/  HMMA.16816.F32.BF16 R208, R8, R188, R232 ;  /* 0x000000bc08d0723c */ /* 0x004fe200000418e8 */
[----:B------:R-:W-:-:S07]  /*a7d0*/  IMAD.SHL.U32 R246, R246, 0x2, RZ ;  /* 0x00000002f6f67824 */ /* 0x000fce00078e00ff */
[----:B------:R-:W-:Y:S01]  /*a7e0*/  HMMA.16816.F32.BF16 R232, R8, R176, R172 ;  /* 0x000000b008e8723c */ /* 0x000fe200000418ac */
[----:B------:R-:W1:Y:S07]  /*a7f0*/  LDSM.16.M88.4 R172, [R197+0x6800] ;  /* 0x00680000c5ac783b */ /* 0x000e6e0000000200 */
[----:B------:R-:W-:Y:S01]  /*a800*/  HMMA.16816.F32.BF16 R16, R12, R170, R16 ;  /* 0x000000aa0c10723c */ /* 0x000fe20000041810 */
[----:B------:R-:W-:Y:S01]  /*a810*/  LOP3.LUT R246, R246, 0x6, RZ, 0xc0, !PT ;  /* 0x00000006f6f67812 */ /* 0x000fe200078ec0ff */
[----:B------:R-:W-:-:S06]  /*a820*/  IMAD.U32 R0, RZ, RZ, UR26 ;  /* 0x0000001aff007e24 */ /* 0x000fcc000f8e00ff */
[----:B----4-:R-:W-:Y:S01]  /*a830*/  HMMA.16816.F32.BF16 R220, R8, R186, R180 ;  /* 0x000000ba08dc723c */ /* 0x010fe200000418b4 */
[----:B------:R-:W2:Y:S01]  /*a840*/  LDSM.16.M88.4 R180, [R198+0xf000] ;  /* 0x00f00000c6b4783b */ /* 0x000ea20000000200 */
[----:B------:R-:W-:-:S06]  /*a850*/  IMAD R0, R0, 0x40, R246 ;  /* 0x0000004000007824 */ /* 0x000fcc00078e02f6 */
[----:B------:R-:W-:Y:S08]  /*a860*/  HMMA.16816.F32.BF16 R188, R8, R190, R228 ;  /* 0x000000be08bc723c */ /* 0x000ff000000418e4 */
[----:B---3--:R-:W-:Y:S08]  /*a870*/  HMMA.16816.F32.BF16 R228, R4, R212, R20 ;  /* 0x000000d404e4723c */ /* 0x008ff00000041814 */
[C---:B------:R-:W-:Y:S08]  /*a880*/  HMMA.16816.F32.BF16 R224, R8.reuse, R184, R224 ;  /* 0x000000b808e0723c */ /* 0x040ff000000418e0 */
[----:B------:R-:W-:Y:S07]  /*a890*/  HMMA.16816.F32.BF16 R236, R8, R178, R28 ;  /* 0x000000b208ec723c */ /* 0x000fee000004181c */
[C---:B------:R-:W-:Y:S01]  /*a8a0*/  IADD3 R8, R0.reuse, 0x1, RZ ;  /* 0x0000000100087810 */ /* 0x040fe20007ffe0ff */
[----:B------:R-:W-:Y:S01]  /*a8b0*/  HMMA.16816.F32.BF16 R20, R12, R216, R208 ;  /* 0x000000d80c14723c */ /* 0x000fe200000418d0 */
[C---:B------:R-:W-:Y:S01]  /*a8c0*/  IADD3 R2, R0.reuse, 0x8, RZ ;  /* 0x0000000800027810 */ /* 0x040fe20007ffe0ff */
[----:B------:R-:W3:Y:S01]  /*a8d0*/  LDSM.16.M88.4 R208, [R197+0x7000] ;  /* 0x00700000c5d0783b */ /* 0x000ee20000000200 */
[----:B------:R-:W4:Y:S05]  /*a8e0*/  I2F R10, R8 ;  /* 0x00000008000a7306 */ /* 0x000f2a0000201400 */
[----:B------:R-:W-:Y:S03]  /*a8f0*/  HMMA.16816.F32.BF16 R28, R4, R214, R16 ;  /* 0x000000d6041c723c */ /* 0x000fe60000041810 */
[----:B------:R2:W2:Y:S01]  /*a900*/  I2F R11, R2 ;  /* 0x00000002000b7306 */ /* 0x0004a20000201400 */
[----:B------:R-:W-:-:S04]  /*a910*/  IADD3 R9, R0, 0x9, RZ ;  /* 0x0000000900097810 */ /* 0x000fc80007ffe0ff */
[----:B------:R-:W-:Y:S01]  /*a920*/  HMMA.16816.F32.BF16 R168, R12, R218, R188 ;  /* 0x000000da0ca8723c */ /* 0x000fe200000418bc */
[----:B------:R-:W3:Y:S01]  /*a930*/  LDSM.16.M88.4 R188, [R198+0xf800] ;  /* 0x00f80000c6bc783b */ /* 0x000ee20000000200 */
[-C--:B------:R-:W-:Y:S01]  /*a940*/  ISETP.GE.AND P0, PT, R8, R32.reuse, PT ;  /* 0x000000200800720c */ /* 0x080fe20003f06270 */
[----:B----4-:R-:W-:Y:S01]  /*a950*/  FFMA.FTZ R16, R10, UR18, R229 ;  /* 0x000000120a107c23 */ /* 0x010fe200080100e5 */
[----:B------:R-:W-:Y:S02]  /*a960*/  ISETP.GE.AND P2, PT, R8, R33, PT ;  /* 0x000000210800720c */ /* 0x000fe40003f46270 */
[----:B------:R4:W4:Y:S02]  /*a970*/  I2F R8, R9 ;  /* 0x0000000900087306 */ /* 0x0009240000201400 */
[----:B-1----:R-:W-:Y:S01]  /*a980*/  HMMA.16816.F32.BF16 R184, R4, R172, R20 ;  /* 0x000000ac04b8723c */ /* 0x002fe20000041814 */
[----:B------:R-:W-:Y:S02]  /*a990*/  FSEL R133, R16, -INF , !P0 ;  /* 0xff80000010857808 */ /* 0x000fe40004000000 */
[----:B------:R-:W-:-:S02]  /*a9a0*/  ISETP.GE.AND P1, PT, R2, R32, PT ;  /* 0x000000200200720c */ /* 0x000fc40003f26270 */
[----:B------:R-:W-:Y:S02]  /*a9b0*/  ISETP.GE.AND P0, PT, R2, R33, PT ;  /* 0x000000210200720c */ /* 0x000fe40003f06270 */
[----:B--2---:R-:W-:Y:S01]  /*a9c0*/  IADD3 R2, R0, 0x10, RZ ;  /* 0x0000001000027810 */ /* 0x004fe20007ffe0ff */
[----:B------:R-:W-:Y:S01]  /*a9d0*/  FFMA.FTZ R10, R10, UR18, R231 ;  /* 0x000000120a0a7c23 */ /* 0x000fe200080100e7 */
[----:B------:R-:W-:Y:S01]  /*a9e0*/  HMMA.16816.F32.BF16 R176, R12, R180, R224 ;  /* 0x000000b40cb0723c */ /* 0x000fe200000418e0 */
[----:B------:R-:W-:Y:S01]  /*a9f0*/  FFMA.FTZ R16, R11, UR18, R28 ;  /* 0x000000120b107c23 */ /* 0x000fe2000801001c */
[----:B------:R-:W1:Y:S02]  /*aa00*/  I2F R17, R2 ;  /* 0x0000000200117306 */ /* 0x000e640000201400 */
[----:B------:R-:W-:Y:S02]  /*aa10*/  FSEL R215, R10, -INF , !P2 ;  /* 0xff8000000ad77808 */ /* 0x000fe40005000000 */
[----:B------:R-:W-:-:S02]  /*aa20*/  FSEL R216, R16, -INF , !P1 ;  /* 0xff80000010d87808 */ /* 0x000fc40004800000 */
[C---:B------:R-:W-:Y:S02]  /*aa30*/  ISETP.GE.AND P2, PT, R9.reuse, R32, PT ;  /* 0x000000200900720c */ /* 0x040fe40003f46270 */
[----:B------:R-:W-:Y:S02]  /*aa40*/  ISETP.GE.AND P1, PT, R9, R33, PT ;  /* 0x000000210900720c */ /* 0x000fe40003f26270 */
[----:B----4-:R-:W-:Y:S01]  /*aa50*/  IADD3 R9, R0, 0x11, RZ ;  /* 0x0000001100097810 */ /* 0x010fe20007ffe0ff */
[----:B------:R-:W-:Y:S01]  /*aa60*/  FFMA.FTZ R11, R11, UR18, R30 ;  /* 0x000000120b0b7c23 */ /* 0x000fe2000801001e */
[----:B------:R-:W-:Y:S01]  /*aa70*/  HMMA.16816.F32.BF16 R168, R4, R174, R168 ;  /* 0x000000ae04a8723c */ /* 0x000fe200000418a8 */
[----:B------:R-:W-:Y:S01]  /*aa80*/  FFMA.FTZ R18, R8, UR18, R29 ;  /* 0x0000001208127c23 */ /* 0x000fe2000801001d */
[----:B------:R2:W4:Y:S01]  /*aa90*/  I2F R16, R9 ;  /* 0x0000000900107306 */ /* 0x0005220000201400 */
[----:B------:R-:W-:-:S05]  /*aaa0*/  IADD3 R10, R0, 0x18, RZ ;  /* 0x00000018000a7810 */ /* 0x000fca0007ffe0ff */
[----:B------:R-:W-:Y:S01]  /*aab0*/  HMMA.16816.F32.BF16 R20, R12, R182, R220 ;  /* 0x000000b60c14723c */ /* 0x000fe200000418dc */
[----:B------:R-:W4:Y:S01]  /*aac0*/  LDSM.16.M88.4 R180, [R197+0x7800] ;  /* 0x00780000c5b4783b */ /* 0x000f220000000200 */
[----:B------:R-:W-:Y:S01]  /*aad0*/  FSEL R214, R11, -INF , !P0 ;  /* 0xff8000000bd67808 */ /* 0x000fe20004000000 */
[----:B------:R-:W-:Y:S01]  /*aae0*/  UISETP.GE.AND UP0, UPT, UR9, 0x3, UPT ;  /* 0x000000030900788c */ /* 0x000fe2000bf06270 */
[----:B------:R-:W-:Y:S01]  /*aaf0*/  FSEL R212, R18, -INF , !P2 ;  /* 0xff80000012d47808 */ /* 0x000fe20005000000 */
[----:B-1----:R-:W-:Y:S01]  /*ab00*/  FFMA.FTZ R18, R17, UR18, R184 ;  /* 0x0000001211127c23 */ /* 0x002fe200080100b8 */
[----:B------:R-:W-:Y:S01]  /*ab10*/  ISETP.GE.AND P0, PT, R2, R32, PT ;  /* 0x000000200200720c */ /* 0x000fe20003f06270 */
[----:B------:R-:W-:-:S04]  /*ab20*/  DEPBAR.LE SB0, 0x0 ;  /* 0x000080000000791a */ /* 0x000fc80000000000 */
[----:B------:R-:W-:Y:S01]  /*ab30*/  BAR.SYNC.DEFER_BLOCKING 0x0 ;  /* 0x0000000000007b1d */ /* 0x000fe20000010000 */
[----:B------:R-:W-:Y:S01]  /*ab40*/  ISETP.GE.AND P2, PT, R2, R33, PT ;  /* 0x000000210200720c */ /* 0x000fe20003f46270 */
[----:B------:R-:W-:Y:S01]  /*ab50*/  FFMA.FTZ R2, R8, UR18, R31 ;  /* 0x0000001208027c23 */ /* 0x000fe2000801001f */
[----:B------:R-:W-:-:S03]  /*ab60*/  IADD3 R8, R0, 0x19, RZ ;  /* 0x0000001900087810 */ /* 0x000fc60007ffe0ff */
[----:B------:R1:W1:Y:S01]  /*ab70*/  I2F R11, R10 ;  /* 0x0000000a000b7306 */ /* 0x0002620000201400 */
[----:B------:R-:W-:Y:S02]  /*ab80*/  FSEL R206, R2, -INF , !P1 ;  /* 0xff80000002ce7808 */ /* 0x000fe40004800000 */
[----:B------:R-:W-:Y:S02]  /*ab90*/  FSEL R213, R18, -INF , !P0 ;  /* 0xff80000012d57808 */ /* 0x000fe40004000000 */
[C---:B------:R-:W-:Y:S02]  /*aba0*/  ISETP.GE.AND P1, PT, R9.reuse, R32, PT ;  /* 0x000000200900720c */ /* 0x040fe40003f26270 */
[----:B------:R-:W-:Y:S01]  /*abb0*/  ISETP.GE.AND P0, PT, R9, R33, PT ;  /* 0x000000210900720c */ /* 0x000fe20003f06270 */
[----:B--2---:R-:W-:Y:S01]  /*abc0*/  FFMA.FTZ R9, R17, UR18, R186 ;  /* 0x0000001211097c23 */ /* 0x004fe200080100ba */
[----:B---3--:R-:W-:Y:S01]  /*abd0*/  HMMA.16816.F32.BF16 R176, R4, R208, R176 ;  /* 0x000000d004b0723c */ /* 0x008fe200000418b0 */
[----:B------:R-:W2:Y:S01]  /*abe0*/  I2F R17, R8 ;  /* 0x0000000800117306 */ /* 0x000ea20000201400 */
[----:B----4-:R-:W-:Y:S01]  /*abf0*/  FFMA.FTZ R18, R16, UR18, R185 ;  /* 0x0000001210127c23 */ /* 0x010fe200080100b9 */
[----:B------:R-:W-:-:S05]  /*ac00*/  IADD3 R2, R0, 0x20, RZ ;  /* 0x0000002000027810 */ /* 0x000fca0007ffe0ff */
[----:B------:R-:W-:Y:S01]  /*ac10*/  HMMA.16816.F32.BF16 R28, R12, R188, R232 ;  /* 0x000000bc0c1c723c */ /* 0x000fe200000418e8 */
[----:B------:R-:W-:Y:S02]  /*ac20*/  FSEL R207, R9, -INF , !P2 ;  /* 0xff80000009cf7808 */ /* 0x000fe40005000000 */
[----:B------:R-:W-:Y:S02]  /*ac30*/  FSEL R200, R18, -INF , !P1 ;  /* 0xff80000012c87808 */ /* 0x000fe40004800000 */
[C---:B------:R-:W-:Y:S01]  /*ac40*/  ISETP.GE.AND P2, PT, R10.reuse, R32, PT ;  /* 0x000000200a00720c */ /* 0x040fe20003f46270 */
[----:B------:R-:W3:Y:S01]  /*ac50*/  I2F R18, R2 ;  /* 0x0000000200127306 */ /* 0x000ee20000201400 */
[----:B------:R-:W-:Y:S01]  /*ac60*/  ISETP.GE.AND P1, PT, R10, R33, PT ;  /* 0x000000210a00720c */ /* 0x000fe20003f26270 */
[----:B-1----:R-:W-:Y:S02]  /*ac70*/  FFMA.FTZ R10, R16, UR18, R187 ;  /* 0x00000012100a7c23 */ /* 0x002fe400080100bb */
[----:B------:R-:W-:Y:S01]  /*ac80*/  FFMA.FTZ R16, R11, UR18, R168 ;  /* 0x000000120b107c23 */ /* 0x000fe200080100a8 */
[----:B------:R-:W-:Y:S01]  /*ac90*/  IADD3 R9, R0, 0x21, RZ ;  /* 0x0000002100097810 */ /* 0x000fe20007ffe0ff */
[----:B------:R-:W-:Y:S01]  /*aca0*/  HMMA.16816.F32.BF16 R172, R4, R210, R20 ;  /* 0x000000d204ac723c */ /* 0x000fe20000041814 */
[----:B------:R-:W-:-:S02]  /*acb0*/  FSEL R187, R10, -INF , !P0 ;  /* 0xff8000000abb7808 */ /* 0x000fc40004000000 */
[----:B------:R-:W-:Y:S01]  /*acc0*/  FSEL R188, R16, -INF , !P2 ;  /* 0xff80000010bc7808 */ /* 0x000fe20005000000 */
[----:B--2---:R-:W-:Y:S01]  /*acd0*/  FFMA.FTZ R16, R17, UR18, R169 ;  /* 0x0000001211107c23 */ /* 0x004fe200080100a9 */
[C---:B------:R-:W-:Y:S01]  /*ace0*/  ISETP.GE.AND P0, PT, R8.reuse, R32, PT ;  /* 0x000000200800720c */ /* 0x040fe20003f06270 */
[----:B------:R-:W-:Y:S01]  /*acf0*/  FFMA.FTZ R11, R11, UR18, R170 ;  /* 0x000000120b0b7c23 */ /* 0x000fe200080100aa */
[----:B------:R-:W-:Y:S01]  /*ad00*/  ISETP.GE.AND P2, PT, R8, R33, PT ;  /* 0x000000210800720c */ /* 0x000fe20003f46270 */
[----:B------:R1:W2:Y:S01]  /*ad10*/  I2F R10, R9 ;  /* 0x00000009000a7306 */ /* 0x0002a20000201400 */
[----:B------:R-:W-:Y:S01]  /*ad20*/  IADD3 R8, R0, 0x28, RZ ;  /* 0x0000002800087810 */ /* 0x000fe20007ffe0ff */
[----:B------:R-:W-:Y:S01]  /*ad30*/  HMMA.16816.F32.BF16 R20, R12, R190, R236 ;  /* 0x000000be0c14723c */ /* 0x000fe200000418ec */
[----:B------:R-:W-:Y:S02]  /*ad40*/  FSEL R185, R16, -INF , !P0 ;  /* 0xff80000010b97808 */ /* 0x000fe40004000000 */
[----:B------:R-:W-:Y:S01]  /*ad50*/  FSEL R186, R11, -INF , !P1 ;  /* 0xff8000000bba7808 */ /* 0x000fe20004800000 */
[----:B------:R-:W-:-:S02]  /*ad60*/  FFMA.FTZ R11, R17, UR18, R171 ;  /* 0x00000012110b7c23 */ /* 0x000fc400080100ab */
[----:B------:R-:W4:Y:S01]  /*ad70*/  I2F R16, R8 ;  /* 0x0000000800107306 */ /* 0x000f220000201400 */
[-C--:B------:R-:W-:Y:S01]  /*ad80*/  ISETP.GE.AND P1, PT, R2, R32.reuse, PT ;  /* 0x000000200200720c */ /* 0x080fe20003f26270 */
[----:B---3--:R-:W-:Y:S01]  /*ad90*/  FFMA.FTZ R17, R18, UR18, R176 ;  /* 0x0000001212117c23 */ /* 0x008fe200080100b0 */
[----:B------:R-:W-:Y:S02]  /*ada0*/  ISETP.GE.AND P0, PT, R2, R33, PT ;  /* 0x000000210200720c */ /* 0x000fe40003f06270 */
[----:B------:R-:W-:Y:S01]  /*adb0*/  IADD3 R2, R0, 0x29, RZ ;  /* 0x0000002900027810 */ /* 0x000fe20007ffe0ff */
[----:B------:R-:W-:Y:S01]  /*adc0*/  HMMA.16816.F32.BF16 R28, R4, R180, R28 ;  /* 0x000000b4041c723c */ /* 0x000fe2000004181c */
[----:B------:R-:W-:Y:S01]  /*add0*/  FSEL R184, R11, -INF , !P2 ;  /* 0xff8000000bb87808 */ /* 0x000fe20005000000 */
[----:B------:R-:W-:Y:S01]  /*ade0*/  FFMA.FTZ R12, R18, UR18, R178 ;  /* 0x00000012120c7c23 */ /* 0x000fe200080100b2 */
[----:B------:R-:W-:Y:S01]  /*adf0*/  FSEL R134, R17, -INF , !P1 ;  /* 0xff80000011867808 */ /* 0x000fe20004800000 */
[----:B------:R3:W3:Y:S01]  /*ae00*/  I2F R11, R2 ;  /* 0x00000002000b7306 */ /* 0x0006e20000201400 */
[----:B------:R-:W-:-:S02]  /*ae10*/  ISETP.GE.AND P2, PT, R9, R32, PT ;  /* 0x000000200900720c */ /* 0x000fc40003f46270 */
[----:B------:R-:W-:Y:S02]  /*ae20*/  ISETP.GE.AND P1, PT, R9, R33, PT ;  /* 0x000000210900720c */ /* 0x000fe40003f26270 */
[----:B-1----:R-:W-:Y:S01]  /*ae30*/  IADD3 R9, R0, 0x30, RZ ;  /* 0x0000003000097810 */ /* 0x002fe20007ffe0ff */
[C---:B--2---:R-:W-:Y:S02]  /*ae40*/  FFMA.FTZ R14, R10.reuse, UR18, R177 ;  /* 0x000000120a0e7c23 */ /* 0x044fe400080100b1 */
[----:B------:R-:W-:Y:S01]  /*ae50*/  FFMA.FTZ R13, R10, UR18, R179 ;  /* 0x000000120a0d7c23 */ /* 0x000fe200080100b3 */
[----:B------:R-:W-:Y:S02]  /*ae60*/  FSEL R179, R12, -INF , !P0 ;  /* 0xff8000000cb37808 */ /* 0x000fe40004000000 */
[----:B------:R-:W1:Y:S01]  /*ae70*/  I2F R12, R9 ;  /* 0x00000009000c7306 */ /* 0x000e620000201400 */
[----:B----4-:R-:W-:Y:S01]  /*ae80*/  FFMA.FTZ R10, R16, UR18, R172 ;  /* 0x00000012100a7c23 */ /* 0x010fe200080100ac */
[----:B------:R-:W-:-:S02]  /*ae90*/  FSEL R177, R14, -INF , !P2 ;  /* 0xff8000000eb17808 */ /* 0x000fc40005000000 */
[CC--:B------:R-:W-:Y:S02]  /*aea0*/  ISETP.GE.AND P0, PT, R8.reuse, R32.reuse, PT ;  /* 0x000000200800720c */ /* 0x0c0fe40003f06270 */
[----:B------:R-:W-:Y:S02]  /*aeb0*/  ISETP.GE.AND P2, PT, R8, R33, PT ;  /* 0x000000210800720c */ /* 0x000fe40003f46270 */
[----:B------:R-:W-:Y:S02]  /*aec0*/  IADD3 R8, R0, 0x31, RZ ;  /* 0x0000003100087810 */ /* 0x000fe40007ffe0ff */
[----:B------:R-:W-:Y:S01]  /*aed0*/  FSEL R178, R13, -INF , !P1 ;  /* 0xff8000000db27808 */ /* 0x000fe20004800000 */
[----:B------:R-:W-:Y:S01]  /*aee0*/  FFMA.FTZ R13, R16, UR18, R174 ;  /* 0x00000012100d7c23 */ /* 0x000fe200080100ae */
[----:B------:R-:W-:Y:S01]  /*aef0*/  FSEL R176, R10, -INF , !P0 ;  /* 0xff8000000ab07808 */ /* 0x000fe20004000000 */
[----:B------:R-:W-:Y:S01]  /*af00*/  HMMA.16816.F32.BF16 R16, R4, R182, R20 ;  /* 0x000000b60410723c */ /* 0x000fe20000041814 */
[----:B------:R-:W2:Y:S01]  /*af10*/  I2F R10, R8 ;  /* 0x00000008000a7306 */ /* 0x000ea20000201400 */
[----:B------:R-:W-:-:S02]  /*af20*/  ISETP.GE.AND P1, PT, R2, R32, PT ;  /* 0x000000200200720c */ /* 0x000fc40003f26270 */
[----:B------:R-:W-:Y:S02]  /*af30*/  ISETP.GE.AND P0, PT, R2, R33, PT ;  /* 0x000000210200720c */ /* 0x000fe40003f06270 */
[----:B---3--:R-:W-:Y:S01]  /*af40*/  IADD3 R2, R0, 0x38, RZ ;  /* 0x0000003800027810 */ /* 0x008fe20007ffe0ff */
[----:B------:R-:W-:-:S03]  /*af50*/  FFMA.FTZ R5, R11, UR18, R173 ;  /* 0x000000120b057c23 */ /* 0x000fc600080100ad */
[----:B------:R-:W3:Y:S02]  /*af60*/  I2F R4, R2 ;  /* 0x0000000200047306 */ /* 0x000ee40000201400 */
[----:B------:R-:W-:Y:S01]  /*af70*/  FSEL R172, R5, -INF , !P1 ;  /* 0xff80000005ac7808 */ /* 0x000fe20004800000 */
[C---:B-1----:R-:W-:Y:S01]  /*af80*/  FFMA.FTZ R5, R12.reuse, UR18, R30 ;  /* 0x000000120c057c23 */ /* 0x042fe2000801001e */
        /* <DEDUP_REMOVED lines=8> */
[----:B--2---:R-:W-:Y:S01]  /*b010*/  FFMA.FTZ R6, R10, UR18, R29 ;  /* 0x000000120a067c23 */ /* 0x004fe2000801001d */
[----:B------:R-:W-:Y:S01]  /*b020*/  ISETP.GE.AND P0, PT, R8, R32, PT ;  /* 0x000000200800720c */ /* 0x000fe20003f06270 */
[----:B------:R-:W-:Y:S01]  /*b030*/  FFMA.FTZ R10, R10, UR18, R31 ;  /* 0x000000120a0a7c23 */ /* 0x000fe2000801001f */
[----:B------:R-:W-:-:S02]  /*b040*/  FSEL R170, R7, -INF , !P2 ;  /* 0xff80000007aa7808 */ /* 0x000fc40005000000 */
[-C--:B------:R-:W-:Y:S02]  /*b050*/  ISETP.GE.AND P2, PT, R8, R33.reuse, PT ;  /* 0x000000210800720c */ /* 0x080fe40003f46270 */
[----:B------:R-:W-:Y:S01]  /*b060*/  FSEL R135, R6, -INF , !P0 ;  /* 0xff80000006877808 */ /* 0x000fe20004000000 */
[----:B---3--:R-:W-:Y:S01]  /*b070*/  FFMA.FTZ R6, R4, UR18, R16 ;  /* 0x0000001204067c23 */ /* 0x008fe20008010010 */
[----:B------:R-:W-:Y:S02]  /*b080*/  FSEL R168, R10, -INF , !P2 ;  /* 0xff8000000aa87808 */ /* 0x000fe40005000000 */
[-C--:B------:R-:W-:Y:S02]  /*b090*/  ISETP.GE.AND P2, PT, R2, R32.reuse, PT ;  /* 0x000000200200720c */ /* 0x080fe40003f46270 */
[C---:B------:R-:W-:Y:S02]  /*b0a0*/  ISETP.GE.AND P1, PT, R0.reuse, R32, PT ;  /* 0x000000200000720c */ /* 0x040fe40003f26270 */
[----:B------:R-:W-:-:S02]  /*b0b0*/  ISETP.GE.AND P0, PT, R0, R33, PT ;  /* 0x000000210000720c */ /* 0x000fc40003f06270 */
[----:B-1----:R-:W-:Y:S01]  /*b0c0*/  IADD3 R0, R0, 0x39, RZ ;  /* 0x0000003900007810 */ /* 0x002fe20007ffe0ff */
[----:B------:R-:W-:Y:S01]  /*b0d0*/  FFMA.FTZ R7, R4, UR18, R18 ;  /* 0x0000001204077c23 */ /* 0x000fe20008010012 */
[----:B------:R-:W-:Y:S02]  /*b0e0*/  FSEL R35, R6, -INF , !P2 ;  /* 0xff80000006237808 */ /* 0x000fe40005000000 */
[----:B------:R-:W-:Y:S01]  /*b0f0*/  ISETP.GE.AND P2, PT, R2, R33, PT ;  /* 0x000000210200720c */ /* 0x000fe20003f46270 */
[----:B------:R-:W1:Y:S01]  /*b100*/  I2F R4, R0 ;  /* 0x0000000000047306 */ /* 0x000e620000201400 */
[C---:B----4-:R-:W-:Y:S02]  /*b110*/  FFMA.FTZ R2, R5.reuse, UR18, R228 ;  /* 0x0000001205027c23 */ /* 0x050fe400080100e4 */
[----:B------:R-:W-:-:S05]  /*b120*/  FFMA.FTZ R5, R5, UR18, R230 ;  /* 0x0000001205057c23 */ /* 0x000fca00080100e6 */
[----:B------:R-:W-:Y:S02]  /*b130*/  FSEL R21, R5, -INF , !P0 ;  /* 0xff80000005157808 */ /* 0x000fe40004000000 */
[----:B------:R-:W-:Y:S02]  /*b140*/  PLOP3.LUT P0, PT, PT, PT, UP0, 0x80, 0x0 ;  /* 0x000000000000781c */ /* 0x000fe40003f0f008 */
[----:B------:R-:W-:Y:S02]  /*b150*/  FSEL R34, R7, -INF , !P2 ;  /* 0xff80000007227808 */ /* 0x000fe40005000000 */
[----:B------:R-:W-:Y:S02]  /*b160*/  FSEL R20, R2, -INF , !P1 ;  /* 0xff80000002147808 */ /* 0x000fe40004800000 */
[C---:B------:R-:W-:Y:S02]  /*b170*/  ISETP.GE.AND P2, PT, R0.reuse, R32, PT ;  /* 0x000000200000720c */ /* 0x040fe40003f46270 */
[----:B------:R-:W-:Y:S01]  /*b180*/  ISETP.GE.AND P1, PT, R0, R33, PT ;  /* 0x000000210000720c */ /* 0x000fe20003f26270 */
[----:B-1----:R-:W-:-:S02]  /*b190*/  FFMA.FTZ R0, R4, UR18, R17 ;  /* 0x0000001204007c23 */ /* 0x002fc40008010011 */
[----:B------:R-:W-:-:S03]  /*b1a0*/  FFMA.FTZ R4, R4, UR18, R19 ;  /* 0x0000001204047c23 */ /* 0x000fc60008010013 */
[----:B------:R-:W-:Y:S02]  /*b1b0*/  FSEL R30, R0, -INF , !P2 ;  /* 0xff800000001e7808 */ /* 0x000fe40005000000 */
[----:B------:R-:W-:Y:S01]  /*b1c0*/  FSEL R29, R4, -INF , !P1 ;  /* 0xff800000041d7808 */ /* 0x000fe20004800000 */
[----:B------:R-:W-:Y:S05]  /*b1d0*/  @!P0 BRA `(.L_x_608) ;  /* 0x0000089000008947 */ /* 0x000fea0003800000 */
[----:B------:R-:W2:Y:S01]  /*b1e0*/  LDL.64 R248, [R1+0xb8] ;  /* 0x0000b80001f87983 */ /* 0x000ea20000100a00 */
[----:B------:R-:W-:-:S03]  /*b1f0*/  ULDC.64 UR4, c[0x0][0x198] ;  /* 0x0000660000047ab9 */ /* 0x000fc60000000a00 */
[----:B------:R-:W3:Y:S01]  /*b200*/  LDL.64 R26, [R1+0xc8] ;  /* 0x0000c800011a7983 */ /* 0x000ee20000100a00 */
        /* <DEDUP_REMOVED lines=114> */
[----:B------:R-:W-:-:S05]  /*b930*/  @!P5 LEA.HI.X R9, R2, c[0x0][0x16c], R4, 0x1, P2 ;  /* 0x00005b000209da11 */ /* 0x000fca00010f0c04 */
        /* <DEDUP_REMOVED lines=17> */
.L_x_610:
[----:B------:R-:W-:Y:S05]  /*ba50*/  BSYNC B0 ;  /* 0x0000000000007941 */ /* 0x000fea0003800000 */
.L_x_609:
[----:B------:R-:W0:Y:S02]  /*ba60*/  LDGDEPBAR ;  /* 0x00000000000079af */ /* 0x000e240000000000 */
.L_x_608:
[----:B-1----:R-:W2:Y:S04]  /*ba70*/  LDL R9, [R1+0xe0] ;  /* 0x0000e00001097983 */ /* 0x002ea80000100800 */
[----:B------:R-:W3:Y:S04]  /*ba80*/  LDL R5, [R1+0x108] ;  /* 0x0001080001057983 */ /* 0x000ee80000100800 */
[----:B------:R-:W4:Y:S01]  /*ba90*/  LDL R4, [R1+0xe4] ;  /* 0x0000e40001047983 */ /* 0x000f220000100800 */
        /* <DEDUP_REMOVED lines=22> */
[----:B------:R-:W-:Y:S01]  /*bc00*/  FMNMX.FTZ R0, R179, R0, !PT ;  /* 0x00000000b3007209 */ /* 0x000fe20007810000 */
[----:B------:R-:W-:-:S02]  /*bc10*/  USHF.L.U32 UR4, UR26, 0x1, URZ ;  /* 0x000000011a047899 */ /* 0x000fc4000800063f */
[----:B------:R-:W-:Y:S02]  /*bc20*/  UIADD3 UR5, UR25, -0x4498517b, URZ ;  /* 0xbb67ae8519057890 */ /* 0x000fe4000fffe03f */
[----:B------:R-:W-:Y:S02]  /*bc30*/  ULOP3.LUT UR21, UR4, UR25, URZ, 0x3c, !UPT ;  /* 0x0000001904157292 */ /* 0x000fe4000f8e3c3f */
[----:B------:R-:W-:Y:S02]  /*bc40*/  UIADD3 UR35, UR24, -0x61c88647, URZ ;  /* 0x9e3779b918237890 */ /* 0x000fe4000fffe03f */
[----:B------:R-:W-:Y:S02]  /*bc50*/  UIADD3 UR34, UR24, 0x3c6ef372, URZ ;  /* 0x3c6ef37218227890 */ /* 0x000fe4000fffe03f */
[----:B------:R-:W-:Y:S02]  /*bc60*/  UIADD3 UR29, UR25, 0x32370b8f, URZ ;  /* 0x32370b8f191d7890 */ /* 0x000fe4000fffe03f */
[----:B------:R-:W-:-:S02]  /*bc70*/  UIADD3 UR33, UR25, 0x76cf5d0a, URZ ;  /* 0x76cf5d0a19217890 */ /* 0x000fc4000fffe03f */
[----:B------:R-:W-:Y:S02]  /*bc80*/  UIADD3 UR30, UR24, -0x255992d5, URZ ;  /* 0xdaa66d2b181e7890 */ /* 0x000fe4000fffe03f */
[----:B------:R-:W-:-:S04]  /*bc90*/  UIADD3 UR4, UR4, 0x1, URZ ;  /* 0x0000000104047890 */ /* 0x000fc8000fffe03f */
[----:B------:R-:W-:Y:S01]  /*bca0*/  ULOP3.LUT UR4, UR4, UR25, URZ, 0x3c, !UPT ;  /* 0x0000001904047292 */ /* 0x000fe2000f8e3c3f */
[----:B------:R-:W-:Y:S04]  /*bcb0*/  STL [R1+0x130], R205 ;  /* 0x000130cd01007387 */ /* 0x000fe80000100800 */
[----:B------:R-:W-:Y:S04]  /*bcc0*/  STL [R1+0x12c], R204 ;  /* 0x00012ccc01007387 */ /* 0x000fe80000100800 */
[----:B------:R-:W-:Y:S04]  /*bcd0*/  STL [R1+0x128], R203 ;  /* 0x000128cb01007387 */ /* 0x000fe80000100800 */
[----:B------:R-:W-:Y:S04]  /*bce0*/  STL [R1+0x124], R202 ;  /* 0x000124ca01007387 */ /* 0x000fe80000100800 */
[----:B------:R-:W-:Y:S04]  /*bcf0*/  STL [R1+0x120], R201 ;  /* 0x000120c901007387 */ /* 0x000fe80000100800 */
[----:B------:R-:W-:Y:S04]  /*bd00*/  STL [R1+0x11c], R199 ;  /* 0x00011cc701007387 */ /* 0x000fe80000100800 */
[----:B------:R-:W-:Y:S04]  /*bd10*/  STL [R1+0x118], R198 ;  /* 0x000118c601007387 */ /* 0x000fe80000100800 */
[----:B------:R-:W-:Y:S04]  /*bd20*/  STL [R1+0x114], R197 ;  /* 0x000114c501007387 */ /* 0x000fe80000100800 */
[----:B------:R-:W-:Y:S01]  /*bd30*/  STL [R1+0x110], R192 ;  /* 0x000110c001007387 */ /* 0x000fe20000100800 */
[----:B--2---:R-:W-:-:S04]  /*bd40*/  IMAD.WIDE.U32 R220, R9, -0x326172a9, RZ ;  /* 0xcd9e8d5709dc7825 */ /* 0x004fc800078e00ff */
[----:B---3--:R-:W-:Y:S01]  /*bd50*/  IMAD.WIDE.U32 R18, R5, -0x2daee0ad, RZ ;  /* 0xd2511f5305127825 */ /* 0x008fe200078e00ff */
[----:B------:R-:W-:Y:S02]  /*bd60*/  FMNMX.FTZ R5, R35, R2, !PT ;  /* 0x0000000223057209 */ /* 0x000fe40007810000 */
[----:B------:R-:W-:Y:S02]  /*bd70*/  FMNMX.FTZ R2, R178, R0, !PT ;  /* 0x00000000b2027209 */ /* 0x000fe40007810000 */
[----:B----4-:R-:W-:Y:S02]  /*bd80*/  LOP3.LUT R4, R221, R4, RZ, 0x3c, !PT ;  /* 0x00000004dd047212 */ /* 0x010fe400078e3cff */
[----:B------:R-:W-:Y:S02]  /*bd90*/  FMNMX.FTZ R0, R30, R5, !PT ;  /* 0x000000051e007209 */ /* 0x000fe40007810000 */
[----:B------:R-:W-:Y:S01]  /*bda0*/  FMNMX.FTZ R2, R173, R2, !PT ;  /* 0x00000002ad027209 */ /* 0x000fe20007810000 */
[----:B------:R-:W-:-:S02]  /*bdb0*/  IMAD.WIDE.U32 R182, R4, -0x2daee0ad, RZ ;  /* 0xd2511f5304b67825 */ /* 0x000fc400078e00ff */
[----:B------:R-:W1:Y:S01]  /*bdc0*/  SHFL.BFLY PT, R9, R0, 0x2, 0x1f ;  /* 0x0c401f0000097f89 */ /* 0x000e6200000e0000 */
[----:B------:R-:W-:Y:S02]  /*bdd0*/  LOP3.LUT R4, R19, UR21, RZ, 0x3c, !PT ;  /* 0x0000001513047c12 */ /* 0x000fe4000f8e3cff */
[----:B------:R-:W-:Y:S02]  /*bde0*/  LOP3.LUT R22, R183, UR5, R18, 0x96, !PT ;  /* 0x00000005b7167c12 */ /* 0x000fe4000f8e9612 */
[----:B------:R-:W-:Y:S01]  /*bdf0*/  FMNMX.FTZ R2, R171, R2, !PT ;  /* 0x00000002ab027209 */ /* 0x000fe20007810000 */
[----:B------:R-:W-:-:S03]  /*be00*/  IMAD.WIDE.U32 R4, R4, -0x326172a9, RZ ;  /* 0xcd9e8d5704047825 */ /* 0x000fc600078e00ff */
[----:B------:R-:W-:Y:S01]  /*be10*/  FMNMX.FTZ R2, R169, R2, !PT ;  /* 0x00000002a9027209 */ /* 0x000fe20007810000 */
[----:B------:R-:W-:Y:S01]  /*be20*/  IMAD.WIDE.U32 R22, R22, -0x326172a9, RZ ;  /* 0xcd9e8d5716167825 */ /* 0x000fe200078e00ff */
[----:B------:R-:W-:Y:S02]  /*be30*/  LOP3.LUT R5, R5, UR35, R220, 0x96, !PT ;  /* 0x0000002305057c12 */ /* 0x000fe4000f8e96dc */
[----:B------:R-:W-:Y:S02]  /*be40*/  FMNMX.FTZ R2, R168, R2, !PT ;  /* 0x00000002a8027209 */ /* 0x000fe40007810000 */
[----:B------:R-:W-:Y:S02]  /*be50*/  LOP3.LUT R10, R23, UR34, R4, 0x96, !PT ;  /* 0x00000022170a7c12 */ /* 0x000fe4000f8e9604 */
[----:B------:R-:W-:Y:S01]  /*be60*/  FMNMX.FTZ R2, R34, R2, !PT ;  /* 0x0000000222027209 */ /* 0x000fe20007810000 */
[----:B------:R-:W-:-:S03]  /*be70*/  IMAD.WIDE.U32 R4, R5, -0x2daee0ad, RZ ;  /* 0xd2511f5305047825 */ /* 0x000fc600078e00ff */
[----:B------:R-:W-:Y:S01]  /*be80*/  FMNMX.FTZ R2, R29, R2, !PT ;  /* 0x000000021d027209 */ /* 0x000fe20007810000 */
[----:B------:R-:W-:Y:S01]  /*be90*/  IMAD.WIDE.U32 R10, R10, -0x2daee0ad, RZ ;  /* 0xd2511f530a0a7825 */ /* 0x000fe200078e00ff */
[----:B-1----:R-:W-:-:S04]  /*bea0*/  FMNMX.FTZ R9, R0, R9, !PT ;  /* 0x0000000900097209 */ /* 0x002fc80007810000 */
[----:B------:R-:W-:Y:S02]  /*beb0*/  LOP3.LUT R14, R11, UR29, R4, 0x96, !PT ;  /* 0x0000001d0b0e7c12 */ /* 0x000fe4000f8e9604 */
[----:B------:R-:W1:Y:S04]  /*bec0*/  SHFL.BFLY PT, R11, R2, 0x2, 0x1f ;  /* 0x0c401f00020b7f89 */ /* 0x000e6800000e0000 */
[----:B------:R-:W2:Y:S01]  /*bed0*/  SHFL.BFLY PT, R26, R9, 0x1, 0x1f ;  /* 0x0c201f00091a7f89 */ /* 0x000ea200000e0000 */
[----:B------:R-:W-:Y:S01]  /*bee0*/  LOP3.LUT R12, R5, UR33, R182, 0x96, !PT ;  /* 0x00000021050c7c12 */ /* 0x000fe2000f8e96b6 */
[----:B------:R-:W-:Y:S01]  /*bef0*/  UIADD3 UR21, UR24, 0x78dde6e4, URZ ;  /* 0x78dde6e418157890 */ /* 0x000fe2000fffe03f */
[----:B------:R-:W-:-:S04]  /*bf00*/  IMAD.WIDE.U32 R14, R14, -0x326172a9, RZ ;  /* 0xcd9e8d570e0e7825 */ /* 0x000fc800078e00ff */
[----:B------:R-:W-:-:S05]  /*bf10*/  IMAD.WIDE.U32 R12, R12, -0x326172a9, RZ ;  /* 0xcd9e8d570c0c7825 */ /* 0x000fca00078e00ff */
[----:B------:R-:W-:Y:S02]  /*bf20*/  LOP3.LUT R4, R13, UR30, R22, 0x96, !PT ;  /* 0x0000001e0d047c12 */ /* 0x000fe4000f8e9616 */
[----:B------:R-:W-:Y:S01]  /*bf30*/  LOP3.LUT R16, R15, UR21, R12, 0x96, !PT ;  /* 0x000000150f107c12 */ /* 0x000fe2000f8e960c */
[----:B------:R-:W-:Y:S02]  /*bf40*/  UIADD3 UR5, UR25, -0x126145ec, URZ ;  /* 0xed9eba1419057890 */ /* 0x000fe4000fffe03f */
[----:B------:R-:W-:Y:S01]  /*bf50*/  IMAD.WIDE.U32 R4, R4, -0x2daee0ad, RZ ;  /* 0xd2511f5304047825 */ /* 0x000fe200078e00ff */
[----:B-1----:R-:W-:-:S03]  /*bf60*/  FMNMX.FTZ R0, R2, R11, !PT ;  /* 0x0000000b02007209 */ /* 0x002fc60007810000 */
[----:B------:R-:W-:Y:S01]  /*bf70*/  IMAD.WIDE.U32 R16, R16, -0x2daee0ad, RZ ;  /* 0xd2511f5310107825 */ /* 0x000fe200078e00ff */
[----:B------:R-:W-:Y:S02]  /*bf80*/  LOP3.LUT R18, R5, UR5, R10, 0x96, !PT ;  /* 0x0000000505127c12 */ /* 0x000fe4000f8e960a */
[----:B--2---:R-:W-:Y:S02]  /*bf90*/  FMNMX.FTZ R251, R9, R26, !PT ;  /* 0x0000001a09fb7209 */ /* 0x004fe40007810000 */
[----:B------:R-:W-:Y:S01]  /*bfa0*/  LOP3.LUT R4, R17, UR19, R4, 0x96, !PT ;  /* 0x0000001311047c12 */ /* 0x000fe2000f8e9604 */
[----:B------:R-:W1:Y:S01]  /*bfb0*/  SHFL.BFLY PT, R9, R0, 0x1, 0x1f ;  /* 0x0c201f0000097f89 */ /* 0x000e6200000e0000 */
[----:B------:R-:W-:Y:S01]  /*bfc0*/  LOP3.LUT R174, R19, UR4, RZ, 0x3c, !PT ;  /* 0x0000000413ae7c12 */ /* 0x000fe2000f8e3cff */
[----:B------:R-:W-:-:S04]  /*bfd0*/  IMAD.WIDE.U32 R18, R18, -0x326172a9, RZ ;  /* 0xcd9e8d5712127825 */ /* 0x000fc800078e00ff */
[----:B------:R-:W-:-:S05]  /*bfe0*/  IMAD.WIDE.U32 R4, R4, -0x326172a9, RZ ;  /* 0xcd9e8d5704047825 */ /* 0x000fca00078e00ff */
[----:B------:R-:W-:Y:S02]  /*bff0*/  SHF.R.U32.HI R2, RZ, 0x18, R4 ;  /* 0x00000018ff027819 */ /* 0x000fe40000011604 */
[----:B------:R-:W-:Y:S02]  /*c000*/  LOP3.LUT R10, R5, UR7, R18, 0x96, !PT ;  /* 0x00000007050a7c12 */ /* 0x000fe4000f8e9612 */
[----:B------:R-:W-:Y:S01]  /*c010*/  LOP3.LUT R27, R4, 0xffff, RZ, 0xc0, !PT ;  /* 0x0000ffff041b7812 */ /* 0x000fe200078ec0ff */
[----:B------:R-:W-:Y:S01]  /*c020*/  FMUL.FTZ R5, R251, c[0x0][0x23c] ;  /* 0x00008f00fb057a20 */ /* 0x000fe20000410000 */
[----:B------:R-:W-:Y:S02]  /*c030*/  ISETP.GE.U32.AND P3, PT, R247, R2, PT ;  /* 0x00000002f700720c */ /* 0x000fe40003f66070 */
[----:B------:R-:W-:Y:S02]  /*c040*/  LOP3.LUT R2, R10, 0xffff, RZ, 0xc0, !PT ;  /* 0x0000ffff0a027812 */ /* 0x000fe400078ec0ff */
[----:B------:R-:W-:-:S02]  /*c050*/  FSETP.NEU.FTZ.AND P5, PT, R251, -INF , PT ;  /* 0xff800000fb00780b */ /* 0x000fc40003fbd000 */
[----:B------:R-:W-:Y:S02]  /*c060*/  LOP3.LUT R11, R4, 0xff, RZ, 0xc0, !PT ;  /* 0x000000ff040b7812 */ /* 0x000fe400078ec0ff */
[----:B------:R-:W-:Y:S02]  /*c070*/  SHF.R.U32.HI R31, RZ, 0x10, R4 ;  /* 0x00000010ff1f7819 */ /* 0x000fe40000011604 */
[----:B------:R-:W-:Y:S02]  /*c080*/  SHF.R.U32.HI R4, RZ, 0x8, R2 ;  /* 0x00000008ff047819 */ /* 0x000fe40000011602 */
[----:B------:R-:W-:Y:S01]  /*c090*/  FSEL R2, R5, RZ, P5 ;  /* 0x000000ff05027208 */ /* 0x000fe20002800000 */
[----:B------:R-:W-:Y:S01]  /*c0a0*/  UIADD3 UR4, UR24, 0x1715609d, URZ ;  /* 0x1715609d18047890 */ /* 0x000fe2000fffe03f */
[----:B------:R-:W-:Y:S02]  /*c0b0*/  LOP3.LUT R4, R4, 0xffff, RZ, 0xc0, !PT ;  /* 0x0000ffff04047812 */ /* 0x000fe400078ec0ff */
[----:B-1----:R-:W-:Y:S01]  /*c0c0*/  FMNMX.FTZ R248, R0, R9, !PT ;  /* 0x0000000900f87209 */ /* 0x002fe20007810000 */
[--C-:B------:R-:W-:Y:S01]  /*c0d0*/  FFMA.FTZ R0, R133, c[0x0][0x23c], -R2.reuse ;  /* 0x00008f0085007a23 */ /* 0x100fe20000010802 */
[C---:B------:R-:W-:Y:S01]  /*c0e0*/  ISETP.GE.U32.AND P2, PT, R247.reuse, R4, PT ;  /* 0x00000004f700720c */ /* 0x040fe20003f46070 */
[----:B------:R-:W-:Y:S01]  /*c0f0*/  FFMA.FTZ R5, R20, c[0x0][0x23c], -R2 ;  /* 0x00008f0014057a23 */ /* 0x000fe20000010802 */
[----:B------:R-:W-:Y:S01]  /*c100*/  ISETP.GE.U32.AND P4, PT, R247, R11, PT ;  /* 0x0000000bf700720c */ /* 0x000fe20003f86070 */
[----:B------:R1:W-:Y:S01]  /*c110*/  MUFU.EX2 R252, R0 ;  /* 0x0000000000fc7308 */ /* 0x0003e20000000800 */
[----:B------:R-:W-:Y:S01]  /*c120*/  LOP3.LUT R4, R19, UR4, R14, 0x96, !PT ;  /* 0x0000000413047c12 */ /* 0x000fe2000f8e960e */
[C---:B------:R-:W-:Y:S01]  /*c130*/  FMUL.FTZ R11, R248.reuse, c[0x0][0x23c] ;  /* 0x00008f00f80b7a20 */ /* 0x040fe20000410000 */
[----:B------:R-:W-:-:S05]  /*c140*/  FSETP.NEU.FTZ.AND P6, PT, R248, -INF , PT ;  /* 0xff800000f800780b */ /* 0x000fca0003fdd000 */
[----:B------:R2:W3:Y:S01]  /*c150*/  MUFU.EX2 R208, R5 ;  /* 0x0000000500d07308 */ /* 0x0004e20000000800 */
[----:B-1----:R-:W-:-:S04]  /*c160*/  LOP3.LUT R0, R10, 0xff, RZ, 0xc0, !PT ;  /* 0x000000ff0a007812 */ /* 0x002fc800078ec0ff */
[----:B------:R-:W-:Y:S02]  /*c170*/  ISETP.GE.U32.AND P1, PT, R247, R0, PT ;  /* 0x00000000f700720c */ /* 0x000fe40003f26070 */
[----:B------:R-:W-:Y:S01]  /*c180*/  FSEL R0, R11, RZ, P6 ;  /* 0x000000ff0b007208 */ /* 0x000fe20003000000 */
[----:B--2---:R-:W-:-:S05]  /*c190*/  IMAD.WIDE.U32 R4, R4, -0x2daee0ad, RZ ;  /* 0xd2511f5304047825 */ /* 0x004fca00078e00ff */
[C---:B------:R-:W-:Y:S02]  /*c1a0*/  LOP3.LUT R26, R4.reuse, 0xff, RZ, 0xc0, !PT ;  /* 0x000000ff041a7812 */ /* 0x040fe400078ec0ff */
[----:B------:R-:W-:Y:S02]  /*c1b0*/  LOP3.LUT R133, R4, 0xffff, RZ, 0xc0, !PT ;  /* 0x0000ffff04857812 */ /* 0x000fe400078ec0ff */
[--C-:B------:R-:W-:Y:S02]  /*c1c0*/  SHF.R.U32.HI R28, RZ, 0x10, R4.reuse ;  /* 0x00000010ff1c7819 */ /* 0x100fe40000011604 */
[----:B------:R-:W-:Y:S01]  /*c1d0*/  SHF.R.U32.HI R11, RZ, 0x18, R4 ;  /* 0x00000018ff0b7819 */ /* 0x000fe20000011604 */
[----:B------:R-:W-:Y:S01]  /*c1e0*/  FFMA.FTZ R4, R21, c[0x0][0x23c], -R0 ;  /* 0x00008f0015047a23 */ /* 0x000fe20000010800 */
[----:B---3--:R-:W-:-:S03]  /*c1f0*/  F2FP.BF16.PACK_AB R17, R252, R208 ;  /* 0x000000d0fc11723e */ /* 0x008fc600000010ff */
[----:B------:R1:W-:Y:S01]  /*c200*/  MUFU.EX2 R209, R4 ;  /* 0x0000000400d17308 */ /* 0x0003e20000000800 */
[--C-:B------:R-:W-:Y:S01]  /*c210*/  LOP3.LUT R9, R5, UR13, R16.reuse, 0x96, !PT ;  /* 0x0000000d05097c12 */ /* 0x100fe2000f8e9610 */
[----:B------:R-:W-:Y:S01]  /*c220*/  @!P1 HFMA2.BF16_V2 R175, -RZ.H0_H0, RZ.H0_H0, -R17.H0_H0 ;  /* 0x200000ffffaf9231 */ /* 0x000fe20000340911 */
[----:B------:R-:W-:Y:S01]  /*c230*/  PRMT R16, R17, 0x7632, R16 ;  /* 0x0000763211107816 */ /* 0x000fe20000000010 */
[----:B-1----:R-:W-:-:S04]  /*c240*/  FFMA.FTZ R4, R215, c[0x0][0x23c], -R0 ;  /* 0x00008f00d7047a23 */ /* 0x002fc80000010800 */
[----:B------:R1:W2:Y:S01]  /*c250*/  MUFU.EX2 R211, R4 ;  /* 0x0000000400d37308 */ /* 0x0002a20000000800 */
[----:B------:R-:W-:Y:S02]  /*c260*/  PRMT R210, R17, 0x5410, R16 ;  /* 0x0000541011d27816 */ /* 0x000fe40000000010 */
[----:B------:R-:W-:Y:S02]  /*c270*/  @!P1 PRMT R17, R175, 0x5410, RZ ;  /* 0x00005410af119816 */ /* 0x000fe400000000ff */
[----:B-1----:R-:W-:-:S04]  /*c280*/  SHF.R.U32.HI R4, RZ, 0x10, R10 ;  /* 0x00000010ff047819 */ /* 0x002fc8000001160a */
[----:B------:R-:W-:-:S04]  /*c290*/  LOP3.LUT R4, R4, 0xff, RZ, 0xc0, !PT ;  /* 0x000000ff04047812 */ /* 0x000fc800078ec0ff */
[----:B------:R-:W-:Y:S01]  /*c2a0*/  ISETP.GE.U32.AND P1, PT, R247, R4, PT ;  /* 0x00000004f700720c */ /* 0x000fe20003f26070 */
[----:B------:R-:W-:Y:S01]  /*c2b0*/  FFMA.FTZ R4, R216, c[0x0][0x23c], -R2 ;  /* 0x00008f00d8047a23 */ /* 0x000fe20000010802 */
[----:B------:R-:W-:-:S03]  /*c2c0*/  @!P2 HFMA2.BF16_V2 R20, -RZ.H0_H0, RZ.H0_H0, -R16.H0_H0 ;  /* 0x200000ffff14a231 */ /* 0x000fc60000340910 */
[----:B------:R1:W-:Y:S01]  /*c2d0*/  MUFU.EX2 R250, R4 ;  /* 0x0000000400fa7308 */ /* 0x0003e20000000800 */
[----:B------:R-:W-:Y:S01]  /*c2e0*/  SHF.R.U32.HI R10, RZ, 0x18, R10 ;  /* 0x00000018ff0a7819 */ /* 0x000fe2000001160a */
[----:B------:R-:W-:Y:S01]  /*c2f0*/  FFMA.FTZ R5, R214, c[0x0][0x23c], -R0 ;  /* 0x00008f00d6057a23 */ /* 0x000fe20000010800 */
[----:B------:R-:W-:Y:S02]  /*c300*/  @!P2 PRMT R16, R20, 0x5410, RZ ;  /* 0x000054101410a816 */ /* 0x000fe400000000ff */
[----:B--2---:R-:W-:Y:S01]  /*c310*/  F2FP.BF16.PACK_AB R20, R211, R209 ;  /* 0x000000d1d314723e */ /* 0x004fe200000010ff */
[----:B-1----:R-:W-:-:S04]  /*c320*/  FFMA.FTZ R4, R212, c[0x0][0x23c], -R2 ;  /* 0x00008f00d4047a23 */ /* 0x002fc80000010802 */
[----:B------:R1:W2:Y:S01]  /*c330*/  MUFU.EX2 R192, R4 ;  /* 0x0000000400c07308 */ /* 0x0002a20000000800 */
[----:B------:R-:W-:Y:S01]  /*c340*/  ISETP.GE.U32.AND P2, PT, R247, R10, PT ;  /* 0x0000000af700720c */ /* 0x000fe20003f46070 */
[----:B------:R-:W-:Y:S01]  /*c350*/  @!P1 HFMA2.BF16_V2 R190, -RZ.H0_H0, RZ.H0_H0, -R20.H0_H0 ;  /* 0x200000ffffbe9231 */ /* 0x000fe20000340914 */
[----:B------:R-:W-:-:S05]  /*c360*/  PRMT R204, R20, 0x7632, R204 ;  /* 0x0000763214cc7816 */ /* 0x000fca00000000cc */
[----:B------:R3:W-:Y:S01]  /*c370*/  MUFU.EX2 R249, R5 ;  /* 0x0000000500f97308 */ /* 0x0007e20000000800 */
[----:B------:R-:W-:Y:S02]  /*c380*/  PRMT R217, R20, 0x5410, R204 ;  /* 0x0000541014d97816 */ /* 0x000fe400000000cc */
[----:B-1----:R-:W-:-:S04]  /*c390*/  SHF.R.U32.HI R4, RZ, 0x8, R27 ;  /* 0x00000008ff047819 */ /* 0x002fc8000001161b */
[----:B------:R-:W-:Y:S01]  /*c3a0*/  LOP3.LUT R4, R4, 0xffff, RZ, 0xc0, !PT ;  /* 0x0000ffff04047812 */ /* 0x000fe200078ec0ff */
[----:B---3--:R-:W-:Y:S01]  /*c3b0*/  FFMA.FTZ R5, R206, c[0x0][0x23c], -R0 ;  /* 0x00008f00ce057a23 */ /* 0x008fe20000010800 */
[----:B------:R-:W-:-:S03]  /*c3c0*/  @!P1 PRMT R20, R190, 0x5410, RZ ;  /* 0x00005410be149816 */ /* 0x000fc600000000ff */
[----:B------:R-:W1:Y:S01]  /*c3d0*/  MUFU.EX2 R218, R5 ;  /* 0x0000000500da7308 */ /* 0x000e620000000800 */
[----:B------:R-:W-:Y:S02]  /*c3e0*/  ISETP.GE.U32.AND P1, PT, R247, R4, PT ;  /* 0x00000004f700720c */ /* 0x000fe40003f26070 */
[----:B--2---:R-:W-:Y:S01]  /*c3f0*/  F2FP.BF16.PACK_AB R4, R192, R250 ;  /* 0x000000fac004723e */ /* 0x004fe200000010ff */
[----:B------:R-:W-:-:S03]  /*c400*/  @!P2 HFMA2.BF16_V2 R191, -RZ.H0_H0, RZ.H0_H0, -R204.H0_H0 ;  /* 0x200000ffffbfa231 */ /* 0x000fc600003409cc */
[C---:B------:R-:W-:Y:S02]  /*c410*/  PRMT R201, R4.reuse, 0x7610, R201 ;  /* 0x0000761004c97816 */ /* 0x040fe400000000c9 */
[----:B------:R-:W-:Y:S02]  /*c420*/  PRMT R199, R4, 0x7632, R199 ;  /* 0x0000763204c77816 */ /* 0x000fe400000000c7 */
[----:B------:R-:W-:Y:S02]  /*c430*/  LOP3.LUT R4, R31, 0xff, RZ, 0xc0, !PT ;  /* 0x000000ff1f047812 */ /* 0x000fe400078ec0ff */
[----:B------:R-:W-:Y:S02]  /*c440*/  @!P2 PRMT R204, R191, 0x5410, RZ ;  /* 0x00005410bfcca816 */ /* 0x000fe400000000ff */
[----:B------:R-:W-:Y:S01]  /*c450*/  ISETP.GE.U32.AND P2, PT, R247, R4, PT ;  /* 0x00000004f700720c */ /* 0x000fe20003f46070 */
[----:B------:R-:W-:Y:S01]  /*c460*/  FFMA.FTZ R4, R213, c[0x0][0x23c], -R2 ;  /* 0x00008f00d5047a23 */ /* 0x000fe20000010802 */
[----:B-1----:R-:W-:-:S03]  /*c470*/  F2FP.BF16.PACK_AB R5, R218, R249 ;  /* 0x000000f9da05723e */ /* 0x002fc600000010ff */
[----:B------:R1:W-:Y:S01]  /*c480*/  MUFU.EX2 R215, R4 ;  /* 0x0000000400d77308 */ /* 0x0003e20000000800 */
[C---:B------:R-:W-:Y:S02]  /*c490*/  PRMT R203, R5.reuse, 0x7610, R203 ;  /* 0x0000761005cb7816 */ /* 0x040fe400000000cb */
[----:B------:R-:W-:Y:S01]  /*c4a0*/  PRMT R202, R5, 0x7632, R202 ;  /* 0x0000763205ca7816 */ /* 0x000fe200000000ca */
[----:B------:R-:W-:-:S04]  /*c4b0*/  FFMA.FTZ R5, R200, c[0x0][0x23c], -R2 ;  /* 0x00008f00c8057a23 */ /* 0x000fc80000010802 */
[----:B------:R-:W-:Y:S01]  /*c4c0*/  @!P2 HFMA2.BF16_V2 R206, -RZ.H0_H0, RZ.H0_H0, -R203.H0_H0 ;  /* 0x200000ffffcea231 */ /* 0x000fe200003409cb */
[----:B------:R-:W2:Y:S01]  /*c4d0*/  MUFU.EX2 R191, R5 ;  /* 0x0000000500bf7308 */ /* 0x000ea20000000800 */
[----:B-1----:R-:W-:-:S04]  /*c4e0*/  LOP3.LUT R4, R9, 0xffff, RZ, 0xc0, !PT ;  /* 0x0000ffff09047812 */ /* 0x002fc800078ec0ff */
[----:B------:R-:W-:Y:S01]  /*c4f0*/  SHF.R.U32.HI R4, RZ, 0x8, R4 ;  /* 0x00000008ff047819 */ /* 0x000fe20000011604 */
[----:B------:R-:W-:Y:S01]  /*c500*/  @!P3 HFMA2.BF16_V2 R189, -RZ.H0_H0, RZ.H0_H0, -R202.H0_H0 ;  /* 0x200000ffffbdb231 */ /* 0x000fe200003409ca */
[----:B------:R-:W-:Y:S02]  /*c510*/  PRMT R212, R203, 0x5410, R202 ;  /* 0x00005410cbd47816 */ /* 0x000fe400000000ca */
[----:B------:R-:W-:Y:S01]  /*c520*/  LOP3.LUT R4, R4, 0xffff, RZ, 0xc0, !PT ;  /* 0x0000ffff04047812 */ /* 0x000fe200078ec0ff */
[----:B------:R-:W-:Y:S01]  /*c530*/  @!P4 HFMA2.BF16_V2 R181, -RZ.H0_H0, RZ.H0_H0, -R201.H0_H0 ;  /* 0x200000ffffb5c231 */ /* 0x000fe200003409c9 */
[----:B------:R-:W-:Y:S01]  /*c540*/  @!P2 PRMT R203, R206, 0x5410, RZ ;  /* 0x00005410cecba816 */ /* 0x000fe200000000ff */
[----:B------:R-:W-:Y:S01]  /*c550*/  @!P1 HFMA2.BF16_V2 R180, -RZ.H0_H0, RZ.H0_H0, -R199.H0_H0 ;  /* 0x200000ffffb49231 */ /* 0x000fe200003409c7 */
[----:B------:R-:W-:Y:S02]  /*c560*/  ISETP.GE.U32.AND P2, PT, R247, R4, PT ;  /* 0x00000004f700720c */ /* 0x000fe40003f46070 */
[----:B------:R-:W-:-:S02]  /*c570*/  LOP3.LUT R4, R9, 0xff, RZ, 0xc0, !PT ;  /* 0x000000ff09047812 */ /* 0x000fc400078ec0ff */
[----:B------:R-:W-:Y:S02]  /*c580*/  PRMT R214, R201, 0x5410, R199 ;  /* 0x00005410c9d67816 */ /* 0x000fe400000000c7 */
[----:B------:R-:W-:Y:S02]  /*c590*/  @!P3 PRMT R202, R189, 0x5410, RZ ;  /* 0x00005410bdcab816 */ /* 0x000fe400000000ff */
[----:B------:R-:W-:Y:S02]  /*c5a0*/  @!P4 PRMT R201, R181, 0x5410, RZ ;  /* 0x00005410b5c9c816 */ /* 0x000fe400000000ff */
[C---:B------:R-:W-:Y:S02]  /*c5b0*/  ISETP.GE.U32.AND P3, PT, R247.reuse, R4, PT ;  /* 0x00000004f700720c */ /* 0x040fe40003f66070 */
[----:B------:R-:W-:Y:S02]  /*c5c0*/  @!P1 PRMT R199, R180, 0x5410, RZ ;  /* 0x00005410b4c79816 */ /* 0x000fe400000000ff */
[----:B------:R-:W-:Y:S01]  /*c5d0*/  SHF.R.U32.HI R4, RZ, 0x18, R9 ;  /* 0x00000018ff047819 */ /* 0x000fe20000011609 */
[----:B------:R-:W-:Y:S01]  /*c5e0*/  STL.64 [R1+0xf8], R220 ;  /* 0x0000f8dc01007387 */ /* 0x000fe20000100a00 */
[----:B------:R-:W-:-:S02]  /*c5f0*/  ISETP.GE.U32.AND P1, PT, R247, R11, PT ;  /* 0x0000000bf700720c */ /* 0x000fc40003f26070 */
[----:B------:R-:W-:Y:S01]  /*c600*/  FSEL R11, R251, RZ, P5 ;  /* 0x000000fffb0b7208 */ /* 0x000fe20002800000 */
[----:B------:R-:W-:Y:S01]  /*c610*/  STL [R1+0x98], R204 ;  /* 0x000098cc01007387 */ /* 0x000fe20000100800 */
[----:B------:R-:W-:Y:S01]  /*c620*/  ISETP.GE.U32.AND P5, PT, R247, R4, PT ;  /* 0x00000004f700720c */ /* 0x000fe20003fa6070 */
[--C-:B------:R-:W-:Y:S01]  /*c630*/  FFMA.FTZ R4, R207, c[0x0][0x23c], -R0.reuse ;  /* 0x00008f00cf047a23 */ /* 0x100fe20000010800 */
[----:B--2---:R-:W-:Y:S01]  /*c640*/  F2FP.BF16.PACK_AB R10, R191, R215 ;  /* 0x000000d7bf0a723e */ /* 0x004fe200000010ff */
[----:B------:R-:W-:Y:S01]  /*c650*/  STL [R1+0x94], R201 ;  /* 0x000094c901007387 */ /* 0x000fe20000100800 */
[----:B------:R-:W-:-:S03]  /*c660*/  FFMA.FTZ R5, R187, c[0x0][0x23c], -R0 ;  /* 0x00008f00bb057a23 */ /* 0x000fc60000010800 */
[----:B------:R-:W-:Y:S01]  /*c670*/  STL [R1+0x90], R199 ;  /* 0x000090c701007387 */ /* 0x000fe20000100800 */
[----:B------:R-:W-:-:S03]  /*c680*/  PRMT R198, R10, 0x7610, R198 ;  /* 0x000076100ac67816 */ /* 0x000fc600000000c6 */
[----:B------:R-:W-:Y:S01]  /*c690*/  STL [R1+0x134], R203 ;  /* 0x000134cb01007387 */ /* 0x000fe20000100800 */
[----:B------:R-:W-:-:S03]  /*c6a0*/  PRMT R197, R10, 0x7632, R197 ;  /* 0x000076320ac57816 */ /* 0x000fc600000000c5 */
[----:B------:R1:W-:Y:S04]  /*c6b0*/  STL [R1+0x138], R202 ;  /* 0x000138ca01007387 */ /* 0x0003e80000100800 */
[----:B------:R2:W-:Y:S01]  /*c6c0*/  STL [R1+0x13c], R251 ;  /* 0x00013cfb01007387 */ /* 0x0005e20000100800 */
[----:B------:R-:W-:Y:S02]  /*c6d0*/  @!P3 HFMA2.BF16_V2 R200, -RZ.H0_H0, RZ.H0_H0, -R198.H0_H0 ;  /* 0x200000ffffc8b231 */ /* 0x000fe400003409c6 */
[----:B------:R-:W-:Y:S01]  /*c6e0*/  @!P2 HFMA2.BF16_V2 R187, -RZ.H0_H0, RZ.H0_H0, -R197.H0_H0 ;  /* 0x200000ffffbba231 */ /* 0x000fe200003409c5 */
[----:B------:R-:W-:Y:S02]  /*c6f0*/  PRMT R190, R198, 0x5410, R197 ;  /* 0x00005410c6be7816 */ /* 0x000fe400000000c5 */
[----:B------:R-:W-:-:S02]  /*c700*/  @!P3 PRMT R198, R200, 0x5410, RZ ;  /* 0x00005410c8c6b816 */ /* 0x000fc400000000ff */
[----:B------:R-:W-:Y:S01]  /*c710*/  @!P2 PRMT R197, R187, 0x5410, RZ ;  /* 0x00005410bbc5a816 */ /* 0x000fe200000000ff */
[----:B-1----:R-:W-:Y:S08]  /*c720*/  MUFU.EX2 R202, R5 ;  /* 0x0000000500ca7308 */ /* 0x002ff00000000800 */
[----:B--2---:R1:W2:Y:S01]  /*c730*/  MUFU.EX2 R251, R4 ;  /* 0x0000000400fb7308 */ /* 0x0042a20000000800 */
[----:B------:R-:W-:Y:S01]  /*c740*/  STL [R1+0x140], R198 ;  /* 0x000140c601007387 */ /* 0x000fe20000100800 */
[----:B-1----:R-:W-:-:S04]  /*c750*/  SHF.R.U32.HI R4, RZ, 0x10, R9 ;  /* 0x00000010ff047819 */ /* 0x002fc80000011609 */
[----:B------:R-:W-:-:S04]  /*c760*/  LOP3.LUT R4, R4, 0xff, RZ, 0xc0, !PT ;  /* 0x000000ff04047812 */ /* 0x000fc800078ec0ff */
[C---:B------:R-:W-:Y:S02]  /*c770*/  ISETP.GE.U32.AND P3, PT, R247.reuse, R4, PT ;  /* 0x00000004f700720c */ /* 0x040fe40003f66070 */
[----:B------:R-:W-:Y:S01]  /*c780*/  LOP3.LUT R4, R28, 0xff, RZ, 0xc0, !PT ;  /* 0x000000ff1c047812 */ /* 0x000fe200078ec0ff */
[----:B------:R-:W-:Y:S01]  /*c790*/  FFMA.FTZ R5, R188, c[0x0][0x23c], -R2 ;  /* 0x00008f00bc057a23 */ /* 0x000fe20000010802 */
[----:B------:R-:W-:Y:S02]  /*c7a0*/  STL [R1+0x144], R197 ;  /* 0x000144c501007387 */ /* 0x000fe40000100800 */
[----:B------:R-:W-:Y:S02]  /*c7b0*/  ISETP.GE.U32.AND P2, PT, R247, R4, PT ;  /* 0x00000004f700720c */ /* 0x000fe40003f46070 */
[----:B--2---:R-:W-:Y:S01]  /*c7c0*/  F2FP.BF16.PACK_AB R4, R202, R251 ;  /* 0x000000fbca04723e */ /* 0x004fe200000010ff */
[----:B------:R1:W-:Y:S03]  /*c7d0*/  STL [R1+0x148], R202 ;  /* 0x000148ca01007387 */ /* 0x0003e60000100800 */
[----:B------:R-:W-:-:S02]  /*c7e0*/  PRMT R31, R4, 0x7610, R31 ;  /* 0x00007610041f7816 */ /* 0x000fc4000000001f */
[----:B------:R-:W-:Y:S01]  /*c7f0*/  PRMT R27, R4, 0x7632, R27 ;  /* 0x00007632041b7816 */ /* 0x000fe2000000001b */
[--C-:B------:R-:W-:Y:S01]  /*c800*/  FFMA.FTZ R134, R134, c[0x0][0x23c], -R2.reuse ;  /* 0x00008f0086867a23 */ /* 0x100fe20000010802 */
[----:B------:R-:W-:Y:S01]  /*c810*/  SHF.R.U32.HI R4, RZ, 0x8, R133 ;  /* 0x00000008ff047819 */ /* 0x000fe20000011685 */
[--C-:B------:R-:W-:Y:S02]  /*c820*/  FFMA.FTZ R133, R177, c[0x0][0x23c], -R2.reuse ;  /* 0x00008f00b1857a23 */ /* 0x100fe40000010802 */
[--C-:B------:R-:W-:Y:S02]  /*c830*/  FFMA.FTZ R175, R176, c[0x0][0x23c], -R2.reuse ;  /* 0x00008f00b0af7a23 */ /* 0x100fe40000010802 */
[--C-:B------:R-:W-:Y:S01]  /*c840*/  FFMA.FTZ R172, R172, c[0x0][0x23c], -R2.reuse ;  /* 0x00008f00acac7a23 */ /* 0x100fe20000010802 */
[----:B-1----:R1:W-:Y:S01]  /*c850*/  MUFU.EX2 R202, R5 ;  /* 0x0000000500ca7308 */ /* 0x0023e20000000800 */
[--C-:B------:R-:W-:Y:S02]  /*c860*/  FFMA.FTZ R180, R170, c[0x0][0x23c], -R2.reuse ;  /* 0x00008f00aab47a23 */ /* 0x100fe40000010802 */
[----:B------:R-:W-:-:S02]  /*c870*/  FFMA.FTZ R181, R135, c[0x0][0x23c], -R2 ;  /* 0x00008f0087b57a23 */ /* 0x000fc40000010802 */
[--C-:B------:R-:W-:Y:S02]  /*c880*/  FFMA.FTZ R183, R35, c[0x0][0x23c], -R2.reuse ;  /* 0x00008f0023b77a23 */ /* 0x100fe40000010802 */
[----:B-1----:R-:W-:-:S04]  /*c890*/  FFMA.FTZ R5, R185, c[0x0][0x23c], -R2 ;  /* 0x00008f00b9057a23 */ /* 0x002fc80000010802 */
[----:B------:R1:W2:Y:S01]  /*c8a0*/  MUFU.EX2 R201, R5 ;  /* 0x0000000500c97308 */ /* 0x0002a20000000800 */
[----:B------:R-:W-:Y:S02]  /*c8b0*/  FFMA.FTZ R200, R30, c[0x0][0x23c], -R2 ;  /* 0x00008f001ec87a23 */ /* 0x000fe40000010802 */
[----:B------:R-:W-:Y:S01]  /*c8c0*/  FFMA.FTZ R2, R184, c[0x0][0x23c], -R0 ;  /* 0x00008f00b8027a23 */ /* 0x000fe20000010800 */
[----:B-1----:R-:W-:-:S05]  /*c8d0*/  PRMT R5, R31, 0x5410, R27 ;  /* 0x000054101f057816 */ /* 0x002fca000000001b */
[----:B------:R1:W-:Y:S01]  /*c8e0*/  STL [R1+0xd8], R5 ;  /* 0x0000d80501007387 */ /* 0x0003e20000100800 */
[----:B------:R2:W-:Y:S01]  /*c8f0*/  MUFU.EX2 R199, R2 ;  /* 0x0000000200c77308 */ /* 0x0005e20000000800 */
[----:B------:R-:W-:Y:S01]  /*c900*/  @!P3 HFMA2.BF16_V2 R188, -RZ.H0_H0, RZ.H0_H0, -R31.H0_H0 ;  /* 0x200000ffffbcb231 */ /* 0x000fe2000034091f */
[----:B------:R-:W-:-:S04]  /*c910*/  LOP3.LUT R4, R4, 0xffff, RZ, 0xc0, !PT ;  /* 0x0000ffff04047812 */ /* 0x000fc800078ec0ff */
[----:B------:R-:W-:Y:S02]  /*c920*/  @!P3 PRMT R31, R188, 0x5410, RZ ;  /* 0x00005410bc1fb816 */ /* 0x000fe400000000ff */
[----:B------:R-:W-:Y:S01]  /*c930*/  ISETP.GE.U32.AND P3, PT, R247, R4, PT ;  /* 0x00000004f700720c */ /* 0x000fe20003f66070 */
[----:B-1----:R-:W-:-:S04]  /*c940*/  FFMA.FTZ R5, R186, c[0x0][0x23c], -R0 ;  /* 0x00008f00ba057a23 */ /* 0x002fc80000010800 */
[----:B------:R-:W1:Y:S01]  /*c950*/  MUFU.EX2 R204, R5 ;  /* 0x0000000500cc7308 */ /* 0x000e620000000800 */
[----:B------:R-:W-:Y:S01]  /*c960*/  FADD.FTZ R4, R132, -R11 ;  /* 0x8000000b84047221 */ /* 0x000fe20000010000 */
[----:B------:R-:W-:Y:S01]  /*c970*/  STL [R1+0x70], R31 ;  /* 0x0000701f01007387 */ /* 0x000fe20000100800 */
[----:B--2---:R-:W-:Y:S01]  /*c980*/  F2FP.BF16.PACK_AB R2, R201, R202 ;  /* 0x000000cac902723e */ /* 0x004fe200000010ff */
[--C-:B------:R-:W-:Y:S02]  /*c990*/  FFMA.FTZ R132, R179, c[0x0][0x23c], -R0.reuse ;  /* 0x00008f00b3847a23 */ /* 0x100fe40000010800 */
[--C-:B------:R-:W-:Y:S01]  /*c9a0*/  FFMA.FTZ R135, R178, c[0x0][0x23c], -R0.reuse ;  /* 0x00008f00b2877a23 */ /* 0x100fe20000010800 */
[----:B------:R-:W-:Y:S01]  /*c9b0*/  STL [R1+0x14c], R201 ;  /* 0x00014cc901007387 */ /* 0x000fe20000100800 */
[--C-:B------:R-:W-:Y:S02]  /*c9c0*/  FFMA.FTZ R173, R173, c[0x0][0x23c], -R0.reuse ;  /* 0x00008f00adad7a23 */ /* 0x100fe40000010800 */
[----:B------:R-:W-:-:S02]  /*c9d0*/  FFMA.FTZ R171, R171, c[0x0][0x23c], -R0 ;  /* 0x00008f00abab7a23 */ /* 0x000fc40000010800 */
[--C-:B------:R-:W-:Y:S02]  /*c9e0*/  FFMA.FTZ R176, R169, c[0x0][0x23c], -R0.reuse ;  /* 0x00008f00a9b07a23 */ /* 0x100fe40000010800 */
[--C-:B------:R-:W-:Y:S02]  /*c9f0*/  FFMA.FTZ R177, R168, c[0x0][0x23c], -R0.reuse ;  /* 0x00008f00a8b17a23 */ /* 0x100fe40000010800 */
[--C-:B------:R-:W-:Y:S01]  /*ca00*/  FFMA.FTZ R179, R34, c[0x0][0x23c], -R0.reuse ;  /* 0x00008f0022b37a23 */ /* 0x100fe20000010800 */
[----:B-1----:R-:W-:Y:S01]  /*ca10*/  STL [R1+0x154], R204 ;  /* 0x000154cc01007387 */ /* 0x002fe20000100800 */
[----:B------:R-:W-:Y:S01]  /*ca20*/  FFMA.FTZ R178, R29, c[0x0][0x23c], -R0 ;  /* 0x00008f001db27a23 */ /* 0x000fe20000010800 */
[----:B------:R-:W-:Y:S02]  /*ca30*/  F2FP.BF16.PACK_AB R0, R199, R204 ;  /* 0x000000ccc700723e */ /* 0x000fe400000010ff */
[----:B------:R1:W-:Y:S01]  /*ca40*/  STL [R1+0x150], R199 ;  /* 0x000150c701007387 */ /* 0x0003e20000100800 */
[----:B------:R-:W-:Y:S01]  /*ca50*/  @!P5 HFMA2.BF16_V2 R168, -RZ.H0_H0, RZ.H0_H0, -R27.H0_H0 ;  /* 0x200000ffffa8d231 */ /* 0x000fe2000034091b */
[----:B------:R-:W-:-:S02]  /*ca60*/  PRMT R10, R2, 0x7610, R10 ;  /* 0x00007610020a7816 */ /* 0x000fc4000000000a */
[----:B------:R-:W-:Y:S02]  /*ca70*/  ISETP.GE.U32.AND P4, PT, R247, R26, PT ;  /* 0x0000001af700720c */ /* 0x000fe40003f86070 */
[C---:B------:R-:W-:Y:S02]  /*ca80*/  PRMT R26, R0.reuse, 0x7610, R26 ;  /* 0x00007610001a7816 */ /* 0x040fe4000000001a */
[----:B------:R-:W-:Y:S02]  /*ca90*/  PRMT R9, R0, 0x7632, R9 ;  /* 0x0000763200097816 */ /* 0x000fe40000000009 */
[----:B------:R-:W-:Y:S01]  /*caa0*/  @!P5 PRMT R27, R168, 0x5410, RZ ;  /* 0x00005410a81bd816 */ /* 0x000fe200000000ff */
[----:B------:R-:W-:Y:S01]  /*cab0*/  STL.S16 [R1+0x54], R26 ;  /* 0x0000541a01007387 */ /* 0x000fe20000100600 */
[----:B-1----:R-:W-:-:S05]  /*cac0*/  PRMT R199, R2, 0x7632, R199 ;  /* 0x0000763202c77816 */ /* 0x002fca00000000c7 */
[----:B------:R-:W-:Y:S01]  /*cad0*/  @!P3 HFMA2.BF16_V2 R169, -RZ.H0_H0, RZ.H0_H0, -R199.H0_H0 ;  /* 0x200000ffffa9b231 */ /* 0x000fe200003409c7 */
[----:B------:R-:W-:Y:S01]  /*cae0*/  PRMT R0, R10, 0x5410, R199 ;  /* 0x000054100a007816 */ /* 0x000fe200000000c7 */
[----:B------:R-:W-:Y:S03]  /*caf0*/  STL [R1+0x5c], R27 ;  /* 0x00005c1b01007387 */ /* 0x000fe60000100800 */
[----:B------:R-:W-:Y:S01]  /*cb00*/  @!P3 PRMT R199, R169, 0x5410, RZ ;  /* 0x00005410a9c7b816 */ /* 0x000fe200000000ff */
[----:B------:R-:W-:Y:S04]  /*cb10*/  STL [R1+0xd4], R0 ;  /* 0x0000d40001007387 */ /* 0x000fe80000100800 */
[----:B------:R1:W-:Y:S04]  /*cb20*/  STL [R1+0x15c], R199 ;  /* 0x00015cc701007387 */ /* 0x0003e80000100800 */
[----:B-1----:R-:W2:Y:S01]  /*cb30*/  LDL.LU R199, [R1+0x54] ;  /* 0x0000540001c77983 */ /* 0x002ea20000300800 */
[----:B------:R-:W-:Y:S01]  /*cb40*/  @!P4 HFMA2.BF16_V2 R184, -RZ.H0_H0, RZ.H0_H0, -R10.H0_H0 ;  /* 0x200000ffffb8c231 */ /* 0x000fe2000034090a */
[----:B------:R-:W-:-:S04]  /*cb50*/  IMAD.WIDE.U32 R168, R174, -0x326172a9, RZ ;  /* 0xcd9e8d57aea87825 */ /* 0x000fc800078e00ff */
[----:B------:R-:W-:-:S05]  /*cb60*/  @!P4 PRMT R10, R184, 0x5410, RZ ;  /* 0x00005410b80ac816 */ /* 0x000fca00000000ff */
[----:B------:R1:W-:Y:S01]  /*cb70*/  STL [R1+0x58], R10 ;  /* 0x0000580a01007387 */ /* 0x0003e20000100800 */
[----:B------:R-:W-:Y:S01]  /*cb80*/  @!P1 HFMA2.BF16_V2 R29, -RZ.H0_H0, RZ.H0_H0, -R9.H0_H0 ;  /* 0x200000ffff1d9231 */ /* 0x000fe20000340909 */
[----:B------:R-:W-:Y:S01]  /*cb90*/  LOP3.LUT R28, R23, UR34, R168, 0x96, !PT ;  /* 0x00000022171c7c12 */ /* 0x000fe2000f8e96a8 */
[----:B------:R-:W-:Y:S01]  /*cba0*/  @!P2 HFMA2.BF16_V2 R30, -RZ.H0_H0, RZ.H0_H0, -R26.H0_H0 ;  /* 0x200000ffff1ea231 */ /* 0x000fe2000034091a */
[----:B-1----:R-:W-:-:S05]  /*cbb0*/  LOP3.LUT R10, R169, UR35, R220, 0x96, !PT ;  /* 0x00000023a90a7c12 */ /* 0x002fca000f8e96dc */
[----:B------:R-:W-:-:S05]  /*cbc0*/  IMAD.WIDE.U32 R10, R10, -0x2daee0ad, RZ ;  /* 0xd2511f530a0a7825 */ /* 0x000fca00078e00ff */
[----:B------:R-:W-:-:S05]  /*cbd0*/  LOP3.LUT R26, R11, UR33, R182, 0x96, !PT ;  /* 0x000000210b1a7c12 */ /* 0x000fca000f8e96b6 */
[----:B------:R-:W-:-:S04]  /*cbe0*/  IMAD.WIDE.U32 R26, R26, -0x326172a9, RZ ;  /* 0xcd9e8d571a1a7825 */ /* 0x000fc800078e00ff */
[----:B------:R-:W-:-:S06]  /*cbf0*/  FMUL.FTZ R4, R4, c[0x0][0x23c] ;  /* 0x00008f0004047a20 */ /* 0x000fcc0000410000 */
[----:B------:R-:W1:Y:S01]  /*cc00*/  MUFU.EX2 R4, R4 ;  /* 0x0000000400047308 */ /* 0x000e620000000800 */
[----:B------:R-:W-:-:S07]  /*cc10*/  IMAD.MOV.U32 R201, RZ, RZ, R192 ;  /* 0x000000ffffc97224 */ /* 0x000fce00078e00c0 */
[----:B------:R-:W-:Y:S01]  /*cc20*/  MUFU.EX2 R133, R133 ;  /* 0x0000008500857308 */ /* 0x000fe20000000800 */
[----:B------:R-:W-:-:S07]  /*cc30*/  MOV R204, R210 ;  /* 0x000000d200cc7202 */ /* 0x000fce0000000f00 */
[----:B------:R-:W-:Y:S01]  /*cc40*/  MUFU.EX2 R192, R134 ;  /* 0x0000008600c07308 */ /* 0x000fe20000000800 */
[-C--:B-1----:R-:W-:Y:S02]  /*cc50*/  FFMA.FTZ R170, R244, R4.reuse, R208 ;  /* 0x00000004f4aa7223 */ /* 0x082fe400000100d0 */
        /* <DEDUP_REMOVED lines=56> */
[----:B------:R-:W-:Y:S01]  /*cfe0*/  FMUL.FTZ R125, R125, R4 ;  /* 0x000000047d7d7220 */ /* 0x000fe20000410000 */
[----:B------:R-:W-:Y:S01]  /*cff0*/  MOV R198, R214 ;  /* 0x000000d600c67202 */ /* 0x000fe20000000f00 */
[----:B------:R-:W-:Y:S01]  /*d000*/  IMAD.MOV.U32 R174, RZ, RZ, R218 ;  /* 0x000000ffffae7224 */ /* 0x000fe200078e00da */
[----:B------:R-:W-:Y:S01]  /*d010*/  MOV R197, R191 ;  /* 0x000000bf00c57202 */ /* 0x000fe20000000f00 */
[----:B------:R-:W1:Y:S01]  /*d020*/  LDC.U8 R68, c[0x0][0x2d8] ;  /* 0x0000b600ff447b82 */ /* 0x000e620000000000 */
[----:B--2---:R-:W-:-:S02]  /*d030*/  PRMT R0, R199, 0x5410, R9 ;  /* 0x00005410c7007816 */ /* 0x004fc40000000009 */
[----:B------:R-:W-:Y:S01]  /*d040*/  @!P1 PRMT R9, R29, 0x5410, RZ ;  /* 0x000054101d099816 */ /* 0x000fe200000000ff */
[----:B------:R-:W-:-:S05]  /*d050*/  IMAD.WIDE.U32 R28, R28, -0x2daee0ad, RZ ;  /* 0xd2511f531c1c7825 */ /* 0x000fca00078e00ff */
[----:B------:R-:W-:Y:S02]  /*d060*/  LOP3.LUT R29, R29, UR29, R10, 0x96, !PT ;  /* 0x0000001d1d1d7c12 */ /* 0x000fe4000f8e960a */
[----:B------:R-:W-:-:S05]  /*d070*/  LOP3.LUT R10, R27, UR30, R22, 0x96, !PT ;  /* 0x0000001e1b0a7c12 */ /* 0x000fca000f8e9616 */
[----:B------:R-:W-:-:S05]  /*d080*/  IMAD.WIDE.U32 R10, R10, -0x2daee0ad, RZ ;  /* 0xd2511f530a0a7825 */ /* 0x000fca00078e00ff */
[----:B------:R-:W-:Y:S01]  /*d090*/  LOP3.LUT R27, R11, UR5, R28, 0x96, !PT ;  /* 0x000000050b1b7c12 */ /* 0x000fe2000f8e961c */
[----:B------:R-:W-:Y:S01]  /*d0a0*/  IMAD.WIDE.U32 R28, R29, -0x326172a9, RZ ;  /* 0xcd9e8d571d1c7825 */ /* 0x000fe200078e00ff */
[----:B------:R-:W-:-:S04]  /*d0b0*/  @!P2 PRMT R199, R30, 0x5410, RZ ;  /* 0x000054101ec7a816 */ /* 0x000fc800000000ff */
[----:B------:R-:W-:-:S05]  /*d0c0*/  LOP3.LUT R30, R29, UR21, R26, 0x96, !PT ;  /* 0x000000151d1e7c12 */ /* 0x000fca000f8e961a */
[----:B------:R-:W-:Y:S01]  /*d0d0*/  IMAD.WIDE.U32 R30, R30, -0x2daee0ad, RZ ;  /* 0xd2511f531e1e7825 */ /* 0x000fe200078e00ff */
[----:B------:R-:W-:Y:S04]  /*d0e0*/  STL [R1+0x160], R199 ;  /* 0x000160c701007387 */ /* 0x000fe80000100800 */
[----:B------:R-:W-:Y:S01]  /*d0f0*/  LOP3.LUT R10, R31, UR19, R10, 0x96, !PT ;  /* 0x000000131f0a7c12 */ /* 0x000fe2000f8e960a */
[----:B------:R2:W-:Y:S01]  /*d100*/  STL [R1+0xd0], R0 ;  /* 0x0000d00001007387 */ /* 0x0005e20000100800 */
[----:B------:R-:W-:-:S04]  /*d110*/  IMAD.WIDE.U32 R26, R27, -0x326172a9, RZ ;  /* 0xcd9e8d571b1a7825 */ /* 0x000fc800078e00ff */
[----:B------:R-:W-:Y:S01]  /*d120*/  IMAD.WIDE.U32 R10, R10, -0x326172a9, RZ ;  /* 0xcd9e8d570a0a7825 */ /* 0x000fe200078e00ff */
[----:B--2---:R-:W-:-:S05]  /*d130*/  FSEL R0, R248, RZ, P6 ;  /* 0x000000fff8007208 */ /* 0x004fca0003000000 */
[----:B------:R-:W-:Y:S01]  /*d140*/  FADD.FTZ R5, R3, -R0 ;  /* 0x8000000003057221 */ /* 0x000fe20000010000 */
[----:B------:R-:W-:-:S04]  /*d150*/  LOP3.LUT R0, R11, UR7, R26, 0x96, !PT ;  /* 0x000000070b007c12 */ /* 0x000fc8000f8e961a */
[----:B------:R-:W-:-:S04]  /*d160*/  LOP3.LUT R2, R0, 0xff, RZ, 0xc0, !PT ;  /* 0x000000ff00027812 */ /* 0x000fc800078ec0ff */
[----:B------:R-:W-:Y:S02]  /*d170*/  ISETP.GE.U32.AND P6, PT, R247, R2, PT ;  /* 0x00000002f700720c */ /* 0x000fe40003fc6070 */
[----:B------:R-:W-:-:S04]  /*d180*/  LOP3.LUT R2, R0, 0xffff, RZ, 0xc0, !PT ;  /* 0x0000ffff00027812 */ /* 0x000fc800078ec0ff */
[----:B------:R-:W-:Y:S01]  /*d190*/  SHF.R.U32.HI R2, RZ, 0x8, R2 ;  /* 0x00000008ff027819 */ /* 0x000fe20000011602 */
[----:B------:R-:W-:-:S03]  /*d1a0*/  FMUL.FTZ R26, R5, c[0x0][0x23c] ;  /* 0x00008f00051a7a20 */ /* 0x000fc60000410000 */
[----:B------:R-:W-:Y:S02]  /*d1b0*/  LOP3.LUT R2, R2, 0xffff, RZ, 0xc0, !PT ;  /* 0x0000ffff02027812 */ /* 0x000fe400078ec0ff */
[--C-:B------:R-:W-:Y:S02]  /*d1c0*/  SHF.R.U32.HI R5, RZ, 0x10, R0.reuse ;  /* 0x00000010ff057819 */ /* 0x100fe40000011600 */
[C---:B------:R-:W-:Y:S02]  /*d1d0*/  ISETP.GE.U32.AND P5, PT, R247.reuse, R2, PT ;  /* 0x00000002f700720c */ /* 0x040fe40003fa6070 */
[----:B------:R-:W-:Y:S02]  /*d1e0*/  SHF.R.U32.HI R2, RZ, 0x18, R0 ;  /* 0x00000018ff027819 */ /* 0x000fe40000011600 */
[----:B------:R2:W3:Y:S01]  /*d1f0*/  MUFU.EX2 R0, R26 ;  /* 0x0000001a00007308 */ /* 0x0004e20000000800 */
[----:B------:R4:W-:Y:S01]  /*d200*/  STL [R1+0x50], R9 ;  /* 0x0000500901007387 */ /* 0x0009e20000100800 */
[----:B------:R-:W-:-:S02]  /*d210*/  ISETP.GE.U32.AND P4, PT, R247, R2, PT ;  /* 0x00000002f700720c */ /* 0x000fc40003f86070 */
[----:B------:R-:W-:Y:S01]  /*d220*/  LOP3.LUT R5, R5, 0xff, RZ, 0xc0, !PT ;  /* 0x000000ff05057812 */ /* 0x000fe200078ec0ff */
[----:B------:R-:W-:Y:S01]  /*d230*/  STL [R1+0x164], R168 ;  /* 0x000164a801007387 */ /* 0x000fe20000100800 */
[----:B------:R-:W-:-:S03]  /*d240*/  LOP3.LUT R2, R10, 0xff, RZ, 0xc0, !PT ;  /* 0x000000ff0a027812 */ /* 0x000fc600078ec0ff */
[----:B------:R-:W-:Y:S01]  /*d250*/  STL [R1+0x158], R169 ;  /* 0x000158a901007387 */ /* 0x000fe20000100800 */
[C---:B------:R-:W-:Y:S02]  /*d260*/  ISETP.GE.U32.AND P2, PT, R247.reuse, R5, PT ;  /* 0x00000005f700720c */ /* 0x040fe40003f46070 */
[----:B------:R-:W-:Y:S01]  /*d270*/  ISETP.GE.U32.AND P3, PT, R247, R2, PT ;  /* 0x00000002f700720c */ /* 0x000fe20003f66070 */
[----:B------:R1:W-:Y:S01]  /*d280*/  STL [R1+0x168], R182 ;  /* 0x000168b601007387 */ /* 0x0003e20000100800 */
[----:B------:R-:W-:Y:S02]  /*d290*/  SHF.R.U32.HI R2, RZ, 0x18, R10 ;  /* 0x00000018ff027819 */ /* 0x000fe4000001160a */
[----:B--2---:R-:W-:Y:S01]  /*d2a0*/  LOP3.LUT R26, R10, 0xffff, RZ, 0xc0, !PT ;  /* 0x0000ffff0a1a7812 */ /* 0x004fe200078ec0ff */
[----:B------:R-:W-:Y:S01]  /*d2b0*/  IMAD.MOV.U32 R11, RZ, RZ, R212 ;  /* 0x000000ffff0b7224 */ /* 0x000fe200078e00d4 */
[----:B------:R-:W-:Y:S01]  /*d2c0*/  SHF.R.U32.HI R5, RZ, 0x10, R10 ;  /* 0x00000010ff057819 */ /* 0x000fe2000001160a */
[----:B------:R-:W-:-:S02]  /*d2d0*/  FMUL.FTZ R212, R48, R4 ;  /* 0x0000000430d47220 */ /* 0x000fc40000410000 */
[----:B------:R-:W-:Y:S01]  /*d2e0*/  IMAD.MOV.U32 R10, RZ, RZ, R211 ;  /* 0x000000ffff0a7224 */ /* 0x000fe200078e00d3 */
[----:B----4-:R-:W-:Y:S01]  /*d2f0*/  LOP3.LUT R9, R27, UR4, R28, 0x96, !PT ;  /* 0x000000041b097c12 */ /* 0x010fe2000f8e961c */
[----:B---3--:R-:W-:Y:S02]  /*d300*/  FFMA.FTZ R27, R245, R0, R209 ;  /* 0x00000000f51b7223 */ /* 0x008fe400000100d1 */
[-C--:B------:R-:W-:Y:S02]  /*d310*/  FMUL.FTZ R209, R45, R4.reuse ;  /* 0x000000042dd17220 */ /* 0x080fe40000410000 */
[-C--:B------:R-:W-:Y:S02]  /*d320*/  FMUL.FTZ R245, R93, R4.reuse ;  /* 0x000000045df57220 */ /* 0x080fe40000410000 */
[-C--:B------:R-:W-:Y:S02]  /*d330*/  FMUL.FTZ R45, R96, R4.reuse ;  /* 0x00000004602d7220 */ /* 0x080fe40000410000 */
[----:B------:R-:W-:-:S02]  /*d340*/  FMUL.FTZ R28, R128, R4 ;  /* 0x00000004801c7220 */ /* 0x000fc40000410000 */
[----:B-1----:R-:W-:Y:S02]  /*d350*/  IMAD.MOV.U32 R182, RZ, RZ, R217 ;  /* 0x000000ffffb67224 */ /* 0x002fe400078e00d9 */
[-C--:B------:R-:W-:Y:S02]  /*d360*/  FMUL.FTZ R217, R61, R4.reuse ;  /* 0x000000043dd97220 */ /* 0x080fe40000410000 */
[----:B------:R-:W-:Y:S02]  /*d370*/  FMUL.FTZ R4, R129, R4 ;  /* 0x0000000481047220 */ /* 0x000fe40000410000 */
[-C--:B------:R-:W-:Y:S01]  /*d380*/  FMUL.FTZ R211, R47, R0.reuse ;  /* 0x000000002fd37220 */ /* 0x080fe20000410000 */
[----:B------:R-:W-:Y:S01]  /*d390*/  STL [R1+0x16c], R248 ;  /* 0x00016cf801007387 */ /* 0x000fe20000100800 */
[-C--:B------:R-:W-:Y:S02]  /*d3a0*/  FMUL.FTZ R210, R46, R0.reuse ;  /* 0x000000002ed27220 */ /* 0x080fe40000410000 */
[-C--:B------:R-:W-:Y:S01]  /*d3b0*/  FMUL.FTZ R47, R127, R0.reuse ;  /* 0x000000007f2f7220 */ /* 0x080fe20000410000 */
[----:B------:R-:W-:Y:S01]  /*d3c0*/  STL [R1+0xa0], R28 ;  /* 0x0000a01c01007387 */ /* 0x000fe20000100800 */
[----:B------:R-:W-:-:S03]  /*d3d0*/  FMUL.FTZ R46, R130, R0 ;  /* 0x00000000822e7220 */ /* 0x000fc60000410000 */
[----:B------:R-:W-:Y:S01]  /*d3e0*/  STL [R1+0xa4], R4 ;  /* 0x0000a40401007387 */ /* 0x000fe20000100800 */
[----:B------:R-:W-:-:S03]  /*d3f0*/  ISETP.GE.U32.AND P1, PT, R247, R2, PT ;  /* 0x00000002f700720c */ /* 0x000fc60003f26070 */
[----:B------:R-:W-:Y:S01]  /*d400*/  STL [R1+0x104], R133 ;  /* 0x0001048501007387 */ /* 0x000fe20000100800 */
[----:B------:R-:W-:-:S03]  /*d410*/  IMAD.MOV.U32 R199, RZ, RZ, R215 ;  /* 0x000000ffffc77224 */ /* 0x000fc600078e00d7 */
[----:B------:R-:W-:Y:S01]  /*d420*/  STL [R1+0x9c], R47 ;  /* 0x00009c2f01007387 */ /* 0x000fe20000100800 */
[----:B------:R-:W-:-:S03]  /*d430*/  IMAD.MOV.U32 R2, RZ, RZ, R190 ;  /* 0x000000ffff027224 */ /* 0x000fc600078e00be */
[----:B------:R1:W-:Y:S01]  /*d440*/  STL [R1+0xa8], R46 ;  /* 0x0000a82e01007387 */ /* 0x0003e20000100800 */
        /* <DEDUP_REMOVED lines=11> */
[-C--:B------:R-:W-:Y:S01]  /*d500*/  FMUL.FTZ R147, R147, R0.reuse ;  /* 0x0000000093937220 */ /* 0x080fe20000410000 */
[----:B-1----:R-:W1:Y:S01]  /*d510*/  MUFU.EX2 R46, R132 ;  /* 0x00000084002e7308 */ /* 0x002e620000000800 */
        /* <DEDUP_REMOVED lines=47> */
[----:B------:R-:W-:Y:S01]  /*d810*/  FMUL.FTZ R4, R131, R0 ;  /* 0x0000000083047220 */ /* 0x000fe20000410000 */
[----:B------:R-:W-:-:S04]  /*d820*/  F2FP.BF16.PACK_AB R0, R133, R192 ;  /* 0x000000c08500723e */ /* 0x000fc800000010ff */
[C---:B------:R-:W-:Y:S02]  /*d830*/  PRMT R169, R0.reuse, 0x7610, R169 ;  /* 0x0000761000a97816 */ /* 0x040fe400000000a9 */
[----:B------:R-:W-:Y:S01]  /*d840*/  PRMT R43, R0, 0x7632, R43 ;  /* 0x00007632002b7816 */ /* 0x000fe2000000002b */
[----:B------:R-:W-:Y:S02]  /*d850*/  IMAD.MOV.U32 R48, RZ, RZ, R2 ;  /* 0x000000ffff307224 */ /* 0x000fe400078e0002 */
[----:B------:R-:W-:Y:S01]  /*d860*/  IMAD.MOV.U32 R60, RZ, RZ, R174 ;  /* 0x000000ffff3c7224 */ /* 0x000fe200078e00ae */
[----:B------:R-:W-:Y:S01]  /*d870*/  MOV R174, R199 ;  /* 0x000000c700ae7202 */ /* 0x000fe20000000f00 */
[----:B------:R-:W-:Y:S01]  /*d880*/  @!P6 HFMA2.BF16_V2 R3, -RZ.H0_H0, RZ.H0_H0, -R169.H0_H0 ;  /* 0x200000ffff03e231 */ /* 0x000fe200003409a9 */
[----:B------:R-:W-:Y:S01]  /*d890*/  PRMT R2, R169, 0x5410, R43 ;  /* 0x00005410a9027816 */ /* 0x000fe2000000002b */
[----:B------:R-:W2:Y:S01]  /*d8a0*/  MUFU.EX2 R199, R135 ;  /* 0x0000008700c77308 */ /* 0x000ea20000000800 */
[----:B------:R-:W-:Y:S02]  /*d8b0*/  STL [R1+0xac], R4 ;  /* 0x0000ac0401007387 */ /* 0x000fe40000100800 */
[----:B------:R-:W-:-:S02]  /*d8c0*/  @!P6 PRMT R169, R3, 0x5410, RZ ;  /* 0x0000541003a9e816 */ /* 0x000fc400000000ff */
[----:B------:R-:W-:Y:S04]  /*d8d0*/  STL [R1+0x170], R192 ;  /* 0x000170c001007387 */ /* 0x000fe80000100800 */
[----:B-1----:R-:W-:Y:S04]  /*d8e0*/  STL [R1+0x100], R46 ;  /* 0x0001002e01007387 */ /* 0x002fe80000100800 */
[----:B------:R1:W-:Y:S01]  /*d8f0*/  STL [R1+0xdc], R2 ;  /* 0x0000dc0201007387 */ /* 0x0003e20000100800 */
[----:B------:R-:W-:Y:S02]  /*d900*/  MOV R61, R10 ;  /* 0x0000000a003d7202 */ /* 0x000fe40000000f00 */
[----:B------:R-:W-:Y:S01]  /*d910*/  LOP3.LUT R0, R5, 0xff, RZ, 0xc0, !PT ;  /* 0x000000ff05007812 */ /* 0x000fe200078ec0ff */
[----:B------:R-:W-:Y:S01]  /*d920*/  @!P5 HFMA2.BF16_V2 R6, -RZ.H0_H0, RZ.H0_H0, -R43.H0_H0 ;  /* 0x200000ffff06d231 */ /* 0x000fe2000034092b */
[----:B------:R-:W-:Y:S01]  /*d930*/  MOV R64, R201 ;  /* 0x000000c900407202 */ /* 0x000fe20000000f00 */
[----:B------:R-:W-:Y:S01]  /*d940*/  IMAD.MOV.U32 R65, RZ, RZ, R61 ;  /* 0x000000ffff417224 */ /* 0x000fe200078e003d */
[----:B------:R-:W-:Y:S01]  /*d950*/  ISETP.GE.U32.AND P6, PT, R68, R0, PT ;  /* 0x000000004400720c */ /* 0x000fe20003fc6070 */
[----:B------:R-:W-:Y:S01]  /*d960*/  IMAD.MOV.U32 R61, RZ, RZ, R204 ;  /* 0x000000ffff3d7224 */ /* 0x000fe200078e00cc */
[----:B------:R-:W-:Y:S01]  /*d970*/  MUFU.EX2 R201, R175 ;  /* 0x000000af00c97308 */ /* 0x000fe20000000800 */
[----:B------:R-:W-:Y:S01]  /*d980*/  @!P5 PRMT R43, R6, 0x5410, RZ ;  /* 0x00005410062bd816 */ /* 0x000fe200000000ff */
[----:B-1----:R-:W-:-:S05]  /*d990*/  IMAD.WIDE.U32 R2, R9, -0x2daee0ad, RZ ;  /* 0xd2511f5309027825 */ /* 0x002fca00078e00ff */
[C---:B------:R-:W-:Y:S02]  /*d9a0*/  LOP3.LUT R4, R2.reuse, 0xff, RZ, 0xc0, !PT ;  /* 0x000000ff02047812 */ /* 0x040fe400078ec0ff */
[----:B------:R-:W-:Y:S02]  /*d9b0*/  LOP3.LUT R9, R2, 0xffff, RZ, 0xc0, !PT ;  /* 0x0000ffff02097812 */ /* 0x000fe400078ec0ff */
[--C-:B------:R-:W-:Y:S02]  /*d9c0*/  SHF.R.U32.HI R10, RZ, 0x10, R2.reuse ;  /* 0x00000010ff0a7819 */ /* 0x100fe40000011602 */
[----:B------:R-:W-:Y:S02]  /*d9d0*/  SHF.R.U32.HI R5, RZ, 0x18, R2 ;  /* 0x00000018ff057819 */ /* 0x000fe40000011602 */
[----:B------:R-:W-:Y:S02]  /*d9e0*/  SHF.R.U32.HI R2, RZ, 0x8, R26 ;  /* 0x00000008ff027819 */ /* 0x000fe4000001161a */
[----:B------:R-:W-:-:S02]  /*d9f0*/  LOP3.LUT R0, R3, UR13, R30, 0x96, !PT ;  /* 0x0000000d03007c12 */ /* 0x000fc4000f8e961e */
[----:B------:R-:W-:Y:S01]  /*da00*/  LOP3.LUT R2, R2, 0xffff, RZ, 0xc0, !PT ;  /* 0x0000ffff02027812 */ /* 0x000fe200078ec0ff */
[----:B------:R-:W1:Y:S01]  /*da10*/  MUFU.EX2 R204, R172 ;  /* 0x000000ac00cc7308 */ /* 0x000e620000000800 */
[----:B--2---:R-:W-:Y:S02]  /*da20*/  F2FP.BF16.PACK_AB R3, R199, R46 ;  /* 0x0000002ec703723e */ /* 0x004fe400000010ff */
[----:B------:R-:W-:Y:S02]  /*da30*/  ISETP.GE.U32.AND P5, PT, R68, R2, PT ;  /* 0x000000024400720c */ /* 0x000fe40003fa6070 */
[C---:B------:R-:W-:Y:S02]  /*da40*/  PRMT R203, R3.reuse, 0x7632, R203 ;  /* 0x0000763203cb7816 */ /* 0x040fe400000000cb */
[----:B------:R-:W-:Y:S01]  /*da50*/  PRMT R248, R3, 0x7610, R248 ;  /* 0x0000761003f87816 */ /* 0x000fe200000000f8 */
[----:B------:R-:W-:Y:S01]  /*da60*/  FADD.FTZ R3, R65, R27 ;  /* 0x0000001b41037221 */ /* 0x000fe20000010000 */
[----:B------:R-:W-:Y:S01]  /*da70*/  LOP3.LUT R2, R0, 0xffff, RZ, 0xc0, !PT ;  /* 0x0000ffff00027812 */ /* 0x000fe200078ec0ff */
[----:B------:R-:W-:Y:S01]  /*da80*/  MUFU.EX2 R27, R171 ;  /* 0x000000ab001b7308 */ /* 0x000fe20000000800 */
[----:B------:R-:W-:-:S02]  /*da90*/  LOP3.LUT R12, R15, UR21, R12, 0x96, !PT ;  /* 0x000000150f0c7c12 */ /* 0x000fc4000f8e960c */
[----:B------:R-:W-:Y:S01]  /*daa0*/  SHF.R.U32.HI R2, RZ, 0x8, R2 ;  /* 0x00000008ff027819 */ /* 0x000fe20000011602 */
[----:B------:R-:W-:-:S04]  /*dab0*/  @!P2 HFMA2.BF16_V2 R8, -RZ.H0_H0, RZ.H0_H0, -R248.H0_H0 ;  /* 0x200000ffff08a231 */ /* 0x000fc800003409f8 */
[----:B------:R-:W2:Y:S01]  /*dac0*/  MUFU.EX2 R15, R173 ;  /* 0x000000ad000f7308 */ /* 0x000ea20000000800 */
[----:B------:R3:W-:Y:S01]  /*dad0*/  STL [R1+0x174], R169 ;  /* 0x000174a901007387 */ /* 0x0007e20000100800 */
[----:B------:R-:W-:-:S03]  /*dae0*/  LOP3.LUT R2, R2, 0xffff, RZ, 0xc0, !PT ;  /* 0x0000ffff02027812 */ /* 0x000fc600078ec0ff */
[----:B------:R-:W-:Y:S01]  /*daf0*/  STL [R1+0x17c], R22 ;  /* 0x00017c1601007387 */ /* 0x000fe20000100800 */
[----:B------:R-:W-:-:S03]  /*db00*/  @!P4 HFMA2.BF16_V2 R7, -RZ.H0_H0, RZ.H0_H0, -R203.H0_H0 ;  /* 0x200000ffff07c231 */ /* 0x000fc600003409cb */
[----:B------:R4:W-:Y:S01]  /*db10*/  STL [R1+0x178], R23 ;  /* 0x0001781701007387 */ /* 0x0009e20000100800 */
[----:B------:R-:W-:Y:S01]  /*db20*/  MUFU.EX2 R172, R181 ;  /* 0x000000b500ac7308 */ /* 0x000fe20000000800 */
[----:B------:R-:W-:Y:S01]  /*db30*/  IMAD.MOV.U32 R49, RZ, RZ, R11 ;  /* 0x000000ffff317224 */ /* 0x000fe200078e000b */
[----:B------:R-:W-:Y:S01]  /*db40*/  LOP3.LUT R11, R13, UR30, R22, 0x96, !PT ;  /* 0x0000001e0d0b7c12 */ /* 0x000fe2000f8e9616 */
[----:B------:R-:W-:Y:S02]  /*db50*/  FADD.FTZ R13, R252, R170 ;  /* 0x000000aafc0d7221 */ /* 0x000fe40000010000 */
[----:B------:R-:W-:Y:S01]  /*db60*/  FADD.FTZ R6, R249, R3 ;  /* 0x00000003f9067221 */ /* 0x000fe20000010000 */
[----:B------:R-:W-:Y:S02]  /*db70*/  LOP3.LUT R3, R0, 0xff, RZ, 0xc0, !PT ;  /* 0x000000ff00037812 */ /* 0x000fe400078ec0ff */
[----:B---3--:R-:W3:Y:S01]  /*db80*/  MUFU.EX2 R169, R180 ;  /* 0x000000b400a97308 */ /* 0x008ee20000000800 */
[----:B----4-:R-:W-:-:S02]  /*db90*/  PRMT R23, R248, 0x5410, R203 ;  /* 0x00005410f8177816 */ /* 0x010fc400000000cb */
[----:B------:R-:W-:Y:S02]  /*dba0*/  @!P2 PRMT R248, R8, 0x5410, RZ ;  /* 0x0000541008f8a816 */ /* 0x000fe400000000ff */
[----:B------:R-:W-:Y:S02]  /*dbb0*/  ISETP.GE.U32.AND P2, PT, R68, R2, PT ;  /* 0x000000024400720c */ /* 0x000fe40003f46070 */
[----:B-1----:R-:W-:Y:S02]  /*dbc0*/  F2FP.BF16.PACK_AB R2, R204, R201 ;  /* 0x000000c9cc02723e */ /* 0x002fe400000010ff */
[----:B------:R-:W-:Y:S02]  /*dbd0*/  @!P4 PRMT R203, R7, 0x5410, RZ ;  /* 0x0000541007cbc816 */ /* 0x000fe400000000ff */
[C---:B------:R-:W-:Y:S02]  /*dbe0*/  PRMT R205, R2.reuse, 0x7610, R205 ;  /* 0x0000761002cd7816 */ /* 0x040fe400000000cd */
[----:B------:R-:W-:-:S02]  /*dbf0*/  PRMT R7, R2, 0x7632, R7 ;  /* 0x0000763202077816 */ /* 0x000fc40000000007 */
[----:B--2---:R-:W-:-:S04]  /*dc00*/  F2FP.BF16.PACK_AB R2, R27, R15 ;  /* 0x0000000f1b02723e */ /* 0x004fc800000010ff */
[C---:B------:R-:W-:Y:S02]  /*dc10*/  PRMT R252, R2.reuse, 0x7610, R252 ;  /* 0x0000761002fc7816 */ /* 0x040fe400000000fc */
[----:B------:R-:W-:Y:S02]  /*dc20*/  PRMT R22, R2, 0x7632, R22 ;  /* 0x0000763202167816 */ /* 0x000fe40000000016 */
[--C-:B------:R-:W-:Y:S02]  /*dc30*/  SHF.R.U32.HI R2, RZ, 0x18, R0.reuse ;  /* 0x00000018ff027819 */ /* 0x100fe40000011600 */
[----:B------:R-:W-:Y:S01]  /*dc40*/  SHF.R.U32.HI R0, RZ, 0x10, R0 ;  /* 0x00000010ff007819 */ /* 0x000fe20000011600 */
[----:B------:R-:W-:Y:S01]  /*dc50*/  @!P6 HFMA2.BF16_V2 R33, -RZ.H0_H0, RZ.H0_H0, -R252.H0_H0 ;  /* 0x200000ffff21e231 */ /* 0x000fe200003409fc */
[----:B------:R-:W-:Y:S02]  /*dc60*/  PRMT R171, R252, 0x5410, R22 ;  /* 0x00005410fcab7816 */ /* 0x000fe40000000016 */
[----:B------:R-:W-:-:S02]  /*dc70*/  LOP3.LUT R0, R0, 0xff, RZ, 0xc0, !PT ;  /* 0x000000ff00007812 */ /* 0x000fc400078ec0ff */
[----:B------:R-:W-:Y:S02]  /*dc80*/  @!P6 PRMT R252, R33, 0x5410, RZ ;  /* 0x0000541021fce816 */ /* 0x000fe400000000ff */
[----:B------:R-:W-:Y:S01]  /*dc90*/  ISETP.GE.U32.AND P6, PT, R68, R0, PT ;  /* 0x000000004400720c */ /* 0x000fe20003fc6070 */
[----:B------:R-:W-:Y:S01]  /*dca0*/  MUFU.EX2 R192, R176 ;  /* 0x000000b000c07308 */ /* 0x000fe20000000800 */
[----:B---3--:R-:W-:Y:S01]  /*dcb0*/  F2FP.BF16.PACK_AB R0, R172, R169 ;  /* 0x000000a9ac00723e */ /* 0x008fe200000010ff */
[----:B------:R-:W-:Y:S01]  /*dcc0*/  @!P5 HFMA2.BF16_V2 R32, -RZ.H0_H0, RZ.H0_H0, -R7.H0_H0 ;  /* 0x200000ffff20d231 */ /* 0x000fe20000340907 */
[----:B------:R-:W-:Y:S01]  /*dcd0*/  ISETP.GE.U32.AND P4, PT, R68, R4, PT ;  /* 0x000000044400720c */ /* 0x000fe20003f86070 */
[----:B------:R-:W-:Y:S01]  /*dce0*/  @!P3 HFMA2.BF16_V2 R21, -RZ.H0_H0, RZ.H0_H0, -R205.H0_H0 ;  /* 0x200000ffff15b231 */ /* 0x000fe200003409cd */
[----:B------:R-:W-:-:S03]  /*dcf0*/  PRMT R249, R0, 0x7632, R249 ;  /* 0x0000763200f97816 */ /* 0x000fc600000000f9 */
[----:B------:R-:W1:Y:S01]  /*dd00*/  MUFU.EX2 R173, R177 ;  /* 0x000000b100ad7308 */ /* 0x000e620000000800 */
[----:B------:R-:W-:Y:S01]  /*dd10*/  FADD.FTZ R4, R250, R13 ;  /* 0x0000000dfa047221 */ /* 0x000fe20000010000 */
[--C-:B------:R-:W-:Y:S01]  /*dd20*/  PRMT R170, R205, 0x5410, R7.reuse ;  /* 0x00005410cdaa7816 */ /* 0x100fe20000000007 */
[----:B------:R-:W-:Y:S01]  /*dd30*/  IMAD.MOV.U32 R180, RZ, RZ, R7 ;  /* 0x000000ffffb47224 */ /* 0x000fe200078e0007 */
[----:B------:R-:W-:Y:S01]  /*dd40*/  @!P5 PRMT R180, R32, 0x5410, RZ ;  /* 0x0000541020b4d816 */ /* 0x000fe200000000ff */
[----:B------:R-:W-:Y:S01]  /*dd50*/  @!P2 HFMA2.BF16_V2 R35, -RZ.H0_H0, RZ.H0_H0, -R249.H0_H0 ;  /* 0x200000ffff23a231 */ /* 0x000fe200003409f9 */
[----:B------:R-:W-:Y:S01]  /*dd60*/  PRMT R250, R0, 0x7610, R250 ;  /* 0x0000761000fa7816 */ /* 0x000fe200000000fa */
[----:B------:R-:W-:Y:S01]  /*dd70*/  FADD.FTZ R4, R64, R4 ;  /* 0x0000000440047221 */ /* 0x000fe20000010000 */
[----:B------:R-:W-:Y:S01]  /*dd80*/  @!P3 PRMT R205, R21, 0x5410, RZ ;  /* 0x0000541015cdb816 */ /* 0x000fe200000000ff */
[----:B------:R-:W-:Y:S01]  /*dd90*/  IMAD.MOV.U32 R64, RZ, RZ, R61 ;  /* 0x000000ffff407224 */ /* 0x000fe200078e003d */
[C---:B------:R-:W-:Y:S01]  /*dda0*/  ISETP.GE.U32.AND P5, PT, R68.reuse, R2, PT ;  /* 0x000000024400720c */ /* 0x040fe20003fa6070 */
[----:B------:R-:W-:Y:S01]  /*ddb0*/  IMAD.MOV.U32 R61, RZ, RZ, R182 ;  /* 0x000000ffff3d7224 */ /* 0x000fe200078e00b6 */
[----:B------:R-:W-:-:S02]  /*ddc0*/  ISETP.GE.U32.AND P3, PT, R68, R3, PT ;  /* 0x000000034400720c */ /* 0x000fc40003f66070 */
[----:B------:R-:W-:Y:S02]  /*ddd0*/  MOV R65, R174 ;  /* 0x000000ae00417202 */ /* 0x000fe40000000f00 */
[----:B------:R-:W-:Y:S01]  /*dde0*/  LOP3.LUT R2, R10, 0xff, RZ, 0xc0, !PT ;  /* 0x000000ff0a027812 */ /* 0x000fe200078ec0ff */
[----:B------:R-:W-:Y:S01]  /*ddf0*/  FADD.FTZ R3, R60, R6 ;  /* 0x000000063c037221 */ /* 0x000fe20000010000 */
[----:B------:R-:W-:Y:S01]  /*de00*/  PRMT R182, R250, 0x5410, R249 ;  /* 0x00005410fab67816 */ /* 0x000fe200000000f9 */
[----:B------:R-:W-:Y:S01]  /*de10*/  IMAD.MOV.U32 R60, RZ, RZ, R49 ;  /* 0x000000ffff3c7224 */ /* 0x000fe200078e0031 */
[----:B------:R-:W-:Y:S01]  /*de20*/  @!P2 PRMT R249, R35, 0x5410, RZ ;  /* 0x0000541023f9a816 */ /* 0x000fe200000000ff */
[----:B------:R-:W-:Y:S01]  /*de30*/  MUFU.EX2 R174, R183 ;  /* 0x000000b700ae7308 */ /* 0x000fe20000000800 */
[----:B------:R-:W-:Y:S01]  /*de40*/  MOV R49, R202 ;  /* 0x000000ca00317202 */ /* 0x000fe20000000f00 */
[----:B------:R-:W-:Y:S01]  /*de50*/  IMAD.MOV.U32 R202, RZ, RZ, R197 ;  /* 0x000000ffffca7224 */ /* 0x000fe200078e00c5 */
[----:B------:R-:W-:Y:S01]  /*de60*/  ISETP.GE.U32.AND P2, PT, R68, R2, PT ;  /* 0x000000024400720c */ /* 0x000fe20003f46070 */
[----:B------:R-:W-:Y:S01]  /*de70*/  FADD.FTZ R2, R65, R4 ;  /* 0x0000000441027221 */ /* 0x000fe20000010000 */
[----:B-1----:R-:W-:-:S03]  /*de80*/  F2FP.BF16.PACK_AB R0, R173, R192 ;  /* 0x000000c0ad00723e */ /* 0x002fc600000010ff */
[----:B------:R-:W1:Y:S01]  /*de90*/  MUFU.EX2 R176, R200 ;  /* 0x000000c800b07308 */ /* 0x000e620000000800 */
[----:B------:R-:W-:Y:S01]  /*dea0*/  FADD.FTZ R202, R202, R2 ;  /* 0x00000002caca7221 */ /* 0x000fe20000010000 */
[C---:B------:R-:W-:Y:S01]  /*deb0*/  PRMT R207, R0.reuse, 0x7610, R207 ;  /* 0x0000761000cf7816 */ /* 0x040fe200000000cf */
[----:B------:R-:W-:Y:S01]  /*dec0*/  IMAD R2, R11, -0x2daee0ad, RZ ;  /* 0xd2511f530b027824 */ /* 0x000fe200078e02ff */
[----:B------:R-:W-:Y:S01]  /*ded0*/  PRMT R206, R0, 0x7632, R206 ;  /* 0x0000763200ce7816 */ /* 0x000fe200000000ce */
[----:B------:R-:W-:Y:S01]  /*dee0*/  IMAD.WIDE.U32 R12, R12, -0x2daee0ad, RZ ;  /* 0xd2511f530c0c7825 */ /* 0x000fe200078e00ff */
[----:B------:R-:W-:Y:S01]  /*def0*/  SHF.R.U32.HI R0, RZ, 0x8, R9 ;  /* 0x00000008ff007819 */ /* 0x000fe20000011609 */
[----:B------:R-:W-:-:S03]  /*df00*/  @!P3 HFMA2.BF16_V2 R36, -RZ.H0_H0, RZ.H0_H0, -R250.H0_H0 ;  /* 0x200000ffff24b231 */ /* 0x000fc600003409fa */
[----:B------:R-:W-:Y:S02]  /*df10*/  LOP3.LUT R0, R0, 0xffff, RZ, 0xc0, !PT ;  /* 0x0000ffff00007812 */ /* 0x000fe400078ec0ff */
[----:B------:R-:W-:Y:S01]  /*df20*/  LOP3.LUT R2, R13, UR19, R2, 0x96, !PT ;  /* 0x000000130d027c12 */ /* 0x000fe2000f8e9602 */
[----:B------:R-:W-:Y:S01]  /*df30*/  FADD.FTZ R251, R251, R3 ;  /* 0x00000003fbfb7221 */ /* 0x000fe20000010000 */
[----:B------:R-:W-:Y:S02]  /*df40*/  @!P3 PRMT R250, R36, 0x5410, RZ ;  /* 0x0000541024fab816 */ /* 0x000fe400000000ff */
[----:B------:R-:W-:Y:S01]  /*df50*/  ISETP.GE.U32.AND P3, PT, R68, R0, PT ;  /* 0x000000004400720c */ /* 0x000fe20003f66070 */
[----:B------:R-:W-:Y:S01]  /*df60*/  IMAD.WIDE.U32 R2, R2, -0x326172a9, RZ ;  /* 0xcd9e8d5702027825 */ /* 0x000fe200078e00ff */
[----:B-1----:R-:W-:Y:S01]  /*df70*/  F2FP.BF16.PACK_AB R0, R176, R174 ;  /* 0x000000aeb000723e */ /* 0x002fe200000010ff */
[----:B------:R-:W-:-:S03]  /*df80*/  @!P1 HFMA2.BF16_V2 R34, -RZ.H0_H0, RZ.H0_H0, -R22.H0_H0 ;  /* 0x200000ffff229231 */ /* 0x000fc60000340916 */
[C---:B------:R-:W-:Y:S02]  /*df90*/  PRMT R135, R0.reuse, 0x7610, R135 ;  /* 0x0000761000877816 */ /* 0x040fe40000000087 */
[----:B------:R-:W-:Y:S02]  /*dfa0*/  PRMT R134, R0, 0x7632, R134 ;  /* 0x0000763200867816 */ /* 0x000fe40000000086 */
[----:B------:R-:W-:Y:S02]  /*dfb0*/  LOP3.LUT R0, R3, UR7, R18, 0x96, !PT ;  /* 0x0000000703007c12 */ /* 0x000fe4000f8e9612 */
[----:B------:R-:W-:Y:S02]  /*dfc0*/  @!P1 PRMT R22, R34, 0x5410, RZ ;  /* 0x0000541022169816 */ /* 0x000fe400000000ff */
[----:B------:R-:W-:Y:S02]  /*dfd0*/  LOP3.LUT R4, R0, 0xffff, RZ, 0xc0, !PT ;  /* 0x0000ffff00047812 */ /* 0x000fe400078ec0ff */
[----:B------:R-:W-:-:S02]  /*dfe0*/  ISETP.GE.U32.AND P1, PT, R68, R5, PT ;  /* 0x000000054400720c */ /* 0x000fc40003f26070 */
[----:B------:R-:W-:Y:S02]  /*dff0*/  SHF.R.U32.HI R5, RZ, 0x8, R4 ;  /* 0x00000008ff057819 */ /* 0x000fe40000011604 */
[----:B------:R-:W-:Y:S02]  /*e000*/  LOP3.LUT R4, R0, 0xff, RZ, 0xc0, !PT ;  /* 0x000000ff00047812 */ /* 0x000fe400078ec0ff */
[--C-:B------:R-:W-:Y:S02]  /*e010*/  SHF.R.U32.HI R6, RZ, 0x10, R0.reuse ;  /* 0x00000010ff067819 */ /* 0x100fe40000011600 */
[----:B------:R-:W-:Y:S02]  /*e020*/  PRMT R4, R4, 0x5410, R5 ;  /* 0x0000541004047816 */ /* 0x000fe40000000005 */
[----:B------:R-:W-:Y:S02]  /*e030*/  SHF.R.U32.HI R5, RZ, 0x18, R0 ;  /* 0x00000018ff057819 */ /* 0x000fe40000011600 */
[----:B------:R-:W-:-:S02]  /*e040*/  LOP3.LUT R0, R6, 0xff, RZ, 0xc0, !PT ;  /* 0x000000ff06007812 */ /* 0x000fc400078ec0ff */
[----:B------:R-:W-:Y:S02]  /*e050*/  PRMT R8, R68, 0x7054, R68 ;  /* 0x0000705444087816 */ /* 0x000fe40000000044 */
[----:B------:R-:W-:Y:S01]  /*e060*/  PRMT R0, R0, 0x5410, R5 ;  /* 0x0000541000007816 */ /* 0x000fe20000000005 */
[----:B------:R-:W-:Y:S01]  /*e070*/  IMAD.MOV.U32 R65, RZ, RZ, R64 ;  /* 0x000000ffff417224 */ /* 0x000fe200078e0040 */
[----:B------:R-:W-:-:S03]  /*e080*/  MOV R64, R61 ;  /* 0x0000003d00407202 */ /* 0x000fc60000000f00 */
[----:B------:R-:W-:Y:S01]  /*e090*/  HSET2.LE.AND R0, R0, R8, PT ;  /* 0x0000000800007233 */ /* 0x000fe20003803000 */
[----:B------:R-:W-:-:S04]  /*e0a0*/  SHF.R.U32.HI R6, RZ, 0x10, R2 ;  /* 0x00000010ff067819 */ /* 0x000fc80000011602 */
[----:B------:R-:W-:Y:S02]  /*e0b0*/  LOP3.LUT R5, R0, R64, RZ, 0xc0, !PT ;  /* 0x0000004000057212 */ /* 0x000fe400078ec0ff */
[C---:B------:R-:W-:Y:S02]  /*e0c0*/  LOP3.LUT R0, R2.reuse, 0xffff, RZ, 0xc0, !PT ;  /* 0x0000ffff02007812 */ /* 0x040fe400078ec0ff */
[----:B------:R-:W-:Y:S02]  /*e0d0*/  LOP3.LUT R7, R2, 0xff, RZ, 0xc0, !PT ;  /* 0x000000ff02077812 */ /* 0x000fe400078ec0ff */
[----:B------:R-:W-:Y:S02]  /*e0e0*/  SHF.R.U32.HI R3, RZ, 0x18, R2 ;  /* 0x00000018ff037819 */ /* 0x000fe40000011602 */
[----:B------:R-:W-:Y:S02]  /*e0f0*/  SHF.R.U32.HI R0, RZ, 0x8, R0 ;  /* 0x00000008ff007819 */ /* 0x000fe40000011600 */
[----:B------:R-:W-:-:S02]  /*e100*/  LOP3.LUT R2, R6, 0xff, RZ, 0xc0, !PT ;  /* 0x000000ff06027812 */ /* 0x000fc400078ec0ff */
[----:B------:R-:W-:Y:S02]  /*e110*/  PRMT R0, R7, 0x5410, R0 ;  /* 0x0000541007007816 */ /* 0x000fe40000000000 */
[----:B------:R-:W-:Y:S01]  /*e120*/  PRMT R2, R2, 0x5410, R3 ;  /* 0x0000541002027816 */ /* 0x000fe20000000003 */
[--C-:B------:R-:W-:Y:S02]  /*e130*/  HSET2.LE.AND R4, R4, R8.reuse, PT ;  /* 0x0000000804047233 */ /* 0x100fe40003803000 */
[--C-:B------:R-:W-:Y:S02]  /*e140*/  HSET2.LE.AND R0, R0, R8.reuse, PT ;  /* 0x0000000800007233 */ /* 0x100fe40003803000 */
[----:B------:R-:W-:Y:S02]  /*e150*/  HSET2.LE.AND R2, R2, R8, PT ;  /* 0x0000000802027233 */ /* 0x000fe40003803000 */
[----:B------:R-:W1:Y:S01]  /*e160*/  LDSM.16.MT88.4 R8, [R193+0x10000] ;  /* 0x01000000c108783b */ /* 0x000e620000004200 */
[----:B------:R-:W-:Y:S01]  /*e170*/  IMAD.MOV.U32 R61, RZ, RZ, R198 ;  /* 0x000000ffff3d7224 */ /* 0x000fe200078e00c6 */
[----:B------:R-:W-:-:S02]  /*e180*/  LOP3.LUT R4, R4, R65, RZ, 0xc0, !PT ;  /* 0x0000004104047212 */ /* 0x000fc400078ec0ff */
[----:B------:R-:W-:Y:S02]  /*e190*/  LOP3.LUT R7, R2, R60, RZ, 0xc0, !PT ;  /* 0x0000003c02077212 */ /* 0x000fe400078ec0ff */
[----:B------:R-:W-:Y:S01]  /*e1a0*/  LOP3.LUT R6, R0, R61, RZ, 0xc0, !PT ;  /* 0x0000003d00067212 */ /* 0x000fe200078ec0ff */
[----:B------:R-:W-:-:S06]  /*e1b0*/  IMAD.MOV.U32 R132, RZ, RZ, c[0x0][0x228] ;  /* 0x00008a00ff847624 */ /* 0x000fcc00078e00ff */
[C---:B-1----:R-:W-:Y:S08]  /*e1c0*/  HMMA.16816.F32.BF16 R96, R4.reuse, R8, R164 ;  /* 0x000000080460723c */ /* 0x042ff000000418a4 */
[----:B------:R-:W-:Y:S01]  /*e1d0*/  HMMA.16816.F32.BF16 R72, R4, R10, R160 ;  /* 0x0000000a0448723c */ /* 0x000fe200000418a0 */
[----:B------:R-:W1:Y:S01]  /*e1e0*/  LDSM.16.MT88.4 R8, [R194+0x10000] ;  /* 0x01000000c208783b */ /* 0x000e620000004200 */
[----:B------:R-:W-:Y:S01]  /*e1f0*/  SHF.L.U32 R132, R132, 0x3, RZ ;  /* 0x0000000384847819 */ /* 0x000fe200000006ff */
[----:B------:R-:W-:Y:S01]  /*e200*/  IMAD.MOV.U32 R60, RZ, RZ, R49 ;  /* 0x000000ffff3c7224 */ /* 0x000fe200078e0031 */
[----:B------:R-:W-:Y:S01]  /*e210*/  MOV R165, R115 ;  /* 0x0000007300a57202 */ /* 0x000fe20000000f00 */
[----:B------:R-:W-:-:S02]  /*e220*/  IMAD.MOV.U32 R26, RZ, RZ, R48 ;  /* 0x000000ffff1a7224 */ /* 0x000fc400078e0030 */
[----:B------:R-:W-:Y:S01]  /*e230*/  IMAD.WIDE R132, R132, 0x2, R24 ;  /* 0x0000000284847825 */ /* 0x000fe200078e0218 */
[----:B------:R-:W-:-:S03]  /*e240*/  LOP3.LUT R14, R19, UR4, R14, 0x96, !PT ;  /* 0x00000004130e7c12 */ /* 0x000fc6000f8e960e */
[----:B------:R-:W-:Y:S01]  /*e250*/  IMAD.MOV.U32 R161, RZ, RZ, R111 ;  /* 0x000000ffffa17224 */ /* 0x000fe200078e006f */
[----:B------:R-:W-:Y:S01]  /*e260*/  MOV R166, R116 ;  /* 0x0000007400a67202 */ /* 0x000fe20000000f00 */
[----:B------:R-:W-:Y:S01]  /*e270*/  IMAD.MOV.U32 R19, RZ, RZ, R123 ;  /* 0x000000ffff137224 */ /* 0x000fe200078e007b */
[----:B------:R2:W-:Y:S01]  /*e280*/  STG.E.U16 [R24.64+-0x80], R17 ;  /* 0xffff801118007986 */ /* 0x0005e2000c101516 */
[----:B------:R-:W-:Y:S01]  /*e290*/  IMAD.MOV.U32 R0, RZ, RZ, R119 ;  /* 0x000000ffff007224 */ /* 0x000fe200078e0077 */
[----:B------:R-:W-:Y:S01]  /*e2a0*/  MOV R2, R118 ;  /* 0x0000007600027202 */ /* 0x000fe20000000f00 */
[----:B------:R-:W-:Y:S01]  /*e2b0*/  IMAD.MOV.U32 R162, RZ, RZ, R112 ;  /* 0x000000ffffa27224 */ /* 0x000fe200078e0070 */
[----:B------:R3:W-:Y:S01]  /*e2c0*/  STG.E.U16 [R24.64+-0x7e], R16 ;  /* 0xffff821018007986 */ /* 0x0007e2000c101516 */
[----:B------:R-:W-:Y:S02]  /*e2d0*/  IMAD.MOV.U32 R3, RZ, RZ, R120 ;  /* 0x000000ffff037224 */ /* 0x000fe400078e0078 */
[----:B------:R-:W-:Y:S01]  /*e2e0*/  IMAD.MOV.U32 R167, RZ, RZ, R117 ;  /* 0x000000ffffa77224 */ /* 0x000fe200078e0075 */
[----:B------:R4:W-:Y:S01]  /*e2f0*/  STG.E.U16 [R132.64+-0x80], R20 ;  /* 0xffff801484007986 */ /* 0x0009e2000c101516 */
[----:B------:R-:W-:Y:S01]  /*e300*/  IMAD.MOV.U32 R163, RZ, RZ, R113 ;  /* 0x000000ffffa37224 */ /* 0x000fe200078e0071 */
[----:B-1----:R-:W-:Y:S01]  /*e310*/  HMMA.16816.F32.BF16 R48, R4, R8, R156 ;  /* 0x000000080430723c */ /* 0x002fe2000004189c */
[----:B--2---:R-:W-:Y:S01]  /*e320*/  IMAD.MOV.U32 R17, RZ, RZ, R125 ;  /* 0x000000ffff117224 */ /* 0x004fe200078e007d */
[----:B---3--:R-:W-:-:S05]  /*e330*/  MOV R16, R124 ;  /* 0x0000007c00107202 */ /* 0x008fca0000000f00 */
[----:B------:R-:W-:Y:S01]  /*e340*/  MOV R158, R108 ;  /* 0x0000006c009e7202 */ /* 0x000fe20000000f00 */
[----:B------:R-:W-:Y:S01]  /*e350*/  IMAD.MOV.U32 R159, RZ, RZ, R109 ;  /* 0x000000ffff9f7224 */ /* 0x000fe200078e006d */
[----:B------:R-:W-:Y:S01]  /*e360*/  HMMA.16816.F32.BF16 R116, R4, R10, R152 ;  /* 0x0000000a0474723c */ /* 0x000fe20000041898 */
[----:B------:R-:W-:Y:S01]  /*e370*/  MOV R157, R161 ;  /* 0x000000a1009d7202 */ /* 0x000fe20000000f00 */
[----:B----4-:R-:W-:Y:S01]  /*e380*/  IMAD.MOV.U32 R20, RZ, RZ, R121 ;  /* 0x000000ffff147224 */ /* 0x010fe200078e0079 */
[----:B------:R-:W1:Y:S01]  /*e390*/  LDSM.16.MT88.4 R8, [R196+0x10000] ;  /* 0x01000000c408783b */ /* 0x000e620000004200 */
[----:B------:R-:W-:Y:S02]  /*e3a0*/  IMAD.MOV.U32 R161, RZ, RZ, R165 ;  /* 0x000000ffffa17224 */ /* 0x000fe400078e00a5 */
[----:B------:R-:W-:Y:S01]  /*e3b0*/  IMAD.MOV.U32 R165, RZ, RZ, R0 ;  /* 0x000000ffffa57224 */ /* 0x000fe200078e0000 */
[----:B------:R-:W-:Y:S01]  /*e3c0*/  MOV R154, R158 ;  /* 0x0000009e009a7202 */ /* 0x000fe20000000f00 */
[----:B------:R-:W-:Y:S01]  /*e3d0*/  IMAD.MOV.U32 R155, RZ, RZ, R159 ;  /* 0x000000ffff9b7224 */ /* 0x000fe200078e009f */
[----:B------:R-:W-:Y:S01]  /*e3e0*/  MOV R0, R19 ;  /* 0x0000001300007202 */ /* 0x000fe20000000f00 */
[----:B------:R-:W-:Y:S01]  /*e3f0*/  IMAD.MOV.U32 R158, RZ, RZ, R162 ;  /* 0x000000ffff9e7224 */ /* 0x000fe200078e00a2 */
[----:B------:R-:W2:Y:S01]  /*e400*/  LDL.LU R19, [R1+0x9c] ;  /* 0x00009c0001137983 */ /* 0x000ea20000300800 */
[----:B------:R-:W-:Y:S01]  /*e410*/  IMAD.MOV.U32 R159, RZ, RZ, R163 ;  /* 0x000000ffff9f7224 */ /* 0x000fe200078e00a3 */
[----:B------:R-:W-:Y:S01]  /*e420*/  MOV R163, R167 ;  /* 0x000000a700a37202 */ /* 0x000fe20000000f00 */
[----:B------:R-:W-:Y:S01]  /*e430*/  IMAD.MOV.U32 R162, RZ, RZ, R166 ;  /* 0x000000ffffa27224 */ /* 0x000fe200078e00a6 */
[----:B------:R-:W-:Y:S01]  /*e440*/  MOV R166, R3 ;  /* 0x0000000300a67202 */ /* 0x000fe20000000f00 */
[----:B------:R-:W-:-:S02]  /*e450*/  IMAD.MOV.U32 R167, RZ, RZ, R20 ;  /* 0x000000ffffa77224 */ /* 0x000fc400078e0014 */
[----:B------:R-:W-:Y:S02]  /*e460*/  IMAD.MOV.U32 R3, RZ, RZ, R16 ;  /* 0x000000ffff037224 */ /* 0x000fe400078e0010 */
[----:B------:R-:W-:Y:S01]  /*e470*/  IMAD.MOV.U32 R20, RZ, RZ, R17 ;  /* 0x000000ffff147224 */ /* 0x000fe200078e0011 */
[----:B------:R-:W3:Y:S04]  /*e480*/  LDL.LU R16, [R1+0xa0] ;  /* 0x0000a00001107983 */ /* 0x000ee80000300800 */
[----:B------:R-:W4:Y:S01]  /*e490*/  LDL.LU R17, [R1+0xa4] ;  /* 0x0000a40001117983 */ /* 0x000f220000300800 */
[----:B------:R-:W-:Y:S01]  /*e4a0*/  MOV R160, R110 ;  /* 0x0000006e00a07202 */ /* 0x000fe20000000f00 */
[----:B------:R-:W-:Y:S01]  /*e4b0*/  IMAD.MOV.U32 R164, RZ, RZ, R114 ;  /* 0x000000ffffa47224 */ /* 0x000fe200078e0072 */
[----:B------:R1:W-:Y:S01]  /*e4c0*/  MUFU.EX2 R177, R178 ;  /* 0x000000b200b17308 */ /* 0x0003e20000000800 */
[----:B------:R-:W-:-:S02]  /*e4d0*/  MOV R18, R122 ;  /* 0x0000007a00127202 */ /* 0x000fc40000000f00 */
[----:B------:R-:W-:Y:S01]  /*e4e0*/  IMAD.MOV.U32 R156, RZ, RZ, R160 ;  /* 0x000000ffff9c7224 */ /* 0x000fe200078e00a0 */
[----:B------:R-:W-:Y:S01]  /*e4f0*/  MOV R160, R164 ;  /* 0x000000a400a07202 */ /* 0x000fe20000000f00 */
[----:B------:R-:W-:Y:S02]  /*e500*/  IMAD.MOV.U32 R164, RZ, RZ, R2 ;  /* 0x000000ffffa47224 */ /* 0x000fe400078e0002 */
[----:B------:R-:W-:Y:S02]  /*e510*/  IMAD.MOV.U32 R2, RZ, RZ, R18 ;  /* 0x000000ffff027224 */ /* 0x000fe400078e0012 */
[----:B------:R-:W-:Y:S02]  /*e520*/  IMAD.MOV.U32 R153, RZ, RZ, R157 ;  /* 0x000000ffff997224 */ /* 0x000fe400078e009d */
[----:B------:R-:W-:Y:S02]  /*e530*/  IMAD.MOV.U32 R157, RZ, RZ, R161 ;  /* 0x000000ffff9d7224 */ /* 0x000fe400078e00a1 */
[----:B-1----:R-:W-:Y:S01]  /*e540*/  IMAD.MOV.U32 R178, RZ, RZ, R126 ;  /* 0x000000ffffb27224 */ /* 0x002fe200078e007e */
[----:B------:R-:W-:Y:S01]  /*e550*/  HMMA.16816.F32.BF16 R92, R4, R8, R148 ;  /* 0x00000008045c723c */ /* 0x000fe20000041894 */
[----:B------:R-:W-:Y:S01]  /*e560*/  MOV R161, R165 ;  /* 0x000000a500a17202 */ /* 0x000fe20000000f00 */
[----:B------:R-:W-:-:S02]  /*e570*/  IMAD.MOV.U32 R165, RZ, RZ, R0 ;  /* 0x000000ffffa57224 */ /* 0x000fc400078e0000 */
[----:B------:R-:W-:Y:S02]  /*e580*/  MOV R18, R178 ;  /* 0x000000b200127202 */ /* 0x000fe40000000f00 */
[----:B------:R-:W4:Y:S01]  /*e590*/  LDL.LU R178, [R1+0xa8] ;  /* 0x0000a80001b27983 */ /* 0x000f220000300800 */
[----:B------:R-:W-:Y:S02]  /*e5a0*/  IMAD.MOV.U32 R150, RZ, RZ, R154 ;  /* 0x000000ffff967224 */ /* 0x000fe400078e009a */
[----:B------:R-:W-:Y:S01]  /*e5b0*/  IMAD.MOV.U32 R151, RZ, RZ, R155 ;  /* 0x000000ffff977224 */ /* 0x000fe200078e009b */
[----:B------:R-:W-:Y:S01]  /*e5c0*/  MOV R155, R159 ;  /* 0x0000009f009b7202 */ /* 0x000fe20000000f00 */
[----:B------:R-:W-:Y:S01]  /*e5d0*/  IMAD.MOV.U32 R154, RZ, RZ, R158 ;  /* 0x000000ffff9a7224 */ /* 0x000fe200078e009e */
[----:B------:R-:W-:Y:S01]  /*e5e0*/  MOV R158, R162 ;  /* 0x000000a2009e7202 */ /* 0x000fe20000000f00 */
[----:B------:R-:W-:Y:S02]  /*e5f0*/  IMAD.MOV.U32 R159, RZ, RZ, R163 ;  /* 0x000000ffff9f7224 */ /* 0x000fe400078e00a3 */
[----:B------:R-:W-:-:S02]  /*e600*/  IMAD.MOV.U32 R162, RZ, RZ, R166 ;  /* 0x000000ffffa27224 */ /* 0x000fc400078e00a6 */
[----:B------:R-:W-:Y:S01]  /*e610*/  IMAD.MOV.U32 R163, RZ, RZ, R167 ;  /* 0x000000ffffa37224 */ /* 0x000fe200078e00a7 */
[----:B------:R-:W-:Y:S01]  /*e620*/  MOV R167, R20 ;  /* 0x0000001400a77202 */ /* 0x000fe20000000f00 */
[----:B------:R-:W-:Y:S01]  /*e630*/  IMAD.MOV.U32 R166, RZ, RZ, R3 ;  /* 0x000000ffffa67224 */ /* 0x000fe200078e0003 */
[----:B------:R-:W-:Y:S01]  /*e640*/  HMMA.16816.F32.BF16 R68, R4, R10, R144 ;  /* 0x0000000a0444723c */ /* 0x000fe20000041890 */
[----:B------:R-:W1:Y:S01]  /*e650*/  LDSM.16.MT88.4 R8, [R195+0x10000] ;  /* 0x01000000c308783b */ /* 0x000e620000004200 */
[----:B------:R-:W-:Y:S01]  /*e660*/  IMAD.MOV.U32 R120, RZ, RZ, R45 ;  /* 0x000000ffff787224 */ /* 0x000fe200078e002d */
[----:B------:R-:W-:-:S05]  /*e670*/  MOV R121, R44 ;  /* 0x0000002c00797202 */ /* 0x000fca0000000f00 */
[C---:B-1----:R-:W-:Y:S08]  /*e680*/  HMMA.16816.F32.BF16 R44, R4.reuse, R8, R140 ;  /* 0x00000008042c723c */ /* 0x042ff0000004188c */
[----:B------:R-:W-:Y:S01]  /*e690*/  HMMA.16816.F32.BF16 R112, R4, R10, R136 ;  /* 0x0000000a0470723c */ /* 0x000fe20000041888 */
[----:B------:R-:W1:Y:S01]  /*e6a0*/  LDSM.16.MT88.4 R8, [R193+0x12000] ;  /* 0x01200000c108783b */ /* 0x000e620000004200 */
[----:B--2---:R-:W-:-:S03]  /*e6b0*/  IMAD.MOV.U32 R0, RZ, RZ, R19 ;  /* 0x000000ffff007224 */ /* 0x004fc600078e0013 */
[----:B------:R-:W2:Y:S01]  /*e6c0*/  LDL.LU R19, [R1+0xac] ;  /* 0x0000ac0001137983 */ /* 0x000ea20000300800 */
[----:B---3--:R-:W-:-:S03]  /*e6d0*/  MOV R3, R16 ;  /* 0x0000001000037202 */ /* 0x008fc60000000f00 */
[----:B------:R-:W3:Y:S01]  /*e6e0*/  LDL.LU R16, [R1+0x100] ;  /* 0x0001000001107983 */ /* 0x000ee20000300800 */
[----:B----4-:R-:W-:-:S03]  /*e6f0*/  IMAD.MOV.U32 R20, RZ, RZ, R17 ;  /* 0x000000ffff147224 */ /* 0x010fc600078e0011 */
[----:B------:R-:W4:Y:S01]  /*e700*/  LDL.LU R17, [R1+0x70] ;  /* 0x0000700001117983 */ /* 0x000f220000300800 */
[C---:B-1----:R-:W-:Y:S08]  /*e710*/  HMMA.16816.F32.BF16 R88, R4.reuse, R8, R184 ;  /* 0x000000080458723c */ /* 0x042ff000000418b8 */
[----:B------:R-:W-:Y:S01]  /*e720*/  HMMA.16816.F32.BF16 R64, R4, R10, R188 ;  /* 0x0000000a0440723c */ /* 0x000fe200000418bc */
[----:B------:R-:W1:Y:S01]  /*e730*/  LDSM.16.MT88.4 R8, [R194+0x12000] ;  /* 0x01200000c208783b */ /* 0x000e620000004200 */
[----:B------:R-:W-:-:S02]  /*e740*/  @!P6 HFMA2.BF16_V2 R41, -RZ.H0_H0, RZ.H0_H0, -R207.H0_H0 ;  /* 0x200000ffff29e231 */ /* 0x000fc400003409cf */
[----:B------:R-:W-:Y:S02]  /*e750*/  @!P4 HFMA2.BF16_V2 R42, -RZ.H0_H0, RZ.H0_H0, -R135.H0_H0 ;  /* 0x200000ffff2ac231 */ /* 0x000fe40000340987 */
[----:B------:R-:W-:Y:S01]  /*e760*/  @!P3 HFMA2.BF16_V2 R40, -RZ.H0_H0, RZ.H0_H0, -R134.H0_H0 ;  /* 0x200000ffff28b231 */ /* 0x000fe20000340986 */
[----:B------:R1:W1:Y:S01]  /*e770*/  MUFU.EX2 R175, R179 ;  /* 0x000000b300af7308 */ /* 0x0002620000000800 */
[----:B------:R-:W-:Y:S02]  /*e780*/  PRMT R197, R207, 0x5410, R206 ;  /* 0x00005410cfc57816 */ /* 0x000fe400000000ce */
[----:B------:R-:W-:Y:S02]  /*e790*/  PRMT R198, R135, 0x5410, R134 ;  /* 0x0000541087c67816 */ /* 0x000fe40000000086 */
[----:B------:R-:W-:Y:S02]  /*e7a0*/  @!P6 PRMT R207, R41, 0x5410, RZ ;  /* 0x0000541029cfe816 */ /* 0x000fe400000000ff */
[----:B------:R-:W-:-:S02]  /*e7b0*/  @!P4 PRMT R135, R42, 0x5410, RZ ;  /* 0x000054102a87c816 */ /* 0x000fc400000000ff */
[----:B------:R-:W-:Y:S01]  /*e7c0*/  @!P3 PRMT R134, R40, 0x5410, RZ ;  /* 0x000054102886b816 */ /* 0x000fe200000000ff */
[----:B-1----:R-:W-:Y:S02]  /*e7d0*/  IMAD.MOV.U32 R179, RZ, RZ, R43 ;  /* 0x000000ffffb37224 */ /* 0x002fe400078e002b */
[C---:B------:R-:W-:Y:S08]  /*e7e0*/  HMMA.16816.F32.BF16 R40, R4.reuse, R8, R208 ;  /* 0x000000080428723c */ /* 0x040ff000000418d0 */
[----:B------:R-:W-:Y:S01]  /*e7f0*/  HMMA.16816.F32.BF16 R108, R4, R10, R212 ;  /* 0x0000000a046c723c */ /* 0x000fe200000418d4 */
[----:B------:R-:W1:Y:S01]  /*e800*/  LDSM.16.MT88.4 R8, [R196+0x12000] ;  /* 0x01200000c408783b */ /* 0x000e620000004200 */
[----:B------:R-:W-:Y:S01]  /*e810*/  MOV R152, R156 ;  /* 0x0000009c00987202 */ /* 0x000fe20000000f00 */
[----:B------:R-:W-:-:S02]  /*e820*/  IMAD.MOV.U32 R156, RZ, RZ, R160 ;  /* 0x000000ffff9c7224 */ /* 0x000fc400078e00a0 */
[----:B------:R-:W-:Y:S01]  /*e830*/  IMAD.MOV.U32 R160, RZ, RZ, R164 ;  /* 0x000000ffffa07224 */ /* 0x000fe200078e00a4 */
[----:B------:R-:W-:Y:S01]  /*e840*/  MOV R164, R2 ;  /* 0x0000000200a47202 */ /* 0x000fe20000000f00 */
[----:B------:R-:W-:Y:S01]  /*e850*/  IMAD.MOV.U32 R147, RZ, RZ, R153 ;  /* 0x000000ffff937224 */ /* 0x000fe200078e0099 */
[----:B------:R-:W-:Y:S01]  /*e860*/  MOV R146, R152 ;  /* 0x0000009800927202 */ /* 0x000fe20000000f00 */
[----:B------:R-:W-:Y:S02]  /*e870*/  IMAD.MOV.U32 R2, RZ, RZ, R18 ;  /* 0x000000ffff027224 */ /* 0x000fe400078e0012 */
[----:B------:R-:W-:Y:S01]  /*e880*/  IMAD.MOV.U32 R153, RZ, RZ, R157 ;  /* 0x000000ffff997224 */ /* 0x000fe200078e009d */
[----:B------:R-:W-:Y:S01]  /*e890*/  MOV R157, R161 ;  /* 0x000000a1009d7202 */ /* 0x000fe20000000f00 */
[----:B------:R-:W-:Y:S02]  /*e8a0*/  IMAD.MOV.U32 R18, RZ, RZ, R178 ;  /* 0x000000ffff127224 */ /* 0x000fe400078e00b2 */
[----:B------:R-:W-:-:S02]  /*e8b0*/  IMAD.MOV.U32 R144, RZ, RZ, R150 ;  /* 0x000000ffff907224 */ /* 0x000fc400078e0096 */
        /* <DEDUP_REMOVED lines=9> */
[----:B------:R-:W4:Y:S01]  /*e950*/  LDL.LU R22, [R1+0x17c] ;  /* 0x00017c0001167983 */ /* 0x000f220000300800 */
[----:B------:R-:W-:-:S02]  /*e960*/  IMAD.MOV.U32 R165, RZ, RZ, R0 ;  /* 0x000000ffffa57224 */ /* 0x000fc400078e0000 */
[----:B------:R-:W-:Y:S02]  /*e970*/  IMAD.MOV.U32 R155, RZ, RZ, R159 ;  /* 0x000000ffff9b7224 */ /* 0x000fe400078e009f */
[----:B------:R-:W-:Y:S02]  /*e980*/  IMAD.MOV.U32 R158, RZ, RZ, R162 ;  /* 0x000000ffff9e7224 */ /* 0x000fe400078e00a2 */
[----:B------:R-:W-:Y:S02]  /*e990*/  IMAD.MOV.U32 R164, RZ, RZ, R2 ;  /* 0x000000ffffa47224 */ /* 0x000fe400078e0002 */
[----:B------:R-:W-:Y:S01]  /*e9a0*/  IMAD.MOV.U32 R159, RZ, RZ, R163 ;  /* 0x000000ffff9f7224 */ /* 0x000fe200078e00a3 */
[----:B------:R-:W-:Y:S01]  /*e9b0*/  MOV R163, R167 ;  /* 0x000000a700a37202 */ /* 0x000fe20000000f00 */
[----:B------:R-:W-:Y:S01]  /*e9c0*/  IMAD.MOV.U32 R162, RZ, RZ, R166 ;  /* 0x000000ffffa27224 */ /* 0x000fe200078e00a6 */
[----:B------:R-:W-:Y:S01]  /*e9d0*/  MOV R166, R3 ;  /* 0x0000000300a67202 */ /* 0x000fe20000000f00 */
[----:B------:R-:W-:-:S02]  /*e9e0*/  IMAD.MOV.U32 R2, RZ, RZ, R18 ;  /* 0x000000ffff027224 */ /* 0x000fc400078e0012 */
[----:B------:R-:W-:Y:S01]  /*e9f0*/  IMAD.MOV.U32 R167, RZ, RZ, R20 ;  /* 0x000000ffffa77224 */ /* 0x000fe200078e0014 */
[----:B------:R-:W-:Y:S01]  /*ea00*/  MOV R20, R178 ;  /* 0x000000b200147202 */ /* 0x000fe20000000f00 */
[----:B------:R-:W-:Y:S01]  /*ea10*/  IMAD.MOV.U32 R181, RZ, RZ, R60 ;  /* 0x000000ffffb57224 */ /* 0x000fe200078e003c */
[C---:B-1----:R-:W-:Y:S08]  /*ea20*/  HMMA.16816.F32.BF16 R84, R4.reuse, R8, R52 ;  /* 0x000000080454723c */ /* 0x042ff00000041834 */
[----:B------:R-:W-:Y:S01]  /*ea30*/  HMMA.16816.F32.BF16 R60, R4, R10, R56 ;  /* 0x0000000a043c723c */ /* 0x000fe20000041838 */
[----:B------:R-:W1:Y:S01]  /*ea40*/  LDSM.16.MT88.4 R8, [R195+0x12000] ;  /* 0x01200000c308783b */ /* 0x000e620000004200 */
[----:B------:R-:W-:Y:S01]  /*ea50*/  F2FP.BF16.PACK_AB R200, R177, R175 ;  /* 0x000000afb1c8723e */ /* 0x000fe200000010ff */
[----:B------:R-:W-:-:S04]  /*ea60*/  @!P5 HFMA2.BF16_V2 R38, -RZ.H0_H0, RZ.H0_H0, -R206.H0_H0 ;  /* 0x200000ffff26d231 */ /* 0x000fc800003409ce */
[--C-:B------:R-:W-:Y:S02]  /*ea70*/  @!P2 HFMA2.BF16_V2 R39, -RZ.H0_H0, RZ.H0_H0, -R200.reuse.H0_H0 ;  /* 0x200000ffff27a231 */ /* 0x100fe400003409c8 */
[----:B------:R-:W-:Y:S01]  /*ea80*/  @!P1 HFMA2.BF16_V2 R37, -RZ.H0_H0, RZ.H0_H0, -R200.H1_H1 ;  /* 0x200000ffff259231 */ /* 0x000fe200003609c8 */
[C---:B------:R-:W-:Y:S01]  /*ea90*/  @P2 PRMT R168, R200.reuse, 0x7610, R168 ;  /* 0x00007610c8a82816 */ /* 0x040fe200000000a8 */
[----:B------:R-:W-:Y:S01]  /*eaa0*/  IMAD.MOV.U32 R129, RZ, RZ, R105 ;  /* 0x000000ffff817224 */ /* 0x000fe200078e0069 */
[----:B------:R-:W-:Y:S01]  /*eab0*/  @P1 PRMT R21, R200, 0x7632, R21 ;  /* 0x00007632c8151816 */ /* 0x000fe20000000015 */
[----:B------:R-:W-:Y:S01]  /*eac0*/  IMAD.MOV.U32 R131, RZ, RZ, R107 ;  /* 0x000000ffff837224 */ /* 0x000fe200078e006b */
[----:B------:R-:W-:Y:S01]  /*ead0*/  @!P5 PRMT R206, R38, 0x5410, RZ ;  /* 0x0000541026ced816 */ /* 0x000fe200000000ff */
[----:B------:R-:W-:Y:S01]  /*eae0*/  IMAD.MOV.U32 R128, RZ, RZ, R104 ;  /* 0x000000ffff807224 */ /* 0x000fe200078e0068 */
[----:B------:R-:W-:Y:S02]  /*eaf0*/  @!P2 PRMT R168, R39, 0x5410, RZ ;  /* 0x0000541027a8a816 */ /* 0x000fe400000000ff */
[----:B------:R-:W-:-:S02]  /*eb00*/  @!P1 PRMT R21, R37, 0x5410, RZ ;  /* 0x0000541025159816 */ /* 0x000fc400000000ff */
[----:B------:R-:W-:Y:S01]  /*eb10*/  MOV R130, R106 ;  /* 0x0000006a00827202 */ /* 0x000fe20000000f00 */
[C---:B-1----:R-:W-:Y:S08]  /*eb20*/  HMMA.16816.F32.BF16 R36, R4.reuse, R8, R216 ;  /* 0x000000080424723c */ /* 0x042ff000000418d8 */
[----:B------:R-:W-:Y:S01]  /*eb30*/  HMMA.16816.F32.BF16 R104, R4, R10, R220 ;  /* 0x0000000a0468723c */ /* 0x000fe200000418dc */
[----:B------:R-:W1:Y:S01]  /*eb40*/  LDSM.16.MT88.4 R8, [R193+0x14000] ;  /* 0x01400000c108783b */ /* 0x000e620000004200 */
[----:B--2---:R-:W-:Y:S01]  /*eb50*/  MOV R0, R19 ;  /* 0x0000001300007202 */ /* 0x004fe20000000f00 */
[----:B------:R-:W-:-:S02]  /*eb60*/  IMAD.MOV.U32 R19, RZ, RZ, R23 ;  /* 0x000000ffff137224 */ /* 0x000fc400078e0017 */
[----:B------:R-:W2:Y:S01]  /*eb70*/  LDL.LU R23, [R1+0x178] ;  /* 0x0001780001177983 */ /* 0x000ea20000300800 */
[----:B---3--:R-:W-:-:S03]  /*eb80*/  IMAD.MOV.U32 R18, RZ, RZ, R16 ;  /* 0x000000ffff127224 */ /* 0x008fc600078e0010 */
[----:B------:R-:W3:Y:S01]  /*eb90*/  LDL.LU R16, [R1+0xdc] ;  /* 0x0000dc0001107983 */ /* 0x000ee20000300800 */
[----:B----4-:R-:W-:-:S03]  /*eba0*/  IMAD.MOV.U32 R3, RZ, RZ, R17 ;  /* 0x000000ffff037224 */ /* 0x010fc600078e0011 */
[----:B------:R-:W4:Y:S04]  /*ebb0*/  LDL.LU R17, [R1+0x104] ;  /* 0x0001040001117983 */ /* 0x000f280000300800 */
[----:B------:R-:W2:Y:S01]  /*ebc0*/  LDL.LU R178, [R1+0x50] ;  /* 0x0000500001b27983 */ /* 0x000ea20000300800 */
[C---:B-1----:R-:W-:Y:S08]  /*ebd0*/  HMMA.16816.F32.BF16 R80, R4.reuse, R8, R224 ;  /* 0x000000080450723c */ /* 0x042ff000000418e0 */
[----:B------:R-:W-:Y:S01]  /*ebe0*/  HMMA.16816.F32.BF16 R56, R4, R10, R228 ;  /* 0x0000000a0438723c */ /* 0x000fe200000418e4 */
[----:B------:R-:W1:Y:S01]  /*ebf0*/  LDSM.16.MT88.4 R8, [R194+0x14000] ;  /* 0x01400000c208783b */ /* 0x000e620000004200 */
[----:B------:R-:W-:Y:S01]  /*ec00*/  MOV R125, R101 ;  /* 0x00000065007d7202 */ /* 0x000fe20000000f00 */
[----:B------:R-:W-:Y:S01]  /*ec10*/  IMAD.MOV.U32 R126, RZ, RZ, R102 ;  /* 0x000000ffff7e7224 */ /* 0x000fe200078e0066 */
[----:B------:R-:W-:Y:S01]  /*ec20*/  MOV R124, R100 ;  /* 0x00000064007c7202 */ /* 0x000fe20000000f00 */
[----:B------:R-:W-:-:S03]  /*ec30*/  IMAD.MOV.U32 R127, RZ, RZ, R103 ;  /* 0x000000ffff7f7224 */ /* 0x000fc600078e0067 */
[C---:B-1----:R-:W-:Y:S08]  /*ec40*/  HMMA.16816.F32.BF16 R32, R4.reuse, R8, R76 ;  /* 0x000000080420723c */ /* 0x042ff0000004184c */
[----:B------:R-:W-:Y:S01]  /*ec50*/  HMMA.16816.F32.BF16 R100, R4, R10, R232 ;  /* 0x0000000a0464723c */ /* 0x000fe200000418e8 */
[----:B------:R-:W1:Y:S01]  /*ec60*/  LDSM.16.MT88.4 R8, [R196+0x14000] ;  /* 0x01400000c408783b */ /* 0x000e620000004200 */
[----:B------:R-:W-:-:S02]  /*ec70*/  IMAD.MOV.U32 R122, RZ, RZ, R28 ;  /* 0x000000ffff7a7224 */ /* 0x000fc400078e001c */
[----:B------:R-:W-:-:S04]  /*ec80*/  IMAD.MOV.U32 R123, RZ, RZ, R29 ;  /* 0x000000ffff7b7224 */ /* 0x000fc800078e001d */
        /* <DEDUP_REMOVED lines=9> */
[----:B-1----:R-:W-:Y:S07]  /*ed20*/  HMMA.16816.F32.BF16 R136, R4, R8, R144 ;  /* 0x000000080488723c */ /* 0x002fee0000041890 */
[----:B------:R-:W-:Y:S01]  /*ed30*/  IMAD.MOV.U32 R144, RZ, RZ, R150 ;  /* 0x000000ffff907224 */ /* 0x000fe200078e0096 */
        /* <DEDUP_REMOVED lines=15> */
[----:B------:R-:W-:Y:S01]  /*ee30*/  HMMA.16816.F32.BF16 R140, R4, R10, R144 ;  /* 0x0000000a048c723c */ /* 0x000fe20000041890 */
[----:B------:R-:W-:Y:S01]  /*ee40*/  IMAD.MOV.U32 R161, RZ, RZ, R165 ;  /* 0x000000ffffa17224 */ /* 0x000fe200078e00a5 */
[----:B------:R-:W-:Y:S01]  /*ee50*/  MOV R165, R0 ;  /* 0x0000000000a57202 */ /* 0x000fe20000000f00 */
[----:B------:R-:W-:Y:S01]  /*ee60*/  IMAD.MOV.U32 R166, RZ, RZ, R3 ;  /* 0x000000ffffa67224 */ /* 0x000fe200078e0003 */
[----:B------:R-:W-:Y:S01]  /*ee70*/  MOV R149, R162 ;  /* 0x000000a200957202 */ /* 0x000fe20000000f00 */
[----:B------:R-:W-:Y:S01]  /*ee80*/  IMAD.MOV.U32 R167, RZ, RZ, R20 ;  /* 0x000000ffffa77224 */ /* 0x000fe200078e0014 */
[----:B------:R-:W1:Y:S01]  /*ee90*/  LDSM.16.MT88.4 R8, [R196+0x16000] ;  /* 0x01600000c408783b */ /* 0x000e620000004200 */
[----:B------:R-:W-:Y:S01]  /*eea0*/  IMAD.MOV.U32 R160, RZ, RZ, R164 ;  /* 0x000000ffffa07224 */ /* 0x000fe200078e00a4 */
[----:B------:R-:W-:Y:S01]  /*eeb0*/  MOV R144, R150 ;  /* 0x0000009600907202 */ /* 0x000fe20000000f00 */
[----:B------:R-:W-:Y:S01]  /*eec0*/  IMAD.MOV.U32 R164, RZ, RZ, R2 ;  /* 0x000000ffffa47224 */ /* 0x000fe200078e0002 */
[----:B------:R-:W-:Y:S01]  /*eed0*/  MOV R147, R153 ;  /* 0x0000009900937202 */ /* 0x000fe20000000f00 */
[----:B------:R-:W-:Y:S01]  /*eee0*/  IMAD.MOV.U32 R153, RZ, RZ, R155 ;  /* 0x000000ffff997224 */ /* 0x000fe200078e009b */
[----:B------:R-:W-:Y:S01]  /*eef0*/  MOV R2, R19 ;  /* 0x0000001300027202 */ /* 0x000fe20000000f00 */
[----:B------:R-:W-:-:S02]  /*ef00*/  IMAD.MOV.U32 R150, RZ, RZ, R163 ;  /* 0x000000ffff967224 */ /* 0x000fc400078e00a3 */
[----:B------:R-:W-:Y:S02]  /*ef10*/  IMAD.MOV.U32 R19, RZ, RZ, R179 ;  /* 0x000000ffff137224 */ /* 0x000fe400078e00b3 */
[----:B------:R-:W-:Y:S02]  /*ef20*/  IMAD.MOV.U32 R146, RZ, RZ, R152 ;  /* 0x000000ffff927224 */ /* 0x000fe400078e0098 */
[----:B---3--:R-:W-:Y:S02]  /*ef30*/  IMAD.MOV.U32 R0, RZ, RZ, R16 ;  /* 0x000000ffff007224 */ /* 0x008fe400078e0010 */
[----:B------:R-:W-:Y:S02]  /*ef40*/  IMAD.MOV.U32 R16, RZ, RZ, R169 ;  /* 0x000000ffff107224 */ /* 0x000fe400078e00a9 */
[----:B----4-:R-:W-:Y:S01]  /*ef50*/  IMAD.MOV.U32 R3, RZ, RZ, R17 ;  /* 0x000000ffff037224 */ /* 0x010fe200078e0011 */
[----:B------:R-:W-:Y:S01]  /*ef60*/  MOV R17, R192 ;  /* 0x000000c000117202 */ /* 0x000fe20000000f00 */
[----:B------:R-:W3:Y:S01]  /*ef70*/  LDL.LU R169, [R1+0x174] ;  /* 0x0001740001a97983 */ /* 0x000ee20000300800 */
[----:B--2---:R-:W-:Y:S01]  /*ef80*/  MOV R20, R178 ;  /* 0x000000b200147202 */ /* 0x004fe20000000f00 */
[----:B------:R-:W-:-:S02]  /*ef90*/  IMAD.MOV.U32 R155, RZ, RZ, R157 ;  /* 0x000000ffff9b7224 */ /* 0x000fc400078e009d */
[----:B------:R-:W2:Y:S01]  /*efa0*/  LDL.LU R192, [R1+0x170] ;  /* 0x0001700001c07983 */ /* 0x000ea20000300800 */
[----:B------:R-:W-:Y:S01]  /*efb0*/  IMAD.MOV.U32 R163, RZ, RZ, R166 ;  /* 0x000000ffffa37224 */ /* 0x000fe200078e00a6 */
[----:B------:R-:W-:Y:S01]  /*efc0*/  MOV R157, R159 ;  /* 0x0000009f009d7202 */ /* 0x000fe20000000f00 */
[----:B------:R-:W-:Y:S01]  /*efd0*/  IMAD.MOV.U32 R178, RZ, RZ, R248 ;  /* 0x000000ffffb27224 */ /* 0x000fe200078e00f8 */
[----:B------:R-:W-:Y:S01]  /*efe0*/  MOV R166, R20 ;  /* 0x0000001400a67202 */ /* 0x000fe20000000f00 */
[----:B------:R-:W-:Y:S01]  /*eff0*/  IMAD.MOV.U32 R145, RZ, RZ, R151 ;  /* 0x000000ffff917224 */ /* 0x000fe200078e0097 */
[----:B------:R-:W4:Y:S01]  /*f000*/  LDL.LU R248, [R1+0x16c] ;  /* 0x00016c0001f87983 */ /* 0x000f220000300800 */
[----:B------:R-:W-:Y:S01]  /*f010*/  IMAD.MOV.U32 R152, RZ, RZ, R154 ;  /* 0x000000ffff987224 */ /* 0x000fe200078e009a */
[----:B------:R-:W-:Y:S01]  /*f020*/  MOV R154, R156 ;  /* 0x0000009c009a7202 */ /* 0x000fe20000000f00 */
[----:B------:R-:W-:Y:S01]  /*f030*/  IMAD.MOV.U32 R179, RZ, RZ, R182 ;  /* 0x000000ffffb37224 */ /* 0x000fe200078e00b6 */
[----:B------:R-:W-:Y:S01]  /*f040*/  MOV R20, R17 ;  /* 0x0000001100147202 */ /* 0x000fe20000000f00 */
[----:B------:R-:W-:Y:S01]  /*f050*/  IMAD.MOV.U32 R159, RZ, RZ, R161 ;  /* 0x000000ffff9f7224 */ /* 0x000fe200078e00a1 */
[----:B------:R-:W2:Y:S01]  /*f060*/  LDL.LU R182, [R1+0x168] ;  /* 0x0001680001b67983 */ /* 0x000ea20000300800 */
[----:B------:R-:W-:-:S02]  /*f070*/  IMAD.MOV.U32 R151, RZ, RZ, R164 ;  /* 0x000000ffff977224 */ /* 0x000fc400078e00a4 */
[----:B------:R-:W-:Y:S02]  /*f080*/  IMAD.MOV.U32 R156, RZ, RZ, R158 ;  /* 0x000000ffff9c7224 */ /* 0x000fe400078e009e */
[----:B------:R-:W-:Y:S02]  /*f090*/  IMAD.MOV.U32 R161, RZ, RZ, R167 ;  /* 0x000000ffffa17224 */ /* 0x000fe400078e00a7 */
[----:B------:R-:W-:Y:S02]  /*f0a0*/  IMAD.MOV.U32 R164, RZ, RZ, R0 ;  /* 0x000000ffffa47224 */ /* 0x000fe400078e0000 */
[----:B------:R-:W-:Y:S02]  /*f0b0*/  IMAD.MOV.U32 R17, RZ, RZ, R168 ;  /* 0x000000ffff117224 */ /* 0x000fe400078e00a8 */
[----:B------:R-:W-:Y:S01]  /*f0c0*/  IMAD.MOV.U32 R158, RZ, RZ, R160 ;  /* 0x000000ffff9e7224 */ /* 0x000fe200078e00a0 */
[----:B------:R-:W2:Y:S01]  /*f0d0*/  LDL.LU R168, [R1+0x164] ;  /* 0x0001640001a87983 */ /* 0x000ea20000300800 */
[----:B------:R-:W-:Y:S01]  /*f0e0*/  IMAD.MOV.U32 R167, RZ, RZ, R19 ;  /* 0x000000ffffa77224 */ /* 0x000fe200078e0013 */
[----:B------:R-:W-:Y:S01]  /*f0f0*/  MOV R160, R165 ;  /* 0x000000a500a07202 */ /* 0x000fe20000000f00 */
[----:B------:R-:W-:Y:S01]  /*f100*/  IMAD.MOV.U32 R0, RZ, RZ, R16 ;  /* 0x000000ffff007224 */ /* 0x000fe200078e0010 */
[----:B------:R-:W-:Y:S01]  /*f110*/  MOV R162, R2 ;  /* 0x0000000200a27202 */ /* 0x000fe20000000f00 */
[----:B------:R-:W2:Y:S01]  /*f120*/  LDL.LU R16, [R1+0x58] ;  /* 0x0000580001107983 */ /* 0x000ea20000300800 */
[----:B------:R-:W-:-:S02]  /*f130*/  IMAD.MOV.U32 R19, RZ, RZ, R199 ;  /* 0x000000ffff137224 */ /* 0x000fc400078e00c7 */
[----:B------:R-:W-:Y:S01]  /*f140*/  IMAD.MOV.U32 R165, RZ, RZ, R3 ;  /* 0x000000ffffa57224 */ /* 0x000fe200078e0003 */
[----:B------:R-:W2:Y:S04]  /*f150*/  LDL.LU R199, [R1+0x160] ;  /* 0x0001600001c77983 */ /* 0x000ea80000300800 */
[----:B------:R-:W3:Y:S01]  /*f160*/  LDL.LU.64 R2, [R1+0xf8] ;  /* 0x0000f80001027983 */ /* 0x000ee20000300a00 */
        /* <DEDUP_REMOVED lines=10> */
[----:B------:R-:W-:Y:S02]  /*f210*/  IMAD.MOV.U32 R161, RZ, RZ, R166 ;  /* 0x000000ffffa17224 */ /* 0x000fe400078e00a6 */
[----:B------:R-:W-:Y:S01]  /*f220*/  IMAD.MOV.U32 R165, RZ, RZ, R20 ;  /* 0x000000ffffa57224 */ /* 0x000fe200078e0014 */
[----:B-1----:R-:W-:Y:S01]  /*f230*/  HMMA.16816.F32.BF16 R144, R4, R8, R144 ;  /* 0x000000080490723c */ /* 0x002fe20000041890 */
[----:B--2---:R-:W-:Y:S02]  /*f240*/  MOV R0, R199 ;  /* 0x000000c700007202 */ /* 0x004fe40000000f00 */
[----:B------:R-:W2:Y:S01]  /*f250*/  LDL.LU R199, [R1+0x15c] ;  /* 0x00015c0001c77983 */ /* 0x000ea20000300800 */
[----:B---3--:R-:W-:Y:S01]  /*f260*/  IMAD.MOV.U32 R167, RZ, RZ, R3 ;  /* 0x000000ffffa77224 */ /* 0x008fe200078e0003 */
[----:B------:R-:W-:-:S02]  /*f270*/  MOV R166, R2 ;  /* 0x0000000200a67202 */ /* 0x000fc40000000f00 */
[----:B------:R-:W3:Y:S01]  /*f280*/  LDL.LU R3, [R1+0x5c] ;  /* 0x00005c0001037983 */ /* 0x000ee20000300800 */
[----:B------:R-:W-:-:S03]  /*f290*/  IMAD.MOV.U32 R2, RZ, RZ, R26 ;  /* 0x000000ffff027224 */ /* 0x000fc600078e001a */
[----:B------:R-:W2:Y:S04]  /*f2a0*/  LDL.LU R20, [R1+0xd8] ;  /* 0x0000d80001147983 */ /* 0x000ea80000300800 */
[----:B------:R-:W2:Y:S01]  /*f2b0*/  LDL.LU R26, [R1+0xd4] ;  /* 0x0000d400011a7983 */ /* 0x000ea20000300800 */
[----:B------:R-:W-:-:S03]  /*f2c0*/  IMAD.MOV.U32 R188, RZ, RZ, R2 ;  /* 0x000000ffffbc7224 */ /* 0x000fc600078e0002 */
[----:B------:R-:W4:Y:S01]  /*f2d0*/  LDL.LU R2, [R1+0xd0] ;  /* 0x0000d00001027983 */ /* 0x000f220000300800 */
[C---:B------:R-:W-:Y:S03]  /*f2e0*/  HMMA.16816.F32.BF16 R152, R4.reuse, R10, R152 ;  /* 0x0000000a0498723c */ /* 0x040fe60000041898 */
[----:B------:R-:W1:Y:S01]  /*f2f0*/  LDSM.16.MT88.4 R8, [R195+0x16000] ;  /* 0x01600000c308783b */ /* 0x000e620000004200 */
[----:B------:R-:W-:Y:S02]  /*f300*/  IMAD.MOV.U32 R191, RZ, RZ, R187 ;  /* 0x000000ffffbf7224 */ /* 0x000fe400078e00bb */
        /* <DEDUP_REMOVED lines=9> */
[----:B------:R-:W-:Y:S01]  /*f3a0*/  IMAD.MOV.U32 R167, RZ, RZ, R0 ;  /* 0x000000ffffa77224 */ /* 0x000fe200078e0000 */
[----:B------:R-:W1:Y:S01]  /*f3b0*/  LDC.U8 R208, c[0x0][0x2d8] ;  /* 0x0000b600ffd07b82 */ /* 0x000e620000000000 */
[----:B------:R-:W-:Y:S01]  /*f3c0*/  IMAD.MOV.U32 R0, RZ, RZ, R176 ;  /* 0x000000ffff007224 */ /* 0x000fe200078e00b0 */
[C---:B-1----:R-:W-:Y:S08]  /*f3d0*/  HMMA.16816.F32.BF16 R156, R4.reuse, R8, R156 ;  /* 0x00000008049c723c */ /* 0x042ff0000004189c */
[----:B------:R-:W-:Y:S01]  /*f3e0*/  HMMA.16816.F32.BF16 R148, R4, R10, R148 ;  /* 0x0000000a0494723c */ /* 0x000fe20000041894 */
[----:B------:R-:W1:Y:S01]  /*f3f0*/  LDSM.16.MT88.4 R8, [R193+0x10800] ;  /* 0x01080000c108783b */ /* 0x000e620000004200 */
[----:B------:R-:W-:-:S02]  /*f400*/  PRMT R213, R208, 0x7054, R208 ;  /* 0x00007054d0d57816 */ /* 0x000fc400000000d0 */
[----:B---3--:R-:W-:Y:S02]  /*f410*/  MOV R166, R3 ;  /* 0x0000000300a67202 */ /* 0x008fe40000000f00 */
[----:B------:R-:W-:Y:S01]  /*f420*/  MOV R3, R204 ;  /* 0x000000cc00037202 */ /* 0x000fe20000000f00 */
[----:B--2---:R-:W-:Y:S02]  /*f430*/  IMAD.MOV.U32 R190, RZ, RZ, R26 ;  /* 0x000000ffffbe7224 */ /* 0x004fe400078e001a */
[----:B------:R-:W-:Y:S02]  /*f440*/  IMAD.MOV.U32 R189, RZ, RZ, R20 ;  /* 0x000000ffffbd7224 */ /* 0x000fe400078e0014 */
[----:B------:R-:W-:Y:S01]  /*f450*/  IMAD.MOV.U32 R211, RZ, RZ, R190 ;  /* 0x000000ffffd37224 */ /* 0x000fe200078e00be */
[----:B----4-:R-:W-:Y:S01]  /*f460*/  MOV R188, R2 ;  /* 0x0000000200bc7202 */ /* 0x010fe20000000f00 */
[----:B------:R-:W-:Y:S02]  /*f470*/  IMAD.MOV.U32 R190, RZ, RZ, R3 ;  /* 0x000000ffffbe7224 */ /* 0x000fe400078e0003 */
[----:B------:R-:W-:-:S04]  /*f480*/  IMAD.WIDE.U32 R2, R14, -0x2daee0ad, RZ ;  /* 0xd2511f530e027825 */ /* 0x000fc800078e00ff */
[----:B------:R-:W-:Y:S02]  /*f490*/  IMAD.MOV.U32 R210, RZ, RZ, R189 ;  /* 0x000000ffffd27224 */ /* 0x000fe400078e00bd */
[----:B------:R-:W-:Y:S01]  /*f4a0*/  IMAD.MOV.U32 R189, RZ, RZ, R0 ;  /* 0x000000ffffbd7224 */ /* 0x000fe200078e0000 */
[----:B------:R-:W-:Y:S02]  /*f4b0*/  LOP3.LUT R0, R3, UR13, R12, 0x96, !PT ;  /* 0x0000000d03007c12 */ /* 0x000fe4000f8e960c */
[C---:B------:R-:W-:Y:S02]  /*f4c0*/  LOP3.LUT R3, R2.reuse, 0xffff, RZ, 0xc0, !PT ;  /* 0x0000ffff02037812 */ /* 0x040fe400078ec0ff */
[----:B------:R-:W-:Y:S02]  /*f4d0*/  SHF.R.U32.HI R6, RZ, 0x10, R2 ;  /* 0x00000010ff067819 */ /* 0x000fe40000011602 */
[----:B------:R-:W-:Y:S02]  /*f4e0*/  SHF.R.U32.HI R4, RZ, 0x8, R3 ;  /* 0x00000008ff047819 */ /* 0x000fe40000011603 */
[----:B------:R-:W-:-:S02]  /*f4f0*/  LOP3.LUT R3, R2, 0xff, RZ, 0xc0, !PT ;  /* 0x000000ff02037812 */ /* 0x000fc400078ec0ff */
[----:B------:R-:W-:Y:S02]  /*f500*/  SHF.R.U32.HI R7, RZ, 0x18, R2 ;  /* 0x00000018ff077819 */ /* 0x000fe40000011602 */
[C---:B------:R-:W-:Y:S02]  /*f510*/  LOP3.LUT R2, R0.reuse, 0xffff, RZ, 0xc0, !PT ;  /* 0x0000ffff00027812 */ /* 0x040fe400078ec0ff */
[----:B------:R-:W-:Y:S02]  /*f520*/  PRMT R12, R3, 0x5410, R4 ;  /* 0x00005410030c7816 */ /* 0x000fe40000000004 */
[----:B------:R-:W-:Y:S02]  /*f530*/  SHF.R.U32.HI R3, RZ, 0x8, R2 ;  /* 0x00000008ff037819 */ /* 0x000fe40000011602 */
[----:B------:R-:W-:-:S04]  /*f540*/  LOP3.LUT R2, R0, 0xff, RZ, 0xc0, !PT ;  /* 0x000000ff00027812 */ /* 0x000fc800078ec0ff */
[----:B------:R-:W-:Y:S02]  /*f550*/  PRMT R3, R2, 0x5410, R3 ;  /* 0x0000541002037816 */ /* 0x000fe40000000003 */
[--C-:B------:R-:W-:Y:S02]  /*f560*/  SHF.R.U32.HI R2, RZ, 0x10, R0.reuse ;  /* 0x00000010ff027819 */ /* 0x100fe40000011600 */
[----:B------:R-:W-:Y:S02]  /*f570*/  SHF.R.U32.HI R5, RZ, 0x18, R0 ;  /* 0x00000018ff057819 */ /* 0x000fe40000011600 */
[----:B------:R-:W-:Y:S02]  /*f580*/  LOP3.LUT R2, R2, 0xff, RZ, 0xc0, !PT ;  /* 0x000000ff02027812 */ /* 0x000fe400078ec0ff */
[----:B------:R-:W-:Y:S01]  /*f590*/  LOP3.LUT R4, R6, 0xff, RZ, 0xc0, !PT ;  /* 0x000000ff06047812 */ /* 0x000fe200078ec0ff */
[----:B------:R-:W-:Y:S01]  /*f5a0*/  HSET2.LE.AND R0, R3, R213, PT ;  /* 0x000000d503007233 */ /* 0x000fe20003803000 */
[----:B------:R-:W-:-:S02]  /*f5b0*/  MOV R26, R169 ;  /* 0x000000a9001a7202 */ /* 0x000fc40000000f00 */
[----:B------:R-:W-:Y:S01]  /*f5c0*/  PRMT R2, R2, 0x5410, R5 ;  /* 0x0000541002027816 */ /* 0x000fe20000000005 */
[----:B------:R-:W2:Y:S01]  /*f5d0*/  LDL.LU R169, [R1+0x158] ;  /* 0x0001580001a97983 */ /* 0x000ea20000300800 */
[----:B------:R-:W-:Y:S02]  /*f5e0*/  PRMT R3, R4, 0x5410, R7 ;  /* 0x0000541004037816 */ /* 0x000fe40000000007 */
[----:B------:R-:W-:Y:S01]  /*f5f0*/  LOP3.LUT R4, R0, R209, RZ, 0xc0, !PT ;  /* 0x000000d100047212 */ /* 0x000fe200078ec0ff */
[--C-:B------:R-:W-:Y:S01]  /*f600*/  HSET2.LE.AND R0, R2, R213.reuse, PT ;  /* 0x000000d502007233 */ /* 0x100fe20003803000 */
[----:B------:R-:W-:Y:S01]  /*f610*/  IMAD.MOV.U32 R215, RZ, RZ, R211 ;  /* 0x000000ffffd77224 */ /* 0x000fe200078e00d3 */
[--C-:B------:R-:W-:Y:S01]  /*f620*/  HSET2.LE.AND R2, R12, R213.reuse, PT ;  /* 0x000000d50c027233 */ /* 0x100fe20003803000 */
[----:B------:R-:W-:Y:S01]  /*f630*/  IMAD.MOV.U32 R208, RZ, RZ, R188 ;  /* 0x000000ffffd07224 */ /* 0x000fe200078e00bc */
[----:B------:R-:W-:Y:S01]  /*f640*/  HSET2.LE.AND R3, R3, R213, PT ;  /* 0x000000d503037233 */ /* 0x000fe20003803000 */
[----:B------:R-:W-:Y:S01]  /*f650*/  MOV R214, R210 ;  /* 0x000000d200d67202 */ /* 0x000fe20000000f00 */
[----:B------:R-:W-:Y:S01]  /*f660*/  IMAD.MOV.U32 R210, RZ, RZ, R190 ;  /* 0x000000ffffd27224 */ /* 0x000fe200078e00be */
[----:B------:R-:W-:Y:S01]  /*f670*/  MOV R188, R184 ;  /* 0x000000b800bc7202 */ /* 0x000fe20000000f00 */
[----:B------:R-:W-:Y:S01]  /*f680*/  IMAD.MOV.U32 R211, RZ, RZ, R191 ;  /* 0x000000ffffd37224 */ /* 0x000fe200078e00bf */
[----:B------:R-:W-:Y:S01]  /*f690*/  MOV R190, R164 ;  /* 0x000000a400be7202 */ /* 0x000fe20000000f00 */
[----:B------:R-:W-:Y:S01]  /*f6a0*/  IMAD.MOV.U32 R191, RZ, RZ, R165 ;  /* 0x000000ffffbf7224 */ /* 0x000fe200078e00a5 */
[----:B------:R-:W-:Y:S01]  /*f6b0*/  LOP3.LUT R5, R0, R214, RZ, 0xc0, !PT ;  /* 0x000000d600057212 */ /* 0x000fe200078ec0ff */
[----:B------:R-:W-:Y:S01]  /*f6c0*/  IMAD.MOV.U32 R184, RZ, RZ, R18 ;  /* 0x000000ffffb87224 */ /* 0x000fe200078e0012 */
[----:B------:R-:W-:Y:S01]  /*f6d0*/  LOP3.LUT R6, R2, R215, RZ, 0xc0, !PT ;  /* 0x000000d702067212 */ /* 0x000fe200078ec0ff */
[----:B------:R-:W-:Y:S01]  /*f6e0*/  IMAD.MOV.U32 R165, RZ, RZ, R17 ;  /* 0x000000ffffa57224 */ /* 0x000fe200078e0011 */
[----:B------:R-:W-:Y:S01]  /*f6f0*/  LOP3.LUT R7, R3, R208, RZ, 0xc0, !PT ;  /* 0x000000d003077212 */ /* 0x000fe200078ec0ff */
[----:B------:R-:W-:Y:S01]  /*f700*/  IMAD.MOV.U32 R223, RZ, RZ, R166 ;  /* 0x000000ffffdf7224 */ /* 0x000fe200078e00a6 */
[----:B------:R-:W-:Y:S01]  /*f710*/  MOV R164, R16 ;  /* 0x0000001000a47202 */ /* 0x000fe20000000f00 */
[----:B------:R-:W-:Y:S01]  /*f720*/  IMAD.MOV.U32 R233, RZ, RZ, R184 ;  /* 0x000000ffffe97224 */ /* 0x000fe200078e00b8 */
[----:B------:R-:W-:Y:S01]  /*f730*/  MOV R222, R165 ;  /* 0x000000a500de7202 */ /* 0x000fe20000000f00 */
[----:B------:R-:W-:Y:S01]  /*f740*/  IMAD.MOV.U32 R184, RZ, RZ, R167 ;  /* 0x000000ffffb87224 */ /* 0x000fe200078e00a7 */
[----:B------:R-:W3:Y:S01]  /*f750*/  LDL.LU R204, [R1+0x154] ;  /* 0x0001540001cc7983 */ /* 0x000ee20000300800 */
[----:B------:R-:W-:Y:S01]  /*f760*/  IMAD.MOV.U32 R221, RZ, RZ, R164 ;  /* 0x000000ffffdd7224 */ /* 0x000fe200078e00a4 */
[C---:B-1----:R-:W-:Y:S08]  /*f770*/  HMMA.16816.F32.BF16 R240, R4.reuse, R10, R72 ;  /* 0x0000000a04f0723c */ /* 0x042ff00000041848 */
[----:B------:R-:W-:Y:S01]  /*f780*/  HMMA.16816.F32.BF16 R164, R4, R8, R96 ;  /* 0x0000000804a4723c */ /* 0x000fe20000041860 */
[----:B------:R-:W1:Y:S01]  /*f790*/  LDSM.16.MT88.4 R8, [R196+0x10800] ;  /* 0x01080000c408783b */ /* 0x000e620000004200 */
[----:B------:R-:W-:Y:S01]  /*f7a0*/  MOV R209, R189 ;  /* 0x000000bd00d17202 */ /* 0x000fe20000000f00 */
[----:B------:R-:W-:Y:S01]  /*f7b0*/  IMAD.MOV.U32 R189, RZ, RZ, R185 ;  /* 0x000000ffffbd7224 */ /* 0x000fe200078e00b9 */
[----:B------:R-:W-:Y:S01]  /*f7c0*/  MOV R3, R210 ;  /* 0x000000d200037202 */ /* 0x000fe20000000f00 */
[----:B------:R-:W-:-:S02]  /*f7d0*/  IMAD.MOV.U32 R185, RZ, RZ, R19 ;  /* 0x000000ffffb97224 */ /* 0x000fc400078e0013 */
[----:B------:R-:W-:Y:S01]  /*f7e0*/  IMAD.MOV.U32 R0, RZ, RZ, R209 ;  /* 0x000000ffff007224 */ /* 0x000fe200078e00d1 */
[----:B------:R-:W4:Y:S01]  /*f7f0*/  LDSM.16.MT88.4 R16, [R194+0x10800] ;  /* 0x01080000c210783b */ /* 0x000f220000004200 */
[----:B------:R-:W-:Y:S02]  /*f800*/  IMAD.MOV.U32 R246, RZ, RZ, R211 ;  /* 0x000000fffff67224 */ /* 0x000fe400078e00d3 */
[C---:B-1----:R-:W-:Y:S08]  /*f810*/  HMMA.16816.F32.BF16 R208, R4.reuse, R8, R92 ;  /* 0x0000000804d0723c */ /* 0x042ff0000004185c */
[C---:B------:R-:W-:Y:S01]  /*f820*/  HMMA.16816.F32.BF16 R96, R4.reuse, R10, R68 ;  /* 0x0000000a0460723c */ /* 0x040fe20000041844 */
[----:B------:R-:W1:Y:S07]  /*f830*/  LDSM.16.MT88.4 R8, [R193+0x12800] ;  /* 0x01280000c108783b */ /* 0x000e6e0000004200 */
[C---:B----4-:R-:W-:Y:S08]  /*f840*/  HMMA.16816.F32.BF16 R228, R4.reuse, R16, R48 ;  /* 0x0000001004e4723c */ /* 0x050ff00000041830 */
[C---:B------:R-:W-:Y:S01]  /*f850*/  HMMA.16816.F32.BF16 R216, R4.reuse, R18, R116 ;  /* 0x0000001204d8723c */ /* 0x040fe20000041874 */
[----:B------:R-:W4:Y:S07]  /*f860*/  LDSM.16.MT88.4 R16, [R194+0x12800] ;  /* 0x01280000c210783b */ /* 0x000f2e0000004200 */
[C---:B-1----:R-:W-:Y:S08]  /*f870*/  HMMA.16816.F32.BF16 R88, R4.reuse, R8, R88 ;  /* 0x000000080458723c */ /* 0x042ff00000041858 */
[C---:B------:R-:W-:Y:S01]  /*f880*/  HMMA.16816.F32.BF16 R236, R4.reuse, R10, R64 ;  /* 0x0000000a04ec723c */ /* 0x040fe20000041840 */
[----:B------:R-:W1:Y:S01]  /*f890*/  LDSM.16.MT88.4 R8, [R196+0x12800] ;  /* 0x01280000c408783b */ /* 0x000e620000004200 */
[----:B------:R-:W-:Y:S01]  /*f8a0*/  IMAD.MOV.U32 R220, RZ, RZ, R185 ;  /* 0x000000ffffdc7224 */ /* 0x000fe200078e00b9 */
[----:B------:R-:W-:Y:S01]  /*f8b0*/  MOV R185, R15 ;  /* 0x0000000f00b97202 */ /* 0x000fe20000000f00 */
[----:B------:R-:W-:Y:S01]  /*f8c0*/  IMAD.MOV.U32 R247, RZ, RZ, R188 ;  /* 0x000000fffff77224 */ /* 0x000fe200078e00bc */
[----:B------:R-:W-:Y:S01]  /*f8d0*/  MOV R232, R189 ;  /* 0x000000bd00e87202 */ /* 0x000fe20000000f00 */
[----:B------:R-:W-:Y:S01]  /*f8e0*/  IMAD.MOV.U32 R234, RZ, RZ, R190 ;  /* 0x000000ffffea7224 */ /* 0x000fe200078e00be */
[----:B------:R-:W-:Y:S01]  /*f8f0*/  MOV R235, R191 ;  /* 0x000000bf00eb7202 */ /* 0x000fe20000000f00 */
[----:B------:R-:W1:Y:S01]  /*f900*/  LDSM.16.MT88.4 R12, [R195+0x10800] ;  /* 0x01080000c30c783b */ /* 0x000e620000004200 */
[C---:B----4-:R-:W-:Y:S08]  /*f910*/  HMMA.16816.F32.BF16 R212, R4.reuse, R18, R108 ;  /* 0x0000001204d4723c */ /* 0x050ff0000004186c */
[C---:B-1----:R-:W-:Y:S08]  /*f920*/  HMMA.16816.F32.BF16 R188, R4.reuse, R8, R84 ;  /* 0x0000000804bc723c */ /* 0x042ff00000041854 */
[----:B------:R-:W-:Y:S01]  /*f930*/  HMMA.16816.F32.BF16 R108, R4, R10, R60 ;  /* 0x0000000a046c723c */ /* 0x000fe2000004183c */
[----:B------:R-:W1:Y:S01]  /*f940*/  LDSM.16.MT88.4 R8, [R193+0x14800] ;  /* 0x01480000c108783b */ /* 0x000e620000004200 */
[----:B------:R-:W-:Y:S01]  /*f950*/  IMAD.MOV.U32 R87, RZ, RZ, R246 ;  /* 0x000000ffff577224 */ /* 0x000fe200078e00f6 */
[----:B------:R-:W-:Y:S01]  /*f960*/  MOV R85, R232 ;  /* 0x000000e800557202 */ /* 0x000fe20000000f00 */
[----:B------:R-:W-:Y:S01]  /*f970*/  IMAD.MOV.U32 R86, RZ, RZ, R247 ;  /* 0x000000ffff567224 */ /* 0x000fe200078e00f7 */
[----:B------:R-:W-:Y:S01]  /*f980*/  MOV R75, R235 ;  /* 0x000000eb004b7202 */ /* 0x000fe20000000f00 */
[----:B------:R-:W-:-:S02]  /*f990*/  IMAD.MOV.U32 R84, RZ, RZ, R233 ;  /* 0x000000ffff547224 */ /* 0x000fc400078e00e9 */
[----:B------:R-:W-:Y:S01]  /*f9a0*/  HMMA.16816.F32.BF16 R92, R4, R12, R44 ;  /* 0x0000000c045c723c */ /* 0x000fe2000004182c */
[----:B------:R-:W-:-:S07]  /*f9b0*/  IMAD.MOV.U32 R74, RZ, RZ, R234 ;  /* 0x000000ffff4a7224 */ /* 0x000fce00078e00ea */
[C---:B------:R-:W-:Y:S01]  /*f9c0*/  HMMA.16816.F32.BF16 R112, R4.reuse, R14, R112 ;  /* 0x0000000e0470723c */ /* 0x040fe20000041870 */
[----:B------:R-:W-:Y:S07]  /*f9d0*/  LDSM.16.MT88.4 R12, [R195+0x12800] ;  /* 0x01280000c30c783b */ /* 0x000fee0000004200 */
[C---:B------:R-:W-:Y:S01]  /*f9e0*/  HMMA.16816.F32.BF16 R224, R4.reuse, R16, R40 ;  /* 0x0000001004e0723c */ /* 0x040fe20000041828 */
[----:B------:R-:W4:Y:S07]  /*f9f0*/  LDSM.16.MT88.4 R16, [R194+0x14800] ;  /* 0x01480000c210783b */ /* 0x000f2e0000004200 */
[C---:B-1----:R-:W-:Y:S08]  /*fa00*/  HMMA.16816.F32.BF16 R244, R4.reuse, R8, R80 ;  /* 0x0000000804f4723c */ /* 0x042ff00000041850 */
[----:B------:R-:W-:Y:S01]  /*fa10*/  HMMA.16816.F32.BF16 R232, R4, R10, R56 ;  /* 0x0000000a04e8723c */ /* 0x000fe20000041838 */
[----:B------:R-:W1:Y:S01]  /*fa20*/  LDSM.16.MT88.4 R8, [R196+0x14800] ;  /* 0x01480000c408783b */ /* 0x000e620000004200 */
[----:B------:R-:W-:-:S02]  /*fa30*/  IMAD.MOV.U32 R20, RZ, RZ, R177 ;  /* 0x000000ffff147224 */ /* 0x000fc400078e00b1 */
        /* <DEDUP_REMOVED lines=11> */
[C---:B----4-:R-:W-:Y:S01]  /*faf0*/  HMMA.16816.F32.BF16 R220, R4.reuse, R16, R32 ;  /* 0x0000001004dc723c */ /* 0x050fe20000041820 */
[----:B------:R-:W-:Y:S02]  /*fb00*/  IMAD.MOV.U32 R70, RZ, RZ, R177 ;  /* 0x000000ffff467224 */ /* 0x000fe400078e00b1 */
[----:B------:R-:W-:Y:S02]  /*fb10*/  IMAD.MOV.U32 R49, RZ, RZ, R174 ;  /* 0x000000ffff317224 */ /* 0x000fe400078e00ae */
[----:B------:R-:W-:Y:S01]  /*fb20*/  IMAD.MOV.U32 R51, RZ, RZ, R172 ;  /* 0x000000ffff337224 */ /* 0x000fe200078e00ac */
[----:B------:R-:W-:Y:S01]  /*fb30*/  MOV R45, R160 ;  /* 0x000000a0002d7202 */ /* 0x000fe20000000f00 */
[----:B------:R-:W-:Y:S01]  /*fb40*/  IMAD.MOV.U32 R46, RZ, RZ, R161 ;  /* 0x000000ffff2e7224 */ /* 0x000fe200078e00a1 */
[C---:B------:R-:W-:Y:S01]  /*fb50*/  HMMA.16816.F32.BF16 R176, R4.reuse, R12, R36 ;  /* 0x0000000c04b0723c */ /* 0x040fe20000041824 */
[----:B------:R-:W-:Y:S01]  /*fb60*/  IMAD.MOV.U32 R47, RZ, RZ, R162 ;  /* 0x000000ffff2f7224 */ /* 0x000fe200078e00a2 */
[----:B------:R-:W-:Y:S01]  /*fb70*/  MOV R66, R185 ;  /* 0x000000b900427202 */ /* 0x000fe20000000f00 */
[----:B------:R-:W-:Y:S01]  /*fb80*/  IMAD.MOV.U32 R35, RZ, RZ, R163 ;  /* 0x000000ffff237224 */ /* 0x000fe200078e00a3 */
[----:B------:R-:W4:Y:S04]  /*fb90*/  LDL.LU R199, [R1+0x150] ;  /* 0x0001500001c77983 */ /* 0x000f280000300800 */
[C---:B------:R-:W-:Y:S01]  /*fba0*/  HMMA.16816.F32.BF16 R172, R4.reuse, R14, R104 ;  /* 0x0000000e04ac723c */ /* 0x040fe20000041868 */
[----:B------:R-:W2:Y:S07]  /*fbb0*/  LDSM.16.MT88.4 R12, [R195+0x14800] ;  /* 0x01480000c30c783b */ /* 0x000eae0000004200 */
[C---:B-1----:R-:W-:Y:S08]  /*fbc0*/  HMMA.16816.F32.BF16 R116, R4.reuse, R10, R52 ;  /* 0x0000000a0474723c */ /* 0x042ff00000041834 */
[----:B------:R-:W-:Y:S01]  /*fbd0*/  HMMA.16816.F32.BF16 R160, R4, R8, R76 ;  /* 0x0000000804a0723c */ /* 0x000fe2000004184c */
[----:B------:R-:W1:Y:S01]  /*fbe0*/  LDSM.16.MT88.4 R8, [R193+0x16800] ;  /* 0x01680000c108783b */ /* 0x000e620000004200 */
[----:B------:R-:W-:Y:S01]  /*fbf0*/  IMAD.MOV.U32 R44, RZ, RZ, R187 ;  /* 0x000000ffff2c7224 */ /* 0x000fe200078e00bb */
[----:B------:R-:W-:Y:S01]  /*fc00*/  MOV R83, R46 ;  /* 0x0000002e00537202 */ /* 0x000fe20000000f00 */
[----:B------:R-:W-:-:S02]  /*fc10*/  IMAD.MOV.U32 R65, RZ, RZ, R184 ;  /* 0x000000ffff417224 */ /* 0x000fc400078e00b8 */
[----:B------:R-:W-:Y:S01]  /*fc20*/  IMAD.MOV.U32 R67, RZ, RZ, R186 ;  /* 0x000000ffff437224 */ /* 0x000fe200078e00ba */
[----:B------:R-:W-:Y:S01]  /*fc30*/  MOV R80, R69 ;  /* 0x0000004500507202 */ /* 0x000fe20000000f00 */
[----:B------:R-:W-:Y:S01]  /*fc40*/  IMAD.MOV.U32 R105, RZ, RZ, R44 ;  /* 0x000000ffff697224 */ /* 0x000fe200078e002c */
[C---:B------:R-:W-:Y:S01]  /*fc50*/  HMMA.16816.F32.BF16 R184, R4.reuse, R18, R100 ;  /* 0x0000001204b8723c */ /* 0x040fe20000041864 */
[----:B------:R-:W-:Y:S01]  /*fc60*/  IMAD.MOV.U32 R104, RZ, RZ, R45 ;  /* 0x000000ffff687224 */ /* 0x000fe200078e002d */
[----:B------:R-:W3:Y:S01]  /*fc70*/  LDSM.16.MT88.4 R16, [R194+0x16800] ;  /* 0x01680000c210783b */ /* 0x000ee20000004200 */
[----:B------:R-:W-:Y:S02]  /*fc80*/  IMAD.MOV.U32 R82, RZ, RZ, R47 ;  /* 0x000000ffff527224 */ /* 0x000fe400078e002f */
[----:B------:R-:W-:Y:S01]  /*fc90*/  IMAD.MOV.U32 R55, RZ, RZ, R73 ;  /* 0x000000ffff377224 */ /* 0x000fe200078e0049 */
[----:B------:R-:W-:Y:S01]  /*fca0*/  MOV R32, R48 ;  /* 0x0000003000207202 */ /* 0x000fe20000000f00 */
[----:B------:R-:W-:Y:S01]  /*fcb0*/  IMAD.MOV.U32 R100, RZ, RZ, R72 ;  /* 0x000000ffff647224 */ /* 0x000fe200078e0048 */
[----:B------:R-:W4:Y:S01]  /*fcc0*/  LDL.LU R201, [R1+0x14c] ;  /* 0x00014c0001c97983 */ /* 0x000f220000300800 */
[C---:B--2---:R-:W-:Y:S07]  /*fcd0*/  HMMA.16816.F32.BF16 R44, R4.reuse, R12, R28 ;  /* 0x0000000c042c723c */ /* 0x044fee000004181c */
[----:B------:R-:W-:Y:S01]  /*fce0*/  IMAD.MOV.U32 R30, RZ, RZ, R74 ;  /* 0x000000ffff1e7224 */ /* 0x000fe200078e004a */
[C---:B------:R-:W-:Y:S01]  /*fcf0*/  HMMA.16816.F32.BF16 R40, R4.reuse, R14, R120 ;  /* 0x0000000e0428723c */ /* 0x040fe20000041878 */
[----:B------:R-:W-:Y:S01]  /*fd00*/  IMAD.MOV.U32 R31, RZ, RZ, R75 ;  /* 0x000000ffff1f7224 */ /* 0x000fe200078e004b */
[----:B------:R-:W2:Y:S06]  /*fd10*/  LDSM.16.MT88.4 R12, [R196+0x16800] ;  /* 0x01680000c40c783b */ /* 0x000eac0000004200 */
[C---:B-1----:R-:W-:Y:S08]  /*fd20*/  HMMA.16816.F32.BF16 R76, R4.reuse, R8, R124 ;  /* 0x00000008044c723c */ /* 0x042ff0000004187c */
[----:B------:R-:W-:Y:S01]  /*fd30*/  HMMA.16816.F32.BF16 R72, R4, R10, R128 ;  /* 0x0000000a0448723c */ /* 0x000fe20000041880 */
[----:B------:R-:W1:Y:S01]  /*fd40*/  LDSM.16.MT88.4 R8, [R195+0x16800] ;  /* 0x01680000c308783b */ /* 0x000e620000004200 */
[----:B------:R-:W-:Y:S01]  /*fd50*/  IMAD.MOV.U32 R121, RZ, RZ, R85 ;  /* 0x000000ffff797224 */ /* 0x000fe200078e0055 */
[----:B------:R-:W-:-:S02]  /*fd60*/  MOV R54, R2 ;  /* 0x0000000200367202 */ /* 0x000fc40000000f00 */
[----:B------:R-:W-:Y:S02]  /*fd70*/  MOV R85, R0 ;  /* 0x0000000000557202 */ /* 0x000fe40000000f00 */
[----:B------:R-:W-:Y:S02]  /*fd80*/  LOP3.LUT R2, R169, UR35, R30, 0x96, !PT ;  /* 0x00000023a9027c12 */ /* 0x000fe4000f8e961e */
[----:B------:R-:W-:Y:S01]  /*fd90*/  LOP3.LUT R0, R23, UR34, R168, 0x96, !PT ;  /* 0x0000002217007c12 */ /* 0x000fe2000f8e96a8 */
[----:B------:R-:W-:Y:S01]  /*fda0*/  IMAD.MOV.U32 R107, RZ, RZ, R65 ;  /* 0x000000ffff6b7224 */ /* 0x000fe200078e0041 */
[----:B------:R-:W-:Y:S01]  /*fdb0*/  MOV R52, R64 ;  /* 0x0000004000347202 */ /* 0x000fe20000000f00 */
[----:B------:R-:W-:Y:S01]  /*fdc0*/  IMAD.MOV.U32 R106, RZ, RZ, R66 ;  /* 0x000000ffff6a7224 */ /* 0x000fe200078e0042 */
[----:B------:R-:W-:Y:S01]  /*fdd0*/  MOV R53, R67 ;  /* 0x0000004300357202 */ /* 0x000fe20000000f00 */
[----:B------:R-:W-:Y:S01]  /*fde0*/  IMAD.MOV.U32 R81, RZ, RZ, R68 ;  /* 0x000000ffff517224 */ /* 0x000fe200078e0044 */
[----:B------:R-:W-:Y:S01]  /*fdf0*/  MOV R101, R51 ;  /* 0x0000003300657202 */ /* 0x000fe20000000f00 */
[----:B------:R-:W-:Y:S01]  /*fe00*/  IMAD.MOV.U32 R34, RZ, RZ, R70 ;  /* 0x000000ffff227224 */ /* 0x000fe200078e0046 */
[----:B---3--:R-:W-:Y:S01]  /*fe10*/  HMMA.16816.F32.BF16 R64, R4, R18, R140 ;  /* 0x000000120440723c */ /* 0x008fe2000004188c */
[----:B------:R-:W-:-:S02]  /*fe20*/  IMAD.MOV.U32 R33, RZ, RZ, R71 ;  /* 0x000000ffff217224 */ /* 0x000fc400078e0047 */
[----:B------:R-:W-:Y:S02]  /*fe30*/  IMAD.MOV.U32 R103, RZ, RZ, R49 ;  /* 0x000000ffff677224 */ /* 0x000fe400078e0031 */
[----:B------:R-:W-:Y:S02]  /*fe40*/  IMAD.MOV.U32 R102, RZ, RZ, R50 ;  /* 0x000000ffff667224 */ /* 0x000fe400078e0032 */
[----:B------:R-:W-:Y:S01]  /*fe50*/  IMAD.MOV.U32 R122, RZ, RZ, R84 ;  /* 0x000000ffff7a7224 */ /* 0x000fe200078e0054 */
[C---:B------:R-:W-:Y:S01]  /*fe60*/  HMMA.16816.F32.BF16 R68, R4.reuse, R16, R136 ;  /* 0x000000100444723c */ /* 0x040fe20000041888 */
[----:B------:R-:W-:Y:S01]  /*fe70*/  IMAD.MOV.U32 R84, RZ, RZ, R3 ;  /* 0x000000ffff547224 */ /* 0x000fe200078e0003 */
[----:B------:R-:W-:Y:S01]  /*fe80*/  MOV R123, R35 ;  /* 0x00000023007b7202 */ /* 0x000fe20000000f00 */
[----:B------:R-:W-:Y:S01]  /*fe90*/  IMAD.WIDE.U32 R2, R2, -0x2daee0ad, RZ ;  /* 0xd2511f5302027825 */ /* 0x000fe200078e00ff */
[----:B------:R-:W-:Y:S01]  /*fea0*/  MOV R120, R86 ;  /* 0x0000005600787202 */ /* 0x000fe20000000f00 */
[----:B------:R-:W-:Y:S03]  /*feb0*/  LDSM.16.MT88.4 R16, [R194+0x11000] ;  /* 0x01100000c210783b */ /* 0x000fe60000004200 */
[----:B--2---:R-:W-:Y:S01]  /*fec0*/  HMMA.16816.F32.BF16 R60, R4, R12, R144 ;  /* 0x0000000c043c723c */ /* 0x004fe20000041890 */
[----:B------:R-:W-:-:S07]  /*fed0*/  LOP3.LUT R3, R3, UR33, R182, 0x96, !PT ;  /* 0x0000002103037c12 */ /* 0x000fce000f8e96b6 */
[C---:B------:R-:W-:Y:S08]  /*fee0*/  HMMA.16816.F32.BF16 R56, R4.reuse, R14, R152 ;  /* 0x0000000e0438723c */ /* 0x040ff00000041898 */
[C---:B-1----:R-:W-:Y:S08]  /*fef0*/  HMMA.16816.F32.BF16 R48, R4.reuse, R8, R156 ;  /* 0x000000080430723c */ /* 0x042ff0000004189c */
[----:B------:R-:W-:Y:S01]  /*ff00*/  HMMA.16816.F32.BF16 R36, R4, R10, R148 ;  /* 0x0000000a0424723c */ /* 0x000fe20000041894 */
[----:B------:R-:W1:Y:S01]  /*ff10*/  LDC.U8 R35, c[0x0][0x2d8] ;  /* 0x0000b600ff237b82 */ /* 0x000e620000000000 */
[----:B------:R-:W-:-:S02]  /*ff20*/  IMAD.MOV.U32 R127, RZ, RZ, R87 ;  /* 0x000000ffff7f7224 */ /* 0x000fc400078e0057 */
[----:B------:R-:W-:Y:S01]  /*ff30*/  IMAD.MOV.U32 R86, RZ, RZ, R20 ;  /* 0x000000ffff567224 */ /* 0x000fe200078e0014 */
[----:B------:R-:W-:Y:S01]  /*ff40*/  MOV R144, R21 ;  /* 0x0000001500907202 */ /* 0x000fe20000000f00 */
[----:B------:R-:W-:Y:S01]  /*ff50*/  IMAD.MOV.U32 R146, RZ, RZ, R55 ;  /* 0x000000ffff927224 */ /* 0x000fe200078e0037 */
[----:B------:R-:W-:Y:S01]  /*ff60*/  LDSM.16.MT88.4 R12, [R196+0x11000] ;  /* 0x01100000c40c783b */ /* 0x000fe20000004200 */
[----:B------:R-:W-:-:S05]  /*ff70*/  IMAD.WIDE.U32 R4, R0, -0x2daee0ad, RZ ;  /* 0xd2511f5300047825 */ /* 0x000fca00078e00ff */
        /* <DEDUP_REMOVED lines=9> */
[----:B------:R-:W-:Y:S01]  /*10010*/  IMAD.MOV.U32 R87, RZ, RZ, R27 ;  /* 0x000000ffff577224 */ /* 0x000fe200078e001b */
[----:B------:R-:W-:-:S03]  /*10020*/  MOV R20, R26 ;  /* 0x0000001a00147202 */ /* 0x000fc60000000f00 */
[----:B------:R-:W-:-:S04]  /*10030*/  IMAD.WIDE.U32 R2, R2, -0x326172a9, RZ ;  /* 0xcd9e8d5702027825 */ /* 0x000fc800078e00ff */
[----:B------:R-:W-:Y:S01]  /*10040*/  IMAD.WIDE.U32 R26, R0, -0x326172a9, RZ ;  /* 0xcd9e8d57001a7825 */ /* 0x000fe200078e00ff */
[----:B------:R-:W-:-:S03]  /*10050*/  LOP3.LUT R4, R2, 0xffff, RZ, 0xc0, !PT ;  /* 0x0000ffff02047812 */ /* 0x000fc600078ec0ff */
[----:B------:R-:W-:Y:S01]  /*10060*/  IMAD.MOV.U32 R55, RZ, RZ, R103 ;  /* 0x000000ffff377224 */ /* 0x000fe200078e0067 */
[----:B------:R-:W-:Y:S01]  /*10070*/  MOV R103, R80 ;  /* 0x0000005000677202 */ /* 0x000fe20000000f00 */
[----:B------:R-:W-:Y:S02]  /*10080*/  IMAD.MOV.U32 R80, RZ, RZ, R81 ;  /* 0x000000ffff507224 */ /* 0x000fe400078e0051 */
[----:B------:R-:W-:Y:S01]  /*10090*/  IMAD.MOV.U32 R81, RZ, RZ, R82 ;  /* 0x000000ffff517224 */ /* 0x000fe200078e0052 */
[----:B------:R-:W-:Y:S01]  /*100a0*/  MOV R82, R83 ;  /* 0x0000005300527202 */ /* 0x000fe20000000f00 */
[----:B------:R-:W-:Y:S01]  /*100b0*/  IMAD.MOV.U32 R83, RZ, RZ, R104 ;  /* 0x000000ffff537224 */ /* 0x000fe200078e0068 */
[----:B------:R-:W-:Y:S02]  /*100c0*/  SHF.R.U32.HI R5, RZ, 0x8, R4 ;  /* 0x00000008ff057819 */ /* 0x000fe40000011604 */
[----:B------:R-:W-:Y:S02]  /*100d0*/  LOP3.LUT R0, R3, UR7, R26, 0x96, !PT ;  /* 0x0000000703007c12 */ /* 0x000fe4000f8e961a */
[----:B------:R-:W-:-:S02]  /*100e0*/  LOP3.LUT R4, R2, 0xff, RZ, 0xc0, !PT ;  /* 0x000000ff02047812 */ /* 0x000fc400078ec0ff */
[----:B------:R-:W-:Y:S02]  /*100f0*/  SHF.R.U32.HI R3, RZ, 0x10, R2 ;  /* 0x00000010ff037819 */ /* 0x000fe40000011602 */
[----:B------:R-:W-:Y:S01]  /*10100*/  MOV R104, R105 ;  /* 0x0000006900687202 */ /* 0x000fe20000000f00 */
[----:B------:R-:W-:Y:S01]  /*10110*/  IMAD.MOV.U32 R105, RZ, RZ, R84 ;  /* 0x000000ffff697224 */ /* 0x000fe200078e0054 */
[----:B------:R-:W-:Y:S01]  /*10120*/  MOV R84, R85 ;  /* 0x0000005500547202 */ /* 0x000fe20000000f00 */
[----:B------:R-:W-:Y:S01]  /*10130*/  IMAD.MOV.U32 R85, RZ, RZ, R86 ;  /* 0x000000ffff557224 */ /* 0x000fe200078e0056 */
[----:B------:R-:W-:Y:S02]  /*10140*/  SHF.R.U32.HI R7, RZ, 0x18, R2 ;  /* 0x00000018ff077819 */ /* 0x000fe40000011602 */
[----:B------:R-:W-:Y:S02]  /*10150*/  PRMT R8, R4, 0x5410, R5 ;  /* 0x0000541004087816 */ /* 0x000fe40000000005 */
[----:B------:R-:W-:-:S02]  /*10160*/  LOP3.LUT R3, R3, 0xff, RZ, 0xc0, !PT ;  /* 0x000000ff03037812 */ /* 0x000fc400078ec0ff */
[----:B-1----:R-:W-:Y:S02]  /*10170*/  PRMT R35, R35, 0x7054, R35 ;  /* 0x0000705423237816 */ /* 0x002fe40000000023 */
[----:B------:R-:W-:Y:S01]  /*10180*/  MOV R86, R87 ;  /* 0x0000005700567202 */ /* 0x000fe20000000f00 */
[----:B------:R-:W-:Y:S02]  /*10190*/  IMAD.MOV.U32 R87, RZ, RZ, R20 ;  /* 0x000000ffff577224 */ /* 0x000fe400078e0014 */
[----:B------:R-:W1:Y:S01]  /*101a0*/  LDSM.16.MT88.4 R20, [R193+0x11000] ;  /* 0x01100000c114783b */ /* 0x000e620000004200 */
[----:B------:R-:W-:Y:S01]  /*101b0*/  PRMT R7, R3, 0x5410, R7 ;  /* 0x0000541003077816 */ /* 0x000fe20000000007 */
[----:B------:R-:W-:Y:S02]  /*101c0*/  HSET2.LE.AND R3, R8, R35, PT ;  /* 0x0000002308037233 */ /* 0x000fe40003803000 */
[----:B------:R-:W2:Y:S01]  /*101d0*/  LDSM.16.MT88.4 R8, [R195+0x11000] ;  /* 0x01100000c308783b */ /* 0x000ea20000004200 */
[----:B------:R-:W-:-:S02]  /*101e0*/  LOP3.LUT R2, R0, 0xffff, RZ, 0xc0, !PT ;  /* 0x0000ffff00027812 */ /* 0x000fc400078ec0ff */
[----:B------:R-:W-:Y:S02]  /*101f0*/  LOP3.LUT R6, R0, 0xff, RZ, 0xc0, !PT ;  /* 0x000000ff00067812 */ /* 0x000fe400078ec0ff */
[--C-:B------:R-:W-:Y:S02]  /*10200*/  SHF.R.U32.HI R4, RZ, 0x10, R0.reuse ;  /* 0x00000010ff047819 */ /* 0x100fe40000011600 */
[----:B------:R-:W-:Y:S02]  /*10210*/  SHF.R.U32.HI R5, RZ, 0x18, R0 ;  /* 0x00000018ff057819 */ /* 0x000fe40000011600 */
[----:B------:R-:W-:Y:S02]  /*10220*/  SHF.R.U32.HI R0, RZ, 0x8, R2 ;  /* 0x00000008ff007819 */ /* 0x000fe40000011602 */
[----:B------:R-:W-:Y:S02]  /*10230*/  LOP3.LUT R2, R4, 0xff, RZ, 0xc0, !PT ;  /* 0x000000ff04027812 */ /* 0x000fe400078ec0ff */
[----:B------:R-:W-:-:S02]  /*10240*/  PRMT R0, R6, 0x5410, R0 ;  /* 0x0000541006007816 */ /* 0x000fc40000000000 */
[----:B------:R-:W-:-:S03]  /*10250*/  PRMT R2, R2, 0x5410, R5 ;  /* 0x0000541002027816 */ /* 0x000fc60000000005 */
[--C-:B------:R-:W-:Y:S02]  /*10260*/  HSET2.LE.AND R0, R0, R35.reuse, PT ;  /* 0x0000002300007233 */ /* 0x100fe40003803000 */
[----:B------:R-:W-:-:S03]  /*10270*/  HSET2.LE.AND R2, R2, R35, PT ;  /* 0x0000002302027233 */ /* 0x000fc60003803000 */
[----:B------:R-:W-:Y:S01]  /*10280*/  LOP3.LUT R4, R0, R127, RZ, 0xc0, !PT ;  /* 0x0000007f00047212 */ /* 0x000fe200078ec0ff */
[----:B------:R-:W-:Y:S01]  /*10290*/  HSET2.LE.AND R0, R7, R35, PT ;  /* 0x0000002307007233 */ /* 0x000fe20003803000 */
[----:B------:R-:W-:Y:S02]  /*102a0*/  LOP3.LUT R5, R2, R120, RZ, 0xc0, !PT ;  /* 0x0000007802057212 */ /* 0x000fe400078ec0ff */
[----:B------:R-:W-:Y:S02]  /*102b0*/  LOP3.LUT R6, R3, R170, RZ, 0xc0, !PT ;  /* 0x000000aa03067212 */ /* 0x000fe400078ec0ff */
[----:B------:R-:W-:Y:S01]  /*102c0*/  LOP3.LUT R7, R0, R171, RZ, 0xc0, !PT ;  /* 0x000000ab00077212 */ /* 0x000fe200078ec0ff */
[----:B------:R-:W-:Y:S01]  /*102d0*/  IMAD.MOV.U32 R136, RZ, RZ, R53 ;  /* 0x000000ffff887224 */ /* 0x000fe200078e0035 */
[----:B------:R-:W-:Y:S01]  /*102e0*/  MOV R147, R54 ;  /* 0x0000003600937202 */ /* 0x000fe20000000f00 */
[----:B------:R-:W-:Y:S01]  /*102f0*/  IMAD.MOV.U32 R54, RZ, RZ, R102 ;  /* 0x000000ffff367224 */ /* 0x000fe200078e0066 */
[----:B------:R-:W-:Y:S01]  /*10300*/  MOV R53, R101 ;  /* 0x0000006500357202 */ /* 0x000fe20000000f00 */
[----:B------:R-:W-:Y:S01]  /*10310*/  IMAD.MOV.U32 R145, RZ, RZ, R100 ;  /* 0x000000ffff917224 */ /* 0x000fe200078e0064 */
[----:B------:R-:W-:Y:S01]  /*10320*/  MOV R100, R32 ;  /* 0x0000002000647202 */ /* 0x000fe20000000f00 */
[----:B------:R-:W-:Y:S01]  /*10330*/  IMAD.MOV.U32 R101, RZ, RZ, R33 ;  /* 0x000000ffff657224 */ /* 0x000fe200078e0021 */
[----:B-1----:R-:W-:Y:S01]  /*10340*/  HMMA.16816.F32.BF16 R164, R4, R20, R164 ;  /* 0x0000001404a4723c */ /* 0x002fe200000418a4 */
[----:B------:R-:W-:Y:S01]  /*10350*/  IMAD.MOV.U32 R102, RZ, RZ, R34 ;  /* 0x000000ffff667224 */ /* 0x000fe200078e0022 */
[----:B------:R-:W-:Y:S01]  /*10360*/  MOV R129, R80 ;  /* 0x0000005000817202 */ /* 0x000fe20000000f00 */
[----:B------:R-:W-:Y:S01]  /*10370*/  IMAD.MOV.U32 R137, RZ, RZ, R52 ;  /* 0x000000ffff897224 */ /* 0x000fe200078e0034 */
[----:B------:R-:W-:Y:S01]  /*10380*/  MOV R155, R82 ;  /* 0x00000052009b7202 */ /* 0x000fe20000000f00 */
[----:B------:R-:W-:-:S02]  /*10390*/  IMAD.MOV.U32 R128, RZ, RZ, R81 ;  /* 0x000000ffff807224 */ /* 0x000fc400078e0051 */
[----:B------:R-:W-:Y:S01]  /*103a0*/  IMAD.MOV.U32 R154, RZ, RZ, R83 ;  /* 0x000000ffff9a7224 */ /* 0x000fe200078e0053 */
[C---:B------:R-:W-:Y:S01]  /*103b0*/  HMMA.16816.F32.BF16 R32, R4.reuse, R22, R240 ;  /* 0x000000160420723c */ /* 0x040fe200000418f0 */
[----:B------:R-:W1:Y:S01]  /*103c0*/  LDSM.16.MT88.4 R20, [R193+0x13000] ;  /* 0x01300000c114783b */ /* 0x000e620000004200 */
[----:B------:R-:W-:Y:S01]  /*103d0*/  MOV R182, R84 ;  /* 0x0000005400b67202 */ /* 0x000fe20000000f00 */
[----:B------:R-:W-:Y:S01]  /*103e0*/  IMAD.MOV.U32 R183, RZ, RZ, R85 ;  /* 0x000000ffffb77224 */ /* 0x000fe200078e0055 */
[----:B------:R-:W-:Y:S01]  /*103f0*/  MOV R152, R86 ;  /* 0x0000005600987202 */ /* 0x000fe20000000f00 */
[----:B------:R-:W-:Y:S02]  /*10400*/  IMAD.MOV.U32 R153, RZ, RZ, R87 ;  /* 0x000000ffff997224 */ /* 0x000fe400078e0057 */
[----:B------:R-:W-:Y:S01]  /*10410*/  IMAD.MOV.U32 R240, RZ, RZ, R55 ;  /* 0x000000fffff07224 */ /* 0x000fe200078e0037 */
[C---:B------:R-:W-:Y:S07]  /*10420*/  HMMA.16816.F32.BF16 R156, R4.reuse, R16, R228 ;  /* 0x00000010049c723c */ /* 0x040fee00000418e4 */
[----:B------:R-:W-:Y:S01]  /*10430*/  IMAD.MOV.U32 R230, RZ, RZ, R53 ;  /* 0x000000ffffe67224 */ /* 0x000fe200078e0035 */
[----:B------:R-:W-:Y:S01]  /*10440*/  MOV R231, R54 ;  /* 0x0000003600e77202 */ /* 0x000fe20000000f00 */
[C---:B------:R-:W-:Y:S08]  /*10450*/  HMMA.16816.F32.BF16 R148, R4.reuse, R12, R208 ;  /* 0x0000000c0494723c */ /* 0x040ff000000418d0 */
[C---:B------:R-:W-:Y:S01]  /*10460*/  HMMA.16816.F32.BF16 R52, R4.reuse, R18, R216 ;  /* 0x000000120434723c */ /* 0x040fe200000418d8 */
[----:B------:R-:W3:Y:S07]  /*10470*/  LDSM.16.MT88.4 R16, [R194+0x13000] ;  /* 0x01300000c210783b */ /* 0x000eee0000004200 */
[C---:B------:R-:W-:Y:S01]  /*10480*/  HMMA.16816.F32.BF16 R80, R4.reuse, R14, R96 ;  /* 0x0000000e0450723c */ /* 0x040fe20000041860 */
[----:B------:R-:W4:Y:S07]  /*10490*/  LDSM.16.MT88.4 R12, [R196+0x13000] ;  /* 0x01300000c40c783b */ /* 0x000f2e0000004200 */
[C---:B--2---:R-:W-:Y:S08]  /*104a0*/  HMMA.16816.F32.BF16 R140, R4.reuse, R8, R92 ;  /* 0x00000008048c723c */ /* 0x044ff0000004185c */
[C---:B------:R-:W-:Y:S01]  /*104b0*/  HMMA.16816.F32.BF16 R84, R4.reuse, R10, R112 ;  /* 0x0000000a0454723c */ /* 0x040fe20000041870 */
[----:B------:R-:W2:Y:S01]  /*104c0*/  LDSM.16.MT88.4 R8, [R195+0x13000] ;  /* 0x01300000c308783b */ /* 0x000ea20000004200 */
        /* <DEDUP_REMOVED lines=9> */
[----:B------:R-:W-:-:S04]  /*10560*/  IMAD.MOV.U32 R139, RZ, RZ, R122 ;  /* 0x000000ffff8b7224 */ /* 0x000fc800078e007a */
[----:B------:R-:W-:Y:S01]  /*10570*/  MOV R239, R106 ;  /* 0x0000006a00ef7202 */ /* 0x000fe20000000f00 */
[----:B------:R-:W-:Y:S01]  /*10580*/  IMAD.MOV.U32 R238, RZ, RZ, R107 ;  /* 0x000000ffffee7224 */ /* 0x000fe200078e006b */
[C---:B---3--:R-:W-:Y:S08]  /*10590*/  HMMA.16816.F32.BF16 R96, R4.reuse, R16, R224 ;  /* 0x000000100460723c */ /* 0x048ff000000418e0 */
[C---:B------:R-:W-:Y:S01]  /*105a0*/  HMMA.16816.F32.BF16 R100, R4.reuse, R18, R212 ;  /* 0x000000120464723c */ /* 0x040fe200000418d4 */
[----:B------:R-:W1:Y:S07]  /*105b0*/  LDSM.16.MT88.4 R16, [R194+0x15000] ;  /* 0x01500000c210783b */ /* 0x000e6e0000004200 */
[C---:B----4-:R-:W-:Y:S08]  /*105c0*/  HMMA.16816.F32.BF16 R104, R4.reuse, R12, R188 ;  /* 0x0000000c0468723c */ /* 0x050ff000000418bc */
[C---:B------:R-:W-:Y:S01]  /*105d0*/  HMMA.16816.F32.BF16 R108, R4.reuse, R14, R108 ;  /* 0x0000000e046c723c */ /* 0x040fe2000004186c */
[----:B------:R-:W3:Y:S07]  /*105e0*/  LDSM.16.MT88.4 R12, [R196+0x15000] ;  /* 0x01500000c40c783b */ /* 0x000eee0000004200 */
[C---:B------:R-:W-:Y:S01]  /*105f0*/  HMMA.16816.F32.BF16 R88, R4.reuse, R20, R88 ;  /* 0x000000140458723c */ /* 0x040fe20000041858 */
[----:B------:R-:W4:Y:S07]  /*10600*/  LDSM.16.MT88.4 R20, [R193+0x15000] ;  /* 0x01500000c114783b */ /* 0x000f2e0000004200 */
[C---:B--2---:R-:W-:Y:S08]  /*10610*/  HMMA.16816.F32.BF16 R112, R4.reuse, R8, R176 ;  /* 0x000000080470723c */ /* 0x044ff000000418b0 */
[C---:B------:R-:W-:Y:S01]  /*10620*/  HMMA.16816.F32.BF16 R120, R4.reuse, R10, R172 ;  /* 0x0000000a0478723c */ /* 0x040fe200000418ac */
[----:B------:R-:W2:Y:S07]  /*10630*/  LDSM.16.MT88.4 R8, [R195+0x15000] ;  /* 0x01500000c308783b */ /* 0x000eae0000004200 */
[C---:B-1----:R-:W-:Y:S08]  /*10640*/  HMMA.16816.F32.BF16 R224, R4.reuse, R16, R220 ;  /* 0x0000001004e0723c */ /* 0x042ff000000418dc */
[C---:B------:R-:W-:Y:S01]  /*10650*/  HMMA.16816.F32.BF16 R220, R4.reuse, R18, R184 ;  /* 0x0000001204dc723c */ /* 0x040fe200000418b8 */
[----:B------:R-:W-:Y:S07]  /*10660*/  LDSM.16.MT88.4 R16, [R193+0x17000] ;  /* 0x01700000c110783b */ /* 0x000fee0000004200 */
[----:B---3--:R-:W-:Y:S01]  /*10670*/  HMMA.16816.F32.BF16 R216, R4, R12, R160 ;  /* 0x0000000c04d8723c */ /* 0x008fe200000418a0 */
[----:B------:R-:W-:Y:S01]  /*10680*/  MOV R236, R128 ;  /* 0x0000008000ec7202 */ /* 0x000fe20000000f00 */
[----:B------:R-:W-:-:S06]  /*10690*/  IMAD.MOV.U32 R237, RZ, RZ, R129 ;  /* 0x000000ffffed7224 */ /* 0x000fcc00078e0081 */
[C---:B------:R-:W-:Y:S01]  /*106a0*/  HMMA.16816.F32.BF16 R212, R4.reuse, R14, R116 ;  /* 0x0000000e04d4723c */ /* 0x040fe20000041874 */
[----:B------:R-:W1:Y:S07]  /*106b0*/  LDSM.16.MT88.4 R12, [R194+0x17000] ;  /* 0x01700000c20c783b */ /* 0x000e6e0000004200 */
[C---:B----4-:R-:W-:Y:S08]  /*106c0*/  HMMA.16816.F32.BF16 R124, R4.reuse, R20, R244 ;  /* 0x00000014047c723c */ /* 0x050ff000000418f4 */
[C---:B------:R-:W-:Y:S01]  /*106d0*/  HMMA.16816.F32.BF16 R168, R4.reuse, R22, R232 ;  /* 0x0000001604a8723c */ /* 0x040fe200000418e8 */
[----:B------:R-:W3:Y:S07]  /*106e0*/  LDSM.16.MT88.4 R20, [R195+0x17000] ;  /* 0x01700000c314783b */ /* 0x000eee0000004200 */
[C---:B--2---:R-:W-:Y:S08]  /*106f0*/  HMMA.16816.F32.BF16 R208, R4.reuse, R8, R44 ;  /* 0x0000000804d0723c */ /* 0x044ff0000004182c */
[C---:B------:R-:W-:Y:S01]  /*10700*/  HMMA.16816.F32.BF16 R188, R4.reuse, R10, R40 ;  /* 0x0000000a04bc723c */ /* 0x040fe20000041828 */
[----:B------:R-:W2:Y:S01]  /*10710*/  LDSM.16.MT88.4 R8, [R196+0x17000] ;  /* 0x01700000c408783b */ /* 0x000ea20000004200 */
[----:B------:R-:W-:Y:S01]  /*10720*/  IMAD.MOV.U32 R235, RZ, RZ, R2 ;  /* 0x000000ffffeb7224 */ /* 0x000fe200078e0002 */
[----:B------:R-:W-:Y:S01]  /*10730*/  LOP3.LUT R2, R27, UR4, R30, 0x96, !PT ;  /* 0x000000041b027c12 */ /* 0x000fe2000f8e961e */
[----:B------:R-:W4:Y:S01]  /*10740*/  LDC.U8 R233, c[0x0][0x2d8] ;  /* 0x0000b600ffe97b82 */ /* 0x000f220000000000 */
[----:B------:R-:W-:Y:S01]  /*10750*/  MOV R234, R3 ;  /* 0x0000000300ea7202 */ /* 0x000fe20000000f00 */
[----:B------:R-:W-:Y:S01]  /*10760*/  IMAD.MOV.U32 R243, RZ, RZ, R183 ;  /* 0x000000fffff37224 */ /* 0x000fe200078e00b7 */
[----:B------:R-:W-:Y:S01]  /*10770*/  MOV R128, R130 ;  /* 0x0000008200807202 */ /* 0x000fe20000000f00 */
[----:B------:R-:W-:Y:S01]  /*10780*/  IMAD.WIDE.U32 R2, R2, -0x2daee0ad, RZ ;  /* 0xd2511f5302027825 */ /* 0x000fe200078e00ff */
[----:B------:R-:W-:Y:S01]  /*10790*/  MOV R242, R182 ;  /* 0x000000b600f27202 */ /* 0x000fe20000000f00 */
[----:B-1----:R-:W-:Y:S01]  /*107a0*/  HMMA.16816.F32.BF16 R176, R4, R12, R68 ;  /* 0x0000000c04b0723c */ /* 0x002fe20000041844 */
[----:B------:R-:W-:Y:S01]  /*107b0*/  MOV R130, R180 ;  /* 0x000000b400827202 */ /* 0x000fe20000000f00 */
[----:B------:R-:W-:Y:S01]  /*107c0*/  IMAD.MOV.U32 R129, RZ, RZ, R181 ;  /* 0x000000ffff817224 */ /* 0x000fe200078e00b5 */
[----:B------:R-:W-:Y:S01]  /*107d0*/  LOP3.LUT R0, R3, UR13, R28, 0x96, !PT ;  /* 0x0000000d03007c12 */ /* 0x000fe2000f8e961c */
[----:B------:R-:W-:Y:S01]  /*107e0*/  LDSM.16.MT88.4 R160, [R193+0x11800] ;  /* 0x01180000c1a0783b */ /* 0x000fe20000004200 */
[----:B------:R-:W-:-:S03]  /*107f0*/  LOP3.LUT R3, R2, 0xffff, RZ, 0xc0, !PT ;  /* 0x0000ffff02037812 */ /* 0x000fc600078ec0ff */
[C---:B------:R-:W-:Y:S08]  /*10800*/  HMMA.16816.F32.BF16 R172, R4.reuse, R14, R64 ;  /* 0x0000000e04ac723c */ /* 0x040ff00000041840 */
[----:B------:R-:W-:Y:S01]  /*10810*/  HMMA.16816.F32.BF16 R184, R4, R16, R76 ;  /* 0x0000001004b8723c */ /* 0x000fe2000004184c */
[----:B------:R-:W-:Y:S02]  /*10820*/  MOV R232, R239 ;  /* 0x000000ef00e87202 */ /* 0x000fe40000000f00 */
[----:B------:R-:W-:-:S02]  /*10830*/  MOV R244, R152 ;  /* 0x0000009800f47202 */ /* 0x000fc40000000f00 */
[----:B------:R-:W-:Y:S01]  /*10840*/  MOV R246, R154 ;  /* 0x0000009a00f67202 */ /* 0x000fe20000000f00 */
[----:B------:R-:W-:Y:S01]  /*10850*/  IMAD.MOV.U32 R245, RZ, RZ, R153 ;  /* 0x000000fffff57224 */ /* 0x000fe200078e0099 */
[----:B------:R-:W-:Y:S01]  /*10860*/  LDSM.16.MT88.4 R40, [R193+0x13800] ;  /* 0x01380000c128783b */ /* 0x000fe20000004200 */
[C---:B------:R-:W-:Y:S08]  /*10870*/  HMMA.16816.F32.BF16 R180, R4.reuse, R18, R72 ;  /* 0x0000001204b4723c */ /* 0x040ff00000041848 */
[C---:B---3--:R-:W-:Y:S08]  /*10880*/  HMMA.16816.F32.BF16 R12, R4.reuse, R20, R48 ;  /* 0x00000014040c723c */ /* 0x048ff00000041830 */
[C---:B--2---:R-:W-:Y:S01]  /*10890*/  HMMA.16816.F32.BF16 R116, R4.reuse, R8, R60 ;  /* 0x000000080474723c */ /* 0x044fe2000004183c */
[----:B----4-:R-:W-:Y:S01]  /*108a0*/  PRMT R233, R233, 0x7054, R233 ;  /* 0x00007054e9e97816 */ /* 0x010fe200000000e9 */
[----:B------:R-:W-:Y:S01]  /*108b0*/  IMAD.MOV.U32 R247, RZ, RZ, R155 ;  /* 0x000000fffff77224 */ /* 0x000fe200078e009b */
[----:B------:R-:W-:Y:S01]  /*108c0*/  MOV R239, R229 ;  /* 0x000000e500ef7202 */ /* 0x000fe20000000f00 */
[----:B------:R-:W-:Y:S04]  /*108d0*/  LDSM.16.MT88.4 R64, [R195+0x13800] ;  /* 0x01380000c340783b */ /* 0x000fe80000004200 */
[C---:B------:R-:W-:Y:S01]  /*108e0*/  HMMA.16816.F32.BF16 R16, R4.reuse, R10, R56 ;  /* 0x0000000a0410723c */ /* 0x040fe20000041838 */
[----:B------:R-:W-:Y:S01]  /*108f0*/  SHF.R.U32.HI R8, RZ, 0x18, R2 ;  /* 0x00000018ff087819 */ /* 0x000fe20000011602 */
[----:B------:R-:W-:Y:S06]  /*10900*/  LDSM.16.MT88.4 R72, [R193+0x15800] ;  /* 0x01580000c148783b */ /* 0x000fec0000004200 */
[----:B------:R-:W-:Y:S01]  /*10910*/  HMMA.16816.F32.BF16 R20, R4, R22, R36 ;  /* 0x000000160414723c */ /* 0x000fe20000041824 */
[----:B------:R-:W-:Y:S01]  /*10920*/  IMAD.MOV.U32 R229, RZ, RZ, R144 ;  /* 0x000000ffffe57224 */ /* 0x000fe200078e0090 */
[----:B------:R-:W1:Y:S04]  /*10930*/  LDSM.16.MT88.4 R152, [R194+0x11800] ;  /* 0x01180000c298783b */ /* 0x000e680000004200 */
[----:B------:R-:W-:Y:S01]  /*10940*/  LDSM.16.MT88.4 R48, [R194+0x13800] ;  /* 0x01380000c230783b */ /* 0x000fe20000004200 */
[----:B------:R-:W-:-:S02]  /*10950*/  SHF.R.U32.HI R4, RZ, 0x8, R3 ;  /* 0x00000008ff047819 */ /* 0x000fc40000011603 */
[----:B------:R-:W-:Y:S01]  /*10960*/  LOP3.LUT R3, R2, 0xff, RZ, 0xc0, !PT ;  /* 0x000000ff02037812 */ /* 0x000fe200078ec0ff */
[----:B------:R-:W-:Y:S01]  /*10970*/  LDSM.16.MT88.4 R56, [R196+0x13800] ;  /* 0x01380000c438783b */ /* 0x000fe20000004200 */
[----:B------:R-:W-:Y:S02]  /*10980*/  SHF.R.U32.HI R5, RZ, 0x10, R2 ;  /* 0x00000010ff057819 */ /* 0x000fe40000011602 */
[----:B------:R-:W-:Y:S02]  /*10990*/  PRMT R9, R3, 0x5410, R4 ;  /* 0x0000541003097816 */ /* 0x000fe40000000004 */
[C---:B------:R-:W-:Y:S02]  /*109a0*/  LOP3.LUT R2, R0.reuse, 0xffff, RZ, 0xc0, !PT ;  /* 0x0000ffff00027812 */ /* 0x040fe400078ec0ff */
[----:B------:R-:W-:Y:S02]  /*109b0*/  SHF.R.U32.HI R3, RZ, 0x10, R0 ;  /* 0x00000010ff037819 */ /* 0x000fe40000011600 */
[----:B------:R-:W-:-:S02]  /*109c0*/  LOP3.LUT R7, R0, 0xff, RZ, 0xc0, !PT ;  /* 0x000000ff00077812 */ /* 0x000fc400078ec0ff */
[----:B------:R-:W-:Y:S02]  /*109d0*/  SHF.R.U32.HI R6, RZ, 0x18, R0 ;  /* 0x00000018ff067819 */ /* 0x000fe40000011600 */
[----:B------:R-:W-:Y:S02]  /*109e0*/  SHF.R.U32.HI R4, RZ, 0x8, R2 ;  /* 0x00000008ff047819 */ /* 0x000fe40000011602 */
[----:B------:R-:W-:Y:S02]  /*109f0*/  LOP3.LUT R0, R5, 0xff, RZ, 0xc0, !PT ;  /* 0x000000ff05007812 */ /* 0x000fe400078ec0ff */
[----:B------:R-:W-:Y:S02]  /*10a00*/  LOP3.LUT R2, R3, 0xff, RZ, 0xc0, !PT ;  /* 0x000000ff03027812 */ /* 0x000fe400078ec0ff */
[----:B------:R-:W-:Y:S02]  /*10a10*/  PRMT R4, R7, 0x5410, R4 ;  /* 0x0000541007047816 */ /* 0x000fe40000000004 */
[----:B------:R-:W-:-:S02]  /*10a20*/  PRMT R0, R0, 0x5410, R8 ;  /* 0x0000541000007816 */ /* 0x000fc40000000008 */
[----:B------:R-:W-:Y:S01]  /*10a30*/  PRMT R3, R2, 0x5410, R6 ;  /* 0x0000541002037816 */ /* 0x000fe20000000006 */
[--C-:B------:R-:W-:Y:S02]  /*10a40*/  HSET2.LE.AND R2, R4, R233.reuse, PT ;  /* 0x000000e904027233 */ /* 0x100fe40003803000 */
[--C-:B------:R-:W-:Y:S02]  /*10a50*/  HSET2.LE.AND R0, R0, R233.reuse, PT ;  /* 0x000000e900007233 */ /* 0x100fe40003803000 */
[--C-:B------:R-:W-:Y:S02]  /*10a60*/  HSET2.LE.AND R3, R3, R233.reuse, PT ;  /* 0x000000e903037233 */ /* 0x100fe40003803000 */
[----:B------:R-:W-:Y:S01]  /*10a70*/  HSET2.LE.AND R4, R9, R233, PT ;  /* 0x000000e909047233 */ /* 0x000fe20003803000 */
        /* <DEDUP_REMOVED lines=27> */
[----:B------:R-:W2:Y:S01]  /*10c30*/  LDL.LU R202, [R1+0x148] ;  /* 0x0001480001ca7983 */ /* 0x000ea20000300800 */
[----:B------:R-:W-:Y:S01]  /*10c40*/  MOV R145, R146 ;  /* 0x0000009200917202 */ /* 0x000fe20000000f00 */
[----:B------:R-:W-:Y:S01]  /*10c50*/  IMAD.MOV.U32 R146, RZ, RZ, R147 ;  /* 0x000000ffff927224 */ /* 0x000fe200078e0093 */
[----:B------:R-:W-:Y:S01]  /*10c60*/  MOV R147, R136 ;  /* 0x0000008800937202 */ /* 0x000fe20000000f00 */
[----:B------:R-:W-:Y:S01]  /*10c70*/  IMAD.MOV.U32 R136, RZ, RZ, R137 ;  /* 0x000000ffff887224 */ /* 0x000fe200078e0089 */
[----:B------:R-:W-:Y:S01]  /*10c80*/  MOV R137, R138 ;  /* 0x0000008a00897202 */ /* 0x000fe20000000f00 */
[----:B------:R-:W-:Y:S01]  /*10c90*/  IMAD.MOV.U32 R138, RZ, RZ, R139 ;  /* 0x000000ffff8a7224 */ /* 0x000fe200078e008b */
[----:B------:R-:W-:-:S02]  /*10ca0*/  LOP3.LUT R129, R3, R197, RZ, 0xc0, !PT ;  /* 0x000000c503817212 */ /* 0x000fc400078ec0ff */
[----:B------:R-:W-:Y:S01]  /*10cb0*/  MOV R139, R130 ;  /* 0x00000082008b7202 */ /* 0x000fe20000000f00 */
[----:B------:R-:W3:Y:S01]  /*10cc0*/  LDL.LU R197, [R1+0x144] ;  /* 0x0001440001c57983 */ /* 0x000ee20000300800 */
[----:B------:R-:W-:Y:S01]  /*10cd0*/  LOP3.LUT R130, R4, R198, RZ, 0xc0, !PT ;  /* 0x000000c604827212 */ /* 0x000fe200078ec0ff */
[----:B------:R-:W-:Y:S02]  /*10ce0*/  IMAD.MOV.U32 R5, RZ, RZ, R200 ;  /* 0x000000ffff057224 */ /* 0x000fe400078e00c8 */
[----:B------:R-:W4:Y:S04]  /*10cf0*/  LDL.LU R198, [R1+0x140] ;  /* 0x0001400001c67983 */ /* 0x000f280000300800 */
[----:B------:R-:W3:Y:S01]  /*10d00*/  LDL.LU R200, [R1+0x98] ;  /* 0x0000980001c87983 */ /* 0x000ee20000300800 */
[----:B------:R-:W-:Y:S01]  /*10d10*/  LOP3.LUT R131, R0, R5, RZ, 0xc0, !PT ;  /* 0x0000000500837212 */ /* 0x000fe200078ec0ff */
[----:B------:R-:W-:Y:S01]  /*10d20*/  IMAD.MOV.U32 R9, RZ, RZ, R138 ;  /* 0x000000ffff097224 */ /* 0x000fe200078e008a */
[----:B------:R-:W-:-:S02]  /*10d30*/  MOV R28, R147 ;  /* 0x00000093001c7202 */ /* 0x000fc40000000f00 */
[----:B------:R-:W-:Y:S02]  /*10d40*/  MOV R26, R145 ;  /* 0x00000091001a7202 */ /* 0x000fe40000000f00 */
[----:B------:R-:W-:Y:S01]  /*10d50*/  MOV R30, R239 ;  /* 0x000000ef001e7202 */ /* 0x000fe20000000f00 */
[----:B--2---:R-:W-:Y:S01]  /*10d60*/  FADD.FTZ R0, R202, R251 ;  /* 0x000000fbca007221 */ /* 0x004fe20000010000 */
[----:B------:R-:W-:Y:S01]  /*10d70*/  MOV R10, R47 ;  /* 0x0000002f000a7202 */ /* 0x000fe20000000f00 */
[----:B------:R-:W2:Y:S04]  /*10d80*/  LDL.LU R251, [R1+0x13c] ;  /* 0x00013c0001fb7983 */ /* 0x000ea80000300800 */
[----:B------:R-:W2:Y:S04]  /*10d90*/  LDL.LU R202, [R1+0x138] ;  /* 0x0001380001ca7983 */ /* 0x000ea80000300800 */
[----:B---3--:R3:W-:Y:S01]  /*10da0*/  STG.E.U16 [R132.64+-0x7e], R200 ;  /* 0xffff82c884007986 */ /* 0x0087e2000c101516 */
[----:B------:R-:W-:Y:S01]  /*10db0*/  IMAD.MOV.U32 R29, RZ, RZ, R146 ;  /* 0x000000ffff1d7224 */ /* 0x000fe200078e0092 */
[----:B------:R-:W-:Y:S01]  /*10dc0*/  MOV R8, R137 ;  /* 0x0000008900087202 */ /* 0x000fe20000000f00 */
[----:B------:R-:W-:Y:S01]  /*10dd0*/  IMAD.MOV.U32 R27, RZ, RZ, R144 ;  /* 0x000000ffff1b7224 */ /* 0x000fe200078e0090 */
[----:B------:R-:W-:Y:S01]  /*10de0*/  LOP3.LUT R128, R2, R128, RZ, 0xc0, !PT ;  /* 0x0000008002807212 */ /* 0x000fe200078ec0ff */
[----:B------:R-:W-:Y:S01]  /*10df0*/  IMAD.MOV.U32 R31, RZ, RZ, R238 ;  /* 0x000000ffff1f7224 */ /* 0x000fe200078e00ee */
[----:B------:R-:W-:Y:S04]  /*10e00*/  LDSM.16.MT88.4 R4, [R195+0x17800] ;  /* 0x01780000c304783b */ /* 0x000fe80000004200 */
[----:B---3--:R-:W3:Y:S01]  /*10e10*/  LDL.LU R200, [R1+0x94] ;  /* 0x0000940001c87983 */ /* 0x008ee20000300800 */
[----:B------:R-:W-:-:S02]  /*10e20*/  IMAD.MOV.U32 R11, RZ, RZ, R46 ;  /* 0x000000ffff0b7224 */ /* 0x000fc400078e002e */
[----:B------:R-:W-:Y:S01]  /*10e30*/  FADD.FTZ R0, R204, R0 ;  /* 0x00000000cc007221 */ /* 0x000fe20000010000 */
[----:B------:R-:W1:Y:S04]  /*10e40*/  LDSM.16.MT88.4 R144, [R196+0x11800] ;  /* 0x01180000c490783b */ /* 0x000e680000004200 */
[----:B---3--:R3:W-:Y:S04]  /*10e50*/  STG.E.U16 [R24.64+-0x70], R200 ;  /* 0xffff90c818007986 */ /* 0x0087e8000c101516 */
[----:B---3--:R-:W3:Y:S04]  /*10e60*/  LDL.LU R200, [R1+0x90] ;  /* 0x0000900001c87983 */ /* 0x008ee80000300800 */
[----:B---3--:R3:W-:Y:S02]  /*10e70*/  STG.E.U16 [R24.64+-0x6e], R200 ;  /* 0xffff92c818007986 */ /* 0x0087e4000c101516 */
[----:B---3--:R-:W-:-:S02]  /*10e80*/  IMAD.MOV.U32 R200, RZ, RZ, R9 ;  /* 0x000000ffffc87224 */ /* 0x008fc400078e0009 */
        /* <DEDUP_REMOVED lines=9> */
[----:B------:R-:W-:Y:S02]  /*10f20*/  IMAD.MOV.U32 R236, RZ, RZ, R203 ;  /* 0x000000ffffec7224 */ /* 0x000fe400078e00cb */
[----:B------:R-:W3:Y:S01]  /*10f30*/  LDL.LU R203, [R1+0x134] ;  /* 0x0001340001cb7983 */ /* 0x000ee20000300800 */
[----:B------:R-:W-:Y:S02]  /*10f40*/  MOV R2, R8 ;  /* 0x0000000800027202 */ /* 0x000fe40000000f00 */
[----:B------:R-:W-:-:S02]  /*10f50*/  MOV R8, R29 ;  /* 0x0000001d00087202 */ /* 0x000fc40000000f00 */
[----:B------:R-:W-:Y:S02]  /*10f60*/  MOV R29, R27 ;  /* 0x0000001b001d7202 */ /* 0x000fe40000000f00 */
[----:B------:R-:W-:Y:S02]  /*10f70*/  MOV R27, R31 ;  /* 0x0000001f001b7202 */ /* 0x000fe40000000f00 */
[----:B------:R-:W-:Y:S02]  /*10f80*/  MOV R31, R11 ;  /* 0x0000000b001f7202 */ /* 0x000fe40000000f00 */
[----:B------:R-:W-:Y:S02]  /*10f90*/  MOV R11, R233 ;  /* 0x000000e9000b7202 */ /* 0x000fe40000000f00 */
[----:B------:R-:W-:Y:S02]  /*10fa0*/  MOV R233, R235 ;  /* 0x000000eb00e97202 */ /* 0x000fe40000000f00 */
[----:B------:R-:W-:-:S02]  /*10fb0*/  MOV R235, R245 ;  /* 0x000000f500eb7202 */ /* 0x000fc40000000f00 */
[----:B------:R-:W-:Y:S01]  /*10fc0*/  MOV R245, R247 ;  /* 0x000000f700f57202 */ /* 0x000fe20000000f00 */
[----:B------:R-:W-:Y:S01]  /*10fd0*/  FADD.FTZ R2, R200, R2 ;  /* 0x00000002c8027221 */ /* 0x000fe20000010000 */
[----:B------:R-:W-:Y:S02]  /*10fe0*/  MOV R247, R237 ;  /* 0x000000ed00f77202 */ /* 0x000fe40000000f00 */
[----:B------:R-:W-:Y:S02]  /*10ff0*/  MOV R237, R205 ;  /* 0x000000cd00ed7202 */ /* 0x000fe40000000f00 */
[----:B------:R3:W5:Y:S01]  /*11000*/  LDL.LU R205, [R1+0x130] ;  /* 0x0001300001cd7983 */ /* 0x0007620000300800 */
[----:B------:R-:W-:-:S03]  /*11010*/  FADD.FTZ R2, R201, R2 ;  /* 0x00000002c9027221 */ /* 0x000fc60000010000 */
[----:B------:R3:W5:Y:S01]  /*11020*/  LDL.LU R204, [R1+0x12c] ;  /* 0x00012c0001cc7983 */ /* 0x0007620000300800 */
[----:B------:R-:W-:-:S03]  /*11030*/  FADD.FTZ R0, R199, R0 ;  /* 0x00000000c7007221 */ /* 0x000fc60000010000 */
[----:B--2---:R-:W-:Y:S01]  /*11040*/  STG.E.U16 [R132.64+-0x6e], R202 ;  /* 0xffff92ca84007986 */ /* 0x004fe2000c101516 */
[----:B------:R-:W-:Y:S01]  /*11050*/  FADD.FTZ R2, R192, R2 ;  /* 0x00000002c0027221 */ /* 0x000fe20000010000 */
[----:B------:R-:W-:Y:S01]  /*11060*/  MOV R238, R139 ;  /* 0x0000008b00ee7202 */ /* 0x000fe20000000f00 */
[----:B------:R-:W-:Y:S01]  /*11070*/  IMAD.MOV.U32 R239, RZ, RZ, R136 ;  /* 0x000000ffffef7224 */ /* 0x000fe200078e0088 */
[C---:B-1----:R-:W-:Y:S01]  /*11080*/  HMMA.16816.F32.BF16 R156, R128.reuse, R152, R156 ;  /* 0x00000098809c723c */ /* 0x042fe2000004189c */
[----:B------:R-:W1:Y:S07]  /*11090*/  LDSM.16.MT88.4 R136, [R195+0x11800] ;  /* 0x01180000c388783b */ /* 0x000e6e0000004200 */
[C---:B------:R-:W-:Y:S01]  /*110a0*/  HMMA.16816.F32.BF16 R152, R128.reuse, R154, R52 ;  /* 0x0000009a8098723c */ /* 0x040fe20000041834 */
[----:B---3--:R2:W-:Y:S04]  /*110b0*/  STG.E.U16 [R132.64+-0x70], R203 ;  /* 0xffff90cb84007986 */ /* 0x0085e8000c101516 */
[----:B----4-:R3:W-:Y:S04]  /*110c0*/  STG.E.U16 [R24.64+-0x60], R198 ;  /* 0xffffa0c618007986 */ /* 0x0107e8000c101516 */
[----:B------:R4:W-:Y:S04]  /*110d0*/  STG.E.U16 [R24.64+-0x5e], R197 ;  /* 0xffffa2c518007986 */ /* 0x0009e8000c101516 */
[----:B--2---:R2:W5:Y:S04]  /*110e0*/  LDL.LU R203, [R1+0x128] ;  /* 0x0001280001cb7983 */ /* 0x0045680000300800 */
[----:B------:R2:W5:Y:S04]  /*110f0*/  LDL.LU R202, [R1+0x124] ;  /* 0x0001240001ca7983 */ /* 0x0005680000300800 */
[----:B------:R2:W5:Y:S04]  /*11100*/  LDL.LU R201, [R1+0x120] ;  /* 0x0001200001c97983 */ /* 0x0005680000300800 */
[----:B------:R2:W5:Y:S04]  /*11110*/  LDL.LU R199, [R1+0x11c] ;  /* 0x00011c0001c77983 */ /* 0x0005680000300800 */
[----:B---3--:R2:W5:Y:S04]  /*11120*/  LDL.LU R198, [R1+0x118] ;  /* 0x0001180001c67983 */ /* 0x0085680000300800 */
[----:B----4-:R2:W5:Y:S04]  /*11130*/  LDL.LU R197, [R1+0x114] ;  /* 0x0001140001c57983 */ /* 0x0105680000300800 */
[----:B------:R2:W5:Y:S01]  /*11140*/  LDL.LU R192, [R1+0x110] ;  /* 0x0001100001c07983 */ /* 0x0005620000300800 */
[C---:B------:R-:W-:Y:S08]  /*11150*/  HMMA.16816.F32.BF16 R148, R128.reuse, R144, R148 ;  /* 0x000000908094723c */ /* 0x040ff00000041894 */
[C---:B------:R-:W-:Y:S01]  /*11160*/  HMMA.16816.F32.BF16 R60, R128.reuse, R64, R112 ;  /* 0x00000040803c723c */ /* 0x040fe20000041870 */
[----:B------:R-:W-:Y:S07]  /*11170*/  LDSM.16.MT88.4 R112, [R194+0x17800] ;  /* 0x01780000c270783b */ /* 0x000fee0000004200 */
[C---:B------:R-:W-:Y:S01]  /*11180*/  HMMA.16816.F32.BF16 R144, R128.reuse, R146, R80 ;  /* 0x000000928090723c */ /* 0x040fe20000041850 */
[----:B------:R-:W3:Y:S07]  /*11190*/  LDSM.16.MT88.4 R80, [R194+0x15800] ;  /* 0x01580000c250783b */ /* 0x000eee0000004200 */
[C---:B------:R-:W-:Y:S01]  /*111a0*/  HMMA.16816.F32.BF16 R36, R128.reuse, R40, R88 ;  /* 0x000000288024723c */ /* 0x040fe20000041858 */
[----:B------:R-:W4:Y:S07]  /*111b0*/  LDSM.16.MT88.4 R88, [R196+0x15800] ;  /* 0x01580000c458783b */ /* 0x000f2e0000004200 */
[C---:B------:R-:W-:Y:S01]  /*111c0*/  HMMA.16816.F32.BF16 R44, R128.reuse, R48, R96 ;  /* 0x00000030802c723c */ /* 0x040fe20000041860 */
[----:B------:R-:W1:Y:S07]  /*111d0*/  LDSM.16.MT88.4 R96, [R195+0x15800] ;  /* 0x01580000c360783b */ /* 0x000e6e0000004200 */
[C---:B------:R-:W-:Y:S01]  /*111e0*/  HMMA.16816.F32.BF16 R52, R128.reuse, R56, R104 ;  /* 0x000000388034723c */ /* 0x040fe20000041868 */
[----:B------:R-:W2:Y:S07]  /*111f0*/  LDSM.16.MT88.4 R104, [R193+0x17800] ;  /* 0x01780000c168783b */ /* 0x000eae0000004200 */
[----:B------:R-:W-:Y:S01]  /*11200*/  HMMA.16816.F32.BF16 R64, R128, R66, R120 ;  /* 0x000000428040723c */ /* 0x000fe20000041878 */
[----:B------:R-:W2:Y:S01]  /*11210*/  LDSM.16.MT88.4 R120, [R196+0x17800] ;  /* 0x01780000c478783b */ /* 0x000ea20000004200 */
[----:B------:R-:W-:-:S02]  /*11220*/  FADD.FTZ R0, R9, R0 ;  /* 0x0000000009007221 */ /* 0x000fc40000010000 */
[----:B------:R-:W-:Y:S02]  /*11230*/  FADD.FTZ R2, R29, R2 ;  /* 0x000000021d027221 */ /* 0x000fe40000010000 */
[----:B------:R-:W-:Y:S02]  /*11240*/  FADD.FTZ R0, R26, R0 ;  /* 0x000000001a007221 */ /* 0x000fe40000010000 */
[----:B------:R-:W-:Y:S02]  /*11250*/  FADD.FTZ R2, R31, R2 ;  /* 0x000000021f027221 */ /* 0x000fe40000010000 */
[----:B------:R-:W-:Y:S02]  /*11260*/  FADD.FTZ R0, R10, R0 ;  /* 0x000000000a007221 */ /* 0x000fe40000010000 */
[----:B------:R-:W-:Y:S02]  /*11270*/  FADD.FTZ R2, R233, R2 ;  /* 0x00000002e9027221 */ /* 0x000fe40000010000 */
[----:B------:R-:W-:Y:S01]  /*11280*/  FADD.FTZ R0, R234, R0 ;  /* 0x00000000ea007221 */ /* 0x000fe20000010000 */
[----:B------:R-:W-:Y:S01]  /*11290*/  STG.E.U16 [R132.64+-0x60], R8 ;  /* 0xffffa00884007986 */ /* 0x000fe2000c101516 */
[----:B------:R-:W-:-:S02]  /*112a0*/  FADD.FTZ R2, R245, R2 ;  /* 0x00000002f5027221 */ /* 0x000fc40000010000 */
[----:B------:R-:W-:Y:S01]  /*112b0*/  FADD.FTZ R0, R246, R0 ;  /* 0x00000000f6007221 */ /* 0x000fe20000010000 */
[----:B------:R-:W-:Y:S01]  /*112c0*/  STG.E.U16 [R132.64+-0x5e], R28 ;  /* 0xffffa21c84007986 */ /* 0x000fe2000c101516 */
[----:B------:R-:W-:-:S03]  /*112d0*/  FADD.FTZ R2, R230, R2 ;  /* 0x00000002e6027221 */ /* 0x000fc60000010000 */
[----:B------:R-:W-:Y:S01]  /*112e0*/  STG.E.U16 [R24.64+-0x50], R27 ;  /* 0xffffb01b18007986 */ /* 0x000fe2000c101516 */
[----:B------:R-:W-:-:S03]  /*112f0*/  FADD.FTZ R0, R231, R0 ;  /* 0x00000000e7007221 */ /* 0x000fc60000010000 */
[----:B------:R-:W-:Y:S01]  /*11300*/  STG.E.U16 [R24.64+-0x4e], R30 ;  /* 0xffffb21e18007986 */ /* 0x000fe2000c101516 */
[C---:B-1----:R-:W-:Y:S03]  /*11310*/  HMMA.16816.F32.BF16 R140, R128.reuse, R136, R140 ;  /* 0x00000088808c723c */ /* 0x042fe6000004188c */
[----:B------:R-:W-:Y:S04]  /*11320*/  STG.E.U16 [R132.64+-0x50], R11 ;  /* 0xffffb00b84007986 */ /* 0x000fe8000c101516 */
[----:B------:R-:W-:Y:S01]  /*11330*/  STG.E.U16 [R132.64+-0x4e], R232 ;  /* 0xffffb2e884007986 */ /* 0x000fe2000c101516 */
[C---:B------:R-:W-:Y:S03]  /*11340*/  HMMA.16816.F32.BF16 R136, R128.reuse, R138, R84 ;  /* 0x0000008a8088723c */ /* 0x040fe60000041854 */
[----:B------:R-:W-:Y:S04]  /*11350*/  STG.E.U16 [R24.64+-0x40], R235 ;  /* 0xffffc0eb18007986 */ /* 0x000fe8000c101516 */
[----:B------:R1:W-:Y:S01]  /*11360*/  STG.E.U16 [R24.64+-0x3e], R244 ;  /* 0xffffc2f418007986 */ /* 0x0003e2000c101516 */
[C---:B------:R-:W-:Y:S03]  /*11370*/  HMMA.16816.F32.BF16 R40, R128.reuse, R42, R92 ;  /* 0x0000002a8028723c */ /* 0x040fe6000004185c */
[----:B------:R-:W-:Y:S04]  /*11380*/  STG.E.U16 [R132.64+-0x40], R247 ;  /* 0xffffc0f784007986 */ /* 0x000fe8000c101516 */
[----:B------:R-:W-:Y:S01]  /*11390*/  STG.E.U16 [R132.64+-0x3e], R236 ;  /* 0xffffc2ec84007986 */ /* 0x000fe2000c101516 */
[----:B------:R-:W-:Y:S03]  /*113a0*/  HMMA.16816.F32.BF16 R48, R128, R50, R100 ;  /* 0x000000328030723c */ /* 0x000fe60000041864 */
[----:B------:R-:W-:Y:S01]  /*113b0*/  STG.E.U16 [R24.64+-0x30], R237 ;  /* 0xffffd0ed18007986 */ /* 0x000fe2000c101516 */
[----:B------:R-:W-:-:S03]  /*113c0*/  FADD.FTZ R2, R240, R2 ;  /* 0x00000002f0027221 */ /* 0x000fc60000010000 */
[----:B------:R-:W-:Y:S01]  /*113d0*/  STG.E.U16 [R24.64+-0x2e], R238 ;  /* 0xffffd2ee18007986 */ /* 0x000fe2000c101516 */
[----:B------:R-:W-:Y:S01]  /*113e0*/  HMMA.16816.F32.BF16 R56, R128, R58, R108 ;  /* 0x0000003a8038723c */ /* 0x000fe2000004186c */
[----:B------:R-:W-:Y:S02]  /*113f0*/  FADD.FTZ R0, R241, R0 ;  /* 0x00000000f1007221 */ /* 0x000fe40000010000 */
[----:B------:R-:W-:Y:S01]  /*11400*/  STG.E.U16 [R132.64+-0x30], R252 ;  /* 0xffffd0fc84007986 */ /* 0x000fe2000c101516 */
[----:B------:R-:W-:-:S03]  /*11410*/  @UP0 UIADD3 UR9, UR9, -0x3, URZ ;  /* 0xfffffffd09090890 */ /* 0x000fc6000fffe03f */
[----:B------:R-:W-:Y:S01]  /*11420*/  STG.E.U16 [R132.64+-0x2e], R239 ;  /* 0xffffd2ef84007986 */ /* 0x000fe2000c101516 */
[C---:B------:R-:W-:Y:S03]  /*11430*/  HMMA.16816.F32.BF16 R164, R128.reuse, R160, R164 ;  /* 0x000000a080a4723c */ /* 0x040fe600000418a4 */
[----:B------:R-:W-:Y:S04]  /*11440*/  STG.E.U16 [R24.64+-0x20], R250 ;  /* 0xffffe0fa18007986 */ /* 0x000fe8000c101516 */
[----:B------:R-:W-:Y:S01]  /*11450*/  STG.E.U16 [R24.64+-0x1e], R249 ;  /* 0xffffe2f918007986 */ /* 0x000fe2000c101516 */
[----:B------:R-:W-:Y:S03]  /*11460*/  HMMA.16816.F32.BF16 R68, R128, R72, R124 ;  /* 0x000000488044723c */ /* 0x000fe6000004187c */
[----:B------:R-:W-:Y:S01]  /*11470*/  STG.E.U16 [R132.64+-0x20], R207 ;  /* 0xffffe0cf84007986 */ /* 0x000fe2000c101516 */
[----:B------:R-:W-:-:S03]  /*11480*/  IMAD.MOV.U32 R3, RZ, RZ, R248 ;  /* 0x000000ffff037224 */ /* 0x000fc600078e00f8 */
[----:B------:R-:W-:Y:S01]  /*11490*/  STG.E.U16 [R132.64+-0x1e], R206 ;  /* 0xffffe2ce84007986 */ /* 0x000fe2000c101516 */
[C---:B---3--:R-:W-:Y:S03]  /*114a0*/  HMMA.16816.F32.BF16 R76, R128.reuse, R80, R224 ;  /* 0x00000050804c723c */ /* 0x048fe600000418e0 */
[----:B------:R-:W-:Y:S05]  /*114b0*/  STG.E.U16 [R24.64+-0x10], R135 ;  /* 0xfffff08718007986 */ /* 0x000fea000c101516 */
[----:B----4-:R-:W-:Y:S01]  /*114c0*/  HMMA.16816.F32.BF16 R84, R128, R88, R216 ;  /* 0x000000588054723c */ /* 0x010fe200000418d8 */
[----:B------:R-:W-:Y:S01]  /*114d0*/  STG.E.U16 [R24.64+-0xe], R134 ;  /* 0xfffff28618007986 */ /* 0x000fe2000c101516 */
[----:B------:R-:W-:-:S03]  /*114e0*/  @P0 IMAD.MOV.U32 R3, RZ, RZ, R248 ;  /* 0x000000ffff030224 */ /* 0x000fc600078e00f8 */
[----:B------:R-:W-:Y:S03]  /*114f0*/  STG.E.U16 [R132.64+-0x10], R228 ;  /* 0xfffff0e484007986 */ /* 0x000fe6000c101516 */
[----:B------:R-:W-:Y:S01]  /*11500*/  HMMA.16816.F32.BF16 R92, R128, R96, R208 ;  /* 0x00000060805c723c */ /* 0x000fe200000418d0 */
[----:B------:R3:W-:Y:S01]  /*11510*/  STG.E.U16 [R132.64+-0xe], R229 ;  /* 0xfffff2e584007986 */ /* 0x0007e2000c101516 */
[----:B-1----:R-:W-:-:S05]  /*11520*/  FADD.FTZ R244, R242, R2 ;  /* 0x00000002f2f47221 */ /* 0x002fca0000010000 */
[----:B------:R-:W-:Y:S01]  /*11530*/  IADD3 R208, P1, R24, -0x100, RZ ;  /* 0xffffff0018d07810 */ /* 0x000fe20007f3e0ff */
[----:B--2---:R-:W-:Y:S01]  /*11540*/  HMMA.16816.F32.BF16 R100, R128, R104, R184 ;  /* 0x000000688064723c */ /* 0x004fe200000418b8 */
[----:B------:R-:W-:Y:S02]  /*11550*/  FADD.FTZ R245, R243, R0 ;  /* 0x00000000f3f57221 */ /* 0x000fe40000010000 */
[----:B------:R-:W-:-:S05]  /*11560*/  IADD3.X R209, R25, -0x1, RZ, P1, !PT ;  /* 0xffffffff19d17810 */ /* 0x000fca0000ffe4ff */
[C---:B------:R-:W-:Y:S08]  /*11570*/  HMMA.16816.F32.BF16 R108, R128.reuse, R112, R176 ;  /* 0x00000070806c723c */ /* 0x040ff000000418b0 */
[----:B------:R-:W-:Y:S01]  /*11580*/  HMMA.16816.F32.BF16 R116, R128, R120, R116 ;  /* 0x000000788074723c */ /* 0x000fe20000041874 */
[----:B---3--:R-:W-:-:S07]  /*11590*/  MOV R132, R251 ;  /* 0x000000fb00847202 */ /* 0x008fce0000000f00 */
[----:B------:R-:W-:Y:S01]  /*115a0*/  HMMA.16816.F32.BF16 R160, R128, R162, R32 ;  /* 0x000000a280a0723c */ /* 0x000fe20000041820 */
[----:B------:R-:W-:-:S07]  /*115b0*/  @P0 MOV R132, R251 ;  /* 0x000000fb00840202 */ /* 0x000fce0000000f00 */
        /* <DEDUP_REMOVED lines=10> */
.L_x_607:
[----:B------:R-:W-:-:S12]  /*11660*/  UIADD3 UR9, UR26, -0x1, URZ ;  /* 0xffffffff1a097890 */ /* 0x000fd8000fffe03f */
.L_x_611:
[----:B------:R-:W-:-:S13]  /*11670*/  ISETP.LE.AND P0, PT, RZ, UR9, PT ;  /* 0x00000009ff007c0c */ /* 0x000fda000bf03270 */
[----:B------:R-:W-:Y:S05]  /*11680*/  @!P0 BRA `(.L_x_612) ;  /* 0x000064d000008947 */ /* 0x000fea0003800000 */
[----:B------:R-:W2:Y:S01]  /*11690*/  LDL.64 R18, [R1+0x88] ;  /* 0x0000880001127983 */ /* 0x000ea20000100a00 */
[----:B------:R-:W-:Y:S01]  /*116a0*/  USHF.R.S32.HI UR19, URZ, 0x1f, UR8 ;  /* 0x0000001f3f137899 */ /* 0x000fe20008011408 */
[----:B------:R-:W-:Y:S01]  /*116b0*/  IMAD.U32 R6, RZ, RZ, UR8 ;  /* 0x00000008ff067e24 */ /* 0x000fe2000f8e00ff */
[----:B------:R-:W-:Y:S01]  /*116c0*/  ULDC.64 UR4, c[0x0][0x1b0] ;  /* 0x00006c0000047ab9 */ /* 0x000fe20000000a00 */
[----:B------:R-:W3:Y:S01]  /*116d0*/  LDL R17, [R1+0xc0] ;  /* 0x0000c00001117983 */ /* 0x000ee20000100800 */
[----:B------:R-:W-:Y:S01]  /*116e0*/  UIMAD UR4, UR19, UR4, URZ ;  /* 0x00000004130472a4 */ /* 0x000fe2000f8e023f */
[----:B------:R-:W-:Y:S02]  /*116f0*/  IMAD.U32 R0, RZ, RZ, UR8 ;  /* 0x00000008ff007e24 */ /* 0x000fe4000f8e00ff */
[----:B------:R-:W4:Y:S01]  /*11700*/  LDL R9, [R1+0xb0] ;  /* 0x0000b00001097983 */ /* 0x000f220000100800 */
[----:B------:R-:W-:Y:S01]  /*11710*/  UIMAD UR21, UR8, UR5, UR4 ;  /* 0x00000005081572a4 */ /* 0x000fe2000f8e0204 */
[----:B------:R-:W-:-:S02]  /*11720*/  IMAD.MOV.U32 R133, RZ, RZ, R3 ;  /* 0x000000ffff857224 */ /* 0x000fc400078e0003 */
[----:B------:R-:W3:Y:S01]  /*11730*/  LDL R16, [R1+0xc4] ;  /* 0x0000c40001107983 */ /* 0x000ee20000100800 */
[----:B------:R-:W-:Y:S02]  /*11740*/  ULDC.64 UR4, c[0x0][0x1b8] ;  /* 0x00006e0000047ab9 */ /* 0x000fe40000000a00 */
[----:B------:R-:W-:Y:S01]  /*11750*/  UIMAD UR4, UR19, UR4, URZ ;  /* 0x00000004130472a4 */ /* 0x000fe2000f8e023f */
[----:B------:R-:W3:Y:S03]  /*11760*/  LDL.LU R15, [R1+0xe4] ;  /* 0x0000e400010f7983 */ /* 0x000ee60000300800 */
[----:B------:R-:W-:Y:S01]  /*11770*/  UIMAD UR4, UR8, UR5, UR4 ;  /* 0x00000005080472a4 */ /* 0x000fe2000f8e0204 */
[----:B------:R-:W3:Y:S04]  /*11780*/  LDL.LU R14, [R1+0x108] ;  /* 0x00010800010e7983 */ /* 0x000ee80000300800 */
[----:B------:R-:W3:Y:S01]  /*11790*/  LDL.LU.64 R12, [R1+0xe8] ;  /* 0x0000e800010c7983 */ /* 0x000ee20000300a00 */
[----:B------:R-:W-:-:S03]  /*117a0*/  IMAD.U32 R2, RZ, RZ, UR4 ;  /* 0x00000004ff027e24 */ /* 0x000fc6000f8e00ff */
[----:B------:R-:W3:Y:S04]  /*117b0*/  LDL.LU.64 R10, [R1+0xf0] ;  /* 0x0000f000010a7983 */ /* 0x000ee80000300a00 */
[----:B------:R-:W3:Y:S04]  /*117c0*/  LDL.LU R20, [R1+0xe0] ;  /* 0x0000e00001147983 */ /* 0x000ee80000300800 */
        /* <DEDUP_REMOVED lines=11> */
[----:B----4-:R-:W-:Y:S02]  /*11880*/  ISETP.GE.AND P4, PT, R9, c[0x0][0x220], PT ;  /* 0x0000880009007a0c */ /* 0x010fe40003f86270 */
[----:B------:R-:W-:Y:S01]  /*11890*/  IADD3 R242, P1, R6, UR12, RZ ;  /* 0x0000000c06f27c10 */ /* 0x000fe2000ff3e0ff */
[----:B------:R-:W-:Y:S01]  /*118a0*/  IMAD.U32 R0, RZ, RZ, UR21 ;  /* 0x00000015ff007e24 */ /* 0x000fe2000f8e00ff */
[----:B------:R-:W-:Y:S01]  /*118b0*/  IADD3 R240, P0, R4, UR28, RZ ;  /* 0x0000001c04f07c10 */ /* 0x000fe2000ff1e0ff */
[----:B------:R-:W1:Y:S01]  /*118c0*/  LDC.U8 R9, c[0x0][0x2d8] ;  /* 0x0000b600ff097b82 */ /* 0x000e620000000000 */
[----:B------:R-:W-:Y:S02]  /*118d0*/  ULDC UR12, c[0x0][0x228] ;  /* 0x00008a00000c7ab9 */ /* 0x000fe40000000800 */
[----:B------:R-:W-:Y:S01]  /*118e0*/  IADD3.X R4, R2, UR27, R5, P0, !PT ;  /* 0x0000001b02047c10 */ /* 0x000fe200087fe405 */
[----:B------:R-:W-:Y:S01]  /*118f0*/  USHF.L.U32 UR12, UR12, 0x3, URZ ;  /* 0x000000030c0c7899 */ /* 0x000fe2000800063f */
[----:B------:R-:W-:Y:S01]  /*11900*/  IADD3.X R6, R0, UR11, R7, P1, !PT ;  /* 0x0000000b00067c10 */ /* 0x000fe20008ffe407 */
[----:B------:R-:W-:Y:S01]  /*11910*/  IMAD.MOV.U32 R0, RZ, RZ, R132 ;  /* 0x000000ffff007224 */ /* 0x000fe200078e0084 */
[----:B------:R-:W-:Y:S01]  /*11920*/  LEA R243, P1, R242, c[0x0][0x168], 0x1 ;  /* 0x00005a00f2f37a11 */ /* 0x000fe200078208ff */
[----:B------:R-:W-:Y:S01]  /*11930*/  USHF.R.S32.HI UR4, URZ, 0x1f, UR12 ;  /* 0x0000001f3f047899 */ /* 0x000fe2000801140c */
[----:B------:R-:W-:Y:S01]  /*11940*/  LEA R241, P0, R240, c[0x0][0x170], 0x1 ;  /* 0x00005c00f0f17a11 */ /* 0x000fe200078008ff */
[----:B---3--:R-:W-:Y:S01]  /*11950*/  IMAD.WIDE.U32 R248, R14, -0x2daee0ad, RZ ;  /* 0xd2511f530ef87825 */ /* 0x008fe200078e00ff */
[----:B------:R-:W-:Y:S01]  /*11960*/  LEA.HI.X R242, R242, c[0x0][0x16c], R6, 0x1, P1 ;  /* 0x00005b00f2f27a11 */ /* 0x000fe200008f0c06 */
[----:B------:R-:W-:Y:S01]  /*11970*/  USHF.L.U32 UR19, UR12, 0x1, URZ ;  /* 0x000000010c137899 */ /* 0x000fe2000800063f */
[----:B------:R-:W-:Y:S01]  /*11980*/  LEA.HI.X R240, R240, c[0x0][0x174], R4, 0x1, P0 ;  /* 0x00005d00f0f07a11 */ /* 0x000fe200000f0c04 */
[----:B------:R-:W-:Y:S01]  /*11990*/  UIADD3 UR11, UR9, -0x1, URZ ;  /* 0xffffffff090b7890 */ /* 0x000fe2000fffe03f */
[----:B------:R-:W-:Y:S01]  /*119a0*/  IADD3 R232, P1, R222, 0x20, RZ ;  /* 0x00000020dee87810 */ /* 0x000fe20007f3e0ff */
[----:B------:R-:W-:Y:S01]  /*119b0*/  USHF.L.U64.HI UR12, UR12, 0x1, UR4 ;  /* 0x000000010c0c7899 */ /* 0x000fe20008010204 */
[----:B------:R-:W-:Y:S01]  /*119c0*/  IMAD.WIDE.U32 R2, R20, -0x326172a9, RZ ;  /* 0xcd9e8d5714027825 */ /* 0x000fe200078e00ff */
[----:B------:R-:W-:Y:S01]  /*119d0*/  IADD3 R230, P0, R222, 0x30, RZ ;  /* 0x00000030dee67810 */ /* 0x000fe20007f1e0ff */
[----:B------:R-:W-:Y:S01]  /*119e0*/  UMOV UR21, URZ ;  /* 0x0000003f00157c82 */ /* 0x000fe20008000000 */
[----:B------:R-:W-:Y:S01]  /*119f0*/  ISETP.GE.AND P6, PT, R18, c[0x0][0x220], PT ;  /* 0x0000880012007a0c */ /* 0x000fe20003fc6270 */
[--C-:B------:R-:W-:Y:S01]  /*11a00*/  IMAD.X R233, RZ, RZ, R223.reuse, P1 ;  /* 0x000000ffffe97224 */ /* 0x100fe200008e06df */
[----:B------:R2:W-:Y:S01]  /*11a10*/  STL.64 [R1+0x78], R2 ;  /* 0x0000780201007387 */ /* 0x0005e20000100a00 */
[----:B------:R-:W-:Y:S01]  /*11a20*/  LOP3.LUT R246, R3, R15, RZ, 0x3c, !PT ;  /* 0x0000000f03f67212 */ /* 0x000fe200078e3cff */
[----:B------:R-:W-:-:S02]  /*11a30*/  IMAD.X R231, RZ, RZ, R223, P0 ;  /* 0x000000ffffe77224 */ /* 0x000fc400000e06df */
[----:B--2---:R-:W-:Y:S02]  /*11a40*/  IMAD.MOV.U32 R2, RZ, RZ, R10 ;  /* 0x000000ffff027224 */ /* 0x004fe400078e000a */
[----:B------:R-:W-:-:S05]  /*11a50*/  IMAD.MOV.U32 R3, RZ, RZ, R13 ;  /* 0x000000ffff037224 */ /* 0x000fca00078e000d */
[----:B------:R2:W-:Y:S01]  /*11a60*/  STL.64 [R1+0x80], R2 ;  /* 0x0000800201007387 */ /* 0x0005e20000100a00 */
[----:B------:R-:W-:Y:S01]  /*11a70*/  ISETP.GE.AND P5, PT, R17, c[0x0][0x220], PT ;  /* 0x0000880011007a0c */ /* 0x000fe20003fa6270 */
[----:B------:R-:W-:Y:S01]  /*11a80*/  IMAD.WIDE.U32 R246, R246, -0x2daee0ad, RZ ;  /* 0xd2511f53f6f67825 */ /* 0x000fe200078e00ff */
[----:B------:R-:W-:Y:S02]  /*11a90*/  ISETP.GE.AND P3, PT, R16, c[0x0][0x220], PT ;  /* 0x0000880010007a0c */ /* 0x000fe40003f66270 */
[----:B-1----:R-:W-:Y:S01]  /*11aa0*/  PRMT R4, R9, 0x7054, R9 ;  /* 0x0000705409047816 */ /* 0x002fe20000000009 */
[----:B------:R-:W-:Y:S05]  /*11ab0*/  BRA `(.L_x_613) ;  /* 0x000006d000007947 */ /* 0x000fea0003800000 */
.L_x_615:
        /* <DEDUP_REMOVED lines=13> */
[C---:B------:R-:W-:Y:S02]  /*11b90*/  @!P6 LEA R178, P1, R173.reuse, c[0x0][0x168], 0x1 ;  /* 0x00005a00adb2ea11 */ /* 0x040fe400078208ff */
[----:B---3--:R-:W-:Y:S02]  /*11ba0*/  LEA.HI.X R175, R174, R207, R175, 0x6, P0 ;  /* 0x000000cfaeaf7211 */ /* 0x008fe400000f34af */
[C---:B------:R-:W-:Y:S02]  /*11bb0*/  IADD3 R172, P2, R173.reuse, UR31, RZ ;  /* 0x0000001fadac7c10 */ /* 0x040fe4000ff5e0ff */
[----:B------:R-:W-:Y:S02]  /*11bc0*/  @!P6 LEA.HI.X R179, R173, c[0x0][0x16c], R175, 0x1, P1 ;  /* 0x00005b00adb3ea11 */ /* 0x000fe400008f0caf */
[----:B------:R-:W-:Y:S02]  /*11bd0*/  IADD3.X R174, R175, UR32, RZ, P2, !PT ;  /* 0x00000020afae7c10 */ /* 0x000fe400097fe4ff */
[C---:B------:R-:W-:Y:S01]  /*11be0*/  @!P6 LEA R176, P2, R172.reuse, c[0x0][0x168], 0x1 ;  /* 0x00005a00acb0ea11 */ /* 0x040fe200078408ff */
[----:B------:R-:W-:Y:S01]  /*11bf0*/  @!PT LDS RZ, [RZ] ;  /* 0x00000000fffff984 */ /* 0x000fe20000000800 */
[----:B------:R-:W-:Y:S01]  /*11c00*/  @!PT LDS RZ, [RZ] ;  /* 0x00000000fffff984 */ /* 0x000fe20000000800 */
[----:B------:R-:W-:Y:S01]  /*11c10*/  @!PT LDS RZ, [RZ] ;  /* 0x00000000fffff984 */ /* 0x000fe20000000800 */
[----:B------:R1:W-:Y:S01]  /*11c20*/  @!P6 LDGSTS.E.BYPASS.LTC128B.128 [R205+0x8000], [R178.64] ;  /* 0x08000000b2cdefae */ /* 0x0003e2000b901d56 */
        /* <DEDUP_REMOVED lines=8> */
[----:B------:R1:W-:Y:S01]  /*11cb0*/  @!P5 LDGSTS.E.BYPASS.LTC128B.128 [R205+0xa000], [R170.64+0x80] ;  /* 0x0a000080aacddfae */ /* 0x0003e2000b901d56 */
        /* <DEDUP_REMOVED lines=77> */
.L_x_613:
[----:B------:R-:W3:Y:S01]  /*12190*/  LDL.64 R6, [R1+0x80] ;  /* 0x0000800001067983 */ /* 0x000ee20000100a00 */
[----:B------:R-:W-:Y:S01]  /*121a0*/  UIADD3 UR8, -UR21, UR9, URZ ;  /* 0x0000000915087290 */ /* 0x000fe2000fffe13f */
[----:B------:R-:W-:Y:S04]  /*121b0*/  DEPBAR.LE SB0, 0x0 ;  /* 0x000080000000791a */ /* 0x000fe80000000000 */
[----:B------:R-:W-:Y:S01]  /*121c0*/  BAR.SYNC.DEFER_BLOCKING 0x0 ;  /* 0x0000000000007b1d */ /* 0x000fe20000010000 */
[----:B--2---:R-:W-:Y:S01]  /*121d0*/  IMAD.U32 R2, RZ, RZ, UR8 ;  /* 0x00000008ff027e24 */ /* 0x004fe2000f8e00ff */
[----:B------:R-:W-:Y:S01]  /*121e0*/  USHF.R.S32.HI UR5, URZ, 0x1f, UR8 ;  /* 0x0000001f3f057899 */ /* 0x000fe20008011408 */
[----:B------:R-:W-:Y:S01]  /*121f0*/  IMAD.U32 R4, RZ, RZ, UR8 ;  /* 0x00000008ff047e24 */ /* 0x000fe2000f8e00ff */
[----:B------:R-:W-:Y:S01]  /*12200*/  UIMAD UR4, UR6, UR8, URZ ;  /* 0x00000008060472a4 */ /* 0x000fe2000f8e023f */
[----:B------:R-:W-:Y:S01]  /*12210*/  IMAD.U32 R3, RZ, RZ, UR8 ;  /* 0x00000008ff037e24 */ /* 0x000fe2000f8e00ff */
[----:B------:R-:W-:Y:S01]  /*12220*/  LEA R2, P0, R2, R222, 0x6 ;  /* 0x000000de02027211 */ /* 0x000fe200078030ff */
[----:B------:R-:W-:Y:S02]  /*12230*/  UIADD3 UR26, UR11, -UR21, URZ ;  /* 0x800000150b1a7290 */ /* 0x000fe4000fffe03f */
[----:B------:R-:W-:Y:S01]  /*12240*/  UIMAD UR4, UR5, UR15, UR4 ;  /* 0x0000000f050472a4 */ /* 0x000fe2000f8e0204 */
[----:B------:R-:W-:Y:S01]  /*12250*/  LEA.HI.X.SX32 R3, R3, R223, 0x6, P0 ;  /* 0x000000df03037211 */ /* 0x000fe200000f36ff */
[----:B------:R-:W-:Y:S02]  /*12260*/  UISETP.GE.AND UP0, UPT, UR8, 0x1, UPT ;  /* 0x000000010800788c */ /* 0x000fe4000bf06270 */
[----:B------:R-:W-:Y:S02]  /*12270*/  IMAD.U32 R134, RZ, RZ, UR26 ;  /* 0x0000001aff867e24 */ /* 0x000fe4000f8e00ff */
[----:B------:R-:W-:Y:S02]  /*12280*/  IMAD R8, R3, c[0x0][0x1a0], RZ ;  /* 0x0000680003087a24 */ /* 0x000fe400078e02ff */
[----:B------:R-:W-:Y:S02]  /*12290*/  IMAD.U32 R132, RZ, RZ, UR26 ;  /* 0x0000001aff847e24 */ /* 0x000fe4000f8e00ff */
[----:B------:R-:W-:Y:S01]  /*122a0*/  IMAD.U32 R135, RZ, RZ, UR26 ;  /* 0x0000001aff877e24 */ /* 0x000fe2000f8e00ff */
[----:B-----5:R-:W-:Y:S01]  /*122b0*/  @P6 STS.128 [R205+0x10000], RZ ;  /* 0x010000ffcd006388 */ /* 0x020fe20000000c00 */
[----:B---3--:R-:W-:Y:S05]  /*122c0*/  IMAD.WIDE.U32 R4, R4, UR15, R6 ;  /* 0x0000000f04047c25 */ /* 0x008fea000f8e0006 */
[C---:B------:R-:W-:Y:S02]  /*122d0*/  @!P6 LEA R16, P2, R4.reuse, c[0x0][0x170], 0x1 ;  /* 0x00005c000410ea11 */ /* 0x040fe400078408ff */
[----:B------:R-:W-:Y:S02]  /*122e0*/  IADD3 R6, R5, UR4, RZ ;  /* 0x0000000405067c10 */ /* 0x000fe4000fffe0ff */
[C---:B------:R-:W-:Y:S02]  /*122f0*/  IADD3 R5, P1, R4.reuse, UR16, RZ ;  /* 0x0000001004057c10 */ /* 0x040fe4000ff3e0ff */
[----:B------:R-:W-:Y:S02]  /*12300*/  @!P6 LEA.HI.X R17, R4, c[0x0][0x174], R6, 0x1, P2 ;  /* 0x00005d000411ea11 */ /* 0x000fe400010f0c06 */
[C---:B------:R-:W-:Y:S02]  /*12310*/  @!P6 LEA R14, P0, R5.reuse, c[0x0][0x170], 0x1 ;  /* 0x00005c00050eea11 */ /* 0x040fe400078008ff */
[----:B------:R-:W-:Y:S01]  /*12320*/  IADD3.X R7, R6, UR10, RZ, P1, !PT ;  /* 0x0000000a06077c10 */ /* 0x000fe20008ffe4ff */
[----:B------:R-:W-:Y:S01]  /*12330*/  @!PT LDS RZ, [RZ] ;  /* 0x00000000fffff984 */ /* 0x000fe20000000800 */
[----:B------:R-:W-:Y:S01]  /*12340*/  @!PT LDS RZ, [RZ] ;  /* 0x00000000fffff984 */ /* 0x000fe20000000800 */
[----:B------:R-:W-:Y:S01]  /*12350*/  @!PT LDS RZ, [RZ] ;  /* 0x00000000fffff984 */ /* 0x000fe20000000800 */
[----:B------:R1:W-:Y:S01]  /*12360*/  @!P6 LDGSTS.E.BYPASS.LTC128B.128 [R205+0x10000], [R16.64] ;  /* 0x1000000010cdefae */ /* 0x0003e2000b901d56 */
[C---:B------:R-:W-:Y:S02]  /*12370*/  IADD3 R4, P1, R5.reuse, UR16, RZ ;  /* 0x0000001005047c10 */ /* 0x040fe4000ff3e0ff */
[----:B------:R-:W-:Y:S01]  /*12380*/  @!P6 LEA.HI.X R15, R5, c[0x0][0x174], R7, 0x1, P0 ;  /* 0x00005d00050fea11 */ /* 0x000fe200000f0c07 */
[----:B------:R-:W-:Y:S01]  /*12390*/  @P5 STS.128 [R205+0x12000], RZ ;  /* 0x012000ffcd005388 */ /* 0x000fe20000000c00 */
[----:B------:R-:W-:Y:S01]  /*123a0*/  IADD3.X R3, R7, UR10, RZ, P1, !PT ;  /* 0x0000000a07037c10 */ /* 0x000fe20008ffe4ff */
[----:B------:R-:W-:Y:S01]  /*123b0*/  IMAD.WIDE.U32 R6, R2, c[0x0][0x1a0], RZ ;  /* 0x0000680002067a25 */ /* 0x000fe200078e00ff */
[C---:B------:R-:W-:Y:S02]  /*123c0*/  @!P6 IADD3 R5, P0, R4.reuse, UR16, RZ ;  /* 0x000000100405ec10 */ /* 0x040fe4000ff1e0ff */
[----:B------:R-:W-:Y:S01]  /*123d0*/  @!P6 LEA R12, P1, R4, c[0x0][0x170], 0x1 ;  /* 0x00005c00040cea11 */ /* 0x000fe200078208ff */
[----:B------:R-:W-:Y:S01]  /*123e0*/  IMAD R2, R2, c[0x0][0x1a4], R8 ;  /* 0x0000690002027a24 */ /* 0x000fe200078e0208 */
[----:B------:R-:W-:Y:S02]  /*123f0*/  LEA R8, P2, R6, R241, 0x1 ;  /* 0x000000f106087211 */ /* 0x000fe400078408ff */
[----:B------:R-:W-:Y:S01]  /*12400*/  @!P6 IADD3.X R9, R3, UR10, RZ, P0, !PT ;  /* 0x0000000a0309ec10 */ /* 0x000fe200087fe4ff */
[----:B------:R-:W-:Y:S01]  /*12410*/  IMAD.IADD R2, R7, 0x1, R2 ;  /* 0x0000000107027824 */ /* 0x000fe200078e0202 */
[C---:B------:R-:W-:Y:S01]  /*12420*/  @!P6 LEA R10, P0, R5.reuse, c[0x0][0x170], 0x1 ;  /* 0x00005c00050aea11 */ /* 0x040fe200078008ff */
[----:B------:R-:W-:Y:S01]  /*12430*/  IMAD.U32 R7, RZ, RZ, UR8 ;  /* 0x00000008ff077e24 */ /* 0x000fe2000f8e00ff */
[----:B------:R-:W-:Y:S01]  /*12440*/  @!P6 LEA.HI.X R13, R4, c[0x0][0x174], R3, 0x1, P1 ;  /* 0x00005d00040dea11 */ /* 0x000fe200008f0c03 */
[----:B------:R-:W-:Y:S01]  /*12450*/  IMAD.U32 R4, RZ, RZ, UR8 ;  /* 0x00000008ff047e24 */ /* 0x000fe2000f8e00ff */
[----:B------:R-:W-:Y:S01]  /*12460*/  @!P6 LEA.HI.X R11, R5, c[0x0][0x174], R9, 0x1, P0 ;  /* 0x00005d00050bea11 */ /* 0x000fe200000f0c09 */
[----:B------:R-:W-:Y:S01]  /*12470*/  IMAD.U32 R5, RZ, RZ, UR8 ;  /* 0x00000008ff057e24 */ /* 0x000fe2000f8e00ff */
[----:B------:R-:W-:Y:S01]  /*12480*/  LEA.HI.X R9, R6, R240, R2, 0x1, P2 ;  /* 0x000000f006097211 */ /* 0x000fe200010f0c02 */
[----:B------:R-:W-:Y:S01]  /*12490*/  IMAD.U32 R6, RZ, RZ, UR8 ;  /* 0x00000008ff067e24 */ /* 0x000fe2000f8e00ff */
[----:B------:R-:W-:Y:S01]  /*124a0*/  LEA R4, P1, R4, R232, 0x6 ;  /* 0x000000e804047211 */ /* 0x000fe200078230ff */
[----:B------:R-:W-:Y:S02]  /*124b0*/  IMAD.U32 R2, RZ, RZ, UR8 ;  /* 0x00000008ff027e24 */ /* 0x000fe4000f8e00ff */
[----:B------:R-:W-:Y:S01]  /*124c0*/  @!PT LDS RZ, [RZ] ;  /* 0x00000000fffff984 */ /* 0x000fe20000000800 */
[----:B------:R-:W-:Y:S01]  /*124d0*/  @!PT LDS RZ, [RZ] ;  /* 0x00000000fffff984 */ /* 0x000fe20000000800 */
[----:B------:R-:W-:Y:S01]  /*124e0*/  @!PT LDS RZ, [RZ] ;  /* 0x00000000fffff984 */ /* 0x000fe20000000800 */
[----:B------:R2:W-:Y:S01]  /*124f0*/  @!P5 LDGSTS.E.BYPASS.LTC128B.128 [R205+0x12000], [R8.64+0x80] ;  /* 0x1200008008cddfae */ /* 0x0005e2000b901d56 */
[----:B------:R-:W-:Y:S01]  /*12500*/  LEA R6, P2, R6, R234, 0x6 ;  /* 0x000000ea06067211 */ /* 0x000fe200078430ff */
[----:B------:R-:W-:Y:S01]  /*12510*/  IMAD.WIDE.U32 R20, R4, c[0x0][0x1a0], RZ ;  /* 0x0000680004147a25 */ /* 0x000fe200078e00ff */
[----:B------:R-:W-:Y:S01]  /*12520*/  LEA.HI.X.SX32 R5, R5, R233, 0x6, P1 ;  /* 0x000000e905057211 */ /* 0x000fe200008f36ff */
[----:B------:R-:W-:Y:S01]  /*12530*/  @P4 STS.128 [R205+0x14000], RZ ;  /* 0x014000ffcd004388 */ /* 0x000fe20000000c00 */
[----:B------:R-:W-:Y:S01]  /*12540*/  LEA.HI.X.SX32 R7, R7, R235, 0x6, P2 ;  /* 0x000000eb07077211 */ /* 0x000fe200010f36ff */
[----:B------:R-:W-:Y:S01]  /*12550*/  IMAD.WIDE.U32 R22, R6, c[0x0][0x1a0], RZ ;  /* 0x0000680006167a25 */ /* 0x000fe200078e00ff */
[----:B------:R-:W-:Y:S01]  /*12560*/  LEA R2, P0, R2, R230, 0x6 ;  /* 0x000000e602027211 */ /* 0x000fe200078030ff */
        /* <DEDUP_REMOVED lines=8> */
[----:B------:R-:W-:Y:S01]  /*125f0*/  @!PT LDS RZ, [RZ] ;  /* 0x00000000fffff984 */ /* 0x000fe20000000800 */
[----:B------:R-:W-:Y:S01]  /*12600*/  @!PT LDS RZ, [RZ] ;  /* 0x00000000fffff984 */ /* 0x000fe20000000800 */
[----:B------:R-:W-:Y:S01]  /*12610*/  @!PT LDS RZ, [RZ] ;  /* 0x00000000fffff984 */ /* 0x000fe20000000800 */
[----:B------:R2:W-:Y:S01]  /*12620*/  @!P3 LDGSTS.E.BYPASS.LTC128B.128 [R205+0x16000], [R8.64+0x180] ;  /* 0x1600018008cdbfae */ /* 0x0005e2000b901d56 */
[-C--:B------:R-:W-:Y:S01]  /*12630*/  LEA R6, P2, R22, R241.reuse, 0x1 ;  /* 0x000000f116067211 */ /* 0x080fe200078408ff */
[----:B------:R-:W-:Y:S01]  /*12640*/  IMAD R5, R4, c[0x0][0x1a4], R5 ;  /* 0x0000690004057a24 */ /* 0x000fe200078e0205 */
[----:B------:R-:W-:Y:S01]  /*12650*/  LEA R4, P1, R20, R241, 0x1 ;  /* 0x000000f114047211 */ /* 0x000fe200078208ff */
[----:B------:R-:W-:Y:S01]  /*12660*/  @P6 STS.128 [R205+0x10800], RZ ;  /* 0x010800ffcd006388 */ /* 0x000fe20000000c00 */
[----:B------:R-:W-:Y:S02]  /*12670*/  IMAD.IADD R7, R23, 0x1, R7 ;  /* 0x0000000117077824 */ /* 0x000fe400078e0207 */
[----:B------:R-:W-:Y:S01]  /*12680*/  IMAD.IADD R5, R21, 0x1, R5 ;  /* 0x0000000115057824 */ /* 0x000fe200078e0205 */
[----:B------:R-:W-:Y:S01]  /*12690*/  @!PT LDS RZ, [RZ] ;  /* 0x00000000fffff984 */ /* 0x000fe20000000800 */
[----:B------:R-:W-:Y:S01]  /*126a0*/  @!PT LDS RZ, [RZ] ;  /* 0x00000000fffff984 */ /* 0x000fe20000000800 */
[----:B------:R-:W-:Y:S01]  /*126b0*/  @!PT LDS RZ, [RZ] ;  /* 0x00000000fffff984 */ /* 0x000fe20000000800 */
[----:B------:R3:W-:Y:S01]  /*126c0*/  @!P6 LDGSTS.E.BYPASS.LTC128B.128 [R205+0x10800], [R14.64] ;  /* 0x108000000ecdefae */ /* 0x0007e2000b901d56 */
[----:B------:R-:W-:Y:S01]  /*126d0*/  IMAD.U32 R3, RZ, RZ, UR8 ;  /* 0x00000008ff037e24 */ /* 0x000fe2000f8e00ff */
[-C--:B------:R-:W-:Y:S01]  /*126e0*/  LEA.HI.X R7, R22, R240.reuse, R7, 0x1, P2 ;  /* 0x000000f016077211 */ /* 0x080fe200010f0c07 */
[----:B------:R-:W-:Y:S01]  /*126f0*/  IMAD.WIDE.U32 R18, R2, c[0x0][0x1a0], RZ ;  /* 0x0000680002127a25 */ /* 0x000fe200078e00ff */
[----:B------:R-:W-:Y:S01]  /*12700*/  @P5 STS.128 [R205+0x12800], RZ ;  /* 0x012800ffcd005388 */ /* 0x000fe20000000c00 */
[----:B------:R-:W-:Y:S02]  /*12710*/  LEA.HI.X R5, R20, R240, R5, 0x1, P1 ;  /* 0x000000f014057211 */ /* 0x000fe400008f0c05 */
[----:B------:R-:W-:Y:S01]  /*12720*/  LEA.HI.X.SX32 R3, R3, R231, 0x6, P0 ;  /* 0x000000e703037211 */ /* 0x000fe200000f36ff */
[----:B------:R-:W-:Y:S01]  /*12730*/  @!PT LDS RZ, [RZ] ;  /* 0x00000000fffff984 */ /* 0x000fe20000000800 */
[----:B------:R-:W-:Y:S01]  /*12740*/  @!PT LDS RZ, [RZ] ;  /* 0x00000000fffff984 */ /* 0x000fe20000000800 */
[----:B------:R-:W-:Y:S01]  /*12750*/  @!PT LDS RZ, [RZ] ;  /* 0x00000000fffff984 */ /* 0x000fe20000000800 */
[----:B------:R4:W-:Y:S01]  /*12760*/  @!P5 LDGSTS.E.BYPASS.LTC128B.128 [R205+0x12800], [R6.64+0x80] ;  /* 0x1280008006cddfae */ /* 0x0009e2000b901d56 */
[----:B------:R-:W-:Y:S03]  /*12770*/  LEA R134, P2, R134, R234, 0x6 ;  /* 0x000000ea86867211 */ /* 0x000fe600078430ff */
[----:B------:R-:W-:Y:S01]  /*12780*/  @P4 STS.128 [R205+0x14800], RZ ;  /* 0x014800ffcd004388 */ /* 0x000fe20000000c00 */
[----:B------:R-:W-:Y:S01]  /*12790*/  IMAD R3, R3, c[0x0][0x1a0], RZ ;  /* 0x0000680003037a24 */ /* 0x000fe200078e02ff */
[----:B------:R-:W-:Y:S02]  /*127a0*/  LEA.HI.X.SX32 R135, R135, R235, 0x6, P2 ;  /* 0x000000eb87877211 */ /* 0x000fe400010f36ff */
[----:B------:R-:W-:Y:S01]  /*127b0*/  @!PT LDS RZ, [RZ] ;  /* 0x00000000fffff984 */ /* 0x000fe20000000800 */
[----:B------:R-:W-:Y:S01]  /*127c0*/  @!PT LDS RZ, [RZ] ;  /* 0x00000000fffff984 */ /* 0x000fe20000000800 */
[----:B------:R-:W-:Y:S01]  /*127d0*/  @!PT LDS RZ, [RZ] ;  /* 0x00000000fffff984 */ /* 0x000fe20000000800 */
[----:B------:R4:W-:Y:S01]  /*127e0*/  @!P4 LDGSTS.E.BYPASS.LTC128B.128 [R205+0x14800], [R6.64+0x100] ;  /* 0x1480010006cdcfae */ /* 0x0009e2000b901d56 */
[----:B------:R-:W-:Y:S01]  /*127f0*/  IMAD R3, R2, c[0x0][0x1a4], R3 ;  /* 0x0000690002037a24 */ /* 0x000fe200078e0203 */
[C---:B------:R-:W-:Y:S01]  /*12800*/  LEA R2, P0, R18.reuse, R241, 0x1 ;  /* 0x000000f112027211 */ /* 0x040fe200078008ff */
[----:B------:R-:W-:Y:S01]  /*12810*/  IMAD R135, R135, c[0x0][0x198], RZ ;  /* 0x0000660087877a24 */ /* 0x000fe200078e02ff */
        /* <DEDUP_REMOVED lines=49> */
[----:B-1----:R-:W1:Y:S04]  /*12b30*/  LDSM.16.M88.4 R16, [R192+0x8800] ;  /* 0x00880000c010783b */ /* 0x002e680000000200 */
[----:B------:R-:W2:Y:S04]  /*12b40*/  LDSM.16.M88.4 R24, [R192+0x9000] ;  /* 0x00900000c018783b */ /* 0x000ea80000000200 */
[----:B------:R-:W0:Y:S04]  /*12b50*/  LDGDEPBAR ;  /* 0x00000000000079af */ /* 0x000e280000000000 */
[----:B------:R-:W1:Y:S01]  /*12b60*/  LDSM.16.M88.4 R168, [R192+0x9800] ;  /* 0x00980000c0a8783b */ /* 0x000e620000000200 */
[----:B---3--:R-:W-:Y:S03]  /*12b70*/  IMAD.U32 R2, RZ, RZ, UR26 ;  /* 0x0000001aff027e24 */ /* 0x008fe6000f8e00ff */
[----:B------:R-:W-:Y:S01]  /*12b80*/  LDSM.16.M88.4 R172, [R202] ;  /* 0x00000000caac783b */ /* 0x000fe20000000200 */
[----:B------:R-:W-:Y:S03]  /*12b90*/  IMAD.U32 R3, RZ, RZ, UR26 ;  /* 0x0000001aff037e24 */ /* 0x000fe6000f8e00ff */
[----:B------:R-:W3:Y:S01]  /*12ba0*/  LDSM.16.M88.4 R176, [R199] ;  /* 0x00000000c7b0783b */ /* 0x000ee20000000200 */
[----:B------:R-:W-:Y:S03]  /*12bb0*/  LEA R2, P1, R2, R232, 0x6 ;  /* 0x000000e802027211 */ /* 0x000fe600078230ff */
[----:B------:R-:W2:Y:S04]  /*12bc0*/  LDSM.16.M88.4 R180, [R199+0x800] ;  /* 0x00080000c7b4783b */ /* 0x000ea80000000200 */
[----:B------:R-:W2:Y:S04]  /*12bd0*/  LDSM.16.M88.4 R184, [R199+0x1000] ;  /* 0x00100000c7b8783b */ /* 0x000ea80000000200 */
[----:B------:R-:W3:Y:S01]  /*12be0*/  LDSM.16.M88.4 R188, [R199+0x1800] ;  /* 0x00180000c7bc783b */ /* 0x000ee20000000200 */
[C---:B----4-:R-:W-:Y:S08]  /*12bf0*/  HMMA.16816.F32.BF16 R4, R32.reuse, R8, RZ ;  /* 0x000000082004723c */ /* 0x050ff000000418ff */
[C---:B------:R-:W-:Y:S08]  /*12c00*/  HMMA.16816.F32.BF16 R8, R32.reuse, R10, RZ ;  /* 0x0000000a2008723c */ /* 0x040ff000000418ff */
[C---:B-1----:R-:W-:Y:S08]  /*12c10*/  HMMA.16816.F32.BF16 R12, R32.reuse, R16, RZ ;  /* 0x00000010200c723c */ /* 0x042ff000000418ff */
[C---:B------:R-:W-:Y:S08]  /*12c20*/  HMMA.16816.F32.BF16 R16, R32.reuse, R18, RZ ;  /* 0x000000122010723c */ /* 0x040ff000000418ff */
[C---:B--2---:R-:W-:Y:S08]  /*12c30*/  HMMA.16816.F32.BF16 R20, R32.reuse, R24, RZ ;  /* 0x000000182014723c */ /* 0x044ff000000418ff */
[C---:B------:R-:W-:Y:S08]  /*12c40*/  HMMA.16816.F32.BF16 R24, R32.reuse, R26, RZ ;  /* 0x0000001a2018723c */ /* 0x040ff000000418ff */
[C---:B------:R-:W-:Y:S08]  /*12c50*/  HMMA.16816.F32.BF16 R28, R32.reuse, R168, RZ ;  /* 0x000000a8201c723c */ /* 0x040ff000000418ff */
[----:B------:R-:W-:Y:S01]  /*12c60*/  HMMA.16816.F32.BF16 R32, R32, R170, RZ ;  /* 0x000000aa2020723c */ /* 0x000fe200000418ff */
[----:B------:R-:W-:Y:S07]  /*12c70*/  LDSM.16.M88.4 R168, [R204] ;  /* 0x00000000cca8783b */ /* 0x000fee0000000200 */
[C---:B---3--:R-:W-:Y:S08]  /*12c80*/  HMMA.16816.F32.BF16 R4, R172.reuse, R176, R4 ;  /* 0x000000b0ac04723c */ /* 0x048ff00000041804 */
[C---:B------:R-:W-:Y:S01]  /*12c90*/  HMMA.16816.F32.BF16 R8, R172.reuse, R178, R8 ;  /* 0x000000b2ac08723c */ /* 0x040fe20000041808 */
[----:B------:R-:W1:Y:S07]  /*12ca0*/  LDSM.16.M88.4 R176, [R198+0x8000] ;  /* 0x00800000c6b0783b */ /* 0x000e6e0000000200 */
[C---:B------:R-:W-:Y:S08]  /*12cb0*/  HMMA.16816.F32.BF16 R12, R172.reuse, R180, R12 ;  /* 0x000000b4ac0c723c */ /* 0x040ff0000004180c */
[C---:B------:R-:W-:Y:S01]  /*12cc0*/  HMMA.16816.F32.BF16 R16, R172.reuse, R182, R16 ;  /* 0x000000b6ac10723c */ /* 0x040fe20000041810 */
[----:B------:R-:W2:Y:S07]  /*12cd0*/  LDSM.16.M88.4 R180, [R198+0x8800] ;  /* 0x00880000c6b4783b */ /* 0x000eae0000000200 */
[C---:B------:R-:W-:Y:S08]  /*12ce0*/  HMMA.16816.F32.BF16 R20, R172.reuse, R184, R20 ;  /* 0x000000b8ac14723c */ /* 0x040ff00000041814 */
[C---:B------:R-:W-:Y:S01]  /*12cf0*/  HMMA.16816.F32.BF16 R24, R172.reuse, R186, R24 ;  /* 0x000000baac18723c */ /* 0x040fe20000041818 */
[----:B------:R-:W3:Y:S07]  /*12d00*/  LDSM.16.M88.4 R184, [R198+0x9000] ;  /* 0x00900000c6b8783b */ /* 0x000eee0000000200 */
[C---:B------:R-:W-:Y:S08]  /*12d10*/  HMMA.16816.F32.BF16 R28, R172.reuse, R188, R28 ;  /* 0x000000bcac1c723c */ /* 0x040ff0000004181c */
[----:B------:R-:W-:Y:S01]  /*12d20*/  HMMA.16816.F32.BF16 R32, R172, R190, R32 ;  /* 0x000000beac20723c */ /* 0x000fe20000041820 */
[----:B------:R-:W4:Y:S04]  /*12d30*/  LDSM.16.M88.4 R172, [R198+0x9800] ;  /* 0x00980000c6ac783b */ /* 0x000f280000000200 */
[----:B------:R-:W-:Y:S03]  /*12d40*/  LDSM.16.M88.4 R188, [R197+0x1000] ;  /* 0x00100000c5bc783b */ /* 0x000fe60000000200 */
[C---:B-1----:R-:W-:Y:S08]  /*12d50*/  HMMA.16816.F32.BF16 R4, R168.reuse, R176, R4 ;  /* 0x000000b0a804723c */ /* 0x042ff00000041804 */
[C---:B------:R-:W-:Y:S01]  /*12d60*/  HMMA.16816.F32.BF16 R8, R168.reuse, R178, R8 ;  /* 0x000000b2a808723c */ /* 0x040fe20000041808 */
[----:B------:R-:W-:Y:S07]  /*12d70*/  LDSM.16.M88.4 R176, [R203] ;  /* 0x00000000cbb0783b */ /* 0x000fee0000000200 */
[C---:B--2---:R-:W-:Y:S08]  /*12d80*/  HMMA.16816.F32.BF16 R12, R168.reuse, R180, R12 ;  /* 0x000000b4a80c723c */ /* 0x044ff0000004180c */
[C---:B------:R-:W-:Y:S01]  /*12d90*/  HMMA.16816.F32.BF16 R16, R168.reuse, R182, R16 ;  /* 0x000000b6a810723c */ /* 0x040fe20000041810 */
[----:B------:R-:W1:Y:S07]  /*12da0*/  LDSM.16.M88.4 R180, [R197] ;  /* 0x00000000c5b4783b */ /* 0x000e6e0000000200 */
[C---:B---3--:R-:W-:Y:S08]  /*12db0*/  HMMA.16816.F32.BF16 R20, R168.reuse, R184, R20 ;  /* 0x000000b8a814723c */ /* 0x048ff00000041814 */
[C---:B------:R-:W-:Y:S01]  /*12dc0*/  HMMA.16816.F32.BF16 R24, R168.reuse, R186, R24 ;  /* 0x000000baa818723c */ /* 0x040fe20000041818 */
[----:B------:R-:W2:Y:S07]  /*12dd0*/  LDSM.16.M88.4 R184, [R197+0x800] ;  /* 0x00080000c5b8783b */ /* 0x000eae0000000200 */
[C---:B----4-:R-:W-:Y:S08]  /*12de0*/  HMMA.16816.F32.BF16 R28, R168.reuse, R172, R28 ;  /* 0x000000aca81c723c */ /* 0x050ff0000004181c */
[----:B------:R-:W-:Y:S01]  /*12df0*/  HMMA.16816.F32.BF16 R32, R168, R174, R32 ;  /* 0x000000aea820723c */ /* 0x000fe20000041820 */
[----:B------:R-:W3:Y:S04]  /*12e00*/  LDSM.16.M88.4 R168, [R197+0x1800] ;  /* 0x00180000c5a8783b */ /* 0x000ee80000000200 */
        /* <DEDUP_REMOVED lines=155> */
[----:B------:R-:W3:Y:S01]  /*137c0*/  LDSM.16.M88.4 R168, [R197+0x7800] ;  /* 0x00780000c5a8783b */ /* 0x000ee20000000200 */
[----:B------:R-:W-:Y:S04]  /*137d0*/  DEPBAR.LE SB0, 0x0 ;  /* 0x000080000000791a */ /* 0x000fe80000000000 */
[----:B------:R-:W-:Y:S01]  /*137e0*/  BAR.SYNC.DEFER_BLOCKING 0x0 ;  /* 0x0000000000007b1d */ /* 0x000fe20000010000 */
[----:B------:R-:W-:Y:S01]  /*137f0*/  IMAD.U32 R172, RZ, RZ, UR26 ;  /* 0x0000001affac7e24 */ /* 0x000fe2000f8e00ff */
[C---:B-1----:R-:W-:Y:S01]  /*13800*/  HMMA.16816.F32.BF16 R4, R176.reuse, R180, R4 ;  /* 0x000000b4b004723c */ /* 0x042fe20000041804 */
[----:B------:R-:W-:Y:S04]  /*13810*/  MOV R173, UR26 ;  /* 0x0000001a00ad7c02 */ /* 0x000fe80008000f00 */
[----:B------:R-:W-:Y:S03]  /*13820*/  IMAD.WIDE.U32 R174, R2, c[0x0][0x198], RZ ;  /* 0x0000660002ae7a25 */ /* 0x000fe600078e00ff */
[C---:B------:R-:W-:Y:S08]  /*13830*/  HMMA.16816.F32.BF16 R8, R176.reuse, R182, R8 ;  /* 0x000000b6b008723c */ /* 0x040ff00000041808 */
[C---:B--2---:R-:W-:Y:S08]  /*13840*/  HMMA.16816.F32.BF16 R12, R176.reuse, R184, R12 ;  /* 0x000000b8b00c723c */ /* 0x044ff0000004180c */
[C---:B------:R-:W-:Y:S08]  /*13850*/  HMMA.16816.F32.BF16 R16, R176.reuse, R186, R16 ;  /* 0x000000bab010723c */ /* 0x040ff00000041810 */
[C---:B----4-:R-:W-:Y:S08]  /*13860*/  HMMA.16816.F32.BF16 R20, R176.reuse, R188, R20 ;  /* 0x000000bcb014723c */ /* 0x050ff00000041814 */
[C---:B------:R-:W-:Y:S08]  /*13870*/  HMMA.16816.F32.BF16 R24, R176.reuse, R190, R24 ;  /* 0x000000beb018723c */ /* 0x040ff00000041818 */
[C---:B---3--:R-:W-:Y:S07]  /*13880*/  HMMA.16816.F32.BF16 R28, R176.reuse, R168, R28 ;  /* 0x000000a8b01c723c */ /* 0x048fee000004181c */
[----:B------:R-:W-:Y:S01]  /*13890*/  LEA R168, P0, R132, R222, 0x6 ;  /* 0x000000de84a87211 */ /* 0x000fe200078030ff */
[----:B------:R-:W-:Y:S04]  /*138a0*/  HMMA.16816.F32.BF16 R32, R176, R170, R32 ;  /* 0x000000aab020723c */ /* 0x000fe80000041820 */
[----:B------:R-:W-:Y:S02]  /*138b0*/  LEA.HI.X.SX32 R169, R3, R223, 0x6, P0 ;  /* 0x000000df03a97211 */ /* 0x000fe400000f36ff */
[----:B------:R-:W-:Y:S01]  /*138c0*/  LEA R172, P0, R172, R230, 0x6 ;  /* 0x000000e6acac7211 */ /* 0x000fe200078030ff */
[----:B------:R-:W-:Y:S01]  /*138d0*/  IMAD.WIDE.U32 R176, R168, c[0x0][0x198], RZ ;  /* 0x00006600a8b07a25 */ /* 0x000fe200078e00ff */
[----:B------:R-:W-:Y:S04]  /*138e0*/  LEA.HI.X.SX32 R3, R173, R233, 0x6, P1 ;  /* 0x000000e9ad037211 */ /* 0x000fe800008f36ff */
[----:B------:R-:W-:Y:S01]  /*138f0*/  LEA.HI.X.SX32 R173, R132, R231, 0x6, P0 ;  /* 0x000000e784ad7211 */ /* 0x000fe200000f36ff */
[----:B------:R-:W-:Y:S01]  /*13900*/  IMAD R132, R169, c[0x0][0x198], RZ ;  /* 0x00006600a9847a24 */ /* 0x000fe200078e02ff */
[-C--:B------:R-:W-:Y:S01]  /*13910*/  LEA R170, P1, R176, R243.reuse, 0x1 ;  /* 0x000000f3b0aa7211 */ /* 0x080fe200078208ff */
[C---:B------:R-:W-:Y:S02]  /*13920*/  IMAD R169, R134.reuse, c[0x0][0x19c], R135 ;  /* 0x0000670086a97a24 */ /* 0x040fe400078e0287 */
[----:B------:R-:W-:Y:S04]  /*13930*/  IMAD.WIDE.U32 R134, R134, c[0x0][0x198], RZ ;  /* 0x0000660086867a25 */ /* 0x000fe800078e00ff */
[----:B------:R-:W-:Y:S02]  /*13940*/  IMAD R132, R168, c[0x0][0x19c], R132 ;  /* 0x00006700a8847a24 */ /* 0x000fe400078e0284 */
[----:B------:R-:W-:Y:S02]  /*13950*/  IMAD R168, R173, c[0x0][0x198], RZ ;  /* 0x00006600ada87a24 */ /* 0x000fe400078e02ff */
[----:B------:R-:W-:Y:S02]  /*13960*/  IMAD.IADD R169, R135, 0x1, R169 ;  /* 0x0000000187a97824 */ /* 0x000fe400078e02a9 */
[----:B------:R-:W-:Y:S01]  /*13970*/  IMAD R178, R172, c[0x0][0x19c], R168 ;  /* 0x00006700acb27a24 */ /* 0x000fe200078e02a8 */
[CC--:B------:R-:W-:Y:S01]  /*13980*/  LEA R168, P0, R134.reuse, R243.reuse, 0x1 ;  /* 0x000000f386a87211 */ /* 0x0c0fe200078008ff */
[----:B------:R-:W-:Y:S02]  /*13990*/  IMAD R3, R3, c[0x0][0x198], RZ ;  /* 0x0000660003037a24 */ /* 0x000fe400078e02ff */
[----:B------:R-:W-:Y:S01]  /*139a0*/  IMAD.IADD R132, R177, 0x1, R132 ;  /* 0x00000001b1847824 */ /* 0x000fe200078e0284 */
[-C--:B------:R-:W-:Y:S01]  /*139b0*/  LEA.HI.X R169, R134, R242.reuse, R169, 0x1, P0 ;  /* 0x000000f286a97211 */ /* 0x080fe200000f0ca9 */
[----:B------:R-:W-:Y:S01]  /*139c0*/  IMAD R3, R2, c[0x0][0x19c], R3 ;  /* 0x0000670002037a24 */ /* 0x000fe200078e0203 */
[----:B------:R-:W-:Y:S01]  /*139d0*/  PLOP3.LUT P0, PT, PT, PT, UP0, 0x80, 0x0 ;  /* 0x000000000000781c */ /* 0x000fe20003f0f008 */
[----:B------:R-:W-:Y:S01]  /*139e0*/  IMAD.WIDE.U32 R172, R172, c[0x0][0x198], RZ ;  /* 0x00006600acac7a25 */ /* 0x000fe200078e00ff */
[-C--:B------:R-:W-:Y:S02]  /*139f0*/  LEA.HI.X R171, R176, R242.reuse, R132, 0x1, P1 ;  /* 0x000000f2b0ab7211 */ /* 0x080fe400008f0c84 */
[-C--:B------:R-:W-:Y:S01]  /*13a00*/  LEA R134, P2, R174, R243.reuse, 0x1 ;  /* 0x000000f3ae867211 */ /* 0x080fe200078408ff */
[----:B------:R-:W-:Y:S01]  /*13a10*/  IMAD.IADD R3, R175, 0x1, R3 ;  /* 0x00000001af037824 */ /* 0x000fe200078e0203 */
[----:B------:R-:W-:Y:S01]  /*13a20*/  LEA R2, P1, R172, R243, 0x1 ;  /* 0x000000f3ac027211 */ /* 0x000fe200078208ff */
[----:B------:R-:W-:Y:S03]  /*13a30*/  IMAD.IADD R178, R173, 0x1, R178 ;  /* 0x00000001adb27824 */ /* 0x000fe600078e02b2 */
[-C--:B------:R-:W-:Y:S02]  /*13a40*/  LEA.HI.X R135, R174, R242.reuse, R3, 0x1, P2 ;  /* 0x000000f2ae877211 */ /* 0x080fe400010f0c03 */
[----:B------:R-:W-:Y:S01]  /*13a50*/  LEA.HI.X R3, R172, R242, R178, 0x1, P1 ;  /* 0x000000f2ac037211 */ /* 0x000fe200008f0cb2 */
[----:B------:R-:W-:-:S05]  /*13a60*/  @P0 BRA `(.L_x_615) ;  /* 0xffffe05000000947 */ /* 0x000fca000383ffff */
.L_x_614:
[----:B------:R-:W2:Y:S01]  /*13a70*/  LDL.64 R190, [R1+0x78] ;  /* 0x0000780001be7983 */ /* 0x000ea20000100a00 */
[----:B-1----:R-:W-:Y:S01]  /*13a80*/  IMAD.U32 R2, RZ, RZ, UR8 ;  /* 0x00000008ff027e24 */ /* 0x002fe2000f8e00ff */
[----:B------:R-:W-:Y:S01]  /*13a90*/  USHF.L.U32 UR35, UR8, 0x1, URZ ;  /* 0x0000000108237899 */ /* 0x000fe2000800063f */
[----:B------:R-:W1:Y:S01]  /*13aa0*/  LDC.U8 R181, c[0x0][0x2d8] ;  /* 0x0000b600ffb57b82 */ /* 0x000e620000000000 */
[----:B------:R-:W-:Y:S02]  /*13ab0*/  UIADD3 UR4, UR25, -0x4498517b, URZ ;  /* 0xbb67ae8519047890 */ /* 0x000fe4000fffe03f */
[----:B------:R3:W4:Y:S01]  /*13ac0*/  LDL.S16 R186, [R1+0x2c] ;  /* 0x00002c0001ba7983 */ /* 0x0007220000100600 */
[----:B------:R-:W-:Y:S02]  /*13ad0*/  ULOP3.LUT UR5, UR35, UR25, URZ, 0x3c, !UPT ;  /* 0x0000001923057292 */ /* 0x000fe4000f8e3c3f */
[----:B------:R-:W-:Y:S01]  /*13ae0*/  UIADD3 UR27, UR24, -0x61c88647, URZ ;  /* 0x9e3779b9181b7890 */ /* 0x000fe2000fffe03f */
[----:B------:R-:W5:Y:S01]  /*13af0*/  S2R R3, SR_TID.X ;  /* 0x0000000000037919 */ /* 0x000f620000002100 */
[----:B------:R-:W-:Y:S02]  /*13b00*/  UIADD3 UR33, UR24, 0x3c6ef372, URZ ;  /* 0x3c6ef37218217890 */ /* 0x000fe4000fffe03f */
[----:B------:R-:W-:Y:S02]  /*13b10*/  UIADD3 UR34, UR25, 0x32370b8f, URZ ;  /* 0x32370b8f19227890 */ /* 0x000fe4000fffe03f */
[----:B------:R-:W-:Y:S02]  /*13b20*/  UIADD3 UR29, UR25, 0x76cf5d0a, URZ ;  /* 0x76cf5d0a191d7890 */ /* 0x000fe4000fffe03f */
[----:B------:R-:W-:Y:S01]  /*13b30*/  UIADD3 UR30, UR24, 0x78dde6e4, URZ ;  /* 0x78dde6e4181e7890 */ /* 0x000fe2000fffe03f */
[----:B------:R3:W3:Y:S01]  /*13b40*/  LDL.S16 R188, [R1+0x54] ;  /* 0x0000540001bc7983 */ /* 0x0006e20000100600 */
[----:B------:R-:W-:Y:S02]  /*13b50*/  UIADD3 UR28, UR25, -0x56f99767, URZ ;  /* 0xa9066899191c7890 */ /* 0x000fe4000fffe03f */
[----:B------:R-:W-:Y:S01]  /*13b60*/  UIADD3 UR26, UR24, 0x1715609d, URZ ;  /* 0x1715609d181a7890 */ /* 0x000fe2000fffe03f */
[----:B------:R1:W3:Y:S01]  /*13b70*/  LDL.S16 R189, [R1+0x50] ;  /* 0x0000500001bd7983 */ /* 0x0002e20000100600 */
[----:B------:R-:W-:Y:S02]  /*13b80*/  UIADD3 UR35, UR35, 0x1, URZ ;  /* 0x0000000123237890 */ /* 0x000fe4000fffe03f */
[----:B------:R-:W-:Y:S01]  /*13b90*/  UIADD3 UR21, UR21, 0x1, URZ ;  /* 0x0000000115157890 */ /* 0x000fe2000fffe03f */
[----:B------:R1:W3:Y:S01]  /*13ba0*/  LDL.S16 R183, [R1+0x38] ;  /* 0x0000380001b77983 */ /* 0x0002e20000100600 */
[----:B------:R-:W-:Y:S01]  /*13bb0*/  ULOP3.LUT UR35, UR35, UR25, URZ, 0x3c, !UPT ;  /* 0x0000001923237292 */ /* 0x000fe2000f8e3c3f */
[----:B-----5:R-:W-:Y:S05]  /*13bc0*/  IMAD.SHL.U32 R3, R3, 0x2, RZ ;  /* 0x0000000203037824 */ /* 0x020fea00078e00ff */
[----:B------:R-:W-:Y:S05]  /*13bd0*/  LOP3.LUT R3, R3, 0x6, RZ, 0xc0, !PT ;  /* 0x0000000603037812 */ /* 0x000fea00078ec0ff */
[----:B------:R-:W-:Y:S04]  /*13be0*/  IMAD R2, R2, 0x40, R3 ;  /* 0x0000004002027824 */ /* 0x000fe800078e0203 */
[----:B------:R-:W5:Y:S01]  /*13bf0*/  I2F R134, R2 ;  /* 0x0000000200867306 */ /* 0x000f620000201400 */
[C---:B------:R-:W-:Y:S02]  /*13c00*/  IADD3 R132, R2.reuse, 0x1, RZ ;  /* 0x0000000102847810 */ /* 0x040fe40007ffe0ff */
[C---:B------:R-:W-:Y:S02]  /*13c10*/  IADD3 R3, R2.reuse, 0x8, RZ ;  /* 0x0000000802037810 */ /* 0x040fe40007ffe0ff */
[C---:B------:R-:W-:Y:S02]  /*13c20*/  IADD3 R168, R2.reuse, 0x9, RZ ;  /* 0x0000000902a87810 */ /* 0x040fe40007ffe0ff */
[C---:B------:R-:W-:Y:S02]  /*13c30*/  IADD3 R135, R2.reuse, 0x10, RZ ;  /* 0x0000001002877810 */ /* 0x040fe40007ffe0ff */
[C---:B------:R-:W-:Y:S01]  /*13c40*/  IADD3 R170, R2.reuse, 0x11, RZ ;  /* 0x0000001102aa7810 */ /* 0x040fe20007ffe0ff */
[----:B------:R-:W1:Y:S01]  /*13c50*/  I2F R132, R132 ;  /* 0x0000008400847306 */ /* 0x000e620000201400 */
[C---:B------:R-:W-:Y:S02]  /*13c60*/  IADD3 R176, R2.reuse, 0x18, RZ ;  /* 0x0000001802b07810 */ /* 0x040fe40007ffe0ff */
[C---:B------:R-:W-:Y:S02]  /*13c70*/  IADD3 R175, R2.reuse, 0x19, RZ ;  /* 0x0000001902af7810 */ /* 0x040fe40007ffe0ff */
[C---:B------:R-:W-:Y:S02]  /*13c80*/  IADD3 R174, R2.reuse, 0x20, RZ ;  /* 0x0000002002ae7810 */ /* 0x040fe40007ffe0ff */
[C---:B------:R-:W-:Y:S02]  /*13c90*/  IADD3 R173, R2.reuse, 0x21, RZ ;  /* 0x0000002102ad7810 */ /* 0x040fe40007ffe0ff */
[C---:B------:R-:W-:Y:S01]  /*13ca0*/  IADD3 R172, R2.reuse, 0x28, RZ ;  /* 0x0000002802ac7810 */ /* 0x040fe20007ffe0ff */
[----:B------:R-:W1:Y:S01]  /*13cb0*/  I2F R3, R3 ;  /* 0x0000000300037306 */ /* 0x000e620000201400 */
[C---:B------:R-:W-:Y:S02]  /*13cc0*/  IADD3 R171, R2.reuse, 0x29, RZ ;  /* 0x0000002902ab7810 */ /* 0x040fe40007ffe0ff */
[----:B------:R-:W-:Y:S01]  /*13cd0*/  IADD3 R169, R2, 0x30, RZ ;  /* 0x0000003002a97810 */ /* 0x000fe20007ffe0ff */
[C---:B-----5:R-:W-:Y:S02]  /*13ce0*/  FFMA.FTZ R4, R134.reuse, UR18, R4 ;  /* 0x0000001286047c23 */ /* 0x060fe40008010004 */
[----:B------:R-:W-:Y:S01]  /*13cf0*/  FFMA.FTZ R6, R134, UR18, R6 ;  /* 0x0000001286067c23 */ /* 0x000fe20008010006 */
[----:B------:R-:W-:Y:S02]  /*13d00*/  IADD3 R134, R2, 0x31, RZ ;  /* 0x0000003102867810 */ /* 0x000fe40007ffe0ff */
[----:B------:R-:W-:Y:S01]  /*13d10*/  FMNMX.FTZ R177, R4, R0, !PT ;  /* 0x0000000004b17209 */ /* 0x000fe20007810000 */
[----:B------:R-:W5:Y:S01]  /*13d20*/  I2F R168, R168 ;  /* 0x000000a800a87306 */ /* 0x000f620000201400 */
[C---:B-1----:R-:W-:Y:S02]  /*13d30*/  FFMA.FTZ R5, R132.reuse, UR18, R5 ;  /* 0x0000001284057c23 */ /* 0x042fe40008010005 */
[----:B------:R-:W-:Y:S03]  /*13d40*/  FFMA.FTZ R7, R132, UR18, R7 ;  /* 0x0000001284077c23 */ /* 0x000fe60008010007 */
[----:B------:R-:W-:Y:S04]  /*13d50*/  FMNMX.FTZ R132, R5, R177, !PT ;  /* 0x000000b105847209 */ /* 0x000fe80007810000 */
[----:B------:R-:W1:Y:S01]  /*13d60*/  I2F R135, R135 ;  /* 0x0000008700877306 */ /* 0x000e620000201400 */
[C---:B------:R-:W-:Y:S02]  /*13d70*/  FFMA.FTZ R8, R3.reuse, UR18, R8 ;  /* 0x0000001203087c23 */ /* 0x040fe40008010008 */
[----:B------:R-:W-:Y:S03]  /*13d80*/  FFMA.FTZ R10, R3, UR18, R10 ;  /* 0x00000012030a7c23 */ /* 0x000fe6000801000a */
[----:B------:R-:W-:Y:S04]  /*13d90*/  FMNMX.FTZ R3, R8, R132, !PT ;  /* 0x0000008408037209 */ /* 0x000fe80007810000 */
[----:B------:R-:W1:Y:S01]  /*13da0*/  I2F R170, R170 ;  /* 0x000000aa00aa7306 */ /* 0x000e620000201400 */
[C---:B-----5:R-:W-:Y:S02]  /*13db0*/  FFMA.FTZ R9, R168.reuse, UR18, R9 ;  /* 0x00000012a8097c23 */ /* 0x060fe40008010009 */
[----:B------:R-:W-:Y:S01]  /*13dc0*/  FFMA.FTZ R11, R168, UR18, R11 ;  /* 0x00000012a80b7c23 */ /* 0x000fe2000801000b */
[C---:B------:R-:W-:Y:S02]  /*13dd0*/  IADD3 R168, R2.reuse, 0x38, RZ ;  /* 0x0000003802a87810 */ /* 0x040fe40007ffe0ff */
[----:B------:R-:W-:Y:S04]  /*13de0*/  FMNMX.FTZ R3, R9, R3, !PT ;  /* 0x0000000309037209 */ /* 0x000fe80007810000 */
[----:B------:R-:W5:Y:S01]  /*13df0*/  I2F R176, R176 ;  /* 0x000000b000b07306 */ /* 0x000f620000201400 */
[----:B------:R-:W-:Y:S01]  /*13e00*/  IADD3 R2, R2, 0x39, RZ ;  /* 0x0000003902027810 */ /* 0x000fe20007ffe0ff */
[C---:B-1----:R-:W-:Y:S02]  /*13e10*/  FFMA.FTZ R12, R135.reuse, UR18, R12 ;  /* 0x00000012870c7c23 */ /* 0x042fe4000801000c */
[----:B------:R-:W-:Y:S01]  /*13e20*/  FFMA.FTZ R14, R135, UR18, R14 ;  /* 0x00000012870e7c23 */ /* 0x000fe2000801000e */
[----:B------:R-:W-:Y:S02]  /*13e30*/  FMNMX.FTZ R135, R6, R133, !PT ;  /* 0x0000008506877209 */ /* 0x000fe40007810000 */
[----:B------:R-:W-:Y:S03]  /*13e40*/  FMNMX.FTZ R132, R12, R3, !PT ;  /* 0x000000030c847209 */ /* 0x000fe60007810000 */
[----:B------:R-:W1:Y:S01]  /*13e50*/  I2F R175, R175 ;  /* 0x000000af00af7306 */ /* 0x000e620000201400 */
[----:B------:R-:W-:Y:S01]  /*13e60*/  FMNMX.FTZ R135, R7, R135, !PT ;  /* 0x0000008707877209 */ /* 0x000fe20007810000 */
[----:B------:R-:W-:Y:S03]  /*13e70*/  FFMA.FTZ R13, R170, UR18, R13 ;  /* 0x00000012aa0d7c23 */ /* 0x000fe6000801000d */
[----:B------:R-:W-:Y:S01]  /*13e80*/  FMNMX.FTZ R135, R10, R135, !PT ;  /* 0x000000870a877209 */ /* 0x000fe20007810000 */
[----:B------:R-:W-:Y:S01]  /*13e90*/  FFMA.FTZ R15, R170, UR18, R15 ;  /* 0x00000012aa0f7c23 */ /* 0x000fe2000801000f */
[----:B------:R-:W-:Y:S03]  /*13ea0*/  FMNMX.FTZ R132, R13, R132, !PT ;  /* 0x000000840d847209 */ /* 0x000fe60007810000 */
[----:B------:R-:W1:Y:S01]  /*13eb0*/  I2F R174, R174 ;  /* 0x000000ae00ae7306 */ /* 0x000e620000201400 */
[----:B------:R-:W-:Y:S01]  /*13ec0*/  FMNMX.FTZ R135, R11, R135, !PT ;  /* 0x000000870b877209 */ /* 0x000fe20007810000 */
[----:B-----5:R-:W-:Y:S03]  /*13ed0*/  FFMA.FTZ R16, R176, UR18, R16 ;  /* 0x00000012b0107c23 */ /* 0x020fe60008010010 */
[----:B------:R-:W-:Y:S01]  /*13ee0*/  FMNMX.FTZ R135, R14, R135, !PT ;  /* 0x000000870e877209 */ /* 0x000fe20007810000 */
[----:B------:R-:W-:Y:S01]  /*13ef0*/  FFMA.FTZ R18, R176, UR18, R18 ;  /* 0x00000012b0127c23 */ /* 0x000fe20008010012 */
[----:B------:R-:W-:Y:S03]  /*13f00*/  FMNMX.FTZ R132, R16, R132, !PT ;  /* 0x0000008410847209 */ /* 0x000fe60007810000 */
[----:B------:R-:W5:Y:S01]  /*13f10*/  I2F R173, R173 ;  /* 0x000000ad00ad7306 */ /* 0x000f620000201400 */
[----:B------:R-:W-:Y:S01]  /*13f20*/  FMNMX.FTZ R135, R15, R135, !PT ;  /* 0x000000870f877209 */ /* 0x000fe20007810000 */
[C---:B-1----:R-:W-:Y:S03]  /*13f30*/  FFMA.FTZ R17, R175.reuse, UR18, R17 ;  /* 0x00000012af117c23 */ /* 0x042fe60008010011 */
[----:B------:R-:W-:Y:S01]  /*13f40*/  FMNMX.FTZ R135, R18, R135, !PT ;  /* 0x0000008712877209 */ /* 0x000fe20007810000 */
[----:B------:R-:W-:Y:S01]  /*13f50*/  FFMA.FTZ R19, R175, UR18, R19 ;  /* 0x00000012af137c23 */ /* 0x000fe20008010013 */
[----:B------:R-:W-:Y:S03]  /*13f60*/  FMNMX.FTZ R132, R17, R132, !PT ;  /* 0x0000008411847209 */ /* 0x000fe60007810000 */
[----:B------:R-:W1:Y:S01]  /*13f70*/  I2F R172, R172 ;  /* 0x000000ac00ac7306 */ /* 0x000e620000201400 */
[----:B------:R-:W-:Y:S01]  /*13f80*/  FMNMX.FTZ R135, R19, R135, !PT ;  /* 0x0000008713877209 */ /* 0x000fe20007810000 */
[C---:B------:R-:W-:Y:S02]  /*13f90*/  FFMA.FTZ R20, R174.reuse, UR18, R20 ;  /* 0x00000012ae147c23 */ /* 0x040fe40008010014 */
[----:B------:R-:W-:Y:S03]  /*13fa0*/  FFMA.FTZ R22, R174, UR18, R22 ;  /* 0x00000012ae167c23 */ /* 0x000fe60008010016 */
[----:B------:R-:W-:Y:S03]  /*13fb0*/  FMNMX.FTZ R132, R20, R132, !PT ;  /* 0x0000008414847209 */ /* 0x000fe60007810000 */
[----:B------:R-:W1:Y:S01]  /*13fc0*/  I2F R171, R171 ;  /* 0x000000ab00ab7306 */ /* 0x000e620000201400 */
[----:B------:R-:W-:Y:S01]  /*13fd0*/  FMNMX.FTZ R135, R22, R135, !PT ;  /* 0x0000008716877209 */ /* 0x000fe20007810000 */
[C---:B-----5:R-:W-:Y:S02]  /*13fe0*/  FFMA.FTZ R21, R173.reuse, UR18, R21 ;  /* 0x00000012ad157c23 */ /* 0x060fe40008010015 */
[----:B------:R-:W-:Y:S03]  /*13ff0*/  FFMA.FTZ R23, R173, UR18, R23 ;  /* 0x00000012ad177c23 */ /* 0x000fe60008010017 */
[----:B------:R-:W-:Y:S03]  /*14000*/  FMNMX.FTZ R132, R21, R132, !PT ;  /* 0x0000008415847209 */ /* 0x000fe60007810000 */
[----:B------:R-:W5:Y:S01]  /*14010*/  I2F R169, R169 ;  /* 0x000000a900a97306 */ /* 0x000f620000201400 */
[----:B------:R-:W-:Y:S01]  /*14020*/  FMNMX.FTZ R135, R23, R135, !PT ;  /* 0x0000008717877209 */ /* 0x000fe20007810000 */
[C---:B-1----:R-:W-:Y:S02]  /*14030*/  FFMA.FTZ R24, R172.reuse, UR18, R24 ;  /* 0x00000012ac187c23 */ /* 0x042fe40008010018 */
[----:B------:R-:W-:Y:S03]  /*14040*/  FFMA.FTZ R26, R172, UR18, R26 ;  /* 0x00000012ac1a7c23 */ /* 0x000fe6000801001a */
        /* <DEDUP_REMOVED lines=12> */
[C---:B-1----:R-:W-:Y:S02]  /*14110*/  FFMA.FTZ R29, R134.reuse, UR18, R29 ;  /* 0x00000012861d7c23 */ /* 0x042fe4000801001d */
[----:B------:R-:W-:Y:S01]  /*14120*/  FFMA.FTZ R31, R134, UR18, R31 ;  /* 0x00000012861f7c23 */ /* 0x000fe2000801001f */
[----:B------:R-:W-:Y:S02]  /*14130*/  FMNMX.FTZ R134, R30, R135, !PT ;  /* 0x000000871e867209 */ /* 0x000fe40007810000 */
[----:B------:R-:W-:Y:S01]  /*14140*/  FMNMX.FTZ R132, R29, R132, !PT ;  /* 0x000000841d847209 */ /* 0x000fe20007810000 */
[C---:B------:R-:W-:Y:S02]  /*14150*/  FFMA.FTZ R32, R3.reuse, UR18, R32 ;  /* 0x0000001203207c23 */ /* 0x040fe40008010020 */
[----:B------:R-:W-:Y:S01]  /*14160*/  FFMA.FTZ R34, R3, UR18, R34 ;  /* 0x0000001203227c23 */ /* 0x000fe20008010022 */
[----:B------:R-:W-:Y:S02]  /*14170*/  FMNMX.FTZ R3, R31, R134, !PT ;  /* 0x000000861f037209 */ /* 0x000fe40007810000 */
[----:B------:R-:W-:Y:S02]  /*14180*/  FMNMX.FTZ R132, R32, R132, !PT ;  /* 0x0000008420847209 */ /* 0x000fe40007810000 */
[----:B------:R-:W-:Y:S01]  /*14190*/  LOP3.LUT R134, R249, UR5, RZ, 0x3c, !PT ;  /* 0x00000005f9867c12 */ /* 0x000fe2000f8e3cff */
[----:B------:R-:W-:Y:S01]  /*141a0*/  UIADD3 UR5, UR24, -0x255992d5, URZ ;  /* 0xdaa66d2b18057890 */ /* 0x000fe2000fffe03f */
[C---:B-----5:R-:W-:Y:S02]  /*141b0*/  FFMA.FTZ R33, R2.reuse, UR18, R33 ;  /* 0x0000001202217c23 */ /* 0x060fe40008010021 */
[----:B------:R-:W-:Y:S01]  /*141c0*/  FFMA.FTZ R35, R2, UR18, R35 ;  /* 0x0000001202237c23 */ /* 0x000fe20008010023 */
[----:B------:R-:W-:Y:S01]  /*141d0*/  FMNMX.FTZ R2, R34, R3, !PT ;  /* 0x0000000322027209 */ /* 0x000fe20007810000 */
[----:B------:R-:W-:Y:S01]  /*141e0*/  IMAD.WIDE.U32 R168, R134, -0x326172a9, RZ ;  /* 0xcd9e8d5786a87825 */ /* 0x000fe200078e00ff */
[----:B------:R-:W-:Y:S02]  /*141f0*/  FMNMX.FTZ R132, R33, R132, !PT ;  /* 0x0000008421847209 */ /* 0x000fe40007810000 */
[----:B------:R-:W-:Y:S02]  /*14200*/  FMNMX.FTZ R2, R35, R2, !PT ;  /* 0x0000000223027209 */ /* 0x000fe40007810000 */
[----:B------:R-:W-:Y:S01]  /*14210*/  LOP3.LUT R3, R247, UR4, R248, 0x96, !PT ;  /* 0x00000004f7037c12 */ /* 0x000fe2000f8e96f8 */
[----:B------:R-:W1:Y:S01]  /*14220*/  SHFL.BFLY PT, R135, R132, 0x2, 0x1f ;  /* 0x0c401f0084877f89 */ /* 0x000e6200000e0000 */
[----:B------:R-:W-:Y:S03]  /*14230*/  UIADD3 UR4, UR25, -0x126145ec, URZ ;  /* 0xed9eba1419047890 */ /* 0x000fe6000fffe03f */
[----:B------:R-:W-:Y:S04]  /*14240*/  IMAD.WIDE.U32 R224, R3, -0x326172a9, RZ ;  /* 0xcd9e8d5703e07825 */ /* 0x000fe800078e00ff */
[----:B------:R-:W5:Y:S01]  /*14250*/  SHFL.BFLY PT, R172, R2, 0x2, 0x1f ;  /* 0x0c401f0002ac7f89 */ /* 0x000f6200000e0000 */
[----:B------:R-:W-:Y:S02]  /*14260*/  LOP3.LUT R168, R225, UR33, R168, 0x96, !PT ;  /* 0x00000021e1a87c12 */ /* 0x000fe4000f8e96a8 */
[----:B-1----:R-:W-:Y:S05]  /*14270*/  FMNMX.FTZ R132, R132, R135, !PT ;  /* 0x0000008784847209 */ /* 0x002fea0007810000 */
[----:B------:R-:W1:Y:S01]  /*14280*/  SHFL.BFLY PT, R135, R132, 0x1, 0x1f ;  /* 0x0c201f0084877f89 */ /* 0x000e6200000e0000 */
[----:B-----5:R-:W-:Y:S07]  /*14290*/  FMNMX.FTZ R172, R2, R172, !PT ;  /* 0x000000ac02ac7209 */ /* 0x020fee0007810000 */
[----:B------:R-:W5:Y:S01]  /*142a0*/  SHFL.BFLY PT, R173, R172, 0x1, 0x1f ;  /* 0x0c201f00acad7f89 */ /* 0x000f6200000e0000 */
[----:B-1----:R-:W-:Y:S04]  /*142b0*/  FMNMX.FTZ R132, R132, R135, !PT ;  /* 0x0000008784847209 */ /* 0x002fe80007810000 */
[C---:B------:R-:W-:Y:S01]  /*142c0*/  FSETP.NEU.FTZ.AND P0, PT, R132.reuse, -INF , PT ;  /* 0xff8000008400780b */ /* 0x040fe20003f1d000 */
[----:B------:R-:W-:Y:S04]  /*142d0*/  FADD.FTZ R0, -R132, R0 ;  /* 0x0000000084007221 */ /* 0x000fe80000010100 */
[----:B------:R-:W-:Y:S01]  /*142e0*/  FMUL.FTZ R0, R0, c[0x0][0x23c] ;  /* 0x00008f0000007a20 */ /* 0x000fe20000410000 */
[----:B--2---:R-:W-:Y:S01]  /*142f0*/  LOP3.LUT R2, R169, UR27, R190, 0x96, !PT ;  /* 0x0000001ba9027c12 */ /* 0x004fe2000f8e96be */
[----:B------:R-:W-:Y:S04]  /*14300*/  IMAD.WIDE.U32 R168, R168, -0x2daee0ad, RZ ;  /* 0xd2511f53a8a87825 */ /* 0x000fe800078e00ff */
[----:B------:R-:W-:Y:S05]  /*14310*/  IMAD.WIDE.U32 R2, R2, -0x2daee0ad, RZ ;  /* 0xd2511f5302027825 */ /* 0x000fea00078e00ff */
[----:B------:R-:W-:Y:S01]  /*14320*/  LOP3.LUT R170, R169, UR34, R2, 0x96, !PT ;  /* 0x00000022a9aa7c12 */ /* 0x000fe2000f8e9602 */
[----:B------:R-:W-:Y:S01]  /*14330*/  FMUL.FTZ R2, R132, c[0x0][0x23c] ;  /* 0x00008f0084027a20 */ /* 0x000fe20000410000 */
[----:B------:R-:W-:Y:S02]  /*14340*/  LOP3.LUT R134, R3, UR29, R246, 0x96, !PT ;  /* 0x0000001d03867c12 */ /* 0x000fe4000f8e96f6 */
[----:B-----5:R-:W-:Y:S01]  /*14350*/  FMNMX.FTZ R3, R172, R173, !PT ;  /* 0x000000adac037209 */ /* 0x020fe20007810000 */
[----:B------:R-:W-:Y:S01]  /*14360*/  IMAD.WIDE.U32 R170, R170, -0x326172a9, RZ ;  /* 0xcd9e8d57aaaa7825 */ /* 0x000fe200078e00ff */
[----:B------:R-:W-:Y:S02]  /*14370*/  FSEL R2, R2, RZ, P0 ;  /* 0x000000ff02027208 */ /* 0x000fe40000000000 */
[----:B------:R-:W-:Y:S01]  /*14380*/  FSETP.NEU.FTZ.AND P0, PT, R3, -INF , PT ;  /* 0xff8000000300780b */ /* 0x000fe20003f1d000 */
[----:B------:R-:W-:Y:S04]  /*14390*/  IMAD.WIDE.U32 R134, R134, -0x326172a9, RZ ;  /* 0xcd9e8d5786867825 */ /* 0x000fe800078e00ff */
[----:B------:R-:W-:Y:S01]  /*143a0*/  FFMA.FTZ R5, R5, c[0x0][0x23c], -R2 ;  /* 0x00008f0005057a23 */ /* 0x000fe20000010802 */
[----:B------:R-:W-:Y:S01]  /*143b0*/  LOP3.LUT R178, R171, UR30, R134, 0x96, !PT ;  /* 0x0000001eabb27c12 */ /* 0x000fe2000f8e9686 */
[----:B------:R-:W-:Y:S01]  /*143c0*/  FFMA.FTZ R175, R4, c[0x0][0x23c], -R2 ;  /* 0x00008f0004af7a23 */ /* 0x000fe20000010802 */
[----:B------:R-:W-:Y:S01]  /*143d0*/  LOP3.LUT R135, R135, UR5, R224, 0x96, !PT ;  /* 0x0000000587877c12 */ /* 0x000fe2000f8e96e0 */
[----:B------:R1:W-:Y:S01]  /*143e0*/  MUFU.EX2 R185, R5 ;  /* 0x0000000500b97308 */ /* 0x0003e20000000800 */
[----:B------:R-:W-:Y:S02]  /*143f0*/  FMUL.FTZ R4, R3, c[0x0][0x23c] ;  /* 0x00008f0003047a20 */ /* 0x000fe40000410000 */
[----:B------:R-:W-:Y:S03]  /*14400*/  IMAD.WIDE.U32 R178, R178, -0x2daee0ad, RZ ;  /* 0xd2511f53b2b27825 */ /* 0x000fe600078e00ff */
[----:B------:R-:W-:Y:S01]  /*14410*/  FSEL R4, R4, RZ, P0 ;  /* 0x000000ff04047208 */ /* 0x000fe20000000000 */
[----:B------:R-:W-:Y:S01]  /*14420*/  IMAD.WIDE.U32 R134, R135, -0x2daee0ad, RZ ;  /* 0xd2511f5387867825 */ /* 0x000fe200078e00ff */
[----:B------:R-:W-:Y:S02]  /*14430*/  IADD3 R210, P0, R208, UR19, RZ ;  /* 0x00000013d0d27c10 */ /* 0x000fe4000ff1e0ff */
[----:B------:R-:W2:Y:S01]  /*14440*/  MUFU.EX2 R175, R175 ;  /* 0x000000af00af7308 */ /* 0x000ea20000000800 */
[----:B------:R-:W-:Y:S01]  /*14450*/  FFMA.FTZ R6, R6, c[0x0][0x23c], -R4 ;  /* 0x00008f0006067a23 */ /* 0x000fe20000010804 */
[----:B------:R-:W-:Y:S01]  /*14460*/  LOP3.LUT R176, R179, UR28, R134, 0x96, !PT ;  /* 0x0000001cb3b07c12 */ /* 0x000fe2000f8e9686 */
[----:B------:R-:W-:Y:S01]  /*14470*/  FFMA.FTZ R7, R7, c[0x0][0x23c], -R4 ;  /* 0x00008f0007077a23 */ /* 0x000fe20000010804 */
[----:B------:R-:W-:Y:S01]  /*14480*/  LOP3.LUT R172, R135, UR4, R168, 0x96, !PT ;  /* 0x0000000487ac7c12 */ /* 0x000fe2000f8e96a8 */
[--C-:B------:R-:W-:Y:S01]  /*14490*/  FFMA.FTZ R8, R8, c[0x0][0x23c], -R2.reuse ;  /* 0x00008f0008087a23 */ /* 0x100fe20000010802 */
[----:B------:R-:W-:Y:S01]  /*144a0*/  IADD3.X R211, R209, UR12, RZ, P0, !PT ;  /* 0x0000000cd1d37c10 */ /* 0x000fe200087fe4ff */
[----:B------:R-:W-:Y:S03]  /*144b0*/  IMAD.WIDE.U32 R176, R176, -0x326172a9, RZ ;  /* 0xcd9e8d57b0b07825 */ /* 0x000fe600078e00ff */
[----:B------:R5:W-:Y:S01]  /*144c0*/  MUFU.EX2 R182, R6 ;  /* 0x0000000600b67308 */ /* 0x000be20000000800 */
[----:B------:R-:W-:Y:S04]  /*144d0*/  IMAD.WIDE.U32 R172, R172, -0x326172a9, RZ ;  /* 0xcd9e8d57acac7825 */ /* 0x000fe800078e00ff */
[----:B------:R-:W-:Y:S01]  /*144e0*/  FFMA.FTZ R9, R9, c[0x0][0x23c], -R2 ;  /* 0x00008f0009097a23 */ /* 0x000fe20000010802 */
[----:B-1----:R-:W-:Y:S01]  /*144f0*/  LOP3.LUT R5, R177, UR7, R172, 0x96, !PT ;  /* 0x00000007b1057c12 */ /* 0x002fe2000f8e96ac */
[----:B------:R-:W-:Y:S01]  /*14500*/  FFMA.FTZ R220, R25, c[0x0][0x23c], -R2 ;  /* 0x00008f0019dc7a23 */ /* 0x000fe20000010802 */
[----:B------:R-:W-:Y:S01]  /*14510*/  LOP3.LUT R180, R173, UR26, R170, 0x96, !PT ;  /* 0x0000001aadb47c12 */ /* 0x000fe2000f8e96aa */
[--C-:B------:R-:W-:Y:S01]  /*14520*/  FFMA.FTZ R214, R20, c[0x0][0x23c], -R2.reuse ;  /* 0x00008f0014d67a23 */ /* 0x100fe20000010802 */
[----:B------:R-:W-:Y:S01]  /*14530*/  LOP3.LUT R134, R5, 0xff, RZ, 0xc0, !PT ;  /* 0x000000ff05867812 */ /* 0x000fe200078ec0ff */
[----:B------:R1:W1:Y:S01]  /*14540*/  MUFU.EX2 R187, R7 ;  /* 0x0000000700bb7308 */ /* 0x0002620000000800 */
[--C-:B------:R-:W-:Y:S02]  /*14550*/  FFMA.FTZ R215, R21, c[0x0][0x23c], -R2.reuse ;  /* 0x00008f0015d77a23 */ /* 0x100fe40000010802 */
[----:B------:R-:W-:Y:S01]  /*14560*/  ISETP.GE.U32.AND P2, PT, R181, R134, PT ;  /* 0x00000086b500720c */ /* 0x000fe20003f46070 */
[--C-:B------:R-:W-:Y:S01]  /*14570*/  FFMA.FTZ R218, R24, c[0x0][0x23c], -R2.reuse ;  /* 0x00008f0018da7a23 */ /* 0x100fe20000010802 */
[----:B--2---:R-:W-:Y:S01]  /*14580*/  F2FP.BF16.PACK_AB R135, R185, R175 ;  /* 0x000000afb987723e */ /* 0x004fe200000010ff */
[--C-:B------:R-:W-:Y:S02]  /*14590*/  FFMA.FTZ R226, R28, c[0x0][0x23c], -R2.reuse ;  /* 0x00008f001ce27a23 */ /* 0x100fe40000010802 */
[----:B------:R-:W-:Y:S01]  /*145a0*/  FFMA.FTZ R228, R29, c[0x0][0x23c], -R2 ;  /* 0x00008f001de47a23 */ /* 0x000fe20000010802 */
[----:B------:R-:W-:Y:S01]  /*145b0*/  PRMT R168, R135, 0x7632, R168 ;  /* 0x0000763287a87816 */ /* 0x000fe200000000a8 */
[--C-:B------:R-:W-:Y:S02]  /*145c0*/  FFMA.FTZ R236, R32, c[0x0][0x23c], -R2.reuse ;  /* 0x00008f0020ec7a23 */ /* 0x100fe40000010802 */
[--C-:B------:R-:W-:Y:S01]  /*145d0*/  FFMA.FTZ R238, R33, c[0x0][0x23c], -R2.reuse ;  /* 0x00008f0021ee7a23 */ /* 0x100fe20000010802 */
[----:B-----5:R-:W-:Y:S01]  /*145e0*/  LOP3.LUT R6, R5, 0xffff, RZ, 0xc0, !PT ;  /* 0x0000ffff05067812 */ /* 0x020fe200078ec0ff */
[----:B------:R-:W-:Y:S01]  /*145f0*/  FFMA.FTZ R212, R16, c[0x0][0x23c], -R2 ;  /* 0x00008f0010d47a23 */ /* 0x000fe20000010802 */
[----:B------:R-:W-:Y:S01]  /*14600*/  PRMT R134, R135, 0x5410, R168 ;  /* 0x0000541087867816 */ /* 0x000fe200000000a8 */
[----:B----4-:R-:W-:Y:S01]  /*14610*/  @!P2 HFMA2.BF16_V2 R186, -RZ.H0_H0, RZ.H0_H0, -R135.H0_H0 ;  /* 0x200000ffffbaa231 */ /* 0x010fe20000340987 */
[----:B------:R-:W-:Y:S01]  /*14620*/  SHF.R.U32.HI R6, RZ, 0x8, R6 ;  /* 0x00000008ff067819 */ /* 0x000fe20000011606 */
[----:B------:R-:W-:Y:S02]  /*14630*/  FFMA.FTZ R213, R17, c[0x0][0x23c], -R2 ;  /* 0x00008f0011d57a23 */ /* 0x000fe40000010802 */
[--C-:B------:R-:W-:Y:S01]  /*14640*/  FFMA.FTZ R11, R11, c[0x0][0x23c], -R4.reuse ;  /* 0x00008f000b0b7a23 */ /* 0x100fe20000010804 */
[----:B------:R2:W-:Y:S01]  /*14650*/  @!P2 STL.S16 [R1+0x2c], R186 ;  /* 0x00002cba0100a387 */ /* 0x0005e20000100600 */
[----:B------:R-:W-:Y:S01]  /*14660*/  LOP3.LUT R6, R6, 0xffff, RZ, 0xc0, !PT ;  /* 0x0000ffff06067812 */ /* 0x000fe200078ec0ff */
[--C-:B------:R-:W-:Y:S01]  /*14670*/  FFMA.FTZ R206, R18, c[0x0][0x23c], -R4.reuse ;  /* 0x00008f0012ce7a23 */ /* 0x100fe20000010804 */
[----:B-1----:R-:W-:Y:S01]  /*14680*/  SHF.R.U32.HI R7, RZ, 0x10, R5 ;  /* 0x00000010ff077819 */ /* 0x002fe20000011605 */
[----:B------:R1:W4:Y:S01]  /*14690*/  LDL.S16 R174, [R1+0x4c] ;  /* 0x00004c0001ae7983 */ /* 0x0003220000100600 */
[----:B------:R-:W-:Y:S01]  /*146a0*/  ISETP.GE.U32.AND P1, PT, R181, R6, PT ;  /* 0x00000006b500720c */ /* 0x000fe20003f26070 */
[--C-:B------:R-:W-:Y:S01]  /*146b0*/  FFMA.FTZ R216, R22, c[0x0][0x23c], -R4.reuse ;  /* 0x00008f0016d87a23 */ /* 0x100fe20000010804 */
[----:B------:R-:W-:Y:S01]  /*146c0*/  LOP3.LUT R6, R7, 0xff, RZ, 0xc0, !PT ;  /* 0x000000ff07067812 */ /* 0x000fe200078ec0ff */
[--C-:B------:R-:W-:Y:S01]  /*146d0*/  FFMA.FTZ R217, R23, c[0x0][0x23c], -R4.reuse ;  /* 0x00008f0017d97a23 */ /* 0x100fe20000010804 */
[----:B------:R-:W-:Y:S01]  /*146e0*/  PRMT R7, R186, 0x7610, R7 ;  /* 0x00007610ba077816 */ /* 0x000fe20000000007 */
[--C-:B------:R-:W-:Y:S01]  /*146f0*/  FFMA.FTZ R219, R26, c[0x0][0x23c], -R4.reuse ;  /* 0x00008f001adb7a23 */ /* 0x100fe20000010804 */
[----:B------:R-:W-:Y:S01]  /*14700*/  ISETP.GE.U32.AND P0, PT, R181, R6, PT ;  /* 0x00000006b500720c */ /* 0x000fe20003f06070 */
[--C-:B------:R-:W-:Y:S01]  /*14710*/  FFMA.FTZ R221, R27, c[0x0][0x23c], -R4.reuse ;  /* 0x00008f001bdd7a23 */ /* 0x100fe20000010804 */
[----:B------:R-:W-:Y:S01]  /*14720*/  SHF.R.U32.HI R5, RZ, 0x18, R5 ;  /* 0x00000018ff057819 */ /* 0x000fe20000011605 */
[--C-:B------:R-:W-:Y:S01]  /*14730*/  FFMA.FTZ R227, R30, c[0x0][0x23c], -R4.reuse ;  /* 0x00008f001ee37a23 */ /* 0x100fe20000010804 */
[----:B------:R-:W-:Y:S01]  /*14740*/  @!P2 PRMT R135, R7, 0x5410, RZ ;  /* 0x000054100787a816 */ /* 0x000fe200000000ff */
[--C-:B------:R-:W-:Y:S01]  /*14750*/  FFMA.FTZ R229, R31, c[0x0][0x23c], -R4.reuse ;  /* 0x00008f001fe57a23 */ /* 0x100fe20000010804 */
[----:B------:R-:W-:Y:S01]  /*14760*/  ISETP.GE.U32.AND P2, PT, R181, R5, PT ;  /* 0x00000005b500720c */ /* 0x000fe20003f46070 */
[----:B---3--:R-:W-:Y:S01]  /*14770*/  @!P1 HFMA2.BF16_V2 R188, -RZ.H0_H0, RZ.H0_H0, -R168.H0_H0 ;  /* 0x200000ffffbc9231 */ /* 0x008fe200003409a8 */
[----:B------:R-:W-:Y:S01]  /*14780*/  F2FP.BF16.PACK_AB R169, R187, R182 ;  /* 0x000000b6bba9723e */ /* 0x000fe200000010ff */
[--C-:B------:R-:W-:Y:S01]  /*14790*/  FFMA.FTZ R10, R10, c[0x0][0x23c], -R4.reuse ;  /* 0x00008f000a0a7a23 */ /* 0x100fe20000010804 */
[----:B------:R-:W-:Y:S01]  /*147a0*/  LOP3.LUT R6, R176, 0xffff, RZ, 0xc0, !PT ;  /* 0x0000ffffb0067812 */ /* 0x000fe200078ec0ff */
[----:B------:R-:W-:Y:S01]  /*147b0*/  FFMA.FTZ R200, R15, c[0x0][0x23c], -R4 ;  /* 0x00008f000fc87a23 */ /* 0x000fe20000010804 */
[----:B------:R3:W-:Y:S01]  /*147c0*/  @!P1 STL.S16 [R1+0x54], R188 ;  /* 0x000054bc01009387 */ /* 0x0007e20000100600 */
[----:B------:R-:W-:Y:S01]  /*147d0*/  PRMT R184, R188, 0x7610, R184 ;  /* 0x00007610bcb87816 */ /* 0x000fe200000000b8 */
[----:B--2---:R2:W-:Y:S01]  /*147e0*/  MUFU.EX2 R186, R8 ;  /* 0x0000000800ba7308 */ /* 0x0045e20000000800 */
[----:B------:R-:W-:Y:S01]  /*147f0*/  @!P0 HFMA2.BF16_V2 R189, -RZ.H0_H0, RZ.H0_H0, -R169.H0_H0 ;  /* 0x200000ffffbd8231 */ /* 0x000fe200003409a9 */
[----:B------:R-:W-:Y:S01]  /*14800*/  LOP3.LUT R7, R176, 0xff, RZ, 0xc0, !PT ;  /* 0x000000ffb0077812 */ /* 0x000fe200078ec0ff */
[----:B------:R-:W-:Y:S01]  /*14810*/  FFMA.FTZ R207, R19, c[0x0][0x23c], -R4 ;  /* 0x00008f0013cf7a23 */ /* 0x000fe20000010804 */
[----:B------:R-:W-:Y:S01]  /*14820*/  SHF.R.U32.HI R6, RZ, 0x8, R6 ;  /* 0x00000008ff067819 */ /* 0x000fe20000011606 */
[----:B------:R-:W-:Y:S01]  /*14830*/  FFMA.FTZ R237, R34, c[0x0][0x23c], -R4 ;  /* 0x00008f0022ed7a23 */ /* 0x000fe20000010804 */
[----:B------:R-:W-:Y:S01]  /*14840*/  PRMT R170, R169, 0x7632, R170 ;  /* 0x00007632a9aa7816 */ /* 0x000fe200000000aa */
[----:B------:R5:W-:Y:S01]  /*14850*/  @!P0 STL.S16 [R1+0x50], R189 ;  /* 0x000050bd01008387 */ /* 0x000be20000100600 */
[----:B------:R-:W-:Y:S01]  /*14860*/  @!P1 PRMT R168, R184, 0x5410, RZ ;  /* 0x00005410b8a89816 */ /* 0x000fe200000000ff */
[----:B------:R-:W-:Y:S01]  /*14870*/  FFMA.FTZ R239, R35, c[0x0][0x23c], -R4 ;  /* 0x00008f0023ef7a23 */ /* 0x000fe20000010804 */
[----:B------:R-:W-:Y:S01]  /*14880*/  ISETP.GE.U32.AND P1, PT, R181, R7, PT ;  /* 0x00000007b500720c */ /* 0x000fe20003f26070 */
[----:B------:R-:W-:Y:S01]  /*14890*/  @!P2 HFMA2.BF16_V2 R183, -RZ.H0_H0, RZ.H0_H0, -R170.H0_H0 ;  /* 0x200000ffffb7a231 */ /* 0x000fe200003409aa */
[----:B------:R-:W-:Y:S01]  /*148a0*/  LOP3.LUT R6, R6, 0xffff, RZ, 0xc0, !PT ;  /* 0x0000ffff06067812 */ /* 0x000fe200078ec0ff */
[----:B------:R-:W-:Y:S01]  /*148b0*/  MUFU.EX2 R184, R10 ;  /* 0x0000000a00b87308 */ /* 0x000fe20000000800 */
[----:B------:R-:W-:Y:S01]  /*148c0*/  PRMT R173, R169, 0x5410, R170 ;  /* 0x00005410a9ad7816 */ /* 0x000fe200000000aa */
[----:B------:R-:W-:Y:S01]  /*148d0*/  STG.E.U16 [R208.64], R135 ;  /* 0x00000087d0007986 */ /* 0x000fe2000c101516 */
[----:B------:R-:W-:Y:S02]  /*148e0*/  LOP3.LUT R5, R177, UR7, R172, 0x96, !PT ;  /* 0x00000007b1057c12 */ /* 0x000fe4000f8e96ac */
[----:B------:R-:W-:Y:S01]  /*148f0*/  PRMT R7, R183, 0x7610, R7 ;  /* 0x00007610b7077816 */ /* 0x000fe20000000007 */
[----:B------:R-:W-:Y:S03]  /*14900*/  @!P2 STL.S16 [R1+0x38], R183 ;  /* 0x000038b70100a387 */ /* 0x000fe60000100600 */
[----:B------:R-:W-:Y:S01]  /*14910*/  @!P2 PRMT R170, R7, 0x5410, RZ ;  /* 0x0000541007aaa816 */ /* 0x000fe200000000ff */
[----:B---3--:R-:W3:Y:S01]  /*14920*/  MUFU.EX2 R188, R9 ;  /* 0x0000000900bc7308 */ /* 0x008ee20000000800 */
[----:B--2---:R-:W-:Y:S01]  /*14930*/  PRMT R8, R189, 0x7610, R8 ;  /* 0x00007610bd087816 */ /* 0x004fe20000000008 */
[----:B------:R-:W-:Y:S03]  /*14940*/  STG.E.U16 [R208.64+0x2], R168 ;  /* 0x000002a8d0007986 */ /* 0x000fe6000c101516 */
[----:B------:R-:W-:Y:S01]  /*14950*/  @!P0 PRMT R169, R8, 0x5410, RZ ;  /* 0x0000541008a98816 */ /* 0x000fe200000000ff */
[----:B------:R-:W-:Y:S01]  /*14960*/  IMAD.MOV.U32 R8, RZ, RZ, R190 ;  /* 0x000000ffff087224 */ /* 0x000fe200078e00be */
[----:B------:R-:W-:Y:S01]  /*14970*/  ISETP.GE.U32.AND P0, PT, R181, R6, PT ;  /* 0x00000006b500720c */ /* 0x000fe20003f06070 */
[----:B------:R-:W-:Y:S01]  /*14980*/  FFMA.FTZ R190, R13, c[0x0][0x23c], -R2 ;  /* 0x00008f000dbe7a23 */ /* 0x000fe20000010802 */
[----:B------:R-:W-:Y:S01]  /*14990*/  SHF.R.U32.HI R6, RZ, 0x10, R176 ;  /* 0x00000010ff067819 */ /* 0x000fe200000116b0 */
[----:B-----5:R-:W-:Y:S01]  /*149a0*/  FFMA.FTZ R189, R14, c[0x0][0x23c], -R4 ;  /* 0x00008f000ebd7a23 */ /* 0x020fe20000010804 */
[----:B------:R-:W-:Y:S01]  /*149b0*/  LOP3.LUT R4, R5, 0xffff, RZ, 0xc0, !PT ;  /* 0x0000ffff05047812 */ /* 0x000fe200078ec0ff */
[----:B------:R-:W-:Y:S01]  /*149c0*/  IMAD.MOV.U32 R16, RZ, RZ, R8 ;  /* 0x000000ffff107224 */ /* 0x000fe200078e0008 */
[----:B------:R-:W-:Y:S02]  /*149d0*/  STG.E.U16 [R210.64+0x2], R170 ;  /* 0x000002aad2007986 */ /* 0x000fe4000c101516 */
[----:B------:R-:W-:Y:S02]  /*149e0*/  SHF.R.U32.HI R4, RZ, 0x8, R4 ;  /* 0x00000008ff047819 */ /* 0x000fe40000011604 */
[----:B------:R-:W-:Y:S01]  /*149f0*/  STG.E.U16 [R210.64], R169 ;  /* 0x000000a9d2007986 */ /* 0x000fe2000c101516 */
[----:B---3--:R-:W-:Y:S01]  /*14a00*/  F2FP.BF16.PACK_AB R172, R188, R186 ;  /* 0x000000babcac723e */ /* 0x008fe200000010ff */
[----:B------:R-:W-:Y:S02]  /*14a10*/  IMAD.MOV.U32 R9, RZ, RZ, R191 ;  /* 0x000000ffff097224 */ /* 0x000fe400078e00bf */
[----:B------:R-:W-:Y:S01]  /*14a20*/  FFMA.FTZ R191, R12, c[0x0][0x23c], -R2 ;  /* 0x00008f000cbf7a23 */ /* 0x000fe20000010802 */
[----:B------:R-:W-:Y:S01]  /*14a30*/  LOP3.LUT R2, R6, 0xff, RZ, 0xc0, !PT ;  /* 0x000000ff06027812 */ /* 0x000fe200078ec0ff */
[----:B------:R-:W-:Y:S01]  /*14a40*/  IMAD.MOV.U32 R17, RZ, RZ, R9 ;  /* 0x000000ffff117224 */ /* 0x000fe200078e0009 */
[----:B------:R-:W-:Y:S02]  /*14a50*/  PRMT R171, R172, 0x7632, R171 ;  /* 0x00007632acab7816 */ /* 0x000fe400000000ab */
[C---:B------:R-:W-:Y:S02]  /*14a60*/  ISETP.GE.U32.AND P2, PT, R181.reuse, R2, PT ;  /* 0x00000002b500720c */ /* 0x040fe40003f46070 */
[----:B------:R2:W3:Y:S02]  /*14a70*/  MUFU.EX2 R2, R0 ;  /* 0x0000000000027308 */ /* 0x0004e40000000800 */
[----:B--2---:R-:W-:Y:S01]  /*14a80*/  SHF.R.U32.HI R0, RZ, 0x18, R176 ;  /* 0x00000018ff007819 */ /* 0x004fe200000116b0 */
[C---:B---3--:R-:W-:Y:S02]  /*14a90*/  FFMA.FTZ R175, R2.reuse, R244, R175 ;  /* 0x000000f402af7223 */ /* 0x048fe400000100af */
[C---:B------:R-:W-:Y:S01]  /*14aa0*/  FMUL.FTZ R28, R2.reuse, R140 ;  /* 0x0000008c021c7220 */ /* 0x040fe20000410000 */
[----:B------:R-:W2:Y:S01]  /*14ab0*/  LDC.U8 R244, c[0x0][0x2d8] ;  /* 0x0000b600fff47b82 */ /* 0x000ea20000000000 */
[C---:B------:R-:W-:Y:S02]  /*14ac0*/  FMUL.FTZ R29, R2.reuse, R141 ;  /* 0x0000008d021d7220 */ /* 0x040fe40000410000 */
[C---:B------:R-:W-:Y:S02]  /*14ad0*/  FMUL.FTZ R12, R2.reuse, R156 ;  /* 0x0000009c020c7220 */ /* 0x040fe40000410000 */
[----:B------:R-:W-:Y:S02]  /*14ae0*/  IMAD.MOV.U32 R156, RZ, RZ, R16 ;  /* 0x000000ffff9c7224 */ /* 0x000fe400078e0010 */
[C---:B------:R-:W-:Y:S02]  /*14af0*/  FMUL.FTZ R16, R2.reuse, R152 ;  /* 0x0000009802107220 */ /* 0x040fe40000410000 */
        /* <DEDUP_REMOVED lines=9> */
[C---:B------:R-:W-:Y:S01]  /*14b90*/  FMUL.FTZ R24, R2.reuse, R144 ;  /* 0x0000009002187220 */ /* 0x040fe20000410000 */
[----:B------:R-:W-:Y:S01]  /*14ba0*/  MUFU.EX2 R149, R191 ;  /* 0x000000bf00957308 */ /* 0x000fe20000000800 */
        /* <DEDUP_REMOVED lines=49> */
[----:B----4-:R-:W-:Y:S05]  /*14ec0*/  @!P1 HFMA2.BF16_V2 R174, -RZ.H0_H0, RZ.H0_H0, -R172.H0_H0 ;  /* 0x200000ffffae9231 */ /* 0x010fea00003409ac */
[----:B------:R3:W-:Y:S01]  /*14ed0*/  @!P1 STL.S16 [R1+0x4c], R174 ;  /* 0x00004cae01009387 */ /* 0x0007e20000100600 */
[----:B------:R-:W-:Y:S03]  /*14ee0*/  PRMT R6, R174, 0x7610, R6 ;  /* 0x00007610ae067816 */ /* 0x000fe60000000006 */
[----:B------:R1:W4:Y:S04]  /*14ef0*/  LDL.S16 R145, [R1+0x6c] ;  /* 0x00006c0001917983 */ /* 0x0003280000100600 */
[----:B------:R1:W5:Y:S01]  /*14f00*/  LDL.S16 R148, [R1+0x68] ;  /* 0x0000680001947983 */ /* 0x0003620000100600 */
[----:B---3--:R-:W-:Y:S02]  /*14f10*/  PRMT R174, R172, 0x5410, R171 ;  /* 0x00005410acae7816 */ /* 0x008fe400000000ab */
[----:B------:R-:W-:Y:S02]  /*14f20*/  @!P1 PRMT R172, R6, 0x5410, RZ ;  /* 0x0000541006ac9816 */ /* 0x000fe400000000ff */
[----:B------:R-:W-:Y:S01]  /*14f30*/  ISETP.GE.U32.AND P1, PT, R181, R0, PT ;  /* 0x00000000b500720c */ /* 0x000fe20003f26070 */
[----:B------:R-:W-:Y:S01]  /*14f40*/  IMAD.WIDE.U32 R180, R180, -0x2daee0ad, RZ ;  /* 0xd2511f53b4b47825 */ /* 0x000fe200078e00ff */
[----:B------:R-:W-:Y:S01]  /*14f50*/  LOP3.LUT R0, R5, 0xff, RZ, 0xc0, !PT ;  /* 0x000000ff05007812 */ /* 0x000fe200078ec0ff */
[----:B------:R-:W-:Y:S01]  /*14f60*/  STG.E.U16 [R208.64+0x10], R172 ;  /* 0x000010acd0007986 */ /* 0x000fe2000c101516 */
[----:B------:R-:W-:Y:S02]  /*14f70*/  LOP3.LUT R6, R176, 0xff, RZ, 0xc0, !PT ;  /* 0x000000ffb0067812 */ /* 0x000fe400078ec0ff */
[----:B------:R-:W-:Y:S02]  /*14f80*/  PRMT R183, R0, 0x5410, R4 ;  /* 0x0000541000b77816 */ /* 0x000fe40000000004 */
[----:B------:R-:W-:Y:S02]  /*14f90*/  LOP3.LUT R0, R176, 0xffff, RZ, 0xc0, !PT ;  /* 0x0000ffffb0007812 */ /* 0x000fe400078ec0ff */
[----:B------:R-:W-:Y:S02]  /*14fa0*/  LOP3.LUT R179, R181, UR13, R178, 0x96, !PT ;  /* 0x0000000db5b37c12 */ /* 0x000fe4000f8e96b2 */
[----:B------:R-:W-:Y:S01]  /*14fb0*/  SHF.R.U32.HI R4, RZ, 0x8, R0 ;  /* 0x00000008ff047819 */ /* 0x000fe20000011600 */
[----:B------:R-:W-:Y:S01]  /*14fc0*/  FADD.FTZ R0, -R3, R133 ;  /* 0x0000008503007221 */ /* 0x000fe20000010100 */
[----:B------:R-:W-:Y:S02]  /*14fd0*/  LOP3.LUT R178, R181, UR13, R178, 0x96, !PT ;  /* 0x0000000db5b27c12 */ /* 0x000fe4000f8e96b2 */
[----:B------:R-:W-:Y:S01]  /*14fe0*/  PRMT R177, R6, 0x5410, R4 ;  /* 0x0000541006b17816 */ /* 0x000fe20000000004 */
[----:B------:R-:W-:Y:S01]  /*14ff0*/  FMUL.FTZ R0, R0, c[0x0][0x23c] ;  /* 0x00008f0000007a20 */ /* 0x000fe20000410000 */
[--C-:B------:R-:W-:Y:S02]  /*15000*/  SHF.R.U32.HI R4, RZ, 0x10, R5.reuse ;  /* 0x00000010ff047819 */ /* 0x100fe40000011605 */
[----:B------:R-:W-:Y:S02]  /*15010*/  SHF.R.U32.HI R5, RZ, 0x18, R5 ;  /* 0x00000018ff057819 */ /* 0x000fe40000011605 */
[----:B------:R-:W-:Y:S01]  /*15020*/  LOP3.LUT R4, R4, 0xff, RZ, 0xc0, !PT ;  /* 0x000000ff04047812 */ /* 0x000fe200078ec0ff */
[----:B------:R-:W3:Y:S01]  /*15030*/  MUFU.EX2 R0, R0 ;  /* 0x0000000000007308 */ /* 0x000ee20000000800 */
[--C-:B------:R-:W-:Y:S02]  /*15040*/  SHF.R.U32.HI R6, RZ, 0x10, R176.reuse ;  /* 0x00000010ff067819 */ /* 0x100fe400000116b0 */
[----:B------:R-:W-:Y:S01]  /*15050*/  PRMT R133, R4, 0x5410, R5 ;  /* 0x0000541004857816 */ /* 0x000fe20000000005 */
[C---:B------:R-:W-:Y:S01]  /*15060*/  FMUL.FTZ R5, R2.reuse, R165 ;  /* 0x000000a502057220 */ /* 0x040fe20000410000 */
[----:B------:R-:W-:Y:S01]  /*15070*/  SHF.R.U32.HI R176, RZ, 0x18, R176 ;  /* 0x00000018ffb07819 */ /* 0x000fe200000116b0 */
[----:B------:R-:W-:Y:S01]  /*15080*/  FMUL.FTZ R4, R2, R164 ;  /* 0x000000a402047220 */ /* 0x000fe20000410000 */
[----:B------:R-:W-:Y:S01]  /*15090*/  LOP3.LUT R6, R6, 0xff, RZ, 0xc0, !PT ;  /* 0x000000ff06067812 */ /* 0x000fe200078ec0ff */
[----:B------:R1:W5:Y:S02]  /*150a0*/  LDL.S16 R2, [R1+0x34] ;  /* 0x0000340001027983 */ /* 0x0003640000100600 */
[----:B------:R-:W1:Y:S01]  /*150b0*/  MUFU.EX2 R165, R11 ;  /* 0x0000000b00a57308 */ /* 0x000e620000000800 */
[----:B------:R-:W-:Y:S09]  /*150c0*/  PRMT R176, R6, 0x5410, R176 ;  /* 0x0000541006b07816 */ /* 0x000ff200000000b0 */
[----:B------:R-:W-:Y:S01]  /*150d0*/  MUFU.EX2 R164, R213 ;  /* 0x000000d500a47308 */ /* 0x000fe20000000800 */
[C---:B---3--:R-:W-:Y:S02]  /*150e0*/  FMUL.FTZ R30, R0.reuse, R142 ;  /* 0x0000008e001e7220 */ /* 0x048fe40000410000 */
[C---:B------:R-:W-:Y:S02]  /*150f0*/  FMUL.FTZ R31, R0.reuse, R143 ;  /* 0x0000008f001f7220 */ /* 0x040fe40000410000 */
[----:B------:R-:W3:Y:S01]  /*15100*/  LDSM.16.MT88.4 R140, [R193+0x10000] ;  /* 0x01000000c18c783b */ /* 0x000ee20000004200 */
[----:B------:R-:W-:Y:S01]  /*15110*/  FFMA.FTZ R182, R0, R245, R182 ;  /* 0x000000f500b67223 */ /* 0x000fe200000100b6 */
[----:B--2---:R-:W-:Y:S01]  /*15120*/  PRMT R245, R244, 0x7054, R244 ;  /* 0x00007054f4f57816 */ /* 0x004fe200000000f4 */
[C---:B------:R-:W-:Y:S01]  /*15130*/  FMUL.FTZ R34, R0.reuse, R138 ;  /* 0x0000008a00227220 */ /* 0x040fe20000410000 */
[----:B------:R-:W2:Y:S01]  /*15140*/  LDC.U8 R244, c[0x0][0x2d8] ;  /* 0x0000b600fff47b82 */ /* 0x000ea20000000000 */
[C---:B------:R-:W-:Y:S01]  /*15150*/  FMUL.FTZ R35, R0.reuse, R139 ;  /* 0x0000008b00237220 */ /* 0x040fe20000410000 */
[----:B-1----:R-:W-:Y:S01]  /*15160*/  F2FP.BF16.PACK_AB R152, R165, R184 ;  /* 0x000000b8a598723e */ /* 0x002fe200000010ff */
[--C-:B------:R-:W-:Y:S01]  /*15170*/  HSET2.LE.AND R136, R183, R245.reuse, PT ;  /* 0x000000f5b7887233 */ /* 0x100fe20003803000 */
[----:B------:R-:W-:Y:S01]  /*15180*/  FMUL.FTZ R18, R0, R154 ;  /* 0x0000009a00127220 */ /* 0x000fe20000410000 */
[--C-:B------:R-:W-:Y:S01]  /*15190*/  HSET2.LE.AND R137, R133, R245.reuse, PT ;  /* 0x000000f585897233 */ /* 0x100fe20003803000 */
[----:B------:R-:W-:Y:S01]  /*151a0*/  PRMT R153, R152, 0x7632, R153 ;  /* 0x0000763298997816 */ /* 0x000fe20000000099 */
[--C-:B------:R-:W-:Y:S01]  /*151b0*/  HSET2.LE.AND R138, R177, R245.reuse, PT ;  /* 0x000000f5b18a7233 */ /* 0x100fe20003803000 */
[C---:B------:R-:W-:Y:S01]  /*151c0*/  FMUL.FTZ R26, R0.reuse, R146 ;  /* 0x00000092001a7220 */ /* 0x040fe20000410000 */
[----:B------:R-:W-:Y:S01]  /*151d0*/  HSET2.LE.AND R139, R176, R245, PT ;  /* 0x000000f5b08b7233 */ /* 0x000fe20003803000 */
[C---:B------:R-:W-:Y:S01]  /*151e0*/  FMUL.FTZ R27, R0.reuse, R147 ;  /* 0x00000093001b7220 */ /* 0x040fe20000410000 */
[----:B------:R-:W-:Y:S01]  /*151f0*/  LOP3.LUT R137, R137, R173, RZ, 0xc0, !PT ;  /* 0x000000ad89897212 */ /* 0x000fe200078ec0ff */
[----:B------:R-:W-:Y:S01]  /*15200*/  FMUL.FTZ R6, R0, R166 ;  /* 0x000000a600067220 */ /* 0x000fe20000410000 */
[----:B------:R-:W-:Y:S01]  /*15210*/  LOP3.LUT R136, R136, R134, RZ, 0xc0, !PT ;  /* 0x0000008688887212 */ /* 0x000fe200078ec0ff */
[----:B------:R-:W-:Y:S01]  /*15220*/  FMUL.FTZ R7, R0, R167 ;  /* 0x000000a700077220 */ /* 0x000fe20000410000 */
[----:B------:R-:W-:Y:S01]  /*15230*/  LOP3.LUT R138, R138, R174, RZ, 0xc0, !PT ;  /* 0x000000ae8a8a7212 */ /* 0x000fe200078ec0ff */
[C---:B------:R-:W-:Y:S01]  /*15240*/  FMUL.FTZ R10, R0.reuse, R162 ;  /* 0x000000a2000a7220 */ /* 0x040fe20000410000 */
[----:B------:R1:W5:Y:S01]  /*15250*/  LDL.S16 R154, [R1+0x28] ;  /* 0x00002800019a7983 */ /* 0x0003620000100600 */
[C---:B------:R-:W-:Y:S01]  /*15260*/  FMUL.FTZ R11, R0.reuse, R163 ;  /* 0x000000a3000b7220 */ /* 0x040fe20000410000 */
[----:B------:R-:W-:Y:S01]  /*15270*/  MUFU.EX2 R167, R207 ;  /* 0x000000cf00a77308 */ /* 0x000fe20000000800 */
[C---:B------:R-:W-:Y:S02]  /*15280*/  FMUL.FTZ R14, R0.reuse, R158 ;  /* 0x0000009e000e7220 */ /* 0x040fe40000410000 */
[C---:B------:R-:W-:Y:S02]  /*15290*/  FMUL.FTZ R15, R0.reuse, R159 ;  /* 0x0000009f000f7220 */ /* 0x040fe40000410000 */
[C---:B------:R-:W-:Y:S02]  /*152a0*/  FMUL.FTZ R19, R0.reuse, R155 ;  /* 0x0000009b00137220 */ /* 0x040fe40000410000 */
        /* <DEDUP_REMOVED lines=52> */
[----:B------:R-:W-:Y:S01]  /*155f0*/  PRMT R0, R152, 0x5410, R153 ;  /* 0x0000541098007816 */ /* 0x000fe20000000099 */
[----:B------:R-:W-:Y:S02]  /*15600*/  IMAD.MOV.U32 R158, RZ, RZ, R156 ;  /* 0x000000ffff9e7224 */ /* 0x000fe400078e009c */
[----:B------:R-:W-:Y:S01]  /*15610*/  IMAD.MOV.U32 R159, RZ, RZ, R157 ;  /* 0x000000ffff9f7224 */ /* 0x000fe200078e009d */
[----:B------:R-:W-:Y:S01]  /*15620*/  LOP3.LUT R139, R139, R0, RZ, 0xc0, !PT ;  /* 0x000000008b8b7212 */ /* 0x000fe200078ec0ff */
[----:B------:R-:W-:Y:S01]  /*15630*/  IMAD.MOV.U32 R174, RZ, RZ, R158 ;  /* 0x000000ffffae7224 */ /* 0x000fe200078e009e */
[----:B------:R-:W-:Y:S01]  /*15640*/  LOP3.LUT R0, R179, 0xff, RZ, 0xc0, !PT ;  /* 0x000000ffb3007812 */ /* 0x000fe200078ec0ff */
[----:B------:R-:W-:Y:S01]  /*15650*/  FADD.FTZ R151, R185, R175 ;  /* 0x000000afb9977221 */ /* 0x000fe20000010000 */
[----:B------:R-:W-:Y:S01]  /*15660*/  MUFU.EX2 R158, R212 ;  /* 0x000000d4009e7308 */ /* 0x000fe20000000800 */
[----:B------:R-:W-:Y:S02]  /*15670*/  IMAD.MOV.U32 R175, RZ, RZ, R159 ;  /* 0x000000ffffaf7224 */ /* 0x000fe400078e009f */
[C---:B---3--:R-:W-:Y:S01]  /*15680*/  HMMA.16816.F32.BF16 R4, R136.reuse, R140, R4 ;  /* 0x0000008c8804723c */ /* 0x048fe20000041804 */
[----:B------:R-:W-:Y:S06]  /*15690*/  FADD.FTZ R151, R186, R151 ;  /* 0x00000097ba977221 */ /* 0x000fec0000010000 */
[----:B------:R-:W-:Y:S01]  /*156a0*/  MUFU.EX2 R212, R237 ;  /* 0x000000ed00d47308 */ /* 0x000fe20000000800 */
[C---:B------:R-:W-:Y:S01]  /*156b0*/  HMMA.16816.F32.BF16 R8, R136.reuse, R142, R8 ;  /* 0x0000008e8808723c */ /* 0x040fe20000041808 */
[----:B------:R-:W3:Y:S07]  /*156c0*/  LDSM.16.MT88.4 R140, [R194+0x10000] ;  /* 0x01000000c28c783b */ /* 0x000eee0000004200 */
[C---:B---3--:R-:W-:Y:S08]  /*156d0*/  HMMA.16816.F32.BF16 R12, R136.reuse, R140, R12 ;  /* 0x0000008c880c723c */ /* 0x048ff0000004180c */
[C---:B------:R-:W-:Y:S01]  /*156e0*/  HMMA.16816.F32.BF16 R16, R136.reuse, R142, R16 ;  /* 0x0000008e8810723c */ /* 0x040fe20000041810 */
[----:B------:R-:W3:Y:S03]  /*156f0*/  LDSM.16.MT88.4 R140, [R196+0x10000] ;  /* 0x01000000c48c783b */ /* 0x000ee60000004200 */
[----:B----4-:R-:W-:Y:S02]  /*15700*/  @!P0 HFMA2.BF16_V2 R145, -RZ.H0_H0, RZ.H0_H0, -R171.H0_H0 ;  /* 0x200000ffff918231 */ /* 0x010fe400003409ab */
[----:B-----5:R-:W-:Y:S03]  /*15710*/  @!P2 HFMA2.BF16_V2 R148, -RZ.H0_H0, RZ.H0_H0, -R152.H0_H0 ;  /* 0x200000ffff94a231 */ /* 0x020fe60000340998 */
[----:B------:R-:W-:Y:S03]  /*15720*/  @!P0 STL.S16 [R1+0x6c], R145 ;  /* 0x00006c9101008387 */ /* 0x000fe60000100600 */
[----:B------:R-:W-:Y:S01]  /*15730*/  PRMT R144, R145, 0x7610, R144 ;  /* 0x0000761091907816 */ /* 0x000fe20000000090 */
[----:B------:R4:W5:Y:S03]  /*15740*/  LDL.S16 R156, [R1+0x64] ;  /* 0x00006400019c7983 */ /* 0x0009660000100600 */
[----:B------:R-:W-:Y:S02]  /*15750*/  @!P0 PRMT R171, R144, 0x5410, RZ ;  /* 0x0000541090ab8816 */ /* 0x000fe400000000ff */
[----:B--2---:R-:W-:Y:S01]  /*15760*/  ISETP.GE.U32.AND P0, PT, R244, R0, PT ;  /* 0x00000000f400720c */ /* 0x004fe20003f06070 */
[----:B------:R-:W-:Y:S01]  /*15770*/  LDSM.16.MT88.4 R144, [R196+0x16000] ;  /* 0x01600000c490783b */ /* 0x000fe20000004200 */
[C---:B---3--:R-:W-:Y:S01]  /*15780*/  HMMA.16816.F32.BF16 R20, R136.reuse, R140, R20 ;  /* 0x0000008c8814723c */ /* 0x048fe20000041814 */
[----:B------:R-:W-:Y:S02]  /*15790*/  LOP3.LUT R0, R179, 0xffff, RZ, 0xc0, !PT ;  /* 0x0000ffffb3007812 */ /* 0x000fe400078ec0ff */
[----:B------:R-:W-:Y:S02]  /*157a0*/  PRMT R133, R148, 0x7610, R133 ;  /* 0x0000761094857816 */ /* 0x000fe40000000085 */
[----:B------:R-:W-:Y:S02]  /*157b0*/  SHF.R.U32.HI R0, RZ, 0x8, R0 ;  /* 0x00000008ff007819 */ /* 0x000fe40000011600 */
[----:B------:R2:W-:Y:S01]  /*157c0*/  @!P2 STL.S16 [R1+0x68], R148 ;  /* 0x000068940100a387 */ /* 0x0005e20000100600 */
[C---:B------:R-:W-:Y:S01]  /*157d0*/  HMMA.16816.F32.BF16 R24, R136.reuse, R142, R24 ;  /* 0x0000008e8818723c */ /* 0x040fe20000041818 */
[----:B------:R-:W-:Y:S02]  /*157e0*/  LOP3.LUT R0, R0, 0xffff, RZ, 0xc0, !PT ;  /* 0x0000ffff00007812 */ /* 0x000fe400078ec0ff */
[----:B------:R-:W3:Y:S01]  /*157f0*/  LDSM.16.MT88.4 R140, [R195+0x10000] ;  /* 0x01000000c38c783b */ /* 0x000ee20000004200 */
[----:B------:R-:W-:Y:S01]  /*15800*/  @!P2 PRMT R152, R133, 0x5410, RZ ;  /* 0x000054108598a816 */ /* 0x000fe200000000ff */
[----:B------:R-:W-:Y:S01]  /*15810*/  FADD.FTZ R133, R187, R182 ;  /* 0x000000b6bb857221 */ /* 0x000fe20000010000 */
[----:B------:R-:W-:Y:S02]  /*15820*/  ISETP.GE.U32.AND P2, PT, R244, R0, PT ;  /* 0x00000000f400720c */ /* 0x000fe40003f46070 */
[----:B-1----:R-:W-:Y:S01]  /*15830*/  F2FP.BF16.PACK_AB R0, R150, R149 ;  /* 0x000000959600723e */ /* 0x002fe200000010ff */
[----:B------:R-:W-:Y:S02]  /*15840*/  FADD.FTZ R155, R184, R133 ;  /* 0x00000085b89b7221 */ /* 0x000fe40000010000 */
[----:B------:R-:W-:Y:S01]  /*15850*/  STG.E.U16 [R208.64+0x12], R171 ;  /* 0x000012abd0007986 */ /* 0x000fe2000c101516 */
[----:B------:R-:W-:Y:S03]  /*15860*/  LOP3.LUT R133, R180, 0xffff, RZ, 0xc0, !PT ;  /* 0x0000ffffb4857812 */ /* 0x000fe600078ec0ff */
[----:B------:R-:W-:Y:S01]  /*15870*/  STG.E.U16 [R210.64+0x10], R152 ;  /* 0x00001098d2007986 */ /* 0x000fe2000c101516 */
[----:B------:R-:W-:Y:S01]  /*15880*/  SHF.R.U32.HI R133, RZ, 0x8, R133 ;  /* 0x00000008ff857819 */ /* 0x000fe20000011685 */
[----:B--2---:R-:W-:Y:S01]  /*15890*/  MUFU.EX2 R148, R189 ;  /* 0x000000bd00947308 */ /* 0x004fe20000000800 */
[----:B------:R-:W-:Y:S05]  /*158a0*/  @!P1 HFMA2.BF16_V2 R2, -RZ.H0_H0, RZ.H0_H0, -R153.H0_H0 ;  /* 0x200000ffff029231 */ /* 0x000fea0000340999 */
[----:B------:R1:W-:Y:S01]  /*158b0*/  @!P1 STL.S16 [R1+0x34], R2 ;  /* 0x0000340201009387 */ /* 0x0003e20000100600 */
[----:B------:R-:W-:Y:S01]  /*158c0*/  PRMT R134, R2, 0x7610, R134 ;  /* 0x0000761002867816 */ /* 0x000fe20000000086 */
[C---:B---3--:R-:W-:Y:S02]  /*158d0*/  HMMA.16816.F32.BF16 R28, R136.reuse, R140, R28 ;  /* 0x0000008c881c723c */ /* 0x048fe4000004181c */
[----:B------:R4:W2:Y:S01]  /*158e0*/  LDL.S16 R157, [R1+0x70] ;  /* 0x00007000019d7983 */ /* 0x0008a20000100600 */
[----:B------:R-:W-:Y:S05]  /*158f0*/  @!P1 PRMT R153, R134, 0x5410, RZ ;  /* 0x0000541086999816 */ /* 0x000fea00000000ff */
[----:B------:R-:W-:Y:S01]  /*15900*/  STG.E.U16 [R210.64+0x12], R153 ;  /* 0x00001299d2007986 */ /* 0x000fe2000c101516 */
[C---:B------:R-:W-:Y:S03]  /*15910*/  HMMA.16816.F32.BF16 R32, R136.reuse, R142, R32 ;  /* 0x0000008e8820723c */ /* 0x040fe60000041820 */
[----:B------:R-:W3:Y:S01]  /*15920*/  LDSM.16.MT88.4 R140, [R193+0x12000] ;  /* 0x01200000c18c783b */ /* 0x000ee20000004200 */
[----:B-1----:R-:W-:Y:S04]  /*15930*/  SHF.R.U32.HI R2, RZ, 0x18, R179 ;  /* 0x00000018ff027819 */ /* 0x002fe800000116b3 */
[----:B------:R-:W-:Y:S04]  /*15940*/  ISETP.GE.U32.AND P1, PT, R244, R2, PT ;  /* 0x00000002f400720c */ /* 0x000fe80003f26070 */
[C---:B------:R-:W-:Y:S04]  /*15950*/  PRMT R2, R0.reuse, 0x7632, R2 ;  /* 0x0000763200027816 */ /* 0x040fe80000000002 */
[----:B------:R-:W-:Y:S01]  /*15960*/  PRMT R134, R0, 0x5410, R2 ;  /* 0x0000541000867816 */ /* 0x000fe20000000002 */
[----:B------:R-:W-:Y:S05]  /*15970*/  @!P0 HFMA2.BF16_V2 R154, -RZ.H0_H0, RZ.H0_H0, -R0.H0_H0 ;  /* 0x200000ffff9a8231 */ /* 0x000fea0000340900 */
[----:B------:R-:W-:Y:S01]  /*15980*/  @!P0 STL.S16 [R1+0x28], R154 ;  /* 0x0000289a01008387 */ /* 0x000fe20000100600 */
[C---:B---3--:R-:W-:Y:S08]  /*15990*/  HMMA.16816.F32.BF16 R36, R136.reuse, R140, R36 ;  /* 0x0000008c8824723c */ /* 0x048ff00000041824 */
        /* <DEDUP_REMOVED lines=10> */
[----:B------:R-:W1:Y:S03]  /*15a40*/  LDSM.16.MT88.4 R140, [R193+0x14000] ;  /* 0x01400000c18c783b */ /* 0x000e660000004200 */
[----:B-----5:R-:W-:Y:S04]  /*15a50*/  @!P2 HFMA2.BF16_V2 R156, -RZ.H0_H0, RZ.H0_H0, -R2.H0_H0 ;  /* 0x200000ffff9ca231 */ /* 0x020fe80000340902 */
        /* <DEDUP_REMOVED lines=18> */
[C---:B------:R-:W-:Y:S07]  /*15b80*/  HMMA.16816.F32.BF16 R116, R136.reuse, R144, R116 ;  /* 0x000000908874723c */ /* 0x040fee0000041874 */
[----:B------:R-:W-:Y:S01]  /*15b90*/  PRMT R145, R154, 0x7610, R145 ;  /* 0x000076109a917816 */ /* 0x000fe20000000091 */
[C---:B------:R-:W-:Y:S01]  /*15ba0*/  HMMA.16816.F32.BF16 R120, R136.reuse, R146, R120 ;  /* 0x000000928878723c */ /* 0x040fe20000041878 */
[----:B------:R4:W3:Y:S01]  /*15bb0*/  LDL.S16 R146, [R1+0x48] ;  /* 0x0000480001927983 */ /* 0x0008e20000100600 */
[----:B------:R-:W5:Y:S02]  /*15bc0*/  MUFU.EX2 R154, R200 ;  /* 0x000000c8009a7308 */ /* 0x000f640000000800 */
[----:B------:R-:W-:Y:S01]  /*15bd0*/  LOP3.LUT R144, R180, 0xff, RZ, 0xc0, !PT ;  /* 0x000000ffb4907812 */ /* 0x000fe200078ec0ff */
[----:B------:R2:W-:Y:S01]  /*15be0*/  @!P2 STL.S16 [R1+0x64], R156 ;  /* 0x0000649c0100a387 */ /* 0x0005e20000100600 */
[----:B------:R-:W-:Y:S02]  /*15bf0*/  @!P0 PRMT R0, R145, 0x5410, RZ ;  /* 0x0000541091008816 */ /* 0x000fe400000000ff */
[----:B------:R-:W-:Y:S03]  /*15c00*/  ISETP.GE.U32.AND P0, PT, R244, R144, PT ;  /* 0x00000090f400720c */ /* 0x000fe60003f06070 */
[----:B------:R-:W-:Y:S01]  /*15c10*/  STG.E.U16 [R208.64+0x20], R0 ;  /* 0x00002000d0007986 */ /* 0x000fe2000c101516 */
[----:B------:R-:W-:Y:S02]  /*15c20*/  SHF.R.U32.HI R144, RZ, 0x10, R179 ;  /* 0x00000010ff907819 */ /* 0x000fe400000116b3 */
[----:B------:R-:W-:Y:S02]  /*15c30*/  PRMT R147, R156, 0x7610, R147 ;  /* 0x000076109c937816 */ /* 0x000fe40000000093 */
[----:B------:R-:W-:Y:S02]  /*15c40*/  LOP3.LUT R144, R144, 0xff, RZ, 0xc0, !PT ;  /* 0x000000ff90907812 */ /* 0x000fe400078ec0ff */
[----:B------:R-:W-:Y:S02]  /*15c50*/  @!P2 PRMT R2, R147, 0x5410, RZ ;  /* 0x000054109302a816 */ /* 0x000fe400000000ff */
[----:B------:R-:W-:Y:S02]  /*15c60*/  ISETP.GE.U32.AND P2, PT, R244, R144, PT ;  /* 0x00000090f400720c */ /* 0x000fe40003f46070 */
[----:B------:R-:W-:Y:S01]  /*15c70*/  LOP3.LUT R144, R178, 0xff, RZ, 0xc0, !PT ;  /* 0x000000ffb2907812 */ /* 0x000fe200078ec0ff */
[----:B------:R-:W-:Y:S01]  /*15c80*/  STG.E.U16 [R208.64+0x22], R2 ;  /* 0x00002202d0007986 */ /* 0x000fe2000c101516 */
[----:B------:R-:W-:Y:S01]  /*15c90*/  LOP3.LUT R145, R180, 0xff, RZ, 0xc0, !PT ;  /* 0x000000ffb4917812 */ /* 0x000fe200078ec0ff */
[C---:B-1----:R-:W-:Y:S01]  /*15ca0*/  HMMA.16816.F32.BF16 R124, R136.reuse, R140, R124 ;  /* 0x0000008c887c723c */ /* 0x042fe2000004187c */
[----:B-----5:R-:W-:Y:S02]  /*15cb0*/  F2FP.BF16.PACK_AB R160, R154, R148 ;  /* 0x000000949aa0723e */ /* 0x020fe400000010ff */
[----:B------:R-:W-:Y:S02]  /*15cc0*/  PRMT R159, R145, 0x5410, R133 ;  /* 0x00005410919f7816 */ /* 0x000fe40000000085 */
[----:B------:R-:W-:Y:S01]  /*15cd0*/  PRMT R161, R160, 0x7632, R161 ;  /* 0x00007632a0a17816 */ /* 0x000fe200000000a1 */
[----:B--2---:R-:W-:Y:S01]  /*15ce0*/  FADD.FTZ R156, R188, R151 ;  /* 0x00000097bc9c7221 */ /* 0x004fe20000010000 */
[----:B------:R-:W-:Y:S01]  /*15cf0*/  LOP3.LUT R133, R178, 0xffff, RZ, 0xc0, !PT ;  /* 0x0000ffffb2857812 */ /* 0x000fe200078ec0ff */
[----:B------:R-:W-:Y:S01]  /*15d00*/  HMMA.16816.F32.BF16 R128, R136, R142, R128 ;  /* 0x0000008e8880723c */ /* 0x000fe20000041880 */
[----:B------:R-:W-:Y:S03]  /*15d10*/  @!P2 HFMA2.BF16_V2 R157, -RZ.H0_H0, RZ.H0_H0, -R160.H0_H0 ;  /* 0x200000ffff9da231 */ /* 0x000fe600003409a0 */
[----:B------:R-:W-:Y:S01]  /*15d20*/  FADD.FTZ R151, R165, R155 ;  /* 0x0000009ba5977221 */ /* 0x000fe20000010000 */
[----:B------:R-:W-:Y:S01]  /*15d30*/  SHF.R.U32.HI R133, RZ, 0x8, R133 ;  /* 0x00000008ff857819 */ /* 0x000fe20000011685 */
[----:B------:R1:W-:Y:S01]  /*15d40*/  @!P2 STL.S16 [R1+0x70], R157 ;  /* 0x0000709d0100a387 */ /* 0x0003e20000100600 */
[----:B------:R-:W-:Y:S01]  /*15d50*/  SHF.R.U32.HI R136, RZ, 0x10, R180 ;  /* 0x00000010ff887819 */ /* 0x000fe200000116b4 */
[----:B------:R-:W-:Y:S01]  /*15d60*/  FADD.FTZ R149, R149, R156 ;  /* 0x0000009c95957221 */ /* 0x000fe20000010000 */
[----:B------:R-:W-:Y:S03]  /*15d70*/  PRMT R147, R144, 0x5410, R133 ;  /* 0x0000541090937816 */ /* 0x000fe60000000085 */
[----:B------:R-:W-:Y:S01]  /*15d80*/  LOP3.LUT R145, R136, 0xff, RZ, 0xc0, !PT ;  /* 0x000000ff88917812 */ /* 0x000fe200078ec0ff */
[----:B------:R-:W-:Y:S01]  /*15d90*/  FADD.FTZ R163, R150, R149 ;  /* 0x0000009596a37221 */ /* 0x000fe20000010000 */
[--C-:B------:R-:W-:Y:S01]  /*15da0*/  HSET2.LE.AND R136, R147, R245.reuse, PT ;  /* 0x000000f593887233 */ /* 0x100fe20003803000 */
[----:B------:R-:W-:Y:S02]  /*15db0*/  PRMT R144, R157, 0x7610, R144 ;  /* 0x000076109d907816 */ /* 0x000fe40000000090 */
[----:B------:R-:W-:Y:S01]  /*15dc0*/  LOP3.LUT R133, R180, 0xffff, RZ, 0xc0, !PT ;  /* 0x0000ffffb4857812 */ /* 0x000fe200078ec0ff */
[----:B------:R-:W-:Y:S01]  /*15dd0*/  FADD.FTZ R163, R158, R163 ;  /* 0x000000a39ea37221 */ /* 0x000fe20000010000 */
[----:B------:R-:W-:Y:S02]  /*15de0*/  LOP3.LUT R136, R136, R134, RZ, 0xc0, !PT ;  /* 0x0000008688887212 */ /* 0x000fe400078ec0ff */
[C---:B------:R-:W-:Y:S01]  /*15df0*/  F2FP.BF16.PACK_AB R134, R164.reuse, R158 ;  /* 0x0000009ea486723e */ /* 0x040fe200000010ff */
[----:B------:R-:W-:Y:S01]  /*15e00*/  FADD.FTZ R163, R164, R163 ;  /* 0x000000a3a4a37221 */ /* 0x000fe20000010000 */
[----:B------:R-:W-:Y:S02]  /*15e10*/  SHF.R.U32.HI R139, RZ, 0x10, R178 ;  /* 0x00000010ff8b7819 */ /* 0x000fe400000116b2 */
[----:B------:R-:W-:Y:S02]  /*15e20*/  SHF.R.U32.HI R133, RZ, 0x8, R133 ;  /* 0x00000008ff857819 */ /* 0x000fe40000011685 */
[----:B------:R-:W-:Y:S02]  /*15e30*/  SHF.R.U32.HI R137, RZ, 0x10, R180 ;  /* 0x00000010ff897819 */ /* 0x000fe400000116b4 */
[----:B------:R-:W-:Y:S01]  /*15e40*/  LOP3.LUT R140, R133, 0xffff, RZ, 0xc0, !PT ;  /* 0x0000ffff858c7812 */ /* 0x000fe200078ec0ff */
[----:B-1----:R-:W1:Y:S01]  /*15e50*/  MUFU.EX2 R157, R206 ;  /* 0x000000ce009d7308 */ /* 0x002e620000000800 */
[----:B------:R-:W-:Y:S02]  /*15e60*/  SHF.R.U32.HI R138, RZ, 0x18, R178 ;  /* 0x00000018ff8a7819 */ /* 0x000fe400000116b2 */
[----:B------:R-:W-:Y:S02]  /*15e70*/  PRMT R133, R160, 0x5410, R161 ;  /* 0x00005410a0857816 */ /* 0x000fe400000000a1 */
[----:B------:R-:W-:Y:S02]  /*15e80*/  @!P2 PRMT R160, R144, 0x5410, RZ ;  /* 0x0000541090a0a816 */ /* 0x000fe400000000ff */
[----:B------:R-:W-:Y:S02]  /*15e90*/  LOP3.LUT R144, R137, 0xff, RZ, 0xc0, !PT ;  /* 0x000000ff89907812 */ /* 0x000fe400078ec0ff */
[----:B------:R-:W-:Y:S01]  /*15ea0*/  LOP3.LUT R137, R139, 0xff, RZ, 0xc0, !PT ;  /* 0x000000ff8b897812 */ /* 0x000fe200078ec0ff */
[----:B------:R-:W-:Y:S01]  /*15eb0*/  STG.E.U16 [R210.64+0x20], R160 ;  /* 0x000020a0d2007986 */ /* 0x000fe2000c101516 */
[----:B------:R-:W-:Y:S02]  /*15ec0*/  PRMT R135, R134, 0x7632, R135 ;  /* 0x0000763286877816 */ /* 0x000fe40000000087 */
[----:B------:R-:W-:Y:S01]  /*15ed0*/  PRMT R137, R137, 0x5410, R138 ;  /* 0x0000541089897816 */ /* 0x000fe2000000008a */
[--C-:B------:R-:W-:Y:S01]  /*15ee0*/  HSET2.LE.AND R138, R159, R245.reuse, PT ;  /* 0x000000f59f8a7233 */ /* 0x100fe20003803000 */
[----:B------:R-:W-:Y:S02]  /*15ef0*/  ISETP.GE.U32.AND P2, PT, R244, R140, PT ;  /* 0x0000008cf400720c */ /* 0x000fe40003f46070 */
[----:B------:R-:W2:Y:S01]  /*15f00*/  LDSM.16.MT88.4 R140, [R193+0x10800] ;  /* 0x01080000c18c783b */ /* 0x000ea20000004200 */
[----:B------:R-:W-:Y:S05]  /*15f10*/  HSET2.LE.AND R137, R137, R245, PT ;  /* 0x000000f589897233 */ /* 0x000fea0003803000 */
[----:B------:R-:W-:Y:S02]  /*15f20*/  LOP3.LUT R137, R137, R133, RZ, 0xc0, !PT ;  /* 0x0000008589897212 */ /* 0x000fe400078ec0ff */
[----:B-1----:R-:W-:Y:S02]  /*15f30*/  F2FP.BF16.PACK_AB R162, R167, R157 ;  /* 0x0000009da7a2723e */ /* 0x002fe400000010ff */
[----:B------:R-:W-:Y:S02]  /*15f40*/  PRMT R133, R134, 0x5410, R135 ;  /* 0x0000541086857816 */ /* 0x000fe40000000087 */
[----:B------:R-:W-:Y:S02]  /*15f50*/  PRMT R166, R162, 0x7632, R166 ;  /* 0x00007632a2a67816 */ /* 0x000fe400000000a6 */
[----:B------:R-:W-:Y:S02]  /*15f60*/  LOP3.LUT R138, R138, R133, RZ, 0xc0, !PT ;  /* 0x000000858a8a7212 */ /* 0x000fe400078ec0ff */
[----:B------:R-:W-:Y:S01]  /*15f70*/  PRMT R133, R162, 0x5410, R166 ;  /* 0x00005410a2857816 */ /* 0x000fe200000000a6 */
[----:B---3--:R-:W-:Y:S05]  /*15f80*/  @!P1 HFMA2.BF16_V2 R146, -RZ.H0_H0, RZ.H0_H0, -R161.H0_H0 ;  /* 0x200000ffff929231 */ /* 0x008fea00003409a1 */
[----:B------:R1:W-:Y:S01]  /*15f90*/  @!P1 STL.S16 [R1+0x48], R146 ;  /* 0x0000489201009387 */ /* 0x0003e20000100600 */
[----:B------:R-:W-:Y:S03]  /*15fa0*/  PRMT R155, R146, 0x7610, R155 ;  /* 0x00007610929b7816 */ /* 0x000fe6000000009b */
[----:B------:R4:W3:Y:S01]  /*15fb0*/  LDL.S16 R165, [R1+0x44] ;  /* 0x0000440001a57983 */ /* 0x0008e20000100600 */
[----:B------:R-:W-:Y:S01]  /*15fc0*/  @!P1 PRMT R161, R155, 0x5410, RZ ;  /* 0x000054109ba19816 */ /* 0x000fe200000000ff */
[----:B------:R-:W-:Y:S01]  /*15fd0*/  FADD.FTZ R155, R148, R151 ;  /* 0x00000097949b7221 */ /* 0x000fe20000010000 */
[----:B------:R-:W-:Y:S01]  /*15fe0*/  ISETP.GE.U32.AND P1, PT, R244, R144, PT ;  /* 0x00000090f400720c */ /* 0x000fe20003f26070 */
[----:B------:R-:W-:Y:S02]  /*15ff0*/  LDSM.16.MT88.4 R148, [R196+0x10800] ;  /* 0x01080000c494783b */ /* 0x000fe40000004200 */
[----:B------:R-:W-:Y:S06]  /*16000*/  FADD.FTZ R159, R154, R155 ;  /* 0x0000009b9a9f7221 */ /* 0x000fec0000010000 */
[----:B------:R-:W-:Y:S01]  /*16010*/  STG.E.U16 [R210.64+0x22], R161 ;  /* 0x000022a1d2007986 */ /* 0x000fe2000c101516 */
[--C-:B-1----:R-:W-:Y:S02]  /*16020*/  SHF.R.U32.HI R146, RZ, 0x18, R180.reuse ;  /* 0x00000018ff927819 */ /* 0x102fe400000116b4 */
[----:B------:R-:W-:Y:S02]  /*16030*/  SHF.R.U32.HI R180, RZ, 0x18, R180 ;  /* 0x00000018ffb47819 */ /* 0x000fe400000116b4 */
[----:B------:R-:W-:Y:S02]  /*16040*/  PRMT R139, R145, 0x5410, R146 ;  /* 0x00005410918b7816 */ /* 0x000fe40000000092 */
[----:B------:R-:W1:Y:S03]  /*16050*/  LDSM.16.MT88.4 R144, [R194+0x10800] ;  /* 0x01080000c290783b */ /* 0x000e660000004200 */
[----:B------:R-:W-:Y:S05]  /*16060*/  HSET2.LE.AND R139, R139, R245, PT ;  /* 0x000000f58b8b7233 */ /* 0x000fea0003803000 */
[----:B------:R-:W-:Y:S07]  /*16070*/  LOP3.LUT R139, R139, R133, RZ, 0xc0, !PT ;  /* 0x000000858b8b7212 */ /* 0x000fee00078ec0ff */
        /* <DEDUP_REMOVED lines=28> */
[C---:B------:R-:W-:Y:S08]  /*16240*/  HMMA.16816.F32.BF16 R80, R136.reuse, R142, R80 ;  /* 0x0000008e8850723c */ /* 0x040ff00000041850 */
[C---:B-1----:R-:W-:Y:S08]  /*16250*/  HMMA.16816.F32.BF16 R84, R136.reuse, R144, R84 ;  /* 0x000000908854723c */ /* 0x042ff00000041854 */
[C---:B------:R-:W-:Y:S08]  /*16260*/  HMMA.16816.F32.BF16 R88, R136.reuse, R146, R88 ;  /* 0x000000928858723c */ /* 0x040ff00000041858 */
[C---:B-----5:R-:W-:Y:S08]  /*16270*/  HMMA.16816.F32.BF16 R92, R136.reuse, R148, R92 ;  /* 0x00000094885c723c */ /* 0x060ff0000004185c */
[C---:B------:R-:W-:Y:S01]  /*16280*/  HMMA.16816.F32.BF16 R96, R136.reuse, R150, R96 ;  /* 0x000000968860723c */ /* 0x040fe20000041860 */
[----:B---3--:R-:W-:Y:S05]  /*16290*/  @!P0 HFMA2.BF16_V2 R165, -RZ.H0_H0, RZ.H0_H0, -R134.H0_H0 ;  /* 0x200000ffffa58231 */ /* 0x008fea0000340986 */
[----:B------:R1:W-:Y:S01]  /*162a0*/  @!P0 STL.S16 [R1+0x44], R165 ;  /* 0x000044a501008387 */ /* 0x0003e20000100600 */
[----:B------:R-:W-:Y:S03]  /*162b0*/  PRMT R133, R165, 0x7610, R133 ;  /* 0x00007610a5857816 */ /* 0x000fe60000000085 */
[----:B------:R4:W2:Y:S02]  /*162c0*/  LDL.S16 R170, [R1+0x40] ;  /* 0x0000400001aa7983 */ /* 0x0008a40000100600 */
[----:B------:R-:W-:Y:S02]  /*162d0*/  @!P0 PRMT R134, R133, 0x5410, RZ ;  /* 0x0000541085868816 */ /* 0x000fe400000000ff */
[----:B------:R-:W-:Y:S01]  /*162e0*/  LOP3.LUT R133, R249, UR35, RZ, 0x3c, !PT ;  /* 0x00000023f9857c12 */ /* 0x000fe2000f8e3cff */
[----:B------:R4:W3:Y:S01]  /*162f0*/  LDL.S16 R179, [R1+0x60] ;  /* 0x0000600001b37983 */ /* 0x0008e20000100600 */
[----:B------:R-:W-:Y:S03]  /*16300*/  ISETP.GE.U32.AND P0, PT, R244, R180, PT ;  /* 0x000000b4f400720c */ /* 0x000fe60003f06070 */
[----:B------:R-:W-:Y:S01]  /*16310*/  IMAD.WIDE.U32 R168, R133, -0x326172a9, RZ ;  /* 0xcd9e8d5785a87825 */ /* 0x000fe200078e00ff */
[----:B------:R4:W5:Y:S04]  /*16320*/  LDL.S16 R178, [R1+0x5c] ;  /* 0x00005c0001b27983 */ /* 0x0009680000100600 */
[----:B------:R-:W-:Y:S01]  /*16330*/  LOP3.LUT R154, R169, UR27, R174, 0x96, !PT ;  /* 0x0000001ba99a7c12 */ /* 0x000fe2000f8e96ae */
[----:B------:R4:W4:Y:S01]  /*16340*/  LDL.S16 R173, [R1+0x58] ;  /* 0x0000580001ad7983 */ /* 0x0009220000100600 */
[----:B------:R-:W-:Y:S03]  /*16350*/  LOP3.LUT R156, R225, UR33, R168, 0x96, !PT ;  /* 0x00000021e19c7c12 */ /* 0x000fe6000f8e96a8 */
[----:B------:R-:W-:Y:S01]  /*16360*/  IMAD.WIDE.U32 R154, R154, -0x2daee0ad, RZ ;  /* 0xd2511f539a9a7825 */ /* 0x000fe200078e00ff */
[----:B------:R-:W-:Y:S03]  /*16370*/  LDSM.16.MT88.4 R180, [R194+0x13800] ;  /* 0x01380000c2b4783b */ /* 0x000fe60000004200 */
[----:B-1----:R-:W-:Y:S01]  /*16380*/  FADD.FTZ R165, R157, R159 ;  /* 0x0000009f9da57221 */ /* 0x002fe20000010000 */
[----:B------:R-:W-:Y:S01]  /*16390*/  LOP3.LUT R155, R155, UR29, R246, 0x96, !PT ;  /* 0x0000001d9b9b7c12 */ /* 0x000fe2000f8e96f6 */
[----:B------:R-:W-:Y:S03]  /*163a0*/  IMAD.WIDE.U32 R156, R156, -0x2daee0ad, RZ ;  /* 0xd2511f539c9c7825 */ /* 0x000fe600078e00ff */
[----:B------:R1:W-:Y:S01]  /*163b0*/  STG.E.U16 [R208.64+0x30], R134 ;  /* 0x00003086d0007986 */ /* 0x0003e2000c101516 */
[----:B------:R-:W-:Y:S01]  /*163c0*/  FADD.FTZ R167, R167, R165 ;  /* 0x000000a5a7a77221 */ /* 0x000fe20000010000 */
[----:B------:R-:W-:Y:S01]  /*163d0*/  LOP3.LUT R157, R157, UR34, R154, 0x96, !PT ;  /* 0x000000229d9d7c12 */ /* 0x000fe2000f8e969a */
[----:B------:R-:W-:Y:S05]  /*163e0*/  IMAD.WIDE.U32 R154, R155, -0x326172a9, RZ ;  /* 0xcd9e8d579b9a7825 */ /* 0x000fea00078e00ff */
[----:B------:R-:W-:Y:S05]  /*163f0*/  LOP3.LUT R158, R155, UR5, R224, 0x96, !PT ;  /* 0x000000059b9e7c12 */ /* 0x000fea000f8e96e0 */
[----:B------:R-:W-:Y:S05]  /*16400*/  IMAD.WIDE.U32 R158, R158, -0x2daee0ad, RZ ;  /* 0xd2511f539e9e7825 */ /* 0x000fea00078e00ff */
[----:B------:R-:W-:Y:S01]  /*16410*/  LOP3.LUT R155, R159, UR4, R156, 0x96, !PT ;  /* 0x000000049f9b7c12 */ /* 0x000fe2000f8e969c */
[----:B------:R-:W-:Y:S05]  /*16420*/  IMAD.WIDE.U32 R156, R157, -0x326172a9, RZ ;  /* 0xcd9e8d579d9c7825 */ /* 0x000fea00078e00ff */
[----:B------:R-:W-:Y:S02]  /*16430*/  LOP3.LUT R154, R157, UR30, R154, 0x96, !PT ;  /* 0x0000001e9d9a7c12 */ /* 0x000fe4000f8e969a */
[----:B------:R-:W1:Y:S03]  /*16440*/  MUFU.EX2 R157, R214 ;  /* 0x000000d6009d7308 */ /* 0x000e660000000800 */
[----:B------:R-:W-:Y:S04]  /*16450*/  IMAD.WIDE.U32 R174, R154, -0x2daee0ad, RZ ;  /* 0xd2511f539aae7825 */ /* 0x000fe800078e00ff */
[----:B------:R-:W-:Y:S01]  /*16460*/  IMAD.WIDE.U32 R154, R155, -0x326172a9, RZ ;  /* 0xcd9e8d579b9a7825 */ /* 0x000fe200078e00ff */
[----:B------:R-:W-:Y:S02]  /*16470*/  LOP3.LUT R168, R175, UR28, R158, 0x96, !PT ;  /* 0x0000001cafa87c12 */ /* 0x000fe4000f8e969e */
[----:B------:R-:W-:Y:S02]  /*16480*/  MUFU.EX2 R214, R236 ;  /* 0x000000ec00d67308 */ /* 0x000fe40000000800 */
[----:B------:R-:W-:Y:S01]  /*16490*/  LOP3.LUT R206, R155, UR26, R156, 0x96, !PT ;  /* 0x0000001a9bce7c12 */ /* 0x000fe2000f8e969c */
[----:B------:R-:W-:Y:S04]  /*164a0*/  IMAD.WIDE.U32 R168, R168, -0x326172a9, RZ ;  /* 0xcd9e8d57a8a87825 */ /* 0x000fe800078e00ff */
[----:B------:R-:W-:Y:S01]  /*164b0*/  IMAD.WIDE.U32 R206, R206, -0x2daee0ad, RZ ;  /* 0xd2511f53cece7825 */ /* 0x000fe200078e00ff */
[C-C-:B------:R-:W-:Y:S02]  /*164c0*/  LOP3.LUT R133, R169.reuse, UR7, R154.reuse, 0x96, !PT ;  /* 0x00000007a9857c12 */ /* 0x140fe4000f8e969a */
[----:B------:R-:W-:Y:S02]  /*164d0*/  LOP3.LUT R152, R169, UR7, R154, 0x96, !PT ;  /* 0x00000007a9987c12 */ /* 0x000fe4000f8e969a */
[----:B------:R-:W-:Y:S02]  /*164e0*/  LOP3.LUT R155, R133, 0xff, RZ, 0xc0, !PT ;  /* 0x000000ff859b7812 */ /* 0x000fe400078ec0ff */
[C---:B------:R-:W-:Y:S01]  /*164f0*/  LOP3.LUT R148, R168.reuse, 0xff, RZ, 0xc0, !PT ;  /* 0x000000ffa8947812 */ /* 0x040fe200078ec0ff */
[----:B-1----:R-:W-:Y:S01]  /*16500*/  FADD.FTZ R163, R157, R163 ;  /* 0x000000a39da37221 */ /* 0x002fe20000010000 */
[----:B------:R-:W-:Y:S02]  /*16510*/  LOP3.LUT R153, R168, 0xff, RZ, 0xc0, !PT ;  /* 0x000000ffa8997812 */ /* 0x000fe400078ec0ff */
[----:B------:R-:W-:Y:S01]  /*16520*/  LOP3.LUT R134, R206, 0xff, RZ, 0xc0, !PT ;  /* 0x000000ffce867812 */ /* 0x000fe200078ec0ff */
[----:B--2---:R-:W-:Y:S02]  /*16530*/  @!P2 HFMA2.BF16_V2 R170, -RZ.H0_H0, RZ.H0_H0, -R135.H0_H0 ;  /* 0x200000ffffaaa231 */ /* 0x004fe40000340987 */
[----:B---3--:R-:W-:Y:S03]  /*16540*/  @!P1 HFMA2.BF16_V2 R179, -RZ.H0_H0, RZ.H0_H0, -R162.H0_H0 ;  /* 0x200000ffffb39231 */ /* 0x008fe600003409a2 */
[----:B------:R1:W-:Y:S01]  /*16550*/  @!P2 STL.S16 [R1+0x40], R170 ;  /* 0x000040aa0100a387 */ /* 0x0003e20000100600 */
[----:B------:R-:W-:Y:S01]  /*16560*/  PRMT R159, R170, 0x7610, R159 ;  /* 0x00007610aa9f7816 */ /* 0x000fe2000000009f */
[----:B-----5:R-:W-:Y:S03]  /*16570*/  @!P0 HFMA2.BF16_V2 R178, -RZ.H0_H0, RZ.H0_H0, -R166.H0_H0 ;  /* 0x200000ffffb28231 */ /* 0x020fe600003409a6 */
[----:B------:R-:W-:Y:S02]  /*16580*/  @!P2 PRMT R135, R159, 0x5410, RZ ;  /* 0x000054109f87a816 */ /* 0x000fe400000000ff */
[----:B------:R-:W2:Y:S01]  /*16590*/  MUFU.EX2 R159, R215 ;  /* 0x000000d7009f7308 */ /* 0x000ea20000000800 */
[----:B------:R-:W-:Y:S02]  /*165a0*/  ISETP.GE.U32.AND P2, PT, R244, R155, PT ;  /* 0x0000009bf400720c */ /* 0x000fe40003f46070 */
[----:B------:R-:W-:Y:S01]  /*165b0*/  SHF.R.U32.HI R155, RZ, 0x10, R133 ;  /* 0x00000010ff9b7819 */ /* 0x000fe20000011685 */
[----:B------:R3:W-:Y:S01]  /*165c0*/  STG.E.U16 [R208.64+0x32], R135 ;  /* 0x00003287d0007986 */ /* 0x0007e2000c101516 */
[----:B------:R-:W-:Y:S02]  /*165d0*/  PRMT R156, R178, 0x7610, R156 ;  /* 0x00007610b29c7816 */ /* 0x000fe4000000009c */
[----:B------:R-:W-:Y:S02]  /*165e0*/  LOP3.LUT R140, R155, 0xff, RZ, 0xc0, !PT ;  /* 0x000000ff9b8c7812 */ /* 0x000fe400078ec0ff */
[----:B------:R-:W-:Y:S01]  /*165f0*/  LOP3.LUT R155, R133, 0xffff, RZ, 0xc0, !PT ;  /* 0x0000ffff859b7812 */ /* 0x000fe200078ec0ff */
[----:B------:R-:W-:Y:S01]  /*16600*/  MUFU.EX2 R215, R229 ;  /* 0x000000e500d77308 */ /* 0x000fe20000000800 */
[----:B------:R-:W-:Y:S02]  /*16610*/  @!P0 PRMT R166, R156, 0x5410, RZ ;  /* 0x000054109ca68816 */ /* 0x000fe400000000ff */
[----:B------:R-:W-:Y:S02]  /*16620*/  SHF.R.U32.HI R155, RZ, 0x8, R155 ;  /* 0x00000008ff9b7819 */ /* 0x000fe4000001169b */
[----:B------:R-:W-:Y:S01]  /*16630*/  PRMT R158, R179, 0x7610, R158 ;  /* 0x00007610b39e7816 */ /* 0x000fe2000000009e */
[----:B------:R-:W-:Y:S01]  /*16640*/  STG.E.U16 [R210.64+0x32], R166 ;  /* 0x000032a6d2007986 */ /* 0x000fe2000c101516 */
[----:B------:R-:W-:Y:S02]  /*16650*/  LOP3.LUT R144, R155, 0xffff, RZ, 0xc0, !PT ;  /* 0x0000ffff9b907812 */ /* 0x000fe400078ec0ff */
[----:B------:R-:W-:Y:S01]  /*16660*/  @!P1 PRMT R162, R158, 0x5410, RZ ;  /* 0x000054109ea29816 */ /* 0x000fe200000000ff */
[----:B-1----:R1:W5:Y:S01]  /*16670*/  LDL.S16 R170, [R1+0x30] ;  /* 0x0000300001aa7983 */ /* 0x0023620000100600 */
[----:B------:R-:W1:Y:S01]  /*16680*/  MUFU.EX2 R155, R216 ;  /* 0x000000d8009b7308 */ /* 0x000e620000000800 */
[----:B------:R-:W-:Y:S02]  /*16690*/  SHF.R.U32.HI R133, RZ, 0x18, R133 ;  /* 0x00000018ff857819 */ /* 0x000fe40000011685 */
[----:B------:R-:W-:Y:S01]  /*166a0*/  @!P1 STL.S16 [R1+0x60], R179 ;  /* 0x000060b301009387 */ /* 0x000fe20000100600 */
[C---:B--2---:R-:W-:Y:S01]  /*166b0*/  F2FP.BF16.PACK_AB R164, R159.reuse, R157 ;  /* 0x0000009d9fa4723e */ /* 0x044fe200000010ff */
[----:B------:R-:W-:Y:S01]  /*166c0*/  FADD.FTZ R163, R159, R163 ;  /* 0x000000a39fa37221 */ /* 0x000fe20000010000 */
[C---:B------:R-:W-:Y:S01]  /*166d0*/  ISETP.GE.U32.AND P1, PT, R244.reuse, R140, PT ;  /* 0x0000008cf400720c */ /* 0x040fe20003f26070 */
[----:B------:R-:W-:Y:S01]  /*166e0*/  @!P0 STL.S16 [R1+0x5c], R178 ;  /* 0x00005cb201008387 */ /* 0x000fe20000100600 */
[----:B------:R-:W-:Y:S01]  /*166f0*/  ISETP.GE.U32.AND P0, PT, R244, R144, PT ;  /* 0x00000090f400720c */ /* 0x000fe20003f06070 */
[----:B----4-:R-:W-:Y:S01]  /*16700*/  @!P2 HFMA2.BF16_V2 R173, -RZ.H0_H0, RZ.H0_H0, -R164.H0_H0 ;  /* 0x200000ffffada231 */ /* 0x010fe200003409a4 */
[C---:B------:R-:W-:Y:S01]  /*16710*/  PRMT R165, R164.reuse, 0x7632, R165 ;  /* 0x00007632a4a57816 */ /* 0x040fe200000000a5 */
[----:B------:R2:W4:Y:S01]  /*16720*/  LDL.S16 R172, [R1+0x24] ;  /* 0x0000240001ac7983 */ /* 0x0005220000100600 */
[----:B------:R-:W2:Y:S01]  /*16730*/  MUFU.EX2 R158, R217 ;  /* 0x000000d9009e7308 */ /* 0x000ea20000000800 */
[----:B---3--:R-:W-:Y:S02]  /*16740*/  SHF.R.U32.HI R135, RZ, 0x10, R206 ;  /* 0x00000010ff877819 */ /* 0x008fe400000116ce */
[----:B------:R3:W-:Y:S01]  /*16750*/  @!P2 STL.S16 [R1+0x58], R173 ;  /* 0x000058ad0100a387 */ /* 0x0007e20000100600 */
[----:B------:R-:W-:Y:S02]  /*16760*/  PRMT R171, R173, 0x7610, R171 ;  /* 0x00007610adab7816 */ /* 0x000fe400000000ab */
[----:B------:R-:W-:Y:S01]  /*16770*/  PRMT R156, R164, 0x5410, R165 ;  /* 0x00005410a49c7816 */ /* 0x000fe200000000a5 */
[----:B------:R-:W3:Y:S01]  /*16780*/  LDSM.16.MT88.4 R140, [R193+0x16800] ;  /* 0x01680000c18c783b */ /* 0x000ee20000004200 */
[----:B------:R-:W-:Y:S02]  /*16790*/  @!P2 PRMT R164, R171, 0x5410, RZ ;  /* 0x00005410aba4a816 */ /* 0x000fe400000000ff */
[----:B------:R-:W-:Y:S01]  /*167a0*/  ISETP.GE.U32.AND P2, PT, R244, R148, PT ;  /* 0x00000094f400720c */ /* 0x000fe20003f46070 */
[----:B------:R-:W-:Y:S01]  /*167b0*/  MUFU.EX2 R171, R218 ;  /* 0x000000da00ab7308 */ /* 0x000fe20000000800 */
[----:B-1----:R-:W-:Y:S03]  /*167c0*/  FADD.FTZ R167, R155, R167 ;  /* 0x000000a79ba77221 */ /* 0x002fe60000010000 */
[----:B------:R-:W1:Y:S06]  /*167d0*/  LDSM.16.MT88.4 R144, [R194+0x16800] ;  /* 0x01680000c290783b */ /* 0x000e6c0000004200 */
[----:B------:R-:W-:Y:S02]  /*167e0*/  MUFU.EX2 R217, R228 ;  /* 0x000000e400d97308 */ /* 0x000fe40000000800 */
[----:B------:R-:W-:Y:S01]  /*167f0*/  STG.E.U16 [R210.64+0x30], R162 ;  /* 0x000030a2d2007986 */ /* 0x000fe2000c101516 */
[C---:B--2---:R-:W-:Y:S01]  /*16800*/  F2FP.BF16.PACK_AB R191, R158.reuse, R155 ;  /* 0x0000009b9ebf723e */ /* 0x044fe200000010ff */
[----:B------:R-:W-:Y:S02]  /*16810*/  FADD.FTZ R167, R158, R167 ;  /* 0x000000a79ea77221 */ /* 0x000fe40000010000 */
[----:B------:R-:W-:Y:S01]  /*16820*/  STG.E.U16 [R208.64+0x40], R164 ;  /* 0x000040a4d0007986 */ /* 0x000fe2000c101516 */
[----:B------:R-:W-:Y:S03]  /*16830*/  PRMT R200, R191, 0x7632, R200 ;  /* 0x00007632bfc87816 */ /* 0x000fe600000000c8 */
[----:B---3--:R-:W2:Y:S10]  /*16840*/  MUFU.EX2 R173, R220 ;  /* 0x000000dc00ad7308 */ /* 0x008eb40000000800 */
[----:B------:R-:W3:Y:S01]  /*16850*/  MUFU.EX2 R216, R227 ;  /* 0x000000e300d87308 */ /* 0x000ee20000000800 */
[C---:B------:R-:W-:Y:S07]  /*16860*/  HMMA.16816.F32.BF16 R100, R136.reuse, R140, R100 ;  /* 0x0000008c8864723c */ /* 0x040fee0000041864 */
[--C-:B------:R-:W-:Y:S01]  /*16870*/  SHF.R.U32.HI R140, RZ, 0x10, R168.reuse ;  /* 0x00000010ff8c7819 */ /* 0x100fe200000116a8 */
[C---:B------:R-:W-:Y:S01]  /*16880*/  HMMA.16816.F32.BF16 R104, R136.reuse, R142, R104 ;  /* 0x0000008e8868723c */ /* 0x040fe20000041868 */
[----:B------:R-:W-:Y:S03]  /*16890*/  SHF.R.U32.HI R141, RZ, 0x18, R168 ;  /* 0x00000018ff8d7819 */ /* 0x000fe600000116a8 */
[----:B------:R-:W-:Y:S02]  /*168a0*/  LOP3.LUT R140, R140, 0xff, RZ, 0xc0, !PT ;  /* 0x000000ff8c8c7812 */ /* 0x000fe400078ec0ff */
[----:B--2---:R-:W-:Y:S02]  /*168b0*/  F2FP.BF16.PACK_AB R189, R173, R171 ;  /* 0x000000abadbd723e */ /* 0x004fe400000010ff */
[C---:B-1----:R-:W-:Y:S04]  /*168c0*/  HMMA.16816.F32.BF16 R108, R136.reuse, R144, R108 ;  /* 0x00000090886c723c */ /* 0x042fe8000004186c */
[----:B------:R-:W-:Y:S02]  /*168d0*/  PRMT R190, R189, 0x7632, R190 ;  /* 0x00007632bdbe7816 */ /* 0x000fe400000000be */
[----:B---3--:R-:W-:Y:S02]  /*168e0*/  F2FP.BF16.PACK_AB R184, R215, R216 ;  /* 0x000000d8d7b8723e */ /* 0x008fe400000010ff */
[C---:B------:R-:W-:Y:S01]  /*168f0*/  HMMA.16816.F32.BF16 R112, R136.reuse, R146, R112 ;  /* 0x000000928870723c */ /* 0x040fe20000041870 */
[----:B------:R-:W-:Y:S06]  /*16900*/  PRMT R0, R189, 0x5410, R190 ;  /* 0x00005410bd007816 */ /* 0x000fec00000000be */
[----:B------:R-:W-:Y:S01]  /*16910*/  SHF.R.U32.HI R146, RZ, 0x18, R152 ;  /* 0x00000018ff927819 */ /* 0x000fe20000011698 */
[----:B-----5:R-:W-:Y:S05]  /*16920*/  @!P0 HFMA2.BF16_V2 R170, -RZ.H0_H0, RZ.H0_H0, -R165.H0_H0 ;  /* 0x200000ffffaa8231 */ /* 0x020fea00003409a5 */
[----:B------:R1:W-:Y:S01]  /*16930*/  @!P0 STL.S16 [R1+0x30], R170 ;  /* 0x000030aa01008387 */ /* 0x0003e20000100600 */
[----:B------:R-:W-:Y:S03]  /*16940*/  PRMT R148, R170, 0x7610, R148 ;  /* 0x00007610aa947816 */ /* 0x000fe60000000094 */
[----:B------:R2:W3:Y:S01]  /*16950*/  LDL.S16 R154, [R1+0x3c] ;  /* 0x00003c00019a7983 */ /* 0x0004e20000100600 */
[----:B------:R-:W-:Y:S02]  /*16960*/  @!P0 PRMT R165, R148, 0x5410, RZ ;  /* 0x0000541094a58816 */ /* 0x000fe400000000ff */
[----:B------:R-:W-:Y:S01]  /*16970*/  ISETP.GE.U32.AND P0, PT, R244, R133, PT ;  /* 0x00000085f400720c */ /* 0x000fe20003f06070 */
[----:B----4-:R-:W-:Y:S01]  /*16980*/  @!P1 HFMA2.BF16_V2 R172, -RZ.H0_H0, RZ.H0_H0, -R191.H0_H0 ;  /* 0x200000ffffac9231 */ /* 0x010fe200003409bf */
[----:B------:R-:W4:Y:S01]  /*16990*/  LDSM.16.MT88.4 R148, [R196+0x16800] ;  /* 0x01680000c494783b */ /* 0x000f220000004200 */
[----:B------:R-:W-:Y:S03]  /*169a0*/  LOP3.LUT R133, R168, 0xffff, RZ, 0xc0, !PT ;  /* 0x0000ffffa8857812 */ /* 0x000fe600078ec0ff */
[----:B------:R-:W-:Y:S02]  /*169b0*/  PRMT R177, R172, 0x7610, R177 ;  /* 0x00007610acb17816 */ /* 0x000fe400000000b1 */
[----:B------:R-:W-:Y:S02]  /*169c0*/  SHF.R.U32.HI R133, RZ, 0x8, R133 ;  /* 0x00000008ff857819 */ /* 0x000fe40000011685 */
[----:B------:R5:W-:Y:S02]  /*169d0*/  @!P1 STL.S16 [R1+0x24], R172 ;  /* 0x000024ac01009387 */ /* 0x000be40000100600 */
[----:B------:R-:W-:Y:S02]  /*169e0*/  PRMT R157, R153, 0x5410, R133 ;  /* 0x00005410999d7816 */ /* 0x000fe40000000085 */
[----:B------:R-:W-:Y:S01]  /*169f0*/  SHF.R.U32.HI R153, RZ, 0x10, R168 ;  /* 0x00000010ff997819 */ /* 0x000fe200000116a8 */
[----:B------:R-:W-:Y:S01]  /*16a00*/  STG.E.U16 [R208.64+0x42], R165 ;  /* 0x000042a5d0007986 */ /* 0x000fe2000c101516 */
[----:B------:R-:W-:Y:S02]  /*16a10*/  LOP3.LUT R133, R152, 0xffff, RZ, 0xc0, !PT ;  /* 0x0000ffff98857812 */ /* 0x000fe400078ec0ff */
[----:B-1----:R-:W-:Y:S02]  /*16a20*/  PRMT R170, R140, 0x5410, R141 ;  /* 0x000054108caa7816 */ /* 0x002fe4000000008d */
[----:B------:R-:W1:Y:S01]  /*16a30*/  LDSM.16.MT88.4 R140, [R195+0x16800] ;  /* 0x01680000c38c783b */ /* 0x000e620000004200 */
[----:B------:R-:W-:Y:S02]  /*16a40*/  LOP3.LUT R144, R153, 0xff, RZ, 0xc0, !PT ;  /* 0x000000ff99907812 */ /* 0x000fe400078ec0ff */
[----:B------:R-:W-:Y:S02]  /*16a50*/  LOP3.LUT R153, R152, 0xff, RZ, 0xc0, !PT ;  /* 0x000000ff98997812 */ /* 0x000fe400078ec0ff */
[----:B------:R-:W-:Y:S02]  /*16a60*/  SHF.R.U32.HI R145, RZ, 0x8, R133 ;  /* 0x00000008ff917819 */ /* 0x000fe40000011685 */
[----:B------:R-:W-:Y:S02]  /*16a70*/  PRMT R133, R191, 0x5410, R200 ;  /* 0x00005410bf857816 */ /* 0x000fe400000000c8 */
[----:B------:R-:W-:Y:S02]  /*16a80*/  @!P1 PRMT R191, R177, 0x5410, RZ ;  /* 0x00005410b1bf9816 */ /* 0x000fe400000000ff */
[----:B------:R-:W-:Y:S02]  /*16a90*/  ISETP.GE.U32.AND P1, PT, R244, R144, PT ;  /* 0x00000090f400720c */ /* 0x000fe40003f26070 */
[----:B------:R-:W-:Y:S01]  /*16aa0*/  LOP3.LUT R144, R168, 0xffff, RZ, 0xc0, !PT ;  /* 0x0000ffffa8907812 */ /* 0x000fe200078ec0ff */
[----:B------:R-:W-:Y:S01]  /*16ab0*/  STG.E.U16 [R210.64+0x40], R191 ;  /* 0x000040bfd2007986 */ /* 0x000fe2000c101516 */
[----:B-----5:R-:W-:Y:S01]  /*16ac0*/  MUFU.EX2 R172, R219 ;  /* 0x000000db00ac7308 */ /* 0x020fe20000000800 */
[----:B------:R-:W-:Y:S02]  /*16ad0*/  PRMT R147, R153, 0x5410, R145 ;  /* 0x0000541099937816 */ /* 0x000fe40000000091 */
[----:B------:R-:W-:Y:S02]  /*16ae0*/  SHF.R.U32.HI R145, RZ, 0x10, R152 ;  /* 0x00000010ff917819 */ /* 0x000fe40000011698 */
[----:B------:R-:W-:Y:S01]  /*16af0*/  SHF.R.U32.HI R168, RZ, 0x18, R168 ;  /* 0x00000018ffa87819 */ /* 0x000fe200000116a8 */
[C---:B----4-:R-:W-:Y:S01]  /*16b00*/  HMMA.16816.F32.BF16 R116, R136.reuse, R148, R116 ;  /* 0x000000948874723c */ /* 0x050fe20000041874 */
[----:B------:R-:W-:Y:S03]  /*16b10*/  SHF.R.U32.HI R144, RZ, 0x8, R144 ;  /* 0x00000008ff907819 */ /* 0x000fe60000011690 */
[----:B------:R-:W4:Y:S01]  /*16b20*/  MUFU.EX2 R169, R221 ;  /* 0x000000dd00a97308 */ /* 0x000f220000000800 */
[----:B------:R-:W-:Y:S02]  /*16b30*/  LOP3.LUT R145, R145, 0xff, RZ, 0xc0, !PT ;  /* 0x000000ff91917812 */ /* 0x000fe400078ec0ff */
[----:B------:R-:W-:Y:S01]  /*16b40*/  LOP3.LUT R144, R144, 0xffff, RZ, 0xc0, !PT ;  /* 0x0000ffff90907812 */ /* 0x000fe200078ec0ff */
[C---:B------:R-:W-:Y:S01]  /*16b50*/  HMMA.16816.F32.BF16 R120, R136.reuse, R150, R120 ;  /* 0x000000968878723c */ /* 0x040fe20000041878 */
[----:B------:R-:W-:Y:S03]  /*16b60*/  LDSM.16.MT88.4 R148, [R194+0x11000] ;  /* 0x01100000c294783b */ /* 0x000fe60000004200 */
[----:B------:R-:W-:Y:S01]  /*16b70*/  PRMT R145, R145, 0x5410, R146 ;  /* 0x0000541091917816 */ /* 0x000fe20000000092 */
[--C-:B------:R-:W-:Y:S04]  /*16b80*/  HSET2.LE.AND R146, R157, R245.reuse, PT ;  /* 0x000000f59d927233 */ /* 0x100fe80003803000 */
[--C-:B------:R-:W-:Y:S01]  /*16b90*/  HSET2.LE.AND R145, R145, R245.reuse, PT ;  /* 0x000000f591917233 */ /* 0x100fe20003803000 */
[C---:B-1----:R-:W-:Y:S02]  /*16ba0*/  HMMA.16816.F32.BF16 R124, R136.reuse, R140, R124 ;  /* 0x0000008c887c723c */ /* 0x042fe4000004187c */
[----:B------:R-:W-:Y:S02]  /*16bb0*/  LOP3.LUT R146, R146, R0, RZ, 0xc0, !PT ;  /* 0x0000000092927212 */ /* 0x000fe400078ec0ff */
[----:B------:R-:W-:Y:S04]  /*16bc0*/  LOP3.LUT R145, R145, R133, RZ, 0xc0, !PT ;  /* 0x0000008591917212 */ /* 0x000fe800078ec0ff */
[----:B------:R-:W-:Y:S01]  /*16bd0*/  HMMA.16816.F32.BF16 R128, R136, R142, R128 ;  /* 0x0000008e8880723c */ /* 0x000fe20000041880 */
[----:B----4-:R-:W-:Y:S01]  /*16be0*/  F2FP.BF16.PACK_AB R188, R169, R172 ;  /* 0x000000aca9bc723e */ /* 0x010fe200000010ff */
[----:B------:R-:W-:Y:S03]  /*16bf0*/  LDSM.16.MT88.4 R136, [R195+0x11000] ;  /* 0x01100000c388783b */ /* 0x000fe60000004200 */
[C---:B------:R-:W-:Y:S04]  /*16c00*/  PRMT R187, R188.reuse, 0x7632, R187 ;  /* 0x00007632bcbb7816 */ /* 0x040fe800000000bb */
[----:B------:R-:W-:Y:S01]  /*16c10*/  PRMT R0, R188, 0x5410, R187 ;  /* 0x00005410bc007816 */ /* 0x000fe200000000bb */
[----:B------:R-:W-:Y:S02]  /*16c20*/  LDSM.16.MT88.4 R140, [R193+0x13000] ;  /* 0x01300000c18c783b */ /* 0x000fe40000004200 */
[----:B---3--:R-:W-:Y:S06]  /*16c30*/  @!P0 HFMA2.BF16_V2 R154, -RZ.H0_H0, RZ.H0_H0, -R200.H0_H0 ;  /* 0x200000ffff9a8231 */ /* 0x008fec00003409c8 */
[----:B------:R-:W-:Y:S01]  /*16c40*/  @!P0 STL.S16 [R1+0x3c], R154 ;  /* 0x00003c9a01008387 */ /* 0x000fe20000100600 */
[----:B------:R-:W-:Y:S03]  /*16c50*/  PRMT R176, R154, 0x7610, R176 ;  /* 0x000076109ab07816 */ /* 0x000fe600000000b0 */
[----:B------:R2:W3:Y:S01]  /*16c60*/  LDL.S16 R179, [R1+0x20] ;  /* 0x0000200001b37983 */ /* 0x0004e20000100600 */
[----:B------:R-:W-:Y:S02]  /*16c70*/  @!P0 PRMT R200, R176, 0x5410, RZ ;  /* 0x00005410b0c88816 */ /* 0x000fe400000000ff */
[----:B------:R-:W-:Y:S01]  /*16c80*/  ISETP.GE.U32.AND P0, PT, R244, R144, PT ;  /* 0x00000090f400720c */ /* 0x000fe20003f06070 */
[----:B------:R-:W1:Y:S01]  /*16c90*/  LDSM.16.MT88.4 R152, [R193+0x11000] ;  /* 0x01100000c198783b */ /* 0x000e620000004200 */
[--C-:B------:R-:W-:Y:S02]  /*16ca0*/  HSET2.LE.AND R144, R147, R245.reuse, PT ;  /* 0x000000f593907233 */ /* 0x100fe40003803000 */
[----:B------:R-:W-:Y:S03]  /*16cb0*/  HSET2.LE.AND R147, R170, R245, PT ;  /* 0x000000f5aa937233 */ /* 0x000fe60003803000 */
[----:B------:R-:W-:Y:S02]  /*16cc0*/  LOP3.LUT R144, R144, R156, RZ, 0xc0, !PT ;  /* 0x0000009c90907212 */ /* 0x000fe400078ec0ff */
[----:B------:R-:W4:Y:S01]  /*16cd0*/  LDSM.16.MT88.4 R156, [R196+0x11000] ;  /* 0x01100000c49c783b */ /* 0x000f220000004200 */
[----:B------:R-:W-:Y:S07]  /*16ce0*/  LOP3.LUT R147, R147, R0, RZ, 0xc0, !PT ;  /* 0x0000000093937212 */ /* 0x000fee00078ec0ff */
[----:B------:R2:W5:Y:S04]  /*16cf0*/  LDL.S16 R178, [R1+0x1c] ;  /* 0x00001c0001b27983 */ /* 0x0005680000100600 */
[----:B------:R2:W2:Y:S04]  /*16d00*/  LDL.S16 R177, [R1+0x18] ;  /* 0x0000180001b17983 */ /* 0x0004a80000100600 */
[----:B------:R2:W2:Y:S04]  /*16d10*/  LDL.S16 R176, [R1+0x10] ;  /* 0x0000100001b07983 */ /* 0x0004a80000100600 */
[----:B------:R-:W-:Y:S01]  /*16d20*/  STG.E.U16 [R210.64+0x42], R200 ;  /* 0x000042c8d2007986 */ /* 0x000fe2000c101516 */
[C---:B-1----:R-:W-:Y:S08]  /*16d30*/  HMMA.16816.F32.BF16 R4, R144.reuse, R152, R4 ;  /* 0x000000989004723c */ /* 0x042ff00000041804 */
[C---:B------:R-:W-:Y:S01]  /*16d40*/  HMMA.16816.F32.BF16 R8, R144.reuse, R154, R8 ;  /* 0x0000009a9008723c */ /* 0x040fe20000041808 */
[----:B------:R-:W1:Y:S07]  /*16d50*/  LDSM.16.MT88.4 R152, [R194+0x13000] ;  /* 0x01300000c298783b */ /* 0x000e6e0000004200 */
[C---:B------:R-:W-:Y:S08]  /*16d60*/  HMMA.16816.F32.BF16 R12, R144.reuse, R148, R12 ;  /* 0x00000094900c723c */ /* 0x040ff0000004180c */
        /* <DEDUP_REMOVED lines=14> */
[C---:B------:R-:W-:Y:S08]  /*16e50*/  HMMA.16816.F32.BF16 R52, R144.reuse, R148, R52 ;  /* 0x000000949034723c */ /* 0x040ff00000041834 */
[C---:B------:R-:W-:Y:S08]  /*16e60*/  HMMA.16816.F32.BF16 R56, R144.reuse, R150, R56 ;  /* 0x000000969038723c */ /* 0x040ff00000041838 */
[C---:B----4-:R-:W-:Y:S08]  /*16e70*/  HMMA.16816.F32.BF16 R60, R144.reuse, R136, R60 ;  /* 0x00000088903c723c */ /* 0x050ff0000004183c */
[C---:B------:R-:W-:Y:S01]  /*16e80*/  HMMA.16816.F32.BF16 R64, R144.reuse, R138, R64 ;  /* 0x0000008a9040723c */ /* 0x040fe20000041840 */
[----:B------:R-:W4:Y:S07]  /*16e90*/  LDSM.16.MT88.4 R136, [R195+0x15000] ;  /* 0x01500000c388783b */ /* 0x000f2e0000004200 */
[C---:B------:R-:W-:Y:S01]  /*16ea0*/  HMMA.16816.F32.BF16 R68, R144.reuse, R156, R68 ;  /* 0x0000009c9044723c */ /* 0x040fe20000041844 */
[----:B------:R-:W1:Y:S06]  /*16eb0*/  MUFU.EX2 R156, R226 ;  /* 0x000000e2009c7308 */ /* 0x000e6c0000000800 */
[----:B------:R-:W-:Y:S01]  /*16ec0*/  FADD.FTZ R157, R171, R163 ;  /* 0x000000a3ab9d7221 */ /* 0x000fe20000010000 */
[C---:B------:R-:W-:Y:S01]  /*16ed0*/  HMMA.16816.F32.BF16 R72, R144.reuse, R158, R72 ;  /* 0x0000009e9048723c */ /* 0x040fe20000041848 */
[----:B------:R-:W-:Y:S03]  /*16ee0*/  LDSM.16.MT88.4 R160, [R193+0x11800] ;  /* 0x01180000c1a0783b */ /* 0x000fe60000004200 */
[----:B------:R-:W-:Y:S04]  /*16ef0*/  FADD.FTZ R157, R173, R157 ;  /* 0x0000009dad9d7221 */ /* 0x000fe80000010000 */
[C---:B------:R-:W-:Y:S08]  /*16f00*/  HMMA.16816.F32.BF16 R76, R144.reuse, R140, R76 ;  /* 0x0000008c904c723c */ /* 0x040ff0000004184c */
[C---:B------:R-:W-:Y:S01]  /*16f10*/  HMMA.16816.F32.BF16 R80, R144.reuse, R142, R80 ;  /* 0x0000008e9050723c */ /* 0x040fe20000041850 */
[----:B------:R-:W4:Y:S03]  /*16f20*/  LDSM.16.MT88.4 R140, [R193+0x17000] ;  /* 0x01700000c18c783b */ /* 0x000f260000004200 */
[----:B-1----:R-:W-:Y:S01]  /*16f30*/  F2FP.BF16.PACK_AB R186, R217, R156 ;  /* 0x0000009cd9ba723e */ /* 0x002fe200000010ff */
[----:B------:R-:W-:Y:S03]  /*16f40*/  FADD.FTZ R218, R156, R157 ;  /* 0x0000009d9cda7221 */ /* 0x000fe60000010000 */
[C---:B------:R-:W-:Y:S01]  /*16f50*/  HMMA.16816.F32.BF16 R84, R144.reuse, R152, R84 ;  /* 0x000000989054723c */ /* 0x040fe20000041854 */
[----:B------:R-:W-:Y:S06]  /*16f60*/  PRMT R185, R186, 0x7632, R185 ;  /* 0x00007632bab97816 */ /* 0x000fec00000000b9 */
[----:B------:R-:W-:Y:S01]  /*16f70*/  FADD.FTZ R152, R172, R167 ;  /* 0x000000a7ac987221 */ /* 0x000fe20000010000 */
[C---:B------:R-:W-:Y:S04]  /*16f80*/  HMMA.16816.F32.BF16 R88, R144.reuse, R154, R88 ;  /* 0x0000009a9058723c */ /* 0x040fe80000041858 */
[----:B------:R-:W-:Y:S04]  /*16f90*/  FADD.FTZ R219, R169, R152 ;  /* 0x00000098a9db7221 */ /* 0x000fe80000010000 */
[C---:B----4-:R-:W-:Y:S08]  /*16fa0*/  HMMA.16816.F32.BF16 R92, R144.reuse, R136, R92 ;  /* 0x00000088905c723c */ /* 0x050ff0000004185c */
[C---:B------:R-:W-:Y:S01]  /*16fb0*/  HMMA.16816.F32.BF16 R96, R144.reuse, R138, R96 ;  /* 0x0000008a9060723c */ /* 0x040fe20000041860 */
[----:B------:R-:W-:Y:S07]  /*16fc0*/  LDSM.16.MT88.4 R136, [R196+0x17000] ;  /* 0x01700000c488783b */ /* 0x000fee0000004200 */
[C---:B------:R-:W-:Y:S07]  /*16fd0*/  HMMA.16816.F32.BF16 R100, R144.reuse, R140, R100 ;  /* 0x0000008c9064723c */ /* 0x040fee0000041864 */
[----:B------:R-:W-:Y:S01]  /*16fe0*/  LOP3.LUT R141, R206, 0xff, RZ, 0xc0, !PT ;  /* 0x000000ffce8d7812 */ /* 0x000fe200078ec0ff */
[C---:B------:R-:W-:Y:S07]  /*16ff0*/  HMMA.16816.F32.BF16 R104, R144.reuse, R142, R104 ;  /* 0x0000008e9068723c */ /* 0x040fee0000041868 */
[----:B------:R-:W-:Y:S01]  /*17000*/  SHF.R.U32.HI R142, RZ, 0x18, R206 ;  /* 0x00000018ff8e7819 */ /* 0x000fe200000116ce */
[----:B---3--:R-:W-:Y:S05]  /*17010*/  @!P2 HFMA2.BF16_V2 R179, -RZ.H0_H0, RZ.H0_H0, -R189.H0_H0 ;  /* 0x200000ffffb3a231 */ /* 0x008fea00003409bd */
[----:B------:R-:W-:Y:S01]  /*17020*/  @!P2 STL.S16 [R1+0x20], R179 ;  /* 0x000020b30100a387 */ /* 0x000fe20000100600 */
[----:B------:R-:W-:Y:S03]  /*17030*/  PRMT R0, R179, 0x7610, R0 ;  /* 0x00007610b3007816 */ /* 0x000fe60000000000 */
[----:B------:R1:W3:Y:S01]  /*17040*/  LDL.S16 R159, [R1+0x4] ;  /* 0x00000400019f7983 */ /* 0x0002e20000100600 */
[----:B------:R-:W-:Y:S02]  /*17050*/  @!P2 PRMT R189, R0, 0x5410, RZ ;  /* 0x0000541000bda816 */ /* 0x000fe400000000ff */
[----:B------:R-:W-:Y:S02]  /*17060*/  LOP3.LUT R0, R207, UR13, R174, 0x96, !PT ;  /* 0x0000000dcf007c12 */ /* 0x000fe4000f8e96ae */
[----:B------:R-:W-:Y:S01]  /*17070*/  ISETP.GE.U32.AND P2, PT, R244, R168, PT ;  /* 0x000000a8f400720c */ /* 0x000fe20003f46070 */
[----:B------:R-:W-:Y:S01]  /*17080*/  STG.E.U16 [R208.64+0x50], R189 ;  /* 0x000050bdd0007986 */ /* 0x000fe2000c101516 */
[----:B------:R-:W-:Y:S02]  /*17090*/  LOP3.LUT R2, R0, 0xff, RZ, 0xc0, !PT ;  /* 0x000000ff00027812 */ /* 0x000fe400078ec0ff */
[--C-:B------:R-:W-:Y:S01]  /*170a0*/  SHF.R.U32.HI R140, RZ, 0x18, R0.reuse ;  /* 0x00000018ff8c7819 */ /* 0x100fe20000011600 */
[----:B-----5:R-:W-:Y:S02]  /*170b0*/  @!P0 HFMA2.BF16_V2 R178, -RZ.H0_H0, RZ.H0_H0, -R190.H0_H0 ;  /* 0x200000ffffb28231 */ /* 0x020fe400003409be */
[----:B--2---:R-:W-:Y:S03]  /*170c0*/  @!P1 HFMA2.BF16_V2 R177, -RZ.H0_H0, RZ.H0_H0, -R188.H0_H0 ;  /* 0x200000ffffb19231 */ /* 0x004fe600003409bc */
[----:B------:R-:W-:Y:S01]  /*170d0*/  PRMT R149, R178, 0x7610, R149 ;  /* 0x00007610b2957816 */ /* 0x000fe20000000095 */
[----:B------:R-:W-:Y:S02]  /*170e0*/  @!P0 STL.S16 [R1+0x1c], R178 ;  /* 0x00001cb201008387 */ /* 0x000fe40000100600 */
[----:B------:R-:W-:Y:S01]  /*170f0*/  @!P2 HFMA2.BF16_V2 R176, -RZ.H0_H0, RZ.H0_H0, -R187.H0_H0 ;  /* 0x200000ffffb0a231 */ /* 0x000fe200003409bb */
[----:B------:R-:W-:Y:S01]  /*17100*/  @!P0 PRMT R190, R149, 0x5410, RZ ;  /* 0x0000541095be8816 */ /* 0x000fe200000000ff */
[----:B------:R1:W2:Y:S01]  /*17110*/  LDL.S16 R158, [R1+0xc] ;  /* 0x00000c00019e7983 */ /* 0x0002a20000100600 */
[----:B------:R-:W-:Y:S02]  /*17120*/  ISETP.GE.U32.AND P0, PT, R244, R2, PT ;  /* 0x00000002f400720c */ /* 0x000fe40003f06070 */
[----:B------:R-:W-:Y:S01]  /*17130*/  SHF.R.U32.HI R2, RZ, 0x10, R0 ;  /* 0x00000010ff027819 */ /* 0x000fe20000011600 */
[----:B------:R-:W-:Y:S01]  /*17140*/  @!P1 STL.S16 [R1+0x18], R177 ;  /* 0x000018b101009387 */ /* 0x000fe20000100600 */
[----:B------:R-:W-:Y:S02]  /*17150*/  PRMT R148, R177, 0x7610, R148 ;  /* 0x00007610b1947816 */ /* 0x000fe40000000094 */
[----:B------:R-:W-:Y:S01]  /*17160*/  LOP3.LUT R2, R2, 0xff, RZ, 0xc0, !PT ;  /* 0x000000ff02027812 */ /* 0x000fe200078ec0ff */
[----:B------:R-:W-:Y:S01]  /*17170*/  @!P2 STL.S16 [R1+0x10], R176 ;  /* 0x000010b00100a387 */ /* 0x000fe20000100600 */
[----:B------:R-:W-:Y:S02]  /*17180*/  @!P1 PRMT R188, R148, 0x5410, RZ ;  /* 0x0000541094bc9816 */ /* 0x000fe400000000ff */
[----:B------:R-:W-:Y:S01]  /*17190*/  ISETP.GE.U32.AND P1, PT, R244, R2, PT ;  /* 0x00000002f400720c */ /* 0x000fe20003f26070 */
[----:B------:R1:W4:Y:S01]  /*171a0*/  LDL.S16 R154, [R1] ;  /* 0x00000000019a7983 */ /* 0x0003220000100600 */
[----:B------:R-:W-:Y:S02]  /*171b0*/  LOP3.LUT R2, R0, 0xffff, RZ, 0xc0, !PT ;  /* 0x0000ffff00027812 */ /* 0x000fe400078ec0ff */
[----:B------:R-:W-:Y:S01]  /*171c0*/  PRMT R133, R176, 0x7610, R133 ;  /* 0x00007610b0857816 */ /* 0x000fe20000000085 */
[----:B------:R-:W5:Y:S01]  /*171d0*/  LDSM.16.MT88.4 R148, [R194+0x17000] ;  /* 0x01700000c294783b */ /* 0x000f620000004200 */
[----:B------:R-:W-:Y:S02]  /*171e0*/  SHF.R.U32.HI R2, RZ, 0x8, R2 ;  /* 0x00000008ff027819 */ /* 0x000fe40000011602 */
[----:B------:R-:W-:Y:S02]  /*171f0*/  @!P2 PRMT R187, R133, 0x5410, RZ ;  /* 0x0000541085bba816 */ /* 0x000fe400000000ff */
[----:B------:R-:W-:Y:S02]  /*17200*/  LOP3.LUT R2, R2, 0xffff, RZ, 0xc0, !PT ;  /* 0x0000ffff02027812 */ /* 0x000fe400078ec0ff */
[----:B------:R-:W-:Y:S01]  /*17210*/  LOP3.LUT R133, R207, UR13, R174, 0x96, !PT ;  /* 0x0000000dcf857c12 */ /* 0x000fe2000f8e96ae */
[----:B------:R-:W-:Y:S01]  /*17220*/  LDSM.16.MT88.4 R176, [R193+0x13800] ;  /* 0x01380000c1b0783b */ /* 0x000fe20000004200 */
[----:B------:R-:W-:Y:S02]  /*17230*/  ISETP.GE.U32.AND P2, PT, R244, R2, PT ;  /* 0x00000002f400720c */ /* 0x000fe40003f46070 */
[----:B------:R-:W-:Y:S02]  /*17240*/  PRMT R2, R186, 0x5410, R185 ;  /* 0x00005410ba027816 */ /* 0x000fe400000000b9 */
[--C-:B------:R-:W-:Y:S03]  /*17250*/  SHF.R.U32.HI R169, RZ, 0x18, R133.reuse ;  /* 0x00000018ffa97819 */ /* 0x100fe60000011685 */
[----:B------:R-:W-:Y:S08]  /*17260*/  LDSM.16.MT88.4 R172, [R196+0x11800] ;  /* 0x01180000c4ac783b */ /* 0x000ff00000004200 */
[----:B------:R-:W-:Y:S04]  /*17270*/  STG.E.U16 [R208.64+0x52], R190 ;  /* 0x000052bed0007986 */ /* 0x000fe8000c101516 */
[----:B------:R-:W-:Y:S04]  /*17280*/  STG.E.U16 [R210.64+0x50], R188 ;  /* 0x000050bcd2007986 */ /* 0x000fe8000c101516 */
[----:B------:R-:W-:Y:S01]  /*17290*/  STG.E.U16 [R210.64+0x52], R187 ;  /* 0x000052bbd2007986 */ /* 0x000fe2000c101516 */
[C---:B-----5:R-:W-:Y:S07]  /*172a0*/  HMMA.16816.F32.BF16 R108, R144.reuse, R148, R108 ;  /* 0x00000094906c723c */ /* 0x060fee000004186c */
[----:B------:R-:W-:Y:S01]  /*172b0*/  LOP3.LUT R148, R133, 0xffff, RZ, 0xc0, !PT ;  /* 0x0000ffff85947812 */ /* 0x000fe200078ec0ff */
[C---:B------:R-:W-:Y:S01]  /*172c0*/  HMMA.16816.F32.BF16 R112, R144.reuse, R150, R112 ;  /* 0x000000969070723c */ /* 0x040fe20000041870 */
[----:B------:R-:W-:Y:S03]  /*172d0*/  SHF.R.U32.HI R149, RZ, 0x10, R206 ;  /* 0x00000010ff957819 */ /* 0x000fe600000116ce */
[----:B------:R-:W-:Y:S02]  /*172e0*/  SHF.R.U32.HI R148, RZ, 0x8, R148 ;  /* 0x00000008ff947819 */ /* 0x000fe40000011694 */
[----:B------:R-:W-:Y:S02]  /*172f0*/  LOP3.LUT R149, R149, 0xff, RZ, 0xc0, !PT ;  /* 0x000000ff95957812 */ /* 0x000fe400078ec0ff */
[C---:B------:R-:W-:Y:S07]  /*17300*/  HMMA.16816.F32.BF16 R116, R144.reuse, R136, R116 ;  /* 0x000000889074723c */ /* 0x040fee0000041874 */
[----:B------:R-:W-:Y:S01]  /*17310*/  SHF.R.U32.HI R136, RZ, 0x10, R133 ;  /* 0x00000010ff887819 */ /* 0x000fe20000011685 */
[C---:B------:R-:W-:Y:S04]  /*17320*/  HMMA.16816.F32.BF16 R120, R144.reuse, R138, R120 ;  /* 0x0000008a9078723c */ /* 0x040fe80000041878 */
[----:B------:R-:W-:Y:S04]  /*17330*/  LOP3.LUT R136, R136, 0xff, RZ, 0xc0, !PT ;  /* 0x000000ff88887812 */ /* 0x000fe800078ec0ff */
[----:B------:R-:W-:Y:S02]  /*17340*/  PRMT R169, R136, 0x5410, R169 ;  /* 0x0000541088a97816 */ /* 0x000fe400000000a9 */
[----:B------:R-:W-:Y:S03]  /*17350*/  LDSM.16.MT88.4 R136, [R195+0x11800] ;  /* 0x01180000c388783b */ /* 0x000fe60000004200 */
[----:B------:R-:W-:Y:S02]  /*17360*/  HSET2.LE.AND R169, R169, R245, PT ;  /* 0x000000f5a9a97233 */ /* 0x000fe40003803000 */
[----:B---3--:R-:W-:Y:S05]  /*17370*/  @!P0 HFMA2.BF16_V2 R159, -RZ.H0_H0, RZ.H0_H0, -R186.H0_H0 ;  /* 0x200000ffff9f8231 */ /* 0x008fea00003409ba */
[----:B------:R-:W-:Y:S01]  /*17380*/  PRMT R153, R159, 0x7610, R153 ;  /* 0x000076109f997816 */ /* 0x000fe20000000099 */
[----:B------:R-:W-:Y:S03]  /*17390*/  @!P0 STL.S16 [R1+0x4], R159 ;  /* 0x0000049f01008387 */ /* 0x000fe60000100600 */
[----:B------:R-:W-:Y:S02]  /*173a0*/  @!P0 PRMT R186, R153, 0x5410, RZ ;  /* 0x0000541099ba8816 */ /* 0x000fe400000000ff */
[----:B------:R1:W3:Y:S01]  /*173b0*/  LDL.S16 R153, [R1+0x8] ;  /* 0x0000080001997983 */ /* 0x0002e20000100600 */
[----:B------:R-:W-:Y:S02]  /*173c0*/  ISETP.GE.U32.AND P0, PT, R244, R134, PT ;  /* 0x00000086f400720c */ /* 0x000fe40003f06070 */
[----:B------:R-:W-:Y:S01]  /*173d0*/  LOP3.LUT R134, R206, 0xffff, RZ, 0xc0, !PT ;  /* 0x0000ffffce867812 */ /* 0x000fe200078ec0ff */
[----:B------:R-:W-:Y:S03]  /*173e0*/  STG.E.U16 [R208.64+0x60], R186 ;  /* 0x000060bad0007986 */ /* 0x000fe6000c101516 */
[----:B------:R-:W-:Y:S02]  /*173f0*/  SHF.R.U32.HI R0, RZ, 0x8, R134 ;  /* 0x00000008ff007819 */ /* 0x000fe40000011686 */
[----:B------:R-:W-:Y:S01]  /*17400*/  LOP3.LUT R134, R135, 0xff, RZ, 0xc0, !PT ;  /* 0x000000ff87867812 */ /* 0x000fe200078ec0ff */
[----:B--2---:R-:W-:Y:S01]  /*17410*/  @!P2 HFMA2.BF16_V2 R158, -RZ.H0_H0, RZ.H0_H0, -R185.H0_H0 ;  /* 0x200000ffff9ea231 */ /* 0x004fe200003409b9 */
[----:B------:R-:W-:Y:S02]  /*17420*/  PRMT R135, R184, 0x7632, R135 ;  /* 0x00007632b8877816 */ /* 0x000fe40000000087 */
[----:B------:R-:W-:Y:S02]  /*17430*/  PRMT R170, R141, 0x5410, R0 ;  /* 0x000054108daa7816 */ /* 0x000fe40000000000 */
[----:B------:R-:W-:Y:S01]  /*17440*/  PRMT R155, R158, 0x7610, R155 ;  /* 0x000076109e9b7816 */ /* 0x000fe2000000009b */
[----:B------:R-:W-:Y:S01]  /*17450*/  @!P2 STL.S16 [R1+0xc], R158 ;  /* 0x00000c9e0100a387 */ /* 0x000fe20000100600 */
[----:B------:R-:W-:Y:S01]  /*17460*/  PRMT R171, R134, 0x5410, R142 ;  /* 0x0000541086ab7816 */ /* 0x000fe2000000008e */
[--C-:B------:R-:W-:Y:S01]  /*17470*/  HSET2.LE.AND R170, R170, R245.reuse, PT ;  /* 0x000000f5aaaa7233 */ /* 0x100fe20003803000 */
[----:B------:R-:W-:Y:S02]  /*17480*/  @!P2 PRMT R185, R155, 0x5410, RZ ;  /* 0x000054109bb9a816 */ /* 0x000fe400000000ff */
[----:B------:R-:W-:Y:S01]  /*17490*/  ISETP.GE.U32.AND P2, PT, R244, R140, PT ;  /* 0x0000008cf400720c */ /* 0x000fe20003f46070 */
[----:B----4-:R-:W-:Y:S01]  /*174a0*/  @!P1 HFMA2.BF16_V2 R154, -RZ.H0_H0, RZ.H0_H0, -R184.H0_H0 ;  /* 0x200000ffff9a9231 */ /* 0x010fe200003409b8 */
[----:B------:R-:W2:Y:S01]  /*174b0*/  LDSM.16.MT88.4 R140, [R195+0x17000] ;  /* 0x01700000c38c783b */ /* 0x000ea20000004200 */
[----:B------:R-:W-:Y:S01]  /*174c0*/  LOP3.LUT R134, R133, 0xff, RZ, 0xc0, !PT ;  /* 0x000000ff85867812 */ /* 0x000fe200078ec0ff */
[--C-:B------:R-:W-:Y:S01]  /*174d0*/  HSET2.LE.AND R171, R171, R245.reuse, PT ;  /* 0x000000f5abab7233 */ /* 0x100fe20003803000 */
[----:B------:R-:W-:Y:S02]  /*174e0*/  PRMT R0, R184, 0x5410, R135 ;  /* 0x00005410b8007816 */ /* 0x000fe40000000087 */
[----:B------:R-:W-:Y:S02]  /*174f0*/  PRMT R148, R134, 0x5410, R148 ;  /* 0x0000541086947816 */ /* 0x000fe40000000094 */
[----:B------:R-:W-:Y:S01]  /*17500*/  LOP3.LUT R134, R206, 0xffff, RZ, 0xc0, !PT ;  /* 0x0000ffffce867812 */ /* 0x000fe200078ec0ff */
[----:B------:R-:W-:Y:S01]  /*17510*/  @!P1 STL.S16 [R1], R154 ;  /* 0x0000009a01009387 */ /* 0x000fe20000100600 */
[----:B------:R-:W4:Y:S01]  /*17520*/  MUFU.EX2 R207, R239 ;  /* 0x000000ef00cf7308 */ /* 0x000f220000000800 */
[----:B------:R-:W-:Y:S01]  /*17530*/  PRMT R152, R154, 0x7610, R152 ;  /* 0x000076109a987816 */ /* 0x000fe20000000098 */
[----:B------:R-:W-:Y:S01]  /*17540*/  HSET2.LE.AND R168, R148, R245, PT ;  /* 0x000000f594a87233 */ /* 0x000fe20003803000 */
[----:B------:R-:W-:Y:S01]  /*17550*/  SHF.R.U32.HI R134, RZ, 0x8, R134 ;  /* 0x00000008ff867819 */ /* 0x000fe20000011686 */
[----:B------:R-:W-:Y:S01]  /*17560*/  STG.E.U16 [R208.64+0x62], R185 ;  /* 0x000062b9d0007986 */ /* 0x000fe2000c101516 */
[----:B------:R-:W-:Y:S02]  /*17570*/  @!P1 PRMT R184, R152, 0x5410, RZ ;  /* 0x0000541098b89816 */ /* 0x000fe400000000ff */
[----:B------:R-:W-:Y:S02]  /*17580*/  ISETP.GE.U32.AND P1, PT, R244, R149, PT ;  /* 0x00000095f400720c */ /* 0x000fe40003f26070 */
[----:B------:R-:W-:Y:S01]  /*17590*/  LOP3.LUT R134, R134, 0xffff, RZ, 0xc0, !PT ;  /* 0x0000ffff86867812 */ /* 0x000fe200078ec0ff */
[----:B------:R-:W-:Y:S01]  /*175a0*/  STG.E.U16 [R210.64+0x60], R184 ;  /* 0x000060b8d2007986 */ /* 0x000fe2000c101516 */
[----:B------:R-:W-:Y:S02]  /*175b0*/  LOP3.LUT R168, R168, R2, RZ, 0xc0, !PT ;  /* 0x00000002a8a87212 */ /* 0x000fe400078ec0ff */
[----:B------:R-:W-:Y:S02]  /*175c0*/  LOP3.LUT R169, R169, R0, RZ, 0xc0, !PT ;  /* 0x00000000a9a97212 */ /* 0x000fe400078ec0ff */
[----:B------:R-:W-:Y:S02]  /*175d0*/  SHF.R.U32.HI R206, RZ, 0x18, R206 ;  /* 0x00000018ffce7819 */ /* 0x000fe400000116ce */
[----:B----4-:R-:W-:Y:S05]  /*175e0*/  F2FP.BF16.PACK_AB R2, R207, R212 ;  /* 0x000000d4cf02723e */ /* 0x010fea00000010ff */
[----:B------:R-:W-:Y:S01]  /*175f0*/  @!P1 HFMA2.BF16_V2 R251, -RZ.H0_H0, RZ.H0_H0, -R2.H0_H0 ;  /* 0x200000fffffb9231 */ /* 0x000fe20000340902 */
[C---:B--2---:R-:W-:Y:S08]  /*17600*/  HMMA.16816.F32.BF16 R124, R144.reuse, R140, R124 ;  /* 0x0000008c907c723c */ /* 0x044ff0000004187c */
[----:B------:R-:W-:Y:S01]  /*17610*/  HMMA.16816.F32.BF16 R128, R144, R142, R128 ;  /* 0x0000008e9080723c */ /* 0x000fe20000041880 */
[----:B---3--:R-:W-:Y:S05]  /*17620*/  @!P2 HFMA2.BF16_V2 R153, -RZ.H0_H0, RZ.H0_H0, -R135.H0_H0 ;  /* 0x200000ffff99a231 */ /* 0x008fea0000340987 */
[----:B------:R-:W-:Y:S01]  /*17630*/  @!P2 STL.S16 [R1+0x8], R153 ;  /* 0x000008990100a387 */ /* 0x000fe20000100600 */
[----:B------:R-:W-:Y:S03]  /*17640*/  PRMT R149, R153, 0x7610, R149 ;  /* 0x0000761099957816 */ /* 0x000fe60000000095 */
[----:B------:R1:W2:Y:S02]  /*17650*/  LDL.S16 R220, [R1+0x14] ;  /* 0x0000140001dc7983 */ /* 0x0002a40000100600 */
[----:B------:R-:W-:Y:S02]  /*17660*/  @!P2 PRMT R135, R149, 0x5410, RZ ;  /* 0x000054109587a816 */ /* 0x000fe400000000ff */
[----:B------:R-:W-:Y:S01]  /*17670*/  ISETP.GE.U32.AND P2, PT, R244, R134, PT ;  /* 0x00000086f400720c */ /* 0x000fe20003f46070 */
[----:B------:R-:W3:Y:S01]  /*17680*/  LDSM.16.MT88.4 R152, [R194+0x11800] ;  /* 0x01180000c298783b */ /* 0x000ee20000004200 */
[----:B------:R-:W-:Y:S04]  /*17690*/  F2FP.BF16.PACK_AB R134, R213, R214 ;  /* 0x000000d6d586723e */ /* 0x000fe800000010ff */
[C---:B------:R-:W-:Y:S03]  /*176a0*/  PRMT R133, R134.reuse, 0x7632, R133 ;  /* 0x0000763286857816 */ /* 0x040fe60000000085 */
[----:B------:R-:W-:Y:S01]  /*176b0*/  STG.E.U16 [R210.64+0x62], R135 ;  /* 0x00006287d2007986 */ /* 0x000fe2000c101516 */
[----:B------:R-:W-:Y:S03]  /*176c0*/  PRMT R0, R134, 0x5410, R133 ;  /* 0x0000541086007816 */ /* 0x000fe60000000085 */
[----:B------:R-:W-:Y:S01]  /*176d0*/  @!P2 HFMA2.BF16_V2 R252, -RZ.H0_H0, RZ.H0_H0, -R133.H0_H0 ;  /* 0x200000fffffca231 */ /* 0x000fe20000340985 */
[----:B------:R-:W-:Y:S02]  /*176e0*/  LOP3.LUT R170, R170, R0, RZ, 0xc0, !PT ;  /* 0x00000000aaaa7212 */ /* 0x000fe400078ec0ff */
[----:B------:R-:W-:Y:S02]  /*176f0*/  PRMT R0, R2, 0x7632, R0 ;  /* 0x0000763202007816 */ /* 0x000fe40000000000 */
[----:B------:R-:W-:Y:S02]  /*17700*/  @!P2 PRMT R133, R252, 0x5410, RZ ;  /* 0x00005410fc85a816 */ /* 0x000fe400000000ff */
[----:B------:R-:W-:Y:S02]  /*17710*/  PRMT R140, R2, 0x5410, R0 ;  /* 0x00005410028c7816 */ /* 0x000fe40000000000 */
[----:B------:R-:W-:Y:S01]  /*17720*/  @!P1 PRMT R2, R251, 0x5410, RZ ;  /* 0x00005410fb029816 */ /* 0x000fe200000000ff */
[----:B------:R4:W-:Y:S01]  /*17730*/  STG.E.U16 [R208.64+0x72], R133 ;  /* 0x00007285d0007986 */ /* 0x0009e2000c101516 */
[----:B------:R-:W-:Y:S02]  /*17740*/  LOP3.LUT R171, R171, R140, RZ, 0xc0, !PT ;  /* 0x0000008cabab7212 */ /* 0x000fe400078ec0ff */
[----:B------:R-:W-:Y:S05]  /*17750*/  ISETP.LT.AND P1, PT, RZ, UR8, PT ;  /* 0x00000008ff007c0c */ /* 0x000fea000bf21270 */
[C---:B------:R-:W-:Y:S01]  /*17760*/  HMMA.16816.F32.BF16 R164, R168.reuse, R160, R4 ;  /* 0x000000a0a8a4723c */ /* 0x040fe20000041804 */
[----:B------:R-:W5:Y:S07]  /*17770*/  LDSM.16.MT88.4 R4, [R196+0x13800] ;  /* 0x01380000c404783b */ /* 0x000f6e0000004200 */
[C---:B------:R-:W-:Y:S01]  /*17780*/  HMMA.16816.F32.BF16 R160, R168.reuse, R162, R8 ;  /* 0x000000a2a8a0723c */ /* 0x040fe20000041808 */
[----:B------:R-:W1:Y:S07]  /*17790*/  LDSM.16.MT88.4 R8, [R195+0x13800] ;  /* 0x01380000c308783b */ /* 0x000e6e0000004200 */
[C---:B---3--:R-:W-:Y:S01]  /*177a0*/  HMMA.16816.F32.BF16 R156, R168.reuse, R152, R12 ;  /* 0x00000098a89c723c */ /* 0x048fe2000004180c */
[----:B------:R-:W3:Y:S03]  /*177b0*/  LDSM.16.MT88.4 R12, [R193+0x15800] ;  /* 0x01580000c10c783b */ /* 0x000ee60000004200 */
[----:B----4-:R-:W-:Y:S04]  /*177c0*/  IMAD.MOV.U32 R133, RZ, RZ, R3 ;  /* 0x000000ffff857224 */ /* 0x010fe800078e0003 */
[C---:B------:R-:W-:Y:S01]  /*177d0*/  HMMA.16816.F32.BF16 R152, R168.reuse, R154, R16 ;  /* 0x0000009aa898723c */ /* 0x040fe20000041810 */
[----:B------:R-:W4:Y:S07]  /*177e0*/  LDSM.16.MT88.4 R16, [R194+0x15800] ;  /* 0x01580000c210783b */ /* 0x000f2e0000004200 */
[C---:B------:R-:W-:Y:S01]  /*177f0*/  HMMA.16816.F32.BF16 R148, R168.reuse, R172, R20 ;  /* 0x000000aca894723c */ /* 0x040fe20000041814 */
[----:B------:R-:W1:Y:S07]  /*17800*/  LDSM.16.MT88.4 R20, [R196+0x15800] ;  /* 0x01580000c414783b */ /* 0x000e6e0000004200 */
[C---:B------:R-:W-:Y:S01]  /*17810*/  HMMA.16816.F32.BF16 R144, R168.reuse, R174, R24 ;  /* 0x000000aea890723c */ /* 0x040fe20000041818 */
[----:B------:R-:W1:Y:S07]  /*17820*/  LDSM.16.MT88.4 R24, [R195+0x15800] ;  /* 0x01580000c318783b */ /* 0x000e6e0000004200 */
[C---:B------:R-:W-:Y:S01]  /*17830*/  HMMA.16816.F32.BF16 R140, R168.reuse, R136, R28 ;  /* 0x00000088a88c723c */ /* 0x040fe2000004181c */
[----:B------:R-:W-:Y:S07]  /*17840*/  LDSM.16.MT88.4 R28, [R196+0x17800] ;  /* 0x01780000c41c783b */ /* 0x000fee0000004200 */
[C---:B------:R-:W-:Y:S08]  /*17850*/  HMMA.16816.F32.BF16 R136, R168.reuse, R138, R32 ;  /* 0x0000008aa888723c */ /* 0x040ff00000041820 */
[C---:B------:R-:W-:Y:S08]  /*17860*/  HMMA.16816.F32.BF16 R36, R168.reuse, R176, R36 ;  /* 0x000000b0a824723c */ /* 0x040ff00000041824 */
[C---:B------:R-:W-:Y:S08]  /*17870*/  HMMA.16816.F32.BF16 R40, R168.reuse, R178, R40 ;  /* 0x000000b2a828723c */ /* 0x040ff00000041828 */
[C---:B------:R-:W-:Y:S08]  /*17880*/  HMMA.16816.F32.BF16 R44, R168.reuse, R180, R44 ;  /* 0x000000b4a82c723c */ /* 0x040ff0000004182c */
[C---:B------:R-:W-:Y:S08]  /*17890*/  HMMA.16816.F32.BF16 R48, R168.reuse, R182, R48 ;  /* 0x000000b6a830723c */ /* 0x040ff00000041830 */
        /* <DEDUP_REMOVED lines=17> */
[C---:B-1----:R-:W-:Y:S08]  /*179b0*/  HMMA.16816.F32.BF16 R108, R168.reuse, R8, R108 ;  /* 0x00000008a86c723c */ /* 0x042ff0000004186c */
[C---:B------:R-:W-:Y:S08]  /*179c0*/  HMMA.16816.F32.BF16 R112, R168.reuse, R10, R112 ;  /* 0x0000000aa870723c */ /* 0x040ff00000041870 */
[C---:B------:R-:W-:Y:S08]  /*179d0*/  HMMA.16816.F32.BF16 R116, R168.reuse, R28, R116 ;  /* 0x0000001ca874723c */ /* 0x040ff00000041874 */
[C---:B------:R-:W-:Y:S08]  /*179e0*/  HMMA.16816.F32.BF16 R120, R168.reuse, R30, R120 ;  /* 0x0000001ea878723c */ /* 0x040ff00000041878 */
[C---:B---3--:R-:W-:Y:S08]  /*179f0*/  HMMA.16816.F32.BF16 R124, R168.reuse, R12, R124 ;  /* 0x0000000ca87c723c */ /* 0x048ff0000004187c */
[----:B------:R-:W-:Y:S01]  /*17a00*/  HMMA.16816.F32.BF16 R128, R168, R14, R128 ;  /* 0x0000000ea880723c */ /* 0x000fe20000041880 */
[----:B--2---:R-:W-:Y:S05]  /*17a10*/  @!P0 HFMA2.BF16_V2 R220, -RZ.H0_H0, RZ.H0_H0, -R134.H0_H0 ;  /* 0x200000ffffdc8231 */ /* 0x004fea0000340986 */
[----:B------:R-:W-:Y:S01]  /*17a20*/  @!P0 STL.S16 [R1+0x14], R220 ;  /* 0x000014dc01008387 */ /* 0x000fe20000100600 */
[----:B------:R-:W-:Y:S05]  /*17a30*/  PRMT R16, R220, 0x7610, R16 ;  /* 0x00007610dc107816 */ /* 0x000fea0000000010 */
[----:B------:R-:W-:Y:S02]  /*17a40*/  @!P0 PRMT R134, R16, 0x5410, RZ ;  /* 0x0000541010868816 */ /* 0x000fe400000000ff */
[----:B------:R-:W-:Y:S03]  /*17a50*/  ISETP.GE.U32.AND P0, PT, R244, R206, PT ;  /* 0x000000cef400720c */ /* 0x000fe60003f06070 */
[----:B------:R1:W-:Y:S04]  /*17a60*/  STG.E.U16 [R208.64+0x70], R134 ;  /* 0x00007086d0007986 */ /* 0x0003e8000c101516 */
[----:B------:R2:W-:Y:S06]  /*17a70*/  STG.E.U16 [R210.64+0x70], R2 ;  /* 0x00007002d2007986 */ /* 0x0005ec000c101516 */
[----:B------:R-:W-:Y:S05]  /*17a80*/  @!P0 HFMA2.BF16_V2 R250, -RZ.H0_H0, RZ.H0_H0, -R0.H0_H0 ;  /* 0x200000fffffa8231 */ /* 0x000fea0000340900 */
[----:B------:R-:W-:Y:S05]  /*17a90*/  @!P0 PRMT R0, R250, 0x5410, RZ ;  /* 0x00005410fa008816 */ /* 0x000fea00000000ff */
[----:B------:R3:W-:Y:S01]  /*17aa0*/  STG.E.U16 [R210.64+0x72], R0 ;  /* 0x00007200d2007986 */ /* 0x0007e2000c101516 */
[----:B-1----:R-:W-:Y:S01]  /*17ab0*/  IADD3 R208, P0, R208, -0x80, RZ ;  /* 0xffffff80d0d07810 */ /* 0x002fe20007f1e0ff */
[----:B--2---:R-:W-:Y:S03]  /*17ac0*/  FADD.FTZ R2, R217, R218 ;  /* 0x000000dad9027221 */ /* 0x004fe60000010000 */
[----:B------:R-:W-:Y:S01]  /*17ad0*/  IADD3.X R209, R209, -0x1, RZ, P0, !PT ;  /* 0xffffffffd1d17810 */ /* 0x000fe200007fe4ff */
[----:B------:R-:W-:Y:S04]  /*17ae0*/  FADD.FTZ R2, R214, R2 ;  /* 0x00000002d6027221 */ /* 0x000fe80000010000 */
[----:B------:R-:W-:Y:S02]  /*17af0*/  FADD.FTZ R244, R213, R2 ;  /* 0x00000002d5f47221 */ /* 0x000fe40000010000 */
[----:B---3--:R-:W-:Y:S04]  /*17b00*/  FADD.FTZ R0, R216, R219 ;  /* 0x000000dbd8007221 */ /* 0x008fe80000010000 */
[----:B------:R-:W-:Y:S04]  /*17b10*/  FADD.FTZ R0, R215, R0 ;  /* 0x00000000d7007221 */ /* 0x000fe80000010000 */
[----:B------:R-:W-:Y:S04]  /*17b20*/  FADD.FTZ R0, R212, R0 ;  /* 0x00000000d4007221 */ /* 0x000fe80000010000 */
[----:B------:R-:W-:Y:S02]  /*17b30*/  FADD.FTZ R245, R207, R0 ;  /* 0x00000000cff57221 */ /* 0x000fe40000010000 */
[----:B------:R-:W-:Y:S01]  /*17b40*/  IMAD.MOV.U32 R0, RZ, RZ, R132 ;  /* 0x000000ffff007224 */ /* 0x000fe200078e0084 */
[----:B------:R-:W-:-:S05]  /*17b50*/  @P1 BRA `(.L_x_613) ;  /* 0xffffa63000001947 */ /* 0x000fca000383ffff */
.L_x_612:
        /* <DEDUP_REMOVED lines=11> */
[----:B------:R-:W-:Y:S02]  /*17c10*/  @UP0 UIMAD.WIDE.U32 UR12, UR14, UR4, URZ ;  /* 0x000000040e0c02a5 */ /* 0x000fe4000f8e003f */
[----:B------:R-:W-:Y:S02]  /*17c20*/  UMOV UR24, URZ ;  /* 0x0000003f00187c82 */ /* 0x000fe40008000000 */
[----:B------:R-:W-:-:S02]  /*17c30*/  @UP0 UIMAD UR7, UR14, UR5, UR13 ;  /* 0x000000050e0702a4 */ /* 0x000fc4000f8e020d */
[----:B------:R-:W-:Y:S02]  /*17c40*/  UMOV UR25, URZ ;  /* 0x0000003f00197c82 */ /* 0x000fe40008000000 */
[----:B------:R-:W-:Y:S02]  /*17c50*/  ULDC.64 UR4, c[0x0][0x1e0] ;  /* 0x0000780000047ab9 */ /* 0x000fe40000000a00 */
[----:B------:R-:W-:Y:S01]  /*17c60*/  @UP1 ULDC UR13, c[0x0][0x210] ;  /* 0x00008400000d1ab9 */ /* 0x000fe20000000800 */
[----:B-1----:R-:W-:Y:S01]  /*17c70*/  FADD.FTZ R244, R0, R244 ;  /* 0x000000f400f47221 */ /* 0x002fe20000010000 */
[----:B--2---:R-:W-:Y:S02]  /*17c80*/  @!UP0 USHF.R.S32.HI UR11, URZ, 0x1f, UR6 ;  /* 0x0000001f3f0b8899 */ /* 0x004fe40008011406 */
[----:B------:R-:W-:Y:S01]  /*17c90*/  @!UP0 UIMAD.WIDE.U32 UR18, UR6, UR4, URZ ;  /* 0x00000004061282a5 */ /* 0x000fe2000f8e003f */
[----:B---3--:R-:W-:Y:S01]  /*17ca0*/  FADD.FTZ R245, R2, R245 ;  /* 0x000000f502f57221 */ /* 0x008fe20000010000 */
[----:B------:R-:W1:Y:S01]  /*17cb0*/  SHFL.BFLY PT, R4, R244, 0x1, 0x1f ;  /* 0x0c201f00f4047f89 */ /* 0x000e6200000e0000 */
[----:B------:R-:W-:Y:S01]  /*17cc0*/  MOV R2, 0x3f800000 ;  /* 0x3f80000000027802 */ /* 0x000fe20000000f00 */
[----:B------:R-:W-:Y:S01]  /*17cd0*/  @!UP0 UIMAD UR11, UR11, UR4, URZ ;  /* 0x000000040b0b82a4 */ /* 0x000fe2000f8e023f */
[----:B----4-:R-:W-:Y:S01]  /*17ce0*/  SHF.R.S32.HI R176, RZ, 0x1f, R175 ;  /* 0x0000001fffb07819 */ /* 0x010fe200000114af */
[----:B------:R-:W2:Y:S01]  /*17cf0*/  SHFL.BFLY PT, R0, R245, 0x1, 0x1f ;  /* 0x0c201f00f5007f89 */ /* 0x000ea200000e0000 */
[----:B------:R-:W-:-:S02]  /*17d00*/  ULDC.U8 UR4, c[0x0][0x328] ;  /* 0x0000ca0000047ab9 */ /* 0x000fc40000000000 */
[CC--:B------:R-:W-:Y:S01]  /*17d10*/  LEA.HI R6, R176.reuse, R175.reuse, RZ, 0x2 ;  /* 0x000000afb0067211 */ /* 0x0c0fe200078f10ff */
[----:B------:R-:W-:Y:S01]  /*17d20*/  UISETP.NE.AND UP2, UPT, UR4, URZ, UPT ;  /* 0x0000003f0400728c */ /* 0x000fe2000bf45270 */
[----:B------:R-:W-:Y:S01]  /*17d30*/  LEA.HI R174, R176, R175, RZ, 0x5 ;  /* 0x000000afb0ae7211 */ /* 0x000fe200078f28ff */
[----:B------:R-:W-:Y:S01]  /*17d40*/  @!UP0 UIMAD UR11, UR6, UR5, UR11 ;  /* 0x00000005060b82a4 */ /* 0x000fe2000f8e020b */
[----:B------:R-:W-:Y:S01]  /*17d50*/  SHF.R.S32.HI R5, RZ, 0x1f, R6 ;  /* 0x0000001fff057819 */ /* 0x000fe20000011406 */
[----:B------:R-:W-:Y:S01]  /*17d60*/  UISETP.NE.OR UP3, UPT, UR9, URZ, !UP2 ;  /* 0x0000003f0900728c */ /* 0x000fe2000d765670 */
[----:B------:R-:W-:Y:S01]  /*17d70*/  SHF.R.S32.HI R7, RZ, 0x5, R174 ;  /* 0x00000005ff077819 */ /* 0x000fe200000114ae */
[----:B------:R-:W3:Y:S01]  /*17d80*/  S2UR UR9, SR_CTAID.X ;  /* 0x00000000000979c3 */ /* 0x000ee20000002500 */
[----:B------:R-:W-:Y:S02]  /*17d90*/  ULDC UR5, c[0x0][0x234] ;  /* 0x00008d0000057ab9 */ /* 0x000fe40000000800 */
[----:B------:R-:W-:-:S02]  /*17da0*/  @UP1 UIMAD UR13, UR13, UR8, URZ ;  /* 0x000000080d0d12a4 */ /* 0x000fc4000f8e023f */
[----:B------:R-:W-:Y:S02]  /*17db0*/  @!UP1 USEL UR13, UR8, UR5, !UP2 ;  /* 0x00000005080d9287 */ /* 0x000fe4000d000000 */
[----:B------:R-:W-:Y:S02]  /*17dc0*/  ULDC UR4, c[0x0][0x1c0] ;  /* 0x0000700000047ab9 */ /* 0x000fe40000000800 */
[----:B------:R-:W-:Y:S01]  /*17dd0*/  @UP1 UMOV UR15, 0x1 ;  /* 0x00000001000f1882 */ /* 0x000fe20000000000 */
[----:B-1----:R-:W-:Y:S01]  /*17de0*/  FADD.FTZ R244, R244, R4 ;  /* 0x00000004f4f47221 */ /* 0x002fe20000010000 */
[----:B------:R-:W-:Y:S01]  /*17df0*/  MOV R4, 0x3f800000 ;  /* 0x3f80000000047802 */ /* 0x000fe20000000f00 */
[----:B------:R-:W-:Y:S01]  /*17e00*/  @!UP1 UIMAD UR15, UR13, UR4, URZ ;  /* 0x000000040d0f92a4 */ /* 0x000fe2000f8e023f */
[----:B--2---:R-:W-:Y:S02]  /*17e10*/  FADD.FTZ R245, R245, R0 ;  /* 0x00000000f5f57221 */ /* 0x004fe40000010000 */
[----:B------:R-:W-:Y:S01]  /*17e20*/  FSETP.NE.FTZ.AND P4, PT, R244, RZ, PT ;  /* 0x000000fff400720b */ /* 0x000fe20003f95000 */
[----:B------:R-:W-:Y:S01]  /*17e30*/  @!UP3 UIMAD UR8, UR6, UR8, URZ ;  /* 0x000000080608b2a4 */ /* 0x000fe2000f8e023f */
[----:B------:R-:W-:Y:S01]  /*17e40*/  SHF.R.S32.HI R0, RZ, 0x2, R6 ;  /* 0x00000002ff007819 */ /* 0x000fe20000011406 */
[----:B------:R-:W-:Y:S01]  /*17e50*/  @UP1 ULDC UR16, c[0x0][0x210] ;  /* 0x0000840000101ab9 */ /* 0x000fe20000000800 */
[----:B------:R-:W-:Y:S01]  /*17e60*/  FSETP.NE.FTZ.AND P3, PT, R245, RZ, PT ;  /* 0x000000fff500720b */ /* 0x000fe20003f75000 */
[----:B------:R-:W-:Y:S01]  /*17e70*/  UIMAD UR5, UR6, UR15, URZ ;  /* 0x0000000f060572a4 */ /* 0x000fe2000f8e023f */
[----:B------:R-:W-:Y:S01]  /*17e80*/  LOP3.LUT R6, R6, 0x3ffffffc, RZ, 0xc0, !PT ;  /* 0x3ffffffc06067812 */ /* 0x000fe200078ec0ff */
[----:B------:R-:W-:Y:S01]  /*17e90*/  @!UP1 UMOV UR16, 0x1 ;  /* 0x0000000100109882 */ /* 0x000fe20000000000 */
[----:B------:R-:W-:Y:S01]  /*17ea0*/  LEA.HI R5, R5, R0, RZ, 0x3 ;  /* 0x0000000005057211 */ /* 0x000fe200078f18ff */
[----:B------:R-:W-:Y:S01]  /*17eb0*/  @!UP3 USEL UR8, UR8, UR14, !UP0 ;  /* 0x0000000e0808b287 */ /* 0x000fe2000c000000 */
[----:B------:R-:W-:Y:S01]  /*17ec0*/  IADD3 R6, -R6, R175, RZ ;  /* 0x000000af06067210 */ /* 0x000fe20007ffe1ff */
[----:B---3--:R-:W-:Y:S01]  /*17ed0*/  UIMAD UR4, UR9, UR16, URZ ;  /* 0x00000010090472a4 */ /* 0x008fe2000f8e023f */
[----:B------:R-:W-:Y:S01]  /*17ee0*/  LOP3.LUT R5, R5, 0xfffffff8, RZ, 0xc0, !PT ;  /* 0xfffffff805057812 */ /* 0x000fe200078ec0ff */
[----:B------:R-:W1:Y:S01]  /*17ef0*/  @P4 MUFU.RCP R2, R244 ;  /* 0x000000f400024308 */ /* 0x000e620000001000 */
[----:B------:R-:W-:Y:S01]  /*17f00*/  LEA R173, R7, R6, 0x9 ;  /* 0x0000000607ad7211 */ /* 0x000fe200078e48ff */
[----:B------:R-:W-:Y:S01]  /*17f10*/  USEL UR5, UR5, URZ, UP3 ;  /* 0x0000003f05057287 */ /* 0x000fe20009800000 */
[----:B------:R-:W-:Y:S01]  /*17f20*/  IADD3 R21, R0, -R5, RZ ;  /* 0x8000000500157210 */ /* 0x000fe20007ffe0ff */
[----:B------:R-:W-:-:S02]  /*17f30*/  USHF.L.U32 UR4, UR4, 0x6, URZ ;  /* 0x0000000604047899 */ /* 0x000fc4000800063f */
[----:B------:R-:W-:Y:S01]  /*17f40*/  UIMAD UR13, UR10, UR13, UR5 ;  /* 0x0000000d0a0d72a4 */ /* 0x000fe2000f8e0205 */
[----:B------:R-:W-:Y:S01]  /*17f50*/  R2P PR, R21, 0x6 ;  /* 0x0000000615007804 */ /* 0x000fe20000000000 */
[----:B------:R-:W2:Y:S01]  /*17f60*/  @P3 MUFU.RCP R4, R245 ;  /* 0x000000f500043308 */ /* 0x000ea20000001000 */
[----:B------:R-:W-:Y:S02]  /*17f70*/  @!UP3 UMOV UR24, UR8 ;  /* 0x000000080018bc82 */ /* 0x000fe40008000000 */
[----:B------:R-:W-:Y:S02]  /*17f80*/  USHF.R.S32.HI UR5, URZ, 0x1f, UR4 ;  /* 0x0000001f3f057899 */ /* 0x000fe40008011404 */
[----:B------:R-:W-:Y:S02]  /*17f90*/  @!UP3 USHF.R.S32.HI UR25, URZ, 0x1f, UR8 ;  /* 0x0000001f3f19b899 */ /* 0x000fe40008011408 */
[----:B------:R-:W-:Y:S01]  /*17fa0*/  USHF.R.S32.HI UR6, URZ, 0x1f, UR13 ;  /* 0x0000001f3f067899 */ /* 0x000fe2000801140d */
[----:B-1----:R-:W-:Y:S01]  /*17fb0*/  FMUL.FTZ R2, R2, c[0x0][0x2dc] ;  /* 0x0000b70002027a20 */ /* 0x002fe20000410000 */
[----:B------:R-:W-:-:S02]  /*17fc0*/  UIADD3 UR4, UP2, UP1, UR4, UR24, UR13 ;  /* 0x0000001804047290 */ /* 0x000fc4000f95e00d */
[----:B------:R-:W-:Y:S01]  /*17fd0*/  @!UP0 UIADD3 UR7, UR19, UR11, URZ ;  /* 0x0000000b13078290 */ /* 0x000fe2000fffe03f */
[C---:B------:R-:W-:Y:S01]  /*17fe0*/  FMUL.FTZ R7, R2.reuse, R161 ;  /* 0x000000a102077220 */ /* 0x040fe20000410000 */
[----:B------:R-:W-:Y:S01]  /*17ff0*/  UIADD3.X UR5, UR5, UR25, UR6, UP2, UP1 ;  /* 0x0000001905057290 */ /* 0x000fe200097e2406 */
[----:B------:R-:W-:Y:S01]  /*18000*/  FMUL.FTZ R172, R2, R164 ;  /* 0x000000a402ac7220 */ /* 0x000fe20000410000 */
[----:B------:R-:W-:Y:S01]  /*18010*/  @!UP0 UMOV UR12, UR18 ;  /* 0x00000012000c8c82 */ /* 0x000fe20008000000 */
[----:B--2---:R-:W-:Y:S02]  /*18020*/  FMUL.FTZ R0, R4, c[0x0][0x2dc] ;  /* 0x0000b70004007a20 */ /* 0x004fe40000410000 */
[C---:B------:R-:W-:Y:S02]  /*18030*/  FMUL.FTZ R5, R2.reuse, R165 ;  /* 0x000000a502057220 */ /* 0x040fe40000410000 */
        /* <DEDUP_REMOVED lines=18> */
[C---:B------:R-:W-:Y:S02]  /*18160*/  FMUL.FTZ R133, R2.reuse, R49 ;  /* 0x0000003102857220 */ /* 0x040fe40000410000 */
[----:B------:R-:W-:-:S02]  /*18170*/  FMUL.FTZ R27, R2, R53 ;  /* 0x00000035021b7220 */ /* 0x000fc40000410000 */
[C---:B------:R-:W-:Y:S02]  /*18180*/  FMUL.FTZ R145, R2.reuse, R145 ;  /* 0x0000009102917220 */ /* 0x040fe40000410000 */
        /* <DEDUP_REMOVED lines=8> */
[C---:B------:R-:W-:Y:S01]  /*18210*/  FMUL.FTZ R53, R2.reuse, R57 ;  /* 0x0000003902357220 */ /* 0x040fe20000410000 */
[----:B------:R-:W-:Y:S01]  /*18220*/  F2FP.BF16.PACK_AB R57, R133, R153 ;  /* 0x000000998539723e */ /* 0x000fe200000010ff */
[C---:B------:R-:W-:Y:S02]  /*18230*/  FMUL.FTZ R148, R2.reuse, R60 ;  /* 0x0000003c02947220 */ /* 0x040fe40000410000 */
        /* <DEDUP_REMOVED lines=9> */
[C---:B------:R-:W-:Y:S01]  /*182d0*/  FMUL.FTZ R72, R2.reuse, R72 ;  /* 0x0000004802487220 */ /* 0x040fe20000410000 */
[----:B------:R-:W-:Y:S01]  /*182e0*/  F2FP.BF16.PACK_AB R49, R49, R144 ;  /* 0x000000903131723e */ /* 0x000fe200000010ff */
        /* <DEDUP_REMOVED lines=10> */
[C---:B------:R-:W-:Y:S02]  /*18390*/  FMUL.FTZ R37, R2.reuse, R89 ;  /* 0x0000005902257220 */ /* 0x040fe40000410000 */
[----:B------:R-:W-:-:S02]  /*183a0*/  FMUL.FTZ R92, R2, R92 ;  /* 0x0000005c025c7220 */ /* 0x000fc40000410000 */
[C---:B------:R-:W-:Y:S01]  /*183b0*/  FMUL.FTZ R35, R2.reuse, R93 ;  /* 0x0000005d02237220 */ /* 0x040fe20000410000 */
[----:B------:R-:W-:Y:S01]  /*183c0*/  F2FP.BF16.PACK_AB R37, R37, R88 ;  /* 0x000000582525723e */ /* 0x000fe200000010ff */
[C---:B------:R-:W-:Y:S02]  /*183d0*/  FMUL.FTZ R96, R2.reuse, R96 ;  /* 0x0000006002607220 */ /* 0x040fe40000410000 */
[C---:B-----5:R-:W-:Y:S01]  /*183e0*/  FMUL.FTZ R33, R2.reuse, R97 ;  /* 0x0000006102217220 */ /* 0x060fe20000410000 */
        /* <DEDUP_REMOVED lines=19> */
[----:B------:R-:W-:Y:S02]  /*18520*/  FMUL.FTZ R129, R2, R129 ;  /* 0x0000008102817220 */ /* 0x000fe40000410000 */
[C---:B------:R-:W-:Y:S02]  /*18530*/  FMUL.FTZ R20, R0.reuse, R38 ;  /* 0x0000002600147220 */ /* 0x040fe40000410000 */
[C---:B------:R-:W-:Y:S02]  /*18540*/  FMUL.FTZ R19, R0.reuse, R42 ;  /* 0x0000002a00137220 */ /* 0x040fe40000410000 */
[C---:B------:R-:W-:Y:S02]  /*18550*/  FMUL.FTZ R18, R0.reuse, R46 ;  /* 0x0000002e00127220 */ /* 0x040fe40000410000 */
[C---:B------:R-:W-:Y:S02]  /*18560*/  FMUL.FTZ R17, R0.reuse, R50 ;  /* 0x0000003200117220 */ /* 0x040fe40000410000 */
[----:B------:R-:W-:-:S02]  /*18570*/  FMUL.FTZ R16, R0, R54 ;  /* 0x0000003600107220 */ /* 0x000fc40000410000 */
[C---:B------:R-:W-:Y:S02]  /*18580*/  FMUL.FTZ R2, R0.reuse, R66 ;  /* 0x0000004200027220 */ /* 0x040fe40000410000 */
[C---:B------:R-:W-:Y:S01]  /*18590*/  FMUL.FTZ R48, R0.reuse, R67 ;  /* 0x0000004300307220 */ /* 0x040fe20000410000 */
[----:B------:R-:W-:Y:S01]  /*185a0*/  F2FP.BF16.PACK_AB R67, R141, R164 ;  /* 0x000000a48d43723e */ /* 0x000fe200000010ff */
[C---:B------:R-:W-:Y:S02]  /*185b0*/  FMUL.FTZ R166, R0.reuse, R166 ;  /* 0x000000a600a67220 */ /* 0x040fe40000410000 */
[----:B------:R-:W-:Y:S01]  /*185c0*/  FMUL.FTZ R4, R0, R167 ;  /* 0x000000a700047220 */ /* 0x000fe20000410000 */
[----:B------:R-:W-:Y:S01]  /*185d0*/  F2FP.BF16.PACK_AB R48, R48, R2 ;  /* 0x000000023030723e */ /* 0x000fe200000010ff */
[C---:B------:R-:W-:Y:S01]  /*185e0*/  FMUL.FTZ R162, R0.reuse, R162 ;  /* 0x000000a200a27220 */ /* 0x040fe20000410000 */
[----:B------:R-:W-:Y:S01]  /*185f0*/  LOP3.LUT R2, R21, 0x1, RZ, 0xc0, !PT ;  /* 0x0000000115027812 */ /* 0x000fe200078ec0ff */
[----:B------:R-:W-:Y:S01]  /*18600*/  FMUL.FTZ R9, R0, R163 ;  /* 0x000000a300097220 */ /* 0x000fe20000410000 */
[----:B------:R-:W-:Y:S01]  /*18610*/  F2FP.BF16.PACK_AB R4, R4, R166 ;  /* 0x000000a60404723e */ /* 0x000fe200000010ff */
[----:B------:R-:W-:Y:S01]  /*18620*/  FMUL.FTZ R158, R0, R158 ;  /* 0x0000009e009e7220 */ /* 0x000fe20000410000 */
[----:B------:R-:W-:Y:S01]  /*18630*/  ISETP.NE.U32.AND P0, PT, R2, 0x1, PT ;  /* 0x000000010200780c */ /* 0x000fe20003f05070 */
        /* <DEDUP_REMOVED lines=14> */
[C---:B------:R-:W-:Y:S02]  /*18720*/  FMUL.FTZ R138, R0.reuse, R138 ;  /* 0x0000008a008a7220 */ /* 0x040fe40000410000 */
[C---:B------:R-:W-:Y:S01]  /*18730*/  FMUL.FTZ R64, R0.reuse, R139 ;  /* 0x0000008b00407220 */ /* 0x040fe20000410000 */
[----:B------:R-:W-:Y:S01]  /*18740*/  F2FP.BF16.PACK_AB R66, R143, R142 ;  /* 0x0000008e8f42723e */ /* 0x000fe200000010ff */
[C---:B------:R-:W-:Y:S02]  /*18750*/  FMUL.FTZ R39, R0.reuse, R39 ;  /* 0x0000002700277220 */ /* 0x040fe40000410000 */
        /* <DEDUP_REMOVED lines=17> */
[----:B------:R-:W-:Y:S01]  /*18870*/  MOV R10, 0x40 ;  /* 0x00000040000a7802 */ /* 0x000fe20000000f00 */
[----:B------:R-:W-:Y:S01]  /*18880*/  FMUL.FTZ R46, R0, R71 ;  /* 0x00000047002e7220 */ /* 0x000fe20000410000 */
[----:B------:R-:W-:Y:S01]  /*18890*/  F2FP.BF16.PACK_AB R50, R50, R6 ;  /* 0x000000063232723e */ /* 0x000fe200000010ff */
[C---:B------:R-:W-:Y:S01]  /*188a0*/  FMUL.FTZ R74, R0.reuse, R74 ;  /* 0x0000004a004a7220 */ /* 0x040fe20000410000 */
[----:B------:R-:W-:Y:S01]  /*188b0*/  MOV R6, 0x20 ;  /* 0x0000002000067802 */ /* 0x000fe20000000f00 */
[----:B------:R-:W-:Y:S01]  /*188c0*/  FMUL.FTZ R44, R0, R75 ;  /* 0x0000004b002c7220 */ /* 0x000fe20000410000 */
[----:B------:R-:W-:Y:S01]  /*188d0*/  SEL R10, R10, 0xffffffc0, !P2 ;  /* 0xffffffc00a0a7807 */ /* 0x000fe20005000000 */
[----:B------:R-:W-:Y:S01]  /*188e0*/  FMUL.FTZ R78, R0, R78 ;  /* 0x0000004e004e7220 */ /* 0x000fe20000410000 */
[----:B------:R-:W-:Y:S01]  /*188f0*/  SEL R6, R6, 0xffffffe0, !P1 ;  /* 0xffffffe006067807 */ /* 0x000fe20004800000 */
[----:B------:R-:W-:Y:S01]  /*18900*/  FMUL.FTZ R42, R0, R79 ;  /* 0x0000004f002a7220 */ /* 0x000fe20000410000 */
[----:B------:R-:W-:Y:S01]  /*18910*/  F2FP.BF16.PACK_AB R63, R136, R160 ;  /* 0x000000a0883f723e */ /* 0x000fe200000010ff */
[----:B------:R-:W-:Y:S01]  /*18920*/  FMUL.FTZ R82, R0, R82 ;  /* 0x0000005200527220 */ /* 0x000fe20000410000 */
        /* <DEDUP_REMOVED lines=47> */
[----:B------:R-:W-:-:S02]  /*18c20*/  FMUL.FTZ R130, R0, R130 ;  /* 0x0000008200827220 */ /* 0x000fc40000410000 */
[----:B------:R-:W-:Y:S01]  /*18c30*/  FMUL.FTZ R131, R0, R131 ;  /* 0x0000008300837220 */ /* 0x000fe20000410000 */
[----:B------:R-:W-:Y:S02]  /*18c40*/  SHF.L.U32 R0, R21, 0x6, RZ ;  /* 0x0000000615007819 */ /* 0x000fe400000006ff */
[----:B------:R-:W-:Y:S02]  /*18c50*/  F2FP.BF16.PACK_AB R21, R121, R120 ;  /* 0x000000787915723e */ /* 0x000fe400000010ff */
[----:B------:R-:W-:Y:S02]  /*18c60*/  LOP3.LUT R0, R0, 0x1c0, RZ, 0xc0, !PT ;  /* 0x000001c000007812 */ /* 0x000fe400078ec0ff */
[----:B------:R-:W-:Y:S02]  /*18c70*/  F2FP.BF16.PACK_AB R18, R127, R126 ;  /* 0x0000007e7f12723e */ /* 0x000fe400000010ff */
[----:B------:R-:W-:Y:S02]  /*18c80*/  LEA.HI R0, R0, R0, RZ, 0x1d ;  /* 0x0000000000007211 */ /* 0x000fe400078fe8ff */
[----:B------:R-:W-:-:S02]  /*18c90*/  F2FP.BF16.PACK_AB R16, R131, R130 ;  /* 0x000000828310723e */ /* 0x000fc400000010ff */
        /* <DEDUP_REMOVED lines=63> */
[----:B------:R-:W-:Y:S04]  /*19090*/  STS [R5+0x6400], R26 ;  /* 0x0064001a05007388 */ /* 0x000fe80000000800 */
[----:B------:R-:W-:Y:S04]  /*190a0*/  STS [R4+0x6000], R25 ;  /* 0x0060001904007388 */ /* 0x000fe80000000800 */
[----:B------:R3:W-:Y:S01]  /*190b0*/  STS [R4+0x6400], R24 ;  /* 0x0064001804007388 */ /* 0x0007e20000000800 */
[----:B-1----:R-:W-:-:S03]  /*190c0*/  LOP3.LUT R0, R174, 0xffffffe0, RZ, 0xc0, !PT ;  /* 0xffffffe0ae007812 */ /* 0x002fc600078ec0ff */
[----:B------:R-:W-:Y:S01]  /*190d0*/  STS [R8+0x6000], R23 ;  /* 0x0060001708007388 */ /* 0x000fe20000000800 */
[----:B------:R-:W-:-:S03]  /*190e0*/  IADD3 R0, R175, -R0, RZ ;  /* 0x80000000af007210 */ /* 0x000fc60007ffe0ff */
[----:B------:R1:W-:Y:S01]  /*190f0*/  STS [R8+0x6400], R22 ;  /* 0x0064001608007388 */ /* 0x0003e20000000800 */
[----:B--2---:R-:W2:Y:S01]  /*19100*/  @P4 MUFU.LG2 R2, R244 ;  /* 0x000000f400024308 */ /* 0x004ea20000000c00 */
[----:B------:R-:W-:Y:S02]  /*19110*/  LOP3.LUT P0, RZ, R0, 0x3, RZ, 0xc0, !PT ;  /* 0x0000000300ff7812 */ /* 0x000fe4000780c0ff */
[----:B------:R-:W-:Y:S04]  /*19120*/  STS [R9+0x6000], R21 ;  /* 0x0060001509007388 */ /* 0x000fe80000000800 */
[----:B------:R-:W-:Y:S04]  /*19130*/  STS [R9+0x6400], R20 ;  /* 0x0064001409007388 */ /* 0x000fe80000000800 */
[----:B------:R-:W-:Y:S04]  /*19140*/  STS [R7+0x6000], R19 ;  /* 0x0060001307007388 */ /* 0x000fe80000000800 */
[----:B------:R4:W-:Y:S01]  /*19150*/  STS [R7+0x6400], R18 ;  /* 0x0064001207007388 */ /* 0x0009e20000000800 */
[----:B---3--:R-:W3:Y:S01]  /*19160*/  @P3 MUFU.LG2 R4, R245 ;  /* 0x000000f500043308 */ /* 0x008ee20000000c00 */
[----:B--2---:R-:W-:-:S02]  /*19170*/  @P4 FMUL.FTZ R2, R2, 0.69314718246459960938 ;  /* 0x3f31721802024820 */ /* 0x004fc40000410000 */
[----:B------:R2:W-:Y:S04]  /*19180*/  STS [R6+0x6000], R17 ;  /* 0x0060001106007388 */ /* 0x0005e80000000800 */
[----:B------:R2:W-:Y:S01]  /*19190*/  STS [R6+0x6400], R16 ;  /* 0x0064001006007388 */ /* 0x0005e20000000800 */
[----:B-1----:R-:W-:-:S03]  /*191a0*/  MOV R8, 0x7f800000 ;  /* 0x7f80000000087802 */ /* 0x002fc60000000f00 */
[----:B------:R-:W-:Y:S01]  /*191b0*/  BAR.SYNC.DEFER_BLOCKING 0x0 ;  /* 0x0000000000007b1d */ /* 0x000fe20000010000 */
[----:B---3--:R-:W-:-:S04]  /*191c0*/  @P3 FMUL.FTZ R0, R4, 0.69314718246459960938 ;  /* 0x3f31721804003820 */ /* 0x008fc80000410000 */
[----:B------:R-:W-:Y:S01]  /*191d0*/  @P3 FFMA.FTZ R8, R3, c[0x0][0x238], R0 ;  /* 0x00008e0003083a23 */ /* 0x000fe20000010000 */
[----:B----4-:R-:W-:Y:S01]  /*191e0*/  MOV R7, 0x7f800000 ;  /* 0x7f80000000077802 */ /* 0x010fe20000000f00 */
        /* <DEDUP_REMOVED lines=18> */
[----:B---34-:R-:W3:Y:S01]  /*19310*/  LDL.LU R177, [R1+0x10c] ;  /* 0x00010c0001b17983 */ /* 0x018ee20000300800 */
[----:B------:R-:W-:Y:S01]  /*19320*/  UIMAD UR6, UR9, -0x40, UR20 ;  /* 0xffffffc0090678a4 */ /* 0x000fe2000f8e0214 */
[----:B---3--:R-:W-:-:S05]  /*19330*/  IADD3 R0, R177, 0x8, RZ ;  /* 0x00000008b1007810 */ /* 0x008fca0007ffe0ff */
[----:B------:R-:W-:Y:S02]  /*19340*/  ISETP.GE.AND P3, PT, R177, UR6, PT ;  /* 0x00000006b1007c0c */ /* 0x000fe4000bf66270 */
[----:B------:R-:W-:-:S11]  /*19350*/  ISETP.GE.AND P2, PT, R0, UR6, PT ;  /* 0x0000000600007c0c */ /* 0x000fd6000bf46270 */
[----:B------:R-:W-:Y:S02]  /*19360*/  @!P3 IMAD R2, R177, UR16, RZ ;  /* 0x00000010b102bc24 */ /* 0x000fe4000f8e02ff */
[----:B------:R-:W-:-:S03]  /*19370*/  @!P2 IMAD R0, R0, UR16, RZ ;  /* 0x000000100000ac24 */ /* 0x000fc6000f8e02ff */
[----:B------:R-:W-:Y:S02]  /*19380*/  @!P3 IADD3 R3, P1, R2, UR4, RZ ;  /* 0x000000040203bc10 */ /* 0x000fe4000ff3e0ff */
[----:B--2---:R-:W-:Y:S02]  /*19390*/  @!P2 IADD3 R6, P0, R0, UR4, RZ ;  /* 0x000000040006ac10 */ /* 0x004fe4000ff1e0ff */
        /* <DEDUP_REMOVED lines=8> */
.L_x_617:
[----:B---34-:R-:W-:Y:S05]  /*19420*/  BSYNC B0 ;  /* 0x0000000000007941 */ /* 0x018fea0003800000 */
.L_x_616:
[----:B------:R-:W3:Y:S04]  /*19430*/  LDL.64 R82, [R1+0x88] ;  /* 0x0000880001527983 */ /* 0x000ee80000100a00 */
[----:B------:R4:W5:Y:S04]  /*19440*/  LDL R80, [R1+0xc0] ;  /* 0x0000c00001507983 */ /* 0x0009680000100800 */
[----:B------:R4:W5:Y:S04]  /*19450*/  LDL R15, [R1+0xb0] ;  /* 0x0000b000010f7983 */ /* 0x0009680000100800 */
[----:B------:R4:W5:Y:S01]  /*19460*/  LDL R14, [R1+0xc4] ;  /* 0x0000c400010e7983 */ /* 0x0009620000100800 */
[----:B------:R-:W-:Y:S01]  /*19470*/  LEA.HI R13, R176, R175, RZ, 0x3 ;  /* 0x000000afb00d7211 */ /* 0x000fe200078f18ff */
[----:B------:R-:W-:Y:S01]  /*19480*/  UIMAD UR9, UR9, -0x40, UR20 ;  /* 0xffffffc0090978a4 */ /* 0x000fe2000f8e0214 */
[----:B------:R-:W-:Y:S01]  /*19490*/  BSSY B0, `(.L_x_618) ;  /* 0x0000024000007945 */ /* 0x000fe20003800000 */
[----:B------:R-:W2:Y:S02]  /*194a0*/  S2R R0, SR_TID.X ;  /* 0x0000000000007919 */ /* 0x000ea40000002100 */
[----:B--2---:R-:W-:Y:S01]  /*194b0*/  SHF.R.S32.HI R3, RZ, 0x3, R13 ;  /* 0x00000003ff037819 */ /* 0x004fe2000001140d */
[----:B------:R-:W-:Y:S01]  /*194c0*/  USHF.R.S32.HI UR6, URZ, 0x1f, UR10 ;  /* 0x0000001f3f067899 */ /* 0x000fe2000801140a */
[----:B------:R-:W2:Y:S01]  /*194d0*/  S2R R10, SR_CTAID.Z ;  /* 0x00000000000a7919 */ /* 0x000ea20000002700 */
[----:B------:R-:W-:-:S02]  /*194e0*/  ULDC.64 UR4, c[0x0][0x1f0] ;  /* 0x00007c0000047ab9 */ /* 0x000fc40000000a00 */
[----:B------:R-:W-:-:S04]  /*194f0*/  UIMAD UR4, UR6, UR4, URZ ;  /* 0x00000004060472a4 */ /* 0x000fc8000f8e023f */
[----:B------:R-:W-:Y:S01]  /*19500*/  UIMAD UR4, UR10, UR5, UR4 ;  /* 0x000000050a0472a4 */ /* 0x000fe2000f8e0204 */
[----:B------:R-:W-:-:S04]  /*19510*/  SHF.R.S32.HI R2, RZ, 0x1f, R0 ;  /* 0x0000001fff027819 */ /* 0x000fc80000011400 */
[----:B------:R-:W-:-:S04]  /*19520*/  LEA.HI R2, R2, R0, RZ, 0x3 ;  /* 0x0000000002027211 */ /* 0x000fc800078f18ff */
[----:B------:R-:W-:Y:S02]  /*19530*/  SHF.R.S32.HI R2, RZ, 0x3, R2 ;  /* 0x00000003ff027819 */ /* 0x000fe40000011402 */
[----:B---3--:R-:W-:Y:S02]  /*19540*/  SHF.R.S32.HI R0, RZ, 0x1f, R82 ;  /* 0x0000001fff007819 */ /* 0x008fe40000011452 */
[----:B------:R-:W-:-:S04]  /*19550*/  IADD3 R4, P0, R82, UR12, RZ ;  /* 0x0000000c52047c10 */ /* 0x000fc8000ff1e0ff */
[----:B------:R-:W-:Y:S02]  /*19560*/  IADD3.X R5, R0, UR7, RZ, P0, !PT ;  /* 0x0000000700057c10 */ /* 0x000fe400087fe4ff */
[----:B------:R-:W-:Y:S02]  /*19570*/  ISETP.GE.AND P0, PT, R3, UR9, PT ;  /* 0x0000000903007c0c */ /* 0x000fe4000bf06270 */
[----:B------:R-:W-:Y:S01]  /*19580*/  SHF.R.S32.HI R3, RZ, 0x1f, R2 ;  /* 0x0000001fff037819 */ /* 0x000fe20000011402 */
[----:B--2---:R-:W-:-:S04]  /*19590*/  IMAD.WIDE.U32 R10, R10, c[0x0][0x1f0], R4 ;  /* 0x00007c000a0a7a25 */ /* 0x004fc800078e0004 */
[----:B------:R-:W-:Y:S01]  /*195a0*/  IMAD.U32 R4, RZ, RZ, UR17 ;  /* 0x00000011ff047e24 */ /* 0x000fe2000f8e00ff */
[----:B------:R-:W-:-:S03]  /*195b0*/  IADD3 R9, R11, UR4, RZ ;  /* 0x000000040b097c10 */ /* 0x000fc6000fffe0ff */
[----:B------:R-:W-:Y:S02]  /*195c0*/  IMAD.WIDE R4, R4, 0x40, R2 ;  /* 0x0000004004047825 */ /* 0x000fe400078e0202 */
[----:B------:R-:W-:Y:S05]  /*195d0*/  @P0 BRA `(.L_x_619) ;  /* 0x000000f000000947 */ /* 0x000fea0003800000 */
[----:B----4-:R-:W-:Y:S01]  /*195e0*/  IMAD R0, R5, c[0x0][0x1e8], RZ ;  /* 0x00007a0005007a24 */ /* 0x010fe200078e02ff */
        /* <DEDUP_REMOVED lines=10> */
[----:B-1----:R1:W-:Y:S04]  /*19690*/  @!P4 STG.E.128 [R2.64], R28 ;  /* 0x0000001c0200c986 */ /* 0x0023e8000c101d16 */
[----:B------:R1:W-:Y:S04]  /*196a0*/  @!P3 STG.E.128 [R2.64+0x80], R24 ;  /* 0x000080180200b986 */ /* 0x0003e8000c101d16 */
[----:B------:R1:W-:Y:S04]  /*196b0*/  @!P2 STG.E.128 [R2.64+0x100], R20 ;  /* 0x000100140200a986 */ /* 0x0003e8000c101d16 */
[----:B------:R1:W-:Y:S02]  /*196c0*/  @!P1 STG.E.128 [R2.64+0x180], R16 ;  /* 0x0001801002009986 */ /* 0x0003e4000c101d16 */
.L_x_619:
[----:B----4-:R-:W-:Y:S05]  /*196d0*/  BSYNC B0 ;  /* 0x0000000000007941 */ /* 0x010fea0003800000 */
.L_x_618:
[----:B------:R-:W-:Y:S01]  /*196e0*/  LEA.HI.SX32 R0, R13, 0x10, 0x1d ;  /* 0x000000100d007811 */ /* 0x000fe200078feaff */
[----:B------:R-:W-:Y:S03]  /*196f0*/  BSSY B0, `(.L_x_620) ;  /* 0x0000015000007945 */ /* 0x000fe60003800000 */
[----:B------:R-:W-:-:S13]  /*19700*/  ISETP.GE.AND P0, PT, R0, UR9, PT ;  /* 0x0000000900007c0c */ /* 0x000fda000bf06270 */
[----:B------:R-:W-:Y:S05]  /*19710*/  @P0 BRA `(.L_x_621) ;  /* 0x0000012000000947 */ /* 0x000fea0003800000 */
[----:B------:R-:W-:Y:S01]  /*19720*/  IADD3 R12, P0, R4, 0x10, RZ ;  /* 0x00000010040c7810 */ /* 0x000fe20007f1e0ff */
[----:B-1----:R-:W-:Y:S01]  /*19730*/  IMAD.MOV.U32 R2, RZ, RZ, R10 ;  /* 0x000000ffff027224 */ /* 0x002fe200078e000a */
        /* <DEDUP_REMOVED lines=13> */
[----:B------:R1:W-:Y:S04]  /*19810*/  @!P2 STG.E.128 [R2.64+0x80], R40 ;  /* 0x000080280200a986 */ /* 0x0003e8000c101d16 */
[----:B------:R1:W-:Y:S04]  /*19820*/  @!P1 STG.E.128 [R2.64+0x100], R36 ;  /* 0x0001002402009986 */ /* 0x0003e8000c101d16 */
[----:B------:R1:W-:Y:S02]  /*19830*/  @!P0 STG.E.128 [R2.64+0x180], R32 ;  /* 0x0001802002008986 */ /* 0x0003e4000c101d16 */
.L_x_621:
[----:B------:R-:W-:Y:S05]  /*19840*/  BSYNC B0 ;  /* 0x0000000000007941 */ /* 0x000fea0003800000 */
.L_x_620:
        /* <DEDUP_REMOVED lines=22> */
.L_x_623:
[----:B------:R-:W-:Y:S05]  /*199b0*/  BSYNC B0 ;  /* 0x0000000000007941 */ /* 0x000fea0003800000 */
.L_x_622:
[----:B------:R-:W-:-:S04]  /*199c0*/  LEA.HI.SX32 R0, R13, 0x30, 0x1d ;  /* 0x000000300d007811 */ /* 0x000fc800078feaff */
[----:B------:R-:W-:-:S13]  /*199d0*/  ISETP.GE.AND P0, PT, R0, UR9, PT ;  /* 0x0000000900007c0c */ /* 0x000fda000bf06270 */
[----:B------:R-:W-:Y:S05]  /*199e0*/  @P0 EXIT ;  /* 0x000000000000094d */ /* 0x000fea0003800000 */
[----:B------:R-:W-:Y:S01]  /*199f0*/  IADD3 R6, P0, R4, 0x30, RZ ;  /* 0x0000003004067810 */ /* 0x000fe20007f1e0ff */
[----:B-1----:R-:W-:Y:S01]  /*19a00*/  IMAD.MOV.U32 R2, RZ, RZ, R10 ;  /* 0x000000ffff027224 */ /* 0x002fe200078e000a */
        /* <DEDUP_REMOVED lines=18> */
.L_x_577:
        /* <DEDUP_REMOVED lines=81> */
.L_x_625:
[----:B------:R-:W-:Y:S05]  /*1a040*/  BSYNC B0 ;  /* 0x0000000000007941 */ /* 0x000fea0003800000 */
.L_x_624:
        /* <DEDUP_REMOVED lines=22> */
.L_x_627:
[----:B------:R-:W-:Y:S05]  /*1a1b0*/  BSYNC B0 ;  /* 0x0000000000007941 */ /* 0x000fea0003800000 */
.L_x_626:
        /* <DEDUP_REMOVED lines=22> */
.L_x_629:
[----:B------:R-:W-:Y:S05]  /*1a320*/  BSYNC B0 ;  /* 0x0000000000007941 */ /* 0x000fea0003800000 */
.L_x_628:
        /* <DEDUP_REMOVED lines=21> */
.L_x_631:
[----:B------:R-:W-:Y:S05]  /*1a480*/  BSYNC B0 ;  /* 0x0000000000007941 */ /* 0x000fea0003800000 */
.L_x_630:
        /* <DEDUP_REMOVED lines=35> */
.L_x_632:
        /* <DEDUP_REMOVED lines=12> */
.L_x_1083:


//--------------------- .text._ZN5flash16flash_fwd_kernelI23Flash_fwd_kernel_traitsILi256ELi64ELi64ELi4ELb0ELb0EN7cutlass10bfloat16_tE19Flash_kernel_traitsILi256ELi64ELi64ELi4ES3_EELb0ELb1ELb0ELb1ELb0ELb0ELb1ELb0EEEvNS_16Flash_fwd_paramsE --------------------------
	.section	.text._ZN5flash16flash_fwd_kernelI23Flash_fwd_kernel_traitsILi256ELi64ELi64ELi4ELb0ELb0EN7cutlass10bfloat16_tE19Flash_kernel_traitsILi256ELi64ELi64ELi4ES3_EELb0ELb1ELb0ELb1ELb0ELb0ELb1ELb0EEEvNS_16Flash_fwd_paramsE,"ax",@progbits
	.sectioninfo	@"SHI_REGISTERS=255"
	.align	128
        .global         _ZN5flash16flash_fwd_kernelI23Flash_fwd_kernel_traitsILi256ELi64ELi64ELi4ELb0ELb0EN7cutlass10bfloat16_tE19Flash_kernel_traitsILi256ELi64ELi64ELi4ES3_EELb0ELb1ELb0ELb1ELb0ELb0ELb1ELb0EEEvNS_16Flash_fwd_paramsE
        .type           _ZN5flash16flash_fwd_kernelI23Flash_fwd_kernel_traitsILi256ELi64ELi64ELi4ELb0ELb0EN7cutlass10bfloat16_tE19Flash_kernel_traitsILi256ELi64ELi64ELi4ES3_EELb0ELb1ELb0ELb1ELb0ELb0ELb1ELb0EEEvNS_16Flash_fwd_paramsE,@function
        .size           _ZN5flash16flash_fwd_kernelI23Flash_fwd_kernel_traitsILi256ELi64ELi64ELi4ELb0ELb0EN7cutlass10bfloat16_tE19Flash_kernel_traitsILi256ELi64ELi64ELi4ES3_EELb0ELb1ELb0ELb1ELb0ELb0ELb1ELb0EEEvNS_16Flash_fwd_paramsE,(.L_x_1084 - _ZN5flash16flash_fwd_kernelI23Flash_fwd_kernel_traitsILi256ELi64ELi64ELi4ELb0ELb0EN7cutlass10bfloat16_tE19Flash_kernel_traitsILi256ELi64ELi64ELi4ES3_EELb0ELb1ELb0ELb1ELb0ELb0ELb1ELb0EEEvNS_16Flash_fwd_paramsE)
        .other          _ZN5flash16flash_fwd_kernelI23Flash_fwd_kernel_traitsILi256ELi64ELi64ELi4ELb0ELb0EN7cutlass10bfloat16_tE19Flash_kernel_traitsILi256ELi64ELi64ELi4ES3_EELb0ELb1ELb0ELb1ELb0ELb0ELb1ELb0EEEvNS_16Flash_fwd_paramsE,@"STO_CUDA_ENTRY STV_DEFAULT"
_ZN5flash16flash_fwd_kernelI23Flash_fwd_kernel_traitsILi256ELi64ELi64ELi4ELb0ELb0EN7cutlass10bfloat16_tE19Flash_kernel_traitsILi256ELi64ELi64ELi4ES3_EELb0ELb1ELb0ELb1ELb0ELb0ELb1ELb0EEEvNS_16Flash_fwd_paramsE:
.text._ZN5flash16flash_fwd_kernelI23Flash_fwd_kernel_traitsILi256ELi64ELi64ELi4ELb0ELb0EN7cutlass10bfloat16_tE19Flash_kernel_traitsILi256ELi64ELi64ELi4ES3_EELb0ELb1ELb0ELb1ELb0ELb0ELb1ELb0EEEvNS_16Flash_fwd_paramsE:
        /* <DEDUP_REMOVED lines=30> */
[----:B------:R-:W4:Y:S01]  /*01e0*/  @P0 LDG.E R4, [R4.64] ;  /* 0x0000001404040981 */ /* 0x000f22000c1e1900 */
[----:B------:R-:W-:-:S06]  /*01f0*/  UIMAD.WIDE UR6, UR24, UR10, UR6 ;  /* 0x0000000a180672a5 */ /* 0x000fcc000f8e0206 */
[----:B-1----:R-:W-:Y:S02]  /*0200*/  IMAD.U32 R2, RZ, RZ, UR6 ;  /* 0x00000006ff027e24 */ /* 0x002fe4000f8e00ff */
        /* <DEDUP_REMOVED lines=23> */
.L_x_633:
[----:B-1----:R-:W-:Y:S02]  /*0380*/  ULDC UR6, c[0x0][0x218] ;  /* 0x0000860000067ab9 */ /* 0x002fe40000000800 */
.L_x_634:
        /* <DEDUP_REMOVED lines=70> */
.L_x_636:
        /* <DEDUP_REMOVED lines=15> */
[----:B-1----:R-:W-:Y:S02]  /*08e0*/  UIMAD.WIDE.U32 UR28, UR13, UR5, URZ ;  /* 0x000000050d1c72a5 */ /* 0x002fe4000f8e003f */
        /* <DEDUP_REMOVED lines=35> */
.L_x_637:
        /* <DEDUP_REMOVED lines=11> */
[C---:B------:R-:W-:Y:S01]  /*0bd0*/  LEA.HI R3, R4.reuse, R5, RZ, 0x1 ;  /* 0x0000000504037211 */ /* 0x040fe200078f08ff */
        /* <DEDUP_REMOVED lines=15> */
[----:B------:R-:W-:Y:S01]  /*0cd0*/  UIMAD UR4, UR26, UR5, UR4 ;  /* 0x000000051a0472a4 */ /* 0x000fe2000f8e0204 */
        /* <DEDUP_REMOVED lines=23> */
[----:B------:R-:W-:Y:S01]  /*0e50*/  IADD3 R139, R144, 0x80, RZ ;  /* 0x00000080908b7810 */ /* 0x000fe20007ffe0ff */
        /* <DEDUP_REMOVED lines=9> */
[----:B------:R-:W-:-:S02]  /*0ef0*/  IADD3 R2, P0, R2, UR14, RZ ;  /* 0x0000000e02027c10 */ /* 0x000fc4000ff1e0ff */
[----:B------:R-:W-:Y:S02]  /*0f00*/  SHF.R.U32.HI R0, RZ, 0x3, R0 ;  /* 0x00000003ff007819 */ /* 0x000fe40000011600 */
[----:B------:R-:W-:Y:S01]  /*0f10*/  IADD3.X R3, R3, UR13, R6, P0, !PT ;  /* 0x0000000d03037c10 */ /* 0x000fe200087fe406 */
[----:B------:R-:W-:Y:S01]  /*0f20*/  IMAD.U32 R6, RZ, RZ, UR8 ;  /* 0x00000008ff067e24 */ /* 0x000fe2000f8e00ff */
[----:B------:R-:W-:Y:S01]  /*0f30*/  LOP3.LUT R7, R7, R0, RZ, 0x3c, !PT ;  /* 0x0000000007077212 */ /* 0x000fe200078e3cff */
[----:B------:R-:W-:Y:S01]  /*0f40*/  IMAD.U32 R0, RZ, RZ, UR8 ;  /* 0x00000008ff007e24 */ /* 0x000fe2000f8e00ff */
[----:B------:R-:W-:Y:S01]  /*0f50*/  ISETP.GE.AND P0, PT, R18, UR6, PT ;  /* 0x0000000612007c0c */ /* 0x000fe2000bf06270 */
[----:B------:R-:W-:Y:S01]  /*0f60*/  IMAD.WIDE.U32 R26, R6, c[0x0][0x1b8], R2 ;  /* 0x00006e00061a7a25 */ /* 0x000fe200078e0002 */
[----:B------:R-:W-:Y:S02]  /*0f70*/  LEA.HI R2, R13, R25, RZ, 0x5 ;  /* 0x000000190d027211 */ /* 0x000fe400078f28ff */
[----:B------:R-:W-:Y:S01]  /*0f80*/  LOP3.LUT R10, R10, 0xfffffe00, R11, 0xf8, !PT ;  /* 0xfffffe000a0a7812 */ /* 0x000fe200078ef80b */
[----:B------:R-:W-:Y:S01]  /*0f90*/  IMAD.WIDE.U32 R32, R0, c[0x0][0x1b0], R4 ;  /* 0x00006c0000207a25 */ /* 0x000fe200078e0004 */
[----:B------:R-:W-:-:S02]  /*0fa0*/  IADD3 R31, R27, UR23, RZ ;  /* 0x000000171b1f7c10 */ /* 0x000fc4000fffe0ff */
[----:B------:R-:W-:Y:S01]  /*0fb0*/  LOP3.LUT R0, R2, 0xffffffe0, RZ, 0xc0, !PT ;  /* 0xffffffe002007812 */ /* 0x000fe200078ec0ff */
[----:B------:R-:W-:Y:S01]  /*0fc0*/  IMAD.SHL.U32 R5, R12, 0x40, RZ ;  /* 0x000000400c057824 */ /* 0x000fe200078e00ff */
[----:B------:R1:W-:Y:S01]  /*0fd0*/  STL.64 [R1+0x38], R32 ;  /* 0x0000382001007387 */ /* 0x0003e20000100a00 */
[----:B------:R-:W-:Y:S01]  /*0fe0*/  IADD3 R35, R33, UR22, RZ ;  /* 0x0000001621237c10 */ /* 0x000fe2000fffe0ff */
[----:B------:R-:W-:Y:S01]  /*0ff0*/  IMAD.MOV.U32 R4, RZ, RZ, 0x10 ;  /* 0x00000010ff047424 */ /* 0x000fe200078e00ff */
[----:B------:R-:W-:Y:S01]  /*1000*/  SHF.R.S32.HI R128, RZ, 0x5, R2 ;  /* 0x00000005ff807819 */ /* 0x000fe20000011402 */
[----:B------:R1:W-:Y:S01]  /*1010*/  STL.64 [R1+0x48], R26 ;  /* 0x0000481a01007387 */ /* 0x0003e20000100a00 */
[----:B------:R-:W-:Y:S01]  /*1020*/  IMAD.MOV.U32 R3, RZ, RZ, 0x20 ;  /* 0x00000020ff037424 */ /* 0x000fe200078e00ff */
[----:B------:R-:W-:Y:S01]  /*1030*/  LOP3.LUT R5, R7, 0xfffffe00, R5, 0xf8, !PT ;  /* 0xfffffe0007057812 */ /* 0x000fe200078ef805 */
[----:B------:R-:W-:Y:S01]  /*1040*/  IMAD.IADD R23, R25, 0x1, -R0 ;  /* 0x0000000119177824 */ /* 0x000fe200078e0a00 */
[----:B------:R1:W-:Y:S01]  /*1050*/  STL [R1+0x30], R142 ;  /* 0x0000308e01007387 */ /* 0x0003e20000100800 */
[----:B------:R-:W-:Y:S01]  /*1060*/  IADD3 R7, R21, UR4, RZ ;  /* 0x0000000415077c10 */ /* 0x000fe2000fffe0ff */
[----:B------:R-:W-:Y:S01]  /*1070*/  IMAD.SHL.U32 R231, R10, 0x2, RZ ;  /* 0x000000020ae77824 */ /* 0x000fe200078e00ff */
        /* <DEDUP_REMOVED lines=45> */
.L_x_639:
[----:B------:R-:W-:Y:S05]  /*1350*/  BSYNC B0 ;  /* 0x0000000000007941 */ /* 0x000fea0003800000 */
.L_x_638:
        /* <DEDUP_REMOVED lines=45> */
.L_x_641:
[----:B------:R-:W-:Y:S05]  /*1630*/  BSYNC B0 ;  /* 0x0000000000007941 */ /* 0x000fea0003800000 */
.L_x_640:
        /* <DEDUP_REMOVED lines=45> */
.L_x_643:
[----:B------:R-:W-:Y:S05]  /*1910*/  BSYNC B0 ;  /* 0x0000000000007941 */ /* 0x000fea0003800000 */
.L_x_642:
        /* <DEDUP_REMOVED lines=48> */
.L_x_645:
[----:B------:R-:W-:Y:S05]  /*1c20*/  BSYNC B0 ;  /* 0x0000000000007941 */ /* 0x000fea0003800000 */
.L_x_644:
        /* <DEDUP_REMOVED lines=48> */
.L_x_647:
[----:B------:R-:W-:Y:S05]  /*1f30*/  BSYNC B0 ;  /* 0x0000000000007941 */ /* 0x000fea0003800000 */
.L_x_646:
        /* <DEDUP_REMOVED lines=41> */
.L_x_649:
[----:B------:R-:W-:Y:S05]  /*21d0*/  BSYNC B0 ;  /* 0x0000000000007941 */ /* 0x000fea0003800000 */
.L_x_648:
        /* <DEDUP_REMOVED lines=40> */
.L_x_651:
[----:B------:R-:W-:Y:S05]  /*2460*/  BSYNC B0 ;  /* 0x0000000000007941 */ /* 0x000fea0003800000 */
.L_x_650:
        /* <DEDUP_REMOVED lines=42> */
.L_x_653:
[----:B------:R-:W-:Y:S05]  /*2710*/  BSYNC B0 ;  /* 0x0000000000007941 */ /* 0x000fea0003800000 */
.L_x_652:
        /* <DEDUP_REMOVED lines=20> */
[----:B------:R-:W-:-:S05]  /*2860*/  IMAD.U32 R2, RZ, RZ, UR6 ;  /* 0x00000006ff027e24 */ /* 0x000fca000f8e00ff */
[----:B------:R-:W-:Y:S01]  /*2870*/  MOV R3, UR7 ;  /* 0x0000000700037c02 */ /* 0x000fe20008000f00 */
[----:B------:R-:W-:-:S04]  /*2880*/  ULDC.64 UR6, c[0x0][0x1a0] ;  /* 0x0000680000067ab9 */ /* 0x000fc80000000a00 */
[----:B------:R2:W4:Y:S01]  /*2890*/  @P0 LDG.E R2, [R2.64] ;  /* 0x0000001402020981 */ /* 0x000522000c1e1900 */
[----:B------:R-:W-:Y:S01]  /*28a0*/  ISETP.GE.AND P1, PT, R18, UR29, PT ;  /* 0x0000001d12007c0c */ /* 0x000fe2000bf26270 */
[----:B------:R-:W-:Y:S01]  /*28b0*/  USHF.L.U64.HI UR31, UR6, UR31, UR7 ;  /* 0x0000001f061f7299 */ /* 0x000fe20008010207 */
[----:B------:R-:W-:Y:S01]  /*28c0*/  MOV R8, R26 ;  /* 0x0000001a00087202 */ /* 0x000fe20000000f00 */
[----:B------:R-:W-:Y:S01]  /*28d0*/  BAR.SYNC.DEFER_BLOCKING 0x0 ;  /* 0x0000000000007b1d */ /* 0x000fe20000010000 */
[----:B------:R-:W-:Y:S01]  /*28e0*/  USHF.L.U32 UR5, UR6, 0x6, URZ ;  /* 0x0000000606057899 */ /* 0x000fe2000800063f */
[----:B------:R-:W-:Y:S01]  /*28f0*/  SHF.R.S32.HI R6, RZ, 0x1f, R23 ;  /* 0x0000001fff067819 */ /* 0x000fe20000011417 */
[----:B------:R-:W-:Y:S01]  /*2900*/  UIMAD UR4, UR31, UR30, URZ ;  /* 0x0000001e1f0472a4 */ /* 0x000fe2000f8e023f */
[----:B------:R-:W-:Y:S02]  /*2910*/  IMAD.SHL.U32 R25, R25, 0x2, RZ ;  /* 0x0000000219197824 */ /* 0x000fe400078e00ff */
[----:B------:R1:W-:Y:S01]  /*2920*/  STL.64 [R1+0x40], R8 ;  /* 0x0000400801007387 */ /* 0x0003e20000100a00 */
[----:B------:R-:W-:Y:S01]  /*2930*/  UIMAD UR34, UR34, UR5, UR4 ;  /* 0x00000005222272a4 */ /* 0x000fe2000f8e0204 */
[----:B------:R-:W-:Y:S01]  /*2940*/  LEA.HI R6, R6, R23, RZ, 0x2 ;  /* 0x0000001706067211 */ /* 0x000fe200078f10ff */
[----:B------:R-:W-:Y:S01]  /*2950*/  BSSY B0, `(.L_x_654) ;  /* 0x0000031000007945 */ /* 0x000fe20003800000 */
[----:B------:R-:W-:Y:S01]  /*2960*/  UMOV UR4, URZ ;  /* 0x0000003f00047c82 */ /* 0x000fe20008000000 */
[----:B------:R-:W-:-:S02]  /*2970*/  LOP3.LUT R104, R25, 0x6, RZ, 0xc0, !PT ;  /* 0x0000000619687812 */ /* 0x000fc400078ec0ff */
        /* <DEDUP_REMOVED lines=46> */
.L_x_655:
[----:B-1----:R-:W-:Y:S05]  /*2c60*/  BSYNC B0 ;  /* 0x0000000000007941 */ /* 0x002fea0003800000 */
.L_x_654:
        /* <DEDUP_REMOVED lines=45> */
.L_x_657:
[----:B------:R-:W-:Y:S05]  /*2f40*/  BSYNC B0 ;  /* 0x0000000000007941 */ /* 0x000fea0003800000 */
.L_x_656:
        /* <DEDUP_REMOVED lines=44> */
.L_x_659:
[----:B------:R-:W-:Y:S05]  /*3210*/  BSYNC B0 ;  /* 0x0000000000007941 */ /* 0x000fea0003800000 */
.L_x_658:
        /* <DEDUP_REMOVED lines=46> */
.L_x_661:
[----:B------:R-:W-:Y:S05]  /*3500*/  BSYNC B0 ;  /* 0x0000000000007941 */ /* 0x000fea0003800000 */
.L_x_660:
[C---:B--2---:R-:W-:Y:S01]  /*3510*/  IMAD.SHL.U32 R2, R28.reuse, 0x40, RZ ;  /* 0x000000401c027824 */ /* 0x044fe200078e00ff */
[----:B------:R-:W-:Y:S01]  /*3520*/  R2P PR, R28, 0x6 ;  /* 0x000000061c007804 */ /* 0x000fe20000000000 */
[----:B------:R-:W-:Y:S01]  /*3530*/  IMAD.SHL.U32 R3, R18, 0x8, RZ ;  /* 0x0000000812037824 */ /* 0x000fe200078e00ff */
[----:B------:R-:W0:Y:S01]  /*3540*/  LDGDEPBAR ;  /* 0x00000000000079af */ /* 0x000e220000000000 */
[----:B------:R-:W-:Y:S01]  /*3550*/  UISETP.GE.AND UP0, UPT, UR9, 0x2, UPT ;  /* 0x000000020900788c */ /* 0x000fe2000bf06270 */
[----:B------:R-:W-:-:S04]  /*3560*/  LOP3.LUT R2, R2, 0x1c0, RZ, 0xc0, !PT ;  /* 0x000001c002027812 */ /* 0x000fc800078ec0ff */
[----:B------:R-:W-:Y:S02]  /*3570*/  LOP3.LUT R3, R2, 0x8, R3, 0xf8, !PT ;  /* 0x0000000802037812 */ /* 0x000fe400078ef803 */
[----:B------:R-:W-:-:S04]  /*3580*/  SHF.R.U32.HI R2, RZ, 0x3, R2 ;  /* 0x00000003ff027819 */ /* 0x000fc80000011602 */
[----:B------:R-:W-:Y:S01]  /*3590*/  LOP3.LUT R2, R3, R2, RZ, 0x3c, !PT ;  /* 0x0000000203027212 */ /* 0x000fe200078e3cff */
[----:B------:R-:W-:-:S04]  /*35a0*/  IMAD R3, R128, 0x400, R5 ;  /* 0x0000040080037824 */ /* 0x000fc800078e0205 */
[----:B------:R-:W-:Y:S02]  /*35b0*/  IMAD R2, R24, 0x200, R2 ;  /* 0x0000020018027824 */ /* 0x000fe400078e0202 */
[----:B------:R-:W-:Y:S01]  /*35c0*/  IMAD.SHL.U32 R211, R3, 0x2, RZ ;  /* 0x0000000203d37824 */ /* 0x000fe200078e00ff */
[----:B------:R-:W-:Y:S01]  /*35d0*/  LEA R3, R128, UR17, 0x4 ;  /* 0x0000001180037c11 */ /* 0x000fe2000f8e20ff */
[----:B------:R-:W-:Y:S02]  /*35e0*/  IMAD.SHL.U32 R204, R2, 0x2, RZ ;  /* 0x0000000202cc7824 */ /* 0x000fe400078e00ff */
[--C-:B------:R-:W-:Y:S01]  /*35f0*/  IMAD R212, R4, 0x2, R211.reuse ;  /* 0x0000000204d47824 */ /* 0x100fe200078e02d3 */
[----:B------:R-:W-:Y:S01]  /*3600*/  LDSM.16.M88.4 R12, [R211] ;  /* 0x00000000d30c783b */ /* 0x000fe20000000200 */
[----:B------:R-:W-:Y:S01]  /*3610*/  IMAD R214, R0, 0x2, R211 ;  /* 0x0000000200d67824 */ /* 0x000fe200078e02d3 */
[----:B------:R-:W-:Y:S01]  /*3620*/  IADD3 R2, R204, 0x8000, RZ ;  /* 0x00008000cc027810 */ /* 0x000fe20007ffe0ff */
[----:B------:R-:W-:Y:S01]  /*3630*/  IMAD R213, R0, 0x2, R212 ;  /* 0x0000000200d57824 */ /* 0x000fe200078e02d4 */
[----:B------:R-:W2:Y:S01]  /*3640*/  LDSM.16.M88.4 R16, [R204+0x8000] ;  /* 0x00800000cc10783b */ /* 0x000ea20000000200 */
[----:B------:R-:W-:-:S02]  /*3650*/  IADD3 R215, R204, 0x8020, RZ ;  /* 0x00008020ccd77810 */ /* 0x000fc40007ffe0ff */
[----:B------:R-:W-:Y:S01]  /*3660*/  @P1 IADD3 R215, R2, -0x20, RZ ;  /* 0xffffffe002d71810 */ /* 0x000fe20007ffe0ff */
[----:B------:R-:W5:Y:S01]  /*3670*/  LDSM.16.M88.4 R20, [R204+0x8800] ;  /* 0x00880000cc14783b */ /* 0x000f620000000200 */
[----:B------:R-:W-:Y:S01]  /*3680*/  IMAD.MOV.U32 R2, RZ, RZ, 0x40 ;  /* 0x00000040ff027424 */ /* 0x000fe200078e00ff */
[----:B------:R-:W-:Y:S02]  /*3690*/  IADD3 R3, R3, 0x1, R133 ;  /* 0x0000000103037810 */ /* 0x000fe40007ffe085 */
[----:B------:R-:W1:Y:S01]  /*36a0*/  LDSM.16.M88.4 R24, [R204+0x9000] ;  /* 0x00900000cc18783b */ /* 0x000e620000000200 */
        /* <DEDUP_REMOVED lines=12> */
[----:B------:R-:W1:Y:S01]  /*3770*/  LDSM.16.M88.4 R36, [R215+0x800] ;  /* 0x00080000d724783b */ /* 0x000e620000000200 */
[----:B------:R-:W-:-:S02]  /*3780*/  IADD3 R225, R215, 0x3000, RZ ;  /* 0x00003000d7e17810 */ /* 0x000fc40007ffe0ff */
[C---:B------:R-:W-:Y:S01]  /*3790*/  IADD3 R224, R215.reuse, 0x3800, RZ ;  /* 0x00003800d7e07810 */ /* 0x040fe20007ffe0ff */
[----:B------:R-:W1:Y:S01]  /*37a0*/  LDSM.16.M88.4 R44, [R215+0x1000] ;  /* 0x00100000d72c783b */ /* 0x000e620000000200 */
[C---:B------:R-:W-:Y:S02]  /*37b0*/  IADD3 R223, R215.reuse, 0x4000, RZ ;  /* 0x00004000d7df7810 */ /* 0x040fe40007ffe0ff */
[C---:B------:R-:W-:Y:S01]  /*37c0*/  IADD3 R222, R215.reuse, 0x4800, RZ ;  /* 0x00004800d7de7810 */ /* 0x040fe20007ffe0ff */
[----:B------:R-:W1:Y:S01]  /*37d0*/  LDSM.16.M88.4 R64, [R215+0x1800] ;  /* 0x00180000d740783b */ /* 0x000e620000000200 */
[C---:B------:R-:W-:Y:S02]  /*37e0*/  IADD3 R221, R215.reuse, 0x5000, RZ ;  /* 0x00005000d7dd7810 */ /* 0x040fe40007ffe0ff */
[C---:B------:R-:W-:Y:S01]  /*37f0*/  IADD3 R220, R215.reuse, 0x5800, RZ ;  /* 0x00005800d7dc7810 */ /* 0x040fe20007ffe0ff */
[----:B------:R-:W-:Y:S01]  /*3800*/  LDSM.16.M88.4 R76, [R210+0x8000] ;  /* 0x00800000d24c783b */ /* 0x000fe20000000200 */
[----:B------:R-:W-:-:S02]  /*3810*/  IADD3 R219, R215, 0x6000, RZ ;  /* 0x00006000d7db7810 */ /* 0x000fc40007ffe0ff */
[C---:B------:R-:W-:Y:S01]  /*3820*/  IADD3 R218, R215.reuse, 0x6800, RZ ;  /* 0x00006800d7da7810 */ /* 0x040fe20007ffe0ff */
[C---:B--2---:R-:W-:Y:S01]  /*3830*/  HMMA.16816.F32.BF16 R56, R12.reuse, R16, RZ ;  /* 0x000000100c38723c */ /* 0x044fe200000418ff */
[----:B------:R-:W-:Y:S01]  /*3840*/  LDSM.16.M88.4 R72, [R210+0x8800] ;  /* 0x00880000d248783b */ /* 0x000fe20000000200 */
[C---:B------:R-:W-:Y:S02]  /*3850*/  IADD3 R217, R215.reuse, 0x7000, RZ ;  /* 0x00007000d7d97810 */ /* 0x040fe40007ffe0ff */
[----:B------:R-:W-:Y:S01]  /*3860*/  IADD3 R216, R215, 0x7800, RZ ;  /* 0x00007800d7d87810 */ /* 0x000fe20007ffe0ff */
[----:B------:R-:W-:Y:S03]  /*3870*/  LDSM.16.M88.4 R80, [R204+0xa000] ;  /* 0x00a00000cc50783b */ /* 0x000fe60000000200 */
[C---:B------:R-:W-:Y:S01]  /*3880*/  HMMA.16816.F32.BF16 R48, R12.reuse, R18, RZ ;  /* 0x000000120c30723c */ /* 0x040fe200000418ff */
[----:B------:R-:W-:Y:S04]  /*3890*/  LDSM.16.M88.4 R88, [R215+0x3800] ;  /* 0x00380000d758783b */ /* 0x000fe80000000200 */
[----:B------:R-:W-:Y:S03]  /*38a0*/  LDSM.16.M88.4 R96, [R210+0xa000] ;  /* 0x00a00000d260783b */ /* 0x000fe60000000200 */
[C---:B-----5:R-:W-:Y:S01]  /*38b0*/  HMMA.16816.F32.BF16 R32, R12.reuse, R22, RZ ;  /* 0x000000160c20723c */ /* 0x060fe200000418ff */
[----:B------:R-:W-:Y:S04]  /*38c0*/  LDSM.16.M88.4 R84, [R210+0xb800] ;  /* 0x00b80000d254783b */ /* 0x000fe80000000200 */
[----:B------:R-:W-:Y:S03]  /*38d0*/  LDSM.16.M88.4 R92, [R209+0x2000] ;  /* 0x00200000d15c783b */ /* 0x000fe60000000200 */
[C---:B------:R-:W-:Y:S01]  /*38e0*/  HMMA.16816.F32.BF16 R40, R12.reuse, R20, RZ ;  /* 0x000000140c28723c */ /* 0x040fe200000418ff */
[----:B------:R-:W2:Y:S07]  /*38f0*/  LDSM.16.M88.4 R20, [R214] ;  /* 0x00000000d614783b */ /* 0x000eae0000000200 */
[C---:B-1----:R-:W-:Y:S08]  /*3900*/  HMMA.16816.F32.BF16 R28, R12.reuse, R24, RZ ;  /* 0x000000180c1c723c */ /* 0x042ff000000418ff */
[C---:B------:R-:W-:Y:S08]  /*3910*/  HMMA.16816.F32.BF16 R16, R12.reuse, R26, RZ ;  /* 0x0000001a0c10723c */ /* 0x040ff000000418ff */
[C---:B---3--:R-:W-:Y:S08]  /*3920*/  HMMA.16816.F32.BF16 R24, R12.reuse, R60, RZ ;  /* 0x0000003c0c18723c */ /* 0x048ff000000418ff */
[----:B------:R-:W-:Y:S01]  /*3930*/  HMMA.16816.F32.BF16 R60, R12, R62, RZ ;  /* 0x0000003e0c3c723c */ /* 0x000fe200000418ff */
[----:B------:R-:W1:Y:S07]  /*3940*/  LDSM.16.M88.4 R12, [R210+0x9000] ;  /* 0x00900000d20c783b */ /* 0x000e6e0000000200 */
[C---:B----4-:R-:W-:Y:S08]  /*3950*/  HMMA.16816.F32.BF16 R68, R8.reuse, R52, R56 ;  /* 0x000000340844723c */ /* 0x050ff00000041838 */
[C---:B------:R-:W-:Y:S08]  /*3960*/  HMMA.16816.F32.BF16 R52, R8.reuse, R54, R48 ;  /* 0x000000360834723c */ /* 0x040ff00000041830 */
[C---:B------:R-:W-:Y:S08]  /*3970*/  HMMA.16816.F32.BF16 R48, R8.reuse, R38, R32 ;  /* 0x000000260830723c */ /* 0x040ff00000041820 */
[C---:B------:R-:W-:Y:S08]  /*3980*/  HMMA.16816.F32.BF16 R32, R8.reuse, R44, R28 ;  /* 0x0000002c0820723c */ /* 0x040ff0000004181c */
[C---:B------:R-:W-:Y:S01]  /*3990*/  HMMA.16816.F32.BF16 R56, R8.reuse, R36, R40 ;  /* 0x000000240838723c */ /* 0x040fe20000041828 */
[----:B------:R-:W3:Y:S07]  /*39a0*/  LDSM.16.M88.4 R36, [R210+0x9800] ;  /* 0x00980000d224783b */ /* 0x000eee0000000200 */
[C---:B------:R-:W-:Y:S08]  /*39b0*/  HMMA.16816.F32.BF16 R28, R8.reuse, R64, R24 ;  /* 0x00000040081c723c */ /* 0x040ff00000041818 */
[C---:B------:R-:W-:Y:S01]  /*39c0*/  HMMA.16816.F32.BF16 R16, R8.reuse, R46, R16 ;  /* 0x0000002e0810723c */ /* 0x040fe20000041810 */
[----:B------:R-:W-:Y:S07]  /*39d0*/  LDSM.16.M88.4 R44, [R209] ;  /* 0x00000000d12c783b */ /* 0x000fee0000000200 */
[----:B------:R-:W-:Y:S01]  /*39e0*/  HMMA.16816.F32.BF16 R24, R8, R66, R60 ;  /* 0x000000420818723c */ /* 0x000fe2000004183c */
[----:B------:R-:W4:Y:S04]  /*39f0*/  LDSM.16.M88.4 R8, [R213] ;  /* 0x00000000d508783b */ /* 0x000f280000000200 */
[----:B------:R-:W5:Y:S03]  /*3a00*/  LDSM.16.M88.4 R60, [R209+0x800] ;  /* 0x00080000d13c783b */ /* 0x000f660000000200 */
[C---:B--2---:R-:W-:Y:S01]  /*3a10*/  HMMA.16816.F32.BF16 R40, R20.reuse, R76, R68 ;  /* 0x0000004c1428723c */ /* 0x044fe20000041844 */
[----:B------:R-:W2:Y:S07]  /*3a20*/  LDSM.16.M88.4 R68, [R209+0x1000] ;  /* 0x00100000d144783b */ /* 0x000eae0000000200 */
[C---:B------:R-:W-:Y:S01]  /*3a30*/  HMMA.16816.F32.BF16 R52, R20.reuse, R78, R52 ;  /* 0x0000004e1434723c */ /* 0x040fe20000041834 */
[----:B------:R-:W2:Y:S07]  /*3a40*/  LDSM.16.M88.4 R76, [R209+0x1800] ;  /* 0x00180000d14c783b */ /* 0x000eae0000000200 */
[C---:B------:R-:W-:Y:S08]  /*3a50*/  HMMA.16816.F32.BF16 R56, R20.reuse, R72, R56 ;  /* 0x000000481438723c */ /* 0x040ff00000041838 */
[C---:B------:R-:W-:Y:S01]  /*3a60*/  HMMA.16816.F32.BF16 R48, R20.reuse, R74, R48 ;  /* 0x0000004a1430723c */ /* 0x040fe20000041830 */
[----:B------:R-:W-:Y:S07]  /*3a70*/  LDSM.16.M88.4 R72, [R215+0x2000] ;  /* 0x00200000d748783b */ /* 0x000fee0000000200 */
[C---:B-1----:R-:W-:Y:S08]  /*3a80*/  HMMA.16816.F32.BF16 R64, R20.reuse, R12, R32 ;  /* 0x0000000c1440723c */ /* 0x042ff00000041820 */
[C---:B------:R-:W-:Y:S01]  /*3a90*/  HMMA.16816.F32.BF16 R32, R20.reuse, R14, R16 ;  /* 0x0000000e1420723c */ /* 0x040fe20000041810 */
[----:B------:R-:W1:Y:S07]  /*3aa0*/  LDSM.16.M88.4 R16, [R211+0x2000] ;  /* 0x00200000d310783b */ /* 0x000e6e0000000200 */
[C---:B---3--:R-:W-:Y:S08]  /*3ab0*/  HMMA.16816.F32.BF16 R28, R20.reuse, R36, R28 ;  /* 0x00000024141c723c */ /* 0x048ff0000004181c */
[----:B------:R-:W-:Y:S01]  /*3ac0*/  HMMA.16816.F32.BF16 R24, R20, R38, R24 ;  /* 0x000000261418723c */ /* 0x000fe20000041818 */
[----:B------:R-:W-:Y:S07]  /*3ad0*/  LDSM.16.M88.4 R20, [R212+0x2000] ;  /* 0x00200000d414783b */ /* 0x000fee0000000200 */
[C---:B----4-:R-:W-:Y:S08]  /*3ae0*/  HMMA.16816.F32.BF16 R12, R8.reuse, R44, R40 ;  /* 0x0000002c080c723c */ /* 0x050ff00000041828 */
[C---:B------:R-:W-:Y:S01]  /*3af0*/  HMMA.16816.F32.BF16 R36, R8.reuse, R46, R52 ;  /* 0x0000002e0824723c */ /* 0x040fe20000041834 */
[----:B------:R-:W3:Y:S04]  /*3b00*/  LDSM.16.M88.4 R44, [R204+0xa800] ;  /* 0x00a80000cc2c783b */ /* 0x000ee80000000200 */
[----:B------:R-:W4:Y:S03]  /*3b10*/  LDSM.16.M88.4 R52, [R204+0xb000] ;  /* 0x00b00000cc34783b */ /* 0x000f260000000200 */
[C---:B-----5:R-:W-:Y:S08]  /*3b20*/  HMMA.16816.F32.BF16 R40, R8.reuse, R60, R56 ;  /* 0x0000003c0828723c */ /* 0x060ff00000041838 */
[C---:B------:R-:W-:Y:S08]  /*3b30*/  HMMA.16816.F32.BF16 R48, R8.reuse, R62, R48 ;  /* 0x0000003e0830723c */ /* 0x040ff00000041830 */
[C---:B--2---:R-:W-:Y:S08]  /*3b40*/  HMMA.16816.F32.BF16 R64, R8.reuse, R68, R64 ;  /* 0x000000440840723c */ /* 0x044ff00000041840 */
[C---:B------:R-:W-:Y:S01]  /*3b50*/  HMMA.16816.F32.BF16 R60, R8.reuse, R70, R32 ;  /* 0x00000046083c723c */ /* 0x040fe20000041820 */
[----:B------:R-:W2:Y:S07]  /*3b60*/  LDSM.16.M88.4 R68, [R204+0xb800] ;  /* 0x00b80000cc44783b */ /* 0x000eae0000000200 */
[C---:B------:R-:W-:Y:S08]  /*3b70*/  HMMA.16816.F32.BF16 R56, R8.reuse, R76, R28 ;  /* 0x0000004c0838723c */ /* 0x040ff0000004181c */
[----:B------:R-:W-:Y:S01]  /*3b80*/  HMMA.16816.F32.BF16 R32, R8, R78, R24 ;  /* 0x0000004e0820723c */ /* 0x000fe20000041818 */
[----:B------:R-:W5:Y:S07]  /*3b90*/  LDSM.16.M88.4 R76, [R215+0x2800] ;  /* 0x00280000d74c783b */ /* 0x000f6e0000000200 */
[C---:B-1----:R-:W-:Y:S01]  /*3ba0*/  HMMA.16816.F32.BF16 R28, R16.reuse, R80, R12 ;  /* 0x00000050101c723c */ /* 0x042fe2000004180c */
[----:B------:R-:W-:Y:S07]  /*3bb0*/  LDSM.16.M88.4 R12, [R214+0x2000] ;  /* 0x00200000d60c783b */ /* 0x000fee0000000200 */
[C---:B------:R-:W-:Y:S01]  /*3bc0*/  HMMA.16816.F32.BF16 R24, R16.reuse, R82, R36 ;  /* 0x000000521018723c */ /* 0x040fe20000041824 */
[----:B------:R-:W1:Y:S07]  /*3bd0*/  LDSM.16.M88.4 R80, [R215+0x3000] ;  /* 0x00300000d750783b */ /* 0x000e6e0000000200 */
[C---:B---3--:R-:W-:Y:S08]  /*3be0*/  HMMA.16816.F32.BF16 R8, R16.reuse, R44, R40 ;  /* 0x0000002c1008723c */ /* 0x048ff00000041828 */
[C---:B------:R-:W-:Y:S08]  /*3bf0*/  HMMA.16816.F32.BF16 R44, R16.reuse, R46, R48 ;  /* 0x0000002e102c723c */ /* 0x040ff00000041830 */
[C---:B----4-:R-:W-:Y:S01]  /*3c00*/  HMMA.16816.F32.BF16 R48, R16.reuse, R52, R64 ;  /* 0x000000341030723c */ /* 0x050fe20000041840 */
[----:B------:R-:W-:Y:S07]  /*3c10*/  LDSM.16.M88.4 R64, [R209+0x2800] ;  /* 0x00280000d140783b */ /* 0x000fee0000000200 */
[C---:B------:R-:W-:Y:S01]  /*3c20*/  HMMA.16816.F32.BF16 R52, R16.reuse, R54, R60 ;  /* 0x000000361034723c */ /* 0x040fe2000004183c */
[----:B------:R-:W3:Y:S07]  /*3c30*/  LDSM.16.M88.4 R60, [R210+0xa800] ;  /* 0x00a80000d23c783b */ /* 0x000eee0000000200 */
[C---:B--2---:R-:W-:Y:S08]  /*3c40*/  HMMA.16816.F32.BF16 R56, R16.reuse, R68, R56 ;  /* 0x000000441038723c */ /* 0x044ff00000041838 */
[----:B------:R-:W-:Y:S01]  /*3c50*/  HMMA.16816.F32.BF16 R40, R16, R70, R32 ;  /* 0x000000461028723c */ /* 0x000fe20000041820 */
[----:B------:R-:W-:Y:S07]  /*3c60*/  LDSM.16.M88.4 R68, [R209+0x3000] ;  /* 0x00300000d144783b */ /* 0x000fee0000000200 */
[C---:B------:R-:W-:Y:S08]  /*3c70*/  HMMA.16816.F32.BF16 R36, R20.reuse, R72, R28 ;  /* 0x000000481424723c */ /* 0x040ff0000004181c */
[C---:B------:R-:W-:Y:S01]  /*3c80*/  HMMA.16816.F32.BF16 R16, R20.reuse, R74, R24 ;  /* 0x0000004a1410723c */ /* 0x040fe20000041818 */
[----:B------:R-:W2:Y:S07]  /*3c90*/  LDSM.16.M88.4 R72, [R210+0xb000] ;  /* 0x00b00000d248783b */ /* 0x000eae0000000200 */
[C---:B-----5:R-:W-:Y:S01]  /*3ca0*/  HMMA.16816.F32.BF16 R32, R20.reuse, R76, R8 ;  /* 0x0000004c1420723c */ /* 0x060fe20000041808 */
[----:B------:R-:W4:Y:S07]  /*3cb0*/  LDSM.16.M88.4 R8, [R213+0x2000] ;  /* 0x00200000d508783b */ /* 0x000f2e0000000200 */
[C---:B------:R-:W-:Y:S01]  /*3cc0*/  HMMA.16816.F32.BF16 R28, R20.reuse, R78, R44 ;  /* 0x0000004e141c723c */ /* 0x040fe2000004182c */
[----:B------:R-:W-:Y:S07]  /*3cd0*/  LDSM.16.M88.4 R76, [R204+0xc800] ;  /* 0x00c80000cc4c783b */ /* 0x000fee0000000200 */
[C---:B-1----:R-:W-:Y:S08]  /*3ce0*/  HMMA.16816.F32.BF16 R24, R20.reuse, R80, R48 ;  /* 0x000000501418723c */ /* 0x042ff00000041830 */
[C---:B------:R-:W-:Y:S01]  /*3cf0*/  HMMA.16816.F32.BF16 R52, R20.reuse, R82, R52 ;  /* 0x000000521434723c */ /* 0x040fe20000041834 */
[----:B------:R-:W-:Y:S07]  /*3d00*/  LDSM.16.M88.4 R80, [R209+0x3800] ;  /* 0x00380000d150783b */ /* 0x000fee0000000200 */
[C---:B------:R-:W-:Y:S08]  /*3d10*/  HMMA.16816.F32.BF16 R56, R20.reuse, R88, R56 ;  /* 0x000000581438723c */ /* 0x040ff00000041838 */
[----:B------:R-:W-:Y:S01]  /*3d20*/  HMMA.16816.F32.BF16 R20, R20, R90, R40 ;  /* 0x0000005a1414723c */ /* 0x000fe20000041828 */
[----:B------:R-:W-:Y:S07]  /*3d30*/  LDSM.16.M88.4 R88, [R204+0xc000] ;  /* 0x00c00000cc58783b */ /* 0x000fee0000000200 */
[C---:B------:R-:W-:Y:S08]  /*3d40*/  HMMA.16816.F32.BF16 R48, R12.reuse, R96, R36 ;  /* 0x000000600c30723c */ /* 0x040ff00000041824 */
[C---:B------:R-:W-:Y:S01]  /*3d50*/  HMMA.16816.F32.BF16 R44, R12.reuse, R98, R16 ;  /* 0x000000620c2c723c */ /* 0x040fe20000041810 */
[----:B------:R-:W1:Y:S07]  /*3d60*/  LDSM.16.M88.4 R16, [R211+0x4000] ;  /* 0x00400000d310783b */ /* 0x000e6e0000000200 */
[C---:B---3--:R-:W-:Y:S08]  /*3d70*/  HMMA.16816.F32.BF16 R40, R12.reuse, R60, R32 ;  /* 0x0000003c0c28723c */ /* 0x048ff00000041820 */
[C---:B------:R-:W-:Y:S08]  /*3d80*/  HMMA.16816.F32.BF16 R36, R12.reuse, R62, R28 ;  /* 0x0000003e0c24723c */ /* 0x040ff0000004181c */
[C---:B--2---:R-:W-:Y:S08]  /*3d90*/  HMMA.16816.F32.BF16 R32, R12.reuse, R72, R24 ;  /* 0x000000480c20723c */ /* 0x044ff00000041818 */
[C---:B------:R-:W-:Y:S01]  /*3da0*/  HMMA.16816.F32.BF16 R28, R12.reuse, R74, R52 ;  /* 0x0000004a0c1c723c */ /* 0x040fe20000041834 */
[----:B------:R-:W-:Y:S07]  /*3db0*/  LDSM.16.M88.4 R72, [R215+0x5000] ;  /* 0x00500000d748783b */ /* 0x000fee0000000200 */
[C---:B------:R-:W-:Y:S08]  /*3dc0*/  HMMA.16816.F32.BF16 R24, R12.reuse, R84, R56 ;  /* 0x000000540c18723c */ /* 0x040ff00000041838 */
[----:B------:R-:W-:Y:S01]  /*3dd0*/  HMMA.16816.F32.BF16 R20, R12, R86, R20 ;  /* 0x000000560c14723c */ /* 0x000fe20000041814 */
[----:B------:R-:W2:Y:S07]  /*3de0*/  LDSM.16.M88.4 R84, [R204+0xd000] ;  /* 0x00d00000cc54783b */ /* 0x000eae0000000200 */
[C---:B----4-:R-:W-:Y:S08]  /*3df0*/  HMMA.16816.F32.BF16 R12, R8.reuse, R92, R48 ;  /* 0x0000005c080c723c */ /* 0x050ff00000041830 */
[C---:B------:R-:W-:Y:S08]  /*3e00*/  HMMA.16816.F32.BF16 R44, R8.reuse, R94, R44 ;  /* 0x0000005e082c723c */ /* 0x040ff0000004182c */
[C---:B------:R-:W-:Y:S01]  /*3e10*/  HMMA.16816.F32.BF16 R52, R8.reuse, R66, R36 ;  /* 0x000000420834723c */ /* 0x040fe20000041824 */
[----:B------:R-:W3:Y:S07]  /*3e20*/  LDSM.16.M88.4 R36, [R204+0xd800] ;  /* 0x00d80000cc24783b */ /* 0x000eee0000000200 */
[C---:B------:R-:W-:Y:S08]  /*3e30*/  HMMA.16816.F32.BF16 R60, R8.reuse, R64, R40 ;  /* 0x00000040083c723c */ /* 0x040ff00000041828 */
[C---:B------:R-:W-:Y:S08]  /*3e40*/  HMMA.16816.F32.BF16 R48, R8.reuse, R70, R28 ;  /* 0x000000460830723c */ /* 0x040ff0000004181c */
[----:B------:R-:W-:Y:S01]  /*3e50*/  HMMA.16816.F32.BF16 R56, R8, R68, R32 ;  /* 0x000000440838723c */ /* 0x000fe20000041820 */
[----:B------:R-:W-:Y:S04]  /*3e60*/  LDSM.16.M88.4 R32, [R215+0x4000] ;  /* 0x00400000d720783b */ /* 0x000fe80000000200 */
[----:B------:R-:W-:Y:S03]  /*3e70*/  LDSM.16.M88.4 R68, [R215+0x4800] ;  /* 0x00480000d744783b */ /* 0x000fe60000000200 */
[----:B-1----:R-:W-:Y:S01]  /*3e80*/  HMMA.16816.F32.BF16 R28, R16, R88, R12 ;  /* 0x00000058101c723c */ /* 0x002fe2000004180c */
[----:B------:R-:W1:Y:S07]  /*3e90*/  LDSM.16.M88.4 R12, [R212+0x4000] ;  /* 0x00400000d40c783b */ /* 0x000e6e0000000200 */
[C---:B------:R-:W-:Y:S08]  /*3ea0*/  HMMA.16816.F32.BF16 R64, R8.reuse, R80, R24 ;  /* 0x000000500840723c */ /* 0x040ff00000041818 */
[----:B------:R-:W-:Y:S01]  /*3eb0*/  HMMA.16816.F32.BF16 R40, R8, R82, R20 ;  /* 0x000000520828723c */ /* 0x000fe20000041814 */
[----:B------:R-:W-:Y:S04]  /*3ec0*/  LDSM.16.M88.4 R8, [R214+0x4000] ;  /* 0x00400000d608783b */ /* 0x000fe80000000200 */
[----:B------:R-:W-:Y:S03]  /*3ed0*/  LDSM.16.M88.4 R80, [R210+0xc000] ;  /* 0x00c00000d250783b */ /* 0x000fe60000000200 */
[C---:B------:R-:W-:Y:S01]  /*3ee0*/  HMMA.16816.F32.BF16 R24, R16.reuse, R90, R44 ;  /* 0x0000005a1018723c */ /* 0x040fe2000004182c */
[----:B------:R-:W-:Y:S07]  /*3ef0*/  LDSM.16.M88.4 R88, [R210+0xd000] ;  /* 0x00d00000d258783b */ /* 0x000fee0000000200 */
[C---:B------:R-:W-:Y:S08]  /*3f00*/  HMMA.16816.F32.BF16 R20, R16.reuse, R76, R60 ;  /* 0x0000004c1014723c */ /* 0x040ff0000004183c */
[C---:B------:R-:W-:Y:S01]  /*3f10*/  HMMA.16816.F32.BF16 R44, R16.reuse, R78, R52 ;  /* 0x0000004e102c723c */ /* 0x040fe20000041834 */
[----:B------:R-:W4:Y:S07]  /*3f20*/  LDSM.16.M88.4 R76, [R215+0x5800] ;  /* 0x00580000d74c783b */ /* 0x000f2e0000000200 */
[C---:B--2---:R-:W-:Y:S08]  /*3f30*/  HMMA.16816.F32.BF16 R52, R16.reuse, R86, R48 ;  /* 0x000000561034723c */ /* 0x044ff00000041830 */
[C---:B------:R-:W-:Y:S01]  /*3f40*/  HMMA.16816.F32.BF16 R56, R16.reuse, R84, R56 ;  /* 0x000000541038723c */ /* 0x040fe20000041838 */
[----:B------:R-:W2:Y:S07]  /*3f50*/  LDSM.16.M88.4 R84, [R210+0xc800] ;  /* 0x00c80000d254783b */ /* 0x000eae0000000200 */
[C---:B---3--:R-:W-:Y:S01]  /*3f60*/  HMMA.16816.F32.BF16 R60, R16.reuse, R36, R64 ;  /* 0x00000024103c723c */ /* 0x048fe20000041840 */
[----:B------:R-:W-:Y:S07]  /*3f70*/  LDSM.16.M88.4 R64, [R210+0xd800] ;  /* 0x00d80000d240783b */ /* 0x000fee0000000200 */
[----:B------:R-:W-:Y:S08]  /*3f80*/  HMMA.16816.F32.BF16 R16, R16, R38, R40 ;  /* 0x000000261010723c */ /* 0x000ff00000041828 */
[C---:B-1----:R-:W-:Y:S08]  /*3f90*/  HMMA.16816.F32.BF16 R48, R12.reuse, R32, R28 ;  /* 0x000000200c30723c */ /* 0x042ff0000004181c */
[C---:B------:R-:W-:Y:S01]  /*3fa0*/  HMMA.16816.F32.BF16 R40, R12.reuse, R34, R24 ;  /* 0x000000220c28723c */ /* 0x040fe20000041818 */
[----:B------:R-:W-:Y:S07]  /*3fb0*/  LDSM.16.M88.4 R24, [R213+0x4000] ;  /* 0x00400000d518783b */ /* 0x000fee0000000200 */
[C---:B------:R-:W-:Y:S08]  /*3fc0*/  HMMA.16816.F32.BF16 R36, R12.reuse, R68, R20 ;  /* 0x000000440c24723c */ /* 0x040ff00000041814 */
[C---:B------:R-:W-:Y:S01]  /*3fd0*/  HMMA.16816.F32.BF16 R20, R12.reuse, R74, R52 ;  /* 0x0000004a0c14723c */ /* 0x040fe20000041834 */
[----:B------:R-:W1:Y:S07]  /*3fe0*/  LDSM.16.M88.4 R52, [R209+0x4000] ;  /* 0x00400000d134783b */ /* 0x000e6e0000000200 */
[C---:B------:R-:W-:Y:S08]  /*3ff0*/  HMMA.16816.F32.BF16 R32, R12.reuse, R70, R44 ;  /* 0x000000460c20723c */ /* 0x040ff0000004182c */
[C---:B------:R-:W-:Y:S01]  /*4000*/  HMMA.16816.F32.BF16 R28, R12.reuse, R72, R56 ;  /* 0x000000480c1c723c */ /* 0x040fe20000041838 */
[----:B------:R-:W-:Y:S04]  /*4010*/  LDSM.16.M88.4 R56, [R204+0xe000] ;  /* 0x00e00000cc38783b */ /* 0x000fe80000000200 */
[----:B------:R-:W-:Y:S03]  /*4020*/  LDSM.16.M88.4 R72, [R215+0x6800] ;  /* 0x00680000d748783b */ /* 0x000fe60000000200 */
[C---:B----4-:R-:W-:Y:S08]  /*4030*/  HMMA.16816.F32.BF16 R44, R12.reuse, R76, R60 ;  /* 0x0000004c0c2c723c */ /* 0x050ff0000004183c */
[----:B------:R-:W-:Y:S01]  /*4040*/  HMMA.16816.F32.BF16 R16, R12, R78, R16 ;  /* 0x0000004e0c10723c */ /* 0x000fe20000041810 */
[----:B------:R-:W-:Y:S07]  /*4050*/  LDSM.16.M88.4 R76, [R209+0x5000] ;  /* 0x00500000d14c783b */ /* 0x000fee0000000200 */
[C---:B------:R-:W-:Y:S08]  /*4060*/  HMMA.16816.F32.BF16 R12, R8.reuse, R80, R48 ;  /* 0x00000050080c723c */ /* 0x040ff00000041830 */
[C---:B------:R-:W-:Y:S08]  /*4070*/  HMMA.16816.F32.BF16 R40, R8.reuse, R82, R40 ;  /* 0x000000520828723c */ /* 0x040ff00000041828 */
[C---:B------:R-:W-:Y:S01]  /*4080*/  HMMA.16816.F32.BF16 R80, R8.reuse, R90, R20 ;  /* 0x0000005a0850723c */ /* 0x040fe20000041814 */
[----:B------:R-:W3:Y:S07]  /*4090*/  LDSM.16.M88.4 R20, [R211+0x6000] ;  /* 0x00600000d314783b */ /* 0x000eee0000000200 */
[----:B--2---:R-:W-:Y:S01]  /*40a0*/  HMMA.16816.F32.BF16 R48, R8, R86, R32 ;  /* 0x000000560830723c */ /* 0x004fe20000041820 */
[----:B------:R-:W2:Y:S07]  /*40b0*/  LDSM.16.M88.4 R32, [R209+0x4800] ;  /* 0x00480000d120783b */ /* 0x000eae0000000200 */
[----:B-1----:R-:W-:Y:S08]  /*40c0*/  HMMA.16816.F32.BF16 R12, R24, R52, R12 ;  /* 0x00000034180c723c */ /* 0x002ff0000004180c */
[C---:B------:R-:W-:Y:S01]  /*40d0*/  HMMA.16816.F32.BF16 R96, R8.reuse, R64, R44 ;  /* 0x000000400860723c */ /* 0x040fe2000004182c */
[----:B------:R-:W-:Y:S07]  /*40e0*/  LDSM.16.M88.4 R44, [R215+0x6000] ;  /* 0x00600000d72c783b */ /* 0x000fee0000000200 */
[C---:B------:R-:W-:Y:S01]  /*40f0*/  HMMA.16816.F32.BF16 R100, R8.reuse, R66, R16 ;  /* 0x000000420864723c */ /* 0x040fe20000041810 */
[----:B------:R-:W1:Y:S07]  /*4100*/  LDSM.16.M88.4 R16, [R212+0x6000] ;  /* 0x00600000d410783b */ /* 0x000e6e0000000200 */
[C---:B------:R-:W-:Y:S01]  /*4110*/  HMMA.16816.F32.BF16 R36, R8.reuse, R84, R36 ;  /* 0x000000540824723c */ /* 0x040fe20000041824 */
[----:B------:R-:W-:Y:S07]  /*4120*/  LDSM.16.M88.4 R84, [R215+0x7000] ;  /* 0x00700000d754783b */ /* 0x000fee0000000200 */
[----:B------:R-:W-:Y:S01]  /*4130*/  HMMA.16816.F32.BF16 R68, R8, R88, R28 ;  /* 0x000000580844723c */ /* 0x000fe2000004181c */
[----:B------:R-:W-:Y:S07]  /*4140*/  LDSM.16.M88.4 R88, [R204+0xf000] ;  /* 0x00f00000cc58783b */ /* 0x000fee0000000200 */
[----:B------:R-:W-:Y:S01]  /*4150*/  HMMA.16816.F32.BF16 R28, R24, R54, R40 ;  /* 0x00000036181c723c */ /* 0x000fe20000041828 */
[----:B------:R-:W4:Y:S06]  /*4160*/  LDSM.16.M88.4 R52, [R204+0xe800] ;  /* 0x00e80000cc34783b */ /* 0x000f2c0000000200 */
[----:B------:R-:W-:Y:S01]  /*4170*/  IMAD R40, R2, 0x40, R104 ;  /* 0x0000004002287824 */ /* 0x000fe200078e0268 */
[----:B---3--:R-:W-:Y:S01]  /*4180*/  HMMA.16816.F32.BF16 R8, R20, R56, R12 ;  /* 0x000000381408723c */ /* 0x008fe2000004180c */
[----:B------:R-:W-:Y:S02]  /*4190*/  LDSM.16.M88.4 R12, [R214+0x6000] ;  /* 0x00600000d60c783b */ /* 0x000fe40000000200 */
[----:B------:R-:W-:Y:S01]  /*41a0*/  I2F R131, R40 ;  /* 0x0000002800837306 */ /* 0x000fe20000201400 */
[----:B------:R-:W-:-:S02]  /*41b0*/  IADD3 R114, R40, 0x1, RZ ;  /* 0x0000000128727810 */ /* 0x000fc40007ffe0ff */
[C---:B------:R-:W-:Y:S02]  /*41c0*/  IADD3 R111, R40.reuse, 0x8, RZ ;  /* 0x00000008286f7810 */ /* 0x040fe40007ffe0ff */
[C---:B--2---:R-:W-:Y:S01]  /*41d0*/  HMMA.16816.F32.BF16 R60, R24.reuse, R34, R48 ;  /* 0x00000022183c723c */ /* 0x044fe20000041830 */
[----:B------:R-:W2:Y:S01]  /*41e0*/  LDSM.16.M88.4 R48, [R210+0xe000] ;  /* 0x00e00000d230783b */ /* 0x000ea20000000200 */
[C---:B------:R-:W-:Y:S01]  /*41f0*/  IADD3 R109, R40.reuse, 0x10, RZ ;  /* 0x00000010286d7810 */ /* 0x040fe20007ffe0ff */
[----:B------:R-:W-:Y:S01]  /*4200*/  I2F R121, R114 ;  /* 0x0000007200797306 */ /* 0x000fe20000201400 */
[C---:B------:R-:W-:Y:S02]  /*4210*/  IADD3 R105, R40.reuse, 0x11, RZ ;  /* 0x0000001128697810 */ /* 0x040fe40007ffe0ff */
[C---:B------:R-:W-:Y:S02]  /*4220*/  IADD3 R6, R40.reuse, 0x9, RZ ;  /* 0x0000000928067810 */ /* 0x040fe40007ffe0ff */
[----:B------:R-:W-:Y:S01]  /*4230*/  HMMA.16816.F32.BF16 R36, R24, R32, R36 ;  /* 0x000000201824723c */ /* 0x000fe20000041824 */
[----:B------:R-:W-:-:S02]  /*4240*/  IADD3 R106, R40, 0x18, RZ ;  /* 0x00000018286a7810 */ /* 0x000fc40007ffe0ff */
[----:B------:R-:W-:Y:S01]  /*4250*/  I2F R125, R111 ;  /* 0x0000006f007d7306 */ /* 0x000fe20000201400 */
[C---:B------:R-:W-:Y:S02]  /*4260*/  IADD3 R113, R40.reuse, 0x20, RZ ;  /* 0x0000002028717810 */ /* 0x040fe40007ffe0ff */
[C---:B------:R-:W-:Y:S02]  /*4270*/  IADD3 R108, R40.reuse, 0x21, RZ ;  /* 0x00000021286c7810 */ /* 0x040fe40007ffe0ff */
[----:B------:R-:W-:Y:S01]  /*4280*/  HMMA.16816.F32.BF16 R32, R20, R58, R28 ;  /* 0x0000003a1420723c */ /* 0x000fe2000004181c */
[----:B------:R-:W-:Y:S01]  /*4290*/  LDSM.16.M88.4 R56, [R210+0xe800] ;  /* 0x00e80000d238783b */ /* 0x000fe20000000200 */
[C---:B------:R-:W-:Y:S01]  /*42a0*/  IADD3 R104, R40.reuse, 0x19, RZ ;  /* 0x0000001928687810 */ /* 0x040fe20007ffe0ff */
[----:B------:R-:W-:Y:S01]  /*42b0*/  I2F R124, R109 ;  /* 0x0000006d007c7306 */ /* 0x000fe20000201400 */
[C---:B------:R-:W-:Y:S02]  /*42c0*/  IADD3 R112, R40.reuse, 0x28, RZ ;  /* 0x0000002828707810 */ /* 0x040fe40007ffe0ff */
[----:B------:R-:W-:-:S02]  /*42d0*/  IADD3 R110, R40, 0x29, RZ ;  /* 0x00000029286e7810 */ /* 0x000fc40007ffe0ff */
[----:B-1----:R-:W-:Y:S01]  /*42e0*/  HMMA.16816.F32.BF16 R28, R16, R44, R8 ;  /* 0x0000002c101c723c */ /* 0x002fe20000041808 */
[----:B------:R-:W-:Y:S01]  /*42f0*/  LDSM.16.M88.4 R8, [R213+0x6000] ;  /* 0x00600000d508783b */ /* 0x000fe20000000200 */
[C---:B------:R-:W-:Y:S01]  /*4300*/  IADD3 R107, R40.reuse, 0x30, RZ ;  /* 0x00000030286b7810 */ /* 0x040fe20007ffe0ff */
[----:B------:R-:W-:Y:S01]  /*4310*/  I2F R127, R105 ;  /* 0x00000069007f7306 */ /* 0x000fe20000201400 */
[----:B------:R-:W-:-:S04]  /*4320*/  IADD3 R43, R40, 0x39, RZ ;  /* 0x00000039282b7810 */ /* 0x000fc80007ffe0ff */
[C---:B------:R-:W-:Y:S01]  /*4330*/  HMMA.16816.F32.BF16 R64, R24.reuse, R76, R68 ;  /* 0x0000004c1840723c */ /* 0x040fe20000041844 */
[----:B------:R-:W-:Y:S02]  /*4340*/  LDSM.16.M88.4 R68, [R209+0x5800] ;  /* 0x00580000d144783b */ /* 0x000fe40000000200 */
[----:B------:R-:W-:Y:S05]  /*4350*/  I2F R119, R6 ;  /* 0x0000000600777306 */ /* 0x000fea0000201400 */
[----:B------:R-:W-:Y:S01]  /*4360*/  HMMA.16816.F32.BF16 R92, R24, R78, R80 ;  /* 0x0000004e185c723c */ /* 0x000fe20000041850 */
[----:B------:R-:W1:Y:S02]  /*4370*/  LDSM.16.M88.4 R76, [R209+0x6000] ;  /* 0x00600000d14c783b */ /* 0x000e640000000200 */
[----:B------:R-:W-:Y:S02]  /*4380*/  I2F R130, R106 ;  /* 0x0000006a00827306 */ /* 0x000fe40000201400 */
[----:B------:R-:W-:Y:S03]  /*4390*/  LDSM.16.M88.4 R80, [R210+0xf000] ;  /* 0x00f00000d250783b */ /* 0x000fe60000000200 */
[----:B----4-:R-:W-:Y:S03]  /*43a0*/  HMMA.16816.F32.BF16 R36, R20, R52, R36 ;  /* 0x000000341424723c */ /* 0x010fe60000041824 */
[----:B------:R-:W-:Y:S05]  /*43b0*/  I2F R123, R113 ;  /* 0x00000071007b7306 */ /* 0x000fea0000201400 */
[----:B------:R-:W-:Y:S03]  /*43c0*/  HMMA.16816.F32.BF16 R32, R16, R46, R32 ;  /* 0x0000002e1020723c */ /* 0x000fe60000041820 */
[----:B------:R-:W-:Y:S05]  /*43d0*/  I2F R122, R108 ;  /* 0x0000006c007a7306 */ /* 0x000fea0000201400 */
[----:B--2---:R-:W-:Y:S03]  /*43e0*/  HMMA.16816.F32.BF16 R28, R12, R48, R28 ;  /* 0x000000300c1c723c */ /* 0x004fe6000004181c */
[----:B------:R-:W-:Y:S05]  /*43f0*/  I2F R129, R104 ;  /* 0x0000006800817306 */ /* 0x000fea0000201400 */
[----:B------:R-:W-:Y:S03]  /*4400*/  HMMA.16816.F32.BF16 R44, R16, R72, R36 ;  /* 0x00000048102c723c */ /* 0x000fe60000041824 */
[----:B------:R-:W-:Y:S05]  /*4410*/  I2F R120, R112 ;  /* 0x0000007000787306 */ /* 0x000fea0000201400 */
[----:B------:R-:W-:Y:S01]  /*4420*/  HMMA.16816.F32.BF16 R52, R20, R54, R60 ;  /* 0x000000361434723c */ /* 0x000fe2000004183c */
[----:B------:R-:W-:Y:S02]  /*4430*/  LDSM.16.M88.4 R60, [R204+0xf800] ;  /* 0x00f80000cc3c783b */ /* 0x000fe40000000200 */
[----:B------:R-:W-:Y:S05]  /*4440*/  I2F R126, R110 ;  /* 0x0000006e007e7306 */ /* 0x000fea0000201400 */
[----:B------:R-:W-:Y:S03]  /*4450*/  HMMA.16816.F32.BF16 R48, R12, R50, R32 ;  /* 0x000000320c30723c */ /* 0x000fe60000041820 */
[----:B------:R-:W-:Y:S05]  /*4460*/  I2F R118, R107 ;  /* 0x0000006b00767306 */ /* 0x000fea0000201400 */
[----:B------:R-:W-:Y:S01]  /*4470*/  HMMA.16816.F32.BF16 R32, R20, R88, R64 ;  /* 0x000000581420723c */ /* 0x000fe20000041840 */
[----:B------:R-:W2:Y:S02]  /*4480*/  LDSM.16.M88.4 R64, [R209+0x6800] ;  /* 0x00680000d140783b */ /* 0x000ea40000000200 */
[----:B------:R-:W-:Y:S04]  /*4490*/  I2F R115, R43 ;  /* 0x0000002b00737306 */ /* 0x000fe80000201400 */
[C---:B------:R-:W-:Y:S01]  /*44a0*/  IADD3 R89, R40.reuse, 0x31, RZ ;  /* 0x0000003128597810 */ /* 0x040fe20007ffe0ff */
[----:B-1----:R-:W-:Y:S01]  /*44b0*/  HMMA.16816.F32.BF16 R36, R8, R76, R28 ;  /* 0x0000004c0824723c */ /* 0x002fe2000004181c */
[----:B------:R-:W-:-:S02]  /*44c0*/  IADD3 R88, R40, 0x38, RZ ;  /* 0x0000003828587810 */ /* 0x000fc40007ffe0ff */
[----:B------:R-:W-:Y:S05]  /*44d0*/  I2F R117, R89 ;  /* 0x0000005900757306 */ /* 0x000fea0000201400 */
[----:B------:R-:W-:Y:S03]  /*44e0*/  HMMA.16816.F32.BF16 R44, R12, R56, R44 ;  /* 0x000000380c2c723c */ /* 0x000fe6000004182c */
[----:B------:R-:W-:Y:S05]  /*44f0*/  I2F R116, R88 ;  /* 0x0000005800747306 */ /* 0x000fea0000201400 */
[----:B------:R-:W-:Y:S01]  /*4500*/  HMMA.16816.F32.BF16 R28, R16, R74, R52 ;  /* 0x0000004a101c723c */ /* 0x000fe20000041834 */
[----:B------:R-:W1:Y:S07]  /*4510*/  LDSM.16.M88.4 R72, [R209+0x7000] ;  /* 0x00700000d148783b */ /* 0x000e6e0000000200 */
[----:B------:R-:W-:Y:S01]  /*4520*/  HMMA.16816.F32.BF16 R52, R8, R78, R48 ;  /* 0x0000004e0834723c */ /* 0x000fe20000041830 */
[----:B------:R-:W-:-:S04]  /*4530*/  FMUL.FTZ R2, R36, c[0x0][0x2ec] ;  /* 0x0000bb0024027a20 */ /* 0x000fc80000410000 */
[----:B------:R3:W-:Y:S03]  /*4540*/  MUFU.TANH R132, R2 ;  /* 0x0000000200847308 */ /* 0x0007e60000002400 */
[----:B------:R-:W-:Y:S08]  /*4550*/  HMMA.16816.F32.BF16 R76, R24, R68, R96 ;  /* 0x00000044184c723c */ /* 0x000ff00000041860 */
[----:B------:R-:W-:Y:S01]  /*4560*/  HMMA.16816.F32.BF16 R48, R16, R84, R32 ;  /* 0x000000541030723c */ /* 0x000fe20000041820 */
[----:B---3--:R-:W-:-:S07]  /*4570*/  FMUL.FTZ R2, R37, c[0x0][0x2ec] ;  /* 0x0000bb0025027a20 */ /* 0x008fce0000410000 */
[----:B------:R-:W-:Y:S01]  /*4580*/  HMMA.16816.F32.BF16 R32, R20, R90, R92 ;  /* 0x0000005a1420723c */ /* 0x000fe2000004185c */
[----:B------:R3:W-:Y:S07]  /*4590*/  MUFU.TANH R97, R2 ;  /* 0x0000000200617308 */ /* 0x0007ee0000002400 */
[----:B--2---:R-:W-:Y:S08]  /*45a0*/  HMMA.16816.F32.BF16 R44, R8, R64, R44 ;  /* 0x00000040082c723c */ /* 0x004ff0000004182c */
[C---:B------:R-:W-:Y:S01]  /*45b0*/  HMMA.16816.F32.BF16 R28, R12.reuse, R58, R28 ;  /* 0x0000003a0c1c723c */ /* 0x040fe2000004181c */
[----:B---3--:R-:W-:Y:S01]  /*45c0*/  FMUL.FTZ R2, R38, c[0x0][0x2ec] ;  /* 0x0000bb0026027a20 */ /* 0x008fe20000410000 */
[----:B------:R-:W2:Y:S03]  /*45d0*/  LDSM.16.M88.4 R56, [R215+0x7800] ;  /* 0x00780000d738783b */ /* 0x000ea60000000200 */
[----:B------:R3:W-:Y:S03]  /*45e0*/  MUFU.TANH R98, R2 ;  /* 0x0000000200627308 */ /* 0x0007e60000002400 */
[----:B------:R-:W-:Y:S01]  /*45f0*/  HMMA.16816.F32.BF16 R48, R12, R80, R48 ;  /* 0x000000500c30723c */ /* 0x000fe20000041830 */
[----:B---3--:R-:W-:-:S07]  /*4600*/  FMUL.FTZ R2, R39, c[0x0][0x2ec] ;  /* 0x0000bb0027027a20 */ /* 0x008fce0000410000 */
[----:B------:R-:W-:Y:S01]  /*4610*/  HMMA.16816.F32.BF16 R36, R24, R70, R100 ;  /* 0x000000461824723c */ /* 0x000fe20000041864 */
[----:B------:R3:W-:Y:S07]  /*4620*/  MUFU.TANH R96, R2 ;  /* 0x0000000200607308 */ /* 0x0007ee0000002400 */
[----:B------:R-:W-:Y:S08]  /*4630*/  HMMA.16816.F32.BF16 R24, R16, R86, R32 ;  /* 0x000000561018723c */ /* 0x000ff00000041820 */
[----:B------:R-:W-:Y:S01]  /*4640*/  HMMA.16816.F32.BF16 R32, R20, R60, R76 ;  /* 0x0000003c1420723c */ /* 0x000fe2000004184c */
[----:B---3--:R-:W-:-:S04]  /*4650*/  FMUL.FTZ R2, R52, c[0x0][0x2ec] ;  /* 0x0000bb0034027a20 */ /* 0x008fc80000410000 */
[----:B------:R3:W-:Y:S02]  /*4660*/  MUFU.TANH R85, R2 ;  /* 0x0000000200557308 */ /* 0x0007e40000002400 */
[----:B---3--:R-:W-:-:S06]  /*4670*/  FMUL.FTZ R2, R53, c[0x0][0x2ec] ;  /* 0x0000bb0035027a20 */ /* 0x008fcc0000410000 */
[----:B------:R3:W-:Y:S02]  /*4680*/  MUFU.TANH R84, R2 ;  /* 0x0000000200547308 */ /* 0x0007e40000002400 */
[----:B---3--:R-:W-:-:S06]  /*4690*/  FMUL.FTZ R2, R54, c[0x0][0x2ec] ;  /* 0x0000bb0036027a20 */ /* 0x008fcc0000410000 */
[----:B------:R3:W-:Y:S02]  /*46a0*/  MUFU.TANH R69, R2 ;  /* 0x0000000200457308 */ /* 0x0007e40000002400 */
[----:B---3--:R-:W-:Y:S02]  /*46b0*/  FMUL.FTZ R2, R55, c[0x0][0x2ec] ;  /* 0x0000bb0037027a20 */ /* 0x008fe40000410000 */
[----:B------:R-:W-:Y:S04]  /*46c0*/  HMMA.16816.F32.BF16 R52, R8, R66, R28 ;  /* 0x000000420834723c */ /* 0x000fe8000004181c */
[----:B------:R3:W-:Y:S04]  /*46d0*/  MUFU.TANH R68, R2 ;  /* 0x0000000200447308 */ /* 0x0007e80000002400 */
[----:B------:R-:W-:Y:S08]  /*46e0*/  HMMA.16816.F32.BF16 R28, R20, R62, R36 ;  /* 0x0000003e141c723c */ /* 0x000ff00000041824 */
[----:B-1----:R-:W-:Y:S01]  /*46f0*/  HMMA.16816.F32.BF16 R36, R8, R72, R48 ;  /* 0x000000480824723c */ /* 0x002fe20000041830 */
[----:B---3--:R-:W-:-:S04]  /*4700*/  FMUL.FTZ R2, R44, c[0x0][0x2ec] ;  /* 0x0000bb002c027a20 */ /* 0x008fc80000410000 */
[----:B------:R1:W-:Y:S03]  /*4710*/  MUFU.TANH R64, R2 ;  /* 0x0000000200407308 */ /* 0x0003e60000002400 */
[----:B------:R-:W-:Y:S01]  /*4720*/  HMMA.16816.F32.BF16 R20, R12, R82, R24 ;  /* 0x000000520c14723c */ /* 0x000fe20000041818 */
[----:B------:R-:W-:Y:S02]  /*4730*/  FMUL.FTZ R54, R54, c[0x0][0x2ec] ;  /* 0x0000bb0036367a20 */ /* 0x000fe40000410000 */
[----:B------:R-:W-:Y:S02]  /*4740*/  FMUL.FTZ R52, R52, c[0x0][0x2ec] ;  /* 0x0000bb0034347a20 */ /* 0x000fe40000410000 */
[----:B------:R-:W-:Y:S02]  /*4750*/  FMUL.FTZ R53, R53, c[0x0][0x2ec] ;  /* 0x0000bb0035357a20 */ /* 0x000fe40000410000 */
[----:B------:R-:W-:Y:S01]  /*4760*/  MUFU.TANH R54, R54 ;  /* 0x0000003600367308 */ /* 0x000fe20000002400 */
[----:B--2---:R-:W-:Y:S01]  /*4770*/  HMMA.16816.F32.BF16 R24, R16, R56, R32 ;  /* 0x000000381018723c */ /* 0x004fe20000041820 */
[----:B------:R-:W-:Y:S01]  /*4780*/  LDSM.16.M88.4 R32, [R209+0x7800] ;  /* 0x00780000d120783b */ /* 0x000fe20000000200 */
[----:B------:R-:W-:-:S02]  /*4790*/  FMUL.FTZ R55, R55, c[0x0][0x2ec] ;  /* 0x0000bb0037377a20 */ /* 0x000fc40000410000 */
[----:B-1----:R-:W-:-:S03]  /*47a0*/  FMUL.FTZ R2, R45, c[0x0][0x2ec] ;  /* 0x0000bb002d027a20 */ /* 0x002fc60000410000 */
[----:B------:R-:W-:Y:S01]  /*47b0*/  MUFU.TANH R52, R52 ;  /* 0x0000003400347308 */ /* 0x000fe20000002400 */
[----:B------:R-:W-:Y:S01]  /*47c0*/  HMMA.16816.F32.BF16 R28, R16, R58, R28 ;  /* 0x0000003a101c723c */ /* 0x000fe2000004181c */
[----:B------:R-:W-:Y:S02]  /*47d0*/  FMUL.FTZ R38, R38, c[0x0][0x2ec] ;  /* 0x0000bb0026267a20 */ /* 0x000fe40000410000 */
[----:B------:R-:W-:-:S04]  /*47e0*/  FMUL.FTZ R39, R39, c[0x0][0x2ec] ;  /* 0x0000bb0027277a20 */ /* 0x000fc80000410000 */
[----:B------:R1:W-:Y:S01]  /*47f0*/  MUFU.TANH R65, R2 ;  /* 0x0000000200417308 */ /* 0x0003e20000002400 */
[----:B------:R-:W-:Y:S07]  /*4800*/  HMMA.16816.F32.BF16 R20, R8, R74, R20 ;  /* 0x0000004a0814723c */ /* 0x000fee0000041814 */
[----:B------:R-:W-:Y:S01]  /*4810*/  MUFU.TANH R53, R53 ;  /* 0x0000003500357308 */ /* 0x000fe20000002400 */
[----:B-1----:R-:W-:-:S07]  /*4820*/  FMUL.FTZ R2, R46, c[0x0][0x2ec] ;  /* 0x0000bb002e027a20 */ /* 0x002fce0000410000 */
[----:B------:R-:W-:Y:S08]  /*4830*/  MUFU.TANH R55, R55 ;  /* 0x0000003700377308 */ /* 0x000ff00000002400 */
[----:B------:R1:W-:Y:S01]  /*4840*/  MUFU.TANH R42, R2 ;  /* 0x00000002002a7308 */ /* 0x0003e20000002400 */
[----:B------:R-:W-:Y:S02]  /*4850*/  FMUL.FTZ R22, R22, c[0x0][0x2ec] ;  /* 0x0000bb0016167a20 */ /* 0x000fe40000410000 */
[----:B------:R-:W-:-:S02]  /*4860*/  FMUL.FTZ R23, R23, c[0x0][0x2ec] ;  /* 0x0000bb0017177a20 */ /* 0x000fc40000410000 */
[----:B------:R-:W-:-:S03]  /*4870*/  FMUL.FTZ R21, R21, c[0x0][0x2ec] ;  /* 0x0000bb0015157a20 */ /* 0x000fc60000410000 */
[----:B------:R-:W-:Y:S01]  /*4880*/  MUFU.TANH R22, R22 ;  /* 0x0000001600167308 */ /* 0x000fe20000002400 */
[----:B-1----:R-:W-:-:S07]  /*4890*/  FMUL.FTZ R2, R47, c[0x0][0x2ec] ;  /* 0x0000bb002f027a20 */ /* 0x002fce0000410000 */
[----:B------:R-:W-:Y:S01]  /*48a0*/  MUFU.TANH R38, R38 ;  /* 0x0000002600267308 */ /* 0x000fe20000002400 */
[----:B------:R-:W1:Y:S01]  /*48b0*/  LDSM.16.M88.4 R44, [R210+0xf800] ;  /* 0x00f80000d22c783b */ /* 0x000e620000000200 */
[----:B------:R-:W-:-:S06]  /*48c0*/  DEPBAR.LE SB0, 0x0 ;  /* 0x000080000000791a */ /* 0x000fcc0000000000 */
[----:B------:R2:W-:Y:S08]  /*48d0*/  MUFU.TANH R41, R2 ;  /* 0x0000000200297308 */ /* 0x0005f00000002400 */
[----:B------:R-:W-:Y:S01]  /*48e0*/  MUFU.TANH R23, R23 ;  /* 0x0000001700177308 */ /* 0x000fe20000002400 */
[----:B--2---:R-:W-:-:S07]  /*48f0*/  FMUL.FTZ R2, R36, c[0x0][0x2ec] ;  /* 0x0000bb0024027a20 */ /* 0x004fce0000410000 */
[----:B------:R-:W2:Y:S08]  /*4900*/  MUFU.TANH R7, R39 ;  /* 0x0000002700077308 */ /* 0x000eb00000002400 */
[----:B------:R3:W4:Y:S01]  /*4910*/  MUFU.TANH R36, R2 ;  /* 0x0000000200247308 */ /* 0x0007220000002400 */
[----:B-1----:R-:W-:Y:S07]  /*4920*/  HMMA.16816.F32.BF16 R24, R12, R44, R24 ;  /* 0x0000002c0c18723c */ /* 0x002fee0000041818 */
[----:B------:R-:W-:Y:S01]  /*4930*/  MUFU.TANH R21, R21 ;  /* 0x0000001500157308 */ /* 0x000fe20000002400 */
[----:B--2---:R-:W-:-:S02]  /*4940*/  FFMA.FTZ R7, R122, UR4, R7 ;  /* 0x000000047a077c23 */ /* 0x004fc40008010007 */
[----:B---3--:R-:W-:Y:S01]  /*4950*/  FMUL.FTZ R2, R37, c[0x0][0x2ec] ;  /* 0x0000bb0025027a20 */ /* 0x008fe20000410000 */
[----:B------:R-:W-:Y:S04]  /*4960*/  HMMA.16816.F32.BF16 R12, R12, R46, R28 ;  /* 0x0000002e0c0c723c */ /* 0x000fe8000004181c */
[----:B------:R1:W2:Y:S09]  /*4970*/  MUFU.TANH R19, R2 ;  /* 0x0000000200137308 */ /* 0x0002b20000002400 */
[----:B------:R-:W-:Y:S01]  /*4980*/  HMMA.16816.F32.BF16 R24, R8, R32, R24 ;  /* 0x000000200818723c */ /* 0x000fe20000041818 */
[----:B-1----:R-:W-:-:S05]  /*4990*/  IMAD.U32 R2, RZ, RZ, UR18 ;  /* 0x00000012ff027e24 */ /* 0x002fca000f8e00ff */
[----:B------:R-:W-:-:S05]  /*49a0*/  IADD3 R2, R2, -UR19, R3 ;  /* 0x8000001302027c10 */ /* 0x000fca000fffe003 */
[----:B------:R-:W-:Y:S01]  /*49b0*/  HMMA.16816.F32.BF16 R8, R8, R34, R12 ;  /* 0x000000220808723c */ /* 0x000fe2000004180c */
[----:B------:R-:W-:-:S04]  /*49c0*/  IADD3 R2, R2, c[0x0][0x2e8], RZ ;  /* 0x0000ba0002027a10 */ /* 0x000fc80007ffe0ff */
[C---:B------:R-:W-:Y:S02]  /*49d0*/  IADD3 R3, R2.reuse, 0x8, RZ ;  /* 0x0000000802037810 */ /* 0x040fe40007ffe0ff */
[----:B------:R-:W-:Y:S01]  /*49e0*/  IMNMX R16, R2, UR18, PT ;  /* 0x0000001202107c17 */ /* 0x000fe2000b800200 */
[----:B------:R-:W-:Y:S01]  /*49f0*/  FMUL.FTZ R2, R20, c[0x0][0x2ec] ;  /* 0x0000bb0014027a20 */ /* 0x000fe20000410000 */
[----:B------:R-:W-:Y:S01]  /*4a00*/  IMNMX R17, R3, UR18, PT ;  /* 0x0000001203117c17 */ /* 0x000fe2000b800200 */
[----:B------:R-:W-:Y:S01]  /*4a10*/  FFMA.FTZ R3, R125, UR4, R85 ;  /* 0x000000047d037c23 */ /* 0x000fe20008010055 */
[-C--:B------:R-:W-:Y:S01]  /*4a20*/  ISETP.GE.AND P2, PT, R109, R16.reuse, PT ;  /* 0x000000106d00720c */ /* 0x080fe20003f46270 */
[----:B------:R1:W3:Y:S01]  /*4a30*/  MUFU.TANH R18, R2 ;  /* 0x0000000200127308 */ /* 0x0002e20000002400 */
[-C--:B------:R-:W-:Y:S01]  /*4a40*/  ISETP.GE.AND P3, PT, R114, R17.reuse, PT ;  /* 0x000000117200720c */ /* 0x080fe20003f66270 */
[----:B------:R-:W-:Y:S01]  /*4a50*/  FMUL.FTZ R25, R25, c[0x0][0x2ec] ;  /* 0x0000bb0019197a20 */ /* 0x000fe20000410000 */
[CC--:B------:R-:W-:Y:S01]  /*4a60*/  ISETP.GE.AND P1, PT, R111.reuse, R17.reuse, PT ;  /* 0x000000116f00720c */ /* 0x0c0fe20003f26270 */
[----:B------:R-:W-:Y:S01]  /*4a70*/  FMUL.FTZ R24, R24, c[0x0][0x2ec] ;  /* 0x0000bb0018187a20 */ /* 0x000fe20000410000 */
[-C--:B------:R-:W-:Y:S01]  /*4a80*/  ISETP.GE.AND P4, PT, R111, R16.reuse, PT ;  /* 0x000000106f00720c */ /* 0x080fe20003f86270 */
[----:B------:R-:W-:Y:S01]  /*4a90*/  FMUL.FTZ R27, R27, c[0x0][0x2ec] ;  /* 0x0000bb001b1b7a20 */ /* 0x000fe20000410000 */
[CC--:B------:R-:W-:Y:S01]  /*4aa0*/  ISETP.GE.AND P0, PT, R6.reuse, R16.reuse, PT ;  /* 0x000000100600720c */ /* 0x0c0fe20003f06270 */
[----:B------:R-:W5:Y:S01]  /*4ab0*/  MUFU.TANH R25, R25 ;  /* 0x0000001900197308 */ /* 0x000f620000002400 */
[-C--:B------:R-:W-:Y:S01]  /*4ac0*/  ISETP.GE.AND P5, PT, R6, R17.reuse, PT ;  /* 0x000000110600720c */ /* 0x080fe20003fa6270 */
[----:B------:R-:W-:Y:S01]  /*4ad0*/  FFMA.FTZ R6, R121, UR4, R97 ;  /* 0x0000000479067c23 */ /* 0x000fe20008010061 */
[-C--:B------:R-:W-:Y:S01]  /*4ae0*/  ISETP.GE.AND P6, PT, R114, R16.reuse, PT ;  /* 0x000000107200720c */ /* 0x080fe20003fc6270 */
[----:B------:R-:W-:Y:S01]  /*4af0*/  FMUL.FTZ R11, R11, c[0x0][0x2ec] ;  /* 0x0000bb000b0b7a20 */ /* 0x000fe20000410000 */
[----:B------:R-:W-:Y:S01]  /*4b00*/  FSEL R30, R3, -INF , !P4 ;  /* 0xff800000031e7808 */ /* 0x000fe20006000000 */
[----:B------:R-:W-:Y:S01]  /*4b10*/  FFMA.FTZ R3, R119, UR4, R84 ;  /* 0x0000000477037c23 */ /* 0x000fe20008010054 */
[-C--:B------:R-:W-:Y:S01]  /*4b20*/  ISETP.GE.AND P4, PT, R105, R17.reuse, PT ;  /* 0x000000116900720c */ /* 0x080fe20003f86270 */
[----:B-1----:R-:W-:Y:S01]  /*4b30*/  FFMA.FTZ R2, R121, UR4, R96 ;  /* 0x0000000479027c23 */ /* 0x002fe20008010060 */
[----:B------:R-:W-:Y:S01]  /*4b40*/  FSEL R28, R6, -INF , !P6 ;  /* 0xff800000061c7808 */ /* 0x000fe20007000000 */
[----:B------:R-:W-:Y:S01]  /*4b50*/  FFMA.FTZ R6, R119, UR4, R68 ;  /* 0x0000000477067c23 */ /* 0x000fe20008010044 */
[----:B------:R-:W-:Y:S01]  /*4b60*/  FSEL R29, R3, -INF , !P0 ;  /* 0xff800000031d7808 */ /* 0x000fe20004000000 */
[----:B------:R-:W-:Y:S01]  /*4b70*/  FFMA.FTZ R3, R124, UR4, R42 ;  /* 0x000000047c037c23 */ /* 0x000fe2000801002a */
[----:B------:R-:W-:Y:S01]  /*4b80*/  FSEL R31, R2, -INF , !P3 ;  /* 0xff800000021f7808 */ /* 0x000fe20005800000 */
[----:B------:R-:W-:Y:S01]  /*4b90*/  FFMA.FTZ R2, R125, UR4, R69 ;  /* 0x000000047d027c23 */ /* 0x000fe20008010045 */
[-C--:B------:R-:W-:Y:S01]  /*4ba0*/  ISETP.GE.AND P0, PT, R106, R17.reuse, PT ;  /* 0x000000116a00720c */ /* 0x080fe20003f06270 */
[----:B------:R-:W-:Y:S01]  /*4bb0*/  MUFU.TANH R24, R24 ;  /* 0x0000001800187308 */ /* 0x000fe20000002400 */
[-C--:B------:R-:W-:Y:S01]  /*4bc0*/  ISETP.GE.AND P6, PT, R109, R17.reuse, PT ;  /* 0x000000116d00720c */ /* 0x080fe20003fc6270 */
[----:B------:R-:W-:Y:S01]  /*4bd0*/  FMUL.FTZ R10, R10, c[0x0][0x2ec] ;  /* 0x0000bb000a0a7a20 */ /* 0x000fe20000410000 */
[----:B------:R-:W-:Y:S01]  /*4be0*/  FSEL R33, R2, -INF , !P1 ;  /* 0xff80000002217808 */ /* 0x000fe20004800000 */
[----:B------:R-:W-:Y:S01]  /*4bf0*/  FFMA.FTZ R2, R124, UR4, R64 ;  /* 0x000000047c027c23 */ /* 0x000fe20008010040 */
[----:B------:R-:W-:Y:S01]  /*4c00*/  FSEL R32, R6, -INF , !P5 ;  /* 0xff80000006207808 */ /* 0x000fe20006800000 */
[----:B------:R-:W-:Y:S01]  /*4c10*/  FFMA.FTZ R6, R127, UR4, R65 ;  /* 0x000000047f067c23 */ /* 0x000fe20008010041 */
[-C--:B------:R-:W-:Y:S01]  /*4c20*/  ISETP.GE.AND P3, PT, R105, R16.reuse, PT ;  /* 0x000000106900720c */ /* 0x080fe20003f66270 */
[----:B------:R-:W-:Y:S01]  /*4c30*/  MUFU.TANH R27, R27 ;  /* 0x0000001b001b7308 */ /* 0x000fe20000002400 */
[----:B------:R-:W-:Y:S01]  /*4c40*/  FSEL R125, R2, -INF , !P2 ;  /* 0xff800000027d7808 */ /* 0x000fe20005000000 */
[----:B------:R-:W-:Y:S01]  /*4c50*/  FFMA.FTZ R2, R127, UR4, R41 ;  /* 0x000000047f027c23 */ /* 0x000fe20008010029 */
[----:B------:R-:W-:Y:S01]  /*4c60*/  FSEL R134, R3, -INF , !P6 ;  /* 0xff80000003867808 */ /* 0x000fe20007000000 */
[----:B------:R-:W-:Y:S01]  /*4c70*/  FFMA.FTZ R3, R130, UR4, R52 ;  /* 0x0000000482037c23 */ /* 0x000fe20008010034 */
[-C--:B------:R-:W-:Y:S01]  /*4c80*/  ISETP.GE.AND P6, PT, R113, R16.reuse, PT ;  /* 0x000000107100720c */ /* 0x080fe20003fc6270 */
[----:B------:R-:W-:Y:S01]  /*4c90*/  FMUL.FTZ R8, R8, c[0x0][0x2ec] ;  /* 0x0000bb0008087a20 */ /* 0x000fe20000410000 */
[----:B------:R-:W-:Y:S01]  /*4ca0*/  FSEL R148, R2, -INF , !P4 ;  /* 0xff80000002947808 */ /* 0x000fe20006000000 */
[----:B------:R-:W-:Y:S01]  /*4cb0*/  FFMA.FTZ R2, R130, UR4, R54 ;  /* 0x0000000482027c23 */ /* 0x000fe20008010036 */
[-C--:B------:R-:W-:Y:S01]  /*4cc0*/  ISETP.GE.AND P1, PT, R106, R16.reuse, PT ;  /* 0x000000106a00720c */ /* 0x080fe20003f26270 */
[----:B------:R-:W-:Y:S01]  /*4cd0*/  MUFU.TANH R11, R11 ;  /* 0x0000000b000b7308 */ /* 0x000fe20000002400 */
[----:B------:R-:W-:Y:S01]  /*4ce0*/  FSEL R124, R6, -INF , !P3 ;  /* 0xff800000067c7808 */ /* 0x000fe20005800000 */
[----:B------:R-:W-:Y:S01]  /*4cf0*/  FMUL.FTZ R6, R26, c[0x0][0x2ec] ;  /* 0x0000bb001a067a20 */ /* 0x000fe20000410000 */
[----:B------:R-:W-:Y:S01]  /*4d00*/  FSEL R133, R2, -INF , !P0 ;  /* 0xff80000002857808 */ /* 0x000fe20004000000 */
[----:B----4-:R-:W-:Y:S01]  /*4d10*/  FFMA.FTZ R2, R123, UR4, R36 ;  /* 0x000000047b027c23 */ /* 0x010fe20008010024 */
[----:B------:R-:W-:Y:S01]  /*4d20*/  FSEL R128, R3, -INF , !P1 ;  /* 0xff80000003807808 */ /* 0x000fe20004800000 */
[----:B------:R-:W-:Y:S01]  /*4d30*/  FFMA.FTZ R3, R129, UR4, R53 ;  /* 0x0000000481037c23 */ /* 0x000fe20008010035 */
[-C--:B------:R-:W-:Y:S01]  /*4d40*/  ISETP.GE.AND P4, PT, R108, R16.reuse, PT ;  /* 0x000000106c00720c */ /* 0x080fe20003f86270 */
[----:B------:R1:W4:Y:S01]  /*4d50*/  MUFU.TANH R13, R6 ;  /* 0x00000006000d7308 */ /* 0x0003220000002400 */
[----:B------:R-:W-:Y:S01]  /*4d60*/  FSEL R194, R2, -INF , !P6 ;  /* 0xff80000002c27808 */ /* 0x000fe20007000000 */
[----:B--2---:R-:W-:Y:S01]  /*4d70*/  FFMA.FTZ R2, R122, UR4, R19 ;  /* 0x000000047a027c23 */ /* 0x004fe20008010013 */
[----:B------:R-:W-:Y:S01]  /*4d80*/  ISETP.GE.AND P5, PT, R104, R16, PT ;  /* 0x000000106800720c */ /* 0x000fe20003fa6270 */
[----:B------:R-:W-:Y:S01]  /*4d90*/  FMUL.FTZ R9, R9, c[0x0][0x2ec] ;  /* 0x0000bb0009097a20 */ /* 0x000fe20000410000 */
[----:B------:R-:W-:-:S02]  /*4da0*/  ISETP.GE.AND P3, PT, R113, R17, PT ;  /* 0x000000117100720c */ /* 0x000fc40003f66270 */
[----:B------:R-:W-:Y:S01]  /*4db0*/  FSEL R195, R2, -INF , !P4 ;  /* 0xff80000002c37808 */ /* 0x000fe20006000000 */
[----:B------:R-:W-:Y:S01]  /*4dc0*/  FFMA.FTZ R2, R120, UR4, R22 ;  /* 0x0000000478027c23 */ /* 0x000fe20008010016 */
[-C--:B------:R-:W-:Y:S01]  /*4dd0*/  ISETP.GE.AND P2, PT, R104, R17.reuse, PT ;  /* 0x000000116800720c */ /* 0x080fe20003f46270 */
[----:B------:R-:W2:Y:S01]  /*4de0*/  MUFU.TANH R12, R8 ;  /* 0x00000008000c7308 */ /* 0x000ea20000002400 */
[----:B------:R-:W-:Y:S01]  /*4df0*/  BAR.SYNC.DEFER_BLOCKING 0x0 ;  /* 0x0000000000007b1d */ /* 0x000fe20000010000 */
[-C--:B------:R-:W-:Y:S02]  /*4e00*/  ISETP.GE.AND P6, PT, R110, R17.reuse, PT ;  /* 0x000000116e00720c */ /* 0x080fe40003fc6270 */
[-C--:B------:R-:W-:Y:S01]  /*4e10*/  ISETP.GE.AND P1, PT, R108, R17.reuse, PT ;  /* 0x000000116c00720c */ /* 0x080fe20003f26270 */
[----:B-1----:R-:W-:Y:S01]  /*4e20*/  FFMA.FTZ R6, R129, UR4, R55 ;  /* 0x0000000481067c23 */ /* 0x002fe20008010037 */
[----:B------:R-:W-:Y:S01]  /*4e30*/  FSEL R129, R3, -INF , !P5 ;  /* 0xff80000003817808 */ /* 0x000fe20006800000 */
[----:B------:R-:W-:Y:S01]  /*4e40*/  FFMA.FTZ R3, R123, UR4, R38 ;  /* 0x000000047b037c23 */ /* 0x000fe20008010026 */
[----:B------:R-:W-:Y:S01]  /*4e50*/  ISETP.GE.AND P5, PT, R112, R17, PT ;  /* 0x000000117000720c */ /* 0x000fe20003fa6270 */
[----:B------:R-:W-:Y:S01]  /*4e60*/  MUFU.TANH R10, R10 ;  /* 0x0000000a000a7308 */ /* 0x000fe20000002400 */
[----:B------:R-:W-:Y:S01]  /*4e70*/  FSEL R135, R6, -INF , !P2 ;  /* 0xff80000006877808 */ /* 0x000fe20005000000 */
[----:B---3--:R-:W-:Y:S01]  /*4e80*/  FFMA.FTZ R6, R120, UR4, R18 ;  /* 0x0000000478067c23 */ /* 0x008fe20008010012 */
[----:B------:R-:W-:Y:S01]  /*4e90*/  FSEL R199, R2, -INF , !P5 ;  /* 0xff80000002c77808 */ /* 0x000fe20006800000 */
[C---:B------:R-:W-:Y:S01]  /*4ea0*/  FFMA.FTZ R2, R126.reuse, UR4, R23 ;  /* 0x000000047e027c23 */ /* 0x040fe20008010017 */
[----:B------:R-:W-:Y:S01]  /*4eb0*/  FSEL R188, R3, -INF , !P3 ;  /* 0xff80000003bc7808 */ /* 0x000fe20005800000 */
[----:B------:R-:W-:Y:S01]  /*4ec0*/  FFMA.FTZ R3, R126, UR4, R21 ;  /* 0x000000047e037c23 */ /* 0x000fe20008010015 */
[-C--:B------:R-:W-:Y:S01]  /*4ed0*/  ISETP.GE.AND P2, PT, R110, R16.reuse, PT ;  /* 0x000000106e00720c */ /* 0x080fe20003f46270 */
[----:B------:R2:W1:Y:S01]  /*4ee0*/  MUFU.TANH R8, R9 ;  /* 0x0000000900087308 */ /* 0x0004620000002400 */
[----:B------:R-:W-:Y:S01]  /*4ef0*/  FSEL R252, R2, -INF , !P6 ;  /* 0xff80000002fc7808 */ /* 0x000fe20007000000 */
[----:B-----5:R-:W-:Y:S01]  /*4f00*/  FFMA.FTZ R2, R117, UR4, R25 ;  /* 0x0000000475027c23 */ /* 0x020fe20008010019 */
[----:B------:R-:W-:Y:S01]  /*4f10*/  FSEL R137, R7, -INF , !P1 ;  /* 0xff80000007897808 */ /* 0x000fe20004800000 */
[----:B------:R-:W-:Y:S01]  /*4f20*/  FFMA.FTZ R7, R131, UR4, R98 ;  /* 0x0000000483077c23 */ /* 0x000fe20008010062 */
[----:B------:R-:W-:Y:S01]  /*4f30*/  FSEL R193, R3, -INF , !P2 ;  /* 0xff80000003c17808 */ /* 0x000fe20005000000 */
[----:B----4-:R-:W-:Y:S01]  /*4f40*/  FFMA.FTZ R3, R118, UR4, R13 ;  /* 0x0000000476037c23 */ /* 0x010fe2000801000d */
[----:B------:R-:W-:-:S02]  /*4f50*/  ISETP.GE.AND P0, PT, R112, R16, PT ;  /* 0x000000107000720c */ /* 0x000fc40003f06270 */
[-C--:B------:R-:W-:Y:S02]  /*4f60*/  ISETP.GE.AND P1, PT, R89, R16.reuse, PT ;  /* 0x000000105900720c */ /* 0x080fe40003f26270 */
[-C--:B------:R-:W-:Y:S02]  /*4f70*/  ISETP.GE.AND P4, PT, R107, R17.reuse, PT ;  /* 0x000000116b00720c */ /* 0x080fe40003f86270 */
[----:B------:R-:W-:Y:S01]  /*4f80*/  FSEL R192, R6, -INF , !P0 ;  /* 0xff80000006c07808 */ /* 0x000fe20004000000 */
[----:B------:R-:W-:Y:S01]  /*4f90*/  FFMA.FTZ R6, R118, UR4, R24 ;  /* 0x0000000476067c23 */ /* 0x000fe20008010018 */
[----:B------:R-:W-:Y:S01]  /*4fa0*/  FSEL R173, R2, -INF , !P1 ;  /* 0xff80000002ad7808 */ /* 0x000fe20004800000 */
[----:B------:R-:W-:Y:S01]  /*4fb0*/  FFMA.FTZ R2, R117, UR4, R27 ;  /* 0x0000000475027c23 */ /* 0x000fe2000801001b */
[----:B------:R-:W-:Y:S01]  /*4fc0*/  FSEL R172, R3, -INF , !P4 ;  /* 0xff80000003ac7808 */ /* 0x000fe20006000000 */
[----:B------:R-:W-:Y:S01]  /*4fd0*/  FFMA.FTZ R3, R115, UR4, R11 ;  /* 0x0000000473037c23 */ /* 0x000fe2000801000b */
[----:B------:R-:W-:Y:S01]  /*4fe0*/  ISETP.GE.AND P3, PT, R107, R16, PT ;  /* 0x000000106b00720c */ /* 0x000fe20003f66270 */
[----:B--2---:R-:W-:Y:S01]  /*4ff0*/  FFMA.FTZ R9, R116, UR4, R12 ;  /* 0x0000000474097c23 */ /* 0x004fe2000801000c */
[-C--:B------:R-:W-:Y:S01]  /*5000*/  ISETP.GE.AND P0, PT, R89, R17.reuse, PT ;  /* 0x000000115900720c */ /* 0x080fe20003f06270 */
[----:B-1----:R-:W-:Y:S01]  /*5010*/  FFMA.FTZ R8, R115, UR4, R8 ;  /* 0x0000000473087c23 */ /* 0x002fe20008010008 */
[----:B------:R-:W-:-:S02]  /*5020*/  ISETP.GE.AND P1, PT, R43, R17, PT ;  /* 0x000000112b00720c */ /* 0x000fc40003f26270 */
[----:B------:R-:W-:Y:S02]  /*5030*/  FSEL R6, R6, -INF , !P3 ;  /* 0xff80000006067808 */ /* 0x000fe40005800000 */
[----:B------:R-:W-:Y:S02]  /*5040*/  FSEL R180, R2, -INF , !P0 ;  /* 0xff80000002b47808 */ /* 0x000fe40004000000 */
[----:B------:R-:W-:Y:S01]  /*5050*/  FSEL R2, R3, -INF , !P1 ;  /* 0xff80000003027808 */ /* 0x000fe20004800000 */
[----:B------:R1:W-:Y:S01]  /*5060*/  STL [R1+0x14], R6 ;  /* 0x0000140601007387 */ /* 0x0003e20000100800 */
[----:B------:R-:W-:Y:S02]  /*5070*/  PLOP3.LUT P0, PT, PT, PT, UP0, 0x80, 0x0 ;  /* 0x000000000000781c */ /* 0x000fe40003f0f008 */
[C---:B------:R-:W-:Y:S01]  /*5080*/  ISETP.GE.AND P5, PT, R88.reuse, R16, PT ;  /* 0x000000105800720c */ /* 0x040fe20003fa6270 */
[----:B------:R2:W-:Y:S01]  /*5090*/  STL [R1+0x20], R2 ;  /* 0x0000200201007387 */ /* 0x0005e20000100800 */
[----:B------:R-:W-:-:S02]  /*50a0*/  ISETP.GE.AND P2, PT, R88, R17, PT ;  /* 0x000000115800720c */ /* 0x000fc40003f46270 */
[CC--:B------:R-:W-:Y:S02]  /*50b0*/  ISETP.GE.AND P6, PT, R40.reuse, R16.reuse, PT ;  /* 0x000000102800720c */ /* 0x0c0fe40003fc6270 */
[----:B------:R-:W-:Y:S02]  /*50c0*/  ISETP.GE.AND P3, PT, R40, R17, PT ;  /* 0x000000112800720c */ /* 0x000fe40003f66270 */
[----:B------:R-:W-:Y:S02]  /*50d0*/  ISETP.GE.AND P4, PT, R43, R16, PT ;  /* 0x000000102b00720c */ /* 0x000fe40003f86270 */
[----:B------:R-:W-:Y:S02]  /*50e0*/  FSEL R171, R9, -INF , !P5 ;  /* 0xff80000009ab7808 */ /* 0x000fe40006800000 */
[----:B------:R-:W-:Y:S02]  /*50f0*/  FSEL R21, R7, -INF , !P3 ;  /* 0xff80000007157808 */ /* 0x000fe40005800000 */
[----:B------:R-:W-:Y:S01]  /*5100*/  FSEL R175, R8, -INF , !P4 ;  /* 0xff80000008af7808 */ /* 0x000fe20006000000 */
[----:B-1----:R-:W-:-:S02]  /*5110*/  FFMA.FTZ R6, R116, UR4, R10 ;  /* 0x0000000474067c23 */ /* 0x002fc4000801000a */
[----:B------:R-:W-:-:S03]  /*5120*/  FFMA.FTZ R10, R131, UR4, R132 ;  /* 0x00000004830a7c23 */ /* 0x000fc60008010084 */
[----:B------:R-:W-:Y:S02]  /*5130*/  FSEL R22, R6, -INF , !P2 ;  /* 0xff80000006167808 */ /* 0x000fe40005000000 */
[----:B------:R-:W-:Y:S01]  /*5140*/  FSEL R20, R10, -INF , !P6 ;  /* 0xff8000000a147808 */ /* 0x000fe20007000000 */
[----:B------:R-:W-:Y:S05]  /*5150*/  @!P0 BRA `(.L_x_662) ;  /* 0x0000084000008947 */ /* 0x000fea0003800000 */
[----:B--2---:R-:W-:Y:S01]  /*5160*/  UIADD3 UR7, UR9, -0x2, URZ ;  /* 0xfffffffe09077890 */ /* 0x004fe2000fffe03f */
        /* <DEDUP_REMOVED lines=129> */
.L_x_664:
[----:B------:R-:W-:Y:S05]  /*5980*/  BSYNC B0 ;  /* 0x0000000000007941 */ /* 0x000fea0003800000 */
.L_x_663:
[----:B------:R-:W0:Y:S02]  /*5990*/  LDGDEPBAR ;  /* 0x00000000000079af */ /* 0x000e240000000000 */
.L_x_662:
[----:B--2---:R-:W-:Y:S01]  /*59a0*/  STL [R1+0x58], R204 ;  /* 0x000058cc01007387 */ /* 0x004fe20000100800 */
[----:B-1----:R-:W-:-:S03]  /*59b0*/  MOV R18, R137 ;  /* 0x0000008900127202 */ /* 0x002fc60000000f00 */
[----:B------:R1:W-:Y:S04]  /*59c0*/  STL [R1+0x54], R17 ;  /* 0x0000541101007387 */ /* 0x0003e80000100800 */
[----:B-1----:R-:W2:Y:S01]  /*59d0*/  LDL.LU R17, [R1+0x14] ;  /* 0x0000140001117983 */ /* 0x002ea20000300800 */
[----:B------:R-:W-:-:S03]  /*59e0*/  IMAD.MOV.U32 R19, RZ, RZ, R22 ;  /* 0x000000ffff137224 */ /* 0x000fc600078e0016 */
[----:B------:R-:W-:Y:S04]  /*59f0*/  STL [R1+0x50], R16 ;  /* 0x0000501001007387 */ /* 0x000fe80000100800 */
[----:B------:R-:W3:Y:S01]  /*5a00*/  LDL.LU R204, [R1+0x20] ;  /* 0x0000200001cc7983 */ /* 0x000ee20000300800 */
[----:B------:R-:W-:Y:S02]  /*5a10*/  FMNMX.FTZ R2, R20, R28, !PT ;  /* 0x0000001c14027209 */ /* 0x000fe40007810000 */
[----:B------:R-:W-:Y:S02]  /*5a20*/  SHF.L.U32 R205, R5, 0x1, RZ ;  /* 0x0000000105cd7819 */ /* 0x000fe400000006ff */
[----:B------:R-:W-:Y:S02]  /*5a30*/  FMNMX.FTZ R2, R30, R2, !PT ;  /* 0x000000021e027209 */ /* 0x000fe40007810000 */
[----:B------:R-:W-:Y:S01]  /*5a40*/  LEA R208, R0, R205, 0x1 ;  /* 0x000000cd00d07211 */ /* 0x000fe200078e08ff */
[----:B------:R-:W-:Y:S01]  /*5a50*/  IMAD R206, R4, 0x2, R205 ;  /* 0x0000000204ce7824 */ /* 0x000fe200078e02cd */
[----:B------:R-:W-:Y:S01]  /*5a60*/  FMNMX.FTZ R2, R29, R2, !PT ;  /* 0x000000021d027209 */ /* 0x000fe20007810000 */
[----:B------:R-:W-:Y:S02]  /*5a70*/  LDSM.16.MT88.4 R44, [R205+0x12000] ;  /* 0x01200000cd2c783b */ /* 0x000fe40000004200 */
[----:B------:R-:W-:Y:S01]  /*5a80*/  IMAD R207, R0, 0x2, R206 ;  /* 0x0000000200cf7824 */ /* 0x000fe200078e02ce */
[----:B------:R-:W-:Y:S01]  /*5a90*/  FMNMX.FTZ R2, R125, R2, !PT ;  /* 0x000000027d027209 */ /* 0x000fe20007810000 */
[----:B------:R-:W-:Y:S03]  /*5aa0*/  LDSM.16.MT88.4 R12, [R206+0x10000] ;  /* 0x01000000ce0c783b */ /* 0x000fe60000004200 */
        /* <DEDUP_REMOVED lines=16> */
[----:B------:R-:W-:-:S04]  /*5bb0*/  FMNMX.FTZ R2, R135, R2, !PT ;  /* 0x0000000287027209 */ /* 0x000fc80007810000 */
[----:B------:R-:W-:-:S04]  /*5bc0*/  FMNMX.FTZ R2, R188, R2, !PT ;  /* 0x00000002bc027209 */ /* 0x000fc80007810000 */
[----:B------:R-:W-:-:S04]  /*5bd0*/  FMNMX.FTZ R2, R18, R2, !PT ;  /* 0x0000000212027209 */ /* 0x000fc80007810000 */
[----:B------:R-:W-:-:S04]  /*5be0*/  FMNMX.FTZ R2, R199, R2, !PT ;  /* 0x00000002c7027209 */ /* 0x000fc80007810000 */
[----:B------:R-:W-:-:S04]  /*5bf0*/  FMNMX.FTZ R2, R252, R2, !PT ;  /* 0x00000002fc027209 */ /* 0x000fc80007810000 */
[----:B------:R-:W-:-:S04]  /*5c00*/  FMNMX.FTZ R2, R172, R2, !PT ;  /* 0x00000002ac027209 */ /* 0x000fc80007810000 */
[----:B------:R-:W-:-:S04]  /*5c10*/  FMNMX.FTZ R2, R180, R2, !PT ;  /* 0x00000002b4027209 */ /* 0x000fc80007810000 */
[----:B------:R-:W-:Y:S02]  /*5c20*/  FMNMX.FTZ R2, R19, R2, !PT ;  /* 0x0000000213027209 */ /* 0x000fe40007810000 */
[----:B--2---:R-:W-:-:S04]  /*5c30*/  FMNMX.FTZ R132, R17, R132, !PT ;  /* 0x0000008411847209 */ /* 0x004fc80007810000 */
[----:B------:R-:W-:-:S04]  /*5c40*/  FMNMX.FTZ R132, R173, R132, !PT ;  /* 0x00000084ad847209 */ /* 0x000fc80007810000 */
[----:B------:R-:W-:Y:S02]  /*5c50*/  FMNMX.FTZ R132, R171, R132, !PT ;  /* 0x00000084ab847209 */ /* 0x000fe40007810000 */
[----:B---3--:R-:W-:Y:S02]  /*5c60*/  FMNMX.FTZ R2, R204, R2, !PT ;  /* 0x00000002cc027209 */ /* 0x008fe40007810000 */
[----:B------:R-:W-:-:S03]  /*5c70*/  FMNMX.FTZ R132, R175, R132, !PT ;  /* 0x00000084af847209 */ /* 0x000fc60007810000 */
[----:B------:R-:W1:Y:S04]  /*5c80*/  SHFL.BFLY PT, R3, R2, 0x2, 0x1f ;  /* 0x0c401f0002037f89 */ /* 0x000e6800000e0000 */
[----:B------:R-:W2:Y:S01]  /*5c90*/  SHFL.BFLY PT, R6, R132, 0x2, 0x1f ;  /* 0x0c401f0084067f89 */ /* 0x000ea200000e0000 */
[----:B-1----:R-:W-:Y:S02]  /*5ca0*/  FMNMX.FTZ R2, R2, R3, !PT ;  /* 0x0000000302027209 */ /* 0x002fe40007810000 */
[----:B--2---:R-:W-:-:S03]  /*5cb0*/  FMNMX.FTZ R132, R132, R6, !PT ;  /* 0x0000000684847209 */ /* 0x004fc60007810000 */
[----:B------:R-:W-:Y:S04]  /*5cc0*/  SHFL.BFLY PT, R7, R2, 0x1, 0x1f ;  /* 0x0c201f0002077f89 */ /* 0x000fe800000e0000 */
[----:B------:R-:W1:Y:S02]  /*5cd0*/  SHFL.BFLY PT, R6, R132, 0x1, 0x1f ;  /* 0x0c201f0084067f89 */ /* 0x000e6400000e0000 */
[----:B-1----:R-:W-:-:S04]  /*5ce0*/  FMNMX.FTZ R132, R132, R6, !PT ;  /* 0x0000000684847209 */ /* 0x002fc80007810000 */
[C---:B------:R-:W-:Y:S01]  /*5cf0*/  FSETP.NEU.FTZ.AND P1, PT, R132.reuse, -INF , PT ;  /* 0xff8000008400780b */ /* 0x040fe20003f3d000 */
[----:B------:R-:W-:-:S05]  /*5d00*/  FMUL.FTZ R8, R132, c[0x0][0x23c] ;  /* 0x00008f0084087a20 */ /* 0x000fca0000410000 */
[----:B------:R-:W-:-:S05]  /*5d10*/  FSEL R8, R8, RZ, P1 ;  /* 0x000000ff08087208 */ /* 0x000fca0000800000 */
[--C-:B------:R-:W-:Y:S02]  /*5d20*/  FFMA.FTZ R3, R20, c[0x0][0x23c], -R8.reuse ;  /* 0x00008f0014037a23 */ /* 0x100fe40000010808 */
[--C-:B------:R-:W-:Y:S02]  /*5d30*/  FFMA.FTZ R6, R30, c[0x0][0x23c], -R8.reuse ;  /* 0x00008f001e067a23 */ /* 0x100fe40000010808 */
[----:B------:R1:W-:Y:S01]  /*5d40*/  MUFU.EX2 R197, R3 ;  /* 0x0000000300c57308 */ /* 0x0003e20000000800 */
[----:B------:R-:W-:-:S07]  /*5d50*/  FFMA.FTZ R0, R125, c[0x0][0x23c], -R8 ;  /* 0x00008f007d007a23 */ /* 0x000fce0000010808 */
[----:B------:R2:W-:Y:S01]  /*5d60*/  MUFU.EX2 R181, R6 ;  /* 0x0000000600b57308 */ /* 0x0005e20000000800 */
[----:B-1----:R-:W-:Y:S01]  /*5d70*/  FMNMX.FTZ R3, R2, R7, !PT ;  /* 0x0000000702037209 */ /* 0x002fe20007810000 */
[----:B------:R-:W-:-:S06]  /*5d80*/  FFMA.FTZ R2, R28, c[0x0][0x23c], -R8 ;  /* 0x00008f001c027a23 */ /* 0x000fcc0000010808 */
[----:B------:R1:W-:Y:S01]  /*5d90*/  MUFU.EX2 R10, R0 ;  /* 0x00000000000a7308 */ /* 0x0003e20000000800 */
[----:B------:R-:W-:Y:S01]  /*5da0*/  FSETP.NEU.FTZ.AND P1, PT, R3, -INF , PT ;  /* 0xff8000000300780b */ /* 0x000fe20003f3d000 */
[----:B--2---:R-:W-:-:S06]  /*5db0*/  FFMA.FTZ R6, R29, c[0x0][0x23c], -R8 ;  /* 0x00008f001d067a23 */ /* 0x004fcc0000010808 */
[----:B------:R2:W-:Y:S08]  /*5dc0*/  MUFU.EX2 R183, R2 ;  /* 0x0000000200b77308 */ /* 0x0005f00000000800 */
[----:B------:R3:W4:Y:S01]  /*5dd0*/  MUFU.EX2 R200, R6 ;  /* 0x0000000600c87308 */ /* 0x0007220000000800 */
[----:B-1----:R-:W-:Y:S02]  /*5de0*/  FFMA.FTZ R0, R124, c[0x0][0x23c], -R8 ;  /* 0x00008f007c007a23 */ /* 0x002fe40000010808 */
[----:B--2---:R-:W-:-:S05]  /*5df0*/  FMUL.FTZ R2, R3, c[0x0][0x23c] ;  /* 0x00008f0003027a20 */ /* 0x004fca0000410000 */
[----:B------:R1:W-:Y:S01]  /*5e00*/  MUFU.EX2 R196, R0 ;  /* 0x0000000000c47308 */ /* 0x0003e20000000800 */
[----:B------:R-:W-:-:S05]  /*5e10*/  FSEL R2, R2, RZ, P1 ;  /* 0x000000ff02027208 */ /* 0x000fca0000800000 */
[--C-:B---3--:R-:W-:Y:S02]  /*5e20*/  FFMA.FTZ R6, R21, c[0x0][0x23c], -R2.reuse ;  /* 0x00008f0015067a23 */ /* 0x108fe40000010802 */
[----:B------:R-:W2:Y:S01]  /*5e30*/  LDSM.16.MT88.4 R20, [R205+0x10000] ;  /* 0x01000000cd14783b */ /* 0x000ea20000004200 */
[----:B------:R-:W-:Y:S01]  /*5e40*/  FFMA.FTZ R4, R31, c[0x0][0x23c], -R2 ;  /* 0x00008f001f047a23 */ /* 0x000fe20000010802 */
[----:B------:R4:W-:Y:S02]  /*5e50*/  MUFU.EX2 R11, R6 ;  /* 0x00000006000b7308 */ /* 0x0009e40000000800 */
[----:B------:R-:W3:Y:S01]  /*5e60*/  LDSM.16.MT88.4 R28, [R208+0x12000] ;  /* 0x01200000d01c783b */ /* 0x000ee20000004200 */
[----:B-1----:R-:W-:-:S05]  /*5e70*/  FFMA.FTZ R0, R128, c[0x0][0x23c], -R8 ;  /* 0x00008f0080007a23 */ /* 0x002fca0000010808 */
[----:B------:R1:W1:Y:S01]  /*5e80*/  MUFU.EX2 R182, R4 ;  /* 0x0000000400b67308 */ /* 0x0002620000000800 */
[----:B----4-:R-:W-:-:S07]  /*5e90*/  F2FP.BF16.PACK_AB R6, R200, R181 ;  /* 0x000000b5c806723e */ /* 0x010fce00000010ff */
[----:B------:R4:W-:Y:S01]  /*5ea0*/  MUFU.EX2 R190, R0 ;  /* 0x0000000000be7308 */ /* 0x0009e20000000800 */
[----:B-1----:R-:W-:Y:S01]  /*5eb0*/  FFMA.FTZ R4, R33, c[0x0][0x23c], -R2 ;  /* 0x00008f0021047a23 */ /* 0x002fe20000010802 */
[----:B------:R-:W-:-:S06]  /*5ec0*/  F2FP.BF16.PACK_AB R5, R182, R11 ;  /* 0x0000000bb605723e */ /* 0x000fcc00000010ff */
[----:B------:R1:W-:Y:S01]  /*5ed0*/  MUFU.EX2 R16, R4 ;  /* 0x0000000400107308 */ /* 0x0003e20000000800 */
[----:B----4-:R-:W-:-:S07]  /*5ee0*/  FFMA.FTZ R0, R129, c[0x0][0x23c], -R8 ;  /* 0x00008f0081007a23 */ /* 0x010fce0000010808 */
[----:B------:R4:W-:Y:S01]  /*5ef0*/  MUFU.EX2 R198, R0 ;  /* 0x0000000000c67308 */ /* 0x0009e20000000800 */
[--C-:B-1----:R-:W-:Y:S02]  /*5f00*/  FFMA.FTZ R4, R32, c[0x0][0x23c], -R2.reuse ;  /* 0x00008f0020047a23 */ /* 0x102fe40000010802 */
[----:B------:R-:W-:Y:S05]  /*5f10*/  LDSM.16.MT88.4 R32, [R206+0x12000] ;  /* 0x01200000ce20783b */ /* 0x000fea0000004200 */
[----:B------:R1:W1:Y:S01]  /*5f20*/  MUFU.EX2 R160, R4 ;  /* 0x0000000400a07308 */ /* 0x0002620000000800 */
[----:B----4-:R-:W-:Y:S02]  /*5f30*/  FFMA.FTZ R0, R134, c[0x0][0x23c], -R2 ;  /* 0x00008f0086007a23 */ /* 0x010fe40000010802 */
[----:B------:R-:W-:-:S05]  /*5f40*/  IMAD.MOV.U32 R134, RZ, RZ, R172 ;  /* 0x000000ffff867224 */ /* 0x000fca00078e00ac */
[----:B------:R4:W-:Y:S01]  /*5f50*/  MUFU.EX2 R9, R0 ;  /* 0x0000000000097308 */ /* 0x0009e20000000800 */
[----:B-1----:R-:W-:Y:S02]  /*5f60*/  F2FP.BF16.PACK_AB R4, R183, R197 ;  /* 0x000000c5b704723e */ /* 0x002fe400000010ff */
[----:B------:R-:W-:-:S07]  /*5f70*/  F2FP.BF16.PACK_AB R7, R160, R16 ;  /* 0x00000010a007723e */ /* 0x000fce00000010ff */
[----:B--2---:R-:W-:Y:S01]  /*5f80*/  HMMA.16816.F32.BF16 R120, R4, R20, RZ ;  /* 0x000000140478723c */ /* 0x004fe200000418ff */
[----:B----4-:R-:W-:-:S04]  /*5f90*/  FFMA.FTZ R0, R148, c[0x0][0x23c], -R2 ;  /* 0x00008f0094007a23 */ /* 0x010fc80000010802 */
[----:B------:R1:W2:Y:S03]  /*5fa0*/  MUFU.EX2 R191, R0 ;  /* 0x0000000000bf7308 */ /* 0x0002a60000000800 */
[C---:B------:R-:W-:Y:S01]  /*5fb0*/  HMMA.16816.F32.BF16 R92, R4.reuse, R22, RZ ;  /* 0x00000016045c723c */ /* 0x040fe200000418ff */
[----:B------:R-:W4:Y:S07]  /*5fc0*/  LDSM.16.MT88.4 R20, [R205+0x14000] ;  /* 0x01400000cd14783b */ /* 0x000f2e0000004200 */
[----:B------:R-:W-:Y:S01]  /*5fd0*/  HMMA.16816.F32.BF16 R116, R4, R12, RZ ;  /* 0x0000000c0474723c */ /* 0x000fe200000418ff */
[----:B-1----:R-:W-:-:S02]  /*5fe0*/  FFMA.FTZ R0, R133, c[0x0][0x23c], -R2 ;  /* 0x00008f0085007a23 */ /* 0x002fc40000010802 */
[----:B------:R-:W-:-:S05]  /*5ff0*/  IMAD.MOV.U32 R133, RZ, RZ, R180 ;  /* 0x000000ffff857224 */ /* 0x000fca00078e00b4 */
[C---:B------:R-:W-:Y:S01]  /*6000*/  HMMA.16816.F32.BF16 R88, R4.reuse, R14, RZ ;  /* 0x0000000e0458723c */ /* 0x040fe200000418ff */
[----:B------:R-:W1:Y:S01]  /*6010*/  LDSM.16.MT88.4 R12, [R206+0x14000] ;  /* 0x01400000ce0c783b */ /* 0x000e620000004200 */
[----:B------:R2:W-:Y:S06]  /*6020*/  MUFU.EX2 R189, R0 ;  /* 0x0000000000bd7308 */ /* 0x0005ec0000000800 */
[C---:B------:R-:W-:Y:S08]  /*6030*/  HMMA.16816.F32.BF16 R56, R4.reuse, R36, RZ ;  /* 0x000000240438723c */ /* 0x040ff000000418ff */
[----:B------:R-:W-:Y:S01]  /*6040*/  HMMA.16816.F32.BF16 R84, R4, R38, RZ ;  /* 0x000000260454723c */ /* 0x000fe200000418ff */
[----:B------:R-:W1:Y:S01]  /*6050*/  LDSM.16.MT88.4 R36, [R208+0x14000] ;  /* 0x01400000d024783b */ /* 0x000e620000004200 */
[----:B--2---:R-:W-:Y:S01]  /*6060*/  FFMA.FTZ R0, R135, c[0x0][0x23c], -R2 ;  /* 0x00008f0087007a23 */ /* 0x004fe20000010802 */
[----:B------:R-:W-:-:S03]  /*6070*/  MOV R135, R197 ;  /* 0x000000c500877202 */ /* 0x000fc60000000f00 */
[----:B------:R2:W1:Y:S02]  /*6080*/  MUFU.EX2 R174, R0 ;  /* 0x0000000000ae7308 */ /* 0x0004640000000800 */
[C---:B------:R-:W-:Y:S08]  /*6090*/  HMMA.16816.F32.BF16 R112, R4.reuse, R40, RZ ;  /* 0x000000280470723c */ /* 0x040ff000000418ff */
[----:B------:R-:W-:Y:S01]  /*60a0*/  HMMA.16816.F32.BF16 R80, R4, R42, RZ ;  /* 0x0000002a0450723c */ /* 0x000fe200000418ff */
[----:B------:R-:W1:Y:S01]  /*60b0*/  LDSM.16.MT88.4 R40, [R207+0x14000] ;  /* 0x01400000cf28783b */ /* 0x000e620000004200 */
[----:B--2---:R-:W-:-:S06]  /*60c0*/  MOV R0, R160 ;  /* 0x000000a000007202 */ /* 0x004fcc0000000f00 */
[C---:B---3--:R-:W-:Y:S08]  /*60d0*/  HMMA.16816.F32.BF16 R108, R4.reuse, R28, RZ ;  /* 0x0000001c046c723c */ /* 0x048ff000000418ff */
[C---:B------:R-:W-:Y:S01]  /*60e0*/  HMMA.16816.F32.BF16 R68, R4.reuse, R30, RZ ;  /* 0x0000001e0444723c */ /* 0x040fe200000418ff */
[----:B------:R-:W2:Y:S07]  /*60f0*/  LDSM.16.MT88.4 R28, [R205+0x16000] ;  /* 0x01600000cd1c783b */ /* 0x000eae0000004200 */
[C---:B------:R-:W-:Y:S08]  /*6100*/  HMMA.16816.F32.BF16 R104, R4.reuse, R24, RZ ;  /* 0x000000180468723c */ /* 0x040ff000000418ff */
[C---:B------:R-:W-:Y:S01]  /*6110*/  HMMA.16816.F32.BF16 R136, R4.reuse, R26, RZ ;  /* 0x0000001a0488723c */ /* 0x040fe200000418ff */
[----:B------:R-:W3:Y:S07]  /*6120*/  LDSM.16.MT88.4 R24, [R206+0x16000] ;  /* 0x01600000ce18783b */ /* 0x000eee0000004200 */
[C---:B----4-:R-:W-:Y:S08]  /*6130*/  HMMA.16816.F32.BF16 R100, R4.reuse, R20, RZ ;  /* 0x000000140464723c */ /* 0x050ff000000418ff */
[C---:B------:R-:W-:Y:S01]  /*6140*/  HMMA.16816.F32.BF16 R64, R4.reuse, R22, RZ ;  /* 0x000000160440723c */ /* 0x040fe200000418ff */
[----:B------:R-:W4:Y:S07]  /*6150*/  LDSM.16.MT88.4 R20, [R208+0x16000] ;  /* 0x01600000d014783b */ /* 0x000f2e0000004200 */
[C---:B-1----:R-:W-:Y:S08]  /*6160*/  HMMA.16816.F32.BF16 R96, R4.reuse, R12, RZ ;  /* 0x0000000c0460723c */ /* 0x042ff000000418ff */
[C---:B------:R-:W-:Y:S01]  /*6170*/  HMMA.16816.F32.BF16 R60, R4.reuse, R14, RZ ;  /* 0x0000000e043c723c */ /* 0x040fe200000418ff */
[----:B------:R-:W1:Y:S07]  /*6180*/  LDSM.16.MT88.4 R12, [R207+0x16000] ;  /* 0x01600000cf0c783b */ /* 0x000e6e0000004200 */
[C---:B------:R-:W-:Y:S08]  /*6190*/  HMMA.16816.F32.BF16 R52, R4.reuse, R44, RZ ;  /* 0x0000002c0434723c */ /* 0x040ff000000418ff */
[C---:B------:R-:W-:Y:S08]  /*61a0*/  HMMA.16816.F32.BF16 R76, R4.reuse, R46, RZ ;  /* 0x0000002e044c723c */ /* 0x040ff000000418ff */
[C---:B------:R-:W-:Y:S08]  /*61b0*/  HMMA.16816.F32.BF16 R44, R4.reuse, R36, RZ ;  /* 0x00000024042c723c */ /* 0x040ff000000418ff */
[C---:B------:R-:W-:Y:S01]  /*61c0*/  HMMA.16816.F32.BF16 R124, R4.reuse, R38, RZ ;  /* 0x00000026047c723c */ /* 0x040fe200000418ff */
[----:B------:R-:W1:Y:S07]  /*61d0*/  LDSM.16.MT88.4 R36, [R205+0x10800] ;  /* 0x01080000cd24783b */ /* 0x000e6e0000004200 */
[C---:B------:R-:W-:Y:S08]  /*61e0*/  HMMA.16816.F32.BF16 R48, R4.reuse, R32, RZ ;  /* 0x000000200430723c */ /* 0x040ff000000418ff */
[C---:B------:R-:W-:Y:S01]  /*61f0*/  HMMA.16816.F32.BF16 R72, R4.reuse, R34, RZ ;  /* 0x000000220448723c */ /* 0x040fe200000418ff */
[----:B------:R-:W-:Y:S07]  /*6200*/  LDSM.16.MT88.4 R32, [R206+0x10800] ;  /* 0x01080000ce20783b */ /* 0x000fee0000004200 */
[C---:B------:R-:W-:Y:S08]  /*6210*/  HMMA.16816.F32.BF16 R140, R4.reuse, R40, RZ ;  /* 0x00000028048c723c */ /* 0x040ff000000418ff */
[C---:B------:R-:W-:Y:S01]  /*6220*/  HMMA.16816.F32.BF16 R128, R4.reuse, R42, RZ ;  /* 0x0000002a0480723c */ /* 0x040fe200000418ff */
[----:B------:R-:W-:Y:S07]  /*6230*/  LDSM.16.MT88.4 R40, [R208+0x10800] ;  /* 0x01080000d028783b */ /* 0x000fee0000004200 */
[C---:B--2---:R-:W-:Y:S08]  /*6240*/  HMMA.16816.F32.BF16 R144, R4.reuse, R28, RZ ;  /* 0x0000001c0490723c */ /* 0x044ff000000418ff */
[C---:B------:R-:W-:Y:S08]  /*6250*/  HMMA.16816.F32.BF16 R148, R4.reuse, R30, RZ ;  /* 0x0000001e0494723c */ /* 0x040ff000000418ff */
[C---:B---3--:R-:W-:Y:S08]  /*6260*/  HMMA.16816.F32.BF16 R152, R4.reuse, R24, RZ ;  /* 0x000000180498723c */ /* 0x048ff000000418ff */
[C---:B------:R-:W-:Y:S08]  /*6270*/  HMMA.16816.F32.BF16 R156, R4.reuse, R26, RZ ;  /* 0x0000001a049c723c */ /* 0x040ff000000418ff */
[C---:B----4-:R-:W-:Y:S08]  /*6280*/  HMMA.16816.F32.BF16 R160, R4.reuse, R20, RZ ;  /* 0x0000001404a0723c */ /* 0x050ff000000418ff */
[C---:B------:R-:W-:Y:S01]  /*6290*/  HMMA.16816.F32.BF16 R164, R4.reuse, R22, RZ ;  /* 0x0000001604a4723c */ /* 0x040fe200000418ff */
[----:B------:R-:W2:Y:S07]  /*62a0*/  LDSM.16.MT88.4 R20, [R207+0x10800] ;  /* 0x01080000cf14783b */ /* 0x000eae0000004200 */
[C---:B-1----:R-:W-:Y:S08]  /*62b0*/  HMMA.16816.F32.BF16 R176, R4.reuse, R12, RZ ;  /* 0x0000000c04b0723c */ /* 0x042ff000000418ff */
[----:B------:R-:W-:Y:S01]  /*62c0*/  HMMA.16816.F32.BF16 R184, R4, R14, RZ ;  /* 0x0000000e04b8723c */ /* 0x000fe200000418ff */
[----:B------:R-:W1:Y:S06]  /*62d0*/  LDSM.16.MT88.4 R12, [R205+0x12800] ;  /* 0x01280000cd0c783b */ /* 0x000e6c0000004200 */
[----:B------:R-:W-:-:S02]  /*62e0*/  F2FP.BF16.PACK_AB R4, R196, R10 ;  /* 0x0000000ac404723e */ /* 0x000fc400000010ff */
[----:B------:R-:W-:Y:S02]  /*62f0*/  F2FP.BF16.PACK_AB R5, R191, R9 ;  /* 0x00000009bf05723e */ /* 0x000fe400000010ff */
[----:B------:R-:W-:Y:S02]  /*6300*/  F2FP.BF16.PACK_AB R6, R198, R190 ;  /* 0x000000bec606723e */ /* 0x000fe400000010ff */
[----:B------:R-:W-:-:S07]  /*6310*/  F2FP.BF16.PACK_AB R7, R174, R189 ;  /* 0x000000bdae07723e */ /* 0x000fce00000010ff */
[C---:B------:R-:W-:Y:S08]  /*6320*/  HMMA.16816.F32.BF16 R28, R4.reuse, R36, R120 ;  /* 0x00000024041c723c */ /* 0x040ff00000041878 */
[C---:B------:R-:W-:Y:S01]  /*6330*/  HMMA.16816.F32.BF16 R92, R4.reuse, R38, R92 ;  /* 0x00000026045c723c */ /* 0x040fe2000004185c */
[----:B------:R-:W3:Y:S07]  /*6340*/  LDSM.16.MT88.4 R36, [R208+0x12800] ;  /* 0x01280000d024783b */ /* 0x000eee0000004200 */
[C---:B--2---:R-:W-:Y:S08]  /*6350*/  HMMA.16816.F32.BF16 R244, R4.reuse, R20, R112 ;  /* 0x0000001404f4723c */ /* 0x044ff00000041870 */
[----:B-1----:R-:W-:Y:S01]  /*6360*/  HMMA.16816.F32.BF16 R240, R4, R12, R52 ;  /* 0x0000000c04f0723c */ /* 0x002fe20000041834 */
[----:B------:R-:W-:Y:S01]  /*6370*/  IMAD.MOV.U32 R24, RZ, RZ, R28 ;  /* 0x000000ffff187224 */ /* 0x000fe200078e001c */
[----:B------:R-:W-:Y:S01]  /*6380*/  MOV R170, R29 ;  /* 0x0000001d00aa7202 */ /* 0x000fe20000000f00 */
[----:B------:R-:W-:Y:S01]  /*6390*/  IMAD.MOV.U32 R169, RZ, RZ, R30 ;  /* 0x000000ffffa97224 */ /* 0x000fe200078e001e */
[----:B------:R-:W-:-:S02]  /*63a0*/  MOV R168, R31 ;  /* 0x0000001f00a87202 */ /* 0x000fc40000000f00 */
[----:B------:R-:W-:Y:S02]  /*63b0*/  LDSM.16.MT88.4 R28, [R206+0x12800] ;  /* 0x01280000ce1c783b */ /* 0x000fe40000004200 */
[C---:B------:R-:W-:Y:S08]  /*63c0*/  HMMA.16816.F32.BF16 R112, R4.reuse, R14, R76 ;  /* 0x0000000e0470723c */ /* 0x040ff0000004184c */
[C---:B------:R-:W-:Y:S07]  /*63d0*/  HMMA.16816.F32.BF16 R120, R4.reuse, R40, R56 ;  /* 0x000000280478723c */ /* 0x040fee0000041838 */
[----:B------:R-:W-:Y:S01]  /*63e0*/  MOV R58, R191 ;  /* 0x000000bf003a7202 */ /* 0x000fe20000000f00 */
[----:B------:R-:W-:Y:S01]  /*63f0*/  HMMA.16816.F32.BF16 R232, R4, R42, R84 ;  /* 0x0000002a04e8723c */ /* 0x000fe20000041854 */
[----:B------:R-:W1:Y:S01]  /*6400*/  LDSM.16.MT88.4 R40, [R207+0x12800] ;  /* 0x01280000cf28783b */ /* 0x000e620000004200 */
[----:B------:R-:W-:Y:S01]  /*6410*/  IMAD.MOV.U32 R57, RZ, RZ, R190 ;  /* 0x000000ffff397224 */ /* 0x000fe200078e00be */
[----:B------:R-:W-:Y:S01]  /*6420*/  MOV R56, R189 ;  /* 0x000000bd00387202 */ /* 0x000fe20000000f00 */
[----:B------:R-:W-:-:S03]  /*6430*/  IMAD.MOV.U32 R59, RZ, RZ, R188 ;  /* 0x000000ffff3b7224 */ /* 0x000fc600078e00bc */
[----:B------:R-:W-:Y:S01]  /*6440*/  MOV R84, R24 ;  /* 0x0000001800547202 */ /* 0x000fe20000000f00 */
[----:B---3--:R-:W-:Y:S01]  /*6450*/  HMMA.16816.F32.BF16 R12, R4, R38, R68 ;  /* 0x00000026040c723c */ /* 0x008fe20000041844 */
[----:B------:R-:W-:Y:S01]  /*6460*/  LDSM.16.MT88.4 R24, [R206+0x14800] ;  /* 0x01480000ce18783b */ /* 0x000fe20000004200 */
[----:B------:R-:W-:Y:S01]  /*6470*/  MOV R87, R183 ;  /* 0x000000b700577202 */ /* 0x000fe20000000f00 */
[----:B------:R-:W-:Y:S01]  /*6480*/  IMAD.MOV.U32 R86, RZ, RZ, R182 ;  /* 0x000000ffff567224 */ /* 0x000fe200078e00b6 */
[----:B------:R-:W-:-:S04]  /*6490*/  MOV R85, R181 ;  /* 0x000000b500557202 */ /* 0x000fc80000000f00 */
[C---:B------:R-:W-:Y:S08]  /*64a0*/  HMMA.16816.F32.BF16 R248, R4.reuse, R32, R116 ;  /* 0x0000002004f8723c */ /* 0x040ff00000041874 */
[C---:B------:R-:W-:Y:S01]  /*64b0*/  HMMA.16816.F32.BF16 R236, R4.reuse, R34, R88 ;  /* 0x0000002204ec723c */ /* 0x040fe20000041858 */
[----:B------:R-:W2:Y:S06]  /*64c0*/  LDSM.16.MT88.4 R32, [R205+0x14800] ;  /* 0x01480000cd20783b */ /* 0x000eac0000004200 */
[----:B------:R-:W-:Y:S01]  /*64d0*/  IMAD.MOV.U32 R91, RZ, RZ, R200 ;  /* 0x000000ffff5b7224 */ /* 0x000fe200078e00c8 */
[----:B------:R-:W-:Y:S01]  /*64e0*/  MOV R55, R12 ;  /* 0x0000000c00377202 */ /* 0x000fe20000000f00 */
[C---:B------:R-:W-:Y:S01]  /*64f0*/  HMMA.16816.F32.BF16 R200, R4.reuse, R22, R80 ;  /* 0x0000001604c8723c */ /* 0x040fe20000041850 */
[----:B------:R-:W3:Y:S01]  /*6500*/  LDSM.16.MT88.4 R20, [R208+0x14800] ;  /* 0x01480000d014783b */ /* 0x000ee20000004200 */
[----:B------:R-:W-:Y:S01]  /*6510*/  IMAD.MOV.U32 R54, RZ, RZ, R13 ;  /* 0x000000ffff367224 */ /* 0x000fe200078e000d */
[----:B------:R-:W-:Y:S01]  /*6520*/  MOV R53, R14 ;  /* 0x0000000e00357202 */ /* 0x000fe20000000f00 */
[----:B------:R-:W-:Y:S01]  /*6530*/  IMAD.MOV.U32 R52, RZ, RZ, R15 ;  /* 0x000000ffff347224 */ /* 0x000fe200078e000f */
[----:B------:R-:W-:Y:S01]  /*6540*/  MOV R90, R199 ;  /* 0x000000c7005a7202 */ /* 0x000fe20000000f00 */
[----:B------:R-:W4:Y:S01]  /*6550*/  LDSM.16.MT88.4 R12, [R207+0x14800] ;  /* 0x01480000cf0c783b */ /* 0x000f220000004200 */
[----:B------:R-:W-:Y:S01]  /*6560*/  IMAD.MOV.U32 R83, RZ, RZ, R175 ;  /* 0x000000ffff537224 */ /* 0x000fe200078e00af */
[----:B-1----:R-:W-:Y:S01]  /*6570*/  HMMA.16816.F32.BF16 R180, R4, R42, R136 ;  /* 0x0000002a04b4723c */ /* 0x002fe20000041888 */
[----:B------:R-:W-:-:S02]  /*6580*/  IMAD.MOV.U32 R88, RZ, RZ, R196 ;  /* 0x000000ffff587224 */ /* 0x000fc400078e00c4 */
[----:B------:R-:W-:-:S04]  /*6590*/  IMAD.MOV.U32 R89, RZ, RZ, R198 ;  /* 0x000000ffff597224 */ /* 0x000fc800078e00c6 */
[----:B------:R-:W-:Y:S01]  /*65a0*/  IMAD.MOV.U32 R43, RZ, RZ, R174 ;  /* 0x000000ffff2b7224 */ /* 0x000fe200078e00ae */
[----:B------:R-:W-:Y:S01]  /*65b0*/  MOV R42, R173 ;  /* 0x000000ad002a7202 */ /* 0x000fe20000000f00 */
[C---:B------:R-:W-:Y:S07]  /*65c0*/  HMMA.16816.F32.BF16 R188, R4.reuse, R40, R104 ;  /* 0x0000002804bc723c */ /* 0x040fee0000041868 */
[----:B------:R-:W-:Y:S01]  /*65d0*/  MOV R105, R85 ;  /* 0x0000005500697202 */ /* 0x000fe20000000f00 */
[----:B------:R-:W-:Y:S01]  /*65e0*/  IMAD.MOV.U32 R106, RZ, RZ, R86 ;  /* 0x000000ffff6a7224 */ /* 0x000fe200078e0056 */
[----:B------:R-:W-:Y:S01]  /*65f0*/  MOV R107, R87 ;  /* 0x00000057006b7202 */ /* 0x000fe20000000f00 */
[----:B------:R-:W-:Y:S01]  /*6600*/  HMMA.16816.F32.BF16 R108, R4, R36, R108 ;  /* 0x00000024046c723c */ /* 0x000fe2000004186c */
[----:B------:R-:W1:Y:S01]  /*6610*/  LDSM.16.MT88.4 R36, [R205+0x16800] ;  /* 0x01680000cd24783b */ /* 0x000e620000004200 */
[----:B------:R-:W-:Y:S01]  /*6620*/  MOV R41, R0 ;  /* 0x0000000000297202 */ /* 0x000fe20000000f00 */
[----:B------:R-:W-:-:S02]  /*6630*/  FFMA.FTZ R0, R194, c[0x0][0x23c], -R8 ;  /* 0x00008f00c2007a23 */ /* 0x000fc40000010808 */
[----:B------:R-:W-:-:S03]  /*6640*/  IMAD.MOV.U32 R104, RZ, RZ, R91 ;  /* 0x000000ffff687224 */ /* 0x000fc600078e005b */
[C---:B--2---:R-:W-:Y:S07]  /*6650*/  HMMA.16816.F32.BF16 R172, R4.reuse, R32, R100 ;  /* 0x0000002004ac723c */ /* 0x044fee0000041864 */
[----:B------:R-:W-:Y:S01]  /*6660*/  IMAD.MOV.U32 R101, RZ, RZ, R171 ;  /* 0x000000ffff657224 */ /* 0x000fe200078e00ab */
[----:B------:R-:W-:Y:S01]  /*6670*/  MOV R32, R170 ;  /* 0x000000aa00207202 */ /* 0x000fe20000000f00 */
[----:B------:R-:W-:Y:S01]  /*6680*/  IMAD.MOV.U32 R33, RZ, RZ, R169 ;  /* 0x000000ffff217224 */ /* 0x000fe200078e00a9 */
[----:B------:R-:W-:Y:S01]  /*6690*/  MOV R100, R168 ;  /* 0x000000a800647202 */ /* 0x000fe20000000f00 */
[----:B---3--:R-:W-:Y:S01]  /*66a0*/  HMMA.16816.F32.BF16 R68, R4, R22, R124 ;  /* 0x000000160444723c */ /* 0x008fe2000004187c */
[----:B------:R-:W-:Y:S01]  /*66b0*/  MOV R103, R83 ;  /* 0x0000005300677202 */ /* 0x000fe20000000f00 */
[----:B------:R-:W-:-:S02]  /*66c0*/  IMAD.MOV.U32 R83, RZ, RZ, R18 ;  /* 0x000000ffff537224 */ /* 0x000fc400078e0012 */
[----:B------:R-:W-:Y:S01]  /*66d0*/  IMAD.MOV.U32 R102, RZ, RZ, R89 ;  /* 0x000000ffff667224 */ /* 0x000fe200078e0059 */
[----:B------:R-:W-:Y:S01]  /*66e0*/  MOV R81, R110 ;  /* 0x0000006e00517202 */ /* 0x000fe20000000f00 */
[----:B------:R-:W-:Y:S01]  /*66f0*/  IMAD.MOV.U32 R80, RZ, RZ, R111 ;  /* 0x000000ffff507224 */ /* 0x000fe200078e006f */
[----:B------:R-:W-:Y:S01]  /*6700*/  MOV R111, R88 ;  /* 0x00000058006f7202 */ /* 0x000fe20000000f00 */
[----:B------:R-:W-:Y:S01]  /*6710*/  HMMA.16816.F32.BF16 R168, R4, R34, R64 ;  /* 0x0000002204a8723c */ /* 0x000fe20000041840 */
[----:B------:R-:W-:Y:S01]  /*6720*/  IMAD.MOV.U32 R82, RZ, RZ, R109 ;  /* 0x000000ffff527224 */ /* 0x000fe200078e006d */
[----:B------:R-:W-:Y:S01]  /*6730*/  MOV R109, R57 ;  /* 0x00000039006d7202 */ /* 0x000fe20000000f00 */
[----:B------:R-:W-:-:S04]  /*6740*/  IMAD.MOV.U32 R110, RZ, RZ, R58 ;  /* 0x000000ffff6e7224 */ /* 0x000fc800078e003a */
[----:B------:R-:W-:Y:S01]  /*6750*/  IMAD.MOV.U32 R35, RZ, RZ, R84 ;  /* 0x000000ffff237224 */ /* 0x000fe200078e0054 */
[----:B----4-:R-:W-:Y:S01]  /*6760*/  HMMA.16816.F32.BF16 R76, R4, R14, R128 ;  /* 0x0000000e044c723c */ /* 0x010fe20000041880 */
[----:B------:R2:W-:Y:S01]  /*6770*/  MUFU.EX2 R131, R0 ;  /* 0x0000000000837308 */ /* 0x0005e20000000800 */
[----:B------:R-:W-:-:S06]  /*6780*/  MOV R34, R90 ;  /* 0x0000005a00227202 */ /* 0x000fcc0000000f00 */
[C---:B------:R-:W-:Y:S01]  /*6790*/  HMMA.16816.F32.BF16 R84, R4.reuse, R20, R44 ;  /* 0x000000140454723c */ /* 0x040fe2000004182c */
[----:B------:R-:W3:Y:S07]  /*67a0*/  LDSM.16.MT88.4 R20, [R208+0x16800] ;  /* 0x01680000d014783b */ /* 0x000eee0000004200 */
[----:B------:R-:W-:Y:S01]  /*67b0*/  HMMA.16816.F32.BF16 R136, R4, R24, R96 ;  /* 0x000000180488723c */ /* 0x000fe20000041860 */
[----:B--2---:R-:W-:-:S04]  /*67c0*/  FFMA.FTZ R0, R195, c[0x0][0x23c], -R8 ;  /* 0x00008f00c3007a23 */ /* 0x004fc80000010808 */
[----:B------:R2:W-:Y:S02]  /*67d0*/  MUFU.EX2 R99, R0 ;  /* 0x0000000000637308 */ /* 0x0005e40000000800 */
[----:B------:R-:W-:Y:S01]  /*67e0*/  IMAD.MOV.U32 R24, RZ, RZ, R35 ;  /* 0x000000ffff187224 */ /* 0x000fe200078e0023 */
        /* <DEDUP_REMOVED lines=9> */
[----:B------:R-:W-:Y:S01]  /*6880*/  LDSM.16.MT88.4 R12, [R207+0x16800] ;  /* 0x01680000cf0c783b */ /* 0x000fe20000004200 */
[----:B------:R-:W-:Y:S01]  /*6890*/  IMAD.MOV.U32 R108, RZ, RZ, R56 ;  /* 0x000000ffff6c7224 */ /* 0x000fe200078e0038 */
[----:B------:R-:W-:Y:S01]  /*68a0*/  MOV R40, R28 ;  /* 0x0000001c00287202 */ /* 0x000fe20000000f00 */
[----:B--2---:R-:W-:Y:S01]  /*68b0*/  FFMA.FTZ R0, R192, c[0x0][0x23c], -R8 ;  /* 0x00008f00c0007a23 */ /* 0x004fe20000010808 */
[----:B------:R-:W-:-:S02]  /*68c0*/  MOV R42, R82 ;  /* 0x00000052002a7202 */ /* 0x000fc40000000f00 */
[----:B------:R-:W-:Y:S01]  /*68d0*/  IMAD.MOV.U32 R141, RZ, RZ, R127 ;  /* 0x000000ffff8d7224 */ /* 0x000fe200078e007f */
[----:B------:R-:W-:Y:S01]  /*68e0*/  HMMA.16816.F32.BF16 R88, R4, R26, R60 ;  /* 0x0000001a0458723c */ /* 0x000fe2000004183c */
[----:B------:R2:W4:Y:S01]  /*68f0*/  MUFU.EX2 R98, R0 ;  /* 0x0000000000627308 */ /* 0x0005220000000800 */
[----:B------:R-:W-:-:S05]  /*6900*/  MOV R140, R126 ;  /* 0x0000007e008c7202 */ /* 0x000fca0000000f00 */
[----:B------:R-:W-:Y:S01]  /*6910*/  MOV R27, R34 ;  /* 0x00000022001b7202 */ /* 0x000fe20000000f00 */
[C---:B------:R-:W-:Y:S01]  /*6920*/  HMMA.16816.F32.BF16 R196, R4.reuse, R30, R72 ;  /* 0x0000001e04c4723c */ /* 0x040fe20000041848 */
[----:B------:R-:W4:Y:S01]  /*6930*/  LDSM.16.MT88.4 R28, [R206+0x16800] ;  /* 0x01680000ce1c783b */ /* 0x000f220000004200 */
[----:B------:R-:W-:Y:S02]  /*6940*/  IMAD.MOV.U32 R26, RZ, RZ, R96 ;  /* 0x000000ffff1a7224 */ /* 0x000fe400078e0060 */
[----:B------:R-:W-:Y:S01]  /*6950*/  IMAD.MOV.U32 R96, RZ, RZ, R100 ;  /* 0x000000ffff607224 */ /* 0x000fe200078e0064 */
[----:B------:R-:W-:Y:S01]  /*6960*/  LDSM.16.MT88.4 R32, [R205+0x11000] ;  /* 0x01100000cd20783b */ /* 0x000fe20000004200 */
[----:B------:R-:W-:Y:S01]  /*6970*/  IMAD.MOV.U32 R100, RZ, RZ, R42 ;  /* 0x000000ffff647224 */ /* 0x000fe200078e002a */
[----:B------:R-:W-:Y:S01]  /*6980*/  MOV R142, R26 ;  /* 0x0000001a008e7202 */ /* 0x000fe20000000f00 */
[----:B-1----:R-:W-:Y:S01]  /*6990*/  HMMA.16816.F32.BF16 R64, R4, R36, R144 ;  /* 0x000000240440723c */ /* 0x002fe20000041890 */
[----:B--2---:R-:W-:Y:S01]  /*69a0*/  FFMA.FTZ R0, R193, c[0x0][0x23c], -R8 ;  /* 0x00008f00c1007a23 */ /* 0x004fe20000010808 */
[----:B------:R-:W-:Y:S01]  /*69b0*/  MOV R128, R96 ;  /* 0x0000006000807202 */ /* 0x000fe20000000f00 */
[----:B------:R-:W-:-:S02]  /*69c0*/  IMAD.MOV.U32 R42, RZ, RZ, R54 ;  /* 0x000000ffff2a7224 */ /* 0x000fc400078e0036 */
[----:B------:R1:W2:Y:S03]  /*69d0*/  MUFU.EX2 R125, R0 ;  /* 0x00000000007d7308 */ /* 0x0002a60000000800 */
[----:B------:R-:W-:Y:S01]  /*69e0*/  HMMA.16816.F32.BF16 R72, R4, R38, R148 ;  /* 0x000000260448723c */ /* 0x000fe20000041894 */
[----:B------:R-:W2:Y:S01]  /*69f0*/  LDSM.16.MT88.4 R36, [R208+0x11000] ;  /* 0x01100000d024783b */ /* 0x000ea20000004200 */
[----:B-1----:R-:W-:-:S06]  /*6a00*/  FFMA.FTZ R0, R59, c[0x0][0x23c], -R2 ;  /* 0x00008f003b007a23 */ /* 0x002fcc0000010802 */
[C---:B---3--:R-:W-:Y:S01]  /*6a10*/  HMMA.16816.F32.BF16 R56, R4.reuse, R20, R160 ;  /* 0x000000140438723c */ /* 0x048fe200000418a0 */
[----:B------:R1:W-:Y:S06]  /*6a20*/  MUFU.EX2 R18, R0 ;  /* 0x0000000000127308 */ /* 0x0003ec0000000800 */
[----:B----4-:R-:W-:Y:S01]  /*6a30*/  MOV R161, R98 ;  /* 0x0000006200a17202 */ /* 0x010fe20000000f00 */
        /* <DEDUP_REMOVED lines=10> */
[----:B-1----:R-:W-:Y:S01]  /*6ae0*/  FFMA.FTZ R0, R83, c[0x0][0x23c], -R2 ;  /* 0x00008f0053007a23 */ /* 0x002fe20000010802 */
[----:B------:R-:W-:Y:S01]  /*6af0*/  MOV R194, R24 ;  /* 0x0000001800c27202 */ /* 0x000fe20000000f00 */
[----:B------:R-:W-:Y:S01]  /*6b00*/  IMAD.MOV.U32 R147, RZ, RZ, R25 ;  /* 0x000000ffff937224 */ /* 0x000fe200078e0019 */
[----:B------:R-:W-:Y:S01]  /*6b10*/  MOV R103, R55 ;  /* 0x0000003700677202 */ /* 0x000fe20000000f00 */
[----:B------:R1:W-:Y:S01]  /*6b20*/  MUFU.EX2 R160, R0 ;  /* 0x0000000000a07308 */ /* 0x0003e20000000800 */
[----:B------:R-:W-:Y:S01]  /*6b30*/  IMAD.MOV.U32 R98, RZ, RZ, R102 ;  /* 0x000000ffff627224 */ /* 0x000fe200078e0066 */
[----:B------:R-:W-:Y:S01]  /*6b40*/  HMMA.16816.F32.BF16 R60, R4, R28, R152 ;  /* 0x0000001c043c723c */ /* 0x000fe20000041898 */
[----:B------:R-:W-:-:S02]  /*6b50*/  IMAD.MOV.U32 R102, RZ, RZ, R40 ;  /* 0x000000ffff667224 */ /* 0x000fc400078e0028 */
        /* <DEDUP_REMOVED lines=8> */
[----:B------:R-:W-:Y:S02]  /*6be0*/  IMAD.MOV.U32 R102, RZ, RZ, R204 ;  /* 0x000000ffff667224 */ /* 0x000fe400078e00cc */
[----:B-1----:R-:W-:Y:S01]  /*6bf0*/  FFMA.FTZ R0, R27, c[0x0][0x23c], -R2 ;  /* 0x00008f001b007a23 */ /* 0x002fe20000010802 */
[----:B------:R-:W-:-:S03]  /*6c00*/  MOV R27, R97 ;  /* 0x00000061001b7202 */ /* 0x000fc60000000f00 */
[C---:B------:R-:W-:Y:S01]  /*6c10*/  HMMA.16816.F32.BF16 R80, R4.reuse, R22, R164 ;  /* 0x000000160450723c */ /* 0x040fe200000418a4 */
[----:B------:R-:W1:Y:S01]  /*6c20*/  MUFU.EX2 R20, R0 ;  /* 0x0000000000147308 */ /* 0x000e620000000800 */
[----:B------:R-:W-:Y:S01]  /*6c30*/  MOV R97, R101 ;  /* 0x0000006500617202 */ /* 0x000fe20000000f00 */
[----:B------:R-:W-:Y:S01]  /*6c40*/  IMAD.MOV.U32 R143, RZ, RZ, R27 ;  /* 0x000000ffff8f7224 */ /* 0x000fe200078e001b */
[----:B------:R-:W-:Y:S01]  /*6c50*/  MOV R101, R43 ;  /* 0x0000002b00657202 */ /* 0x000fe20000000f00 */
[----:B------:R-:W3:Y:S01]  /*6c60*/  LDSM.16.MT88.4 R24, [R207+0x11000] ;  /* 0x01100000cf18783b */ /* 0x000ee20000004200 */
[----:B------:R-:W-:Y:S01]  /*6c70*/  MOV R43, R53 ;  /* 0x00000035002b7202 */ /* 0x000fe20000000f00 */
        /* <DEDUP_REMOVED lines=9> */
[----:B--2---:R-:W-:Y:S01]  /*6d10*/  IMAD.MOV.U32 R178, RZ, RZ, R125 ;  /* 0x000000ffffb27224 */ /* 0x004fe200078e007d */
[----:B-1----:R-:W-:Y:S01]  /*6d20*/  MOV R177, R20 ;  /* 0x0000001400b17202 */ /* 0x002fe20000000f00 */
[----:B------:R-:W-:Y:S01]  /*6d30*/  FFMA.FTZ R0, R252, c[0x0][0x23c], -R2 ;  /* 0x00008f00fc007a23 */ /* 0x000fe20000010802 */
[----:B------:R-:W-:Y:S01]  /*6d40*/  MOV R125, R100 ;  /* 0x00000064007d7202 */ /* 0x000fe20000000f00 */
[----:B------:R-:W-:Y:S01]  /*6d50*/  IMAD.MOV.U32 R100, RZ, RZ, R41 ;  /* 0x000000ffff647224 */ /* 0x000fe200078e0029 */
[----:B------:R-:W-:Y:S01]  /*6d60*/  MOV R179, R102 ;  /* 0x0000006600b37202 */ /* 0x000fe20000000f00 */
[----:B------:R-:W1:Y:S01]  /*6d70*/  MUFU.EX2 R252, R0 ;  /* 0x0000000000fc7308 */ /* 0x000e620000000800 */
[----:B------:R-:W-:Y:S01]  /*6d80*/  HMMA.16816.F32.BF16 R40, R4, R14, R184 ;  /* 0x0000000e0428723c */ /* 0x000fe200000418b8 */
[----:B------:R-:W-:Y:S01]  /*6d90*/  IMAD.MOV.U32 R104, RZ, RZ, R16 ;  /* 0x000000ffff687224 */ /* 0x000fe200078e0010 */
[----:B------:R-:W-:Y:S01]  /*6da0*/  MOV R128, R100 ;  /* 0x0000006400807202 */ /* 0x000fe20000000f00 */
[----:B------:R-:W-:Y:S01]  /*6db0*/  IMAD.MOV.U32 R147, RZ, RZ, R101 ;  /* 0x000000ffff937224 */ /* 0x000fe200078e0065 */
[----:B------:R-:W-:Y:S01]  /*6dc0*/  MOV R153, R106 ;  /* 0x0000006a00997202 */ /* 0x000fe20000000f00 */
[----:B------:R-:W-:Y:S01]  /*6dd0*/  IMAD.MOV.U32 R163, RZ, RZ, R103 ;  /* 0x000000ffffa37224 */ /* 0x000fe200078e0067 */
[----:B------:R-:W2:Y:S01]  /*6de0*/  LDSM.16.MT88.4 R20, [R205+0x13000] ;  /* 0x01300000cd14783b */ /* 0x000ea20000004200 */
[----:B------:R-:W-:-:S02]  /*6df0*/  F2FP.BF16.PACK_AB R4, R162, R131 ;  /* 0x00000083a204723e */ /* 0x000fc400000010ff */
[----:B------:R-:W-:Y:S01]  /*6e00*/  F2FP.BF16.PACK_AB R5, R160, R18 ;  /* 0x00000012a005723e */ /* 0x000fe200000010ff */
[----:B------:R-:W-:Y:S01]  /*6e10*/  IMAD.MOV.U32 R152, RZ, RZ, R105 ;  /* 0x000000ffff987224 */ /* 0x000fe200078e0069 */
[----:B------:R-:W-:Y:S01]  /*6e20*/  F2FP.BF16.PACK_AB R6, R178, R161 ;  /* 0x000000a1b206723e */ /* 0x000fe200000010ff */
[----:B------:R-:W-:Y:S01]  /*6e30*/  IMAD.MOV.U32 R154, RZ, RZ, R107 ;  /* 0x000000ffff9a7224 */ /* 0x000fe200078e006b */
[----:B------:R-:W-:Y:S01]  /*6e40*/  MOV R155, R108 ;  /* 0x0000006c009b7202 */ /* 0x000fe20000000f00 */
[----:B------:R-:W4:Y:S01]  /*6e50*/  LDSM.16.MT88.4 R12, [R206+0x13000] ;  /* 0x01300000ce0c783b */ /* 0x000f220000004200 */
[----:B-1----:R-:W-:Y:S02]  /*6e60*/  F2FP.BF16.PACK_AB R7, R252, R177 ;  /* 0x000000b1fc07723e */ /* 0x002fe400000010ff */
[----:B------:R-:W-:Y:S01]  /*6e70*/  MOV R193, R104 ;  /* 0x0000006800c17202 */ /* 0x000fe20000000f00 */
[----:B------:R-:W-:Y:S01]  /*6e80*/  IMAD.MOV.U32 R144, RZ, RZ, R109 ;  /* 0x000000ffff907224 */ /* 0x000fe200078e006d */
[----:B------:R-:W-:Y:S01]  /*6e90*/  MOV R145, R110 ;  /* 0x0000006e00917202 */ /* 0x000fe20000000f00 */
[----:B------:R-:W-:Y:S01]  /*6ea0*/  IMAD.MOV.U32 R146, RZ, RZ, R111 ;  /* 0x000000ffff927224 */ /* 0x000fe200078e006f */
[----:B------:R1:W5:Y:S01]  /*6eb0*/  LDL.LU R204, [R1+0x58] ;  /* 0x0000580001cc7983 */ /* 0x0003620000300800 */
[C---:B------:R-:W-:Y:S01]  /*6ec0*/  HMMA.16816.F32.BF16 R156, R4.reuse, R36, R120 ;  /* 0x00000024049c723c */ /* 0x040fe20000041878 */
[----:B------:R-:W-:Y:S01]  /*6ed0*/  MOV R184, R96 ;  /* 0x0000006000b87202 */ /* 0x000fe20000000f00 */
[----:B------:R-:W-:Y:S01]  /*6ee0*/  IMAD.MOV.U32 R185, RZ, RZ, R97 ;  /* 0x000000ffffb97224 */ /* 0x000fe200078e0061 */
[----:B------:R-:W-:Y:S01]  /*6ef0*/  MOV R186, R98 ;  /* 0x0000006200ba7202 */ /* 0x000fe20000000f00 */
[----:B------:R-:W-:Y:S01]  /*6f00*/  IMAD.MOV.U32 R187, RZ, RZ, R99 ;  /* 0x000000ffffbb7224 */ /* 0x000fe200078e0063 */
[----:B------:R1:W5:Y:S03]  /*6f10*/  LDL.LU R17, [R1+0x54] ;  /* 0x0000540001117983 */ /* 0x0003660000300800 */
[C---:B------:R-:W-:Y:S01]  /*6f20*/  HMMA.16816.F32.BF16 R100, R4.reuse, R38, R232 ;  /* 0x000000260464723c */ /* 0x040fe200000418e8 */
[----:B------:R-:W1:Y:S04]  /*6f30*/  LDSM.16.MT88.4 R36, [R207+0x13000] ;  /* 0x01300000cf24783b */ /* 0x000e680000004200 */
[----:B------:R1:W5:Y:S03]  /*6f40*/  LDL.LU R16, [R1+0x50] ;  /* 0x0000500001107983 */ /* 0x0003660000300800 */
[C---:B---3--:R-:W-:Y:S07]  /*6f50*/  HMMA.16816.F32.BF16 R164, R4.reuse, R24, R244 ;  /* 0x0000001804a4723c */ /* 0x048fee00000418f4 */
[----:B------:R-:W-:Y:S01]  /*6f60*/  IMAD.MOV.U32 R245, RZ, RZ, R192 ;  /* 0x000000fffff57224 */ /* 0x000fe200078e00c0 */
[----:B------:R-:W-:Y:S01]  /*6f70*/  HMMA.16816.F32.BF16 R104, R4, R26, R200 ;  /* 0x0000001a0468723c */ /* 0x000fe200000418c8 */
[----:B------:R-:W3:Y:S01]  /*6f80*/  LDSM.16.MT88.4 R24, [R206+0x15000] ;  /* 0x01500000ce18783b */ /* 0x000ee20000004200 */
[----:B------:R-:W-:-:S06]  /*6f90*/  IMAD.MOV.U32 R247, RZ, RZ, R194 ;  /* 0x000000fffff77224 */ /* 0x000fcc00078e00c2 */
[C---:B------:R-:W-:Y:S08]  /*6fa0*/  HMMA.16816.F32.BF16 R140, R4.reuse, R32, R140 ;  /* 0x00000020048c723c */ /* 0x040ff0000004188c */
[C---:B------:R-:W-:Y:S01]  /*6fb0*/  HMMA.16816.F32.BF16 R92, R4.reuse, R34, R92 ;  /* 0x00000022045c723c */ /* 0x040fe2000004185c */
[----:B------:R-:W1:Y:S07]  /*6fc0*/  LDSM.16.MT88.4 R32, [R208+0x13000] ;  /* 0x01300000d020783b */ /* 0x000e6e0000004200 */
[C---:B------:R-:W-:Y:S07]  /*6fd0*/  HMMA.16816.F32.BF16 R148, R4.reuse, R28, R248 ;  /* 0x0000001c0494723c */ /* 0x040fee00000418f8 */
[----:B------:R-:W-:Y:S01]  /*6fe0*/  MOV R249, R179 ;  /* 0x000000b300f97202 */ /* 0x000fe20000000f00 */
[C---:B------:R-:W-:Y:S01]  /*6ff0*/  HMMA.16816.F32.BF16 R96, R4.reuse, R30, R236 ;  /* 0x0000001e0460723c */ /* 0x040fe200000418ec */
[----:B------:R-:W3:Y:S01]  /*7000*/  LDSM.16.MT88.4 R28, [R205+0x15000] ;  /* 0x01500000cd1c783b */ /* 0x000ee20000004200 */
[----:B------:R-:W-:Y:S01]  /*7010*/  IMAD.MOV.U32 R179, RZ, RZ, R163 ;  /* 0x000000ffffb37224 */ /* 0x000fe200078e00a3 */
[----:B------:R-:W-:Y:S01]  /*7020*/  MOV R163, R193 ;  /* 0x000000c100a37202 */ /* 0x000fe20000000f00 */
[----:B------:R-:W-:Y:S01]  /*7030*/  IMAD.MOV.U32 R251, RZ, RZ, R178 ;  /* 0x000000fffffb7224 */ /* 0x000fe200078e00b2 */
[----:B------:R-:W-:Y:S01]  /*7040*/  MOV R248, R195 ;  /* 0x000000c300f87202 */ /* 0x000fe20000000f00 */
[--C-:B------:R-:W-:Y:S01]  /*7050*/  FFMA.FTZ R0, R179, c[0x0][0x23c], -R8.reuse ;  /* 0x00008f00b3007a23 */ /* 0x100fe20000010808 */
[----:B------:R-:W-:Y:S01]  /*7060*/  MOV R250, R177 ;  /* 0x000000b100fa7202 */ /* 0x000fe20000000f00 */
[C---:B--2---:R-:W-:Y:S02]  /*7070*/  HMMA.16816.F32.BF16 R108, R4.reuse, R20, R240 ;  /* 0x00000014046c723c */ /* 0x044fe400000418f0 */
[----:B------:R2:W-:Y:S06]  /*7080*/  MUFU.EX2 R246, R0 ;  /* 0x0000000000f67308 */ /* 0x0005ec0000000800 */
[C---:B------:R-:W-:Y:S01]  /*7090*/  HMMA.16816.F32.BF16 R112, R4.reuse, R22, R112 ;  /* 0x000000160470723c */ /* 0x040fe20000041870 */
[----:B------:R-:W-:Y:S07]  /*70a0*/  LDSM.16.MT88.4 R20, [R207+0x15000] ;  /* 0x01500000cf14783b */ /* 0x000fee0000004200 */
[----:B----4-:R-:W-:Y:S01]  /*70b0*/  HMMA.16816.F32.BF16 R116, R4, R12, R116 ;  /* 0x0000000c0474723c */ /* 0x010fe20000041874 */
[----:B--2---:R-:W-:-:S04]  /*70c0*/  FFMA.FTZ R0, R245, c[0x0][0x23c], -R8 ;  /* 0x00008f00f5007a23 */ /* 0x004fc80000010808 */
[----:B------:R2:W4:Y:S03]  /*70d0*/  MUFU.EX2 R245, R0 ;  /* 0x0000000000f57308 */ /* 0x0005260000000800 */
[C---:B------:R-:W-:Y:S01]  /*70e0*/  HMMA.16816.F32.BF16 R120, R4.reuse, R14, R196 ;  /* 0x0000000e0478723c */ /* 0x040fe200000418c4 */
[----:B------:R-:W4:Y:S07]  /*70f0*/  LDSM.16.MT88.4 R12, [R208+0x15000] ;  /* 0x01500000d00c783b */ /* 0x000f2e0000004200 */
[----:B-1----:R-:W-:Y:S01]  /*7100*/  HMMA.16816.F32.BF16 R236, R4, R36, R188 ;  /* 0x0000002404ec723c */ /* 0x002fe200000418bc */
[----:B--2---:R-:W-:-:S06]  /*7110*/  FFMA.FTZ R0, R247, c[0x0][0x23c], -R8 ;  /* 0x00008f00f7007a23 */ /* 0x004fcc0000010808 */
[----:B------:R-:W-:Y:S01]  /*7120*/  MOV R37, R155 ;  /* 0x0000009b00257202 */ /* 0x000fe20000000f00 */
[C---:B---3--:R-:W-:Y:S01]  /*7130*/  HMMA.16816.F32.BF16 R200, R4.reuse, R24, R136 ;  /* 0x0000001804c8723c */ /* 0x048fe20000041888 */
[----:B------:R-:W-:Y:S01]  /*7140*/  IMAD.MOV.U32 R36, RZ, RZ, R154 ;  /* 0x000000ffff247224 */ /* 0x000fe200078e009a */
[----:B------:R1:W-:Y:S01]  /*7150*/  MUFU.EX2 R244, R0 ;  /* 0x0000000000f47308 */ /* 0x0003e20000000800 */
[----:B------:R-:W-:Y:S01]  /*7160*/  IMAD.MOV.U32 R154, RZ, RZ, R11 ;  /* 0x000000ffff9a7224 */ /* 0x000fe200078e000b */
[----:B------:R-:W-:Y:S01]  /*7170*/  MOV R155, R10 ;  /* 0x0000000a009b7202 */ /* 0x000fe20000000f00 */
[----:B------:R-:W-:Y:S02]  /*7180*/  IMAD.MOV.U32 R247, RZ, RZ, R162 ;  /* 0x000000fffff77224 */ /* 0x000fe400078e00a2 */
[----:B------:R-:W-:Y:S01]  /*7190*/  IMAD.MOV.U32 R162, RZ, RZ, R146 ;  /* 0x000000ffffa27224 */ /* 0x000fe200078e0092 */
[C---:B------:R-:W-:Y:S01]  /*71a0*/  HMMA.16816.F32.BF16 R188, R4.reuse, R26, R88 ;  /* 0x0000001a04bc723c */ /* 0x040fe20000041858 */
[----:B------:R-:W2:Y:S06]  /*71b0*/  LDSM.16.MT88.4 R24, [R208+0x17000] ;  /* 0x01700000d018783b */ /* 0x000eac0000004200 */
[----:B------:R-:W-:Y:S01]  /*71c0*/  MOV R88, R154 ;  /* 0x0000009a00587202 */ /* 0x000fe20000000f00 */
[----:B------:R-:W-:Y:S01]  /*71d0*/  HMMA.16816.F32.BF16 R124, R4, R32, R124 ;  /* 0x00000020047c723c */ /* 0x000fe2000004187c */
[----:B-1----:R-:W-:Y:S01]  /*71e0*/  FFMA.FTZ R0, R248, c[0x0][0x23c], -R8 ;  /* 0x00008f00f8007a23 */ /* 0x002fe20000010808 */
[----:B------:R-:W-:Y:S01]  /*71f0*/  MOV R248, R160 ;  /* 0x000000a000f87202 */ /* 0x000fe20000000f00 */
[----:B------:R-:W-:-:S05]  /*7200*/  IMAD.MOV.U32 R160, RZ, RZ, R144 ;  /* 0x000000ffffa07224 */ /* 0x000fca00078e0090 */
[C---:B------:R-:W-:Y:S01]  /*7210*/  HMMA.16816.F32.BF16 R196, R4.reuse, R34, R184 ;  /* 0x0000002204c4723c */ /* 0x040fe200000418b8 */
[----:B------:R-:W1:Y:S07]  /*7220*/  LDSM.16.MT88.4 R32, [R205+0x17000] ;  /* 0x01700000cd20783b */ /* 0x000e6e0000004200 */
[C---:B------:R-:W-:Y:S08]  /*7230*/  HMMA.16816.F32.BF16 R232, R4.reuse, R28, R172 ;  /* 0x0000001c04e8723c */ /* 0x040ff000000418ac */
[C---:B------:R-:W-:Y:S01]  /*7240*/  HMMA.16816.F32.BF16 R192, R4.reuse, R30, R168 ;  /* 0x0000001e04c0723c */ /* 0x040fe200000418a8 */
[----:B------:R-:W3:Y:S06]  /*7250*/  LDSM.16.MT88.4 R28, [R206+0x17000] ;  /* 0x01700000ce1c783b */ /* 0x000eec0000004200 */
[----:B------:R-:W-:Y:S01]  /*7260*/  MOV R170, R249 ;  /* 0x000000f900aa7202 */ /* 0x000fe20000000f00 */
[----:B------:R-:W-:Y:S01]  /*7270*/  HMMA.16816.F32.BF16 R240, R4, R38, R180 ;  /* 0x0000002604f0723c */ /* 0x000fe200000418b4 */
[----:B------:R-:W-:Y:S01]  /*7280*/  MOV R171, R163 ;  /* 0x000000a300ab7202 */ /* 0x000fe20000000f00 */
[----:B------:R-:W-:Y:S01]  /*7290*/  IMAD.MOV.U32 R249, RZ, RZ, R161 ;  /* 0x000000fffff97224 */ /* 0x000fe200078e00a1 */
[----:B------:R-:W-:-:S02]  /*72a0*/  MOV R163, R147 ;  /* 0x0000009300a37202 */ /* 0x000fc40000000f00 */
[----:B------:R-:W-:Y:S02]  /*72b0*/  MOV R161, R145 ;  /* 0x0000009100a17202 */ /* 0x000fe40000000f00 */
[----:B------:R-:W-:Y:S01]  /*72c0*/  MOV R39, R153 ;  /* 0x0000009900277202 */ /* 0x000fe20000000f00 */
[C---:B----4-:R-:W-:Y:S01]  /*72d0*/  HMMA.16816.F32.BF16 R84, R4.reuse, R12, R84 ;  /* 0x0000000c0454723c */ /* 0x050fe20000041854 */
[----:B------:R-:W-:Y:S01]  /*72e0*/  MOV R153, R135 ;  /* 0x0000008700997202 */ /* 0x000fe20000000f00 */
[----:B------:R-:W-:Y:S01]  /*72f0*/  IMAD.MOV.U32 R38, RZ, RZ, R152 ;  /* 0x000000ffff267224 */ /* 0x000fe200078e0098 */
[----:B------:R4:W-:Y:S01]  /*7300*/  MUFU.EX2 R135, R0 ;  /* 0x0000000000877308 */ /* 0x0009e20000000800 */
[----:B------:R-:W-:Y:S01]  /*7310*/  IMAD.MOV.U32 R152, RZ, RZ, R128 ;  /* 0x000000ffff987224 */ /* 0x000fe200078e0080 */
[----:B------:R-:W-:Y:S01]  /*7320*/  MOV R89, R153 ;  /* 0x0000009900597202 */ /* 0x000fe20000000f00 */
[----:B------:R-:W-:Y:S01]  /*7330*/  IMAD.MOV.U32 R128, RZ, RZ, R9 ;  /* 0x000000ffff807224 */ /* 0x000fe200078e0009 */
[----:B------:R-:W-:Y:S01]  /*7340*/  MOV R91, R163 ;  /* 0x000000a3005b7202 */ /* 0x000fe20000000f00 */
[----:B------:R-:W-:Y:S01]  /*7350*/  HMMA.16816.F32.BF16 R184, R4, R14, R68 ;  /* 0x0000000e04b8723c */ /* 0x000fe20000041844 */
[----:B------:R-:W3:Y:S01]  /*7360*/  LDSM.16.MT88.4 R12, [R207+0x17000] ;  /* 0x01700000cf0c783b */ /* 0x000ee20000004200 */
[----:B------:R-:W-:-:S03]  /*7370*/  IMAD.MOV.U32 R90, RZ, RZ, R152 ;  /* 0x000000ffff5a7224 */ /* 0x000fc600078e0098 */
[----:B------:R-:W-:Y:S02]  /*7380*/  LDSM.16.MT88.4 R144, [R205+0x11800] ;  /* 0x01180000cd90783b */ /* 0x000fe40000004200 */
[----:B------:R-:W-:Y:S01]  /*7390*/  IMAD.MOV.U32 R68, RZ, RZ, R36 ;  /* 0x000000ffff447224 */ /* 0x000fe200078e0024 */
[C---:B------:R-:W-:Y:S01]  /*73a0*/  HMMA.16816.F32.BF16 R180, R4.reuse, R20, R48 ;  /* 0x0000001404b4723c */ /* 0x040fe20000041830 */
[----:B------:R-:W3:Y:S01]  /*73b0*/  LDSM.16.MT88.4 R48, [R206+0x13800] ;  /* 0x01380000ce30783b */ /* 0x000ee20000004200 */
[----:B------:R-:W-:Y:S01]  /*73c0*/  MOV R69, R39 ;  /* 0x0000002700457202 */ /* 0x000fe20000000f00 */
[----:B----4-:R-:W-:Y:S01]  /*73d0*/  FFMA.FTZ R0, R134, c[0x0][0x23c], -R2 ;  /* 0x00008f0086007a23 */ /* 0x010fe20000010802 */
[----:B------:R-:W-:Y:S01]  /*73e0*/  MOV R71, R171 ;  /* 0x000000ab00477202 */ /* 0x000fe20000000f00 */
[----:B------:R-:W-:Y:S02]  /*73f0*/  IMAD.MOV.U32 R70, RZ, RZ, R38 ;  /* 0x000000ffff467224 */ /* 0x000fe400078e0026 */
[----:B------:R4:W-:Y:S01]  /*7400*/  MUFU.EX2 R134, R0 ;  /* 0x0000000000867308 */ /* 0x0009e20000000800 */
[C---:B------:R-:W-:Y:S07]  /*7410*/  HMMA.16816.F32.BF16 R176, R4.reuse, R22, R76 ;  /* 0x0000001604b0723c */ /* 0x040fee000004184c */
[----:B------:R-:W-:Y:S01]  /*7420*/  IMAD.MOV.U32 R76, RZ, RZ, R162 ;  /* 0x000000ffff4c7224 */ /* 0x000fe200078e00a2 */
[----:B--2---:R-:W-:Y:S01]  /*7430*/  HMMA.16816.F32.BF16 R20, R4, R24, R56 ;  /* 0x000000180414723c */ /* 0x004fe20000041838 */
[----:B------:R-:W2:Y:S01]  /*7440*/  LDSM.16.MT88.4 R56, [R208+0x13800] ;  /* 0x01380000d038783b */ /* 0x000ea20000004200 */
[----:B------:R-:W-:Y:S01]  /*7450*/  MOV R77, R161 ;  /* 0x000000a1004d7202 */ /* 0x000fe20000000f00 */
[----:B------:R-:W-:Y:S01]  /*7460*/  IMAD.MOV.U32 R78, RZ, RZ, R160 ;  /* 0x000000ffff4e7224 */ /* 0x000fe200078e00a0 */
[----:B------:R-:W-:Y:S01]  /*7470*/  MOV R79, R37 ;  /* 0x00000025004f7202 */ /* 0x000fe20000000f00 */
[----:B------:R-:W-:Y:S01]  /*7480*/  LDSM.16.MT88.4 R160, [R208+0x11800] ;  /* 0x01180000d0a0783b */ /* 0x000fe20000004200 */
[----:B----4-:R-:W-:-:S02]  /*7490*/  FFMA.FTZ R0, R133, c[0x0][0x23c], -R2 ;  /* 0x00008f0085007a23 */ /* 0x010fc40000010802 */
[C---:B-1----:R-:W-:Y:S01]  /*74a0*/  HMMA.16816.F32.BF16 R172, R4.reuse, R32, R64 ;  /* 0x0000002004ac723c */ /* 0x042fe20000041840 */
[----:B------:R-:W1:Y:S01]  /*74b0*/  LDSM.16.MT88.4 R64, [R207+0x13800] ;  /* 0x01380000cf40783b */ /* 0x000e620000004200 */
[----:B------:R4:W4:Y:S06]  /*74c0*/  MUFU.EX2 R133, R0 ;  /* 0x0000000000857308 */ /* 0x00092c0000000800 */
[C---:B------:R-:W-:Y:S07]  /*74d0*/  HMMA.16816.F32.BF16 R24, R4.reuse, R26, R80 ;  /* 0x0000001a0418723c */ /* 0x040fee0000041850 */
[----:B------:R-:W-:Y:S01]  /*74e0*/  MOV R83, R18 ;  /* 0x0000001200537202 */ /* 0x000fe20000000f00 */
[----:B---3--:R-:W-:Y:S01]  /*74f0*/  HMMA.16816.F32.BF16 R8, R4, R28, R60 ;  /* 0x0000001c0408723c */ /* 0x008fe2000004183c */
[----:B----4-:R-:W-:-:S02]  /*7500*/  FFMA.FTZ R0, R19, c[0x0][0x23c], -R2 ;  /* 0x00008f0013007a23 */ /* 0x010fc40000010802 */
[----:B------:R-:W-:Y:S02]  /*7510*/  FFMA.FTZ R2, R170, c[0x0][0x23c], -R2 ;  /* 0x00008f00aa027a23 */ /* 0x000fe40000010802 */
[----:B------:R3:W-:Y:S02]  /*7520*/  MUFU.EX2 R19, R0 ;  /* 0x0000000000137308 */ /* 0x0007e40000000800 */
[----:B------:R-:W-:Y:S01]  /*7530*/  MOV R62, R128 ;  /* 0x00000080003e7202 */ /* 0x000fe20000000f00 */
[----:B------:R-:W-:Y:S01]  /*7540*/  IMAD.MOV.U32 R60, RZ, RZ, R130 ;  /* 0x000000ffff3c7224 */ /* 0x000fe200078e0082 */
[----:B------:R-:W-:Y:S01]  /*7550*/  MOV R61, R129 ;  /* 0x00000081003d7202 */ /* 0x000fe20000000f00 */
[----:B------:R-:W-:Y:S01]  /*7560*/  IMAD.MOV.U32 R63, RZ, RZ, R155 ;  /* 0x000000ffff3f7224 */ /* 0x000fe200078e009b */
[----:B------:R-:W-:Y:S01]  /*7570*/  F2FP.BF16.PACK_AB R128, R245, R246 ;  /* 0x000000f6f580723e */ /* 0x000fe200000010ff */
[C---:B------:R-:W-:Y:S01]  /*7580*/  HMMA.16816.F32.BF16 R28, R4.reuse, R30, R44 ;  /* 0x0000001e041c723c */ /* 0x040fe2000004182c */
[----:B------:R-:W-:Y:S01]  /*7590*/  F2FP.BF16.PACK_AB R129, R133, R134 ;  /* 0x000000868581723e */ /* 0x000fe200000010ff */
[----:B------:R-:W4:Y:S01]  /*75a0*/  MUFU.EX2 R18, R2 ;  /* 0x0000000200127308 */ /* 0x000f220000000800 */
[----:B------:R-:W-:Y:S01]  /*75b0*/  F2FP.BF16.PACK_AB R130, R135, R244 ;  /* 0x000000f48782723e */ /* 0x000fe200000010ff */
[----:B------:R-:W1:Y:S04]  /*75c0*/  LDSM.16.MT88.4 R152, [R206+0x11800] ;  /* 0x01180000ce98783b */ /* 0x000e680000004200 */
[----:B------:R-:W-:Y:S01]  /*75d0*/  HMMA.16816.F32.BF16 R136, R4, R12, R52 ;  /* 0x0000000c0488723c */ /* 0x000fe20000041834 */
[----:B------:R-:W1:Y:S01]  /*75e0*/  LDSM.16.MT88.4 R168, [R207+0x11800] ;  /* 0x01180000cfa8783b */ /* 0x000e620000004200 */
[----:B---3--:R-:W-:-:S06]  /*75f0*/  MOV R0, R131 ;  /* 0x0000008300007202 */ /* 0x008fcc0000000f00 */
[----:B------:R-:W-:Y:S01]  /*7600*/  HMMA.16816.F32.BF16 R12, R4, R14, R40 ;  /* 0x0000000e040c723c */ /* 0x000fe20000041828 */
[----:B------:R-:W3:Y:S01]  /*7610*/  LDSM.16.MT88.4 R40, [R205+0x13800] ;  /* 0x01380000cd28783b */ /* 0x000ee20000004200 */
[----:B----4-:R-:W-:Y:S02]  /*7620*/  F2FP.BF16.PACK_AB R131, R18, R19 ;  /* 0x000000131283723e */ /* 0x010fe400000010ff */
[----:B------:R-:W-:-:S04]  /*7630*/  MOV R2, R89 ;  /* 0x0000005900027202 */ /* 0x000fc80000000f00 */
[----:B------:R-:W-:Y:S01]  /*7640*/  HMMA.16816.F32.BF16 R32, R4, R34, R72 ;  /* 0x000000220420723c */ /* 0x000fe20000041848 */
[----:B------:R-:W4:Y:S04]  /*7650*/  LDSM.16.MT88.4 R72, [R205+0x15800] ;  /* 0x01580000cd48783b */ /* 0x000f280000004200 */
[----:B------:R-:W-:Y:S03]  /*7660*/  LDSM.16.MT88.4 R4, [R207+0x17800] ;  /* 0x01780000cf04783b */ /* 0x000fe60000004200 */
[C---:B------:R-:W-:Y:S07]  /*7670*/  HMMA.16816.F32.BF16 R44, R128.reuse, R48, R116 ;  /* 0x00000030802c723c */ /* 0x040fee0000041874 */
[----:B------:R-:W-:Y:S01]  /*7680*/  MOV R119, R62 ;  /* 0x0000003e00777202 */ /* 0x000fe20000000f00 */
[----:B--2---:R-:W-:Y:S01]  /*7690*/  HMMA.16816.F32.BF16 R52, R128, R56, R124 ;  /* 0x000000388034723c */ /* 0x004fe2000004187c */
[----:B------:R-:W-:Y:S01]  /*76a0*/  MOV R118, R63 ;  /* 0x0000003f00767202 */ /* 0x000fe20000000f00 */
[----:B------:R-:W-:Y:S01]  /*76b0*/  IMAD.MOV.U32 R116, RZ, RZ, R91 ;  /* 0x000000ffff747224 */ /* 0x000fe200078e005b */
[----:B------:R-:W-:-:S04]  /*76c0*/  MOV R117, R90 ;  /* 0x0000005a00757202 */ /* 0x000fc80000000f00 */
[----:B------:R-:W-:Y:S01]  /*76d0*/  MOV R125, R60 ;  /* 0x0000003c007d7202 */ /* 0x000fe20000000f00 */
[----:B------:R-:W-:Y:S01]  /*76e0*/  IMAD.MOV.U32 R124, RZ, RZ, R61 ;  /* 0x000000ffff7c7224 */ /* 0x000fe200078e003d */
[----:B------:R-:W-:Y:S01]  /*76f0*/  MOV R126, R0 ;  /* 0x00000000007e7202 */ /* 0x000fe20000000f00 */
[C---:B-1----:R-:W-:Y:S01]  /*7700*/  HMMA.16816.F32.BF16 R60, R128.reuse, R64, R236 ;  /* 0x00000040803c723c */ /* 0x042fe200000418ec */
[----:B------:R-:W-:Y:S02]  /*7710*/  IMAD.MOV.U32 R0, RZ, RZ, R88 ;  /* 0x000000ffff007224 */ /* 0x000fe400078e0058 */
[----:B------:R-:W-:Y:S01]  /*7720*/  IMAD.MOV.U32 R127, RZ, RZ, R83 ;  /* 0x000000ffff7f7224 */ /* 0x000fe200078e0053 */
[----:B------:R-:W-:Y:S03]  /*7730*/  LDSM.16.MT88.4 R88, [R208+0x15800] ;  /* 0x01580000d058783b */ /* 0x000fe60000004200 */
[----:B------:R-:W-:Y:S01]  /*7740*/  MOV R236, R68 ;  /* 0x0000004400ec7202 */ /* 0x000fe20000000f00 */
[----:B------:R-:W-:Y:S01]  /*7750*/  IMAD.MOV.U32 R237, RZ, RZ, R69 ;  /* 0x000000ffffed7224 */ /* 0x000fe200078e0045 */
[----:B------:R-:W-:Y:S01]  /*7760*/  MOV R238, R70 ;  /* 0x0000004600ee7202 */ /* 0x000fe20000000f00 */
[----:B------:R-:W-:Y:S01]  /*7770*/  HMMA.16816.F32.BF16 R56, R128, R58, R196 ;  /* 0x0000003a8038723c */ /* 0x000fe200000418c4 */
[----:B------:R-:W-:Y:S01]  /*7780*/  MOV R239, R71 ;  /* 0x0000004700ef7202 */ /* 0x000fe20000000f00 */
[----:B------:R-:W-:Y:S01]  /*7790*/  FADD.FTZ R2, R2, R236 ;  /* 0x000000ec02027221 */ /* 0x000fe20000010000 */
[----:B------:R-:W1:Y:S01]  /*77a0*/  LDSM.16.MT88.4 R80, [R206+0x15800] ;  /* 0x01580000ce50783b */ /* 0x000e620000004200 */
[----:B------:R-:W-:-:S02]  /*77b0*/  FADD.FTZ R0, R0, R237 ;  /* 0x000000ed00007221 */ /* 0x000fc40000010000 */
[----:B------:R-:W-:Y:S01]  /*77c0*/  FADD.FTZ R2, R238, R2 ;  /* 0x00000002ee027221 */ /* 0x000fe20000010000 */
[----:B------:R-:W-:Y:S01]  /*77d0*/  MOV R196, R76 ;  /* 0x0000004c00c47202 */ /* 0x000fe20000000f00 */
[----:B------:R-:W-:Y:S01]  /*77e0*/  FADD.FTZ R0, R239, R0 ;  /* 0x00000000ef007221 */ /* 0x000fe20000010000 */
[----:B------:R-:W-:Y:S01]  /*77f0*/  MOV R197, R77 ;  /* 0x0000004d00c57202 */ /* 0x000fe20000000f00 */
[----:B------:R-:W-:Y:S01]  /*7800*/  FADD.FTZ R2, R116, R2 ;  /* 0x0000000274027221 */ /* 0x000fe20000010000 */
[----:B------:R-:W-:Y:S01]  /*7810*/  MOV R199, R79 ;  /* 0x0000004f00c77202 */ /* 0x000fe20000000f00 */
[----:B------:R-:W-:Y:S01]  /*7820*/  FADD.FTZ R0, R117, R0 ;  /* 0x0000000075007221 */ /* 0x000fe20000010000 */
[----:B------:R-:W-:Y:S01]  /*7830*/  HMMA.16816.F32.BF16 R148, R128, R152, R148 ;  /* 0x000000988094723c */ /* 0x000fe20000041894 */
[----:B------:R-:W-:Y:S02]  /*7840*/  FADD.FTZ R2, R118, R2 ;  /* 0x0000000276027221 */ /* 0x000fe40000010000 */
[----:B------:R-:W-:-:S02]  /*7850*/  FADD.FTZ R0, R119, R0 ;  /* 0x0000000077007221 */ /* 0x000fc40000010000 */
[----:B------:R-:W-:Y:S02]  /*7860*/  IMAD.MOV.U32 R198, RZ, RZ, R78 ;  /* 0x000000ffffc67224 */ /* 0x000fe400078e004e */
[----:B------:R-:W-:Y:S01]  /*7870*/  FADD.FTZ R2, R196, R2 ;  /* 0x00000002c4027221 */ /* 0x000fe20000010000 */
[C---:B------:R-:W-:Y:S01]  /*7880*/  HMMA.16816.F32.BF16 R164, R128.reuse, R168, R164 ;  /* 0x000000a880a4723c */ /* 0x040fe200000418a4 */
[----:B------:R-:W-:Y:S02]  /*7890*/  FADD.FTZ R0, R197, R0 ;  /* 0x00000000c5007221 */ /* 0x000fe40000010000 */
[----:B------:R-:W-:Y:S02]  /*78a0*/  FADD.FTZ R2, R198, R2 ;  /* 0x00000002c6027221 */ /* 0x000fe40000010000 */
[----:B------:R-:W-:Y:S02]  /*78b0*/  FADD.FTZ R0, R199, R0 ;  /* 0x00000000c7007221 */ /* 0x000fe40000010000 */
[----:B------:R-:W-:Y:S01]  /*78c0*/  FADD.FTZ R2, R124, R2 ;  /* 0x000000027c027221 */ /* 0x000fe20000010000 */
[----:B---3--:R-:W-:Y:S01]  /*78d0*/  HMMA.16816.F32.BF16 R36, R128, R40, R108 ;  /* 0x000000288024723c */ /* 0x008fe2000004186c */
[----:B------:R-:W-:-:S02]  /*78e0*/  FADD.FTZ R0, R125, R0 ;  /* 0x000000007d007221 */ /* 0x000fc40000010000 */
[----:B------:R-:W-:Y:S02]  /*78f0*/  FADD.FTZ R2, R126, R2 ;  /* 0x000000027e027221 */ /* 0x000fe40000010000 */
[----:B------:R-:W-:Y:S02]  /*7900*/  FADD.FTZ R0, R127, R0 ;  /* 0x000000007f007221 */ /* 0x000fe40000010000 */
[----:B------:R-:W-:Y:S01]  /*7910*/  FADD.FTZ R2, R247, R2 ;  /* 0x00000002f7027221 */ /* 0x000fe20000010000 */
[----:B------:R-:W-:Y:S01]  /*7920*/  HMMA.16816.F32.BF16 R152, R128, R154, R96 ;  /* 0x0000009a8098723c */ /* 0x000fe20000041860 */
[----:B------:R-:W-:Y:S01]  /*7930*/  FADD.FTZ R0, R248, R0 ;  /* 0x00000000f8007221 */ /* 0x000fe20000010000 */
[----:B------:R-:W2:Y:S01]  /*7940*/  LDSM.16.MT88.4 R96, [R207+0x15800] ;  /* 0x01580000cf60783b */ /* 0x000ea20000004200 */
[----:B------:R-:W-:Y:S02]  /*7950*/  FADD.FTZ R2, R249, R2 ;  /* 0x00000002f9027221 */ /* 0x000fe40000010000 */
[----:B------:R-:W-:-:S02]  /*7960*/  FADD.FTZ R0, R250, R0 ;  /* 0x00000000fa007221 */ /* 0x000fc40000010000 */
[----:B------:R-:W-:Y:S01]  /*7970*/  FADD.FTZ R2, R251, R2 ;  /* 0x00000002fb027221 */ /* 0x000fe20000010000 */
[C---:B------:R-:W-:Y:S01]  /*7980*/  HMMA.16816.F32.BF16 R168, R128.reuse, R170, R104 ;  /* 0x000000aa80a8723c */ /* 0x040fe20000041868 */
[----:B------:R-:W3:Y:S01]  /*7990*/  LDSM.16.MT88.4 R104, [R205+0x17800] ;  /* 0x01780000cd68783b */ /* 0x000ee20000004200 */
[----:B------:R-:W-:Y:S02]  /*79a0*/  FADD.FTZ R0, R252, R0 ;  /* 0x00000000fc007221 */ /* 0x000fe40000010000 */
[----:B------:R-:W-:Y:S02]  /*79b0*/  FADD.FTZ R2, R246, R2 ;  /* 0x00000002f6027221 */ /* 0x000fe40000010000 */
[----:B------:R-:W-:Y:S02]  /*79c0*/  FADD.FTZ R0, R134, R0 ;  /* 0x0000000086007221 */ /* 0x000fe40000010000 */
[----:B------:R-:W-:Y:S01]  /*79d0*/  HMMA.16816.F32.BF16 R40, R128, R42, R112 ;  /* 0x0000002a8028723c */ /* 0x000fe20000041870 */
[----:B------:R-:W1:Y:S01]  /*79e0*/  LDSM.16.MT88.4 R112, [R206+0x17800] ;  /* 0x01780000ce70783b */ /* 0x000e620000004200 */
[----:B------:R-:W-:-:S02]  /*79f0*/  FADD.FTZ R2, R245, R2 ;  /* 0x00000002f5027221 */ /* 0x000fc40000010000 */
[----:B------:R-:W-:Y:S02]  /*7a00*/  FADD.FTZ R0, R133, R0 ;  /* 0x0000000085007221 */ /* 0x000fe40000010000 */
[----:B------:R-:W-:Y:S02]  /*7a10*/  FADD.FTZ R2, R244, R2 ;  /* 0x00000002f4027221 */ /* 0x000fe40000010000 */
[----:B------:R-:W-:Y:S01]  /*7a20*/  HMMA.16816.F32.BF16 R48, R128, R50, R120 ;  /* 0x000000328030723c */ /* 0x000fe20000041878 */
[----:B------:R-:W1:Y:S01]  /*7a30*/  LDSM.16.MT88.4 R120, [R208+0x17800] ;  /* 0x01780000d078783b */ /* 0x000e620000004200 */
[----:B------:R-:W-:Y:S02]  /*7a40*/  FADD.FTZ R0, R19, R0 ;  /* 0x0000000013007221 */ /* 0x000fe40000010000 */
[----:B------:R-:W-:Y:S02]  /*7a50*/  FADD.FTZ R248, R135, R2 ;  /* 0x0000000287f87221 */ /* 0x000fe40000010000 */
[----:B------:R-:W-:-:S02]  /*7a60*/  FADD.FTZ R249, R18, R0 ;  /* 0x0000000012f97221 */ /* 0x000fc40000010000 */
[C---:B------:R-:W-:Y:S01]  /*7a70*/  HMMA.16816.F32.BF16 R140, R128.reuse, R144, R140 ;  /* 0x00000090808c723c */ /* 0x040fe2000004188c */
[----:B------:R1:W-:Y:S04]  /*7a80*/  STL [R1+0x8], R248 ;  /* 0x000008f801007387 */ /* 0x0003e80000100800 */
[----:B------:R1:W-:Y:S03]  /*7a90*/  STL [R1+0xc], R249 ;  /* 0x00000cf901007387 */ /* 0x0003e60000100800 */
[C---:B------:R-:W-:Y:S08]  /*7aa0*/  HMMA.16816.F32.BF16 R156, R128.reuse, R160, R156 ;  /* 0x000000a0809c723c */ /* 0x040ff0000004189c */
[C---:B------:R-:W-:Y:S08]  /*7ab0*/  HMMA.16816.F32.BF16 R144, R128.reuse, R146, R92 ;  /* 0x000000928090723c */ /* 0x040ff0000004185c */
[C---:B------:R-:W-:Y:S08]  /*7ac0*/  HMMA.16816.F32.BF16 R160, R128.reuse, R162, R100 ;  /* 0x000000a280a0723c */ /* 0x040ff00000041864 */
[C---:B----4-:R-:W-:Y:S08]  /*7ad0*/  HMMA.16816.F32.BF16 R68, R128.reuse, R72, R232 ;  /* 0x000000488044723c */ /* 0x050ff000000418e8 */
[C---:B-1----:R-:W-:Y:S08]  /*7ae0*/  HMMA.16816.F32.BF16 R76, R128.reuse, R80, R200 ;  /* 0x00000050804c723c */ /* 0x042ff000000418c8 */
[C---:B------:R-:W-:Y:S08]  /*7af0*/  HMMA.16816.F32.BF16 R84, R128.reuse, R88, R84 ;  /* 0x000000588054723c */ /* 0x040ff00000041854 */
        /* <DEDUP_REMOVED lines=17> */
[----:B------:R-:W4:Y:S04]  /*7c10*/  LDL R247, [R1+0x30] ;  /* 0x0000300001f77983 */ /* 0x000f280000100800 */
[----:B------:R-:W4:Y:S04]  /*7c20*/  LDL.64 R198, [R1+0x40] ;  /* 0x0000400001c67983 */ /* 0x000f280000100a00 */
        /* <DEDUP_REMOVED lines=9> */
[----:B---3--:R-:W-:Y:S02]  /*7cc0*/  ISETP.GE.AND P4, PT, R250, c[0x0][0x220], PT ;  /* 0x00008800fa007a0c */ /* 0x008fe40003f86270 */
[----:B----4-:R-:W-:Y:S01]  /*7cd0*/  ISETP.GE.AND P5, PT, R247, c[0x0][0x220], PT ;  /* 0x00008800f7007a0c */ /* 0x010fe20003fa6270 */
[----:B------:R-:W-:Y:S01]  /*7ce0*/  IMAD.WIDE.U32 R4, R4, UR5, R198 ;  /* 0x0000000504047c25 */ /* 0x000fe2000f8e00c6 */
[----:B------:R-:W-:-:S04]  /*7cf0*/  ISETP.GE.AND P3, PT, R251, c[0x0][0x220], PT ;  /* 0x00008800fb007a0c */ /* 0x000fc80003f66270 */
[----:B------:R-:W-:-:S03]  /*7d00*/  IADD3 R0, R5, UR6, RZ ;  /* 0x0000000605007c10 */ /* 0x000fc6000fffe0ff */
[C---:B------:R-:W-:Y:S02]  /*7d10*/  @!P6 LEA R136, P2, R4.reuse, c[0x0][0x170], 0x1 ;  /* 0x00005c000488ea11 */ /* 0x040fe400078408ff */
[C---:B------:R-:W-:Y:S02]  /*7d20*/  @!P4 LEA R32, P0, R4.reuse, c[0x0][0x170], 0x1 ;  /* 0x00005c000420ca11 */ /* 0x040fe400078008ff */
[C-C-:B------:R-:W-:Y:S02]  /*7d30*/  @!P6 LEA.HI.X R137, R4.reuse, c[0x0][0x174], R0.reuse, 0x1, P2 ;  /* 0x00005d000489ea11 */ /* 0x140fe400010f0c00 */
[C---:B------:R-:W-:Y:S02]  /*7d40*/  @!P5 LEA R34, P1, R4.reuse, c[0x0][0x170], 0x1 ;  /* 0x00005c000422da11 */ /* 0x040fe400078208ff */
[C---:B------:R-:W-:Y:S02]  /*7d50*/  IADD3 R2, P2, R4.reuse, UR24, RZ ;  /* 0x0000001804027c10 */ /* 0x040fe4000ff5e0ff */
[----:B------:R-:W-:-:S02]  /*7d60*/  @!P4 LEA.HI.X R33, R4, c[0x0][0x174], R0, 0x1, P0 ;  /* 0x00005d000421ca11 */ /* 0x000fc400000f0c00 */
        /* <DEDUP_REMOVED lines=123> */
[----:B------:R-:W-:Y:S04]  /*8520*/  LDSM.16.M88.4 R240, [R210+0x8800] ;  /* 0x00880000d2f0783b */ /* 0x000fe80000000200 */
[----:B------:R-:W-:Y:S04]  /*8530*/  LDSM.16.M88.4 R244, [R210+0xd000] ;  /* 0x00d00000d2f4783b */ /* 0x000fe80000000200 */
        /* <DEDUP_REMOVED lines=11> */
[----:B------:R-:W1:Y:S07]  /*85f0*/  LDSM.16.M88.4 R4, [R214] ;  /* 0x00000000d604783b */ /* 0x000e6e0000000200 */
[C---:B------:R-:W-:Y:S08]  /*8600*/  HMMA.16816.F32.BF16 R200, R8.reuse, R184, R136 ;  /* 0x000000b808c8723c */ /* 0x040ff00000041888 */
[C---:B------:R-:W-:Y:S08]  /*8610*/  HMMA.16816.F32.BF16 R196, R8.reuse, R186, R176 ;  /* 0x000000ba08c4723c */ /* 0x040ff000000418b0 */
[C---:B--2---:R-:W-:Y:S01]  /*8620*/  HMMA.16816.F32.BF16 R184, R8.reuse, R180, R32 ;  /* 0x000000b408b8723c */ /* 0x044fe20000041820 */
[----:B------:R-:W2:Y:S07]  /*8630*/  LDSM.16.M88.4 R32, [R210+0x9000] ;  /* 0x00900000d220783b */ /* 0x000eae0000000200 */
[C---:B---3--:R-:W-:Y:S01]  /*8640*/  HMMA.16816.F32.BF16 R172, R8.reuse, R192, R24 ;  /* 0x000000c008ac723c */ /* 0x048fe20000041818 */
[----:B------:R-:W3:Y:S07]  /*8650*/  LDSM.16.M88.4 R24, [R210+0x9800] ;  /* 0x00980000d218783b */ /* 0x000eee0000000200 */
[C---:B------:R-:W-:Y:S01]  /*8660*/  HMMA.16816.F32.BF16 R176, R8.reuse, R182, R28 ;  /* 0x000000b608b0723c */ /* 0x040fe2000004181c */
[----:B------:R-:W-:Y:S07]  /*8670*/  LDSM.16.M88.4 R180, [R209] ;  /* 0x00000000d1b4783b */ /* 0x000fee0000000200 */
[C---:B------:R-:W-:Y:S08]  /*8680*/  HMMA.16816.F32.BF16 R136, R8.reuse, R194, R20 ;  /* 0x000000c20888723c */ /* 0x040ff00000041814 */
[C---:B------:R-:W-:Y:S08]  /*8690*/  HMMA.16816.F32.BF16 R28, R8.reuse, R236, R12 ;  /* 0x000000ec081c723c */ /* 0x040ff0000004180c */
[----:B------:R-:W-:Y:S01]  /*86a0*/  HMMA.16816.F32.BF16 R20, R8, R238, R188 ;  /* 0x000000ee0814723c */ /* 0x000fe200000418bc */
[----:B------:R-:W3:Y:S04]  /*86b0*/  LDSM.16.M88.4 R8, [R213] ;  /* 0x00000000d508783b */ /* 0x000ee80000000200 */
[----:B------:R-:W3:Y:S03]  /*86c0*/  LDSM.16.M88.4 R188, [R209+0x800] ;  /* 0x00080000d1bc783b */ /* 0x000ee60000000200 */
[C---:B-1----:R-:W-:Y:S01]  /*86d0*/  HMMA.16816.F32.BF16 R12, R4.reuse, R232, R200 ;  /* 0x000000e8040c723c */ /* 0x042fe200000418c8 */
[----:B------:R-:W-:Y:S04]  /*86e0*/  LDSM.16.M88.4 R200, [R204+0xb000] ;  /* 0x00b00000ccc8783b */ /* 0x000fe80000000200 */
[----:B------:R-:W-:Y:S03]  /*86f0*/  LDSM.16.M88.4 R236, [R210+0xb800] ;  /* 0x00b80000d2ec783b */ /* 0x000fe60000000200 */
[C---:B------:R-:W-:Y:S01]  /*8700*/  HMMA.16816.F32.BF16 R196, R4.reuse, R234, R196 ;  /* 0x000000ea04c4723c */ /* 0x040fe200000418c4 */
[----:B------:R-:W1:Y:S07]  /*8710*/  LDSM.16.M88.4 R232, [R209+0x1000] ;  /* 0x00100000d1e8783b */ /* 0x000e6e0000000200 */
[C---:B------:R-:W-:Y:S08]  /*8720*/  HMMA.16816.F32.BF16 R192, R4.reuse, R240, R184 ;  /* 0x000000f004c0723c */ /* 0x040ff000000418b8 */
[C---:B------:R-:W-:Y:S01]  /*8730*/  HMMA.16816.F32.BF16 R184, R4.reuse, R242, R176 ;  /* 0x000000f204b8723c */ /* 0x040fe200000418b0 */
[----:B------:R-:W-:Y:S07]  /*8740*/  LDSM.16.M88.4 R240, [R225] ;  /* 0x00000000e1f0783b */ /* 0x000fee0000000200 */
[C---:B--2---:R-:W-:Y:S08]  /*8750*/  HMMA.16816.F32.BF16 R176, R4.reuse, R32, R172 ;  /* 0x0000002004b0723c */ /* 0x044ff000000418ac */
[C---:B------:R-:W-:Y:S08]  /*8760*/  HMMA.16816.F32.BF16 R172, R4.reuse, R34, R136 ;  /* 0x0000002204ac723c */ /* 0x040ff00000041888 */
[C---:B---3--:R-:W-:Y:S01]  /*8770*/  HMMA.16816.F32.BF16 R136, R4.reuse, R24, R28 ;  /* 0x000000180488723c */ /* 0x048fe2000004181c */
[----:B------:R-:W2:Y:S07]  /*8780*/  LDSM.16.M88.4 R28, [R209+0x1800] ;  /* 0x00180000d11c783b */ /* 0x000eae0000000200 */
[----:B------:R-:W-:Y:S01]  /*8790*/  HMMA.16816.F32.BF16 R32, R4, R26, R20 ;  /* 0x0000001a0420723c */ /* 0x000fe20000041814 */
[----:B------:R-:W-:Y:S04]  /*87a0*/  LDSM.16.M88.4 R4, [R211+0x2000] ;  /* 0x00200000d304783b */ /* 0x000fe80000000200 */
[----:B------:R-:W3:Y:S03]  /*87b0*/  LDSM.16.M88.4 R24, [R204+0xa000] ;  /* 0x00a00000cc18783b */ /* 0x000ee60000000200 */
[C---:B------:R-:W-:Y:S08]  /*87c0*/  HMMA.16816.F32.BF16 R20, R8.reuse, R180, R12 ;  /* 0x000000b40814723c */ /* 0x040ff0000004180c */
[C---:B------:R-:W-:Y:S01]  /*87d0*/  HMMA.16816.F32.BF16 R12, R8.reuse, R182, R196 ;  /* 0x000000b6080c723c */ /* 0x040fe200000418c4 */
[----:B------:R-:W3:Y:S07]  /*87e0*/  LDSM.16.M88.4 R196, [R204+0xa800] ;  /* 0x00a80000ccc4783b */ /* 0x000eee0000000200 */
        /* <DEDUP_REMOVED lines=8> */
[----:B------:R-:W2:Y:S04]  /*8870*/  LDSM.16.M88.4 R32, [R227] ;  /* 0x00000000e320783b */ /* 0x000ea80000000200 */
[----:B------:R-:W1:Y:S01]  /*8880*/  LDSM.16.M88.4 R28, [R226] ;  /* 0x00000000e21c783b */ /* 0x000e620000000200 */
[C---:B---3--:R-:W-:Y:S08]  /*8890*/  HMMA.16816.F32.BF16 R136, R4.reuse, R24, R20 ;  /* 0x000000180488723c */ /* 0x048ff00000041814 */
[C---:B------:R-:W-:Y:S08]  /*88a0*/  HMMA.16816.F32.BF16 R24, R4.reuse, R26, R12 ;  /* 0x0000001a0418723c */ /* 0x040ff0000004180c */
[C---:B------:R-:W-:Y:S08]  /*88b0*/  HMMA.16816.F32.BF16 R20, R4.reuse, R196, R192 ;  /* 0x000000c40414723c */ /* 0x040ff000000418c0 */
[C---:B------:R-:W-:Y:S08]  /*88c0*/  HMMA.16816.F32.BF16 R12, R4.reuse, R198, R188 ;  /* 0x000000c6040c723c */ /* 0x040ff000000418bc */
[C---:B------:R-:W-:Y:S08]  /*88d0*/  HMMA.16816.F32.BF16 R196, R4.reuse, R200, R184 ;  /* 0x000000c804c4723c */ /* 0x040ff000000418b8 */
[C---:B------:R-:W-:Y:S01]  /*88e0*/  HMMA.16816.F32.BF16 R192, R4.reuse, R202, R180 ;  /* 0x000000ca04c0723c */ /* 0x040fe200000418b4 */
[----:B------:R-:W3:Y:S07]  /*88f0*/  LDSM.16.M88.4 R200, [R224] ;  /* 0x00000000e0c8783b */ /* 0x000eee0000000200 */
        /* <DEDUP_REMOVED lines=9> */
[----:B------:R-:W2:Y:S07]  /*8990*/  LDSM.16.M88.4 R28, [R210+0xb000] ;  /* 0x00b00000d21c783b */ /* 0x000eae0000000200 */
[C---:B------:R-:W-:Y:S01]  /*89a0*/  HMMA.16816.F32.BF16 R20, R8.reuse, R240, R196 ;  /* 0x000000f00814723c */ /* 0x040fe200000418c4 */
[----:B------:R-:W-:Y:S07]  /*89b0*/  LDSM.16.M88.4 R196, [R209+0x2000] ;  /* 0x00200000d1c4783b */ /* 0x000fee0000000200 */
[C---:B------:R-:W-:Y:S01]  /*89c0*/  HMMA.16816.F32.BF16 R12, R8.reuse, R242, R192 ;  /* 0x000000f2080c723c */ /* 0x040fe200000418c0 */
[----:B------:R-:W-:Y:S07]  /*89d0*/  LDSM.16.M88.4 R240, [R209+0x5800] ;  /* 0x00580000d1f0783b */ /* 0x000fee0000000200 */
        /* <DEDUP_REMOVED lines=11> */
[C---:B------:R-:W-:Y:S08]  /*8a90*/  HMMA.16816.F32.BF16 R32, R4.reuse, R30, R12 ;  /* 0x0000001e0420723c */ /* 0x040ff0000004180c */
[C---:B------:R-:W-:Y:S01]  /*8aa0*/  HMMA.16816.F32.BF16 R28, R4.reuse, R236, R136 ;  /* 0x000000ec041c723c */ /* 0x040fe20000041888 */
[----:B------:R-:W2:Y:S07]  /*8ab0*/  LDSM.16.M88.4 R136, [R209+0x3000] ;  /* 0x00300000d188783b */ /* 0x000eae0000000200 */
[----:B------:R-:W-:Y:S01]  /*8ac0*/  HMMA.16816.F32.BF16 R20, R4, R238, R184 ;  /* 0x000000ee0414723c */ /* 0x000fe200000418b8 */
[----:B------:R-:W4:Y:S04]  /*8ad0*/  LDSM.16.M88.4 R4, [R211+0x4000] ;  /* 0x00400000d304783b */ /* 0x000f280000000200 */
[----:B------:R-:W-:Y:S03]  /*8ae0*/  LDSM.16.M88.4 R236, [R220] ;  /* 0x00000000dcec783b */ /* 0x000fe60000000200 */
[C---:B---3--:R-:W-:Y:S08]  /*8af0*/  HMMA.16816.F32.BF16 R12, R8.reuse, R196, R192 ;  /* 0x000000c4080c723c */ /* 0x048ff000000418c0 */
[C---:B------:R-:W-:Y:S01]  /*8b00*/  HMMA.16816.F32.BF16 R188, R8.reuse, R198, R188 ;  /* 0x000000c608bc723c */ /* 0x040fe200000418bc */
[----:B------:R-:W3:Y:S07]  /*8b10*/  LDSM.16.M88.4 R196, [R204+0xc800] ;  /* 0x00c80000ccc4783b */ /* 0x000eee0000000200 */
[C---:B-1----:R-:W-:Y:S08]  /*8b20*/  HMMA.16816.F32.BF16 R184, R8.reuse, R232, R180 ;  /* 0x000000e808b8723c */ /* 0x042ff000000418b4 */
[C---:B------:R-:W-:Y:S01]  /*8b30*/  HMMA.16816.F32.BF16 R180, R8.reuse, R234, R176 ;  /* 0x000000ea08b4723c */ /* 0x040fe200000418b0 */
[----:B------:R-:W1:Y:S07]  /*8b40*/  LDSM.16.M88.4 R232, [R204+0xd000] ;  /* 0x00d00000cce8783b */ /* 0x000e6e0000000200 */
[C---:B--2---:R-:W-:Y:S08]  /*8b50*/  HMMA.16816.F32.BF16 R176, R8.reuse, R136, R172 ;  /* 0x0000008808b0723c */ /* 0x044ff000000418ac */
[C---:B------:R-:W-:Y:S08]  /*8b60*/  HMMA.16816.F32.BF16 R172, R8.reuse, R138, R32 ;  /* 0x0000008a08ac723c */ /* 0x040ff00000041820 */
[C---:B------:R-:W-:Y:S01]  /*8b70*/  HMMA.16816.F32.BF16 R136, R8.reuse, R24, R28 ;  /* 0x000000180888723c */ /* 0x040fe2000004181c */
[----:B------:R-:W2:Y:S07]  /*8b80*/  LDSM.16.M88.4 R28, [R204+0xd800] ;  /* 0x00d80000cc1c783b */ /* 0x000eae0000000200 */
[----:B------:R-:W-:Y:S01]  /*8b90*/  HMMA.16816.F32.BF16 R32, R8, R26, R20 ;  /* 0x0000001a0820723c */ /* 0x000fe20000041814 */
[----:B------:R-:W-:Y:S04]  /*8ba0*/  LDSM.16.M88.4 R8, [R212+0x4000] ;  /* 0x00400000d408783b */ /* 0x000fe80000000200 */
[----:B------:R-:W2:Y:S03]  /*8bb0*/  LDSM.16.M88.4 R24, [R223] ;  /* 0x00000000df18783b */ /* 0x000ea60000000200 */
[C---:B----4-:R-:W-:Y:S08]  /*8bc0*/  HMMA.16816.F32.BF16 R20, R4.reuse, R200, R12 ;  /* 0x000000c80414723c */ /* 0x050ff0000004180c */
[C---:B------:R-:W-:Y:S01]  /*8bd0*/  HMMA.16816.F32.BF16 R12, R4.reuse, R202, R188 ;  /* 0x000000ca040c723c */ /* 0x040fe200000418bc */
[----:B------:R-:W4:Y:S07]  /*8be0*/  LDSM.16.M88.4 R200, [R222] ;  /* 0x00000000dec8783b */ /* 0x000f2e0000000200 */
[C---:B---3--:R-:W-:Y:S08]  /*8bf0*/  HMMA.16816.F32.BF16 R192, R4.reuse, R196, R184 ;  /* 0x000000c404c0723c */ /* 0x048ff000000418b8 */
[C---:B------:R-:W-:Y:S01]  /*8c00*/  HMMA.16816.F32.BF16 R188, R4.reuse, R198, R180 ;  /* 0x000000c604bc723c */ /* 0x040fe200000418b4 */
[----:B------:R-:W3:Y:S07]  /*8c10*/  LDSM.16.M88.4 R196, [R221] ;  /* 0x00000000ddc4783b */ /* 0x000eee0000000200 */
[C---:B-1----:R-:W-:Y:S08]  /*8c20*/  HMMA.16816.F32.BF16 R184, R4.reuse, R232, R176 ;  /* 0x000000e804b8723c */ /* 0x042ff000000418b0 */
[C---:B------:R-:W-:Y:S01]  /*8c30*/  HMMA.16816.F32.BF16 R180, R4.reuse, R234, R172 ;  /* 0x000000ea04b4723c */ /* 0x040fe200000418ac */
[----:B------:R-:W-:Y:S07]  /*8c40*/  LDSM.16.M88.4 R232, [R210+0xd800] ;  /* 0x00d80000d2e8783b */ /* 0x000fee0000000200 */
[C---:B--2---:R-:W-:Y:S08]  /*8c50*/  HMMA.16816.F32.BF16 R176, R4.reuse, R28, R136 ;  /* 0x0000001c04b0723c */ /* 0x044ff00000041888 */
[----:B------:R-:W-:Y:S01]  /*8c60*/  HMMA.16816.F32.BF16 R172, R4, R30, R32 ;  /* 0x0000001e04ac723c */ /* 0x000fe20000041820 */
[----:B------:R-:W-:Y:S04]  /*8c70*/  LDSM.16.M88.4 R4, [R214+0x4000] ;  /* 0x00400000d604783b */ /* 0x000fe80000000200 */
[----:B------:R-:W1:Y:S03]  /*8c80*/  LDSM.16.M88.4 R32, [R210+0xc000] ;  /* 0x00c00000d220783b */ /* 0x000e660000000200 */
[C---:B------:R-:W-:Y:S01]  /*8c90*/  HMMA.16816.F32.BF16 R136, R8.reuse, R24, R20 ;  /* 0x000000180888723c */ /* 0x040fe20000041814 */
[----:B------:R-:W2:Y:S07]  /*8ca0*/  LDSM.16.M88.4 R28, [R210+0xc800] ;  /* 0x00c80000d21c783b */ /* 0x000eae0000000200 */
[C---:B------:R-:W-:Y:S08]  /*8cb0*/  HMMA.16816.F32.BF16 R24, R8.reuse, R26, R12 ;  /* 0x0000001a0818723c */ /* 0x040ff0000004180c */
[C---:B----4-:R-:W-:Y:S08]  /*8cc0*/  HMMA.16816.F32.BF16 R12, R8.reuse, R202, R188 ;  /* 0x000000ca080c723c */ /* 0x050ff000000418bc */
[C---:B------:R-:W-:Y:S08]  /*8cd0*/  HMMA.16816.F32.BF16 R20, R8.reuse, R200, R192 ;  /* 0x000000c80814723c */ /* 0x040ff000000418c0 */
[C---:B---3--:R-:W-:Y:S08]  /*8ce0*/  HMMA.16816.F32.BF16 R200, R8.reuse, R196, R184 ;  /* 0x000000c408c8723c */ /* 0x048ff000000418b8 */
[C---:B------:R-:W-:Y:S08]  /*8cf0*/  HMMA.16816.F32.BF16 R196, R8.reuse, R198, R180 ;  /* 0x000000c608c4723c */ /* 0x040ff000000418b4 */
[C---:B------:R-:W-:Y:S08]  /*8d00*/  HMMA.16816.F32.BF16 R192, R8.reuse, R236, R176 ;  /* 0x000000ec08c0723c */ /* 0x040ff000000418b0 */
[----:B------:R-:W-:Y:S01]  /*8d10*/  HMMA.16816.F32.BF16 R188, R8, R238, R172 ;  /* 0x000000ee08bc723c */ /* 0x000fe200000418ac */
[----:B------:R-:W-:Y:S04]  /*8d20*/  LDSM.16.M88.4 R8, [R213+0x4000] ;  /* 0x00400000d508783b */ /* 0x000fe80000000200 */
[----:B------:R-:W3:Y:S03]  /*8d30*/  LDSM.16.M88.4 R236, [R209+0x4000] ;  /* 0x00400000d1ec783b */ /* 0x000ee60000000200 */
[C---:B-1----:R-:W-:Y:S01]  /*8d40*/  HMMA.16816.F32.BF16 R184, R4.reuse, R32, R136 ;  /* 0x0000002004b8723c */ /* 0x042fe20000041888 */
[----:B------:R-:W1:Y:S04]  /*8d50*/  LDSM.16.M88.4 R172, [R209+0x4800] ;  /* 0x00480000d1ac783b */ /* 0x000e680000000200 */
[----:B------:R-:W4:Y:S03]  /*8d60*/  LDSM.16.M88.4 R136, [R209+0x5000] ;  /* 0x00500000d188783b */ /* 0x000f260000000200 */
[C---:B------:R-:W-:Y:S08]  /*8d70*/  HMMA.16816.F32.BF16 R180, R4.reuse, R34, R24 ;  /* 0x0000002204b4723c */ /* 0x040ff00000041818 */
[C---:B--2---:R-:W-:Y:S08]  /*8d80*/  HMMA.16816.F32.BF16 R32, R4.reuse, R30, R12 ;  /* 0x0000001e0420723c */ /* 0x044ff0000004180c */
[C---:B------:R-:W-:Y:S08]  /*8d90*/  HMMA.16816.F32.BF16 R176, R4.reuse, R28, R20 ;  /* 0x0000001c04b0723c */ /* 0x040ff00000041814 */
[C---:B------:R-:W-:Y:S01]  /*8da0*/  HMMA.16816.F32.BF16 R28, R4.reuse, R244, R200 ;  /* 0x000000f4041c723c */ /* 0x040fe200000418c8 */
[----:B------:R-:W-:Y:S07]  /*8db0*/  LDSM.16.M88.4 R200, [R204+0xe000] ;  /* 0x00e00000ccc8783b */ /* 0x000fee0000000200 */
[C---:B------:R-:W-:Y:S08]  /*8dc0*/  HMMA.16816.F32.BF16 R24, R4.reuse, R246, R196 ;  /* 0x000000f60418723c */ /* 0x040ff000000418c4 */
[C---:B------:R-:W-:Y:S08]  /*8dd0*/  HMMA.16816.F32.BF16 R20, R4.reuse, R232, R192 ;  /* 0x000000e80414723c */ /* 0x040ff000000418c0 */
[----:B------:R-:W-:Y:S01]  /*8de0*/  HMMA.16816.F32.BF16 R12, R4, R234, R188 ;  /* 0x000000ea040c723c */ /* 0x000fe200000418bc */
[----:B------:R-:W-:Y:S04]  /*8df0*/  LDSM.16.M88.4 R4, [R211+0x6000] ;  /* 0x00600000d304783b */ /* 0x000fe80000000200 */
[----:B------:R-:W2:Y:S03]  /*8e00*/  LDSM.16.M88.4 R232, [R204+0xe800] ;  /* 0x00e80000cce8783b */ /* 0x000ea60000000200 */
[C---:B---3--:R-:W-:Y:S08]  /*8e10*/  HMMA.16816.F32.BF16 R196, R8.reuse, R236, R184 ;  /* 0x000000ec08c4723c */ /* 0x048ff000000418b8 */
[C---:B-1----:R-:W-:Y:S01]  /*8e20*/  HMMA.16816.F32.BF16 R184, R8.reuse, R174, R32 ;  /* 0x000000ae08b8723c */ /* 0x042fe20000041820 */
[----:B------:R-:W1:Y:S07]  /*8e30*/  LDSM.16.M88.4 R32, [R204+0xf000] ;  /* 0x00f00000cc20783b */ /* 0x000e6e0000000200 */
[C---:B------:R-:W-:Y:S08]  /*8e40*/  HMMA.16816.F32.BF16 R192, R8.reuse, R238, R180 ;  /* 0x000000ee08c0723c */ /* 0x040ff000000418b4 */
[C---:B----4-:R-:W-:Y:S01]  /*8e50*/  HMMA.16816.F32.BF16 R180, R8.reuse, R136, R28 ;  /* 0x0000008808b4723c */ /* 0x050fe2000004181c */
[----:B------:R-:W3:Y:S07]  /*8e60*/  LDSM.16.M88.4 R28, [R204+0xf800] ;  /* 0x00f80000cc1c783b */ /* 0x000eee0000000200 */
[C---:B------:R-:W-:Y:S08]  /*8e70*/  HMMA.16816.F32.BF16 R188, R8.reuse, R172, R176 ;  /* 0x000000ac08bc723c */ /* 0x040ff000000418b0 */
[C---:B------:R-:W-:Y:S01]  /*8e80*/  HMMA.16816.F32.BF16 R176, R8.reuse, R138, R24 ;  /* 0x0000008a08b0723c */ /* 0x040fe20000041818 */
[----:B------:R-:W-:Y:S07]  /*8e90*/  LDSM.16.M88.4 R136, [R219] ;  /* 0x00000000db88783b */ /* 0x000fee0000000200 */
[C---:B------:R-:W-:Y:S08]  /*8ea0*/  HMMA.16816.F32.BF16 R172, R8.reuse, R240, R20 ;  /* 0x000000f008ac723c */ /* 0x040ff00000041814 */
[----:B------:R-:W-:Y:S01]  /*8eb0*/  HMMA.16816.F32.BF16 R24, R8, R242, R12 ;  /* 0x000000f20818723c */ /* 0x000fe2000004180c */
[----:B------:R-:W4:Y:S04]  /*8ec0*/  LDSM.16.M88.4 R12, [R212+0x6000] ;  /* 0x00600000d40c783b */ /* 0x000f280000000200 */
[----:B------:R-:W-:Y:S03]  /*8ed0*/  LDSM.16.M88.4 R8, [R214+0x6000] ;  /* 0x00600000d608783b */ /* 0x000fe60000000200 */
[C---:B--2---:R-:W-:Y:S08]  /*8ee0*/  HMMA.16816.F32.BF16 R236, R4.reuse, R232, R188 ;  /* 0x000000e804ec723c */ /* 0x044ff000000418bc */
[C---:B------:R-:W-:Y:S08]  /*8ef0*/  HMMA.16816.F32.BF16 R188, R4.reuse, R234, R184 ;  /* 0x000000ea04bc723c */ /* 0x040ff000000418b8 */
[C---:B-1----:R-:W-:Y:S08]  /*8f00*/  HMMA.16816.F32.BF16 R184, R4.reuse, R32, R180 ;  /* 0x0000002004b8723c */ /* 0x042ff000000418b4 */
[C---:B------:R-:W-:Y:S01]  /*8f10*/  HMMA.16816.F32.BF16 R180, R4.reuse, R34, R176 ;  /* 0x0000002204b4723c */ /* 0x040fe200000418b0 */
[----:B------:R-:W1:Y:S07]  /*8f20*/  LDSM.16.M88.4 R32, [R218] ;  /* 0x00000000da20783b */ /* 0x000e6e0000000200 */
[C---:B------:R-:W-:Y:S08]  /*8f30*/  HMMA.16816.F32.BF16 R20, R4.reuse, R200, R196 ;  /* 0x000000c80414723c */ /* 0x040ff000000418c4 */
[C---:B------:R-:W-:Y:S01]  /*8f40*/  HMMA.16816.F32.BF16 R192, R4.reuse, R202, R192 ;  /* 0x000000ca04c0723c */ /* 0x040fe200000418c0 */
[----:B------:R-:W-:Y:S07]  /*8f50*/  LDSM.16.M88.4 R200, [R210+0xe000] ;  /* 0x00e00000d2c8783b */ /* 0x000fee0000000200 */
[C---:B---3--:R-:W-:Y:S01]  /*8f60*/  HMMA.16816.F32.BF16 R232, R4.reuse, R28, R172 ;  /* 0x0000001c04e8723c */ /* 0x048fe200000418ac */
[----:B------:R-:W-:Y:S07]  /*8f70*/  LDSM.16.M88.4 R172, [R209+0x6000] ;  /* 0x00600000d1ac783b */ /* 0x000fee0000000200 */
[----:B------:R-:W-:Y:S01]  /*8f80*/  HMMA.16816.F32.BF16 R176, R4, R30, R24 ;  /* 0x0000001e04b0723c */ /* 0x000fe20000041818 */
[----:B------:R-:W2:Y:S04]  /*8f90*/  LDSM.16.M88.4 R28, [R217] ;  /* 0x00000000d91c783b */ /* 0x000ea80000000200 */
[----:B------:R-:W-:Y:S03]  /*8fa0*/  LDSM.16.M88.4 R4, [R213+0x6000] ;  /* 0x00600000d504783b */ /* 0x000fe60000000200 */
[C---:B----4-:R-:W-:Y:S08]  /*8fb0*/  HMMA.16816.F32.BF16 R20, R12.reuse, R136, R20 ;  /* 0x000000880c14723c */ /* 0x050ff00000041814 */
[C---:B------:R-:W-:Y:S01]  /*8fc0*/  HMMA.16816.F32.BF16 R24, R12.reuse, R138, R192 ;  /* 0x0000008a0c18723c */ /* 0x040fe200000418c0 */
[----:B------:R-:W3:Y:S07]  /*8fd0*/  LDSM.16.M88.4 R136, [R216] ;  /* 0x00000000d888783b */ /* 0x000eee0000000200 */
[C---:B-1----:R-:W-:Y:S08]  /*8fe0*/  HMMA.16816.F32.BF16 R236, R12.reuse, R32, R236 ;  /* 0x000000200cec723c */ /* 0x042ff000000418ec */
[C---:B--2---:R-:W-:Y:S08]  /*8ff0*/  HMMA.16816.F32.BF16 R192, R12.reuse, R28, R184 ;  /* 0x0000001c0cc0723c */ /* 0x044ff000000418b8 */
[----:B------:R-:W-:Y:S01]  /*9000*/  HMMA.16816.F32.BF16 R196, R12, R30, R180 ;  /* 0x0000001e0cc4723c */ /* 0x000fe200000418b4 */
[----:B------:R-:W1:Y:S04]  /*9010*/  LDSM.16.M88.4 R28, [R210+0xe800] ;  /* 0x00e80000d21c783b */ /* 0x000e680000000200 */
[----:B------:R-:W2:Y:S03]  /*9020*/  LDSM.16.M88.4 R180, [R210+0xf000] ;  /* 0x00f00000d2b4783b */ /* 0x000ea60000000200 */
[C---:B------:R-:W-:Y:S08]  /*9030*/  HMMA.16816.F32.BF16 R20, R8.reuse, R200, R20 ;  /* 0x000000c80814723c */ /* 0x040ff00000041814 */
[----:B------:R-:W-:Y:S08]  /*9040*/  HMMA.16816.F32.BF16 R24, R8, R202, R24 ;  /* 0x000000ca0818723c */ /* 0x000ff00000041818 */
[C---:B---3--:R-:W-:Y:S01]  /*9050*/  HMMA.16816.F32.BF16 R200, R12.reuse, R138, R176 ;  /* 0x0000008a0cc8723c */ /* 0x048fe200000418b0 */
[----:B------:R-:W3:Y:S07]  /*9060*/  LDSM.16.M88.4 R176, [R209+0x6800] ;  /* 0x00680000d1b0783b */ /* 0x000eee0000000200 */
[----:B------:R-:W-:Y:S08]  /*9070*/  HMMA.16816.F32.BF16 R232, R12, R136, R232 ;  /* 0x000000880ce8723c */ /* 0x000ff000000418e8 */
[----:B-1----:R-:W-:Y:S08]  /*9080*/  HMMA.16816.F32.BF16 R136, R8, R28, R236 ;  /* 0x0000001c0888723c */ /* 0x002ff000000418ec */
[----:B------:R-:W-:Y:S08]  /*9090*/  HMMA.16816.F32.BF16 R188, R12, R34, R188 ;  /* 0x000000220cbc723c */ /* 0x000ff000000418bc */
[C---:B------:R-:W-:Y:S08]  /*90a0*/  HMMA.16816.F32.BF16 R240, R4.reuse, R172, R20 ;  /* 0x000000ac04f0723c */ /* 0x040ff00000041814 */
[----:B------:R-:W-:Y:S01]  /*90b0*/  HMMA.16816.F32.BF16 R184, R4, R174, R24 ;  /* 0x000000ae04b8723c */ /* 0x000fe20000041818 */
[----:B------:R-:W1:Y:S07]  /*90c0*/  LDSM.16.M88.4 R172, [R210+0xf800] ;  /* 0x00f80000d2ac783b */ /* 0x000e6e0000000200 */
[C---:B--2---:R-:W-:Y:S08]  /*90d0*/  HMMA.16816.F32.BF16 R192, R8.reuse, R180, R192 ;  /* 0x000000b408c0723c */ /* 0x044ff000000418c0 */
[----:B------:R-:W-:Y:S08]  /*90e0*/  HMMA.16816.F32.BF16 R196, R8, R182, R196 ;  /* 0x000000b608c4723c */ /* 0x000ff000000418c4 */
[----:B---3--:R-:W-:Y:S01]  /*90f0*/  HMMA.16816.F32.BF16 R180, R4, R176, R136 ;  /* 0x000000b004b4723c */ /* 0x008fe20000041888 */
[----:B------:R-:W2:Y:S07]  /*9100*/  LDSM.16.M88.4 R136, [R209+0x7000] ;  /* 0x00700000d188783b */ /* 0x000eae0000000200 */
[----:B------:R-:W-:Y:S01]  /*9110*/  HMMA.16816.F32.BF16 R188, R8, R30, R188 ;  /* 0x0000001e08bc723c */ /* 0x000fe200000418bc */
[----:B------:R-:W-:-:S07]  /*9120*/  IMAD.SHL.U32 R251, R251, 0x2, RZ ;  /* 0x00000002fbfb7824 */ /* 0x000fce00078e00ff */
[C---:B-1----:R-:W-:Y:S08]  /*9130*/  HMMA.16816.F32.BF16 R232, R8.reuse, R172, R232 ;  /* 0x000000ac08e8723c */ /* 0x042ff000000418e8 */
[----:B------:R-:W-:Y:S01]  /*9140*/  HMMA.16816.F32.BF16 R200, R8, R174, R200 ;  /* 0x000000ae08c8723c */ /* 0x000fe200000418c8 */
[----:B------:R-:W-:-:S07]  /*9150*/  LOP3.LUT R251, R251, 0x6, RZ, 0xc0, !PT ;  /* 0x00000006fbfb7812 */ /* 0x000fce00078ec0ff */
[----:B------:R-:W-:Y:S01]  /*9160*/  HMMA.16816.F32.BF16 R172, R4, R178, R188 ;  /* 0x000000b204ac723c */ /* 0x000fe200000418bc */
[----:B------:R-:W1:Y:S01]  /*9170*/  LDSM.16.M88.4 R176, [R209+0x7800] ;  /* 0x00780000d1b0783b */ /* 0x000e620000000200 */
[----:B------:R-:W-:Y:S01]  /*9180*/  IMAD R0, R0, 0x40, R251 ;  /* 0x0000004000007824 */ /* 0x000fe200078e02fb */
[----:B------:R-:W-:Y:S01]  /*9190*/  UISETP.GE.AND UP0, UPT, UR9, 0x3, UPT ;  /* 0x000000030900788c */ /* 0x000fe2000bf06270 */
[----:B------:R-:W-:Y:S01]  /*91a0*/  FMUL.FTZ R241, R241, c[0x0][0x2ec] ;  /* 0x0000bb00f1f17a20 */ /* 0x000fe20000410000 */
[----:B------:R-:W-:-:S04]  /*91b0*/  DEPBAR.LE SB0, 0x0 ;  /* 0x000080000000791a */ /* 0x000fc80000000000 */
[----:B--2---:R-:W-:Y:S01]  /*91c0*/  HMMA.16816.F32.BF16 R8, R4, R136, R192 ;  /* 0x000000880408723c */ /* 0x004fe200000418c0 */
[C---:B------:R-:W-:Y:S01]  /*91d0*/  IADD3 R20, R0.reuse, 0x1, RZ ;  /* 0x0000000100147810 */ /* 0x040fe20007ffe0ff */
[----:B------:R-:W-:Y:S01]  /*91e0*/  MUFU.TANH R241, R241 ;  /* 0x000000f100f17308 */ /* 0x000fe20000002400 */
[----:B------:R-:W-:Y:S01]  /*91f0*/  FMUL.FTZ R243, R243, c[0x0][0x2ec] ;  /* 0x0000bb00f3f37a20 */ /* 0x000fe20000410000 */
[----:B------:R-:W-:Y:S01]  /*9200*/  IADD3 R2, R0, 0x8, RZ ;  /* 0x0000000800027810 */ /* 0x000fe20007ffe0ff */
[----:B------:R-:W-:Y:S02]  /*9210*/  FMUL.FTZ R184, R184, c[0x0][0x2ec] ;  /* 0x0000bb00b8b87a20 */ /* 0x000fe40000410000 */
[----:B------:R-:W-:-:S03]  /*9220*/  FMUL.FTZ R186, R186, c[0x0][0x2ec] ;  /* 0x0000bb00baba7a20 */ /* 0x000fc60000410000 */
[----:B------:R-:W2:Y:S01]  /*9230*/  I2F R23, R20 ;  /* 0x0000001400177306 */ /* 0x000ea20000201400 */
[----:B------:R-:W-:Y:S01]  /*9240*/  FMUL.FTZ R185, R185, c[0x0][0x2ec] ;  /* 0x0000bb00b9b97a20 */ /* 0x000fe20000410000 */
[----:B------:R-:W-:Y:S01]  /*9250*/  HMMA.16816.F32.BF16 R136, R4, R138, R196 ;  /* 0x0000008a0488723c */ /* 0x000fe200000418c4 */
[----:B------:R-:W-:Y:S01]  /*9260*/  FMUL.FTZ R187, R187, c[0x0][0x2ec] ;  /* 0x0000bb00bbbb7a20 */ /* 0x000fe20000410000 */
[----:B------:R-:W-:Y:S01]  /*9270*/  IADD3 R15, R0, 0x9, RZ ;  /* 0x00000009000f7810 */ /* 0x000fe20007ffe0ff */
[----:B------:R-:W-:-:S03]  /*9280*/  FMUL.FTZ R180, R180, c[0x0][0x2ec] ;  /* 0x0000bb00b4b47a20 */ /* 0x000fc60000410000 */
[----:B------:R-:W-:Y:S01]  /*9290*/  I2F R24, R2 ;  /* 0x0000000200187306 */ /* 0x000fe20000201400 */
[----:B------:R-:W-:-:S07]  /*92a0*/  IADD3 R18, R0, 0x10, RZ ;  /* 0x0000001000127810 */ /* 0x000fce0007ffe0ff */
[----:B------:R-:W3:Y:S01]  /*92b0*/  MUFU.TANH R243, R243 ;  /* 0x000000f300f37308 */ /* 0x000ee20000002400 */
[----:B------:R-:W-:-:S07]  /*92c0*/  FMUL.FTZ R8, R8, c[0x0][0x2ec] ;  /* 0x0000bb0008087a20 */ /* 0x000fce0000410000 */
[----:B------:R-:W-:Y:S01]  /*92d0*/  MUFU.TANH R133, R184 ;  /* 0x000000b800857308 */ /* 0x000fe20000002400 */
[----:B------:R-:W-:-:S07]  /*92e0*/  FMUL.FTZ R182, R182, c[0x0][0x2ec] ;  /* 0x0000bb00b6b67a20 */ /* 0x000fce0000410000 */
[----:B------:R-:W4:Y:S01]  /*92f0*/  MUFU.TANH R186, R186 ;  /* 0x000000ba00ba7308 */ /* 0x000f220000002400 */
[----:B------:R-:W-:Y:S01]  /*9300*/  FMUL.FTZ R181, R181, c[0x0][0x2ec] ;  /* 0x0000bb00b5b57a20 */ /* 0x000fe20000410000 */
[----:B------:R-:W-:Y:S01]  /*9310*/  IADD3 R19, R0, 0x11, RZ ;  /* 0x0000001100137810 */ /* 0x000fe20007ffe0ff */
[----:B------:R-:W-:-:S05]  /*9320*/  FMUL.FTZ R183, R183, c[0x0][0x2ec] ;  /* 0x0000bb00b7b77a20 */ /* 0x000fca0000410000 */
[----:B------:R-:W-:Y:S01]  /*9330*/  MUFU.TANH R35, R185 ;  /* 0x000000b900237308 */ /* 0x000fe20000002400 */
[----:B------:R-:W-:Y:S01]  /*9340*/  FMUL.FTZ R9, R9, c[0x0][0x2ec] ;  /* 0x0000bb0009097a20 */ /* 0x000fe20000410000 */
[----:B------:R-:W-:-:S06]  /*9350*/  ISETP.GE.AND P1, PT, R20, R16, PT ;  /* 0x000000101400720c */ /* 0x000fcc0003f26270 */
[----:B------:R-:W-:Y:S08]  /*9360*/  I2F R29, R15 ;  /* 0x0000000f001d7306 */ /* 0x000ff00000201400 */
[----:B------:R-:W-:Y:S08]  /*9370*/  I2F R30, R18 ;  /* 0x00000012001e7306 */ /* 0x000ff00000201400 */
[----:B------:R-:W-:Y:S08]  /*9380*/  MUFU.TANH R187, R187 ;  /* 0x000000bb00bb7308 */ /* 0x000ff00000002400 */
[----:B------:R-:W1:Y:S01]  /*9390*/  MUFU.TANH R185, R180 ;  /* 0x000000b400b97308 */ /* 0x000e620000002400 */
[----:B------:R-:W-:Y:S01]  /*93a0*/  IADD3 R21, R0, 0x19, RZ ;  /* 0x0000001900157810 */ /* 0x000fe20007ffe0ff */
[----:B------:R-:W-:-:S06]  /*93b0*/  FMUL.FTZ R173, R173, c[0x0][0x2ec] ;  /* 0x0000bb00adad7a20 */ /* 0x000fcc0000410000 */
[----:B------:R2:W-:Y:S01]  /*93c0*/  MUFU.TANH R192, R8 ;  /* 0x0000000800c07308 */ /* 0x0005e20000002400 */
[----:B------:R-:W-:Y:S01]  /*93d0*/  IADD3 R22, R0, 0x18, RZ ;  /* 0x0000001800167810 */ /* 0x000fe20007ffe0ff */
[----:B------:R-:W-:-:S06]  /*93e0*/  FMUL.FTZ R172, R172, c[0x0][0x2ec] ;  /* 0x0000bb00acac7a20 */ /* 0x000fcc0000410000 */
[----:B------:R-:W1:Y:S01]  /*93f0*/  MUFU.TANH R184, R182 ;  /* 0x000000b600b87308 */ /* 0x000e620000002400 */
[----:B------:R-:W-:Y:S02]  /*9400*/  FMUL.FTZ R174, R174, c[0x0][0x2ec] ;  /* 0x0000bb00aeae7a20 */ /* 0x000fe40000410000 */
[----:B--2---:R-:W-:-:S05]  /*9410*/  FFMA.FTZ R8, R23, UR4, R241 ;  /* 0x0000000417087c23 */ /* 0x004fca00080100f1 */
[----:B------:R-:W-:Y:S01]  /*9420*/  MUFU.TANH R236, R181 ;  /* 0x000000b500ec7308 */ /* 0x000fe20000002400 */
[----:B------:R-:W-:Y:S02]  /*9430*/  ISETP.GE.AND P2, PT, R20, R17, PT ;  /* 0x000000111400720c */ /* 0x000fe40003f46270 */
[----:B------:R-:W-:Y:S01]  /*9440*/  FSEL R135, R8, -INF , !P1 ;  /* 0xff80000008877808 */ /* 0x000fe20004800000 */
[----:B---3--:R-:W-:-:S04]  /*9450*/  FFMA.FTZ R8, R23, UR4, R243 ;  /* 0x0000000417087c23 */ /* 0x008fc800080100f3 */
[----:B------:R1:W-:Y:S01]  /*9460*/  MUFU.TANH R237, R183 ;  /* 0x000000b700ed7308 */ /* 0x0003e20000002400 */
[C---:B------:R-:W-:Y:S02]  /*9470*/  ISETP.GE.AND P0, PT, R2.reuse, R16, PT ;  /* 0x000000100200720c */ /* 0x040fe40003f06270 */
[----:B------:R-:W-:Y:S01]  /*9480*/  ISETP.GE.AND P1, PT, R2, R17, PT ;  /* 0x000000110200720c */ /* 0x000fe20003f26270 */
[----:B----4-:R-:W-:-:S04]  /*9490*/  FFMA.FTZ R2, R24, UR4, R186 ;  /* 0x0000000418027c23 */ /* 0x010fc800080100ba */
[----:B------:R-:W2:Y:S01]  /*94a0*/  I2F R33, R19 ;  /* 0x0000001300217306 */ /* 0x000ea20000201400 */
[----:B------:R-:W-:Y:S01]  /*94b0*/  FMUL.FTZ R175, R175, c[0x0][0x2ec] ;  /* 0x0000bb00afaf7a20 */ /* 0x000fe20000410000 */
[----:B-1----:R-:W-:Y:S06]  /*94c0*/  HMMA.16816.F32.BF16 R180, R4, R176, R232 ;  /* 0x000000b004b4723c */ /* 0x002fec00000418e8 */
[----:B------:R1:W-:Y:S01]  /*94d0*/  MUFU.TANH R194, R9 ;  /* 0x0000000900c27308 */ /* 0x0003e20000002400 */
[----:B------:R-:W-:Y:S02]  /*94e0*/  IADD3 R14, R0, 0x20, RZ ;  /* 0x00000020000e7810 */ /* 0x000fe40007ffe0ff */
[----:B------:R-:W-:-:S05]  /*94f0*/  FSEL R134, R2, -INF , !P1 ;  /* 0xff80000002867808 */ /* 0x000fca0004800000 */
[----:B------:R-:W-:Y:S01]  /*9500*/  I2F R31, R21 ;  /* 0x00000015001f7306 */ /* 0x000fe20000201400 */
[----:B-1----:R-:W-:-:S07]  /*9510*/  FFMA.FTZ R9, R24, UR4, R133 ;  /* 0x0000000418097c23 */ /* 0x002fce0008010085 */
[----:B------:R-:W-:Y:S01]  /*9520*/  MUFU.TANH R195, R173 ;  /* 0x000000ad00c37308 */ /* 0x000fe20000002400 */
[----:B------:R-:W-:Y:S01]  /*9530*/  FFMA.FTZ R24, R30, UR4, R185 ;  /* 0x000000041e187c23 */ /* 0x000fe200080100b9 */
[----:B------:R-:W-:Y:S02]  /*9540*/  FSEL R133, R9, -INF , !P0 ;  /* 0xff80000009857808 */ /* 0x000fe40004000000 */
[----:B------:R-:W-:-:S04]  /*9550*/  ISETP.GE.AND P0, PT, R15, R17, PT ;  /* 0x000000110f00720c */ /* 0x000fc80003f06270 */
[----:B------:R-:W-:Y:S01]  /*9560*/  I2F R32, R22 ;  /* 0x0000001600207306 */ /* 0x000fe20000201400 */
[----:B------:R-:W-:Y:S01]  /*9570*/  ISETP.GE.AND P1, PT, R18, R16, PT ;  /* 0x000000101200720c */ /* 0x000fe20003f26270 */
[----:B------:R-:W-:-:S06]  /*9580*/  FMUL.FTZ R136, R136, c[0x0][0x2ec] ;  /* 0x0000bb0088887a20 */ /* 0x000fcc0000410000 */
[----:B------:R1:W-:Y:S01]  /*9590*/  MUFU.TANH R189, R172 ;  /* 0x000000ac00bd7308 */ /* 0x0003e20000002400 */
[----:B------:R-:W-:Y:S02]  /*95a0*/  FMUL.FTZ R137, R137, c[0x0][0x2ec] ;  /* 0x0000bb0089897a20 */ /* 0x000fe40000410000 */
[----:B------:R-:W-:-:S05]  /*95b0*/  FMUL.FTZ R138, R138, c[0x0][0x2ec] ;  /* 0x0000bb008a8a7a20 */ /* 0x000fca0000410000 */
[----:B------:R-:W3:Y:S01]  /*95c0*/  MUFU.TANH R190, R174 ;  /* 0x000000ae00be7308 */ /* 0x000ee20000002400 */
[----:B------:R-:W-:Y:S01]  /*95d0*/  FMUL.FTZ R139, R139, c[0x0][0x2ec] ;  /* 0x0000bb008b8b7a20 */ /* 0x000fe20000410000 */
[----:B------:R-:W-:Y:S02]  /*95e0*/  IADD3 R13, R0, 0x21, RZ ;  /* 0x00000021000d7810 */ /* 0x000fe40007ffe0ff */
[----:B-1----:R-:W-:-:S04]  /*95f0*/  FSEL R172, R8, -INF , !P2 ;  /* 0xff80000008ac7808 */ /* 0x002fc80005000000 */
[----:B------:R-:W1:Y:S01]  /*9600*/  MUFU.TANH R188, R175 ;  /* 0x000000af00bc7308 */ /* 0x000e620000002400 */
[-C--:B------:R-:W-:Y:S01]  /*9610*/  ISETP.GE.AND P2, PT, R15, R16.reuse, PT ;  /* 0x000000100f00720c */ /* 0x080fe20003f46270 */
[C---:B------:R-:W-:Y:S02]  /*9620*/  FFMA.FTZ R15, R29.reuse, UR4, R187 ;  /* 0x000000041d0f7c23 */ /* 0x040fe400080100bb */
[----:B------:R-:W-:Y:S02]  /*9630*/  FFMA.FTZ R8, R29, UR4, R35 ;  /* 0x000000041d087c23 */ /* 0x000fe40008010023 */
[----:B------:R-:W-:Y:S02]  /*9640*/  FMUL.FTZ R10, R10, c[0x0][0x2ec] ;  /* 0x0000bb000a0a7a20 */ /* 0x000fe40000410000 */
[----:B------:R-:W4:Y:S01]  /*9650*/  I2F R28, R14 ;  /* 0x0000000e001c7306 */ /* 0x000f220000201400 */
[----:B------:R-:W-:Y:S01]  /*9660*/  FFMA.FTZ R2, R30, UR4, R184 ;  /* 0x000000041e027c23 */ /* 0x000fe200080100b8 */
[----:B------:R-:W-:Y:S01]  /*9670*/  FSEL R29, R15, -INF , !P0 ;  /* 0xff8000000f1d7808 */ /* 0x000fe20004000000 */
[----:B------:R-:W-:Y:S01]  /*9680*/  FMUL.FTZ R11, R11, c[0x0][0x2ec] ;  /* 0x0000bb000b0b7a20 */ /* 0x000fe20000410000 */
[----:B------:R-:W-:Y:S01]  /*9690*/  FSEL R30, R24, -INF , !P1 ;  /* 0xff800000181e7808 */ /* 0x000fe20004800000 */
[----:B--2---:R-:W-:Y:S01]  /*96a0*/  FFMA.FTZ R15, R33, UR4, R236 ;  /* 0x00000004210f7c23 */ /* 0x004fe200080100ec */
[----:B------:R-:W-:-:S02]  /*96b0*/  ISETP.GE.AND P0, PT, R19, R16, PT ;  /* 0x000000101300720c */ /* 0x000fc40003f06270 */
[----:B------:R-:W-:Y:S01]  /*96c0*/  MUFU.TANH R193, R136 ;  /* 0x0000008800c17308 */ /* 0x000fe20000002400 */
[-C--:B------:R-:W-:Y:S01]  /*96d0*/  ISETP.GE.AND P1, PT, R19, R17.reuse, PT ;  /* 0x000000111300720c */ /* 0x080fe20003f26270 */
[----:B------:R-:W-:Y:S01]  /*96e0*/  FFMA.FTZ R19, R33, UR4, R237 ;  /* 0x0000000421137c23 */ /* 0x000fe200080100ed */
[----:B------:R-:W-:Y:S02]  /*96f0*/  FSEL R35, R8, -INF , !P2 ;  /* 0xff80000008237808 */ /* 0x000fe40005000000 */
[----:B------:R-:W-:-:S03]  /*9700*/  ISETP.GE.AND P2, PT, R18, R17, PT ;  /* 0x000000111200720c */ /* 0x000fc60003f46270 */
[----:B------:R-:W-:Y:S01]  /*9710*/  MUFU.TANH R174, R137 ;  /* 0x0000008900ae7308 */ /* 0x000fe20000002400 */
[----:B------:R-:W-:-:S07]  /*9720*/  IADD3 R12, R0, 0x28, RZ ;  /* 0x00000028000c7810 */ /* 0x000fce0007ffe0ff */
[----:B------:R-:W-:Y:S01]  /*9730*/  MUFU.TANH R173, R138 ;  /* 0x0000008a00ad7308 */ /* 0x000fe20000002400 */
[----:B------:R-:W-:-:S07]  /*9740*/  FSEL R177, R2, -INF , !P2 ;  /* 0xff80000002b17808 */ /* 0x000fce0005000000 */
[----:B------:R2:W-:Y:S01]  /*9750*/  MUFU.TANH R24, R139 ;  /* 0x0000008b00187308 */ /* 0x0005e20000002400 */
[----:B------:R-:W-:Y:S02]  /*9760*/  FSEL R176, R15, -INF , !P0 ;  /* 0xff8000000fb07808 */ /* 0x000fe40004000000 */
[----:B------:R-:W-:-:S05]  /*9770*/  FSEL R184, R19, -INF , !P1 ;  /* 0xff80000013b87808 */ /* 0x000fca0004800000 */
[----:B------:R1:W1:Y:S01]  /*9780*/  MUFU.TANH R175, R10 ;  /* 0x0000000a00af7308 */ /* 0x0002620000002400 */
[-C--:B------:R-:W-:Y:S01]  /*9790*/  ISETP.GE.AND P2, PT, R22, R16.reuse, PT ;  /* 0x000000101600720c */ /* 0x080fe20003f46270 */
[----:B---3--:R-:W-:Y:S01]  /*97a0*/  FFMA.FTZ R19, R32, UR4, R190 ;  /* 0x0000000420137c23 */ /* 0x008fe200080100be */
[----:B--2---:R-:W-:Y:S05]  /*97b0*/  HMMA.16816.F32.BF16 R136, R4, R178, R200 ;  /* 0x000000b20488723c */ /* 0x004fea00000418c8 */
[----:B------:R-:W2:Y:S01]  /*97c0*/  I2F R27, R13 ;  /* 0x0000000d001b7306 */ /* 0x000ea20000201400 */
[----:B------:R-:W-:Y:S01]  /*97d0*/  ISETP.GE.AND P0, PT, R22, R17, PT ;  /* 0x000000111600720c */ /* 0x000fe20003f06270 */
[----:B------:R-:W-:Y:S01]  /*97e0*/  FFMA.FTZ R22, R32, UR4, R189 ;  /* 0x0000000420167c23 */ /* 0x000fe200080100bd */
[----:B------:R-:W-:Y:S01]  /*97f0*/  ISETP.GE.AND P1, PT, R21, R16, PT ;  /* 0x000000101500720c */ /* 0x000fe20003f26270 */
[----:B------:R-:W-:-:S04]  /*9800*/  FFMA.FTZ R4, R31, UR4, R195 ;  /* 0x000000041f047c23 */ /* 0x000fc800080100c3 */
[----:B------:R3:W2:Y:S01]  /*9810*/  MUFU.TANH R191, R11 ;  /* 0x0000000b00bf7308 */ /* 0x0006a20000002400 */
[----:B------:R-:W-:Y:S01]  /*9820*/  FMUL.FTZ R180, R180, c[0x0][0x2ec] ;  /* 0x0000bb00b4b47a20 */ /* 0x000fe20000410000 */
[----:B-1----:R-:W-:Y:S01]  /*9830*/  IADD3 R10, R0, 0x30, RZ ;  /* 0x00000030000a7810 */ /* 0x002fe20007ffe0ff */
[----:B------:R-:W-:Y:S01]  /*9840*/  FFMA.FTZ R6, R31, UR4, R188 ;  /* 0x000000041f067c23 */ /* 0x000fe200080100bc */
[----:B------:R-:W-:Y:S01]  /*9850*/  FSEL R31, R4, -INF , !P1 ;  /* 0xff800000041f7808 */ /* 0x000fe20004800000 */
[----:B----4-:R-:W-:-:S03]  /*9860*/  FFMA.FTZ R4, R28, UR4, R192 ;  /* 0x000000041c047c23 */ /* 0x010fc600080100c0 */
[----:B------:R-:W1:Y:S01]  /*9870*/  I2F R26, R12 ;  /* 0x0000000c001a7306 */ /* 0x000e620000201400 */
[----:B------:R-:W-:Y:S02]  /*9880*/  FSEL R32, R19, -INF , !P0 ;  /* 0xff80000013207808 */ /* 0x000fe40004000000 */
[----:B---3--:R-:W-:-:S05]  /*9890*/  IADD3 R11, R0, 0x29, RZ ;  /* 0x00000029000b7810 */ /* 0x008fca0007ffe0ff */
[----:B------:R-:W3:Y:S01]  /*98a0*/  I2F R25, R11 ;  /* 0x0000000b00197306 */ /* 0x000ee20000201400 */
[----:B------:R-:W-:Y:S02]  /*98b0*/  FSEL R33, R22, -INF , !P2 ;  /* 0xff80000016217808 */ /* 0x000fe40005000000 */
[----:B------:R-:W-:Y:S01]  /*98c0*/  ISETP.GE.AND P0, PT, R14, R16, PT ;  /* 0x000000100e00720c */ /* 0x000fe20003f06270 */
[----:B------:R-:W-:Y:S01]  /*98d0*/  FMUL.FTZ R181, R181, c[0x0][0x2ec] ;  /* 0x0000bb00b5b57a20 */ /* 0x000fe20000410000 */
[----:B------:R-:W-:-:S03]  /*98e0*/  ISETP.GE.AND P2, PT, R21, R17, PT ;  /* 0x000000111500720c */ /* 0x000fc60003f46270 */
[----:B------:R-:W-:Y:S01]  /*98f0*/  I2F R23, R10 ;  /* 0x0000000a00177306 */ /* 0x000fe20000201400 */
[----:B------:R-:W-:Y:S01]  /*9900*/  IADD3 R9, R0, 0x31, RZ ;  /* 0x0000003100097810 */ /* 0x000fe20007ffe0ff */
[----:B------:R-:W-:Y:S01]  /*9910*/  FMUL.FTZ R182, R182, c[0x0][0x2ec] ;  /* 0x0000bb00b6b67a20 */ /* 0x000fe20000410000 */
[----:B------:R-:W-:Y:S01]  /*9920*/  FSEL R186, R4, -INF , !P0 ;  /* 0xff80000004ba7808 */ /* 0x000fe20004000000 */
[----:B------:R-:W-:Y:S01]  /*9930*/  FFMA.FTZ R5, R28, UR4, R175 ;  /* 0x000000041c057c23 */ /* 0x000fe200080100af */
[----:B------:R-:W-:-:S03]  /*9940*/  FSEL R178, R6, -INF , !P2 ;  /* 0xff80000006b27808 */ /* 0x000fc60005000000 */
[----:B------:R-:W4:Y:S01]  /*9950*/  MUFU.TANH R180, R180 ;  /* 0x000000b400b47308 */ /* 0x000f220000002400 */
[----:B--2---:R-:W-:Y:S01]  /*9960*/  FFMA.FTZ R4, R27, UR4, R194 ;  /* 0x000000041b047c23 */ /* 0x004fe200080100c2 */
[-C--:B------:R-:W-:Y:S01]  /*9970*/  ISETP.GE.AND P1, PT, R14, R17.reuse, PT ;  /* 0x000000110e00720c */ /* 0x080fe20003f26270 */
[----:B------:R-:W-:Y:S01]  /*9980*/  FMUL.FTZ R183, R183, c[0x0][0x2ec] ;  /* 0x0000bb00b7b77a20 */ /* 0x000fe20000410000 */
[-C--:B------:R-:W-:Y:S01]  /*9990*/  ISETP.GE.AND P2, PT, R13, R16.reuse, PT ;  /* 0x000000100d00720c */ /* 0x080fe20003f46270 */
[----:B------:R-:W-:Y:S01]  /*99a0*/  FFMA.FTZ R6, R27, UR4, R191 ;  /* 0x000000041b067c23 */ /* 0x000fe200080100bf */
[----:B------:R-:W-:Y:S02]  /*99b0*/  ISETP.GE.AND P0, PT, R13, R17, PT ;  /* 0x000000110d00720c */ /* 0x000fe40003f06270 */
[----:B------:R-:W-:Y:S01]  /*99c0*/  I2F R20, R9 ;  /* 0x0000000900147306 */ /* 0x000fe20000201400 */
[----:B------:R-:W-:Y:S02]  /*99d0*/  FSEL R189, R5, -INF , !P1 ;  /* 0xff80000005bd7808 */ /* 0x000fe40004800000 */
[----:B------:R-:W-:Y:S01]  /*99e0*/  FSEL R187, R4, -INF , !P2 ;  /* 0xff80000004bb7808 */ /* 0x000fe20005000000 */
[----:B-1----:R-:W-:Y:S01]  /*99f0*/  FFMA.FTZ R5, R26, UR4, R193 ;  /* 0x000000041a057c23 */ /* 0x002fe200080100c1 */
[----:B------:R-:W-:-:S03]  /*9a00*/  ISETP.GE.AND P1, PT, R12, R16, PT ;  /* 0x000000100c00720c */ /* 0x000fc60003f26270 */
[----:B------:R-:W1:Y:S01]  /*9a10*/  MUFU.TANH R181, R181 ;  /* 0x000000b500b57308 */ /* 0x000e620000002400 */
[----:B------:R-:W-:Y:S01]  /*9a20*/  ISETP.GE.AND P2, PT, R12, R17, PT ;  /* 0x000000110c00720c */ /* 0x000fe20003f46270 */
[----:B------:R-:W-:Y:S01]  /*9a30*/  FMUL.FTZ R12, R136, c[0x0][0x2ec] ;  /* 0x0000bb00880c7a20 */ /* 0x000fe20000410000 */
[----:B------:R-:W-:Y:S01]  /*9a40*/  FSEL R250, R6, -INF , !P0 ;  /* 0xff80000006fa7808 */ /* 0x000fe20004000000 */
[----:B---3--:R-:W-:Y:S01]  /*9a50*/  FFMA.FTZ R4, R25, UR4, R174 ;  /* 0x0000000419047c23 */ /* 0x008fe200080100ae */
[----:B------:R-:W-:Y:S01]  /*9a60*/  ISETP.GE.AND P0, PT, R11, R16, PT ;  /* 0x000000100b00720c */ /* 0x000fe20003f06270 */
[----:B------:R-:W-:Y:S02]  /*9a70*/  FFMA.FTZ R26, R26, UR4, R173 ;  /* 0x000000041a1a7c23 */ /* 0x000fe400080100ad */
[----:B------:R-:W2:Y:S01]  /*9a80*/  MUFU.TANH R182, R182 ;  /* 0x000000b600b67308 */ /* 0x000ea20000002400 */
[----:B------:R-:W-:Y:S01]  /*9a90*/  IADD3 R8, R0, 0x38, RZ ;  /* 0x0000003800087810 */ /* 0x000fe20007ffe0ff */
[----:B------:R-:W-:Y:S01]  /*9aa0*/  FMUL.FTZ R240, R240, c[0x0][0x2ec] ;  /* 0x0000bb00f0f07a20 */ /* 0x000fe20000410000 */
[----:B------:R-:W-:-:S05]  /*9ab0*/  FSEL R185, R4, -INF , !P0 ;  /* 0xff80000004b97808 */ /* 0x000fca0004000000 */
[----:B------:R-:W3:Y:S01]  /*9ac0*/  MUFU.TANH R183, R183 ;  /* 0x000000b700b77308 */ /* 0x000ee20000002400 */
[----:B------:R-:W-:Y:S01]  /*9ad0*/  FSEL R251, R26, -INF , !P2 ;  /* 0xff8000001afb7808 */ /* 0x000fe20005000000 */
[----:B----4-:R-:W-:Y:S01]  /*9ae0*/  FFMA.FTZ R4, R23, UR4, R180 ;  /* 0x0000000417047c23 */ /* 0x010fe200080100b4 */
[----:B------:R-:W-:Y:S01]  /*9af0*/  ISETP.GE.AND P2, PT, R10, R16, PT ;  /* 0x000000100a00720c */ /* 0x000fe20003f46270 */
[----:B------:R-:W-:Y:S02]  /*9b00*/  FMUL.FTZ R138, R138, c[0x0][0x2ec] ;  /* 0x0000bb008a8a7a20 */ /* 0x000fe40000410000 */
[----:B------:R-:W-:Y:S02]  /*9b10*/  FMUL.FTZ R7, R242, c[0x0][0x2ec] ;  /* 0x0000bb00f2077a20 */ /* 0x000fe40000410000 */
[----:B------:R-:W-:Y:S01]  /*9b20*/  I2F R18, R8 ;  /* 0x0000000800127306 */ /* 0x000fe20000201400 */
[----:B------:R-:W-:Y:S02]  /*9b30*/  ISETP.GE.AND P0, PT, R10, R17, PT ;  /* 0x000000110a00720c */ /* 0x000fe40003f06270 */
[----:B------:R-:W-:-:S05]  /*9b40*/  FSEL R247, R4, -INF , !P2 ;  /* 0xff80000004f77808 */ /* 0x000fca0005000000 */
[----:B------:R-:W4:Y:S01]  /*9b50*/  MUFU.TANH R12, R12 ;  /* 0x0000000c000c7308 */ /* 0x000f220000002400 */
[----:B-1----:R-:W-:Y:S01]  /*9b60*/  FFMA.FTZ R4, R20, UR4, R181 ;  /* 0x0000000414047c23 */ /* 0x002fe200080100b5 */
[----:B------:R-:W-:Y:S01]  /*9b70*/  ISETP.GE.AND P2, PT, R9, R16, PT ;  /* 0x000000100900720c */ /* 0x000fe20003f46270 */
[----:B------:R-:W-:Y:S01]  /*9b80*/  FFMA.FTZ R25, R25, UR4, R24 ;  /* 0x0000000419197c23 */ /* 0x000fe20008010018 */
[----:B------:R-:W-:-:S04]  /*9b90*/  FSEL R179, R5, -INF , !P1 ;  /* 0xff80000005b37808 */ /* 0x000fc80004800000 */
[----:B------:R1:W1:Y:S01]  /*9ba0*/  MUFU.TANH R10, R138 ;  /* 0x0000008a000a7308 */ /* 0x0002620000002400 */
[----:B--2---:R-:W-:Y:S01]  /*9bb0*/  FFMA.FTZ R23, R23, UR4, R182 ;  /* 0x0000000417177c23 */ /* 0x004fe200080100b6 */
[----:B------:R-:W-:Y:S01]  /*9bc0*/  ISETP.GE.AND P1, PT, R11, R17, PT ;  /* 0x000000110b00720c */ /* 0x000fe20003f26270 */
[----:B---3--:R-:W-:-:S05]  /*9bd0*/  FFMA.FTZ R20, R20, UR4, R183 ;  /* 0x0000000414147c23 */ /* 0x008fca00080100b7 */
[----:B------:R4:W-:Y:S08]  /*9be0*/  I2F R34, R0 ;  /* 0x0000000000227306 */ /* 0x0009f00000201400 */
[----:B------:R-:W2:Y:S01]  /*9bf0*/  MUFU.TANH R240, R240 ;  /* 0x000000f000f07308 */ /* 0x000ea20000002400 */
[----:B-1----:R-:W-:Y:S02]  /*9c00*/  FSEL R138, R4, -INF , !P2 ;  /* 0xff800000048a7808 */ /* 0x002fe40005000000 */
[----:B------:R-:W-:-:S05]  /*9c10*/  ISETP.GE.AND P2, PT, R9, R17, PT ;  /* 0x000000110900720c */ /* 0x000fca0003f46270 */
[----:B------:R-:W1:Y:S01]  /*9c20*/  MUFU.TANH R7, R7 ;  /* 0x0000000700077308 */ /* 0x000e620000002400 */
[----:B------:R-:W-:Y:S02]  /*9c30*/  FSEL R252, R25, -INF , !P1 ;  /* 0xff80000019fc7808 */ /* 0x000fe40004800000 */
[----:B------:R-:W-:Y:S01]  /*9c40*/  FSEL R173, R23, -INF , !P0 ;  /* 0xff80000017ad7808 */ /* 0x000fe20004000000 */
[----:B------:R-:W-:Y:S01]  /*9c50*/  FMUL.FTZ R6, R137, c[0x0][0x2ec] ;  /* 0x0000bb0089067a20 */ /* 0x000fe20000410000 */
[C---:B------:R-:W-:Y:S01]  /*9c60*/  IADD3 R2, R0.reuse, 0x39, RZ ;  /* 0x0000003900027810 */ /* 0x040fe20007ffe0ff */
[----:B------:R-:W-:Y:S01]  /*9c70*/  BAR.SYNC.DEFER_BLOCKING 0x0 ;  /* 0x0000000000007b1d */ /* 0x000fe20000010000 */
[CC--:B------:R-:W-:Y:S02]  /*9c80*/  ISETP.GE.AND P1, PT, R0.reuse, R16.reuse, PT ;  /* 0x000000100000720c */ /* 0x0c0fe40003f26270 */
[-C--:B------:R-:W-:Y:S01]  /*9c90*/  ISETP.GE.AND P0, PT, R0, R17.reuse, PT ;  /* 0x000000110000720c */ /* 0x080fe20003f06270 */
[----:B----4-:R-:W-:Y:S01]  /*9ca0*/  FFMA.FTZ R0, R18, UR4, R12 ;  /* 0x0000000412007c23 */ /* 0x010fe2000801000c */
[----:B------:R-:W-:Y:S01]  /*9cb0*/  FSEL R246, R20, -INF , !P2 ;  /* 0xff80000014f67808 */ /* 0x000fe20005000000 */
[----:B------:R-:W-:Y:S01]  /*9cc0*/  FMUL.FTZ R5, R139, c[0x0][0x2ec] ;  /* 0x0000bb008b057a20 */ /* 0x000fe20000410000 */
[----:B------:R-:W-:Y:S01]  /*9cd0*/  ISETP.GE.AND P2, PT, R8, R16, PT ;  /* 0x000000100800720c */ /* 0x000fe20003f46270 */
[----:B------:R-:W-:Y:S01]  /*9ce0*/  FFMA.FTZ R4, R18, UR4, R10 ;  /* 0x0000000412047c23 */ /* 0x000fe2000801000a */
[----:B------:R-:W-:Y:S01]  /*9cf0*/  I2F R15, R2 ;  /* 0x00000002000f7306 */ /* 0x000fe20000201400 */
[----:B--2---:R-:W-:Y:S01]  /*9d00*/  FFMA.FTZ R18, R34, UR4, R240 ;  /* 0x0000000422127c23 */ /* 0x004fe200080100f0 */
[----:B------:R-:W-:Y:S01]  /*9d10*/  FSEL R174, R0, -INF , !P2 ;  /* 0xff80000000ae7808 */ /* 0x000fe20005000000 */
[----:B-1----:R-:W-:Y:S01]  /*9d20*/  FFMA.FTZ R34, R34, UR4, R7 ;  /* 0x0000000422227c23 */ /* 0x002fe20008010007 */
[----:B------:R-:W-:-:S04]  /*9d30*/  ISETP.GE.AND P2, PT, R8, R17, PT ;  /* 0x000000110800720c */ /* 0x000fc80003f46270 */
[----:B------:R-:W1:Y:S01]  /*9d40*/  MUFU.TANH R6, R6 ;  /* 0x0000000600067308 */ /* 0x000e620000002400 */
[----:B------:R-:W-:Y:S02]  /*9d50*/  FSEL R244, R4, -INF , !P2 ;  /* 0xff80000004f47808 */ /* 0x000fe40005000000 */
[----:B------:R-:W-:-:S05]  /*9d60*/  ISETP.GE.AND P2, PT, R2, R16, PT ;  /* 0x000000100200720c */ /* 0x000fca0003f46270 */
[----:B------:R-:W2:Y:S01]  /*9d70*/  MUFU.TANH R5, R5 ;  /* 0x0000000500057308 */ /* 0x000ea20000002400 */
[----:B------:R-:W-:Y:S02]  /*9d80*/  FSEL R16, R34, -INF , !P0 ;  /* 0xff80000022107808 */ /* 0x000fe40004000000 */
[----:B------:R-:W-:Y:S02]  /*9d90*/  PLOP3.LUT P0, PT, PT, PT, UP0, 0x80, 0x0 ;  /* 0x000000000000781c */ /* 0x000fe40003f0f008 */
[----:B------:R-:W-:Y:S01]  /*9da0*/  FSEL R18, R18, -INF , !P1 ;  /* 0xff80000012127808 */ /* 0x000fe20004800000 */
[C---:B-1----:R-:W-:Y:S01]  /*9db0*/  FFMA.FTZ R0, R15.reuse, UR4, R6 ;  /* 0x000000040f007c23 */ /* 0x042fe20008010006 */
[----:B------:R-:W-:Y:S01]  /*9dc0*/  ISETP.GE.AND P1, PT, R2, R17, PT ;  /* 0x000000110200720c */ /* 0x000fe20003f26270 */
[----:B--2---:R-:W-:-:S03]  /*9dd0*/  FFMA.FTZ R15, R15, UR4, R5 ;  /* 0x000000040f0f7c23 */ /* 0x004fc60008010005 */
[----:B------:R-:W-:Y:S02]  /*9de0*/  FSEL R245, R0, -INF , !P2 ;  /* 0xff80000000f57808 */ /* 0x000fe40005000000 */
[----:B------:R-:W-:-:S03]  /*9df0*/  FSEL R175, R15, -INF , !P1 ;  /* 0xff8000000faf7808 */ /* 0x000fc60004800000 */
        /* <DEDUP_REMOVED lines=135> */
.L_x_668:
[----:B------:R-:W-:Y:S05]  /*a670*/  BSYNC B0 ;  /* 0x0000000000007941 */ /* 0x000fea0003800000 */
.L_x_667:
[----:B------:R-:W0:Y:S02]  /*a680*/  LDGDEPBAR ;  /* 0x00000000000079af */ /* 0x000e240000000000 */
.L_x_666:
[----:B------:R-:W-:Y:S01]  /*a690*/  FMNMX.FTZ R0, R132, R18, !PT ;  /* 0x0000001284007209 */ /* 0x000fe20007810000 */
[----:B-1----:R-:W-:Y:S01]  /*a6a0*/  LDSM.16.MT88.4 R12, [R205+0x10000] ;  /* 0x01000000cd0c783b */ /* 0x002fe20000004200 */
[----:B------:R-:W-:Y:S01]  /*a6b0*/  MOV R34, R251 ;  /* 0x000000fb00227202 */ /* 0x000fe20000000f00 */
[----:B------:R-:W-:Y:S01]  /*a6c0*/  IMAD.MOV.U32 R182, RZ, RZ, R248 ;  /* 0x000000ffffb67224 */ /* 0x000fe200078e00f8 */
[----:B------:R-:W-:Y:S01]  /*a6d0*/  FMNMX.FTZ R0, R135, R0, !PT ;  /* 0x0000000087007209 */ /* 0x000fe20007810000 */
[----:B------:R-:W-:Y:S01]  /*a6e0*/  LDSM.16.MT88.4 R24, [R206+0x10000] ;  /* 0x01000000ce18783b */ /* 0x000fe20000004200 */
[----:B------:R-:W-:Y:S01]  /*a6f0*/  MOV R181, R249 ;  /* 0x000000f900b57202 */ /* 0x000fe20000000f00 */
[----:B------:R-:W-:Y:S01]  /*a700*/  @UP0 UIADD3 UR9, UR9, -0x3, URZ ;  /* 0xfffffffd09090890 */ /* 0x000fe2000fffe03f */
        /* <DEDUP_REMOVED lines=25> */
[----:B------:R-:W-:-:S03]  /*a8a0*/  FMNMX.FTZ R4, R252, R4, !PT ;  /* 0x00000004fc047209 */ /* 0x000fc60007810000 */
[----:B------:R-:W1:Y:S01]  /*a8b0*/  SHFL.BFLY PT, R5, R0, 0x2, 0x1f ;  /* 0x0c401f0000057f89 */ /* 0x000e6200000e0000 */
[----:B------:R-:W-:-:S04]  /*a8c0*/  FMNMX.FTZ R4, R173, R4, !PT ;  /* 0x00000004ad047209 */ /* 0x000fc80007810000 */
[----:B------:R-:W-:-:S04]  /*a8d0*/  FMNMX.FTZ R4, R246, R4, !PT ;  /* 0x00000004f6047209 */ /* 0x000fc80007810000 */
[----:B------:R-:W-:-:S04]  /*a8e0*/  FMNMX.FTZ R4, R244, R4, !PT ;  /* 0x00000004f4047209 */ /* 0x000fc80007810000 */
[----:B------:R-:W-:-:S05]  /*a8f0*/  FMNMX.FTZ R4, R175, R4, !PT ;  /* 0x00000004af047209 */ /* 0x000fca0007810000 */
[----:B------:R-:W2:Y:S01]  /*a900*/  SHFL.BFLY PT, R2, R4, 0x2, 0x1f ;  /* 0x0c401f0004027f89 */ /* 0x000ea200000e0000 */
[----:B-1----:R-:W-:-:S05]  /*a910*/  FMNMX.FTZ R0, R0, R5, !PT ;  /* 0x0000000500007209 */ /* 0x002fca0007810000 */
[----:B------:R-:W1:Y:S01]  /*a920*/  SHFL.BFLY PT, R5, R0, 0x1, 0x1f ;  /* 0x0c201f0000057f89 */ /* 0x000e6200000e0000 */
[----:B--2---:R-:W-:-:S05]  /*a930*/  FMNMX.FTZ R4, R4, R2, !PT ;  /* 0x0000000204047209 */ /* 0x004fca0007810000 */
[----:B------:R-:W2:Y:S01]  /*a940*/  SHFL.BFLY PT, R6, R4, 0x1, 0x1f ;  /* 0x0c201f0004067f89 */ /* 0x000ea200000e0000 */
[----:B-1----:R-:W-:-:S04]  /*a950*/  FMNMX.FTZ R11, R0, R5, !PT ;  /* 0x00000005000b7209 */ /* 0x002fc80007810000 */
[C---:B------:R-:W-:Y:S01]  /*a960*/  FSETP.NEU.FTZ.AND P2, PT, R11.reuse, -INF , PT ;  /* 0xff8000000b00780b */ /* 0x040fe20003f5d000 */
[----:B------:R-:W-:-:S05]  /*a970*/  FMUL.FTZ R2, R11, c[0x0][0x23c] ;  /* 0x00008f000b027a20 */ /* 0x000fca0000410000 */
[----:B------:R-:W-:-:S05]  /*a980*/  FSEL R2, R2, RZ, P2 ;  /* 0x000000ff02027208 */ /* 0x000fca0001000000 */
[--C-:B------:R-:W-:Y:S02]  /*a990*/  FFMA.FTZ R0, R135, c[0x0][0x23c], -R2.reuse ;  /* 0x00008f0087007a23 */ /* 0x100fe40000010802 */
[--C-:B------:R-:W-:Y:S01]  /*a9a0*/  FFMA.FTZ R18, R18, c[0x0][0x23c], -R2.reuse ;  /* 0x00008f0012127a23 */ /* 0x100fe20000010802 */
[----:B--2---:R-:W-:Y:S01]  /*a9b0*/  FMNMX.FTZ R10, R4, R6, !PT ;  /* 0x00000006040a7209 */ /* 0x004fe20007810000 */
[----:B------:R1:W-:Y:S01]  /*a9c0*/  MUFU.EX2 R180, R0 ;  /* 0x0000000000b47308 */ /* 0x0003e20000000800 */
[----:B------:R-:W-:Y:S01]  /*a9d0*/  FFMA.FTZ R4, R133, c[0x0][0x23c], -R2 ;  /* 0x00008f0085047a23 */ /* 0x000fe20000010802 */
[----:B------:R-:W-:Y:S02]  /*a9e0*/  FSEL R6, R11, RZ, P2 ;  /* 0x000000ff0b067208 */ /* 0x000fe40001000000 */
[----:B------:R-:W-:-:S03]  /*a9f0*/  FSETP.NEU.FTZ.AND P1, PT, R10, -INF , PT ;  /* 0xff8000000a00780b */ /* 0x000fc60003f3d000 */
[----:B------:R-:W-:Y:S01]  /*aa00*/  FADD.FTZ R6, R132, -R6 ;  /* 0x8000000684067221 */ /* 0x000fe20000010000 */
[----:B------:R2:W-:Y:S01]  /*aa10*/  MUFU.EX2 R136, R4 ;  /* 0x0000000400887308 */ /* 0x0005e20000000800 */
[----:B------:R-:W-:Y:S02]  /*aa20*/  FSEL R5, R10, RZ, P1 ;  /* 0x000000ff0a057208 */ /* 0x000fe40000800000 */
[----:B------:R-:W-:-:S03]  /*aa30*/  FMUL.FTZ R6, R6, c[0x0][0x23c] ;  /* 0x00008f0006067a20 */ /* 0x000fc60000410000 */
[----:B------:R-:W-:Y:S02]  /*aa40*/  FADD.FTZ R3, R3, -R5 ;  /* 0x8000000503037221 */ /* 0x000fe40000010000 */
[----:B-1----:R-:W-:Y:S01]  /*aa50*/  FMUL.FTZ R0, R10, c[0x0][0x23c] ;  /* 0x00008f000a007a20 */ /* 0x002fe20000410000 */
[----:B------:R-:W-:Y:S01]  /*aa60*/  MUFU.EX2 R7, R18 ;  /* 0x0000001200077308 */ /* 0x000fe20000000800 */
[----:B------:R-:W-:-:S03]  /*aa70*/  FMUL.FTZ R3, R3, c[0x0][0x23c] ;  /* 0x00008f0003037a20 */ /* 0x000fc60000410000 */
[----:B------:R-:W-:Y:S01]  /*aa80*/  FSEL R0, R0, RZ, P1 ;  /* 0x000000ff00007208 */ /* 0x000fe20000800000 */
[----:B--2---:R-:W-:-:S03]  /*aa90*/  FFMA.FTZ R4, R35, c[0x0][0x23c], -R2 ;  /* 0x00008f0023047a23 */ /* 0x004fc60000010802 */
[----:B------:R-:W1:Y:S01]  /*aaa0*/  MUFU.EX2 R8, R6 ;  /* 0x0000000600087308 */ /* 0x000e620000000800 */
[----:B------:R-:W-:Y:S01]  /*aab0*/  FFMA.FTZ R16, R16, c[0x0][0x23c], -R0 ;  /* 0x00008f0010107a23 */ /* 0x000fe20000010800 */
[----:B------:R-:W-:-:S06]  /*aac0*/  MOV R35, R250 ;  /* 0x000000fa00237202 */ /* 0x000fcc0000000f00 */
[----:B------:R2:W3:Y:S08]  /*aad0*/  MUFU.EX2 R135, R4 ;  /* 0x0000000400877308 */ /* 0x0004f00000000800 */
[----:B------:R-:W-:Y:S01]  /*aae0*/  MUFU.EX2 R18, R16 ;  /* 0x0000001000127308 */ /* 0x000fe20000000800 */
[-C--:B-1----:R-:W-:Y:S02]  /*aaf0*/  FMUL.FTZ R140, R140, R8.reuse ;  /* 0x000000088c8c7220 */ /* 0x082fe40000410000 */
[----:B------:R-:W-:-:S02]  /*ab00*/  FMUL.FTZ R141, R141, R8 ;  /* 0x000000088d8d7220 */ /* 0x000fc40000410000 */
[-C--:B------:R-:W-:Y:S02]  /*ab10*/  FMUL.FTZ R144, R144, R8.reuse ;  /* 0x0000000890907220 */ /* 0x080fe40000410000 */
[-C--:B------:R-:W-:Y:S01]  /*ab20*/  FMUL.FTZ R145, R145, R8.reuse ;  /* 0x0000000891917220 */ /* 0x080fe20000410000 */
[----:B------:R-:W1:Y:S01]  /*ab30*/  MUFU.EX2 R3, R3 ;  /* 0x0000000300037308 */ /* 0x000e620000000800 */
[----:B--2---:R-:W-:Y:S01]  /*ab40*/  FFMA.FTZ R4, R172, c[0x0][0x23c], -R0 ;  /* 0x00008f00ac047a23 */ /* 0x004fe20000010800 */
[----:B------:R-:W-:Y:S01]  /*ab50*/  MOV R172, R7 ;  /* 0x0000000700ac7202 */ /* 0x000fe20000000f00 */
[----:B------:R-:W-:Y:S01]  /*ab60*/  FMUL.FTZ R164, R164, R8 ;  /* 0x00000008a4a47220 */ /* 0x000fe20000410000 */
[----:B---3--:R-:W-:Y:S01]  /*ab70*/  F2FP.BF16.PACK_AB R6, R135, R136 ;  /* 0x000000888706723e */ /* 0x008fe200000010ff */
[-C--:B------:R-:W-:Y:S02]  /*ab80*/  FMUL.FTZ R165, R165, R8.reuse ;  /* 0x00000008a5a57220 */ /* 0x080fe40000410000 */
[-C--:B------:R-:W-:Y:S01]  /*ab90*/  FMUL.FTZ R168, R168, R8.reuse ;  /* 0x00000008a8a87220 */ /* 0x080fe20000410000 */
[----:B------:R-:W2:Y:S01]  /*aba0*/  MUFU.EX2 R16, R4 ;  /* 0x0000000400107308 */ /* 0x000ea20000000800 */
[----:B------:R-:W-:-:S02]  /*abb0*/  FMUL.FTZ R169, R169, R8 ;  /* 0x00000008a9a97220 */ /* 0x000fc40000410000 */
[-C--:B------:R-:W-:Y:S02]  /*abc0*/  FMUL.FTZ R156, R156, R8.reuse ;  /* 0x000000089c9c7220 */ /* 0x080fe40000410000 */
[-C--:B------:R-:W-:Y:S02]  /*abd0*/  FMUL.FTZ R157, R157, R8.reuse ;  /* 0x000000089d9d7220 */ /* 0x080fe40000410000 */
[----:B------:R-:W-:Y:S02]  /*abe0*/  FMUL.FTZ R160, R160, R8 ;  /* 0x00000008a0a07220 */ /* 0x000fe40000410000 */
[-C--:B-1----:R-:W-:Y:S02]  /*abf0*/  FMUL.FTZ R142, R142, R3.reuse ;  /* 0x000000038e8e7220 */ /* 0x082fe40000410000 */
[-C--:B------:R-:W-:Y:S02]  /*ac00*/  FMUL.FTZ R143, R143, R3.reuse ;  /* 0x000000038f8f7220 */ /* 0x080fe40000410000 */
[----:B------:R-:W-:-:S02]  /*ac10*/  FMUL.FTZ R146, R146, R3 ;  /* 0x0000000392927220 */ /* 0x000fc40000410000 */
[-C--:B------:R-:W-:Y:S01]  /*ac20*/  FMUL.FTZ R147, R147, R3.reuse ;  /* 0x0000000393937220 */ /* 0x080fe20000410000 */
[----:B--2---:R-:W-:Y:S01]  /*ac30*/  F2FP.BF16.PACK_AB R5, R16, R18 ;  /* 0x000000121005723e */ /* 0x004fe200000010ff */
[----:B------:R-:W-:Y:S02]  /*ac40*/  FFMA.FTZ R4, R134, c[0x0][0x23c], -R0 ;  /* 0x00008f0086047a23 */ /* 0x000fe40000010800 */
[-C--:B------:R-:W-:Y:S02]  /*ac50*/  FMUL.FTZ R166, R166, R3.reuse ;  /* 0x00000003a6a67220 */ /* 0x080fe40000410000 */
[----:B------:R1:W-:Y:S01]  /*ac60*/  MUFU.EX2 R133, R4 ;  /* 0x0000000400857308 */ /* 0x0003e20000000800 */
[-C--:B------:R-:W-:Y:S02]  /*ac70*/  FMUL.FTZ R167, R167, R3.reuse ;  /* 0x00000003a7a77220 */ /* 0x080fe40000410000 */
[-C--:B------:R-:W-:Y:S02]  /*ac80*/  FMUL.FTZ R170, R170, R3.reuse ;  /* 0x00000003aaaa7220 */ /* 0x080fe40000410000 */
[----:B------:R-:W-:-:S02]  /*ac90*/  FMUL.FTZ R171, R171, R3 ;  /* 0x00000003abab7220 */ /* 0x000fc40000410000 */
[-C--:B------:R-:W-:Y:S02]  /*aca0*/  FMUL.FTZ R158, R158, R3.reuse ;  /* 0x000000039e9e7220 */ /* 0x080fe40000410000 */
[-C--:B------:R-:W-:Y:S02]  /*acb0*/  FMUL.FTZ R159, R159, R3.reuse ;  /* 0x000000039f9f7220 */ /* 0x080fe40000410000 */
[----:B------:R-:W-:Y:S02]  /*acc0*/  FMUL.FTZ R161, R161, R8 ;  /* 0x00000008a1a17220 */ /* 0x000fe40000410000 */
[-C--:B------:R-:W-:Y:S02]  /*acd0*/  FMUL.FTZ R162, R162, R3.reuse ;  /* 0x00000003a2a27220 */ /* 0x080fe40000410000 */
[----:B------:R-:W-:Y:S02]  /*ace0*/  FMUL.FTZ R163, R163, R3 ;  /* 0x00000003a3a37220 */ /* 0x000fe40000410000 */
[----:B-1----:R-:W-:-:S02]  /*acf0*/  FFMA.FTZ R4, R29, c[0x0][0x23c], -R0 ;  /* 0x00008f001d047a23 */ /* 0x002fc40000010800 */
[-C--:B------:R-:W-:Y:S02]  /*ad00*/  FMUL.FTZ R36, R36, R8.reuse ;  /* 0x0000000824247220 */ /* 0x080fe40000410000 */
[----:B------:R1:W2:Y:S01]  /*ad10*/  MUFU.EX2 R17, R4 ;  /* 0x0000000400117308 */ /* 0x0002a20000000800 */
[-C--:B------:R-:W-:Y:S02]  /*ad20*/  FMUL.FTZ R37, R37, R8.reuse ;  /* 0x0000000825257220 */ /* 0x080fe40000410000 */
[-C--:B------:R-:W-:Y:S02]  /*ad30*/  FMUL.FTZ R38, R38, R3.reuse ;  /* 0x0000000326267220 */ /* 0x080fe40000410000 */
[----:B------:R-:W-:Y:S02]  /*ad40*/  FMUL.FTZ R39, R39, R3 ;  /* 0x0000000327277220 */ /* 0x000fe40000410000 */
[-C--:B------:R-:W-:Y:S02]  /*ad50*/  FMUL.FTZ R40, R40, R8.reuse ;  /* 0x0000000828287220 */ /* 0x080fe40000410000 */
[----:B------:R-:W-:-:S02]  /*ad60*/  FMUL.FTZ R41, R41, R8 ;  /* 0x0000000829297220 */ /* 0x000fc40000410000 */
[-C--:B------:R-:W-:Y:S02]  /*ad70*/  FMUL.FTZ R42, R42, R3.reuse ;  /* 0x000000032a2a7220 */ /* 0x080fe40000410000 */
[----:B------:R-:W-:Y:S02]  /*ad80*/  FMUL.FTZ R43, R43, R3 ;  /* 0x000000032b2b7220 */ /* 0x000fe40000410000 */
[----:B------:R-:W-:Y:S01]  /*ad90*/  FMUL.FTZ R52, R52, R8 ;  /* 0x0000000834347220 */ /* 0x000fe20000410000 */
[----:B-1----:R-:W-:Y:S01]  /*ada0*/  F2FP.BF16.PACK_AB R4, R180, R172 ;  /* 0x000000acb404723e */ /* 0x002fe200000010ff */
[----:B------:R-:W-:Y:S01]  /*adb0*/  FMUL.FTZ R53, R53, R8 ;  /* 0x0000000835357220 */ /* 0x000fe20000410000 */
[----:B--2---:R-:W-:Y:S01]  /*adc0*/  F2FP.BF16.PACK_AB R7, R17, R133 ;  /* 0x000000851107723e */ /* 0x004fe200000010ff */
[-C--:B------:R-:W-:Y:S02]  /*add0*/  FMUL.FTZ R54, R54, R3.reuse ;  /* 0x0000000336367220 */ /* 0x080fe40000410000 */
[----:B------:R-:W-:-:S02]  /*ade0*/  FMUL.FTZ R55, R55, R3 ;  /* 0x0000000337377220 */ /* 0x000fc40000410000 */
[-C--:B------:R-:W-:Y:S02]  /*adf0*/  FMUL.FTZ R56, R56, R8.reuse ;  /* 0x0000000838387220 */ /* 0x080fe40000410000 */
[C---:B------:R-:W-:Y:S01]  /*ae00*/  HMMA.16816.F32.BF16 R20, R4.reuse, R12, R140 ;  /* 0x0000000c0414723c */ /* 0x040fe2000004188c */
[-C--:B------:R-:W-:Y:S02]  /*ae10*/  FMUL.FTZ R57, R57, R8.reuse ;  /* 0x0000000839397220 */ /* 0x080fe40000410000 */
[-C--:B------:R-:W-:Y:S02]  /*ae20*/  FMUL.FTZ R58, R58, R3.reuse ;  /* 0x000000033a3a7220 */ /* 0x080fe40000410000 */
[----:B------:R-:W-:Y:S02]  /*ae30*/  FMUL.FTZ R59, R59, R3 ;  /* 0x000000033b3b7220 */ /* 0x000fe40000410000 */
[----:B------:R-:W-:Y:S01]  /*ae40*/  IMAD.MOV.U32 R143, RZ, RZ, R18 ;  /* 0x000000ffff8f7224 */ /* 0x000fe200078e0012 */
[----:B------:R-:W-:Y:S01]  /*ae50*/  HMMA.16816.F32.BF16 R12, R4, R14, R144 ;  /* 0x0000000e040c723c */ /* 0x000fe20000041890 */
[-C--:B------:R-:W-:Y:S01]  /*ae60*/  FMUL.FTZ R48, R48, R8.reuse ;  /* 0x0000000830307220 */ /* 0x080fe20000410000 */
[----:B------:R-:W-:Y:S01]  /*ae70*/  MOV R142, R247 ;  /* 0x000000f7008e7202 */ /* 0x000fe20000000f00 */
[----:B------:R-:W-:Y:S01]  /*ae80*/  FMUL.FTZ R49, R49, R8 ;  /* 0x0000000831317220 */ /* 0x000fe20000410000 */
[----:B------:R-:W-:Y:S01]  /*ae90*/  MOV R141, R246 ;  /* 0x000000f6008d7202 */ /* 0x000fe20000000f00 */
[----:B------:R-:W-:-:S02]  /*aea0*/  FMUL.FTZ R50, R50, R3 ;  /* 0x0000000332327220 */ /* 0x000fc40000410000 */
[----:B------:R-:W-:Y:S01]  /*aeb0*/  IMAD.MOV.U32 R146, RZ, RZ, R17 ;  /* 0x000000ffff927224 */ /* 0x000fe200078e0011 */
[----:B------:R-:W-:Y:S01]  /*aec0*/  MOV R145, R16 ;  /* 0x0000001000917202 */ /* 0x000fe20000000f00 */
[----:B------:R-:W-:Y:S01]  /*aed0*/  FMUL.FTZ R51, R51, R3 ;  /* 0x0000000333337220 */ /* 0x000fe20000410000 */
[----:B------:R-:W1:Y:S01]  /*aee0*/  LDSM.16.MT88.4 R16, [R207+0x10000] ;  /* 0x01000000cf10783b */ /* 0x000e620000004200 */
[-C--:B------:R-:W-:Y:S01]  /*aef0*/  FMUL.FTZ R60, R60, R8.reuse ;  /* 0x000000083c3c7220 */ /* 0x080fe20000410000 */
[----:B------:R-:W-:Y:S01]  /*af00*/  MOV R147, R245 ;  /* 0x000000f500937202 */ /* 0x000fe20000000f00 */
[----:B------:R-:W-:Y:S01]  /*af10*/  FMUL.FTZ R61, R61, R8 ;  /* 0x000000083d3d7220 */ /* 0x000fe20000410000 */
[----:B------:R-:W-:Y:S01]  /*af20*/  MOV R144, R244 ;  /* 0x000000f400907202 */ /* 0x000fe20000000f00 */
[----:B------:R-:W-:Y:S01]  /*af30*/  FMUL.FTZ R62, R62, R3 ;  /* 0x000000033e3e7220 */ /* 0x000fe20000410000 */
[----:B------:R-:W-:Y:S01]  /*af40*/  MOV R29, R21 ;  /* 0x00000015001d7202 */ /* 0x000fe20000000f00 */
[----:B------:R-:W-:Y:S01]  /*af50*/  IMAD.MOV.U32 R132, RZ, RZ, R20 ;  /* 0x000000ffff847224 */ /* 0x000fe200078e0014 */
[----:B------:R-:W-:Y:S01]  /*af60*/  MOV R28, R22 ;  /* 0x00000016001c7202 */ /* 0x000fe20000000f00 */
[----:B------:R-:W-:Y:S01]  /*af70*/  FMUL.FTZ R63, R63, R3 ;  /* 0x000000033f3f7220 */ /* 0x000fe20000410000 */
[----:B------:R-:W-:Y:S01]  /*af80*/  MOV R9, R23 ;  /* 0x0000001700097202 */ /* 0x000fe20000000f00 */
[-C--:B------:R-:W-:Y:S01]  /*af90*/  FMUL.FTZ R64, R64, R8.reuse ;  /* 0x0000000840407220 */ /* 0x080fe20000410000 */
[----:B------:R-:W2:Y:S01]  /*afa0*/  LDSM.16.MT88.4 R20, [R208+0x10000] ;  /* 0x01000000d014783b */ /* 0x000ea20000004200 */
[----:B------:R-:W-:Y:S01]  /*afb0*/  FMUL.FTZ R65, R65, R8 ;  /* 0x0000000841417220 */ /* 0x000fe20000410000 */
[----:B------:R-:W-:Y:S01]  /*afc0*/  MOV R139, R13 ;  /* 0x0000000d008b7202 */ /* 0x000fe20000000f00 */
[----:B------:R-:W-:Y:S01]  /*afd0*/  IMAD.MOV.U32 R140, RZ, RZ, R12 ;  /* 0x000000ffff8c7224 */ /* 0x000fe200078e000c */
[----:B------:R-:W-:Y:S01]  /*afe0*/  MOV R137, R14 ;  /* 0x0000000e00897202 */ /* 0x000fe20000000f00 */
[----:B------:R-:W-:Y:S01]  /*aff0*/  FMUL.FTZ R66, R66, R3 ;  /* 0x0000000342427220 */ /* 0x000fe20000410000 */
[----:B------:R-:W-:Y:S01]  /*b000*/  MOV R134, R15 ;  /* 0x0000000f00867202 */ /* 0x000fe20000000f00 */
[----:B------:R-:W-:Y:S01]  /*b010*/  FMUL.FTZ R67, R67, R3 ;  /* 0x0000000343437220 */ /* 0x000fe20000410000 */
[----:B------:R-:W3:Y:S01]  /*b020*/  LDSM.16.MT88.4 R12, [R205+0x12000] ;  /* 0x01200000cd0c783b */ /* 0x000ee20000004200 */
        /* <DEDUP_REMOVED lines=8> */
[----:B------:R-:W-:-:S02]  /*b0b0*/  FMUL.FTZ R155, R155, R3 ;  /* 0x000000039b9b7220 */ /* 0x000fc40000410000 */
[-C--:B------:R-:W-:Y:S02]  /*b0c0*/  FMUL.FTZ R44, R44, R8.reuse ;  /* 0x000000082c2c7220 */ /* 0x080fe40000410000 */
[-C--:B------:R-:W-:Y:S02]  /*b0d0*/  FMUL.FTZ R45, R45, R8.reuse ;  /* 0x000000082d2d7220 */ /* 0x080fe40000410000 */
[-C--:B------:R-:W-:Y:S01]  /*b0e0*/  FMUL.FTZ R46, R46, R3.reuse ;  /* 0x000000032e2e7220 */ /* 0x080fe20000410000 */
[----:B-1----:R-:W-:Y:S01]  /*b0f0*/  HMMA.16816.F32.BF16 R232, R4, R16, R164 ;  /* 0x0000001004e8723c */ /* 0x002fe200000418a4 */
[----:B------:R-:W-:Y:S02]  /*b100*/  FMUL.FTZ R47, R47, R3 ;  /* 0x000000032f2f7220 */ /* 0x000fe40000410000 */
[-C--:B------:R-:W-:Y:S02]  /*b110*/  FMUL.FTZ R76, R76, R8.reuse ;  /* 0x000000084c4c7220 */ /* 0x080fe40000410000 */
[----:B------:R-:W-:-:S02]  /*b120*/  FMUL.FTZ R77, R77, R8 ;  /* 0x000000084d4d7220 */ /* 0x000fc40000410000 */
[-C--:B------:R-:W-:Y:S01]  /*b130*/  FMUL.FTZ R78, R78, R3.reuse ;  /* 0x000000034e4e7220 */ /* 0x080fe20000410000 */
[C---:B------:R-:W-:Y:S01]  /*b140*/  HMMA.16816.F32.BF16 R200, R4.reuse, R18, R168 ;  /* 0x0000001204c8723c */ /* 0x040fe200000418a8 */
[----:B------:R-:W1:Y:S01]  /*b150*/  LDSM.16.MT88.4 R16, [R208+0x12000] ;  /* 0x01200000d010783b */ /* 0x000e620000004200 */
[-C--:B------:R-:W-:Y:S02]  /*b160*/  FMUL.FTZ R79, R79, R3.reuse ;  /* 0x000000034f4f7220 */ /* 0x080fe40000410000 */
[-C--:B------:R-:W-:Y:S02]  /*b170*/  FMUL.FTZ R80, R80, R8.reuse ;  /* 0x0000000850507220 */ /* 0x080fe40000410000 */
[----:B------:R-:W-:Y:S02]  /*b180*/  FMUL.FTZ R81, R81, R8 ;  /* 0x0000000851517220 */ /* 0x000fe40000410000 */
        /* <DEDUP_REMOVED lines=14> */
[----:B------:R-:W-:Y:S01]  /*b270*/  MOV R38, R182 ;  /* 0x000000b600267202 */ /* 0x000fe20000000f00 */
[----:B------:R-:W-:Y:S01]  /*b280*/  HMMA.16816.F32.BF16 R192, R4, R14, R40 ;  /* 0x0000000e04c0723c */ /* 0x000fe20000041828 */
[----:B------:R-:W3:Y:S01]  /*b290*/  LDSM.16.MT88.4 R12, [R207+0x12000] ;  /* 0x01200000cf0c783b */ /* 0x000ee20000004200 */
[----:B------:R-:W-:Y:S01]  /*b2a0*/  MOV R37, R181 ;  /* 0x000000b500257202 */ /* 0x000fe20000000f00 */
[----:B------:R-:W-:Y:S01]  /*b2b0*/  IMAD.MOV.U32 R36, RZ, RZ, R180 ;  /* 0x000000ffff247224 */ /* 0x000fe200078e00b4 */
[----:B------:R-:W-:Y:S01]  /*b2c0*/  MOV R39, R189 ;  /* 0x000000bd00277202 */ /* 0x000fe20000000f00 */
[----:B------:R-:W-:-:S02]  /*b2d0*/  FMUL.FTZ R68, R68, R8 ;  /* 0x0000000844447220 */ /* 0x000fc40000410000 */
[----:B------:R-:W-:Y:S01]  /*b2e0*/  FMUL.FTZ R69, R69, R8 ;  /* 0x0000000845457220 */ /* 0x000fe20000410000 */
[C---:B------:R-:W-:Y:S01]  /*b2f0*/  HMMA.16816.F32.BF16 R244, R4.reuse, R26, R152 ;  /* 0x0000001a04f4723c */ /* 0x040fe20000041898 */
[----:B------:R-:W-:Y:S01]  /*b300*/  LDSM.16.MT88.4 R24, [R207+0x14000] ;  /* 0x01400000cf18783b */ /* 0x000fe20000004200 */
[----:B------:R-:W-:Y:S01]  /*b310*/  FMUL.FTZ R70, R70, R3 ;  /* 0x0000000346467220 */ /* 0x000fe20000410000 */
[----:B------:R-:W-:Y:S01]  /*b320*/  MOV R41, R141 ;  /* 0x0000008d00297202 */ /* 0x000fe20000000f00 */
[----:B------:R-:W-:Y:S01]  /*b330*/  FMUL.FTZ R71, R71, R3 ;  /* 0x0000000347477220 */ /* 0x000fe20000410000 */
[----:B------:R-:W-:Y:S01]  /*b340*/  MOV R40, R142 ;  /* 0x0000008e00287202 */ /* 0x000fe20000000f00 */
[----:B------:R-:W-:Y:S01]  /*b350*/  FMUL.FTZ R72, R72, R8 ;  /* 0x0000000848487220 */ /* 0x000fe20000410000 */
[----:B------:R-:W-:Y:S01]  /*b360*/  MOV R43, R146 ;  /* 0x00000092002b7202 */ /* 0x000fe20000000f00 */
[----:B-1----:R-:W-:Y:S01]  /*b370*/  HMMA.16816.F32.BF16 R160, R4, R16, R52 ;  /* 0x0000001004a0723c */ /* 0x002fe20000041834 */
[----:B------:R-:W-:-:S02]  /*b380*/  FMUL.FTZ R73, R73, R8 ;  /* 0x0000000849497220 */ /* 0x000fc40000410000 */
[-C--:B------:R-:W-:Y:S02]  /*b390*/  FMUL.FTZ R74, R74, R3.reuse ;  /* 0x000000034a4a7220 */ /* 0x080fe40000410000 */
[----:B------:R-:W-:Y:S02]  /*b3a0*/  FMUL.FTZ R75, R75, R3 ;  /* 0x000000034b4b7220 */ /* 0x000fe40000410000 */
[----:B------:R-:W-:Y:S01]  /*b3b0*/  MOV R53, R139 ;  /* 0x0000008b00357202 */ /* 0x000fe20000000f00 */
[----:B------:R-:W-:Y:S01]  /*b3c0*/  HMMA.16816.F32.BF16 R168, R4, R18, R56 ;  /* 0x0000001204a8723c */ /* 0x000fe20000041838 */
[----:B------:R-:W1:Y:S01]  /*b3d0*/  LDSM.16.MT88.4 R16, [R206+0x14000] ;  /* 0x01400000ce10783b */ /* 0x000e620000004200 */
[----:B------:R-:W-:Y:S01]  /*b3e0*/  MOV R54, R137 ;  /* 0x0000008900367202 */ /* 0x000fe20000000f00 */
[----:B------:R-:W-:Y:S01]  /*b3f0*/  FMUL.FTZ R100, R100, R8 ;  /* 0x0000000864647220 */ /* 0x000fe20000410000 */
[----:B------:R-:W-:Y:S01]  /*b400*/  MOV R52, R140 ;  /* 0x0000008c00347202 */ /* 0x000fe20000000f00 */
[----:B------:R-:W-:-:S02]  /*b410*/  FMUL.FTZ R101, R101, R8 ;  /* 0x0000000865657220 */ /* 0x000fc40000410000 */
[-C--:B------:R-:W-:Y:S01]  /*b420*/  FMUL.FTZ R102, R102, R3.reuse ;  /* 0x0000000366667220 */ /* 0x080fe20000410000 */
[C---:B--2---:R-:W-:Y:S01]  /*b430*/  HMMA.16816.F32.BF16 R180, R4.reuse, R22, R48 ;  /* 0x0000001604b4723c */ /* 0x044fe20000041830 */
[----:B------:R-:W-:Y:S01]  /*b440*/  FMUL.FTZ R103, R103, R3 ;  /* 0x0000000367677220 */ /* 0x000fe20000410000 */
[----:B------:R-:W-:Y:S01]  /*b450*/  MOV R59, R174 ;  /* 0x000000ae003b7202 */ /* 0x000fe20000000f00 */
[-C--:B------:R-:W-:Y:S01]  /*b460*/  FMUL.FTZ R104, R104, R8.reuse ;  /* 0x0000000868687220 */ /* 0x080fe20000410000 */
[----:B------:R-:W-:Y:S01]  /*b470*/  MOV R57, R175 ;  /* 0x000000af00397202 */ /* 0x000fe20000000f00 */
[----:B------:R-:W-:Y:S01]  /*b480*/  FMUL.FTZ R105, R105, R8 ;  /* 0x0000000869697220 */ /* 0x000fe20000410000 */
[----:B------:R-:W-:Y:S01]  /*b490*/  MOV R56, R133 ;  /* 0x0000008500387202 */ /* 0x000fe20000000f00 */
[-C--:B------:R-:W-:Y:S01]  /*b4a0*/  FMUL.FTZ R106, R106, R3.reuse ;  /* 0x000000036a6a7220 */ /* 0x080fe20000410000 */
[----:B------:R-:W-:Y:S01]  /*b4b0*/  MOV R49, R138 ;  /* 0x0000008a00317202 */ /* 0x000fe20000000f00 */
[----:B---3--:R-:W-:Y:S01]  /*b4c0*/  HMMA.16816.F32.BF16 R156, R4, R12, R60 ;  /* 0x0000000c049c723c */ /* 0x008fe2000004183c */
[----:B------:R-:W-:Y:S01]  /*b4d0*/  FMUL.FTZ R107, R107, R3 ;  /* 0x000000036b6b7220 */ /* 0x000fe20000410000 */
[----:B------:R-:W-:Y:S01]  /*b4e0*/  MOV R51, R144 ;  /* 0x0000009000337202 */ /* 0x000fe20000000f00 */
[-C--:B------:R-:W-:Y:S01]  /*b4f0*/  FMUL.FTZ R84, R84, R8.reuse ;  /* 0x0000000854547220 */ /* 0x080fe20000410000 */
[----:B------:R-:W-:Y:S01]  /*b500*/  MOV R50, R145 ;  /* 0x0000009100327202 */ /* 0x000fe20000000f00 */
[----:B------:R-:W-:-:S02]  /*b510*/  FMUL.FTZ R85, R85, R8 ;  /* 0x0000000855557220 */ /* 0x000fc40000410000 */
[----:B------:R-:W-:Y:S01]  /*b520*/  MOV R63, R136 ;  /* 0x00000088003f7202 */ /* 0x000fe20000000f00 */
[C---:B------:R-:W-:Y:S01]  /*b530*/  HMMA.16816.F32.BF16 R164, R4.reuse, R14, R64 ;  /* 0x0000000e04a4723c */ /* 0x040fe20000041840 */
[----:B------:R-:W2:Y:S01]  /*b540*/  LDSM.16.MT88.4 R12, [R208+0x14000] ;  /* 0x01400000d00c783b */ /* 0x000ea20000004200 */
[-C--:B------:R-:W-:Y:S02]  /*b550*/  FMUL.FTZ R86, R86, R3.reuse ;  /* 0x0000000356567220 */ /* 0x080fe40000410000 */
[----:B------:R-:W-:Y:S02]  /*b560*/  FMUL.FTZ R87, R87, R3 ;  /* 0x0000000357577220 */ /* 0x000fe40000410000 */
        /* <DEDUP_REMOVED lines=8> */
[----:B------:R-:W-:Y:S01]  /*b5f0*/  FFMA.FTZ R9, R30, c[0x0][0x23c], -R2 ;  /* 0x00008f001e097a23 */ /* 0x000fe20000010802 */
[----:B------:R-:W-:Y:S01]  /*b600*/  MOV R47, R143 ;  /* 0x0000008f002f7202 */ /* 0x000fe20000000f00 */
[----:B-1----:R-:W-:Y:S01]  /*b610*/  HMMA.16816.F32.BF16 R148, R4, R16, R76 ;  /* 0x000000100494723c */ /* 0x002fe2000004184c */
[----:B------:R-:W-:Y:S01]  /*b620*/  IMAD.MOV.U32 R46, RZ, RZ, R172 ;  /* 0x000000ffff2e7224 */ /* 0x000fe200078e00ac */
[----:B------:R-:W-:Y:S01]  /*b630*/  MOV R45, R135 ;  /* 0x00000087002d7202 */ /* 0x000fe20000000f00 */
[----:B------:R-:W-:-:S02]  /*b640*/  FMUL.FTZ R96, R96, R8 ;  /* 0x0000000860607220 */ /* 0x000fc40000410000 */
[-C--:B------:R-:W-:Y:S02]  /*b650*/  FMUL.FTZ R97, R97, R8.reuse ;  /* 0x0000000861617220 */ /* 0x080fe40000410000 */
[-C--:B------:R-:W-:Y:S01]  /*b660*/  FMUL.FTZ R98, R98, R3.reuse ;  /* 0x0000000362627220 */ /* 0x080fe20000410000 */
[----:B------:R-:W-:Y:S01]  /*b670*/  HMMA.16816.F32.BF16 R136, R4, R18, R80 ;  /* 0x000000120488723c */ /* 0x000fe20000041850 */
[----:B------:R-:W1:Y:S01]  /*b680*/  LDSM.16.MT88.4 R16, [R205+0x16000] ;  /* 0x01600000cd10783b */ /* 0x000e620000004200 */
[----:B------:R4:W-:Y:S01]  /*b690*/  MUFU.EX2 R81, R9 ;  /* 0x0000000900517308 */ /* 0x0009e20000000800 */
[----:B------:R-:W-:Y:S01]  /*b6a0*/  FMUL.FTZ R99, R99, R3 ;  /* 0x0000000363637220 */ /* 0x000fe20000410000 */
[----:B------:R-:W-:Y:S01]  /*b6b0*/  MOV R79, R39 ;  /* 0x00000027004f7202 */ /* 0x000fe20000000f00 */
[----:B------:R-:W-:Y:S01]  /*b6c0*/  FMUL.FTZ R108, R108, R8 ;  /* 0x000000086c6c7220 */ /* 0x000fe20000410000 */
[----:B------:R-:W-:Y:S01]  /*b6d0*/  MOV R78, R34 ;  /* 0x00000022004e7202 */ /* 0x000fe20000000f00 */
[----:B------:R-:W-:Y:S01]  /*b6e0*/  FMUL.FTZ R109, R109, R8 ;  /* 0x000000086d6d7220 */ /* 0x000fe20000410000 */
[----:B------:R-:W-:Y:S01]  /*b6f0*/  MOV R80, R40 ;  /* 0x0000002800507202 */ /* 0x000fe20000000f00 */
[----:B------:R-:W-:-:S02]  /*b700*/  FMUL.FTZ R110, R110, R3 ;  /* 0x000000036e6e7220 */ /* 0x000fc40000410000 */
[-C--:B------:R-:W-:Y:S02]  /*b710*/  FMUL.FTZ R111, R111, R3.reuse ;  /* 0x000000036f6f7220 */ /* 0x080fe40000410000 */
[-C--:B------:R-:W-:Y:S02]  /*b720*/  FMUL.FTZ R112, R112, R8.reuse ;  /* 0x0000000870707220 */ /* 0x080fe40000410000 */
[----:B------:R-:W-:Y:S01]  /*b730*/  FMUL.FTZ R113, R113, R8 ;  /* 0x0000000871717220 */ /* 0x000fe20000410000 */
[----:B--2---:R-:W-:Y:S01]  /*b740*/  HMMA.16816.F32.BF16 R172, R4, R14, R88 ;  /* 0x0000000e04ac723c */ /* 0x004fe20000041858 */
[----:B----4-:R-:W-:Y:S01]  /*b750*/  FFMA.FTZ R9, R176, c[0x0][0x23c], -R2 ;  /* 0x00008f00b0097a23 */ /* 0x010fe20000010802 */
[----:B------:R-:W-:Y:S01]  /*b760*/  MOV R176, R56 ;  /* 0x0000003800b07202 */ /* 0x000fe20000000f00 */
[-C--:B------:R-:W-:Y:S02]  /*b770*/  FMUL.FTZ R114, R114, R3.reuse ;  /* 0x0000000372727220 */ /* 0x080fe40000410000 */
[----:B------:R-:W-:-:S02]  /*b780*/  FMUL.FTZ R115, R115, R3 ;  /* 0x0000000373737220 */ /* 0x000fc40000410000 */
[-C--:B------:R-:W-:Y:S01]  /*b790*/  FMUL.FTZ R124, R124, R8.reuse ;  /* 0x000000087c7c7220 */ /* 0x080fe20000410000 */
[C---:B------:R-:W-:Y:S01]  /*b7a0*/  HMMA.16816.F32.BF16 R88, R4.reuse, R24, R92 ;  /* 0x000000180458723c */ /* 0x040fe2000004185c */
[-C--:B------:R-:W-:Y:S02]  /*b7b0*/  FMUL.FTZ R125, R125, R8.reuse ;  /* 0x000000087d7d7220 */ /* 0x080fe40000410000 */
[-C--:B------:R-:W-:Y:S02]  /*b7c0*/  FMUL.FTZ R126, R126, R3.reuse ;  /* 0x000000037e7e7220 */ /* 0x080fe40000410000 */
[----:B------:R-:W-:Y:S02]  /*b7d0*/  FMUL.FTZ R127, R127, R3 ;  /* 0x000000037f7f7220 */ /* 0x000fe40000410000 */
[-C--:B------:R-:W-:Y:S01]  /*b7e0*/  FMUL.FTZ R128, R128, R8.reuse ;  /* 0x0000000880807220 */ /* 0x080fe20000410000 */
[----:B---3--:R-:W-:Y:S01]  /*b7f0*/  HMMA.16816.F32.BF16 R152, R4, R20, R68 ;  /* 0x000000140498723c */ /* 0x008fe20000041844 */
[----:B------:R-:W-:-:S02]  /*b800*/  FMUL.FTZ R129, R129, R8 ;  /* 0x0000000881817220 */ /* 0x000fc40000410000 */
[-C--:B------:R-:W-:Y:S02]  /*b810*/  FMUL.FTZ R130, R130, R3.reuse ;  /* 0x0000000382827220 */ /* 0x080fe40000410000 */
[----:B------:R-:W-:Y:S02]  /*b820*/  FMUL.FTZ R131, R131, R3 ;  /* 0x0000000383837220 */ /* 0x000fe40000410000 */
[----:B------:R-:W-:Y:S01]  /*b830*/  IMAD.MOV.U32 R42, RZ, RZ, R147 ;  /* 0x000000ffff2a7224 */ /* 0x000fe200078e0093 */
[----:B------:R-:W-:Y:S01]  /*b840*/  HMMA.16816.F32.BF16 R140, R4, R22, R72 ;  /* 0x00000016048c723c */ /* 0x000fe20000041848 */
[----:B------:R-:W2:Y:S01]  /*b850*/  LDSM.16.MT88.4 R20, [R206+0x16000] ;  /* 0x01600000ce14783b */ /* 0x000ea20000004200 */
[----:B------:R-:W-:Y:S01]  /*b860*/  FMUL.FTZ R116, R116, R8 ;  /* 0x0000000874747220 */ /* 0x000fe20000410000 */
[----:B------:R-:W-:Y:S01]  /*b870*/  MOV R71, R38 ;  /* 0x0000002600477202 */ /* 0x000fe20000000f00 */
[----:B------:R-:W-:Y:S01]  /*b880*/  FMUL.FTZ R117, R117, R8 ;  /* 0x0000000875757220 */ /* 0x000fe20000410000 */
[----:B------:R-:W-:Y:S01]  /*b890*/  MOV R70, R37 ;  /* 0x0000002500467202 */ /* 0x000fe20000000f00 */
[----:B------:R-:W-:-:S02]  /*b8a0*/  FMUL.FTZ R118, R118, R3 ;  /* 0x0000000376767220 */ /* 0x000fc40000410000 */
        /* <DEDUP_REMOVED lines=8> */
[----:B------:R-:W-:Y:S02]  /*b930*/  IMAD.MOV.U32 R69, RZ, RZ, R36 ;  /* 0x000000ffff457224 */ /* 0x000fe400078e0024 */
[----:B------:R-:W-:Y:S01]  /*b940*/  IMAD.MOV.U32 R77, RZ, RZ, R35 ;  /* 0x000000ffff4d7224 */ /* 0x000fe200078e0023 */
[----:B------:R-:W-:Y:S01]  /*b950*/  LDSM.16.MT88.4 R36, [R207+0x12800] ;  /* 0x01280000cf24783b */ /* 0x000fe20000004200 */
[C---:B------:R-:W-:Y:S01]  /*b960*/  HMMA.16816.F32.BF16 R132, R4.reuse, R12, R84 ;  /* 0x0000000c0484723c */ /* 0x040fe20000041854 */
[----:B------:R3:W4:Y:S01]  /*b970*/  MUFU.EX2 R85, R9 ;  /* 0x0000000900557308 */ /* 0x0007220000000800 */
[----:B------:R-:W-:Y:S01]  /*b980*/  IMAD.MOV.U32 R103, RZ, RZ, R63 ;  /* 0x000000ffff677224 */ /* 0x000fe200078e003f */
[----:B------:R-:W5:Y:S04]  /*b990*/  LDSM.16.MT88.4 R12, [R208+0x16000] ;  /* 0x01600000d00c783b */ /* 0x000f680000004200 */
[----:B------:R-:W-:Y:S01]  /*b9a0*/  MOV R86, R46 ;  /* 0x0000002e00567202 */ /* 0x000fe20000000f00 */
[----:B------:R-:W-:Y:S01]  /*b9b0*/  HMMA.16816.F32.BF16 R144, R4, R26, R96 ;  /* 0x0000001a0490723c */ /* 0x000fe20000041860 */
[----:B------:R-:W4:Y:S01]  /*b9c0*/  LDSM.16.MT88.4 R24, [R205+0x10800] ;  /* 0x01080000cd18783b */ /* 0x000f220000004200 */
[----:B------:R-:W-:Y:S01]  /*b9d0*/  IMAD.MOV.U32 R87, RZ, RZ, R47 ;  /* 0x000000ffff577224 */ /* 0x000fe200078e002f */
[----:B------:R-:W-:Y:S01]  /*b9e0*/  MOV R84, R45 ;  /* 0x0000002d00547202 */ /* 0x000fe20000000f00 */
[----:B------:R-:W-:Y:S01]  /*b9f0*/  IMAD.MOV.U32 R46, RZ, RZ, R43 ;  /* 0x000000ffff2e7224 */ /* 0x000fe200078e002b */
[----:B------:R-:W-:-:S02]  /*ba00*/  MOV R47, R41 ;  /* 0x00000029002f7202 */ /* 0x000fc40000000f00 */
[----:B------:R-:W-:Y:S01]  /*ba10*/  MOV R45, R42 ;  /* 0x0000002a002d7202 */ /* 0x000fe20000000f00 */
[----:B------:R-:W-:Y:S01]  /*ba20*/  IMAD.MOV.U32 R98, RZ, RZ, R59 ;  /* 0x000000ffff627224 */ /* 0x000fe200078e003b */
[C---:B--2---:R-:W-:Y:S01]  /*ba30*/  HMMA.16816.F32.BF16 R108, R4.reuse, R20, R108 ;  /* 0x00000014046c723c */ /* 0x044fe2000004186c */
[--C-:B---3--:R-:W-:Y:S01]  /*ba40*/  FFMA.FTZ R9, R33, c[0x0][0x23c], -R2.reuse ;  /* 0x00008f0021097a23 */ /* 0x108fe20000010802 */
[----:B------:R-:W-:Y:S02]  /*ba50*/  MOV R96, R57 ;  /* 0x0000003900607202 */ /* 0x000fe40000000f00 */
[----:B------:R-:W-:Y:S01]  /*ba60*/  MOV R97, R58 ;  /* 0x0000003a00617202 */ /* 0x000fe20000000f00 */
[----:B------:R2:W-:Y:S01]  /*ba70*/  MUFU.EX2 R44, R9 ;  /* 0x00000009002c7308 */ /* 0x0005e20000000800 */
[----:B------:R-:W-:Y:S02]  /*ba80*/  MOV R99, R49 ;  /* 0x0000003100637202 */ /* 0x000fe40000000f00 */
[C---:B------:R-:W-:Y:S01]  /*ba90*/  HMMA.16816.F32.BF16 R112, R4.reuse, R22, R112 ;  /* 0x000000160470723c */ /* 0x040fe20000041870 */
[----:B------:R-:W3:Y:S07]  /*baa0*/  LDSM.16.MT88.4 R20, [R206+0x10800] ;  /* 0x01080000ce14783b */ /* 0x000eee0000004200 */
[----:B-1----:R-:W-:Y:S01]  /*bab0*/  HMMA.16816.F32.BF16 R124, R4, R16, R124 ;  /* 0x00000010047c723c */ /* 0x002fe2000004187c */
[----:B--2---:R-:W-:-:S02]  /*bac0*/  FFMA.FTZ R9, R31, c[0x0][0x23c], -R2 ;  /* 0x00008f001f097a23 */ /* 0x004fc40000010802 */
[----:B------:R-:W1:Y:S05]  /*bad0*/  LDSM.16.MT88.4 R28, [R208+0x10800] ;  /* 0x01080000d01c783b */ /* 0x000e6a0000004200 */
[C---:B------:R-:W-:Y:S01]  /*bae0*/  HMMA.16816.F32.BF16 R128, R4.reuse, R18, R128 ;  /* 0x000000120480723c */ /* 0x040fe20000041880 */
[----:B------:R2:W2:Y:S01]  /*baf0*/  MUFU.EX2 R68, R9 ;  /* 0x0000000900447308 */ /* 0x0004a20000000800 */
[----:B------:R-:W1:Y:S06]  /*bb00*/  LDSM.16.MT88.4 R16, [R207+0x10800] ;  /* 0x01080000cf10783b */ /* 0x000e6c0000004200 */
[C---:B-----5:R-:W-:Y:S08]  /*bb10*/  HMMA.16816.F32.BF16 R116, R4.reuse, R12, R116 ;  /* 0x0000000c0474723c */ /* 0x060ff00000041874 */
[----:B------:R-:W-:Y:S01]  /*bb20*/  HMMA.16816.F32.BF16 R120, R4, R14, R120 ;  /* 0x0000000e0478723c */ /* 0x000fe20000041878 */
[----:B--2---:R-:W-:Y:S01]  /*bb30*/  FFMA.FTZ R9, R177, c[0x0][0x23c], -R0 ;  /* 0x00008f00b1097a23 */ /* 0x004fe20000010800 */
[----:B------:R-:W2:Y:S01]  /*bb40*/  LDSM.16.MT88.4 R12, [R205+0x12800] ;  /* 0x01280000cd0c783b */ /* 0x000ea20000004200 */
[----:B------:R-:W-:-:S02]  /*bb50*/  MOV R177, R97 ;  /* 0x0000006100b17202 */ /* 0x000fc40000000f00 */
[----:B------:R5:W-:Y:S02]  /*bb60*/  MUFU.EX2 R82, R9 ;  /* 0x0000000900527308 */ /* 0x000be40000000800 */
[----:B----4-:R-:W-:Y:S02]  /*bb70*/  F2FP.BF16.PACK_AB R4, R85, R81 ;  /* 0x000000515504723e */ /* 0x010fe400000010ff */
[----:B------:R-:W-:Y:S01]  /*bb80*/  F2FP.BF16.PACK_AB R6, R68, R44 ;  /* 0x0000002c4406723e */ /* 0x000fe200000010ff */
[----:B-----5:R-:W-:Y:S01]  /*bb90*/  FFMA.FTZ R9, R184, c[0x0][0x23c], -R0 ;  /* 0x00008f00b8097a23 */ /* 0x020fe20000010800 */
[----:B------:R-:W-:-:S03]  /*bba0*/  MOV R184, R98 ;  /* 0x0000006200b87202 */ /* 0x000fc60000000f00 */
[----:B------:R4:W5:Y:S02]  /*bbb0*/  MUFU.EX2 R48, R9 ;  /* 0x0000000900307308 */ /* 0x0009640000000800 */
[--C-:B----4-:R-:W-:Y:S01]  /*bbc0*/  FFMA.FTZ R9, R32, c[0x0][0x23c], -R0.reuse ;  /* 0x00008f0020097a23 */ /* 0x110fe20000010800 */
[----:B-----5:R-:W-:Y:S01]  /*bbd0*/  F2FP.BF16.PACK_AB R5, R48, R82 ;  /* 0x000000523005723e */ /* 0x020fe200000010ff */
[----:B------:R-:W-:Y:S04]  /*bbe0*/  LDSM.16.MT88.4 R32, [R208+0x12800] ;  /* 0x01280000d020783b */ /* 0x000fe80000004200 */
[----:B------:R4:W-:Y:S02]  /*bbf0*/  MUFU.EX2 R83, R9 ;  /* 0x0000000900537308 */ /* 0x0009e40000000800 */
[----:B----4-:R-:W-:Y:S01]  /*bc00*/  FFMA.FTZ R9, R178, c[0x0][0x23c], -R0 ;  /* 0x00008f00b2097a23 */ /* 0x010fe20000010800 */
[----:B------:R-:W-:-:S05]  /*bc10*/  MOV R178, R99 ;  /* 0x0000006300b27202 */ /* 0x000fca0000000f00 */
[----:B------:R-:W4:Y:S02]  /*bc20*/  MUFU.EX2 R76, R9 ;  /* 0x00000009004c7308 */ /* 0x000f240000000800 */
[----:B----4-:R-:W-:Y:S01]  /*bc30*/  F2FP.BF16.PACK_AB R7, R76, R83 ;  /* 0x000000534c07723e */ /* 0x010fe200000010ff */
[----:B------:R-:W-:-:S06]  /*bc40*/  FFMA.FTZ R9, R186, c[0x0][0x23c], -R2 ;  /* 0x00008f00ba097a23 */ /* 0x000fcc0000010802 */
[C---:B------:R-:W-:Y:S08]  /*bc50*/  HMMA.16816.F32.BF16 R72, R4.reuse, R24, R64 ;  /* 0x000000180448723c */ /* 0x040ff00000041840 */
[C---:B------:R-:W-:Y:S01]  /*bc60*/  HMMA.16816.F32.BF16 R64, R4.reuse, R26, R52 ;  /* 0x0000001a0440723c */ /* 0x040fe20000041834 */
[----:B------:R-:W4:Y:S07]  /*bc70*/  LDSM.16.MT88.4 R24, [R206+0x12800] ;  /* 0x01280000ce18783b */ /* 0x000f2e0000004200 */
[C---:B---3--:R-:W-:Y:S07]  /*bc80*/  HMMA.16816.F32.BF16 R60, R4.reuse, R20, R248 ;  /* 0x00000014043c723c */ /* 0x048fee00000418f8 */
[----:B------:R-:W-:Y:S01]  /*bc90*/  MOV R250, R68 ;  /* 0x0000004400fa7202 */ /* 0x000fe20000000f00 */
[----:B------:R-:W-:Y:S01]  /*bca0*/  HMMA.16816.F32.BF16 R52, R4, R22, R244 ;  /* 0x000000160434723c */ /* 0x000fe200000418f4 */
[----:B------:R-:W-:Y:S01]  /*bcb0*/  IMAD.MOV.U32 R251, RZ, RZ, R71 ;  /* 0x000000fffffb7224 */ /* 0x000fe200078e0047 */
[----:B------:R-:W-:Y:S01]  /*bcc0*/  MOV R249, R82 ;  /* 0x0000005200f97202 */ /* 0x000fe20000000f00 */
[----:B------:R-:W-:Y:S01]  /*bcd0*/  LDSM.16.MT88.4 R20, [R206+0x14800] ;  /* 0x01480000ce14783b */ /* 0x000fe20000004200 */
[----:B------:R-:W-:-:S03]  /*bce0*/  MOV R248, R83 ;  /* 0x0000005300f87202 */ /* 0x000fc60000000f00 */
[----:B------:R-:W-:Y:S01]  /*bcf0*/  MOV R246, R44 ;  /* 0x0000002c00f67202 */ /* 0x000fe20000000f00 */
[----:B-1----:R-:W-:Y:S01]  /*bd00*/  HMMA.16816.F32.BF16 R40, R4, R28, R240 ;  /* 0x0000001c0428723c */ /* 0x002fe200000418f0 */
[----:B------:R-:W-:Y:S01]  /*bd10*/  MOV R245, R45 ;  /* 0x0000002d00f57202 */ /* 0x000fe20000000f00 */
[----:B------:R-:W-:Y:S01]  /*bd20*/  IMAD.MOV.U32 R247, RZ, RZ, R47 ;  /* 0x000000fffff77224 */ /* 0x000fe200078e002f */
[----:B------:R-:W-:-:S04]  /*bd30*/  MOV R244, R51 ;  /* 0x0000003300f47202 */ /* 0x000fc80000000f00 */
[----:B------:R-:W-:Y:S01]  /*bd40*/  MOV R243, R69 ;  /* 0x0000004500f37202 */ /* 0x000fe20000000f00 */
[C---:B------:R-:W-:Y:S01]  /*bd50*/  HMMA.16816.F32.BF16 R56, R4.reuse, R16, R232 ;  /* 0x000000100438723c */ /* 0x040fe200000418e8 */
[----:B------:R-:W-:Y:S02]  /*bd60*/  MOV R242, R70 ;  /* 0x0000004600f27202 */ /* 0x000fe40000000f00 */
[----:B------:R-:W-:Y:S02]  /*bd70*/  MOV R241, R50 ;  /* 0x0000003200f17202 */ /* 0x000fe40000000f00 */
[----:B------:R-:W-:Y:S02]  /*bd80*/  MOV R240, R48 ;  /* 0x0000003000f07202 */ /* 0x000fe40000000f00 */
[----:B------:R-:W-:Y:S01]  /*bd90*/  MOV R232, R46 ;  /* 0x0000002e00e87202 */ /* 0x000fe20000000f00 */
[----:B--2---:R-:W-:Y:S01]  /*bda0*/  HMMA.16816.F32.BF16 R68, R4, R12, R196 ;  /* 0x0000000c0444723c */ /* 0x004fe200000418c4 */
[----:B------:R-:W-:Y:S01]  /*bdb0*/  IMAD.MOV.U32 R233, RZ, RZ, R84 ;  /* 0x000000ffffe97224 */ /* 0x000fe200078e0054 */
[----:B------:R-:W-:-:S02]  /*bdc0*/  MOV R235, R103 ;  /* 0x0000006700eb7202 */ /* 0x000fc40000000f00 */
[----:B------:R-:W-:Y:S01]  /*bdd0*/  MOV R234, R176 ;  /* 0x000000b000ea7202 */ /* 0x000fe20000000f00 */
[----:B------:R-:W-:Y:S02]  /*bde0*/  IMAD.MOV.U32 R176, RZ, RZ, R96 ;  /* 0x000000ffffb07224 */ /* 0x000fe400078e0060 */
[----:B------:R-:W-:Y:S01]  /*bdf0*/  MOV R198, R77 ;  /* 0x0000004d00c67202 */ /* 0x000fe20000000f00 */
[C---:B------:R-:W-:Y:S01]  /*be00*/  HMMA.16816.F32.BF16 R44, R4.reuse, R18, R200 ;  /* 0x00000012042c723c */ /* 0x040fe200000418c8 */
[----:B------:R-:W-:Y:S01]  /*be10*/  MOV R199, R78 ;  /* 0x0000004e00c77202 */ /* 0x000fe20000000f00 */
[----:B------:R-:W1:Y:S01]  /*be20*/  LDSM.16.MT88.4 R16, [R208+0x14800] ;  /* 0x01480000d010783b */ /* 0x000e620000004200 */
[----:B------:R-:W-:Y:S01]  /*be30*/  MOV R197, R79 ;  /* 0x0000004f00c57202 */ /* 0x000fe20000000f00 */
[----:B------:R2:W3:Y:S03]  /*be40*/  MUFU.EX2 R200, R9 ;  /* 0x0000000900c87308 */ /* 0x0004e60000000800 */
[----:B------:R-:W-:Y:S01]  /*be50*/  IMAD.MOV.U32 R202, RZ, RZ, R76 ;  /* 0x000000ffffca7224 */ /* 0x000fe200078e004c */
[----:B------:R-:W-:Y:S01]  /*be60*/  HMMA.16816.F32.BF16 R48, R4, R30, R236 ;  /* 0x0000001e0430723c */ /* 0x000fe200000418ec */
[----:B------:R-:W-:Y:S01]  /*be70*/  LDSM.16.MT88.4 R28, [R205+0x14800] ;  /* 0x01480000cd1c783b */ /* 0x000fe20000004200 */
[----:B------:R-:W-:-:S05]  /*be80*/  MOV R203, R81 ;  /* 0x0000005100cb7202 */ /* 0x000fca0000000f00 */
[----:B------:R-:W-:Y:S01]  /*be90*/  MOV R236, R85 ;  /* 0x0000005500ec7202 */ /* 0x000fe20000000f00 */
[C---:B------:R-:W-:Y:S01]  /*bea0*/  HMMA.16816.F32.BF16 R76, R4.reuse, R14, R192 ;  /* 0x0000000e044c723c */ /* 0x040fe200000418c0 */
[----:B------:R-:W5:Y:S01]  /*beb0*/  LDSM.16.MT88.4 R12, [R207+0x14800] ;  /* 0x01480000cf0c783b */ /* 0x000f620000004200 */
[----:B------:R-:W-:Y:S01]  /*bec0*/  MOV R237, R86 ;  /* 0x0000005600ed7202 */ /* 0x000fe20000000f00 */
[----:B------:R-:W-:Y:S01]  /*bed0*/  IMAD.MOV.U32 R239, RZ, RZ, R80 ;  /* 0x000000ffffef7224 */ /* 0x000fe200078e0050 */
[----:B------:R-:W-:Y:S01]  /*bee0*/  MOV R238, R87 ;  /* 0x0000005700ee7202 */ /* 0x000fe20000000f00 */
[--C-:B--2---:R-:W-:Y:S02]  /*bef0*/  FFMA.FTZ R9, R187, c[0x0][0x23c], -R2.reuse ;  /* 0x00008f00bb097a23 */ /* 0x104fe40000010802 */
[----:B------:R-:W-:Y:S01]  /*bf00*/  MOV R194, R243 ;  /* 0x000000f300c27202 */ /* 0x000fe20000000f00 */
[C---:B----4-:R-:W-:Y:S01]  /*bf10*/  HMMA.16816.F32.BF16 R84, R4.reuse, R26, R180 ;  /* 0x0000001a0454723c */ /* 0x050fe200000418b4 */
[----:B------:R2:W-:Y:S07]  /*bf20*/  MUFU.EX2 R182, R9 ;  /* 0x0000000900b67308 */ /* 0x0005ee0000000800 */
[C---:B------:R-:W-:Y:S01]  /*bf30*/  HMMA.16816.F32.BF16 R80, R4.reuse, R24, R188 ;  /* 0x000000180450723c */ /* 0x040fe200000418bc */
[----:B------:R-:W-:Y:S07]  /*bf40*/  LDSM.16.MT88.4 R24, [R206+0x16800] ;  /* 0x01680000ce18783b */ /* 0x000fee0000004200 */
[----:B------:R-:W-:Y:S01]  /*bf50*/  HMMA.16816.F32.BF16 R160, R4, R32, R160 ;  /* 0x0000002004a0723c */ /* 0x000fe200000418a0 */
[----:B--2---:R-:W-:-:S04]  /*bf60*/  FFMA.FTZ R9, R179, c[0x0][0x23c], -R2 ;  /* 0x00008f00b3097a23 */ /* 0x004fc80000010802 */
[----:B------:R2:W-:Y:S03]  /*bf70*/  MUFU.EX2 R183, R9 ;  /* 0x0000000900b77308 */ /* 0x0005e60000000800 */
[C---:B------:R-:W-:Y:S01]  /*bf80*/  HMMA.16816.F32.BF16 R168, R4.reuse, R34, R168 ;  /* 0x0000002204a8723c */ /* 0x040fe200000418a8 */
[----:B------:R-:W-:Y:S07]  /*bf90*/  LDSM.16.MT88.4 R32, [R205+0x16800] ;  /* 0x01680000cd20783b */ /* 0x000fee0000004200 */
[----:B-1----:R-:W-:Y:S01]  /*bfa0*/  HMMA.16816.F32.BF16 R132, R4, R16, R132 ;  /* 0x000000100484723c */ /* 0x002fe20000041884 */
[----:B--2---:R-:W-:-:S07]  /*bfb0*/  FFMA.FTZ R9, R185, c[0x0][0x23c], -R2 ;  /* 0x00008f00b9097a23 */ /* 0x004fce0000010802 */
[C---:B-----5:R-:W-:Y:S01]  /*bfc0*/  HMMA.16816.F32.BF16 R88, R4.reuse, R12, R88 ;  /* 0x0000000c0458723c */ /* 0x060fe20000041858 */
[----:B------:R1:W-:Y:S07]  /*bfd0*/  MUFU.EX2 R201, R9 ;  /* 0x0000000900c97308 */ /* 0x0003ee0000000800 */
[C---:B------:R-:W-:Y:S01]  /*bfe0*/  HMMA.16816.F32.BF16 R100, R4.reuse, R14, R144 ;  /* 0x0000000e0464723c */ /* 0x040fe20000041890 */
[----:B------:R-:W2:Y:S07]  /*bff0*/  LDSM.16.MT88.4 R12, [R207+0x16800] ;  /* 0x01680000cf0c783b */ /* 0x000eae0000004200 */
[C---:B------:R-:W-:Y:S01]  /*c000*/  HMMA.16816.F32.BF16 R96, R4.reuse, R18, R172 ;  /* 0x000000120460723c */ /* 0x040fe200000418ac */
[--C-:B-1----:R-:W-:Y:S01]  /*c010*/  FFMA.FTZ R9, R197, c[0x0][0x23c], -R0.reuse ;  /* 0x00008f00c5097a23 */ /* 0x102fe20000010800 */
[----:B------:R-:W1:Y:S03]  /*c020*/  LDSM.16.MT88.4 R16, [R208+0x16800] ;  /* 0x01680000d010783b */ /* 0x000e660000004200 */
[----:B------:R4:W5:Y:S03]  /*c030*/  MUFU.EX2 R144, R9 ;  /* 0x0000000900907308 */ /* 0x0009660000000800 */
[C---:B------:R-:W-:Y:S08]  /*c040*/  HMMA.16816.F32.BF16 R152, R4.reuse, R28, R152 ;  /* 0x0000001c0498723c */ /* 0x040ff00000041898 */
[----:B------:R-:W-:Y:S01]  /*c050*/  HMMA.16816.F32.BF16 R140, R4, R30, R140 ;  /* 0x0000001e048c723c */ /* 0x000fe2000004188c */
[----:B------:R-:W1:Y:S01]  /*c060*/  LDSM.16.MT88.4 R28, [R205+0x11000] ;  /* 0x01100000cd1c783b */ /* 0x000e620000004200 */
[----:B----4-:R-:W-:-:S06]  /*c070*/  FFMA.FTZ R9, R198, c[0x0][0x23c], -R0 ;  /* 0x00008f00c6097a23 */ /* 0x010fcc0000010800 */
[C---:B------:R-:W-:Y:S01]  /*c080*/  HMMA.16816.F32.BF16 R156, R4.reuse, R36, R156 ;  /* 0x00000024049c723c */ /* 0x040fe2000004189c */
[----:B------:R4:W1:Y:S07]  /*c090*/  MUFU.EX2 R147, R9 ;  /* 0x0000000900937308 */ /* 0x00086e0000000800 */
[C---:B------:R-:W-:Y:S08]  /*c0a0*/  HMMA.16816.F32.BF16 R164, R4.reuse, R38, R164 ;  /* 0x0000002604a4723c */ /* 0x040ff000000418a4 */
[----:B--2---:R-:W-:Y:S01]  /*c0b0*/  HMMA.16816.F32.BF16 R36, R4, R14, R128 ;  /* 0x0000000e0424723c */ /* 0x004fe20000041880 */
[----:B----4-:R-:W-:-:S04]  /*c0c0*/  FFMA.FTZ R9, R199, c[0x0][0x23c], -R0 ;  /* 0x00008f00c7097a23 */ /* 0x010fc80000010800 */
[----:B------:R2:W-:Y:S02]  /*c0d0*/  MUFU.EX2 R146, R9 ;  /* 0x0000000900927308 */ /* 0x0005e40000000800 */
[----:B---3--:R-:W-:Y:S01]  /*c0e0*/  IMAD.MOV.U32 R128, RZ, RZ, R200 ;  /* 0x000000ffff807224 */ /* 0x008fe200078e00c8 */
[----:B-----5:R-:W-:Y:S01]  /*c0f0*/  MOV R129, R144 ;  /* 0x0000009000817202 */ /* 0x020fe20000000f00 */
[----:B------:R-:W-:Y:S01]  /*c100*/  HMMA.16816.F32.BF16 R148, R4, R20, R148 ;  /* 0x000000140494723c */ /* 0x000fe20000041894 */
[----:B------:R-:W-:-:S07]  /*c110*/  MOV R131, R236 ;  /* 0x000000ec00837202 */ /* 0x000fce0000000f00 */
[----:B------:R-:W-:Y:S01]  /*c120*/  HMMA.16816.F32.BF16 R136, R4, R22, R136 ;  /* 0x000000160488723c */ /* 0x000fe20000041888 */
[----:B------:R-:W-:Y:S01]  /*c130*/  LDSM.16.MT88.4 R20, [R207+0x11000] ;  /* 0x01100000cf14783b */ /* 0x000fe20000004200 */
[----:B--2---:R-:W-:Y:S02]  /*c140*/  FFMA.FTZ R9, R252, c[0x0][0x23c], -R0 ;  /* 0x00008f00fc097a23 */ /* 0x004fe40000010800 */
[----:B------:R-:W-:Y:S01]  /*c150*/  IMAD.MOV.U32 R252, RZ, RZ, R201 ;  /* 0x000000fffffc7224 */ /* 0x000fe200078e00c9 */
[----:B------:R-:W-:-:S03]  /*c160*/  MOV R201, R202 ;  /* 0x000000ca00c97202 */ /* 0x000fc60000000f00 */
[C---:B------:R-:W-:Y:S01]  /*c170*/  HMMA.16816.F32.BF16 R92, R4.reuse, R32, R92 ;  /* 0x00000020045c723c */ /* 0x040fe2000004185c */
[----:B------:R-:W-:Y:S02]  /*c180*/  MOV R202, R203 ;  /* 0x000000cb00ca7202 */ /* 0x000fe40000000f00 */
[----:B------:R-:W-:Y:S01]  /*c190*/  MOV R203, R232 ;  /* 0x000000e800cb7202 */ /* 0x000fe20000000f00 */
[----:B------:R-:W-:Y:S01]  /*c1a0*/  IMAD.MOV.U32 R232, RZ, RZ, R233 ;  /* 0x000000ffffe87224 */ /* 0x000fe200078e00e9 */
        /* <DEDUP_REMOVED lines=9> */
[----:B------:R2:W3:Y:S01]  /*c240*/  MUFU.EX2 R251, R9 ;  /* 0x0000000900fb7308 */ /* 0x0004e20000000800 */
[----:B------:R-:W-:Y:S01]  /*c250*/  HMMA.16816.F32.BF16 R108, R4, R24, R108 ;  /* 0x00000018046c723c */ /* 0x000fe2000004186c */
[----:B------:R-:W-:Y:S01]  /*c260*/  MOV R189, R233 ;  /* 0x000000e900bd7202 */ /* 0x000fe20000000f00 */
[----:B------:R-:W-:Y:S01]  /*c270*/  LDSM.16.MT88.4 R32, [R208+0x11000] ;  /* 0x01100000d020783b */ /* 0x000fe20000004200 */
[----:B------:R-:W-:-:S02]  /*c280*/  MOV R190, R234 ;  /* 0x000000ea00be7202 */ /* 0x000fc40000000f00 */
[----:B------:R-:W-:Y:S02]  /*c290*/  MOV R195, R235 ;  /* 0x000000eb00c37202 */ /* 0x000fe40000000f00 */
[----:B------:R-:W-:Y:S01]  /*c2a0*/  MOV R192, R241 ;  /* 0x000000f100c07202 */ /* 0x000fe20000000f00 */
[C---:B------:R-:W-:Y:S01]  /*c2b0*/  HMMA.16816.F32.BF16 R112, R4.reuse, R26, R112 ;  /* 0x0000001a0470723c */ /* 0x040fe20000041870 */
[----:B------:R-:W4:Y:S01]  /*c2c0*/  LDSM.16.MT88.4 R24, [R206+0x11000] ;  /* 0x01100000ce18783b */ /* 0x000f220000004200 */
[----:B------:R-:W-:Y:S01]  /*c2d0*/  MOV R193, R242 ;  /* 0x000000f200c17202 */ /* 0x000fe20000000f00 */
[----:B------:R-:W-:Y:S01]  /*c2e0*/  IMAD.MOV.U32 R130, RZ, RZ, R195 ;  /* 0x000000ffff827224 */ /* 0x000fe200078e00c3 */
[----:B------:R-:W-:Y:S02]  /*c2f0*/  MOV R181, R203 ;  /* 0x000000cb00b57202 */ /* 0x000fe40000000f00 */
[----:B------:R-:W-:Y:S01]  /*c300*/  MOV R144, R202 ;  /* 0x000000ca00907202 */ /* 0x000fe20000000f00 */
[----:B--2---:R-:W-:Y:S01]  /*c310*/  IMAD.MOV.U32 R9, RZ, RZ, R239 ;  /* 0x000000ffff097224 */ /* 0x004fe200078e00ef */
[----:B-1----:R-:W-:Y:S01]  /*c320*/  HMMA.16816.F32.BF16 R116, R4, R16, R116 ;  /* 0x000000100474723c */ /* 0x002fe20000041874 */
[----:B------:R-:W-:-:S02]  /*c330*/  MOV R145, R201 ;  /* 0x000000c900917202 */ /* 0x000fc40000000f00 */
[----:B------:R-:W-:-:S05]  /*c340*/  FFMA.FTZ R9, R9, c[0x0][0x23c], -R2 ;  /* 0x00008f0009097a23 */ /* 0x000fca0000010802 */
[C---:B------:R-:W-:Y:S01]  /*c350*/  HMMA.16816.F32.BF16 R120, R4.reuse, R18, R120 ;  /* 0x000000120478723c */ /* 0x040fe20000041878 */
[----:B------:R-:W1:Y:S07]  /*c360*/  LDSM.16.MT88.4 R16, [R205+0x13000] ;  /* 0x01300000cd10783b */ /* 0x000e6e0000004200 */
[----:B------:R-:W-:Y:S01]  /*c370*/  HMMA.16816.F32.BF16 R124, R4, R12, R124 ;  /* 0x0000000c047c723c */ /* 0x000fe2000004187c */
[----:B------:R-:W2:Y:S06]  /*c380*/  LDSM.16.MT88.4 R12, [R206+0x13000] ;  /* 0x01300000ce0c783b */ /* 0x000eac0000004200 */
[----:B------:R-:W-:-:S02]  /*c390*/  F2FP.BF16.PACK_AB R4, R182, R128 ;  /* 0x00000080b604723e */ /* 0x000fc400000010ff */
[----:B------:R-:W-:Y:S02]  /*c3a0*/  F2FP.BF16.PACK_AB R5, R147, R129 ;  /* 0x000000819305723e */ /* 0x000fe400000010ff */
[----:B------:R-:W-:Y:S02]  /*c3b0*/  F2FP.BF16.PACK_AB R6, R252, R183 ;  /* 0x000000b7fc06723e */ /* 0x000fe400000010ff */
[----:B---3--:R-:W-:-:S07]  /*c3c0*/  F2FP.BF16.PACK_AB R7, R251, R146 ;  /* 0x00000092fb07723e */ /* 0x008fce00000010ff */
[C---:B------:R-:W-:Y:S08]  /*c3d0*/  HMMA.16816.F32.BF16 R232, R4.reuse, R28, R72 ;  /* 0x0000001c04e8723c */ /* 0x040ff00000041848 */
[C---:B------:R-:W-:Y:S01]  /*c3e0*/  HMMA.16816.F32.BF16 R240, R4.reuse, R30, R64 ;  /* 0x0000001e04f0723c */ /* 0x040fe20000041840 */
[----:B------:R-:W3:Y:S07]  /*c3f0*/  LDSM.16.MT88.4 R28, [R208+0x13000] ;  /* 0x01300000d01c783b */ /* 0x000eee0000004200 */
[C---:B----4-:R-:W-:Y:S08]  /*c400*/  HMMA.16816.F32.BF16 R64, R4.reuse, R26, R52 ;  /* 0x0000001a0440723c */ /* 0x050ff00000041834 */
[C---:B-1----:R-:W-:Y:S08]  /*c410*/  HMMA.16816.F32.BF16 R52, R4.reuse, R16, R68 ;  /* 0x000000100434723c */ /* 0x042ff00000041844 */
[C---:B--2---:R-:W-:Y:S08]  /*c420*/  HMMA.16816.F32.BF16 R68, R4.reuse, R12, R80 ;  /* 0x0000000c0444723c */ /* 0x044ff00000041850 */
[C---:B------:R-:W-:Y:S07]  /*c430*/  HMMA.16816.F32.BF16 R72, R4.reuse, R20, R56 ;  /* 0x000000140448723c */ /* 0x040fee0000041838 */
[----:B------:R-:W-:Y:S01]  /*c440*/  MOV R56, R194 ;  /* 0x000000c200387202 */ /* 0x000fe20000000f00 */
[----:B------:R-:W-:Y:S01]  /*c450*/  HMMA.16816.F32.BF16 R196, R4, R32, R40 ;  /* 0x0000002004c4723c */ /* 0x000fe20000041828 */
[----:B------:R-:W-:Y:S01]  /*c460*/  MOV R57, R193 ;  /* 0x000000c100397202 */ /* 0x000fe20000000f00 */
[----:B------:R-:W-:Y:S01]  /*c470*/  IMAD.MOV.U32 R59, RZ, RZ, R191 ;  /* 0x000000ffff3b7224 */ /* 0x000fe200078e00bf */
[----:B------:R-:W-:-:S04]  /*c480*/  MOV R58, R192 ;  /* 0x000000c0003a7202 */ /* 0x000fc80000000f00 */
[----:B------:R-:W-:Y:S01]  /*c490*/  IMAD.MOV.U32 R43, RZ, RZ, R181 ;  /* 0x000000ffff2b7224 */ /* 0x000fe200078e00b5 */
[C---:B---3--:R-:W-:Y:S01]  /*c4a0*/  HMMA.16816.F32.BF16 R80, R4.reuse, R28, R160 ;  /* 0x0000001c0450723c */ /* 0x048fe200000418a0 */
[----:B------:R-:W-:Y:S02]  /*c4b0*/  MOV R42, R182 ;  /* 0x000000b6002a7202 */ /* 0x000fe40000000f00 */
[----:B------:R-:W-:Y:S02]  /*c4c0*/  MOV R40, R183 ;  /* 0x000000b700287202 */ /* 0x000fe40000000f00 */
[----:B------:R-:W-:Y:S02]  /*c4d0*/  MOV R41, R147 ;  /* 0x0000009300297202 */ /* 0x000fe40000000f00 */
[----:B------:R-:W-:Y:S01]  /*c4e0*/  MOV R160, R178 ;  /* 0x000000b200a07202 */ /* 0x000fe20000000f00 */
[----:B------:R-:W-:Y:S01]  /*c4f0*/  IMAD.MOV.U32 R163, RZ, RZ, R176 ;  /* 0x000000ffffa37224 */ /* 0x000fe200078e00b0 */
[----:B------:R-:W-:Y:S01]  /*c500*/  MOV R161, R184 ;  /* 0x000000b800a17202 */ /* 0x000fe20000000f00 */
[----:B------:R-:W-:Y:S01]  /*c510*/  HMMA.16816.F32.BF16 R180, R4, R34, R48 ;  /* 0x0000002204b4723c */ /* 0x000fe20000041830 */
[----:B------:R-:W-:Y:S01]  /*c520*/  MOV R162, R177 ;  /* 0x000000b100a27202 */ /* 0x000fe20000000f00 */
[----:B------:R-:W1:Y:S01]  /*c530*/  LDSM.16.MT88.4 R32, [R207+0x13000] ;  /* 0x01300000cf20783b */ /* 0x000e620000004200 */
[----:B------:R-:W-:-:S04]  /*c540*/  MOV R147, R238 ;  /* 0x000000ee00937202 */ /* 0x000fc80000000f00 */
[----:B------:R-:W-:Y:S01]  /*c550*/  MOV R48, R190 ;  /* 0x000000be00307202 */ /* 0x000fe20000000f00 */
[C---:B------:R-:W-:Y:S01]  /*c560*/  HMMA.16816.F32.BF16 R176, R4.reuse, R30, R168 ;  /* 0x0000001e04b0723c */ /* 0x040fe200000418a8 */
[----:B------:R-:W-:Y:S01]  /*c570*/  MOV R49, R189 ;  /* 0x000000bd00317202 */ /* 0x000fe20000000f00 */
[----:B------:R-:W-:Y:S01]  /*c580*/  IMAD.MOV.U32 R51, RZ, RZ, R146 ;  /* 0x000000ffff337224 */ /* 0x000fe200078e0092 */
[----:B------:R-:W-:Y:S01]  /*c590*/  MOV R50, R188 ;  /* 0x000000bc00327202 */ /* 0x000fe20000000f00 */
[----:B------:R-:W-:Y:S01]  /*c5a0*/  LDSM.16.MT88.4 R28, [R205+0x17000] ;  /* 0x01700000cd1c783b */ /* 0x000fe20000004200 */
[----:B------:R-:W-:Y:S02]  /*c5b0*/  MOV R146, R237 ;  /* 0x000000ed00927202 */ /* 0x000fe40000000f00 */
[----:B------:R-:W-:Y:S01]  /*c5c0*/  MOV R171, R160 ;  /* 0x000000a000ab7202 */ /* 0x000fe20000000f00 */
[----:B------:R-:W-:Y:S01]  /*c5d0*/  HMMA.16816.F32.BF16 R200, R4, R24, R60 ;  /* 0x0000001804c8723c */ /* 0x000fe2000004183c */
[----:B------:R-:W-:Y:S01]  /*c5e0*/  MOV R160, R161 ;  /* 0x000000a100a07202 */ /* 0x000fe20000000f00 */
[----:B------:R-:W2:Y:S01]  /*c5f0*/  LDSM.16.MT88.4 R24, [R205+0x15000] ;  /* 0x01500000cd18783b */ /* 0x000ea20000004200 */
[----:B------:R-:W-:Y:S01]  /*c600*/  MOV R161, R162 ;  /* 0x000000a200a17202 */ /* 0x000fe20000000f00 */
[----:B------:R-:W-:Y:S01]  /*c610*/  IMAD.MOV.U32 R162, RZ, RZ, R163 ;  /* 0x000000ffffa27224 */ /* 0x000fe200078e00a3 */
[----:B------:R-:W-:-:S02]  /*c620*/  MOV R163, R56 ;  /* 0x0000003800a37202 */ /* 0x000fc40000000f00 */
        /* <DEDUP_REMOVED lines=8> */
[----:B------:R-:W-:Y:S01]  /*c6b0*/  IMAD.MOV.U32 R50, RZ, RZ, R51 ;  /* 0x000000ffff327224 */ /* 0x000fe200078e0033 */
[----:B------:R-:W-:Y:S01]  /*c6c0*/  MOV R51, R40 ;  /* 0x0000002800337202 */ /* 0x000fe20000000f00 */
[----:B------:R-:W-:Y:S01]  /*c6d0*/  HMMA.16816.F32.BF16 R76, R4, R14, R84 ;  /* 0x0000000e044c723c */ /* 0x000fe20000041854 */
[----:B------:R-:W-:Y:S01]  /*c6e0*/  MOV R40, R41 ;  /* 0x0000002900287202 */ /* 0x000fe20000000f00 */
[----:B------:R-:W3:Y:S01]  /*c6f0*/  LDSM.16.MT88.4 R12, [R208+0x15000] ;  /* 0x01500000d00c783b */ /* 0x000ee20000004200 */
[----:B------:R-:W-:Y:S01]  /*c700*/  MOV R41, R42 ;  /* 0x0000002a00297202 */ /* 0x000fe20000000f00 */
[----:B------:R-:W-:Y:S01]  /*c710*/  IMAD.MOV.U32 R42, RZ, RZ, R43 ;  /* 0x000000ffff2a7224 */ /* 0x000fe200078e002b */
[----:B------:R-:W-:-:S02]  /*c720*/  MOV R43, R144 ;  /* 0x00000090002b7202 */ /* 0x000fc40000000f00 */
[----:B------:R-:W-:Y:S01]  /*c730*/  MOV R144, R145 ;  /* 0x0000009100907202 */ /* 0x000fe20000000f00 */
[C---:B-1----:R-:W-:Y:S01]  /*c740*/  HMMA.16816.F32.BF16 R192, R4.reuse, R32, R156 ;  /* 0x0000002004c0723c */ /* 0x042fe2000004189c */
[----:B------:R-:W-:Y:S02]  /*c750*/  MOV R145, R250 ;  /* 0x000000fa00917202 */ /* 0x000fe40000000f00 */
[----:B------:R1:W-:Y:S04]  /*c760*/  MUFU.EX2 R250, R9 ;  /* 0x0000000900fa7308 */ /* 0x0003e80000000800 */
[----:B------:R-:W-:Y:S01]  /*c770*/  MOV R158, R130 ;  /* 0x00000082009e7202 */ /* 0x000fe20000000f00 */
[C---:B------:R-:W-:Y:S01]  /*c780*/  HMMA.16816.F32.BF16 R44, R4.reuse, R22, R44 ;  /* 0x00000016042c723c */ /* 0x040fe2000004182c */
[----:B------:R-:W4:Y:S07]  /*c790*/  LDSM.16.MT88.4 R20, [R206+0x15000] ;  /* 0x01500000ce14783b */ /* 0x000f2e0000004200 */
[----:B------:R-:W-:Y:S01]  /*c7a0*/  HMMA.16816.F32.BF16 R236, R4, R34, R164 ;  /* 0x0000002204ec723c */ /* 0x000fe200000418a4 */
[----:B-1----:R-:W-:-:S02]  /*c7b0*/  FFMA.FTZ R9, R171, c[0x0][0x23c], -R2 ;  /* 0x00008f00ab097a23 */ /* 0x002fc40000010802 */
[----:B------:R-:W-:Y:S01]  /*c7c0*/  IMAD.MOV.U32 R171, RZ, RZ, R160 ;  /* 0x000000ffffab7224 */ /* 0x000fe200078e00a0 */
[----:B------:R-:W-:Y:S02]  /*c7d0*/  MOV R160, R161 ;  /* 0x000000a100a07202 */ /* 0x000fe40000000f00 */
[----:B------:R-:W-:Y:S02]  /*c7e0*/  MOV R161, R162 ;  /* 0x000000a200a17202 */ /* 0x000fe40000000f00 */
[----:B--2---:R-:W-:Y:S01]  /*c7f0*/  HMMA.16816.F32.BF16 R172, R4, R26, R140 ;  /* 0x0000001a04ac723c */ /* 0x004fe2000004188c */
[----:B------:R-:W-:Y:S01]  /*c800*/  MOV R162, R163 ;  /* 0x000000a300a27202 */ /* 0x000fe20000000f00 */
[----:B------:R-:W-:Y:S01]  /*c810*/  IMAD.MOV.U32 R163, RZ, RZ, R56 ;  /* 0x000000ffffa37224 */ /* 0x000fe200078e0038 */
[----:B------:R-:W-:Y:S02]  /*c820*/  MOV R56, R57 ;  /* 0x0000003900387202 */ /* 0x000fe40000000f00 */
[----:B------:R-:W-:-:S02]  /*c830*/  MOV R57, R58 ;  /* 0x0000003a00397202 */ /* 0x000fc40000000f00 */
[----:B------:R-:W-:Y:S01]  /*c840*/  MOV R58, R59 ;  /* 0x0000003b003a7202 */ /* 0x000fe20000000f00 */
[----:B------:R-:W-:Y:S01]  /*c850*/  IMAD.MOV.U32 R59, RZ, RZ, R48 ;  /* 0x000000ffff3b7224 */ /* 0x000fe200078e0030 */
[----:B------:R-:W-:Y:S01]  /*c860*/  MOV R48, R49 ;  /* 0x0000003100307202 */ /* 0x000fe20000000f00 */
[C---:B---3--:R-:W-:Y:S01]  /*c870*/  HMMA.16816.F32.BF16 R84, R4.reuse, R12, R132 ;  /* 0x0000000c0454723c */ /* 0x048fe20000041884 */
[----:B------:R-:W-:Y:S02]  /*c880*/  MOV R49, R50 ;  /* 0x0000003200317202 */ /* 0x000fe40000000f00 */
[----:B------:R-:W-:Y:S01]  /*c890*/  MOV R50, R51 ;  /* 0x0000003300327202 */ /* 0x000fe20000000f00 */
[----:B------:R-:W-:Y:S01]  /*c8a0*/  IMAD.MOV.U32 R51, RZ, RZ, R40 ;  /* 0x000000ffff337224 */ /* 0x000fe200078e0028 */
[----:B------:R-:W-:Y:S02]  /*c8b0*/  MOV R40, R41 ;  /* 0x0000002900287202 */ /* 0x000fe40000000f00 */
[----:B------:R-:W-:Y:S01]  /*c8c0*/  MOV R41, R42 ;  /* 0x0000002a00297202 */ /* 0x000fe20000000f00 */
[----:B------:R-:W-:Y:S01]  /*c8d0*/  HMMA.16816.F32.BF16 R132, R4, R14, R96 ;  /* 0x0000000e0484723c */ /* 0x000fe20000041860 */
[----:B------:R-:W-:Y:S01]  /*c8e0*/  MOV R42, R43 ;  /* 0x0000002b002a7202 */ /* 0x000fe20000000f00 */
[----:B------:R-:W-:Y:S01]  /*c8f0*/  IMAD.MOV.U32 R43, RZ, RZ, R129 ;  /* 0x000000ffff2b7224 */ /* 0x000fe200078e0081 */
[----:B------:R-:W-:Y:S01]  /*c900*/  MOV R129, R144 ;  /* 0x0000009000817202 */ /* 0x000fe20000000f00 */
[----:B------:R-:W1:Y:S01]  /*c910*/  LDSM.16.MT88.4 R12, [R207+0x17000] ;  /* 0x01700000cf0c783b */ /* 0x000e620000004200 */
[----:B------:R-:W-:-:S02]  /*c920*/  MOV R144, R145 ;  /* 0x0000009100907202 */ /* 0x000fc40000000f00 */
[----:B------:R-:W-:Y:S01]  /*c930*/  MOV R145, R249 ;  /* 0x000000f900917202 */ /* 0x000fe20000000f00 */
[C---:B----4-:R-:W-:Y:S01]  /*c940*/  HMMA.16816.F32.BF16 R184, R4.reuse, R20, R148 ;  /* 0x0000001404b8723c */ /* 0x050fe20000041894 */
[----:B------:R2:W3:Y:S07]  /*c950*/  MUFU.EX2 R249, R9 ;  /* 0x0000000900f97308 */ /* 0x0004ee0000000800 */
[C---:B------:R-:W-:Y:S08]  /*c960*/  HMMA.16816.F32.BF16 R32, R4.reuse, R16, R88 ;  /* 0x000000100420723c */ /* 0x040ff00000041858 */
[C---:B------:R-:W-:Y:S01]  /*c970*/  HMMA.16816.F32.BF16 R188, R4.reuse, R24, R152 ;  /* 0x0000001804bc723c */ /* 0x040fe20000041898 */
[----:B--2---:R-:W-:Y:S01]  /*c980*/  FFMA.FTZ R9, R171, c[0x0][0x23c], -R2 ;  /* 0x00008f00ab097a23 */ /* 0x004fe20000010802 */
[----:B------:R-:W-:Y:S01]  /*c990*/  LDSM.16.MT88.4 R152, [R206+0x11800] ;  /* 0x01180000ce98783b */ /* 0x000fe20000004200 */
[----:B------:R-:W-:Y:S01]  /*c9a0*/  IMAD.MOV.U32 R171, RZ, RZ, R160 ;  /* 0x000000ffffab7224 */ /* 0x000fe200078e00a0 */
[----:B------:R-:W-:Y:S01]  /*c9b0*/  MOV R160, R161 ;  /* 0x000000a100a07202 */ /* 0x000fe20000000f00 */
[----:B------:R-:W-:Y:S01]  /*c9c0*/  FFMA.FTZ R2, R245, c[0x0][0x23c], -R2 ;  /* 0x00008f00f5027a23 */ /* 0x000fe20000010802 */
[----:B------:R-:W-:Y:S01]  /*c9d0*/  MOV R161, R162 ;  /* 0x000000a200a17202 */ /* 0x000fe20000000f00 */
[----:B------:R-:W2:Y:S01]  /*c9e0*/  LDSM.16.MT88.4 R24, [R206+0x17000] ;  /* 0x01700000ce18783b */ /* 0x000ea20000004200 */
[----:B------:R-:W-:Y:S01]  /*c9f0*/  MOV R162, R163 ;  /* 0x000000a300a27202 */ /* 0x000fe20000000f00 */
[----:B------:R-:W-:Y:S01]  /*ca00*/  IMAD.MOV.U32 R163, RZ, RZ, R56 ;  /* 0x000000ffffa37224 */ /* 0x000fe200078e0038 */
[----:B------:R-:W-:Y:S01]  /*ca10*/  MOV R56, R57 ;  /* 0x0000003900387202 */ /* 0x000fe20000000f00 */
[----:B------:R-:W-:Y:S01]  /*ca20*/  HMMA.16816.F32.BF16 R16, R4, R18, R100 ;  /* 0x000000120410723c */ /* 0x000fe20000041864 */
[----:B------:R-:W-:Y:S01]  /*ca30*/  MOV R57, R58 ;  /* 0x0000003a00397202 */ /* 0x000fe20000000f00 */
[----:B------:R-:W-:Y:S01]  /*ca40*/  IMAD.MOV.U32 R169, RZ, RZ, R162 ;  /* 0x000000ffffa97224 */ /* 0x000fe200078e00a2 */
[----:B------:R-:W-:Y:S01]  /*ca50*/  MOV R58, R59 ;  /* 0x0000003b003a7202 */ /* 0x000fe20000000f00 */
[----:B------:R-:W-:Y:S01]  /*ca60*/  IMAD.MOV.U32 R59, RZ, RZ, R48 ;  /* 0x000000ffff3b7224 */ /* 0x000fe200078e0030 */
[----:B------:R-:W-:-:S02]  /*ca70*/  MOV R48, R49 ;  /* 0x0000003100307202 */ /* 0x000fc40000000f00 */
[----:B------:R-:W-:Y:S01]  /*ca80*/  MOV R49, R50 ;  /* 0x0000003200317202 */ /* 0x000fe20000000f00 */
[C---:B------:R-:W-:Y:S01]  /*ca90*/  HMMA.16816.F32.BF16 R100, R4.reuse, R28, R92 ;  /* 0x0000001c0464723c */ /* 0x040fe2000004185c */
[----:B------:R-:W-:Y:S01]  /*caa0*/  MOV R50, R51 ;  /* 0x0000003300327202 */ /* 0x000fe20000000f00 */
[----:B------:R-:W-:Y:S01]  /*cab0*/  IMAD.MOV.U32 R51, RZ, RZ, R40 ;  /* 0x000000ffff337224 */ /* 0x000fe200078e0028 */
[----:B------:R-:W-:Y:S02]  /*cac0*/  MOV R40, R41 ;  /* 0x0000002900287202 */ /* 0x000fe40000000f00 */
[----:B------:R-:W-:Y:S02]  /*cad0*/  MOV R41, R42 ;  /* 0x0000002a00297202 */ /* 0x000fe40000000f00 */
[----:B------:R-:W-:Y:S01]  /*cae0*/  MOV R42, R43 ;  /* 0x0000002b002a7202 */ /* 0x000fe20000000f00 */
[----:B------:R-:W-:Y:S01]  /*caf0*/  IMAD.MOV.U32 R43, RZ, RZ, R128 ;  /* 0x000000ffff2b7224 */ /* 0x000fe200078e0080 */
[----:B------:R-:W-:Y:S01]  /*cb00*/  MOV R128, R129 ;  /* 0x0000008100807202 */ /* 0x000fe20000000f00 */
[----:B-1----:R-:W-:Y:S01]  /*cb10*/  HMMA.16816.F32.BF16 R124, R4, R12, R124 ;  /* 0x0000000c047c723c */ /* 0x002fe2000004187c */
[----:B------:R-:W-:-:S02]  /*cb20*/  MOV R129, R144 ;  /* 0x0000009000817202 */ /* 0x000fc40000000f00 */
[----:B------:R-:W-:Y:S01]  /*cb30*/  MOV R144, R145 ;  /* 0x0000009100907202 */ /* 0x000fe20000000f00 */
[----:B------:R-:W-:Y:S01]  /*cb40*/  IMAD.MOV.U32 R145, RZ, RZ, R248 ;  /* 0x000000ffff917224 */ /* 0x000fe200078e00f8 */
[----:B------:R-:W-:Y:S01]  /*cb50*/  MOV R245, R247 ;  /* 0x000000f700f57202 */ /* 0x000fe20000000f00 */
[----:B------:R-:W-:Y:S01]  /*cb60*/  MUFU.EX2 R248, R9 ;  /* 0x0000000900f87308 */ /* 0x000fe20000000800 */
[----:B------:R-:W-:Y:S01]  /*cb70*/  MOV R159, R160 ;  /* 0x000000a0009f7202 */ /* 0x000fe20000000f00 */
[C---:B------:R-:W-:Y:S01]  /*cb80*/  HMMA.16816.F32.BF16 R12, R4.reuse, R14, R36 ;  /* 0x0000000e040c723c */ /* 0x040fe20000041824 */
[----:B------:R-:W-:Y:S01]  /*cb90*/  MOV R168, R161 ;  /* 0x000000a100a87202 */ /* 0x000fe20000000f00 */
[----:B------:R-:W-:Y:S01]  /*cba0*/  IMAD.MOV.U32 R161, RZ, RZ, R58 ;  /* 0x000000ffffa17224 */ /* 0x000fe200078e003a */
[----:B------:R-:W-:Y:S01]  /*cbb0*/  MOV R160, R57 ;  /* 0x0000003900a07202 */ /* 0x000fe20000000f00 */
[----:B------:R-:W-:Y:S01]  /*cbc0*/  IMAD.MOV.U32 R58, RZ, RZ, R50 ;  /* 0x000000ffff3a7224 */ /* 0x000fe200078e0032 */
[----:B------:R-:W-:Y:S01]  /*cbd0*/  MOV R162, R59 ;  /* 0x0000003b00a27202 */ /* 0x000fe20000000f00 */
[----:B------:R1:W4:Y:S01]  /*cbe0*/  MUFU.EX2 R247, R2 ;  /* 0x0000000200f77308 */ /* 0x0003220000000800 */
[----:B------:R-:W-:Y:S01]  /*cbf0*/  MOV R57, R49 ;  /* 0x0000003100397202 */ /* 0x000fe20000000f00 */
[----:B------:R-:W-:Y:S01]  /*cc00*/  IMAD.MOV.U32 R49, RZ, RZ, R42 ;  /* 0x000000ffff317224 */ /* 0x000fe200078e002a */
[----:B------:R-:W-:Y:S01]  /*cc10*/  MOV R59, R51 ;  /* 0x00000033003b7202 */ /* 0x000fe20000000f00 */
[----:B------:R-:W-:Y:S01]  /*cc20*/  HMMA.16816.F32.BF16 R136, R4, R22, R136 ;  /* 0x000000160488723c */ /* 0x000fe20000041888 */
[----:B------:R-:W-:Y:S01]  /*cc30*/  MOV R50, R43 ;  /* 0x0000002b00327202 */ /* 0x000fe20000000f00 */
[----:B------:R-:W5:Y:S01]  /*cc40*/  LDSM.16.MT88.4 R20, [R208+0x17000] ;  /* 0x01700000d014783b */ /* 0x000f620000004200 */
[----:B------:R-:W-:-:S02]  /*cc50*/  MOV R51, R128 ;  /* 0x0000008000337202 */ /* 0x000fc40000000f00 */
[----:B------:R-:W-:Y:S02]  /*cc60*/  MOV R42, R145 ;  /* 0x00000091002a7202 */ /* 0x000fe40000000f00 */
[----:B------:R-:W-:Y:S01]  /*cc70*/  MOV R43, R146 ;  /* 0x00000092002b7202 */ /* 0x000fe20000000f00 */
[----:B------:R-:W-:Y:S01]  /*cc80*/  IMAD.MOV.U32 R150, RZ, RZ, R51 ;  /* 0x000000ffff967224 */ /* 0x000fe200078e0033 */
[----:B------:R-:W-:Y:S01]  /*cc90*/  MOV R128, R147 ;  /* 0x0000009300807202 */ /* 0x000fe20000000f00 */
[----:B--2---:R-:W-:Y:S01]  /*cca0*/  HMMA.16816.F32.BF16 R108, R4, R24, R108 ;  /* 0x00000018046c723c */ /* 0x004fe2000004186c */
[----:B------:R-:W-:Y:S01]  /*ccb0*/  MOV R170, R163 ;  /* 0x000000a300aa7202 */ /* 0x000fe20000000f00 */
[----:B-1----:R-:W-:Y:S01]  /*ccc0*/  FFMA.FTZ R2, R171, c[0x0][0x23c], -R0 ;  /* 0x00008f00ab027a23 */ /* 0x002fe20000010800 */
[----:B------:R-:W-:Y:S01]  /*ccd0*/  MOV R171, R56 ;  /* 0x0000003800ab7202 */ /* 0x000fe20000000f00 */
[----:B------:R-:W-:Y:S01]  /*cce0*/  IMAD.MOV.U32 R89, RZ, RZ, R43 ;  /* 0x000000ffff597224 */ /* 0x000fe200078e002b */
[----:B------:R-:W-:-:S02]  /*ccf0*/  MOV R56, R48 ;  /* 0x0000003000387202 */ /* 0x000fc40000000f00 */
[----:B------:R-:W-:Y:S01]  /*cd00*/  MOV R48, R41 ;  /* 0x0000002900307202 */ /* 0x000fe20000000f00 */
[----:B------:R-:W-:Y:S01]  /*cd10*/  IMAD.MOV.U32 R41, RZ, RZ, R144 ;  /* 0x000000ffff297224 */ /* 0x000fe200078e0090 */
[----:B------:R-:W-:Y:S01]  /*cd20*/  MOV R163, R40 ;  /* 0x0000002800a37202 */ /* 0x000fe20000000f00 */
[----:B------:R-:W1:Y:S01]  /*cd30*/  LDSM.16.MT88.4 R144, [R205+0x11800] ;  /* 0x01180000cd90783b */ /* 0x000e620000004200 */
[----:B------:R-:W-:Y:S01]  /*cd40*/  MOV R40, R129 ;  /* 0x0000008100287202 */ /* 0x000fe20000000f00 */
[----:B------:R-:W-:Y:S01]  /*cd50*/  IMAD.MOV.U32 R129, RZ, RZ, R246 ;  /* 0x000000ffff817224 */ /* 0x000fe200078e00f6 */
[----:B------:R-:W-:Y:S01]  /*cd60*/  MOV R156, R128 ;  /* 0x00000080009c7202 */ /* 0x000fe20000000f00 */
[----:B------:R2:W-:Y:S01]  /*cd70*/  MUFU.EX2 R246, R2 ;  /* 0x0000000200f67308 */ /* 0x0005e20000000800 */
[----:B---3--:R-:W-:Y:S01]  /*cd80*/  F2FP.BF16.PACK_AB R128, R249, R250 ;  /* 0x000000faf980723e */ /* 0x008fe200000010ff */
[----:B------:R-:W-:Y:S01]  /*cd90*/  IMAD.MOV.U32 R96, RZ, RZ, R163 ;  /* 0x000000ffff607224 */ /* 0x000fe200078e00a3 */
[----:B------:R-:W-:Y:S01]  /*cda0*/  MOV R157, R129 ;  /* 0x00000081009d7202 */ /* 0x000fe20000000f00 */
[----:B------:R-:W-:Y:S01]  /*cdb0*/  IMAD.MOV.U32 R164, RZ, RZ, R171 ;  /* 0x000000ffffa47224 */ /* 0x000fe200078e00ab */
[----:B----4-:R-:W-:Y:S01]  /*cdc0*/  F2FP.BF16.PACK_AB R130, R247, R248 ;  /* 0x000000f8f782723e */ /* 0x010fe200000010ff */
[----:B------:R-:W-:Y:S01]  /*cdd0*/  HMMA.16816.F32.BF16 R28, R4, R30, R104 ;  /* 0x0000001e041c723c */ /* 0x000fe20000041868 */
[----:B------:R-:W-:Y:S01]  /*cde0*/  MOV R151, R40 ;  /* 0x0000002800977202 */ /* 0x000fe20000000f00 */
[----:B------:R-:W-:Y:S01]  /*cdf0*/  LDSM.16.MT88.4 R104, [R205+0x17800] ;  /* 0x01780000cd68783b */ /* 0x000fe20000004200 */
[----:B------:R-:W-:-:S02]  /*ce00*/  MOV R90, R41 ;  /* 0x00000029005a7202 */ /* 0x000fc40000000f00 */
[----:B------:R-:W-:Y:S02]  /*ce10*/  MOV R88, R42 ;  /* 0x0000002a00587202 */ /* 0x000fe40000000f00 */
[----:B------:R-:W3:Y:S01]  /*ce20*/  LDSM.16.MT88.4 R40, [R205+0x13800] ;  /* 0x01380000cd28783b */ /* 0x000ee20000004200 */
[----:B------:R-:W-:Y:S01]  /*ce30*/  MOV R99, R160 ;  /* 0x000000a000637202 */ /* 0x000fe20000000f00 */
[C---:B------:R-:W-:Y:S01]  /*ce40*/  HMMA.16816.F32.BF16 R24, R4.reuse, R26, R112 ;  /* 0x0000001a0418723c */ /* 0x040fe20000041870 */
[----:B--2---:R-:W-:Y:S01]  /*ce50*/  FFMA.FTZ R2, R245, c[0x0][0x23c], -R0 ;  /* 0x00008f00f5027a23 */ /* 0x004fe20000010800 */
[----:B------:R-:W-:Y:S01]  /*ce60*/  MOV R98, R161 ;  /* 0x000000a100627202 */ /* 0x000fe20000000f00 */
[----:B------:R-:W-:Y:S01]  /*ce70*/  LDSM.16.MT88.4 R112, [R206+0x17800] ;  /* 0x01780000ce70783b */ /* 0x000fe20000004200 */
[----:B------:R-:W-:Y:S01]  /*ce80*/  MOV R97, R162 ;  /* 0x000000a200617202 */ /* 0x000fe20000000f00 */
[----:B------:R2:W4:Y:S01]  /*ce90*/  MUFU.EX2 R245, R2 ;  /* 0x0000000200f57308 */ /* 0x0005220000000800 */
[----:B------:R-:W-:Y:S01]  /*cea0*/  MOV R148, R49 ;  /* 0x0000003100947202 */ /* 0x000fe20000000f00 */
[----:B------:R-:W1:Y:S01]  /*ceb0*/  LDSM.16.MT88.4 R160, [R208+0x11800] ;  /* 0x01180000d0a0783b */ /* 0x000e620000004200 */
[----:B------:R-:W-:Y:S01]  /*cec0*/  MOV R149, R50 ;  /* 0x0000003200957202 */ /* 0x000fe20000000f00 */
[----:B-----5:R-:W-:Y:S01]  /*ced0*/  HMMA.16816.F32.BF16 R116, R4, R20, R116 ;  /* 0x000000140474723c */ /* 0x020fe20000041874 */
[----:B------:R-:W-:-:S02]  /*cee0*/  MOV R166, R169 ;  /* 0x000000a900a67202 */ /* 0x000fc40000000f00 */
[----:B------:R-:W-:Y:S02]  /*cef0*/  MOV R94, R89 ;  /* 0x00000059005e7202 */ /* 0x000fe40000000f00 */
[----:B------:R-:W-:Y:S02]  /*cf00*/  MOV R165, R170 ;  /* 0x000000aa00a57202 */ /* 0x000fe40000000f00 */
[----:B------:R-:W-:Y:S01]  /*cf10*/  MOV R95, R156 ;  /* 0x0000009c005f7202 */ /* 0x000fe20000000f00 */
[----:B------:R-:W-:Y:S01]  /*cf20*/  HMMA.16816.F32.BF16 R20, R4, R22, R120 ;  /* 0x000000160414723c */ /* 0x000fe20000041878 */
[----:B------:R-:W-:Y:S01]  /*cf30*/  MOV R167, R168 ;  /* 0x000000a800a77202 */ /* 0x000fe20000000f00 */
[----:B------:R-:W-:Y:S01]  /*cf40*/  LDSM.16.MT88.4 R120, [R208+0x17800] ;  /* 0x01780000d078783b */ /* 0x000fe20000004200 */
[----:B------:R-:W-:Y:S01]  /*cf50*/  MOV R91, R48 ;  /* 0x00000030005b7202 */ /* 0x000fe20000000f00 */
[--C-:B--2---:R-:W-:Y:S01]  /*cf60*/  FFMA.FTZ R2, R244, c[0x0][0x23c], -R0.reuse ;  /* 0x00008f00f4027a23 */ /* 0x104fe20000010800 */
[----:B----4-:R-:W-:Y:S01]  /*cf70*/  F2FP.BF16.PACK_AB R129, R245, R246 ;  /* 0x000000f6f581723e */ /* 0x010fe200000010ff */
[----:B------:R-:W-:Y:S01]  /*cf80*/  FFMA.FTZ R0, R159, c[0x0][0x23c], -R0 ;  /* 0x00008f009f007a23 */ /* 0x000fe20000010800 */
[----:B------:R-:W-:Y:S01]  /*cf90*/  LDSM.16.MT88.4 R168, [R207+0x11800] ;  /* 0x01180000cfa8783b */ /* 0x000fe20000004200 */
[----:B------:R2:W-:Y:S01]  /*cfa0*/  MUFU.EX2 R244, R2 ;  /* 0x0000000200f47308 */ /* 0x0005e20000000800 */
[----:B------:R-:W-:-:S02]  /*cfb0*/  IMAD.MOV.U32 R159, RZ, RZ, R131 ;  /* 0x000000ffff9f7224 */ /* 0x000fc400078e0083 */
[----:B------:R-:W-:Y:S04]  /*cfc0*/  LDSM.16.MT88.4 R48, [R206+0x13800] ;  /* 0x01380000ce30783b */ /* 0x000fe80000004200 */
[----:B------:R-:W-:Y:S01]  /*cfd0*/  LDSM.16.MT88.4 R4, [R207+0x17800] ;  /* 0x01780000cf04783b */ /* 0x000fe20000004200 */
[----:B------:R-:W4:Y:S01]  /*cfe0*/  MUFU.EX2 R9, R0 ;  /* 0x0000000000097308 */ /* 0x000f220000000800 */
[----:B--2---:R-:W-:Y:S01]  /*cff0*/  IMAD.MOV.U32 R2, RZ, RZ, R164 ;  /* 0x000000ffff027224 */ /* 0x004fe200078e00a4 */
[----:B----4-:R-:W-:Y:S02]  /*d000*/  F2FP.BF16.PACK_AB R131, R9, R244 ;  /* 0x000000f40983723e */ /* 0x010fe400000010ff */
[----:B------:R-:W-:-:S05]  /*d010*/  MOV R0, R166 ;  /* 0x000000a600007202 */ /* 0x000fca0000000f00 */
[C---:B-1----:R-:W-:Y:S07]  /*d020*/  HMMA.16816.F32.BF16 R140, R128.reuse, R144, R232 ;  /* 0x00000090808c723c */ /* 0x042fee00000418e8 */
[----:B------:R-:W-:Y:S01]  /*d030*/  MOV R235, R56 ;  /* 0x0000003800eb7202 */ /* 0x000fe20000000f00 */
[----:B------:R-:W-:Y:S01]  /*d040*/  IMAD.MOV.U32 R232, RZ, RZ, R59 ;  /* 0x000000ffffe87224 */ /* 0x000fe200078e003b */
[----:B------:R-:W-:Y:S01]  /*d050*/  MOV R234, R57 ;  /* 0x0000003900ea7202 */ /* 0x000fe20000000f00 */
[----:B------:R-:W-:Y:S01]  /*d060*/  HMMA.16816.F32.BF16 R144, R128, R146, R240 ;  /* 0x000000928090723c */ /* 0x000fe200000418f0 */
[----:B------:R-:W-:-:S02]  /*d070*/  MOV R233, R58 ;  /* 0x0000003a00e97202 */ /* 0x000fc40000000f00 */
[----:B------:R-:W1:Y:S04]  /*d080*/  LDSM.16.MT88.4 R56, [R208+0x13800] ;  /* 0x01380000d038783b */ /* 0x000e680000004200 */
[----:B------:R-:W-:Y:S01]  /*d090*/  MOV R243, R148 ;  /* 0x0000009400f37202 */ /* 0x000fe20000000f00 */
[----:B------:R-:W-:Y:S01]  /*d0a0*/  IMAD.MOV.U32 R240, RZ, RZ, R151 ;  /* 0x000000fffff07224 */ /* 0x000fe200078e0097 */
[----:B------:R-:W-:Y:S01]  /*d0b0*/  MOV R242, R149 ;  /* 0x0000009500f27202 */ /* 0x000fe20000000f00 */
[----:B---3--:R-:W-:Y:S01]  /*d0c0*/  HMMA.16816.F32.BF16 R36, R128, R40, R52 ;  /* 0x000000288024723c */ /* 0x008fe20000041834 */
[----:B------:R-:W-:-:S07]  /*d0d0*/  MOV R241, R150 ;  /* 0x0000009600f17202 */ /* 0x000fce0000000f00 */
[C---:B------:R-:W-:Y:S07]  /*d0e0*/  HMMA.16816.F32.BF16 R148, R128.reuse, R152, R200 ;  /* 0x000000988094723c */ /* 0x040fee00000418c8 */
[----:B------:R-:W-:Y:S01]  /*d0f0*/  IMAD.MOV.U32 R202, RZ, RZ, R157 ;  /* 0x000000ffffca7224 */ /* 0x000fe200078e009d */
[----:B------:R-:W-:Y:S01]  /*d100*/  MOV R201, R158 ;  /* 0x0000009e00c97202 */ /* 0x000fe20000000f00 */
[----:B------:R-:W-:Y:S01]  /*d110*/  HMMA.16816.F32.BF16 R152, R128, R154, R64 ;  /* 0x0000009a8098723c */ /* 0x000fe20000041840 */
[----:B------:R-:W-:Y:S01]  /*d120*/  MOV R200, R159 ;  /* 0x0000009f00c87202 */ /* 0x000fe20000000f00 */
[----:B------:R-:W2:Y:S01]  /*d130*/  LDSM.16.MT88.4 R64, [R207+0x13800] ;  /* 0x01380000cf40783b */ /* 0x000ea20000004200 */
[----:B------:R-:W-:-:S05]  /*d140*/  MOV R203, R88 ;  /* 0x0000005800cb7202 */ /* 0x000fca0000000f00 */
[C---:B------:R-:W-:Y:S07]  /*d150*/  HMMA.16816.F32.BF16 R156, R128.reuse, R160, R196 ;  /* 0x000000a0809c723c */ /* 0x040fee00000418c4 */
[----:B------:R-:W-:Y:S01]  /*d160*/  MOV R196, R97 ;  /* 0x0000006100c47202 */ /* 0x000fe20000000f00 */
[C---:B-1----:R-:W-:Y:S01]  /*d170*/  HMMA.16816.F32.BF16 R52, R128.reuse, R56, R80 ;  /* 0x000000388034723c */ /* 0x042fe20000041850 */
[----:B------:R-:W-:Y:S01]  /*d180*/  MOV R197, R96 ;  /* 0x0000006000c57202 */ /* 0x000fe20000000f00 */
[----:B------:R-:W-:Y:S01]  /*d190*/  IMAD.MOV.U32 R198, RZ, RZ, R91 ;  /* 0x000000ffffc67224 */ /* 0x000fe200078e005b */
[----:B------:R-:W-:Y:S01]  /*d1a0*/  MOV R199, R90 ;  /* 0x0000005a00c77202 */ /* 0x000fe20000000f00 */
[----:B------:R-:W1:Y:S04]  /*d1b0*/  LDSM.16.MT88.4 R80, [R206+0x15800] ;  /* 0x01580000ce50783b */ /* 0x000e680000004200 */
[C---:B------:R-:W-:Y:S01]  /*d1c0*/  HMMA.16816.F32.BF16 R56, R128.reuse, R58, R176 ;  /* 0x0000003a8038723c */ /* 0x040fe200000418b0 */
[----:B------:R-:W-:Y:S06]  /*d1d0*/  LDSM.16.MT88.4 R88, [R208+0x15800] ;  /* 0x01580000d058783b */ /* 0x000fec0000004200 */
[----:B------:R-:W-:Y:S01]  /*d1e0*/  MOV R178, R94 ;  /* 0x0000005e00b27202 */ /* 0x000fe20000000f00 */
[----:B------:R-:W-:Y:S01]  /*d1f0*/  HMMA.16816.F32.BF16 R160, R128, R162, R180 ;  /* 0x000000a280a0723c */ /* 0x000fe200000418b4 */
[----:B------:R-:W-:-:S03]  /*d200*/  IMAD.MOV.U32 R179, RZ, RZ, R95 ;  /* 0x000000ffffb37224 */ /* 0x000fc600078e005f */
[----:B------:R-:W-:-:S03]  /*d210*/  FFMA.FTZ R0, R0, R8, R178 ;  /* 0x0000000800007223 */ /* 0x000fc600000100b2 */
[----:B------:R-:W-:Y:S01]  /*d220*/  MOV R180, R165 ;  /* 0x000000a500b47202 */ /* 0x000fe20000000f00 */
[C---:B------:R-:W-:Y:S01]  /*d230*/  HMMA.16816.F32.BF16 R40, R128.reuse, R42, R60 ;  /* 0x0000002a8028723c */ /* 0x040fe2000004183c */
[----:B------:R-:W-:Y:S02]  /*d240*/  MOV R181, R167 ;  /* 0x000000a700b57202 */ /* 0x000fe40000000f00 */
[----:B------:R-:W-:Y:S01]  /*d250*/  MOV R182, R99 ;  /* 0x0000006300b67202 */ /* 0x000fe20000000f00 */
[----:B------:R-:W-:Y:S01]  /*d260*/  FFMA.FTZ R3, R180, R3, R179 ;  /* 0x00000003b4037223 */ /* 0x000fe200000100b3 */
[----:B------:R-:W-:Y:S01]  /*d270*/  MOV R183, R98 ;  /* 0x0000006200b77202 */ /* 0x000fe20000000f00 */
[----:B------:R-:W-:Y:S01]  /*d280*/  FADD.FTZ R0, R181, R0 ;  /* 0x00000000b5007221 */ /* 0x000fe20000010000 */
[----:B------:R-:W-:Y:S01]  /*d290*/  LDSM.16.MT88.4 R96, [R207+0x15800] ;  /* 0x01580000cf60783b */ /* 0x000fe20000004200 */
[----:B------:R-:W-:Y:S01]  /*d2a0*/  FADD.FTZ R2, R2, R3 ;  /* 0x0000000302027221 */ /* 0x000fe20000010000 */
[----:B------:R-:W-:Y:S01]  /*d2b0*/  HMMA.16816.F32.BF16 R164, R128, R168, R72 ;  /* 0x000000a880a4723c */ /* 0x000fe20000041848 */
[----:B------:R-:W-:Y:S01]  /*d2c0*/  FADD.FTZ R0, R182, R0 ;  /* 0x00000000b6007221 */ /* 0x000fe20000010000 */
[----:B------:R-:W3:Y:S01]  /*d2d0*/  LDSM.16.MT88.4 R72, [R205+0x15800] ;  /* 0x01580000cd48783b */ /* 0x000ee20000004200 */
[----:B------:R-:W-:-:S02]  /*d2e0*/  FADD.FTZ R2, R183, R2 ;  /* 0x00000002b7027221 */ /* 0x000fc40000010000 */
[----:B------:R-:W-:Y:S02]  /*d2f0*/  FADD.FTZ R0, R196, R0 ;  /* 0x00000000c4007221 */ /* 0x000fe40000010000 */
[----:B------:R-:W-:Y:S01]  /*d300*/  FADD.FTZ R2, R197, R2 ;  /* 0x00000002c5027221 */ /* 0x000fe20000010000 */
        /* <DEDUP_REMOVED lines=11> */
[----:B------:R-:W-:Y:S01]  /*d3c0*/  FADD.FTZ R2, R242, R3 ;  /* 0x00000003f2027221 */ /* 0x000fe20000010000 */
[-C--:B------:R-:W-:Y:S01]  /*d3d0*/  MOV R3, R10.reuse ;  /* 0x0000000a00037202 */ /* 0x080fe20000000f00 */
[----:B------:R-:W-:Y:S01]  /*d3e0*/  FADD.FTZ R0, R243, R0 ;  /* 0x00000000f3007221 */ /* 0x000fe20000010000 */
[----:B------:R-:W-:Y:S01]  /*d3f0*/  @P0 MOV R3, R10 ;  /* 0x0000000a00030202 */ /* 0x000fe20000000f00 */
[----:B------:R-:W-:-:S02]  /*d400*/  FADD.FTZ R2, R232, R2 ;  /* 0x00000002e8027221 */ /* 0x000fc40000010000 */
[----:B------:R-:W-:Y:S01]  /*d410*/  FADD.FTZ R0, R233, R0 ;  /* 0x00000000e9007221 */ /* 0x000fe20000010000 */
[C---:B--2---:R-:W-:Y:S01]  /*d420*/  HMMA.16816.F32.BF16 R60, R128.reuse, R64, R192 ;  /* 0x00000040803c723c */ /* 0x044fe200000418c0 */
[----:B------:R-:W-:Y:S02]  /*d430*/  FADD.FTZ R2, R234, R2 ;  /* 0x00000002ea027221 */ /* 0x000fe40000010000 */
[----:B------:R-:W-:Y:S02]  /*d440*/  FADD.FTZ R0, R235, R0 ;  /* 0x00000000eb007221 */ /* 0x000fe40000010000 */
[----:B------:R-:W-:Y:S02]  /*d450*/  FADD.FTZ R2, R252, R2 ;  /* 0x00000002fc027221 */ /* 0x000fe40000010000 */
[----:B------:R-:W-:Y:S01]  /*d460*/  FADD.FTZ R0, R251, R0 ;  /* 0x00000000fb007221 */ /* 0x000fe20000010000 */
[----:B-1----:R-:W-:Y:S01]  /*d470*/  HMMA.16816.F32.BF16 R76, R128, R80, R184 ;  /* 0x00000050804c723c */ /* 0x002fe200000418b8 */
[----:B------:R-:W-:-:S02]  /*d480*/  FADD.FTZ R2, R250, R2 ;  /* 0x00000002fa027221 */ /* 0x000fc40000010000 */
[----:B------:R-:W-:Y:S02]  /*d490*/  FADD.FTZ R0, R246, R0 ;  /* 0x00000000f6007221 */ /* 0x000fe40000010000 */
[----:B------:R-:W-:Y:S02]  /*d4a0*/  FADD.FTZ R2, R249, R2 ;  /* 0x00000002f9027221 */ /* 0x000fe40000010000 */
[----:B------:R-:W-:Y:S01]  /*d4b0*/  FADD.FTZ R0, R245, R0 ;  /* 0x00000000f5007221 */ /* 0x000fe20000010000 */
[----:B---3--:R-:W-:Y:S01]  /*d4c0*/  HMMA.16816.F32.BF16 R68, R128, R72, R188 ;  /* 0x000000488044723c */ /* 0x008fe200000418bc */
[----:B------:R-:W-:Y:S02]  /*d4d0*/  FADD.FTZ R2, R248, R2 ;  /* 0x00000002f8027221 */ /* 0x000fe40000010000 */
[----:B------:R-:W-:Y:S02]  /*d4e0*/  FADD.FTZ R0, R244, R0 ;  /* 0x00000000f4007221 */ /* 0x000fe40000010000 */
[----:B------:R-:W-:-:S02]  /*d4f0*/  FADD.FTZ R2, R247, R2 ;  /* 0x00000002f7027221 */ /* 0x000fc40000010000 */
[----:B------:R-:W-:Y:S01]  /*d500*/  FADD.FTZ R0, R9, R0 ;  /* 0x0000000009007221 */ /* 0x000fe20000010000 */
[C---:B------:R-:W-:Y:S02]  /*d510*/  HMMA.16816.F32.BF16 R84, R128.reuse, R88, R84 ;  /* 0x000000588054723c */ /* 0x040fe40000041854 */
[----:B------:R1:W-:Y:S04]  /*d520*/  STL [R1+0x8], R2 ;  /* 0x0000080201007387 */ /* 0x0003e80000100800 */
[----:B------:R1:W-:Y:S02]  /*d530*/  STL [R1+0xc], R0 ;  /* 0x00000c0001007387 */ /* 0x0003e40000100800 */
[C---:B------:R-:W-:Y:S08]  /*d540*/  HMMA.16816.F32.BF16 R92, R128.reuse, R96, R32 ;  /* 0x00000060805c723c */ /* 0x040ff00000041820 */
[C---:B------:R-:W-:Y:S08]  /*d550*/  HMMA.16816.F32.BF16 R100, R128.reuse, R104, R100 ;  /* 0x000000688064723c */ /* 0x040ff00000041864 */
[C---:B------:R-:W-:Y:S08]  /*d560*/  HMMA.16816.F32.BF16 R108, R128.reuse, R112, R108 ;  /* 0x00000070806c723c */ /* 0x040ff0000004186c */
[C---:B------:R-:W-:Y:S08]  /*d570*/  HMMA.16816.F32.BF16 R116, R128.reuse, R120, R116 ;  /* 0x000000788074723c */ /* 0x040ff00000041874 */
[C---:B------:R-:W-:Y:S08]  /*d580*/  HMMA.16816.F32.BF16 R64, R128.reuse, R66, R236 ;  /* 0x000000428040723c */ /* 0x040ff000000418ec */
[C---:B------:R-:W-:Y:S08]  /*d590*/  HMMA.16816.F32.BF16 R72, R128.reuse, R74, R172 ;  /* 0x0000004a8048723c */ /* 0x040ff000000418ac */
[C---:B------:R-:W-:Y:S08]  /*d5a0*/  HMMA.16816.F32.BF16 R80, R128.reuse, R82, R136 ;  /* 0x000000528050723c */ /* 0x040ff00000041888 */
[C---:B------:R-:W-:Y:S07]  /*d5b0*/  HMMA.16816.F32.BF16 R88, R128.reuse, R90, R132 ;  /* 0x0000005a8058723c */ /* 0x040fee0000041884 */
[-C--:B------:R-:W-:Y:S01]  /*d5c0*/  MOV R132, R11.reuse ;  /* 0x0000000b00847202 */ /* 0x080fe20000000f00 */
[----:B------:R-:W-:Y:S01]  /*d5d0*/  HMMA.16816.F32.BF16 R96, R128, R98, R16 ;  /* 0x000000628060723c */ /* 0x000fe20000041810 */
[----:B------:R-:W-:-:S07]  /*d5e0*/  @P0 MOV R132, R11 ;  /* 0x0000000b00840202 */ /* 0x000fce0000000f00 */
[C---:B------:R-:W-:Y:S08]  /*d5f0*/  HMMA.16816.F32.BF16 R104, R128.reuse, R106, R28 ;  /* 0x0000006a8068723c */ /* 0x040ff0000004181c */
[C---:B------:R-:W-:Y:S08]  /*d600*/  HMMA.16816.F32.BF16 R112, R128.reuse, R114, R24 ;  /* 0x000000728070723c */ /* 0x040ff00000041818 */
[C---:B------:R-:W-:Y:S08]  /*d610*/  HMMA.16816.F32.BF16 R120, R128.reuse, R122, R20 ;  /* 0x0000007a8078723c */ /* 0x040ff00000041814 */
[C---:B------:R-:W-:Y:S08]  /*d620*/  HMMA.16816.F32.BF16 R124, R128.reuse, R4, R124 ;  /* 0x00000004807c723c */ /* 0x040ff0000004187c */
[----:B------:R-:W-:Y:S01]  /*d630*/  HMMA.16816.F32.BF16 R128, R128, R6, R12 ;  /* 0x000000068080723c */ /* 0x000fe2000004180c */
[----:B------:R-:W-:Y:S11]  /*d640*/  @P0 BRA `(.L_x_669) ;  /* 0x0000001000000947 */ /* 0x000ff60003800000 */
.L_x_665:
[----:B-1----:R-:W-:-:S12]  /*d650*/  UIADD3 UR9, UR30, -0x1, URZ ;  /* 0xffffffff1e097890 */ /* 0x002fd8000fffe03f */
.L_x_669:
[----:B-1----:R-:W-:-:S13]  /*d660*/  ISETP.LE.AND P0, PT, RZ, UR9, PT ;  /* 0x00000009ff007c0c */ /* 0x002fda000bf03270 */
[----:B------:R-:W-:Y:S05]  /*d670*/  @!P0 BRA `(.L_x_670) ;  /* 0x000049d000008947 */ /* 0x000fea0003800000 */
[----:B------:R-:W2:Y:S01]  /*d680*/  LDL.64 R18, [R1+0x18] ;  /* 0x0000180001127983 */ /* 0x000ea20000100a00 */
[----:B------:R-:W-:Y:S02]  /*d690*/  IMAD.U32 R6, RZ, RZ, UR8 ;  /* 0x00000008ff067e24 */ /* 0x000fe4000f8e00ff */
[----:B------:R-:W-:Y:S01]  /*d6a0*/  IMAD.U32 R8, RZ, RZ, UR11 ;  /* 0x0000000bff087e24 */ /* 0x000fe2000f8e00ff */
[----:B------:R-:W1:Y:S01]  /*d6b0*/  S2R R9, SR_TID.X ;  /* 0x0000000000097919 */ /* 0x000e620000002100 */
[----:B------:R-:W-:Y:S02]  /*d6c0*/  IMAD.U32 R2, RZ, RZ, UR8 ;  /* 0x00000008ff027e24 */ /* 0x000fe4000f8e00ff */
[----:B------:R-:W-:Y:S02]  /*d6d0*/  IMAD.MOV.U32 R133, RZ, RZ, R3 ;  /* 0x000000ffff857224 */ /* 0x000fe400078e0003 */
[----:B------:R-:W-:Y:S01]  /*d6e0*/  IMAD.MOV.U32 R134, RZ, RZ, R132 ;  /* 0x000000ffff867224 */ /* 0x000fe200078e0084 */
[----:B-1----:R-:W-:-:S04]  /*d6f0*/  SHF.R.S32.HI R244, RZ, 0x1f, R9 ;  /* 0x0000001ffff47819 */ /* 0x002fc80000011409 */
[----:B------:R-:W-:-:S04]  /*d700*/  LEA.HI R244, R244, R9, RZ, 0x3 ;  /* 0x00000009f4f47211 */ /* 0x000fc800078f18ff */
[----:B------:R-:W-:-:S04]  /*d710*/  SHF.R.S32.HI R244, RZ, 0x3, R244 ;  /* 0x00000003fff47819 */ /* 0x000fc800000114f4 */
[----:B------:R-:W-:Y:S02]  /*d720*/  SHF.R.S32.HI R245, RZ, 0x1f, R244 ;  /* 0x0000001ffff57819 */ /* 0x000fe400000114f4 */
[C---:B------:R-:W-:Y:S02]  /*d730*/  IADD3 R250, P3, R244.reuse, 0x10, RZ ;  /* 0x00000010f4fa7810 */ /* 0x040fe40007f7e0ff */
[----:B------:R-:W-:-:S03]  /*d740*/  IADD3 R248, P2, R244, 0x20, RZ ;  /* 0x00000020f4f87810 */ /* 0x000fc60007f5e0ff */
[--C-:B------:R-:W-:Y:S02]  /*d750*/  IMAD.X R251, RZ, RZ, R245.reuse, P3 ;  /* 0x000000fffffb7224 */ /* 0x100fe400018e06f5 */
[----:B------:R-:W-:Y:S02]  /*d760*/  IMAD.X R249, RZ, RZ, R245, P2 ;  /* 0x000000fffff97224 */ /* 0x000fe400010e06f5 */
[----:B--2---:R-:W-:Y:S02]  /*d770*/  IMAD.MOV.U32 R4, RZ, RZ, R18 ;  /* 0x000000ffff047224 */ /* 0x004fe400078e0012 */
[----:B------:R-:W-:-:S04]  /*d780*/  IMAD.MOV.U32 R5, RZ, RZ, R19 ;  /* 0x000000ffff057224 */ /* 0x000fc800078e0013 */
[----:B------:R-:W-:-:S04]  /*d790*/  IMAD.WIDE.U32 R6, R6, c[0x0][0x1b0], R4 ;  /* 0x00006c0006067a25 */ /* 0x000fc800078e0004 */
[----:B------:R-:W-:Y:S01]  /*d7a0*/  IMAD.WIDE.U32 R4, R2, c[0x0][0x1b8], R4 ;  /* 0x00006e0002047a25 */ /* 0x000fe200078e0004 */
[----:B------:R-:W-:-:S03]  /*d7b0*/  IADD3 R0, P0, R6, UR12, RZ ;  /* 0x0000000c06007c10 */ /* 0x000fc6000ff1e0ff */
[----:B------:R-:W-:Y:S01]  /*d7c0*/  IMAD.U32 R2, RZ, RZ, UR13 ;  /* 0x0000000dff027e24 */ /* 0x000fe2000f8e00ff */
[----:B------:R-:W-:Y:S01]  /*d7d0*/  IADD3.X R8, R8, UR22, R7, P0, !PT ;  /* 0x0000001608087c10 */ /* 0x000fe200087fe407 */
[----:B------:R-:W-:Y:S01]  /*d7e0*/  UMOV UR13, URZ ;  /* 0x0000003f000d7c82 */ /* 0x000fe20008000000 */
[----:B------:R-:W-:Y:S02]  /*d7f0*/  LEA R6, P1, R0, c[0x0][0x168], 0x1 ;  /* 0x00005a0000067a11 */ /* 0x000fe400078208ff */
[----:B------:R-:W-:Y:S02]  /*d800*/  IADD3 R243, P0, R4, UR14, RZ ;  /* 0x0000000e04f37c10 */ /* 0x000fe4000ff1e0ff */
[----:B------:R-:W-:Y:S01]  /*d810*/  LEA.HI.X R0, R0, c[0x0][0x16c], R8, 0x1, P1 ;  /* 0x00005b0000007a11 */ /* 0x000fe200008f0c08 */
[----:B------:R1:W-:Y:S01]  /*d820*/  STL [R1+0x4], R6 ;  /* 0x0000040601007387 */ /* 0x0003e20000100800 */
[----:B------:R-:W-:Y:S02]  /*d830*/  IADD3.X R2, R2, UR23, R5, P0, !PT ;  /* 0x0000001702027c10 */ /* 0x000fe400087fe405 */
[----:B------:R-:W-:Y:S01]  /*d840*/  LEA R252, P0, R243, c[0x0][0x170], 0x1 ;  /* 0x00005c00f3fc7a11 */ /* 0x000fe200078008ff */
[----:B------:R1:W-:Y:S01]  /*d850*/  STL [R1], R0 ;  /* 0x0000000001007387 */ /* 0x0003e20000100800 */
[----:B------:R-:W-:-:S02]  /*d860*/  IADD3 R246, P1, R244, 0x30, RZ ;  /* 0x00000030f4f67810 */ /* 0x000fc40007f3e0ff */
[----:B------:R-:W-:Y:S01]  /*d870*/  LEA.HI.X R243, R243, c[0x0][0x174], R2, 0x1, P0 ;  /* 0x00005d00f3f37a11 */ /* 0x000fe200000f0c02 */
[----:B-----5:R-:W2:Y:S01]  /*d880*/  LDL R16, [R1+0x30] ;  /* 0x0000300001107983 */ /* 0x020ea20000100800 */
[----:B------:R-:W-:Y:S01]  /*d890*/  ISETP.GE.AND P6, PT, R18, c[0x0][0x220], PT ;  /* 0x0000880012007a0c */ /* 0x000fe20003fc6270 */
[----:B------:R-:W-:Y:S02]  /*d8a0*/  IMAD.X R247, RZ, RZ, R245, P1 ;  /* 0x000000fffff77224 */ /* 0x000fe400008e06f5 */
[----:B------:R-:W3:Y:S04]  /*d8b0*/  LDL R15, [R1+0x24] ;  /* 0x00002400010f7983 */ /* 0x000ee80000100800 */
[----:B------:R-:W4:Y:S04]  /*d8c0*/  LDL R14, [R1+0x34] ;  /* 0x00003400010e7983 */ /* 0x000f280000100800 */
[----:B------:R-:W2:Y:S04]  /*d8d0*/  LDL.LU.64 R12, [R1+0x40] ;  /* 0x00004000010c7983 */ /* 0x000ea80000300a00 */
[----:B------:R-:W3:Y:S01]  /*d8e0*/  LDL.LU.64 R10, [R1+0x48] ;  /* 0x00004800010a7983 */ /* 0x000ee20000300a00 */
[----:B--2---:R-:W-:-:S02]  /*d8f0*/  IMAD.MOV.U32 R3, RZ, RZ, R13 ;  /* 0x000000ffff037224 */ /* 0x004fc400078e000d */
[----:B---3--:R-:W-:-:S05]  /*d900*/  IMAD.MOV.U32 R2, RZ, RZ, R10 ;  /* 0x000000ffff027224 */ /* 0x008fca00078e000a */
[----:B------:R1:W-:Y:S01]  /*d910*/  STL.64 [R1+0x10], R2 ;  /* 0x0000100201007387 */ /* 0x0003e20000100a00 */
[----:B------:R-:W-:Y:S02]  /*d920*/  ISETP.GE.AND P5, PT, R16, c[0x0][0x220], PT ;  /* 0x0000880010007a0c */ /* 0x000fe40003fa6270 */
[----:B------:R-:W-:Y:S02]  /*d930*/  ISETP.GE.AND P4, PT, R15, c[0x0][0x220], PT ;  /* 0x000088000f007a0c */ /* 0x000fe40003f86270 */
[----:B----4-:R-:W-:Y:S01]  /*d940*/  ISETP.GE.AND P3, PT, R14, c[0x0][0x220], PT ;  /* 0x000088000e007a0c */ /* 0x010fe20003f66270 */
[----:B------:R-:W-:Y:S05]  /*d950*/  BRA `(.L_x_671) ;  /* 0x000006d000007947 */ /* 0x000fea0003800000 */
.L_x_673:
        /* <DEDUP_REMOVED lines=109> */
.L_x_671:
[----:B-1----:R-:W2:Y:S01]  /*e030*/  LDL.64 R6, [R1+0x10] ;  /* 0x0000100001067983 */ /* 0x002ea20000100a00 */
[----:B------:R-:W-:Y:S01]  /*e040*/  UIADD3 UR8, -UR13, UR9, URZ ;  /* 0x000000090d087290 */ /* 0x000fe2000fffe13f */
[----:B------:R-:W-:Y:S04]  /*e050*/  DEPBAR.LE SB0, 0x0 ;  /* 0x000080000000791a */ /* 0x000fe80000000000 */
[----:B------:R-:W-:Y:S01]  /*e060*/  BAR.SYNC.DEFER_BLOCKING 0x0 ;  /* 0x0000000000007b1d */ /* 0x000fe20000010000 */
[----:B------:R-:W-:Y:S01]  /*e070*/  MOV R4, UR8 ;  /* 0x0000000800047c02 */ /* 0x000fe20008000f00 */
[----:B------:R-:W-:Y:S01]  /*e080*/  USHF.R.S32.HI UR7, URZ, 0x1f, UR8 ;  /* 0x0000001f3f077899 */ /* 0x000fe20008011408 */
[----:B------:R-:W-:Y:S01]  /*e090*/  MOV R2, UR8 ;  /* 0x0000000800027c02 */ /* 0x000fe20008000f00 */
[----:B------:R-:W-:Y:S01]  /*e0a0*/  UIMAD UR6, UR31, UR8, URZ ;  /* 0x000000081f0672a4 */ /* 0x000fe2000f8e023f */
[----:B------:R-:W-:Y:S01]  /*e0b0*/  IMAD.U32 R3, RZ, RZ, UR8 ;  /* 0x00000008ff037e24 */ /* 0x000fe2000f8e00ff */
[----:B------:R-:W-:Y:S01]  /*e0c0*/  UIADD3 UR11, UR9, -0x1, URZ ;  /* 0xffffffff090b7890 */ /* 0x000fe2000fffe03f */
[----:B------:R-:W-:Y:S01]  /*e0d0*/  LEA R2, P0, R2, R244, 0x6 ;  /* 0x000000f402027211 */ /* 0x000fe200078030ff */
[----:B------:R-:W-:Y:S02]  /*e0e0*/  UIMAD UR6, UR7, UR5, UR6 ;  /* 0x00000005070672a4 */ /* 0x000fe4000f8e0206 */
[----:B------:R-:W-:Y:S01]  /*e0f0*/  UIADD3 UR11, UR11, -UR13, URZ ;  /* 0x8000000d0b0b7290 */ /* 0x000fe2000fffe03f */
[----:B------:R-:W-:Y:S01]  /*e100*/  LEA.HI.X.SX32 R3, R3, R245, 0x6, P0 ;  /* 0x000000f503037211 */ /* 0x000fe200000f36ff */
[----:B------:R-:W-:Y:S05]  /*e110*/  @P6 STS.128 [R231+0x10000], RZ ;  /* 0x010000ffe7006388 */ /* 0x000fea0000000c00 */
[----:B------:R-:W3:Y:S05]  /*e120*/  LDL R233, [R1+0x4] ;  /* 0x0000040001e97983 */ /* 0x000eea0000100800 */
[----:B------:R-:W4:Y:S01]  /*e130*/  LDL R232, [R1] ;  /* 0x0000000001e87983 */ /* 0x000f220000100800 */
        /* <DEDUP_REMOVED lines=16> */
[C---:B------:R-:W-:Y:S01]  /*e240*/  @!P6 IADD3 R4, P0, R0.reuse, UR24, RZ ;  /* 0x000000180004ec10 */ /* 0x040fe2000ff1e0ff */
[----:B------:R-:W-:Y:S01]  /*e250*/  @P5 STS.128 [R231+0x12000], RZ ;  /* 0x012000ffe7005388 */ /* 0x000fe20000000c00 */
[----:B------:R-:W-:Y:S01]  /*e260*/  @!P6 LEA R12, P1, R0, c[0x0][0x170], 0x1 ;  /* 0x00005c00000cea11 */ /* 0x000fe200078208ff */
[----:B------:R-:W-:Y:S01]  /*e270*/  IMAD R5, R2, c[0x0][0x1a4], R5 ;  /* 0x0000690002057a24 */ /* 0x000fe200078e0205 */
[----:B------:R-:W-:Y:S02]  /*e280*/  LEA R8, P2, R6, R252, 0x1 ;  /* 0x000000fc06087211 */ /* 0x000fe400078408ff */
[----:B------:R-:W-:Y:S02]  /*e290*/  @!P6 IADD3.X R2, R3, UR10, RZ, P0, !PT ;  /* 0x0000000a0302ec10 */ /* 0x000fe400087fe4ff */
[----:B------:R-:W-:Y:S02]  /*e2a0*/  IADD3 R5, R7, R5, RZ ;  /* 0x0000000507057210 */ /* 0x000fe40007ffe0ff */
[----:B------:R-:W-:Y:S02]  /*e2b0*/  @!P6 LEA R10, P0, R4, c[0x0][0x170], 0x1 ;  /* 0x00005c00040aea11 */ /* 0x000fe400078008ff */
[----:B------:R-:W-:Y:S01]  /*e2c0*/  LEA.HI.X R9, R6, R243, R5, 0x1, P2 ;  /* 0x000000f306097211 */ /* 0x000fe200010f0c05 */
[----:B------:R-:W-:Y:S01]  /*e2d0*/  IMAD.U32 R6, RZ, RZ, UR8 ;  /* 0x00000008ff067e24 */ /* 0x000fe2000f8e00ff */
[----:B------:R-:W-:Y:S01]  /*e2e0*/  @!P6 LEA.HI.X R11, R4, c[0x0][0x174], R2, 0x1, P0 ;  /* 0x00005d00040bea11 */ /* 0x000fe200000f0c02 */
[----:B------:R-:W-:Y:S01]  /*e2f0*/  IMAD.U32 R5, RZ, RZ, UR8 ;  /* 0x00000008ff057e24 */ /* 0x000fe2000f8e00ff */
[----:B------:R-:W-:Y:S01]  /*e300*/  MOV R4, UR8 ;  /* 0x0000000800047c02 */ /* 0x000fe20008000f00 */
[----:B------:R-:W-:Y:S01]  /*e310*/  @!PT LDS RZ, [RZ] ;  /* 0x00000000fffff984 */ /* 0x000fe20000000800 */
[----:B------:R-:W-:Y:S01]  /*e320*/  @!PT LDS RZ, [RZ] ;  /* 0x00000000fffff984 */ /* 0x000fe20000000800 */
[----:B------:R-:W-:Y:S01]  /*e330*/  @!PT LDS RZ, [RZ] ;  /* 0x00000000fffff984 */ /* 0x000fe20000000800 */
[----:B------:R2:W-:Y:S01]  /*e340*/  @!P5 LDGSTS.E.BYPASS.LTC128B.128 [R231+0x12000], [R8.64+0x80] ;  /* 0x1200008008e7dfae */ /* 0x0005e2000b901d54 */
[----:B------:R-:W-:Y:S02]  /*e350*/  LEA R6, P2, R6, R250, 0x6 ;  /* 0x000000fa06067211 */ /* 0x000fe400078430ff */
[----:B------:R-:W-:Y:S02]  /*e360*/  MOV R2, UR8 ;  /* 0x0000000800027c02 */ /* 0x000fe40008000f00 */
[----:B------:R-:W-:Y:S01]  /*e370*/  @P4 STS.128 [R231+0x14000], RZ ;  /* 0x014000ffe7004388 */ /* 0x000fe20000000c00 */
[----:B------:R-:W-:Y:S01]  /*e380*/  LEA.HI.X.SX32 R7, R5, R251, 0x6, P2 ;  /* 0x000000fb05077211 */ /* 0x000fe200010f36ff */
[----:B------:R-:W-:Y:S01]  /*e390*/  IMAD.WIDE.U32 R22, R6, c[0x0][0x1a0], RZ ;  /* 0x0000680006167a25 */ /* 0x000fe200078e00ff */
[----:B------:R-:W-:Y:S02]  /*e3a0*/  @!P6 LEA.HI.X R13, R0, c[0x0][0x174], R3, 0x1, P1 ;  /* 0x00005d00000dea11 */ /* 0x000fe400008f0c03 */
[----:B------:R-:W-:Y:S01]  /*e3b0*/  @!PT LDS RZ, [RZ] ;  /* 0x00000000fffff984 */ /* 0x000fe20000000800 */
[----:B------:R-:W-:Y:S01]  /*e3c0*/  @!PT LDS RZ, [RZ] ;  /* 0x00000000fffff984 */ /* 0x000fe20000000800 */
[----:B------:R-:W-:Y:S01]  /*e3d0*/  @!PT LDS RZ, [RZ] ;  /* 0x00000000fffff984 */ /* 0x000fe20000000800 */
[----:B------:R2:W-:Y:S01]  /*e3e0*/  @!P4 LDGSTS.E.BYPASS.LTC128B.128 [R231+0x14000], [R8.64+0x100] ;  /* 0x1400010008e7cfae */ /* 0x0005e2000b901d54 */
[----:B------:R-:W-:Y:S02]  /*e3f0*/  LEA R4, P1, R4, R248, 0x6 ;  /* 0x000000f804047211 */ /* 0x000fe400078230ff */
[----:B------:R-:W-:Y:S02]  /*e400*/  LEA R2, P0, R2, R246, 0x6 ;  /* 0x000000f602027211 */ /* 0x000fe400078030ff */
[----:B------:R-:W-:Y:S01]  /*e410*/  @P3 STS.128 [R231+0x16000], RZ ;  /* 0x016000ffe7003388 */ /* 0x000fe20000000c00 */
[----:B------:R-:W-:Y:S01]  /*e420*/  MOV R3, UR8 ;  /* 0x0000000800037c02 */ /* 0x000fe20008000f00 */
[----:B------:R-:W-:Y:S01]  /*e430*/  IMAD.WIDE.U32 R20, R4, c[0x0][0x1a0], RZ ;  /* 0x0000680004147a25 */ /* 0x000fe200078e00ff */
[----:B------:R-:W-:Y:S02]  /*e440*/  MOV R0, UR8 ;  /* 0x0000000800007c02 */ /* 0x000fe40008000f00 */
[----:B------:R-:W-:Y:S01]  /*e450*/  @!PT LDS RZ, [RZ] ;  /* 0x00000000fffff984 */ /* 0x000fe20000000800 */
[----:B------:R-:W-:Y:S01]  /*e460*/  @!PT LDS RZ, [RZ] ;  /* 0x00000000fffff984 */ /* 0x000fe20000000800 */
[----:B------:R-:W-:Y:S01]  /*e470*/  @!PT LDS RZ, [RZ] ;  /* 0x00000000fffff984 */ /* 0x000fe20000000800 */
[----:B------:R2:W-:Y:S01]  /*e480*/  @!P3 LDGSTS.E.BYPASS.LTC128B.128 [R231+0x16000], [R8.64+0x180] ;  /* 0x1600018008e7bfae */ /* 0x0005e2000b901d54 */
[----:B------:R-:W-:Y:S01]  /*e490*/  LEA.HI.X.SX32 R5, R3, R249, 0x6, P1 ;  /* 0x000000f903057211 */ /* 0x000fe200008f36ff */
[----:B------:R-:W-:Y:S01]  /*e4a0*/  IMAD.WIDE.U32 R18, R2, c[0x0][0x1a0], RZ ;  /* 0x0000680002127a25 */ /* 0x000fe200078e00ff */
[----:B------:R-:W-:Y:S02]  /*e4b0*/  LEA.HI.X.SX32 R3, R0, R247, 0x6, P0 ;  /* 0x000000f700037211 */ /* 0x000fe400000f36ff */
[----:B------:R-:W-:Y:S01]  /*e4c0*/  @P6 STS.128 [R231+0x10800], RZ ;  /* 0x010800ffe7006388 */ /* 0x000fe20000000c00 */
[----:B------:R-:W-:Y:S02]  /*e4d0*/  IMAD R0, R7, c[0x0][0x1a0], RZ ;  /* 0x0000680007007a24 */ /* 0x000fe400078e02ff */
[----:B------:R-:W-:Y:S02]  /*e4e0*/  IMAD R5, R5, c[0x0][0x1a0], RZ ;  /* 0x0000680005057a24 */ /* 0x000fe400078e02ff */
[----:B------:R-:W-:Y:S01]  /*e4f0*/  IMAD R0, R6, c[0x0][0x1a4], R0 ;  /* 0x0000690006007a24 */ /* 0x000fe200078e0200 */
[----:B------:R-:W-:Y:S01]  /*e500*/  @!PT LDS RZ, [RZ] ;  /* 0x00000000fffff984 */ /* 0x000fe20000000800 */
[----:B------:R-:W-:Y:S01]  /*e510*/  @!PT LDS RZ, [RZ] ;  /* 0x00000000fffff984 */ /* 0x000fe20000000800 */
[----:B------:R-:W-:Y:S01]  /*e520*/  @!PT LDS RZ, [RZ] ;  /* 0x00000000fffff984 */ /* 0x000fe20000000800 */
[----:B------:R5:W-:Y:S01]  /*e530*/  @!P6 LDGSTS.E.BYPASS.LTC128B.128 [R231+0x10800], [R14.64] ;  /* 0x108000000ee7efae */ /* 0x000be2000b901d54 */
[-C--:B------:R-:W-:Y:S01]  /*e540*/  LEA R6, P2, R22, R252.reuse, 0x1 ;  /* 0x000000fc16067211 */ /* 0x080fe200078408ff */
[----:B------:R-:W-:Y:S01]  /*e550*/  IMAD R5, R4, c[0x0][0x1a4], R5 ;  /* 0x0000690004057a24 */ /* 0x000fe200078e0205 */
[-C--:B------:R-:W-:Y:S01]  /*e560*/  LEA R4, P1, R20, R252.reuse, 0x1 ;  /* 0x000000fc14047211 */ /* 0x080fe200078208ff */
[----:B------:R-:W-:Y:S01]  /*e570*/  IMAD.IADD R0, R23, 0x1, R0 ;  /* 0x0000000117007824 */ /* 0x000fe200078e0200 */
[----:B------:R-:W-:Y:S01]  /*e580*/  @P5 STS.128 [R231+0x12800], RZ ;  /* 0x012800ffe7005388 */ /* 0x000fe20000000c00 */
[----:B------:R-:W-:Y:S01]  /*e590*/  IMAD R3, R3, c[0x0][0x1a0], RZ ;  /* 0x0000680003037a24 */ /* 0x000fe200078e02ff */
[----:B------:R-:W-:Y:S02]  /*e5a0*/  IADD3 R5, R21, R5, RZ ;  /* 0x0000000515057210 */ /* 0x000fe40007ffe0ff */
[-C--:B------:R-:W-:Y:S01]  /*e5b0*/  LEA.HI.X R7, R22, R243.reuse, R0, 0x1, P2 ;  /* 0x000000f316077211 */ /* 0x080fe200010f0c00 */
[----:B------:R-:W-:Y:S01]  /*e5c0*/  IMAD R3, R2, c[0x0][0x1a4], R3 ;  /* 0x0000690002037a24 */ /* 0x000fe200078e0203 */
[----:B------:R-:W-:Y:S01]  /*e5d0*/  LEA.HI.X R5, R20, R243, R5, 0x1, P1 ;  /* 0x000000f314057211 */ /* 0x000fe200008f0c05 */
[----:B------:R-:W-:Y:S01]  /*e5e0*/  IMAD.U32 R0, RZ, RZ, UR11 ;  /* 0x0000000bff007e24 */ /* 0x000fe2000f8e00ff */
[C---:B------:R-:W-:Y:S01]  /*e5f0*/  LEA R2, P0, R18.reuse, R252, 0x1 ;  /* 0x000000fc12027211 */ /* 0x040fe200078008ff */
[----:B------:R-:W-:Y:S01]  /*e600*/  @!PT LDS RZ, [RZ] ;  /* 0x00000000fffff984 */ /* 0x000fe20000000800 */
[----:B------:R-:W-:Y:S01]  /*e610*/  @!PT LDS RZ, [RZ] ;  /* 0x00000000fffff984 */ /* 0x000fe20000000800 */
[----:B------:R-:W-:Y:S01]  /*e620*/  @!PT LDS RZ, [RZ] ;  /* 0x00000000fffff984 */ /* 0x000fe20000000800 */
[----:B------:R1:W-:Y:S01]  /*e630*/  @!P5 LDGSTS.E.BYPASS.LTC128B.128 [R231+0x12800], [R6.64+0x80] ;  /* 0x1280008006e7dfae */ /* 0x0003e2000b901d54 */
[----:B------:R-:W-:Y:S04]  /*e640*/  IADD3 R3, R19, R3, RZ ;  /* 0x0000000313037210 */ /* 0x000fe80007ffe0ff */
[----:B------:R-:W-:Y:S01]  /*e650*/  @P4 STS.128 [R231+0x14800], RZ ;  /* 0x014800ffe7004388 */ /* 0x000fe20000000c00 */
[----:B------:R-:W-:Y:S04]  /*e660*/  LEA.HI.X R3, R18, R243, R3, 0x1, P0 ;  /* 0x000000f312037211 */ /* 0x000fe800000f0c03 */
        /* <DEDUP_REMOVED lines=50> */
[----:B--2---:R-:W2:Y:S05]  /*e990*/  LDSM.16.M88.4 R8, [R204+0x8000] ;  /* 0x00800000cc08783b */ /* 0x004eaa0000000200 */
[----:B-1----:R-:W5:Y:S05]  /*e9a0*/  LDSM.16.M88.4 R16, [R204+0x8800] ;  /* 0x00880000cc10783b */ /* 0x002f6a0000000200 */
[----:B------:R-:W1:Y:S05]  /*e9b0*/  LDSM.16.M88.4 R24, [R204+0x9000] ;  /* 0x00900000cc18783b */ /* 0x000e6a0000000200 */
[----:B------:R-:W0:Y:S01]  /*e9c0*/  LDGDEPBAR ;  /* 0x00000000000079af */ /* 0x000e220000000000 */
[----:B---3--:R-:W-:Y:S01]  /*e9d0*/  MOV R2, UR11 ;  /* 0x0000000b00027c02 */ /* 0x008fe20008000f00 */
[----:B------:R-:W-:Y:S03]  /*e9e0*/  IMAD.U32 R3, RZ, RZ, UR11 ;  /* 0x0000000bff037e24 */ /* 0x000fe6000f8e00ff */
[----:B------:R-:W3:Y:S01]  /*e9f0*/  LDSM.16.M88.4 R136, [R204+0x9800] ;  /* 0x00980000cc88783b */ /* 0x000ee20000000200 */
[----:B------:R-:W-:Y:S04]  /*ea00*/  LEA R2, P1, R2, R248, 0x6 ;  /* 0x000000f802027211 */ /* 0x000fe800078230ff */
[----:B------:R-:W-:Y:S01]  /*ea10*/  LDSM.16.M88.4 R172, [R212] ;  /* 0x00000000d4ac783b */ /* 0x000fe20000000200 */
[----:B------:R-:W-:Y:S04]  /*ea20*/  LEA.HI.X.SX32 R3, R3, R249, 0x6, P1 ;  /* 0x000000f903037211 */ /* 0x000fe800008f36ff */
[----:B------:R-:W1:Y:S01]  /*ea30*/  LDSM.16.M88.4 R176, [R215] ;  /* 0x00000000d7b0783b */ /* 0x000e620000000200 */
[----:B------:R-:W-:Y:S04]  /*ea40*/  IMAD R3, R3, c[0x0][0x198], RZ ;  /* 0x0000660003037a24 */ /* 0x000fe800078e02ff */
[----:B------:R-:W3:Y:S01]  /*ea50*/  LDSM.16.M88.4 R180, [R230] ;  /* 0x00000000e6b4783b */ /* 0x000ee20000000200 */
[----:B------:R-:W-:Y:S01]  /*ea60*/  IMAD R3, R2, c[0x0][0x19c], R3 ;  /* 0x0000670002037a24 */ /* 0x000fe200078e0203 */
[C---:B--2---:R-:W-:Y:S03]  /*ea70*/  HMMA.16816.F32.BF16 R4, R32.reuse, R8, RZ ;  /* 0x000000082004723c */ /* 0x044fe600000418ff */
[----:B------:R-:W2:Y:S05]  /*ea80*/  LDSM.16.M88.4 R184, [R229] ;  /* 0x00000000e5b8783b */ /* 0x000eaa0000000200 */
[----:B------:R-:W2:Y:S01]  /*ea90*/  LDSM.16.M88.4 R188, [R228] ;  /* 0x00000000e4bc783b */ /* 0x000ea20000000200 */
[C---:B------:R-:W-:Y:S04]  /*eaa0*/  HMMA.16816.F32.BF16 R8, R32.reuse, R10, RZ ;  /* 0x0000000a2008723c */ /* 0x040fe800000418ff */
[----:B------:R-:W-:Y:S04]  /*eab0*/  LDSM.16.M88.4 R192, [R210+0x8000] ;  /* 0x00800000d2c0783b */ /* 0x000fe80000000200 */
[C---:B-----5:R-:W-:Y:S01]  /*eac0*/  HMMA.16816.F32.BF16 R12, R32.reuse, R16, RZ ;  /* 0x00000010200c723c */ /* 0x060fe200000418ff */
[----:B------:R-:W-:Y:S05]  /*ead0*/  LDSM.16.M88.4 R196, [R210+0x8800] ;  /* 0x00880000d2c4783b */ /* 0x000fea0000000200 */
[----:B------:R-:W-:Y:S02]  /*eae0*/  LDSM.16.M88.4 R200, [R209] ;  /* 0x00000000d1c8783b */ /* 0x000fe40000000200 */
[C---:B------:R-:W-:Y:S08]  /*eaf0*/  HMMA.16816.F32.BF16 R16, R32.reuse, R18, RZ ;  /* 0x000000122010723c */ /* 0x040ff000000418ff */
[C---:B-1----:R-:W-:Y:S08]  /*eb00*/  HMMA.16816.F32.BF16 R20, R32.reuse, R24, RZ ;  /* 0x000000182014723c */ /* 0x042ff000000418ff */
[C---:B------:R-:W-:Y:S08]  /*eb10*/  HMMA.16816.F32.BF16 R24, R32.reuse, R26, RZ ;  /* 0x0000001a2018723c */ /* 0x040ff000000418ff */
[C---:B---3--:R-:W-:Y:S08]  /*eb20*/  HMMA.16816.F32.BF16 R28, R32.reuse, R136, RZ ;  /* 0x00000088201c723c */ /* 0x048ff000000418ff */
[----:B------:R-:W-:Y:S01]  /*eb30*/  HMMA.16816.F32.BF16 R32, R32, R138, RZ ;  /* 0x0000008a2020723c */ /* 0x000fe200000418ff */
[----:B------:R-:W1:Y:S07]  /*eb40*/  LDSM.16.M88.4 R136, [R214] ;  /* 0x00000000d688783b */ /* 0x000e6e0000000200 */
[C---:B------:R-:W-:Y:S08]  /*eb50*/  HMMA.16816.F32.BF16 R4, R172.reuse, R176, R4 ;  /* 0x000000b0ac04723c */ /* 0x040ff00000041804 */
[C---:B------:R-:W-:Y:S01]  /*eb60*/  HMMA.16816.F32.BF16 R8, R172.reuse, R178, R8 ;  /* 0x000000b2ac08723c */ /* 0x040fe20000041808 */
[----:B------:R-:W3:Y:S07]  /*eb70*/  LDSM.16.M88.4 R176, [R210+0x9000] ;  /* 0x00900000d2b0783b */ /* 0x000eee0000000200 */
[C---:B------:R-:W-:Y:S08]  /*eb80*/  HMMA.16816.F32.BF16 R12, R172.reuse, R180, R12 ;  /* 0x000000b4ac0c723c */ /* 0x040ff0000004180c */
[C---:B------:R-:W-:Y:S01]  /*eb90*/  HMMA.16816.F32.BF16 R16, R172.reuse, R182, R16 ;  /* 0x000000b6ac10723c */ /* 0x040fe20000041810 */
[----:B------:R-:W5:Y:S07]  /*eba0*/  LDSM.16.M88.4 R180, [R210+0x9800] ;  /* 0x00980000d2b4783b */ /* 0x000f6e0000000200 */
[C---:B--2---:R-:W-:Y:S08]  /*ebb0*/  HMMA.16816.F32.BF16 R20, R172.reuse, R184, R20 ;  /* 0x000000b8ac14723c */ /* 0x044ff00000041814 */
[C---:B------:R-:W-:Y:S01]  /*ebc0*/  HMMA.16816.F32.BF16 R24, R172.reuse, R186, R24 ;  /* 0x000000baac18723c */ /* 0x040fe20000041818 */
[----:B------:R-:W2:Y:S07]  /*ebd0*/  LDSM.16.M88.4 R184, [R213] ;  /* 0x00000000d5b8783b */ /* 0x000eae0000000200 */
[C---:B------:R-:W-:Y:S08]  /*ebe0*/  HMMA.16816.F32.BF16 R28, R172.reuse, R188, R28 ;  /* 0x000000bcac1c723c */ /* 0x040ff0000004181c */
[----:B------:R-:W-:Y:S01]  /*ebf0*/  HMMA.16816.F32.BF16 R32, R172, R190, R32 ;  /* 0x000000beac20723c */ /* 0x000fe20000041820 */
[----:B------:R-:W2:Y:S05]  /*ec00*/  LDSM.16.M88.4 R172, [R209+0x800] ;  /* 0x00080000d1ac783b */ /* 0x000eaa0000000200 */
[----:B------:R-:W-:Y:S02]  /*ec10*/  LDSM.16.M88.4 R188, [R209+0x1800] ;  /* 0x00180000d1bc783b */ /* 0x000fe40000000200 */
        /* <DEDUP_REMOVED lines=9> */
[C---:B-----5:R-:W-:Y:S08]  /*ecb0*/  HMMA.16816.F32.BF16 R28, R136.reuse, R180, R28 ;  /* 0x000000b4881c723c */ /* 0x060ff0000004181c */
[----:B------:R-:W-:Y:S01]  /*ecc0*/  HMMA.16816.F32.BF16 R32, R136, R182, R32 ;  /* 0x000000b68820723c */ /* 0x000fe20000041820 */
[----:B------:R-:W3:Y:S05]  /*ecd0*/  LDSM.16.M88.4 R136, [R204+0xa800] ;  /* 0x00a80000cc88783b */ /* 0x000eea0000000200 */
[----:B------:R-:W5:Y:S02]  /*ece0*/  LDSM.16.M88.4 R180, [R204+0xb000] ;  /* 0x00b00000ccb4783b */ /* 0x000f640000000200 */
[C---:B--2---:R-:W-:Y:S08]  /*ecf0*/  HMMA.16816.F32.BF16 R4, R184.reuse, R200, R4 ;  /* 0x000000c8b804723c */ /* 0x044ff00000041804 */
[C---:B------:R-:W-:Y:S01]  /*ed00*/  HMMA.16816.F32.BF16 R8, R184.reuse, R202, R8 ;  /* 0x000000cab808723c */ /* 0x040fe20000041808 */
[----:B------:R-:W2:Y:S07]  /*ed10*/  LDSM.16.M88.4 R200, [R204+0xb800] ;  /* 0x00b80000ccc8783b */ /* 0x000eae0000000200 */
[C---:B------:R-:W-:Y:S08]  /*ed20*/  HMMA.16816.F32.BF16 R12, R184.reuse, R172, R12 ;  /* 0x000000acb80c723c */ /* 0x040ff0000004180c */
[C---:B------:R-:W-:Y:S01]  /*ed30*/  HMMA.16816.F32.BF16 R16, R184.reuse, R174, R16 ;  /* 0x000000aeb810723c */ /* 0x040fe20000041810 */
[----:B------:R-:W-:Y:S07]  /*ed40*/  LDSM.16.M88.4 R172, [R212+0x2000] ;  /* 0x00200000d4ac783b */ /* 0x000fee0000000200 */
[C---:B-1----:R-:W-:Y:S08]  /*ed50*/  HMMA.16816.F32.BF16 R20, R184.reuse, R176, R20 ;  /* 0x000000b0b814723c */ /* 0x042ff00000041814 */
[C---:B------:R-:W-:Y:S01]  /*ed60*/  HMMA.16816.F32.BF16 R24, R184.reuse, R178, R24 ;  /* 0x000000b2b818723c */ /* 0x040fe20000041818 */
[----:B------:R-:W1:Y:S07]  /*ed70*/  LDSM.16.M88.4 R176, [R227] ;  /* 0x00000000e3b0783b */ /* 0x000e6e0000000200 */
[C---:B------:R-:W-:Y:S08]  /*ed80*/  HMMA.16816.F32.BF16 R28, R184.reuse, R188, R28 ;  /* 0x000000bcb81c723c */ /* 0x040ff0000004181c */
[----:B------:R-:W-:Y:S01]  /*ed90*/  HMMA.16816.F32.BF16 R32, R184, R190, R32 ;  /* 0x000000beb820723c */ /* 0x000fe20000041820 */
[----:B------:R-:W1:Y:S05]  /*eda0*/  LDSM.16.M88.4 R184, [R226] ;  /* 0x00000000e2b8783b */ /* 0x000e6a0000000200 */
[----:B------:R-:W1:Y:S02]  /*edb0*/  LDSM.16.M88.4 R188, [R225] ;  /* 0x00000000e1bc783b */ /* 0x000e640000000200 */
[C---:B------:R-:W-:Y:S08]  /*edc0*/  HMMA.16816.F32.BF16 R4, R192.reuse, R196, R4 ;  /* 0x000000c4c004723c */ /* 0x040ff00000041804 */
[C---:B------:R-:W-:Y:S01]  /*edd0*/  HMMA.16816.F32.BF16 R8, R192.reuse, R198, R8 ;  /* 0x000000c6c008723c */ /* 0x040fe20000041808 */
[----:B------:R-:W1:Y:S07]  /*ede0*/  LDSM.16.M88.4 R196, [R224] ;  /* 0x00000000e0c4783b */ /* 0x000e6e0000000200 */
[C---:B---3--:R-:W-:Y:S08]  /*edf0*/  HMMA.16816.F32.BF16 R12, R192.reuse, R136, R12 ;  /* 0x00000088c00c723c */ /* 0x048ff0000004180c */
[C---:B------:R-:W-:Y:S01]  /*ee00*/  HMMA.16816.F32.BF16 R16, R192.reuse, R138, R16 ;  /* 0x0000008ac010723c */ /* 0x040fe20000041810 */
[----:B------:R-:W-:Y:S07]  /*ee10*/  LDSM.16.M88.4 R136, [R214+0x2000] ;  /* 0x00200000d688783b */ /* 0x000fee0000000200 */
[C---:B-----5:R-:W-:Y:S08]  /*ee20*/  HMMA.16816.F32.BF16 R20, R192.reuse, R180, R20 ;  /* 0x000000b4c014723c */ /* 0x060ff00000041814 */
[C---:B------:R-:W-:Y:S01]  /*ee30*/  HMMA.16816.F32.BF16 R24, R192.reuse, R182, R24 ;  /* 0x000000b6c018723c */ /* 0x040fe20000041818 */
[----:B------:R-:W3:Y:S07]  /*ee40*/  LDSM.16.M88.4 R180, [R210+0xa000] ;  /* 0x00a00000d2b4783b */ /* 0x000eee0000000200 */
[C---:B--2---:R-:W-:Y:S08]  /*ee50*/  HMMA.16816.F32.BF16 R28, R192.reuse, R200, R28 ;  /* 0x000000c8c01c723c */ /* 0x044ff0000004181c */
[----:B------:R-:W-:Y:S01]  /*ee60*/  HMMA.16816.F32.BF16 R32, R192, R202, R32 ;  /* 0x000000cac020723c */ /* 0x000fe20000041820 */
[----:B------:R-:W2:Y:S05]  /*ee70*/  LDSM.16.M88.4 R192, [R210+0xa800] ;  /* 0x00a80000d2c0783b */ /* 0x000eaa0000000200 */
[----:B------:R-:W-:Y:S02]  /*ee80*/  LDSM.16.M88.4 R200, [R209+0x3800] ;  /* 0x00380000d1c8783b */ /* 0x000fe40000000200 */
[C---:B-1----:R-:W-:Y:S08]  /*ee90*/  HMMA.16816.F32.BF16 R4, R172.reuse, R176, R4 ;  /* 0x000000b0ac04723c */ /* 0x042ff00000041804 */
[C---:B------:R-:W-:Y:S01]  /*eea0*/  HMMA.16816.F32.BF16 R8, R172.reuse, R178, R8 ;  /* 0x000000b2ac08723c */ /* 0x040fe20000041808 */
[----:B------:R-:W1:Y:S07]  /*eeb0*/  LDSM.16.M88.4 R176, [R210+0xb000] ;  /* 0x00b00000d2b0783b */ /* 0x000e6e0000000200 */
[C---:B------:R-:W-:Y:S08]  /*eec0*/  HMMA.16816.F32.BF16 R12, R172.reuse, R184, R12 ;  /* 0x000000b8ac0c723c */ /* 0x040ff0000004180c */
[C---:B------:R-:W-:Y:S01]  /*eed0*/  HMMA.16816.F32.BF16 R16, R172.reuse, R186, R16 ;  /* 0x000000baac10723c */ /* 0x040fe20000041810 */
[----:B------:R-:W5:Y:S07]  /*eee0*/  LDSM.16.M88.4 R184, [R210+0xb800] ;  /* 0x00b80000d2b8783b */ /* 0x000f6e0000000200 */
[C---:B------:R-:W-:Y:S08]  /*eef0*/  HMMA.16816.F32.BF16 R20, R172.reuse, R188, R20 ;  /* 0x000000bcac14723c */ /* 0x040ff00000041814 */
[C---:B------:R-:W-:Y:S01]  /*ef00*/  HMMA.16816.F32.BF16 R24, R172.reuse, R190, R24 ;  /* 0x000000beac18723c */ /* 0x040fe20000041818 */
[----:B------:R-:W-:Y:S07]  /*ef10*/  LDSM.16.M88.4 R188, [R209+0x2000] ;  /* 0x00200000d1bc783b */ /* 0x000fee0000000200 */
[C---:B------:R-:W-:Y:S08]  /*ef20*/  HMMA.16816.F32.BF16 R28, R172.reuse, R196, R28 ;  /* 0x000000c4ac1c723c */ /* 0x040ff0000004181c */
[----:B------:R-:W-:Y:S01]  /*ef30*/  HMMA.16816.F32.BF16 R32, R172, R198, R32 ;  /* 0x000000c6ac20723c */ /* 0x000fe20000041820 */
[----:B------:R-:W4:Y:S05]  /*ef40*/  LDSM.16.M88.4 R172, [R213+0x2000] ;  /* 0x00200000d5ac783b */ /* 0x000f2a0000000200 */
[----:B------:R-:W-:Y:S02]  /*ef50*/  LDSM.16.M88.4 R196, [R209+0x3000] ;  /* 0x00300000d1c4783b */ /* 0x000fe40000000200 */
[C---:B---3--:R-:W-:Y:S08]  /*ef60*/  HMMA.16816.F32.BF16 R4, R136.reuse, R180, R4 ;  /* 0x000000b48804723c */ /* 0x048ff00000041804 */
[C---:B------:R-:W-:Y:S01]  /*ef70*/  HMMA.16816.F32.BF16 R8, R136.reuse, R182, R8 ;  /* 0x000000b68808723c */ /* 0x040fe20000041808 */
[----:B------:R-:W3:Y:S07]  /*ef80*/  LDSM.16.M88.4 R180, [R209+0x2800] ;  /* 0x00280000d1b4783b */ /* 0x000eee0000000200 */
[C---:B--2---:R-:W-:Y:S08]  /*ef90*/  HMMA.16816.F32.BF16 R12, R136.reuse, R192, R12 ;  /* 0x000000c0880c723c */ /* 0x044ff0000004180c */
[C---:B------:R-:W-:Y:S01]  /*efa0*/  HMMA.16816.F32.BF16 R16, R136.reuse, R194, R16 ;  /* 0x000000c28810723c */ /* 0x040fe20000041810 */
[----:B------:R-:W-:Y:S07]  /*efb0*/  LDSM.16.M88.4 R192, [R212+0x4000] ;  /* 0x00400000d4c0783b */ /* 0x000fee0000000200 */
[C---:B-1----:R-:W-:Y:S08]  /*efc0*/  HMMA.16816.F32.BF16 R20, R136.reuse, R176, R20 ;  /* 0x000000b08814723c */ /* 0x042ff00000041814 */
[C---:B------:R-:W-:Y:S01]  /*efd0*/  HMMA.16816.F32.BF16 R24, R136.reuse, R178, R24 ;  /* 0x000000b28818723c */ /* 0x040fe20000041818 */
[----:B------:R-:W-:Y:S07]  /*efe0*/  LDSM.16.M88.4 R176, [R204+0xc000] ;  /* 0x00c00000ccb0783b */ /* 0x000fee0000000200 */
[C---:B-----5:R-:W-:Y:S08]  /*eff0*/  HMMA.16816.F32.BF16 R28, R136.reuse, R184, R28 ;  /* 0x000000b8881c723c */ /* 0x060ff0000004181c */
[----:B------:R-:W-:Y:S01]  /*f000*/  HMMA.16816.F32.BF16 R32, R136, R186, R32 ;  /* 0x000000ba8820723c */ /* 0x000fe20000041820 */
[----:B------:R-:W1:Y:S05]  /*f010*/  LDSM.16.M88.4 R136, [R211+0x4000] ;  /* 0x00400000d388783b */ /* 0x000e6a0000000200 */
[----:B------:R-:W2:Y:S02]  /*f020*/  LDSM.16.M88.4 R184, [R204+0xc800] ;  /* 0x00c80000ccb8783b */ /* 0x000ea40000000200 */
[C---:B----4-:R-:W-:Y:S08]  /*f030*/  HMMA.16816.F32.BF16 R4, R172.reuse, R188, R4 ;  /* 0x000000bcac04723c */ /* 0x050ff00000041804 */
[C---:B------:R-:W-:Y:S01]  /*f040*/  HMMA.16816.F32.BF16 R8, R172.reuse, R190, R8 ;  /* 0x000000beac08723c */ /* 0x040fe20000041808 */
[----:B------:R-:W-:Y:S07]  /*f050*/  LDSM.16.M88.4 R188, [R204+0xd800] ;  /* 0x00d80000ccbc783b */ /* 0x000fee0000000200 */
[C---:B---3--:R-:W-:Y:S08]  /*f060*/  HMMA.16816.F32.BF16 R12, R172.reuse, R180, R12 ;  /* 0x000000b4ac0c723c */ /* 0x048ff0000004180c */
[C---:B------:R-:W-:Y:S01]  /*f070*/  HMMA.16816.F32.BF16 R16, R172.reuse, R182, R16 ;  /* 0x000000b6ac10723c */ /* 0x040fe20000041810 */
[----:B------:R-:W3:Y:S07]  /*f080*/  LDSM.16.M88.4 R180, [R204+0xd000] ;  /* 0x00d00000ccb4783b */ /* 0x000eee0000000200 */
[C---:B------:R-:W-:Y:S08]  /*f090*/  HMMA.16816.F32.BF16 R20, R172.reuse, R196, R20 ;  /* 0x000000c4ac14723c */ /* 0x040ff00000041814 */
[C---:B------:R-:W-:Y:S01]  /*f0a0*/  HMMA.16816.F32.BF16 R24, R172.reuse, R198, R24 ;  /* 0x000000c6ac18723c */ /* 0x040fe20000041818 */
[----:B------:R-:W4:Y:S07]  /*f0b0*/  LDSM.16.M88.4 R196, [R223] ;  /* 0x00000000dfc4783b */ /* 0x000f2e0000000200 */
[C---:B------:R-:W-:Y:S08]  /*f0c0*/  HMMA.16816.F32.BF16 R28, R172.reuse, R200, R28 ;  /* 0x000000c8ac1c723c */ /* 0x040ff0000004181c */
[----:B------:R-:W-:Y:S01]  /*f0d0*/  HMMA.16816.F32.BF16 R32, R172, R202, R32 ;  /* 0x000000caac20723c */ /* 0x000fe20000041820 */
[----:B------:R-:W5:Y:S05]  /*f0e0*/  LDSM.16.M88.4 R172, [R222] ;  /* 0x00000000deac783b */ /* 0x000f6a0000000200 */
[----:B------:R-:W-:Y:S02]  /*f0f0*/  LDSM.16.M88.4 R200, [R220] ;  /* 0x00000000dcc8783b */ /* 0x000fe40000000200 */
[C---:B-1----:R-:W-:Y:S08]  /*f100*/  HMMA.16816.F32.BF16 R4, R136.reuse, R176, R4 ;  /* 0x000000b08804723c */ /* 0x042ff00000041804 */
[C---:B------:R-:W-:Y:S01]  /*f110*/  HMMA.16816.F32.BF16 R8, R136.reuse, R178, R8 ;  /* 0x000000b28808723c */ /* 0x040fe20000041808 */
[----:B------:R-:W1:Y:S07]  /*f120*/  LDSM.16.M88.4 R176, [R221] ;  /* 0x00000000ddb0783b */ /* 0x000e6e0000000200 */
[C---:B--2---:R-:W-:Y:S08]  /*f130*/  HMMA.16816.F32.BF16 R12, R136.reuse, R184, R12 ;  /* 0x000000b8880c723c */ /* 0x044ff0000004180c */
[C---:B------:R-:W-:Y:S01]  /*f140*/  HMMA.16816.F32.BF16 R16, R136.reuse, R186, R16 ;  /* 0x000000ba8810723c */ /* 0x040fe20000041810 */
[----:B------:R-:W-:Y:S07]  /*f150*/  LDSM.16.M88.4 R184, [R210+0xc800] ;  /* 0x00c80000d2b8783b */ /* 0x000fee0000000200 */
[C---:B---3--:R-:W-:Y:S08]  /*f160*/  HMMA.16816.F32.BF16 R20, R136.reuse, R180, R20 ;  /* 0x000000b48814723c */ /* 0x048ff00000041814 */
[C---:B------:R-:W-:Y:S01]  /*f170*/  HMMA.16816.F32.BF16 R24, R136.reuse, R182, R24 ;  /* 0x000000b68818723c */ /* 0x040fe20000041818 */
[----:B------:R-:W-:Y:S07]  /*f180*/  LDSM.16.M88.4 R180, [R210+0xc000] ;  /* 0x00c00000d2b4783b */ /* 0x000fee0000000200 */
[C---:B------:R-:W-:Y:S08]  /*f190*/  HMMA.16816.F32.BF16 R28, R136.reuse, R188, R28 ;  /* 0x000000bc881c723c */ /* 0x040ff0000004181c */
[----:B------:R-:W-:Y:S01]  /*f1a0*/  HMMA.16816.F32.BF16 R32, R136, R190, R32 ;  /* 0x000000be8820723c */ /* 0x000fe20000041820 */
[----:B------:R-:W2:Y:S05]  /*f1b0*/  LDSM.16.M88.4 R136, [R214+0x4000] ;  /* 0x00400000d688783b */ /* 0x000eaa0000000200 */
[----:B------:R-:W3:Y:S02]  /*f1c0*/  LDSM.16.M88.4 R188, [R210+0xd000] ;  /* 0x00d00000d2bc783b */ /* 0x000ee40000000200 */
[C---:B----4-:R-:W-:Y:S08]  /*f1d0*/  HMMA.16816.F32.BF16 R4, R192.reuse, R196, R4 ;  /* 0x000000c4c004723c */ /* 0x050ff00000041804 */
[C---:B------:R-:W-:Y:S01]  /*f1e0*/  HMMA.16816.F32.BF16 R8, R192.reuse, R198, R8 ;  /* 0x000000c6c008723c */ /* 0x040fe20000041808 */
[----:B------:R-:W4:Y:S07]  /*f1f0*/  LDSM.16.M88.4 R196, [R210+0xd800] ;  /* 0x00d80000d2c4783b */ /* 0x000f2e0000000200 */
[C---:B-----5:R-:W-:Y:S08]  /*f200*/  HMMA.16816.F32.BF16 R12, R192.reuse, R172, R12 ;  /* 0x000000acc00c723c */ /* 0x060ff0000004180c */
[C---:B------:R-:W-:Y:S01]  /*f210*/  HMMA.16816.F32.BF16 R16, R192.reuse, R174, R16 ;  /* 0x000000aec010723c */ /* 0x040fe20000041810 */
[----:B------:R-:W-:Y:S07]  /*f220*/  LDSM.16.M88.4 R172, [R213+0x4000] ;  /* 0x00400000d5ac783b */ /* 0x000fee0000000200 */
[C---:B-1----:R-:W-:Y:S08]  /*f230*/  HMMA.16816.F32.BF16 R20, R192.reuse, R176, R20 ;  /* 0x000000b0c014723c */ /* 0x042ff00000041814 */
[C---:B------:R-:W-:Y:S01]  /*f240*/  HMMA.16816.F32.BF16 R24, R192.reuse, R178, R24 ;  /* 0x000000b2c018723c */ /* 0x040fe20000041818 */
[----:B------:R-:W1:Y:S07]  /*f250*/  LDSM.16.M88.4 R176, [R209+0x4000] ;  /* 0x00400000d1b0783b */ /* 0x000e6e0000000200 */
[C---:B------:R-:W-:Y:S08]  /*f260*/  HMMA.16816.F32.BF16 R28, R192.reuse, R200, R28 ;  /* 0x000000c8c01c723c */ /* 0x040ff0000004181c */
[----:B------:R-:W-:Y:S01]  /*f270*/  HMMA.16816.F32.BF16 R32, R192, R202, R32 ;  /* 0x000000cac020723c */ /* 0x000fe20000041820 */
[----:B------:R-:W5:Y:S05]  /*f280*/  LDSM.16.M88.4 R192, [R209+0x4800] ;  /* 0x00480000d1c0783b */ /* 0x000f6a0000000200 */
[----:B------:R-:W-:Y:S02]  /*f290*/  LDSM.16.M88.4 R200, [R204+0xe000] ;  /* 0x00e00000ccc8783b */ /* 0x000fe40000000200 */
[C---:B--2---:R-:W-:Y:S08]  /*f2a0*/  HMMA.16816.F32.BF16 R4, R136.reuse, R180, R4 ;  /* 0x000000b48804723c */ /* 0x044ff00000041804 */
[C---:B------:R-:W-:Y:S01]  /*f2b0*/  HMMA.16816.F32.BF16 R8, R136.reuse, R182, R8 ;  /* 0x000000b68808723c */ /* 0x040fe20000041808 */
[----:B------:R-:W2:Y:S07]  /*f2c0*/  LDSM.16.M88.4 R180, [R209+0x5000] ;  /* 0x00500000d1b4783b */ /* 0x000eae0000000200 */
[C---:B------:R-:W-:Y:S08]  /*f2d0*/  HMMA.16816.F32.BF16 R12, R136.reuse, R184, R12 ;  /* 0x000000b8880c723c */ /* 0x040ff0000004180c */
[C---:B------:R-:W-:Y:S01]  /*f2e0*/  HMMA.16816.F32.BF16 R16, R136.reuse, R186, R16 ;  /* 0x000000ba8810723c */ /* 0x040fe20000041810 */
[----:B------:R-:W2:Y:S07]  /*f2f0*/  LDSM.16.M88.4 R184, [R209+0x5800] ;  /* 0x00580000d1b8783b */ /* 0x000eae0000000200 */
[C---:B---3--:R-:W-:Y:S08]  /*f300*/  HMMA.16816.F32.BF16 R20, R136.reuse, R188, R20 ;  /* 0x000000bc8814723c */ /* 0x048ff00000041814 */
[C---:B------:R-:W-:Y:S01]  /*f310*/  HMMA.16816.F32.BF16 R24, R136.reuse, R190, R24 ;  /* 0x000000be8818723c */ /* 0x040fe20000041818 */
[----:B------:R-:W3:Y:S07]  /*f320*/  LDSM.16.M88.4 R188, [R211+0x6000] ;  /* 0x00600000d3bc783b */ /* 0x000eee0000000200 */
[C---:B----4-:R-:W-:Y:S08]  /*f330*/  HMMA.16816.F32.BF16 R28, R136.reuse, R196, R28 ;  /* 0x000000c4881c723c */ /* 0x050ff0000004181c */
[----:B------:R-:W-:Y:S01]  /*f340*/  HMMA.16816.F32.BF16 R32, R136, R198, R32 ;  /* 0x000000c68820723c */ /* 0x000fe20000041820 */
[----:B------:R-:W4:Y:S05]  /*f350*/  LDSM.16.M88.4 R136, [R204+0xe800] ;  /* 0x00e80000cc88783b */ /* 0x000f2a0000000200 */
[----:B------:R-:W-:Y:S02]  /*f360*/  LDSM.16.M88.4 R196, [R217] ;  /* 0x00000000d9c4783b */ /* 0x000fe40000000200 */
[C---:B-1----:R-:W-:Y:S08]  /*f370*/  HMMA.16816.F32.BF16 R4, R172.reuse, R176, R4 ;  /* 0x000000b0ac04723c */ /* 0x042ff00000041804 */
[C---:B------:R-:W-:Y:S01]  /*f380*/  HMMA.16816.F32.BF16 R8, R172.reuse, R178, R8 ;  /* 0x000000b2ac08723c */ /* 0x040fe20000041808 */
[----:B------:R-:W1:Y:S07]  /*f390*/  LDSM.16.M88.4 R176, [R204+0xf000] ;  /* 0x00f00000ccb0783b */ /* 0x000e6e0000000200 */
[C---:B-----5:R-:W-:Y:S08]  /*f3a0*/  HMMA.16816.F32.BF16 R12, R172.reuse, R192, R12 ;  /* 0x000000c0ac0c723c */ /* 0x060ff0000004180c */
[C---:B------:R-:W-:Y:S01]  /*f3b0*/  HMMA.16816.F32.BF16 R16, R172.reuse, R194, R16 ;  /* 0x000000c2ac10723c */ /* 0x040fe20000041810 */
[----:B------:R-:W5:Y:S07]  /*f3c0*/  LDSM.16.M88.4 R192, [R204+0xf800] ;  /* 0x00f80000ccc0783b */ /* 0x000f6e0000000200 */
[C---:B--2---:R-:W-:Y:S08]  /*f3d0*/  HMMA.16816.F32.BF16 R20, R172.reuse, R180, R20 ;  /* 0x000000b4ac14723c */ /* 0x044ff00000041814 */
[C---:B------:R-:W-:Y:S01]  /*f3e0*/  HMMA.16816.F32.BF16 R24, R172.reuse, R182, R24 ;  /* 0x000000b6ac18723c */ /* 0x040fe20000041818 */
[----:B------:R-:W-:Y:S07]  /*f3f0*/  LDSM.16.M88.4 R180, [R219] ;  /* 0x00000000dbb4783b */ /* 0x000fee0000000200 */
[C---:B------:R-:W-:Y:S08]  /*f400*/  HMMA.16816.F32.BF16 R28, R172.reuse, R184, R28 ;  /* 0x000000b8ac1c723c */ /* 0x040ff0000004181c */
[----:B------:R-:W-:Y:S01]  /*f410*/  HMMA.16816.F32.BF16 R32, R172, R186, R32 ;  /* 0x000000baac20723c */ /* 0x000fe20000041820 */
[----:B------:R-:W2:Y:S05]  /*f420*/  LDSM.16.M88.4 R172, [R212+0x6000] ;  /* 0x00600000d4ac783b */ /* 0x000eaa0000000200 */
[----:B------:R-:W2:Y:S02]  /*f430*/  LDSM.16.M88.4 R184, [R218] ;  /* 0x00000000dab8783b */ /* 0x000ea40000000200 */
[C---:B---3--:R-:W-:Y:S08]  /*f440*/  HMMA.16816.F32.BF16 R4, R188.reuse, R200, R4 ;  /* 0x000000c8bc04723c */ /* 0x048ff00000041804 */
[C---:B------:R-:W-:Y:S01]  /*f450*/  HMMA.16816.F32.BF16 R8, R188.reuse, R202, R8 ;  /* 0x000000cabc08723c */ /* 0x040fe20000041808 */
[----:B------:R-:W3:Y:S07]  /*f460*/  LDSM.16.M88.4 R200, [R216] ;  /* 0x00000000d8c8783b */ /* 0x000eee0000000200 */
[C---:B----4-:R-:W-:Y:S08]  /*f470*/  HMMA.16816.F32.BF16 R12, R188.reuse, R136, R12 ;  /* 0x00000088bc0c723c */ /* 0x050ff0000004180c */
[C---:B------:R-:W-:Y:S01]  /*f480*/  HMMA.16816.F32.BF16 R16, R188.reuse, R138, R16 ;  /* 0x0000008abc10723c */ /* 0x040fe20000041810 */
[----:B------:R-:W-:Y:S07]  /*f490*/  LDSM.16.M88.4 R136, [R214+0x6000] ;  /* 0x00600000d688783b */ /* 0x000fee0000000200 */
[C---:B-1----:R-:W-:Y:S08]  /*f4a0*/  HMMA.16816.F32.BF16 R20, R188.reuse, R176, R20 ;  /* 0x000000b0bc14723c */ /* 0x042ff00000041814 */
[C---:B------:R-:W-:Y:S01]  /*f4b0*/  HMMA.16816.F32.BF16 R24, R188.reuse, R178, R24 ;  /* 0x000000b2bc18723c */ /* 0x040fe20000041818 */
[----:B------:R-:W1:Y:S07]  /*f4c0*/  LDSM.16.M88.4 R176, [R210+0xe000] ;  /* 0x00e00000d2b0783b */ /* 0x000e6e0000000200 */
[C---:B-----5:R-:W-:Y:S08]  /*f4d0*/  HMMA.16816.F32.BF16 R28, R188.reuse, R192, R28 ;  /* 0x000000c0bc1c723c */ /* 0x060ff0000004181c */
[----:B------:R-:W-:Y:S01]  /*f4e0*/  HMMA.16816.F32.BF16 R32, R188, R194, R32 ;  /* 0x000000c2bc20723c */ /* 0x000fe20000041820 */
[----:B------:R-:W-:Y:S05]  /*f4f0*/  LDSM.16.M88.4 R188, [R210+0xf800] ;  /* 0x00f80000d2bc783b */ /* 0x000fea0000000200 */
[----:B------:R-:W-:Y:S02]  /*f500*/  LDSM.16.M88.4 R192, [R213+0x6000] ;  /* 0x00600000d5c0783b */ /* 0x000fe40000000200 */
[C---:B--2---:R-:W-:Y:S08]  /*f510*/  HMMA.16816.F32.BF16 R4, R172.reuse, R180, R4 ;  /* 0x000000b4ac04723c */ /* 0x044ff00000041804 */
        /* <DEDUP_REMOVED lines=9> */
[----:B------:R-:W-:Y:S08]  /*f5b0*/  HMMA.16816.F32.BF16 R32, R172, R202, R32 ;  /* 0x000000caac20723c */ /* 0x000ff00000041820 */
[C---:B-1----:R-:W-:Y:S08]  /*f5c0*/  HMMA.16816.F32.BF16 R4, R136.reuse, R176, R4 ;  /* 0x000000b08804723c */ /* 0x042ff00000041804 */
[C---:B------:R-:W-:Y:S08]  /*f5d0*/  HMMA.16816.F32.BF16 R8, R136.reuse, R178, R8 ;  /* 0x000000b28808723c */ /* 0x040ff00000041808 */
[C---:B--2---:R-:W-:Y:S08]  /*f5e0*/  HMMA.16816.F32.BF16 R12, R136.reuse, R180, R12 ;  /* 0x000000b4880c723c */ /* 0x044ff0000004180c */
[C---:B------:R-:W-:Y:S08]  /*f5f0*/  HMMA.16816.F32.BF16 R16, R136.reuse, R182, R16 ;  /* 0x000000b68810723c */ /* 0x040ff00000041810 */
[C---:B----4-:R-:W-:Y:S08]  /*f600*/  HMMA.16816.F32.BF16 R20, R136.reuse, R184, R20 ;  /* 0x000000b88814723c */ /* 0x050ff00000041814 */
[C---:B------:R-:W-:Y:S08]  /*f610*/  HMMA.16816.F32.BF16 R24, R136.reuse, R186, R24 ;  /* 0x000000ba8818723c */ /* 0x040ff00000041818 */
[C---:B------:R-:W-:Y:S08]  /*f620*/  HMMA.16816.F32.BF16 R28, R136.reuse, R188, R28 ;  /* 0x000000bc881c723c */ /* 0x040ff0000004181c */
[----:B------:R-:W-:Y:S01]  /*f630*/  HMMA.16816.F32.BF16 R32, R136, R190, R32 ;  /* 0x000000be8820723c */ /* 0x000fe20000041820 */
[----:B------:R-:W1:Y:S07]  /*f640*/  LDSM.16.M88.4 R136, [R209+0x6800] ;  /* 0x00680000d188783b */ /* 0x000e6e0000000200 */
[C---:B-----5:R-:W-:Y:S08]  /*f650*/  HMMA.16816.F32.BF16 R4, R192.reuse, R196, R4 ;  /* 0x000000c4c004723c */ /* 0x060ff00000041804 */
[C---:B------:R-:W-:Y:S11]  /*f660*/  HMMA.16816.F32.BF16 R8, R192.reuse, R198, R8 ;  /* 0x000000c6c008723c */ /* 0x040ff60000041808 */
[----:B------:R-:W-:Y:S05]  /*f670*/  @!UPT UIADD3 URZ, URZ, URZ, URZ ;  /* 0x0000003f3f3ff290 */ /* 0x000fea000fffe03f */
[----:B------:R-:W-:Y:S02]  /*f680*/  FMUL.FTZ R4, R4, c[0x0][0x2ec] ;  /* 0x0000bb0004047a20 */ /* 0x000fe40000410000 */
[----:B------:R-:W-:Y:S02]  /*f690*/  FMUL.FTZ R5, R5, c[0x0][0x2ec] ;  /* 0x0000bb0005057a20 */ /* 0x000fe40000410000 */
[----:B------:R-:W2:Y:S01]  /*f6a0*/  MUFU.TANH R188, R4 ;  /* 0x0000000400bc7308 */ /* 0x000ea20000002400 */
[----:B------:R-:W-:Y:S02]  /*f6b0*/  FMUL.FTZ R6, R6, c[0x0][0x2ec] ;  /* 0x0000bb0006067a20 */ /* 0x000fe40000410000 */
[----:B------:R-:W-:Y:S02]  /*f6c0*/  FMUL.FTZ R7, R7, c[0x0][0x2ec] ;  /* 0x0000bb0007077a20 */ /* 0x000fe40000410000 */
[----:B------:R-:W-:Y:S01]  /*f6d0*/  FMUL.FTZ R8, R8, c[0x0][0x2ec] ;  /* 0x0000bb0008087a20 */ /* 0x000fe20000410000 */
[C---:B-1----:R-:W-:Y:S03]  /*f6e0*/  HMMA.16816.F32.BF16 R12, R192.reuse, R136, R12 ;  /* 0x00000088c00c723c */ /* 0x042fe6000004180c */
[----:B------:R-:W-:Y:S01]  /*f6f0*/  FMUL.FTZ R9, R9, c[0x0][0x2ec] ;  /* 0x0000bb0009097a20 */ /* 0x000fe20000410000 */
[----:B------:R-:W1:Y:S01]  /*f700*/  MUFU.TANH R187, R5 ;  /* 0x0000000500bb7308 */ /* 0x000e620000002400 */
[----:B------:R-:W-:Y:S02]  /*f710*/  FMUL.FTZ R10, R10, c[0x0][0x2ec] ;  /* 0x0000bb000a0a7a20 */ /* 0x000fe40000410000 */
[----:B------:R-:W-:Y:S01]  /*f720*/  FMUL.FTZ R11, R11, c[0x0][0x2ec] ;  /* 0x0000bb000b0b7a20 */ /* 0x000fe20000410000 */
[C---:B------:R-:W-:Y:S06]  /*f730*/  HMMA.16816.F32.BF16 R16, R192.reuse, R138, R16 ;  /* 0x0000008ac010723c */ /* 0x040fec0000041810 */
[----:B------:R-:W3:Y:S10]  /*f740*/  MUFU.TANH R185, R6 ;  /* 0x0000000600b97308 */ /* 0x000ef40000002400 */
[----:B------:R4:W1:Y:S01]  /*f750*/  MUFU.TANH R184, R7 ;  /* 0x0000000700b87308 */ /* 0x0008620000002400 */
[----:B------:R-:W-:Y:S02]  /*f760*/  FMUL.FTZ R14, R14, c[0x0][0x2ec] ;  /* 0x0000bb000e0e7a20 */ /* 0x000fe40000410000 */
[----:B------:R-:W-:Y:S02]  /*f770*/  FMUL.FTZ R15, R15, c[0x0][0x2ec] ;  /* 0x0000bb000f0f7a20 */ /* 0x000fe40000410000 */
[----:B------:R-:W-:Y:S02]  /*f780*/  FMUL.FTZ R12, R12, c[0x0][0x2ec] ;  /* 0x0000bb000c0c7a20 */ /* 0x000fe40000410000 */
[----:B------:R-:W-:Y:S02]  /*f790*/  FMUL.FTZ R13, R13, c[0x0][0x2ec] ;  /* 0x0000bb000d0d7a20 */ /* 0x000fe40000410000 */
[----:B------:R-:W-:Y:S01]  /*f7a0*/  FMUL.FTZ R16, R16, c[0x0][0x2ec] ;  /* 0x0000bb0010107a20 */ /* 0x000fe20000410000 */
[----:B------:R-:W1:Y:S01]  /*f7b0*/  MUFU.TANH R186, R8 ;  /* 0x0000000800ba7308 */ /* 0x000e620000002400 */
[----:B------:R-:W-:Y:S02]  /*f7c0*/  FMUL.FTZ R17, R17, c[0x0][0x2ec] ;  /* 0x0000bb0011117a20 */ /* 0x000fe40000410000 */
[----:B------:R-:W-:Y:S02]  /*f7d0*/  FMUL.FTZ R18, R18, c[0x0][0x2ec] ;  /* 0x0000bb0012127a20 */ /* 0x000fe40000410000 */
[----:B------:R-:W-:Y:S05]  /*f7e0*/  FMUL.FTZ R19, R19, c[0x0][0x2ec] ;  /* 0x0000bb0013137a20 */ /* 0x000fea0000410000 */
[----:B------:R-:W1:Y:S01]  /*f7f0*/  MUFU.TANH R183, R9 ;  /* 0x0000000900b77308 */ /* 0x000e620000002400 */
[----:B----4-:R-:W4:Y:S09]  /*f800*/  LDSM.16.M88.4 R4, [R209+0x7000] ;  /* 0x00700000d104783b */ /* 0x010f320000000200 */
[----:B------:R-:W1:Y:S10]  /*f810*/  MUFU.TANH R182, R10 ;  /* 0x0000000a00b67308 */ /* 0x000e740000002400 */
[----:B------:R5:W1:Y:S10]  /*f820*/  MUFU.TANH R181, R11 ;  /* 0x0000000b00b57308 */ /* 0x000a740000002400 */
[----:B------:R-:W1:Y:S10]  /*f830*/  MUFU.TANH R179, R16 ;  /* 0x0000001000b37308 */ /* 0x000e740000002400 */
[----:B------:R-:W1:Y:S01]  /*f840*/  MUFU.TANH R175, R17 ;  /* 0x0000001100af7308 */ /* 0x000e620000002400 */
[----:B-----5:R-:W5:Y:S01]  /*f850*/  LDSM.16.M88.4 R8, [R209+0x7800] ;  /* 0x00780000d108783b */ /* 0x020f620000000200 */
[----:B------:R-:W-:Y:S08]  /*f860*/  DEPBAR.LE SB0, 0x0 ;  /* 0x000080000000791a */ /* 0x000ff00000000000 */
[----:B------:R-:W1:Y:S01]  /*f870*/  MUFU.TANH R174, R14 ;  /* 0x0000000e00ae7308 */ /* 0x000e620000002400 */
[----:B------:R-:W-:Y:S01]  /*f880*/  BAR.SYNC.DEFER_BLOCKING 0x0 ;  /* 0x0000000000007b1d */ /* 0x000fe20000010000 */
[C---:B----4-:R-:W-:Y:S07]  /*f890*/  HMMA.16816.F32.BF16 R20, R192.reuse, R4, R20 ;  /* 0x00000004c014723c */ /* 0x050fee0000041814 */
[----:B------:R-:W-:Y:S01]  /*f8a0*/  MOV R4, UR11 ;  /* 0x0000000b00047c02 */ /* 0x000fe20008000f00 */
[----:B------:R-:W4:Y:S01]  /*f8b0*/  MUFU.TANH R176, R15 ;  /* 0x0000000f00b07308 */ /* 0x000f220000002400 */
[C---:B------:R-:W-:Y:S03]  /*f8c0*/  HMMA.16816.F32.BF16 R24, R192.reuse, R6, R24 ;  /* 0x00000006c018723c */ /* 0x040fe60000041818 */
[----:B------:R-:W-:Y:S02]  /*f8d0*/  MOV R5, UR11 ;  /* 0x0000000b00057c02 */ /* 0x000fe40008000f00 */
[----:B------:R-:W-:Y:S02]  /*f8e0*/  LEA R4, P2, R4, R250, 0x6 ;  /* 0x000000fa04047211 */ /* 0x000fe400078430ff */
[----:B------:R-:W-:Y:S02]  /*f8f0*/  IMAD.U32 R6, RZ, RZ, UR11 ;  /* 0x0000000bff067e24 */ /* 0x000fe4000f8e00ff */
[----:B------:R-:W1:Y:S03]  /*f900*/  MUFU.TANH R178, R12 ;  /* 0x0000000c00b27308 */ /* 0x000e660000002400 */
[----:B------:R-:W-:Y:S02]  /*f910*/  LEA R6, P0, R6, R244, 0x6 ;  /* 0x000000f406067211 */ /* 0x000fe400078030ff */
[----:B------:R-:W-:Y:S01]  /*f920*/  LEA.HI.X.SX32 R5, R5, R251, 0x6, P2 ;  /* 0x000000fb05057211 */ /* 0x000fe200010f36ff */
[----:B------:R-:W-:Y:S01]  /*f930*/  FMUL.FTZ R22, R22, c[0x0][0x2ec] ;  /* 0x0000bb0016167a20 */ /* 0x000fe20000410000 */
[----:B------:R-:W-:Y:S01]  /*f940*/  LEA.HI.X.SX32 R7, R0, R245, 0x6, P0 ;  /* 0x000000f500077211 */ /* 0x000fe200000f36ff */
[----:B------:R-:W-:Y:S02]  /*f950*/  FMUL.FTZ R23, R23, c[0x0][0x2ec] ;  /* 0x0000bb0017177a20 */ /* 0x000fe40000410000 */
[----:B------:R-:W1:Y:S01]  /*f960*/  MUFU.TANH R137, R22 ;  /* 0x0000001600897308 */ /* 0x000e620000002400 */
[----:B------:R-:W-:Y:S02]  /*f970*/  IMAD R5, R5, c[0x0][0x198], RZ ;  /* 0x0000660005057a24 */ /* 0x000fe400078e02ff */
[----:B------:R-:W-:Y:S01]  /*f980*/  IMAD R0, R7, c[0x0][0x198], RZ ;  /* 0x0000660007007a24 */ /* 0x000fe200078e02ff */
[C---:B-----5:R-:W-:Y:S03]  /*f990*/  HMMA.16816.F32.BF16 R28, R192.reuse, R8, R28 ;  /* 0x00000008c01c723c */ /* 0x060fe6000004181c */
[----:B------:R-:W-:Y:S02]  /*f9a0*/  FMUL.FTZ R24, R24, c[0x0][0x2ec] ;  /* 0x0000bb0018187a20 */ /* 0x000fe40000410000 */
[----:B------:R-:W-:Y:S01]  /*f9b0*/  FMUL.FTZ R25, R25, c[0x0][0x2ec] ;  /* 0x0000bb0019197a20 */ /* 0x000fe20000410000 */
[----:B------:R5:W1:Y:S01]  /*f9c0*/  MUFU.TANH R138, R23 ;  /* 0x00000017008a7308 */ /* 0x000a620000002400 */
[----:B------:R-:W-:Y:S01]  /*f9d0*/  FMUL.FTZ R26, R26, c[0x0][0x2ec] ;  /* 0x0000bb001a1a7a20 */ /* 0x000fe20000410000 */
[----:B------:R-:W-:Y:S01]  /*f9e0*/  HMMA.16816.F32.BF16 R32, R192, R10, R32 ;  /* 0x0000000ac020723c */ /* 0x000fe20000041820 */
[----:B------:R-:W-:Y:S03]  /*f9f0*/  MOV R8, UR11 ;  /* 0x0000000b00087c02 */ /* 0x000fe60008000f00 */
[----:B------:R-:W-:Y:S02]  /*fa00*/  FMUL.FTZ R27, R27, c[0x0][0x2ec] ;  /* 0x0000bb001b1b7a20 */ /* 0x000fe40000410000 */
[----:B------:R-:W-:Y:S01]  /*fa10*/  FMUL.FTZ R20, R20, c[0x0][0x2ec] ;  /* 0x0000bb0014147a20 */ /* 0x000fe20000410000 */
[----:B------:R-:W-:Y:S01]  /*fa20*/  MOV R10, UR11 ;  /* 0x0000000b000a7c02 */ /* 0x000fe20008000f00 */
[----:B------:R1:W1:Y:S01]  /*fa30*/  MUFU.TANH R136, R24 ;  /* 0x0000001800887308 */ /* 0x0002620000002400 */
[----:B------:R-:W-:Y:S03]  /*fa40*/  FMUL.FTZ R21, R21, c[0x0][0x2ec] ;  /* 0x0000bb0015157a20 */ /* 0x000fe60000410000 */
[----:B------:R-:W-:Y:S01]  /*fa50*/  IMAD R7, R4, c[0x0][0x19c], R5 ;  /* 0x0000670004077a24 */ /* 0x000fe200078e0205 */
[----:B------:R-:W-:Y:S01]  /*fa60*/  LEA R10, P0, R10, R246, 0x6 ;  /* 0x000000f60a0a7211 */ /* 0x000fe200078030ff */
[----:B------:R-:W-:Y:S03]  /*fa70*/  IMAD.WIDE.U32 R4, R4, c[0x0][0x198], RZ ;  /* 0x0000660004047a25 */ /* 0x000fe600078e00ff */
[----:B------:R-:W-:Y:S01]  /*fa80*/  LEA.HI.X.SX32 R11, R8, R247, 0x6, P0 ;  /* 0x000000f7080b7211 */ /* 0x000fe200000f36ff */
[----:B------:R2:W2:Y:S01]  /*fa90*/  MUFU.TANH R132, R25 ;  /* 0x0000001900847308 */ /* 0x0004a20000002400 */
[----:B------:R-:W-:Y:S02]  /*faa0*/  FMUL.FTZ R28, R28, c[0x0][0x2ec] ;  /* 0x0000bb001c1c7a20 */ /* 0x000fe40000410000 */
[----:B------:R-:W-:Y:S02]  /*fab0*/  FMUL.FTZ R30, R30, c[0x0][0x2ec] ;  /* 0x0000bb001e1e7a20 */ /* 0x000fe40000410000 */
[----:B-----5:R-:W-:Y:S02]  /*fac0*/  FMUL.FTZ R23, R31, c[0x0][0x2ec] ;  /* 0x0000bb001f177a20 */ /* 0x020fe40000410000 */
[----:B------:R-:W-:Y:S02]  /*fad0*/  FMUL.FTZ R22, R33, c[0x0][0x2ec] ;  /* 0x0000bb0021167a20 */ /* 0x000fe40000410000 */
[----:B------:R-:W-:Y:S01]  /*fae0*/  FMUL.FTZ R34, R34, c[0x0][0x2ec] ;  /* 0x0000bb0022227a20 */ /* 0x000fe20000410000 */
[----:B------:R5:W3:Y:S01]  /*faf0*/  MUFU.TANH R180, R13 ;  /* 0x0000000d00b47308 */ /* 0x000ae20000002400 */
[----:B------:R-:W-:Y:S02]  /*fb00*/  FMUL.FTZ R35, R35, c[0x0][0x2ec] ;  /* 0x0000bb0023237a20 */ /* 0x000fe40000410000 */
[----:B------:R-:W-:Y:S02]  /*fb10*/  IMAD R9, R6, c[0x0][0x19c], R0 ;  /* 0x0000670006097a24 */ /* 0x000fe400078e0200 */
[----:B-1----:R-:W-:Y:S02]  /*fb20*/  FMUL.FTZ R24, R32, c[0x0][0x2ec] ;  /* 0x0000bb0020187a20 */ /* 0x002fe40000410000 */
[----:B------:R-:W-:Y:S02]  /*fb30*/  IMAD.IADD R7, R5, 0x1, R7 ;  /* 0x0000000105077824 */ /* 0x000fe400078e0207 */
[----:B------:R-:W-:Y:S01]  /*fb40*/  IMAD.WIDE.U32 R16, R6, c[0x0][0x198], RZ ;  /* 0x0000660006107a25 */ /* 0x000fe200078e00ff */
[----:B------:R1:W1:Y:S01]  /*fb50*/  MUFU.TANH R139, R18 ;  /* 0x00000012008b7308 */ /* 0x0002620000002400 */
[-C--:B------:R-:W-:Y:S02]  /*fb60*/  LEA R6, P0, R4, R233.reuse, 0x1 ;  /* 0x000000e904067211 */ /* 0x080fe400078008ff */
[----:B------:R-:W-:Y:S01]  /*fb70*/  IMAD.WIDE.U32 R14, R2, c[0x0][0x198], RZ ;  /* 0x00006600020e7a25 */ /* 0x000fe200078e00ff */
[----:B------:R-:W-:Y:S02]  /*fb80*/  LEA R8, P1, R16, R233, 0x1 ;  /* 0x000000e910087211 */ /* 0x000fe400078208ff */
[-C--:B------:R-:W-:Y:S01]  /*fb90*/  LEA.HI.X R7, R4, R232.reuse, R7, 0x1, P0 ;  /* 0x000000e804077211 */ /* 0x080fe200000f0c07 */
[----:B--2---:R-:W-:Y:S01]  /*fba0*/  FMUL.FTZ R25, R29, c[0x0][0x2ec] ;  /* 0x0000bb001d197a20 */ /* 0x004fe20000410000 */
[----:B------:R-:W-:Y:S01]  /*fbb0*/  ISETP.LT.AND P0, PT, RZ, UR8, PT ;  /* 0x00000008ff007c0c */ /* 0x000fe2000bf01270 */
[----:B------:R-:W-:Y:S01]  /*fbc0*/  IMAD R2, R11, c[0x0][0x198], RZ ;  /* 0x000066000b027a24 */ /* 0x000fe200078e02ff */
[----:B------:R2:W1:Y:S01]  /*fbd0*/  MUFU.TANH R173, R19 ;  /* 0x0000001300ad7308 */ /* 0x0004620000002400 */
[----:B------:R-:W-:Y:S02]  /*fbe0*/  IADD3 R9, R17, R9, RZ ;  /* 0x0000000911097210 */ /* 0x000fe40007ffe0ff */
[----:B------:R-:W-:Y:S01]  /*fbf0*/  LEA R4, P2, R14, R233, 0x1 ;  /* 0x000000e90e047211 */ /* 0x000fe200078408ff */
[----:B-----5:R-:W-:Y:S01]  /*fc00*/  IMAD.WIDE.U32 R12, R10, c[0x0][0x198], RZ ;  /* 0x000066000a0c7a25 */ /* 0x020fe200078e00ff */
[-C--:B------:R-:W-:Y:S02]  /*fc10*/  LEA.HI.X R9, R16, R232.reuse, R9, 0x1, P1 ;  /* 0x000000e810097211 */ /* 0x080fe400008f0c09 */
[----:B------:R-:W-:Y:S01]  /*fc20*/  IADD3 R3, R15, R3, RZ ;  /* 0x000000030f037210 */ /* 0x000fe20007ffe0ff */
[----:B------:R-:W-:Y:S01]  /*fc30*/  IMAD R10, R10, c[0x0][0x19c], R2 ;  /* 0x000067000a0a7a24 */ /* 0x000fe200078e0202 */
[----:B------:R-:W-:Y:S01]  /*fc40*/  LEA R2, P1, R12, R233, 0x1 ;  /* 0x000000e90c027211 */ /* 0x000fe200078208ff */
[----:B------:R2:W1:Y:S01]  /*fc50*/  MUFU.TANH R177, R20 ;  /* 0x0000001400b17308 */ /* 0x0004620000002400 */
[----:B------:R-:W-:Y:S02]  /*fc60*/  LEA.HI.X R5, R14, R232, R3, 0x1, P2 ;  /* 0x000000e80e057211 */ /* 0x000fe400010f0c03 */
[----:B------:R-:W-:Y:S04]  /*fc70*/  IADD3 R10, R13, R10, RZ ;  /* 0x0000000a0d0a7210 */ /* 0x000fe80007ffe0ff */
[----:B------:R-:W-:Y:S03]  /*fc80*/  LEA.HI.X R3, R12, R232, R10, 0x1, P1 ;  /* 0x000000e80c037211 */ /* 0x000fe600008f0c0a */
[----:B------:R2:W1:Y:S10]  /*fc90*/  MUFU.TANH R172, R21 ;  /* 0x0000001500ac7308 */ /* 0x0004740000002400 */
[----:B------:R-:W1:Y:S10]  /*fca0*/  MUFU.TANH R26, R26 ;  /* 0x0000001a001a7308 */ /* 0x000e740000002400 */
[----:B------:R-:W1:Y:S10]  /*fcb0*/  MUFU.TANH R27, R27 ;  /* 0x0000001b001b7308 */ /* 0x000e740000002400 */
[----:B------:R-:W1:Y:S10]  /*fcc0*/  MUFU.TANH R28, R28 ;  /* 0x0000001c001c7308 */ /* 0x000e740000002400 */
[----:B------:R-:W1:Y:S10]  /*fcd0*/  MUFU.TANH R25, R25 ;  /* 0x0000001900197308 */ /* 0x000e740000002400 */
[----:B------:R-:W1:Y:S10]  /*fce0*/  MUFU.TANH R30, R30 ;  /* 0x0000001e001e7308 */ /* 0x000e740000002400 */
[----:B------:R-:W1:Y:S10]  /*fcf0*/  MUFU.TANH R23, R23 ;  /* 0x0000001700177308 */ /* 0x000e740000002400 */
[----:B------:R-:W1:Y:S10]  /*fd00*/  MUFU.TANH R24, R24 ;  /* 0x0000001800187308 */ /* 0x000e740000002400 */
[----:B------:R-:W1:Y:S10]  /*fd10*/  MUFU.TANH R22, R22 ;  /* 0x0000001600167308 */ /* 0x000e740000002400 */
[----:B------:R2:W1:Y:S10]  /*fd20*/  MUFU.TANH R135, R34 ;  /* 0x0000002200877308 */ /* 0x0004740000002400 */
[----:B------:R2:W1:Y:S02]  /*fd30*/  MUFU.TANH R0, R35 ;  /* 0x0000002300007308 */ /* 0x0004640000002400 */
[----:B-1234-:R-:W-:-:S05]  /*fd40*/  @P0 BRA `(.L_x_673) ;  /* 0xffffdc1000000947 */ /* 0x01efca000383ffff */
.L_x_672:
[----:B-1----:R-:W1:Y:S01]  /*fd50*/  S2R R3, SR_TID.X ;  /* 0x0000000000037919 */ /* 0x002e620000002100 */
[----:B------:R-:W-:Y:S01]  /*fd60*/  MOV R2, UR8 ;  /* 0x0000000800027c02 */ /* 0x000fe20008000f00 */
        /* <DEDUP_REMOVED lines=18> */
[C---:B------:R-:W-:Y:S02]  /*fe90*/  IADD3 R20, R2.reuse, 0x30, RZ ;  /* 0x0000003002147810 */ /* 0x040fe40007ffe0ff */
[----:B------:R-:W-:Y:S01]  /*fea0*/  IADD3 R19, R2, 0x31, RZ ;  /* 0x0000003102137810 */ /* 0x000fe20007ffe0ff */
[C---:B-1----:R-:W-:Y:S02]  /*feb0*/  FFMA.FTZ R4, R5.reuse, UR4, R185 ;  /* 0x0000000405047c23 */ /* 0x042fe400080100b9 */
[----:B------:R-:W-:Y:S03]  /*fec0*/  FFMA.FTZ R5, R5, UR4, R188 ;  /* 0x0000000405057c23 */ /* 0x000fe600080100bc */
[----:B------:R-:W-:Y:S01]  /*fed0*/  FMNMX.FTZ R3, R4, R133, !PT ;  /* 0x0000008504037209 */ /* 0x000fe20007810000 */
[----:B------:R-:W1:Y:S01]  /*fee0*/  I2F R11, R11 ;  /* 0x0000000b000b7306 */ /* 0x000e620000201400 */
[C---:B--2---:R-:W-:Y:S02]  /*fef0*/  FFMA.FTZ R8, R10.reuse, UR4, R184 ;  /* 0x000000040a087c23 */ /* 0x044fe400080100b8 */
[----:B------:R-:W-:Y:S03]  /*ff00*/  FFMA.FTZ R10, R10, UR4, R187 ;  /* 0x000000040a0a7c23 */ /* 0x000fe600080100bb */
[----:B------:R-:W-:Y:S04]  /*ff10*/  FMNMX.FTZ R3, R8, R3, !PT ;  /* 0x0000000308037209 */ /* 0x000fe80007810000 */
[----:B------:R-:W2:Y:S01]  /*ff20*/  I2F R12, R12 ;  /* 0x0000000c000c7306 */ /* 0x000ea20000201400 */
[C---:B---3--:R-:W-:Y:S02]  /*ff30*/  FFMA.FTZ R7, R9.reuse, UR4, R182 ;  /* 0x0000000409077c23 */ /* 0x048fe400080100b6 */
[----:B------:R-:W-:Y:S03]  /*ff40*/  FFMA.FTZ R9, R9, UR4, R186 ;  /* 0x0000000409097c23 */ /* 0x000fe600080100ba */
[----:B------:R-:W-:Y:S04]  /*ff50*/  FMNMX.FTZ R3, R7, R3, !PT ;  /* 0x0000000307037209 */ /* 0x000fe80007810000 */
[----:B------:R-:W3:Y:S01]  /*ff60*/  I2F R13, R13 ;  /* 0x0000000d000d7306 */ /* 0x000ee20000201400 */
[C---:B-1----:R-:W-:Y:S02]  /*ff70*/  FFMA.FTZ R6, R11.reuse, UR4, R181 ;  /* 0x000000040b067c23 */ /* 0x042fe400080100b5 */
[----:B------:R-:W-:Y:S03]  /*ff80*/  FFMA.FTZ R11, R11, UR4, R183 ;  /* 0x000000040b0b7c23 */ /* 0x000fe600080100b7 */
[----:B------:R-:W-:Y:S04]  /*ff90*/  FMNMX.FTZ R3, R6, R3, !PT ;  /* 0x0000000306037209 */ /* 0x000fe80007810000 */
[----:B------:R-:W1:Y:S01]  /*ffa0*/  I2F R14, R14 ;  /* 0x0000000e000e7306 */ /* 0x000e620000201400 */
[C---:B--2---:R-:W-:Y:S02]  /*ffb0*/  FFMA.FTZ R174, R12.reuse, UR4, R174 ;  /* 0x000000040cae7c23 */ /* 0x044fe400080100ae */
[----:B------:R-:W-:Y:S01]  /*ffc0*/  FFMA.FTZ R178, R12, UR4, R178 ;  /* 0x000000040cb27c23 */ /* 0x000fe200080100b2 */
[----:B------:R-:W-:Y:S02]  /*ffd0*/  FMNMX.FTZ R12, R5, R134, !PT ;  /* 0x00000086050c7209 */ /* 0x000fe40007810000 */
[----:B------:R-:W-:Y:S04]  /*ffe0*/  FMNMX.FTZ R3, R174, R3, !PT ;  /* 0x00000003ae037209 */ /* 0x000fe80007810000 */
[----:B------:R-:W2:Y:S01]  /*fff0*/  I2F R15, R15 ;  /* 0x0000000f000f7306 */ /* 0x000ea20000201400 */
[----:B------:R-:W-:Y:S01]  /*10000*/  FMNMX.FTZ R12, R10, R12, !PT ;  /* 0x0000000c0a0c7209 */ /* 0x000fe20007810000 */
[----:B---3--:R-:W-:Y:S03]  /*10010*/  FFMA.FTZ R176, R13, UR4, R176 ;  /* 0x000000040db07c23 */ /* 0x008fe600080100b0 */
[----:B------:R-:W-:Y:S01]  /*10020*/  FMNMX.FTZ R12, R9, R12, !PT ;  /* 0x0000000c090c7209 */ /* 0x000fe20007810000 */
[----:B------:R-:W-:Y:S01]  /*10030*/  FFMA.FTZ R180, R13, UR4, R180 ;  /* 0x000000040db47c23 */ /* 0x000fe200080100b4 */
[----:B------:R-:W-:Y:S02]  /*10040*/  IADD3 R13, R2, 0x38, RZ ;  /* 0x00000038020d7810 */ /* 0x000fe40007ffe0ff */
[----:B------:R-:W-:Y:S01]  /*10050*/  FMNMX.FTZ R3, R176, R3, !PT ;  /* 0x00000003b0037209 */ /* 0x000fe20007810000 */
[----:B------:R-:W3:Y:S01]  /*10060*/  I2F R16, R16 ;  /* 0x0000001000107306 */ /* 0x000ee20000201400 */
[----:B------:R-:W-:Y:S01]  /*10070*/  FMNMX.FTZ R12, R11, R12, !PT ;  /* 0x0000000c0b0c7209 */ /* 0x000fe20007810000 */
[----:B-1----:R-:W-:Y:S03]  /*10080*/  FFMA.FTZ R139, R14, UR4, R139 ;  /* 0x000000040e8b7c23 */ /* 0x002fe6000801008b */
[----:B------:R-:W-:Y:S01]  /*10090*/  FMNMX.FTZ R12, R178, R12, !PT ;  /* 0x0000000cb20c7209 */ /* 0x000fe20007810000 */
[----:B------:R-:W-:Y:S01]  /*100a0*/  FFMA.FTZ R179, R14, UR4, R179 ;  /* 0x000000040eb37c23 */ /* 0x000fe200080100b3 */
[----:B------:R-:W-:Y:S02]  /*100b0*/  IADD3 R14, R2, 0x39, RZ ;  /* 0x00000039020e7810 */ /* 0x000fe40007ffe0ff */
[----:B------:R-:W-:Y:S01]  /*100c0*/  FMNMX.FTZ R3, R139, R3, !PT ;  /* 0x000000038b037209 */ /* 0x000fe20007810000 */
[----:B------:R-:W1:Y:S01]  /*100d0*/  I2F R17, R17 ;  /* 0x0000001100117306 */ /* 0x000e620000201400 */
[----:B------:R-:W-:Y:S01]  /*100e0*/  FMNMX.FTZ R12, R180, R12, !PT ;  /* 0x0000000cb40c7209 */ /* 0x000fe20007810000 */
[----:B--2---:R-:W-:Y:S03]  /*100f0*/  FFMA.FTZ R173, R15, UR4, R173 ;  /* 0x000000040fad7c23 */ /* 0x004fe600080100ad */
[----:B------:R-:W-:Y:S01]  /*10100*/  FMNMX.FTZ R12, R179, R12, !PT ;  /* 0x0000000cb30c7209 */ /* 0x000fe20007810000 */
[----:B------:R-:W-:Y:S01]  /*10110*/  FFMA.FTZ R175, R15, UR4, R175 ;  /* 0x000000040faf7c23 */ /* 0x000fe200080100af */
        /* <DEDUP_REMOVED lines=14> */
[----:B------:R-:W-:Y:S03]  /*10200*/  FFMA.FTZ R184, R18, UR4, R136 ;  /* 0x0000000412b87c23 */ /* 0x000fe60008010088 */
        /* <DEDUP_REMOVED lines=17> */
[----:B------:R-:W-:Y:S01]  /*10320*/  FMNMX.FTZ R132, R232, R132, !PT ;  /* 0x00000084e8847209 */ /* 0x000fe20007810000 */
[C---:B---3--:R-:W-:Y:S02]  /*10330*/  FFMA.FTZ R135, R13.reuse, UR4, R135 ;  /* 0x000000040d877c23 */ /* 0x048fe40008010087 */
[----:B------:R-:W-:Y:S05]  /*10340*/  FFMA.FTZ R233, R13, UR4, R24 ;  /* 0x000000040de97c23 */ /* 0x000fea0008010018 */
[----:B------:R-:W-:Y:S01]  /*10350*/  FMNMX.FTZ R132, R233, R132, !PT ;  /* 0x00000084e9847209 */ /* 0x000fe20007810000 */
[----:B-1----:R-:W-:Y:S01]  /*10360*/  FFMA.FTZ R136, R3, UR4, R0 ;  /* 0x0000000403887c23 */ /* 0x002fe20008010000 */
[----:B------:R-:W-:Y:S01]  /*10370*/  FMNMX.FTZ R0, R135, R2, !PT ;  /* 0x0000000287007209 */ /* 0x000fe20007810000 */
[----:B------:R-:W-:Y:S02]  /*10380*/  FFMA.FTZ R234, R3, UR4, R22 ;  /* 0x0000000403ea7c23 */ /* 0x000fe40008010016 */
[----:B------:R-:W-:Y:S01]  /*10390*/  LDSM.16.MT88.4 R20, [R206+0x10000] ;  /* 0x01000000ce14783b */ /* 0x000fe20000004200 */
[----:B------:R-:W-:Y:S02]  /*103a0*/  FMNMX.FTZ R0, R136, R0, !PT ;  /* 0x0000000088007209 */ /* 0x000fe40007810000 */
[----:B------:R-:W-:Y:S05]  /*103b0*/  FMNMX.FTZ R132, R234, R132, !PT ;  /* 0x00000084ea847209 */ /* 0x000fea0007810000 */
        /* <DEDUP_REMOVED lines=8> */
[C---:B------:R-:W-:Y:S02]  /*10440*/  FADD.FTZ R0, -R3.reuse, R133 ;  /* 0x0000008503007221 */ /* 0x040fe40000010100 */
[----:B------:R-:W-:Y:S01]  /*10450*/  FMUL.FTZ R133, R3, c[0x0][0x23c] ;  /* 0x00008f0003857a20 */ /* 0x000fe20000410000 */
[----:B--2---:R-:W-:Y:S01]  /*10460*/  FMNMX.FTZ R132, R132, R12, !PT ;  /* 0x0000000c84847209 */ /* 0x004fe20007810000 */
[----:B------:R-:W-:Y:S01]  /*10470*/  FMUL.FTZ R0, R0, c[0x0][0x23c] ;  /* 0x00008f0000007a20 */ /* 0x000fe20000410000 */
[----:B------:R-:W1:Y:S02]  /*10480*/  LDSM.16.MT88.4 R12, [R205+0x10000] ;  /* 0x01000000cd0c783b */ /* 0x000e640000004200 */
[----:B------:R-:W-:Y:S01]  /*10490*/  FSEL R133, R133, RZ, P1 ;  /* 0x000000ff85857208 */ /* 0x000fe20000800000 */
[----:B------:R2:W3:Y:S01]  /*104a0*/  MUFU.EX2 R2, R0 ;  /* 0x0000000000027308 */ /* 0x0004e20000000800 */
[----:B------:R-:W-:Y:S03]  /*104b0*/  FSETP.NEU.FTZ.AND P1, PT, R132, -INF , PT ;  /* 0xff8000008400780b */ /* 0x000fe60003f3d000 */
[--C-:B------:R-:W-:Y:S02]  /*104c0*/  FFMA.FTZ R4, R4, c[0x0][0x23c], -R133.reuse ;  /* 0x00008f0004047a23 */ /* 0x100fe40000010885 */
[--C-:B------:R-:W-:Y:S02]  /*104d0*/  FFMA.FTZ R8, R8, c[0x0][0x23c], -R133.reuse ;  /* 0x00008f0008087a23 */ /* 0x100fe40000010885 */
[--C-:B------:R-:W-:Y:S02]  /*104e0*/  FFMA.FTZ R7, R7, c[0x0][0x23c], -R133.reuse ;  /* 0x00008f0007077a23 */ /* 0x100fe40000010885 */
[--C-:B------:R-:W-:Y:S01]  /*104f0*/  FFMA.FTZ R6, R6, c[0x0][0x23c], -R133.reuse ;  /* 0x00008f0006067a23 */ /* 0x100fe20000010885 */
[----:B------:R-:W-:Y:S01]  /*10500*/  MUFU.EX2 R241, R8 ;  /* 0x0000000800f17308 */ /* 0x000fe20000000800 */
[--C-:B------:R-:W-:Y:S02]  /*10510*/  FFMA.FTZ R137, R174, c[0x0][0x23c], -R133.reuse ;  /* 0x00008f00ae897a23 */ /* 0x100fe40000010885 */
[--C-:B------:R-:W-:Y:S07]  /*10520*/  FFMA.FTZ R135, R135, c[0x0][0x23c], -R133.reuse ;  /* 0x00008f0087877a23 */ /* 0x100fee0000010885 */
[----:B------:R-:W-:Y:S01]  /*10530*/  MUFU.EX2 R242, R4 ;  /* 0x0000000400f27308 */ /* 0x000fe20000000800 */
[C---:B--2---:R-:W-:Y:S02]  /*10540*/  FADD.FTZ R0, -R132.reuse, R134 ;  /* 0x0000008684007221 */ /* 0x044fe40000010100 */
[----:B------:R-:W-:Y:S02]  /*10550*/  FMUL.FTZ R134, R132, c[0x0][0x23c] ;  /* 0x00008f0084867a20 */ /* 0x000fe40000410000 */
[----:B------:R-:W-:Y:S02]  /*10560*/  FMUL.FTZ R0, R0, c[0x0][0x23c] ;  /* 0x00008f0000007a20 */ /* 0x000fe40000410000 */
[----:B---3--:R-:W-:Y:S01]  /*10570*/  FMUL.FTZ R18, R2, R154 ;  /* 0x0000009a02127220 */ /* 0x008fe20000410000 */
[----:B------:R-:W-:Y:S02]  /*10580*/  FSEL R134, R134, RZ, P1 ;  /* 0x000000ff86867208 */ /* 0x000fe40000800000 */
[----:B------:R2:W-:Y:S01]  /*10590*/  MUFU.EX2 R240, R7 ;  /* 0x0000000700f07308 */ /* 0x0005e20000000800 */
[C---:B------:R-:W-:Y:S02]  /*105a0*/  FMUL.FTZ R19, R2.reuse, R155 ;  /* 0x0000009b02137220 */ /* 0x040fe40000410000 */
[----:B------:R-:W-:Y:S02]  /*105b0*/  FMUL.FTZ R26, R2, R162 ;  /* 0x000000a2021a7220 */ /* 0x000fe40000410000 */
[--C-:B------:R-:W-:Y:S02]  /*105c0*/  FFMA.FTZ R10, R10, c[0x0][0x23c], -R134.reuse ;  /* 0x00008f000a0a7a23 */ /* 0x100fe40000010886 */
[--C-:B------:R-:W-:Y:S02]  /*105d0*/  FFMA.FTZ R9, R9, c[0x0][0x23c], -R134.reuse ;  /* 0x00008f0009097a23 */ /* 0x100fe40000010886 */
[--C-:B------:R-:W-:Y:S01]  /*105e0*/  FFMA.FTZ R11, R11, c[0x0][0x23c], -R134.reuse ;  /* 0x00008f000b0b7a23 */ /* 0x100fe20000010886 */
[----:B------:R-:W3:Y:S01]  /*105f0*/  MUFU.EX2 R0, R0 ;  /* 0x0000000000007308 */ /* 0x000ee20000000800 */
[--C-:B------:R-:W-:Y:S02]  /*10600*/  FFMA.FTZ R5, R5, c[0x0][0x23c], -R134.reuse ;  /* 0x00008f0005057a23 */ /* 0x100fe40000010886 */
[C---:B------:R-:W-:Y:S02]  /*10610*/  FMUL.FTZ R27, R2.reuse, R163 ;  /* 0x000000a3021b7220 */ /* 0x040fe40000410000 */
[C---:B------:R-:W-:Y:S02]  /*10620*/  FMUL.FTZ R34, R2.reuse, R170 ;  /* 0x000000aa02227220 */ /* 0x040fe40000410000 */
[C---:B------:R-:W-:Y:S02]  /*10630*/  FMUL.FTZ R35, R2.reuse, R171 ;  /* 0x000000ab02237220 */ /* 0x040fe40000410000 */
[C---:B------:R-:W-:Y:S01]  /*10640*/  FMUL.FTZ R38, R2.reuse, R38 ;  /* 0x0000002602267220 */ /* 0x040fe20000410000 */
[----:B------:R4:W-:Y:S01]  /*10650*/  MUFU.EX2 R237, R10 ;  /* 0x0000000a00ed7308 */ /* 0x0009e20000000800 */
[C---:B------:R-:W-:Y:S02]  /*10660*/  FMUL.FTZ R39, R2.reuse, R39 ;  /* 0x0000002702277220 */ /* 0x040fe40000410000 */
[C---:B------:R-:W-:Y:S02]  /*10670*/  FMUL.FTZ R42, R2.reuse, R42 ;  /* 0x0000002a022a7220 */ /* 0x040fe40000410000 */
[C---:B--2---:R-:W-:Y:S02]  /*10680*/  FMUL.FTZ R7, R2.reuse, R143 ;  /* 0x0000008f02077220 */ /* 0x044fe40000410000 */
[C---:B------:R-:W-:Y:S02]  /*10690*/  FMUL.FTZ R43, R2.reuse, R43 ;  /* 0x0000002b022b7220 */ /* 0x040fe40000410000 */
[C---:B------:R-:W-:Y:S01]  /*106a0*/  FMUL.FTZ R46, R2.reuse, R46 ;  /* 0x0000002e022e7220 */ /* 0x040fe20000410000 */
[----:B------:R2:W-:Y:S01]  /*106b0*/  MUFU.EX2 R236, R9 ;  /* 0x0000000900ec7308 */ /* 0x0005e20000000800 */
[C---:B------:R-:W-:Y:S02]  /*106c0*/  FMUL.FTZ R47, R2.reuse, R47 ;  /* 0x0000002f022f7220 */ /* 0x040fe40000410000 */
[----:B------:R-:W-:Y:S02]  /*106d0*/  FMUL.FTZ R50, R2, R50 ;  /* 0x0000003202327220 */ /* 0x000fe40000410000 */
[C---:B---3--:R-:W-:Y:S02]  /*106e0*/  FMUL.FTZ R4, R0.reuse, R140 ;  /* 0x0000008c00047220 */ /* 0x048fe40000410000 */
[C---:B------:R-:W-:Y:S02]  /*106f0*/  FMUL.FTZ R8, R0.reuse, R144 ;  /* 0x0000009000087220 */ /* 0x040fe40000410000 */
[C---:B------:R-:W-:Y:S01]  /*10700*/  FMUL.FTZ R16, R0.reuse, R152 ;  /* 0x0000009800107220 */ /* 0x040fe20000410000 */
[----:B------:R3:W-:Y:S01]  /*10710*/  MUFU.EX2 R235, R11 ;  /* 0x0000000b00eb7308 */ /* 0x0007e20000000800 */
[----:B------:R-:W-:Y:S02]  /*10720*/  FMUL.FTZ R17, R0, R153 ;  /* 0x0000009900117220 */ /* 0x000fe40000410000 */
[----:B------:R-:W-:Y:S01]  /*10730*/  LDSM.16.MT88.4 R152, [R206+0x12000] ;  /* 0x01200000ce98783b */ /* 0x000fe20000004200 */
[----:B----4-:R-:W-:Y:S02]  /*10740*/  FMUL.FTZ R10, R2, R146 ;  /* 0x00000092020a7220 */ /* 0x010fe40000410000 */
[C---:B------:R-:W-:Y:S02]  /*10750*/  FMUL.FTZ R24, R0.reuse, R160 ;  /* 0x000000a000187220 */ /* 0x040fe40000410000 */
[C---:B------:R-:W-:Y:S02]  /*10760*/  FMUL.FTZ R25, R0.reuse, R161 ;  /* 0x000000a100197220 */ /* 0x040fe40000410000 */
[----:B------:R-:W4:Y:S01]  /*10770*/  MUFU.EX2 R239, R6 ;  /* 0x0000000600ef7308 */ /* 0x000f220000000800 */
[----:B------:R-:W-:Y:S01]  /*10780*/  LDSM.16.MT88.4 R160, [R205+0x12800] ;  /* 0x01280000cda0783b */ /* 0x000fe20000004200 */
[C---:B------:R-:W-:Y:S02]  /*10790*/  FMUL.FTZ R32, R0.reuse, R168 ;  /* 0x000000a800207220 */ /* 0x040fe40000410000 */
[C---:B--2---:R-:W-:Y:S02]  /*107a0*/  FMUL.FTZ R9, R0.reuse, R145 ;  /* 0x0000009100097220 */ /* 0x044fe40000410000 */
[C---:B------:R-:W-:Y:S02]  /*107b0*/  FMUL.FTZ R33, R0.reuse, R169 ;  /* 0x000000a900217220 */ /* 0x040fe40000410000 */
[C---:B------:R-:W-:Y:S01]  /*107c0*/  FMUL.FTZ R36, R0.reuse, R36 ;  /* 0x0000002400247220 */ /* 0x040fe20000410000 */
[----:B------:R-:W-:Y:S01]  /*107d0*/  LDSM.16.MT88.4 R168, [R206+0x14800] ;  /* 0x01480000cea8783b */ /* 0x000fe20000004200 */
[----:B------:R-:W2:Y:S01]  /*107e0*/  MUFU.EX2 R238, R5 ;  /* 0x0000000500ee7308 */ /* 0x000ea20000000800 */
[C---:B------:R-:W-:Y:S02]  /*107f0*/  FMUL.FTZ R37, R0.reuse, R37 ;  /* 0x0000002500257220 */ /* 0x040fe40000410000 */
[----:B------:R-:W-:Y:S02]  /*10800*/  FMUL.FTZ R40, R0, R40 ;  /* 0x0000002800287220 */ /* 0x000fe40000410000 */
[----:B---3--:R-:W-:Y:S02]  /*10810*/  FMUL.FTZ R11, R2, R147 ;  /* 0x00000093020b7220 */ /* 0x008fe40000410000 */
[----:B------:R-:W3:Y:S01]  /*10820*/  LDSM.16.MT88.4 R144, [R207+0x10000] ;  /* 0x01000000cf90783b */ /* 0x000ee20000004200 */
[C---:B------:R-:W-:Y:S02]  /*10830*/  FMUL.FTZ R41, R0.reuse, R41 ;  /* 0x0000002900297220 */ /* 0x040fe40000410000 */
[----:B------:R5:W-:Y:S01]  /*10840*/  MUFU.EX2 R200, R137 ;  /* 0x0000008900c87308 */ /* 0x000be20000000800 */
[C---:B------:R-:W-:Y:S02]  /*10850*/  FMUL.FTZ R44, R0.reuse, R44 ;  /* 0x0000002c002c7220 */ /* 0x040fe40000410000 */
[----:B------:R-:W-:Y:S01]  /*10860*/  FMUL.FTZ R45, R0, R45 ;  /* 0x0000002d002d7220 */ /* 0x000fe20000410000 */
[----:B----4-:R-:W-:Y:S01]  /*10870*/  F2FP.BF16.PACK_AB R143, R239, R240 ;  /* 0x000000f0ef8f723e */ /* 0x010fe200000010ff */
[C---:B------:R-:W-:Y:S01]  /*10880*/  FMUL.FTZ R6, R2.reuse, R142 ;  /* 0x0000008e02067220 */ /* 0x040fe20000410000 */
[----:B------:R-:W-:Y:S01]  /*10890*/  F2FP.BF16.PACK_AB R142, R235, R236 ;  /* 0x000000eceb8e723e */ /* 0x000fe200000010ff */
[----:B------:R-:W-:Y:S02]  /*108a0*/  FMUL.FTZ R51, R2, R51 ;  /* 0x0000003302337220 */ /* 0x000fe40000410000 */
[C---:B------:R-:W-:Y:S02]  /*108b0*/  FMUL.FTZ R48, R0.reuse, R48 ;  /* 0x0000003000307220 */ /* 0x040fe40000410000 */
[----:B------:R-:W-:Y:S02]  /*108c0*/  FMUL.FTZ R49, R0, R49 ;  /* 0x0000003100317220 */ /* 0x000fe40000410000 */
[----:B------:R-:W-:Y:S01]  /*108d0*/  FMUL.FTZ R54, R2, R54 ;  /* 0x0000003602367220 */ /* 0x000fe20000410000 */
[----:B--2---:R-:W-:Y:S01]  /*108e0*/  F2FP.BF16.PACK_AB R140, R237, R238 ;  /* 0x000000eeed8c723e */ /* 0x004fe200000010ff */
[----:B------:R-:W-:Y:S01]  /*108f0*/  FMUL.FTZ R5, R0, R141 ;  /* 0x0000008d00057220 */ /* 0x000fe20000410000 */
[----:B------:R-:W-:Y:S01]  /*10900*/  F2FP.BF16.PACK_AB R141, R241, R242 ;  /* 0x000000f2f18d723e */ /* 0x000fe200000010ff */
[----:B------:R-:W-:Y:S02]  /*10910*/  FMUL.FTZ R55, R2, R55 ;  /* 0x0000003702377220 */ /* 0x000fe40000410000 */
[C---:B------:R-:W-:Y:S02]  /*10920*/  FMUL.FTZ R52, R0.reuse, R52 ;  /* 0x0000003400347220 */ /* 0x040fe40000410000 */
[----:B------:R-:W-:Y:S02]  /*10930*/  FMUL.FTZ R53, R0, R53 ;  /* 0x0000003500357220 */ /* 0x000fe40000410000 */
[C---:B-1----:R-:W-:Y:S05]  /*10940*/  HMMA.16816.F32.BF16 R4, R140.reuse, R12, R4 ;  /* 0x0000000c8c04723c */ /* 0x042fea0000041804 */
[--C-:B-----5:R-:W-:Y:S02]  /*10950*/  FFMA.FTZ R137, R176, c[0x0][0x23c], -R133.reuse ;  /* 0x00008f00b0897a23 */ /* 0x120fe40000010885 */
[C---:B------:R-:W-:Y:S01]  /*10960*/  FMUL.FTZ R12, R0.reuse, R148 ;  /* 0x00000094000c7220 */ /* 0x040fe20000410000 */
[C---:B------:R-:W-:Y:S01]  /*10970*/  HMMA.16816.F32.BF16 R8, R140.reuse, R14, R8 ;  /* 0x0000000e8c08723c */ /* 0x040fe20000041808 */
[----:B------:R1:W2:Y:S03]  /*10980*/  MUFU.EX2 R199, R137 ;  /* 0x0000008900c77308 */ /* 0x0002a60000000800 */
[----:B------:R-:W-:Y:S02]  /*10990*/  FMUL.FTZ R13, R0, R149 ;  /* 0x00000095000d7220 */ /* 0x000fe40000410000 */
[C---:B------:R-:W-:Y:S02]  /*109a0*/  FMUL.FTZ R58, R2.reuse, R58 ;  /* 0x0000003a023a7220 */ /* 0x040fe40000410000 */
[C---:B------:R-:W-:Y:S04]  /*109b0*/  FMUL.FTZ R14, R2.reuse, R150 ;  /* 0x00000096020e7220 */ /* 0x040fe80000410000 */
[C---:B------:R-:W-:Y:S02]  /*109c0*/  FMUL.FTZ R15, R2.reuse, R151 ;  /* 0x00000097020f7220 */ /* 0x040fe40000410000 */
[----:B------:R-:W4:Y:S01]  /*109d0*/  LDSM.16.MT88.4 R148, [R205+0x12000] ;  /* 0x01200000cd94783b */ /* 0x000f220000004200 */
[----:B------:R-:W-:Y:S02]  /*109e0*/  FMUL.FTZ R59, R2, R59 ;  /* 0x0000003b023b7220 */ /* 0x000fe40000410000 */
[C---:B------:R-:W-:Y:S02]  /*109f0*/  FMUL.FTZ R56, R0.reuse, R56 ;  /* 0x0000003800387220 */ /* 0x040fe40000410000 */
[C---:B------:R-:W-:Y:S03]  /*10a00*/  HMMA.16816.F32.BF16 R12, R140.reuse, R20, R12 ;  /* 0x000000148c0c723c */ /* 0x040fe6000004180c */
[----:B------:R-:W-:Y:S02]  /*10a10*/  FMUL.FTZ R57, R0, R57 ;  /* 0x0000003900397220 */ /* 0x000fe40000410000 */
[----:B------:R-:W-:Y:S02]  /*10a20*/  FMUL.FTZ R62, R2, R62 ;  /* 0x0000003e023e7220 */ /* 0x000fe40000410000 */
[C---:B------:R-:W-:Y:S01]  /*10a30*/  FMUL.FTZ R20, R0.reuse, R156 ;  /* 0x0000009c00147220 */ /* 0x040fe20000410000 */
[C---:B------:R-:W-:Y:S04]  /*10a40*/  HMMA.16816.F32.BF16 R16, R140.reuse, R22, R16 ;  /* 0x000000168c10723c */ /* 0x040fe80000041810 */
[----:B------:R-:W-:Y:S02]  /*10a50*/  FMUL.FTZ R21, R0, R157 ;  /* 0x0000009d00157220 */ /* 0x000fe40000410000 */
[--C-:B-1----:R-:W-:Y:S02]  /*10a60*/  FFMA.FTZ R137, R139, c[0x0][0x23c], -R133.reuse ;  /* 0x00008f008b897a23 */ /* 0x102fe40000010885 */
[C---:B------:R-:W-:Y:S02]  /*10a70*/  FMUL.FTZ R22, R2.reuse, R158 ;  /* 0x0000009e02167220 */ /* 0x040fe40000410000 */
[----:B------:R1:W-:Y:S02]  /*10a80*/  MUFU.EX2 R198, R137 ;  /* 0x0000008900c67308 */ /* 0x0003e40000000800 */
[C---:B------:R-:W-:Y:S02]  /*10a90*/  FMUL.FTZ R23, R2.reuse, R159 ;  /* 0x0000009f02177220 */ /* 0x040fe40000410000 */
[----:B------:R-:W-:Y:S01]  /*10aa0*/  LDSM.16.MT88.4 R156, [R208+0x10800] ;  /* 0x01080000d09c783b */ /* 0x000fe20000004200 */
        /* <DEDUP_REMOVED lines=8> */
[C---:B------:R-:W-:Y:S02]  /*10b30*/  FMUL.FTZ R67, R2.reuse, R67 ;  /* 0x0000004302437220 */ /* 0x040fe40000410000 */
[C---:B------:R-:W-:Y:S04]  /*10b40*/  FMUL.FTZ R30, R2.reuse, R166 ;  /* 0x000000a6021e7220 */ /* 0x040fe80000410000 */
[----:B------:R-:W-:Y:S02]  /*10b50*/  FMUL.FTZ R31, R2, R167 ;  /* 0x000000a7021f7220 */ /* 0x000fe40000410000 */
[----:B------:R-:W-:Y:S01]  /*10b60*/  LDSM.16.MT88.4 R164, [R206+0x12800] ;  /* 0x01280000cea4783b */ /* 0x000fe20000004200 */
[--C-:B-1----:R-:W-:Y:S02]  /*10b70*/  FFMA.FTZ R137, R173, c[0x0][0x23c], -R133.reuse ;  /* 0x00008f00ad897a23 */ /* 0x102fe40000010885 */
[C---:B------:R-:W-:Y:S02]  /*10b80*/  FMUL.FTZ R64, R0.reuse, R64 ;  /* 0x0000004000407220 */ /* 0x040fe40000410000 */
[C---:B---3--:R-:W-:Y:S01]  /*10b90*/  HMMA.16816.F32.BF16 R28, R140.reuse, R144, R28 ;  /* 0x000000908c1c723c */ /* 0x048fe2000004181c */
[----:B------:R1:W3:Y:S02]  /*10ba0*/  MUFU.EX2 R197, R137 ;  /* 0x0000008900c57308 */ /* 0x0002e40000000800 */
[----:B------:R-:W-:Y:S02]  /*10bb0*/  FMUL.FTZ R65, R0, R65 ;  /* 0x0000004100417220 */ /* 0x000fe40000410000 */
[C---:B------:R-:W-:Y:S02]  /*10bc0*/  FMUL.FTZ R70, R2.reuse, R70 ;  /* 0x0000004602467220 */ /* 0x040fe40000410000 */
[----:B------:R-:W-:Y:S01]  /*10bd0*/  FMUL.FTZ R71, R2, R71 ;  /* 0x0000004702477220 */ /* 0x000fe20000410000 */
[C---:B------:R-:W-:Y:S01]  /*10be0*/  HMMA.16816.F32.BF16 R32, R140.reuse, R146, R32 ;  /* 0x000000928c20723c */ /* 0x040fe20000041820 */
[----:B------:R-:W5:Y:S03]  /*10bf0*/  LDSM.16.MT88.4 R144, [R208+0x12000] ;  /* 0x01200000d090783b */ /* 0x000f660000004200 */
[C---:B------:R-:W-:Y:S02]  /*10c00*/  FMUL.FTZ R68, R0.reuse, R68 ;  /* 0x0000004400447220 */ /* 0x040fe40000410000 */
[----:B------:R-:W-:Y:S02]  /*10c10*/  FMUL.FTZ R69, R0, R69 ;  /* 0x0000004500457220 */ /* 0x000fe40000410000 */
[C---:B----4-:R-:W-:Y:S04]  /*10c20*/  HMMA.16816.F32.BF16 R36, R140.reuse, R148, R36 ;  /* 0x000000948c24723c */ /* 0x050fe80000041824 */
[C---:B------:R-:W-:Y:S02]  /*10c30*/  FMUL.FTZ R74, R2.reuse, R74 ;  /* 0x0000004a024a7220 */ /* 0x040fe40000410000 */
[----:B------:R-:W-:Y:S02]  /*10c40*/  FMUL.FTZ R75, R2, R75 ;  /* 0x0000004b024b7220 */ /* 0x000fe40000410000 */
[C---:B------:R-:W-:Y:S01]  /*10c50*/  HMMA.16816.F32.BF16 R40, R140.reuse, R150, R40 ;  /* 0x000000968c28723c */ /* 0x040fe20000041828 */
[----:B------:R-:W4:Y:S03]  /*10c60*/  LDSM.16.MT88.4 R148, [R207+0x12000] ;  /* 0x01200000cf94783b */ /* 0x000f260000004200 */
[--C-:B-1----:R-:W-:Y:S02]  /*10c70*/  FFMA.FTZ R137, R178, c[0x0][0x23c], -R134.reuse ;  /* 0x00008f00b2897a23 */ /* 0x102fe40000010886 */
[C---:B------:R-:W-:Y:S02]  /*10c80*/  FMUL.FTZ R72, R0.reuse, R72 ;  /* 0x0000004800487220 */ /* 0x040fe40000410000 */
[C---:B------:R-:W-:Y:S01]  /*10c90*/  HMMA.16816.F32.BF16 R44, R140.reuse, R152, R44 ;  /* 0x000000988c2c723c */ /* 0x040fe2000004182c */
[----:B------:R1:W-:Y:S03]  /*10ca0*/  MUFU.EX2 R196, R137 ;  /* 0x0000008900c47308 */ /* 0x0003e60000000800 */
[----:B------:R-:W-:Y:S02]  /*10cb0*/  FMUL.FTZ R73, R0, R73 ;  /* 0x0000004900497220 */ /* 0x000fe40000410000 */
[C---:B------:R-:W-:Y:S02]  /*10cc0*/  FMUL.FTZ R78, R2.reuse, R78 ;  /* 0x0000004e024e7220 */ /* 0x040fe40000410000 */
[C---:B------:R-:W-:Y:S01]  /*10cd0*/  HMMA.16816.F32.BF16 R48, R140.reuse, R154, R48 ;  /* 0x0000009a8c30723c */ /* 0x040fe20000041830 */
[----:B------:R-:W1:Y:S03]  /*10ce0*/  LDSM.16.MT88.4 R152, [R205+0x14000] ;  /* 0x01400000cd98783b */ /* 0x000e660000004200 */
[----:B------:R-:W-:Y:S02]  /*10cf0*/  FMUL.FTZ R79, R2, R79 ;  /* 0x0000004f024f7220 */ /* 0x000fe40000410000 */
[C---:B------:R-:W-:Y:S02]  /*10d00*/  FMUL.FTZ R76, R0.reuse, R76 ;  /* 0x0000004c004c7220 */ /* 0x040fe40000410000 */
[----:B------:R-:W-:Y:S01]  /*10d10*/  FMUL.FTZ R77, R0, R77 ;  /* 0x0000004d004d7220 */ /* 0x000fe20000410000 */
[C---:B-----5:R-:W-:Y:S03]  /*10d20*/  HMMA.16816.F32.BF16 R52, R140.reuse, R144, R52 ;  /* 0x000000908c34723c */ /* 0x060fe60000041834 */
[C---:B------:R-:W-:Y:S02]  /*10d30*/  FMUL.FTZ R82, R2.reuse, R82 ;  /* 0x0000005202527220 */ /* 0x040fe40000410000 */
[----:B------:R-:W-:Y:S02]  /*10d40*/  FMUL.FTZ R83, R2, R83 ;  /* 0x0000005302537220 */ /* 0x000fe40000410000 */
[C---:B------:R-:W-:Y:S01]  /*10d50*/  FMUL.FTZ R80, R0.reuse, R80 ;  /* 0x0000005000507220 */ /* 0x040fe20000410000 */
[C---:B------:R-:W-:Y:S01]  /*10d60*/  HMMA.16816.F32.BF16 R56, R140.reuse, R146, R56 ;  /* 0x000000928c38723c */ /* 0x040fe20000041838 */
[----:B------:R-:W5:Y:S03]  /*10d70*/  LDSM.16.MT88.4 R144, [R206+0x14000] ;  /* 0x01400000ce90783b */ /* 0x000f660000004200 */
        /* <DEDUP_REMOVED lines=20> */
[--C-:B------:R-:W-:Y:S01]  /*10ec0*/  FFMA.FTZ R137, R180, c[0x0][0x23c], -R134.reuse ;  /* 0x00008f00b4897a23 */ /* 0x100fe20000010886 */
[C---:B------:R-:W-:Y:S01]  /*10ed0*/  HMMA.16816.F32.BF16 R80, R140.reuse, R146, R80 ;  /* 0x000000928c50723c */ /* 0x040fe20000041850 */
[----:B------:R-:W5:Y:S02]  /*10ee0*/  LDSM.16.MT88.4 R144, [R205+0x16000] ;  /* 0x01600000cd90783b */ /* 0x000f640000004200 */
[----:B------:R2:W2:Y:S01]  /*10ef0*/  MUFU.EX2 R195, R137 ;  /* 0x0000008900c37308 */ /* 0x0004a20000000800 */
        /* <DEDUP_REMOVED lines=9> */
[C---:B-1----:R-:W-:Y:S04]  /*10f90*/  HMMA.16816.F32.BF16 R92, R140.reuse, R152, R92 ;  /* 0x000000988c5c723c */ /* 0x042fe8000004185c */
[--C-:B--2---:R-:W-:Y:S02]  /*10fa0*/  FFMA.FTZ R137, R179, c[0x0][0x23c], -R134.reuse ;  /* 0x00008f00b3897a23 */ /* 0x104fe40000010886 */
[C---:B------:R-:W-:Y:S02]  /*10fb0*/  FMUL.FTZ R100, R0.reuse, R100 ;  /* 0x0000006400647220 */ /* 0x040fe40000410000 */
[C---:B------:R-:W-:Y:S01]  /*10fc0*/  HMMA.16816.F32.BF16 R96, R140.reuse, R154, R96 ;  /* 0x0000009a8c60723c */ /* 0x040fe20000041860 */
[----:B------:R-:W1:Y:S01]  /*10fd0*/  LDSM.16.MT88.4 R152, [R208+0x16000] ;  /* 0x01600000d098783b */ /* 0x000e620000004200 */
[----:B------:R2:W-:Y:S02]  /*10fe0*/  MUFU.EX2 R194, R137 ;  /* 0x0000008900c27308 */ /* 0x0005e40000000800 */
        /* <DEDUP_REMOVED lines=12> */
[--C-:B--2---:R-:W-:Y:S02]  /*110b0*/  FFMA.FTZ R137, R175, c[0x0][0x23c], -R134.reuse ;  /* 0x00008f00af897a23 */ /* 0x104fe40000010886 */
[C---:B------:R-:W-:Y:S02]  /*110c0*/  FMUL.FTZ R114, R2.reuse, R114 ;  /* 0x0000007202727220 */ /* 0x040fe40000410000 */
[----:B------:R2:W1:Y:S01]  /*110d0*/  MUFU.EX2 R193, R137 ;  /* 0x0000008900c17308 */ /* 0x0004620000000800 */
[C---:B----4-:R-:W-:Y:S03]  /*110e0*/  HMMA.16816.F32.BF16 R108, R140.reuse, R148, R108 ;  /* 0x000000948c6c723c */ /* 0x050fe6000004186c */
[----:B------:R-:W-:Y:S02]  /*110f0*/  FMUL.FTZ R115, R2, R115 ;  /* 0x0000007302737220 */ /* 0x000fe40000410000 */
[C---:B------:R-:W-:Y:S02]  /*11100*/  FMUL.FTZ R112, R0.reuse, R112 ;  /* 0x0000007000707220 */ /* 0x040fe40000410000 */
[----:B------:R-:W-:Y:S02]  /*11110*/  FMUL.FTZ R113, R0, R113 ;  /* 0x0000007100717220 */ /* 0x000fe40000410000 */
[C---:B------:R-:W-:Y:S03]  /*11120*/  FMUL.FTZ R118, R2.reuse, R118 ;  /* 0x0000007602767220 */ /* 0x040fe60000410000 */
[----:B------:R-:W-:Y:S02]  /*11130*/  FMUL.FTZ R119, R2, R119 ;  /* 0x0000007702777220 */ /* 0x000fe40000410000 */
[C---:B------:R-:W-:Y:S01]  /*11140*/  HMMA.16816.F32.BF16 R112, R140.reuse, R150, R112 ;  /* 0x000000968c70723c */ /* 0x040fe20000041870 */
[----:B------:R-:W4:Y:S02]  /*11150*/  LDSM.16.MT88.4 R148, [R205+0x10800] ;  /* 0x01080000cd94783b */ /* 0x000f240000004200 */
        /* <DEDUP_REMOVED lines=15> */
[C---:B-----5:R-:W-:Y:S03]  /*11250*/  HMMA.16816.F32.BF16 R124, R140.reuse, R144, R124 ;  /* 0x000000908c7c723c */ /* 0x060fe6000004187c */
[C---:B------:R-:W-:Y:S02]  /*11260*/  FMUL.FTZ R128, R0.reuse, R128 ;  /* 0x0000008000807220 */ /* 0x040fe40000410000 */
[----:B------:R-:W-:Y:S02]  /*11270*/  FMUL.FTZ R129, R0, R129 ;  /* 0x0000008100817220 */ /* 0x000fe40000410000 */
[--C-:B--2---:R-:W-:Y:S04]  /*11280*/  FFMA.FTZ R137, R181, c[0x0][0x23c], -R133.reuse ;  /* 0x00008f00b5897a23 */ /* 0x104fe80000010885 */
[----:B------:R2:W-:Y:S01]  /*11290*/  MUFU.EX2 R192, R137 ;  /* 0x0000008900c07308 */ /* 0x0005e20000000800 */
[----:B------:R-:W-:Y:S01]  /*112a0*/  HMMA.16816.F32.BF16 R128, R140, R146, R128 ;  /* 0x000000928c80723c */ /* 0x000fe20000041880 */
[----:B------:R-:W5:Y:S06]  /*112b0*/  LDSM.16.MT88.4 R144, [R207+0x10800] ;  /* 0x01080000cf90783b */ /* 0x000f6c0000004200 */
[----:B------:R-:W-:Y:S02]  /*112c0*/  F2FP.BF16.PACK_AB R141, R199, R200 ;  /* 0x000000c8c78d723e */ /* 0x000fe400000010ff */
[----:B---3--:R-:W-:Y:S03]  /*112d0*/  F2FP.BF16.PACK_AB R143, R197, R198 ;  /* 0x000000c6c58f723e */ /* 0x008fe600000010ff */
[----:B------:R-:W-:Y:S02]  /*112e0*/  F2FP.BF16.PACK_AB R140, R195, R196 ;  /* 0x000000c4c38c723e */ /* 0x000fe400000010ff */
[----:B------:R-:W-:Y:S07]  /*112f0*/  F2FP.BF16.PACK_AB R142, R193, R194 ;  /* 0x000000c2c18e723e */ /* 0x000fee00000010ff */
[C---:B----4-:R-:W-:Y:S03]  /*11300*/  HMMA.16816.F32.BF16 R4, R140.reuse, R148, R4 ;  /* 0x000000948c04723c */ /* 0x050fe60000041804 */
[--C-:B--2---:R-:W-:Y:S04]  /*11310*/  FFMA.FTZ R137, R138, c[0x0][0x23c], -R133.reuse ;  /* 0x00008f008a897a23 */ /* 0x104fe80000010885 */
[----:B------:R2:W3:Y:S01]  /*11320*/  MUFU.EX2 R191, R137 ;  /* 0x0000008900bf7308 */ /* 0x0004e20000000800 */
[C---:B------:R-:W-:Y:S01]  /*11330*/  HMMA.16816.F32.BF16 R8, R140.reuse, R150, R8 ;  /* 0x000000968c08723c */ /* 0x040fe20000041808 */
[----:B------:R-:W4:Y:S07]  /*11340*/  LDSM.16.MT88.4 R148, [R208+0x12800] ;  /* 0x01280000d094783b */ /* 0x000f2e0000004200 */
[C---:B-1----:R-:W-:Y:S08]  /*11350*/  HMMA.16816.F32.BF16 R12, R140.reuse, R152, R12 ;  /* 0x000000988c0c723c */ /* 0x042ff0000004180c */
[C---:B------:R-:W-:Y:S01]  /*11360*/  HMMA.16816.F32.BF16 R16, R140.reuse, R154, R16 ;  /* 0x0000009a8c10723c */ /* 0x040fe20000041810 */
[----:B------:R-:W1:Y:S03]  /*11370*/  LDSM.16.MT88.4 R152, [R207+0x12800] ;  /* 0x01280000cf98783b */ /* 0x000e660000004200 */
[--C-:B--2---:R-:W-:Y:S04]  /*11380*/  FFMA.FTZ R137, R182, c[0x0][0x23c], -R133.reuse ;  /* 0x00008f00b6897a23 */ /* 0x104fe80000010885 */
[C---:B------:R-:W-:Y:S01]  /*11390*/  HMMA.16816.F32.BF16 R20, R140.reuse, R156, R20 ;  /* 0x0000009c8c14723c */ /* 0x040fe20000041814 */
[----:B------:R-:W-:Y:S07]  /*113a0*/  MUFU.EX2 R182, R135 ;  /* 0x0000008700b67308 */ /* 0x000fee0000000800 */
[C---:B------:R-:W-:Y:S01]  /*113b0*/  HMMA.16816.F32.BF16 R24, R140.reuse, R158, R24 ;  /* 0x0000009e8c18723c */ /* 0x040fe20000041818 */
[----:B------:R-:W2:Y:S02]  /*113c0*/  LDSM.16.MT88.4 R156, [R205+0x14800] ;  /* 0x01480000cd9c783b */ /* 0x000ea40000004200 */
[----:B------:R1:W-:Y:S05]  /*113d0*/  MUFU.EX2 R190, R137 ;  /* 0x0000008900be7308 */ /* 0x0003ea0000000800 */
[C---:B-----5:R-:W-:Y:S08]  /*113e0*/  HMMA.16816.F32.BF16 R28, R140.reuse, R144, R28 ;  /* 0x000000908c1c723c */ /* 0x060ff0000004181c */
[C---:B------:R-:W-:Y:S01]  /*113f0*/  HMMA.16816.F32.BF16 R32, R140.reuse, R146, R32 ;  /* 0x000000928c20723c */ /* 0x040fe20000041820 */
[----:B------:R-:W5:Y:S07]  /*11400*/  LDSM.16.MT88.4 R144, [R208+0x14800] ;  /* 0x01480000d090783b */ /* 0x000f6e0000004200 */
[C---:B------:R-:W-:Y:S04]  /*11410*/  HMMA.16816.F32.BF16 R36, R140.reuse, R160, R36 ;  /* 0x000000a08c24723c */ /* 0x040fe80000041824 */
[--C-:B-1----:R-:W-:Y:S04]  /*11420*/  FFMA.FTZ R137, R183, c[0x0][0x23c], -R133.reuse ;  /* 0x00008f00b7897a23 */ /* 0x102fe80000010885 */
[C---:B------:R-:W-:Y:S01]  /*11430*/  HMMA.16816.F32.BF16 R40, R140.reuse, R162, R40 ;  /* 0x000000a28c28723c */ /* 0x040fe20000041828 */
[----:B------:R-:W-:Y:S01]  /*11440*/  LDSM.16.MT88.4 R160, [R206+0x11000] ;  /* 0x01100000cea0783b */ /* 0x000fe20000004200 */
[----:B------:R1:W1:Y:S06]  /*11450*/  MUFU.EX2 R189, R137 ;  /* 0x0000008900bd7308 */ /* 0x00026c0000000800 */
[C---:B------:R-:W-:Y:S08]  /*11460*/  HMMA.16816.F32.BF16 R44, R140.reuse, R164, R44 ;  /* 0x000000a48c2c723c */ /* 0x040ff0000004182c */
[C---:B------:R-:W-:Y:S01]  /*11470*/  HMMA.16816.F32.BF16 R48, R140.reuse, R166, R48 ;  /* 0x000000a68c30723c */ /* 0x040fe20000041830 */
[----:B------:R-:W-:Y:S07]  /*11480*/  LDSM.16.MT88.4 R164, [R208+0x13000] ;  /* 0x01300000d0a4783b */ /* 0x000fee0000004200 */
[C---:B----4-:R-:W-:Y:S04]  /*11490*/  HMMA.16816.F32.BF16 R52, R140.reuse, R148, R52 ;  /* 0x000000948c34723c */ /* 0x050fe80000041834 */
[--C-:B-1----:R-:W-:Y:S02]  /*114a0*/  FFMA.FTZ R137, R177, c[0x0][0x23c], -R134.reuse ;  /* 0x00008f00b1897a23 */ /* 0x102fe40000010886 */
[----:B------:R-:W-:Y:S02]  /*114b0*/  LDSM.16.MT88.4 R176, [R206+0x13800] ;  /* 0x01380000ceb0783b */ /* 0x000fe40000004200 */
[C---:B------:R-:W-:Y:S01]  /*114c0*/  HMMA.16816.F32.BF16 R56, R140.reuse, R150, R56 ;  /* 0x000000968c38723c */ /* 0x040fe20000041838 */
[----:B------:R1:W-:Y:S05]  /*114d0*/  MUFU.EX2 R188, R137 ;  /* 0x0000008900bc7308 */ /* 0x0003ea0000000800 */
[----:B------:R-:W4:Y:S02]  /*114e0*/  LDSM.16.MT88.4 R148, [R207+0x14800] ;  /* 0x01480000cf94783b */ /* 0x000f240000004200 */
[C---:B------:R-:W-:Y:S08]  /*114f0*/  HMMA.16816.F32.BF16 R60, R140.reuse, R152, R60 ;  /* 0x000000988c3c723c */ /* 0x040ff0000004183c */
[C---:B------:R-:W-:Y:S01]  /*11500*/  HMMA.16816.F32.BF16 R64, R140.reuse, R154, R64 ;  /* 0x0000009a8c40723c */ /* 0x040fe20000041840 */
[----:B------:R-:W3:Y:S07]  /*11510*/  LDSM.16.MT88.4 R152, [R205+0x16800] ;  /* 0x01680000cd98783b */ /* 0x000eee0000004200 */
[C---:B--2---:R-:W-:Y:S04]  /*11520*/  HMMA.16816.F32.BF16 R68, R140.reuse, R156, R68 ;  /* 0x0000009c8c44723c */ /* 0x044fe80000041844 */
[--C-:B-1----:R-:W-:Y:S02]  /*11530*/  FFMA.FTZ R137, R172, c[0x0][0x23c], -R134.reuse ;  /* 0x00008f00ac897a23 */ /* 0x102fe40000010886 */
[----:B------:R-:W-:Y:S02]  /*11540*/  LDSM.16.MT88.4 R172, [R205+0x13800] ;  /* 0x01380000cdac783b */ /* 0x000fe40000004200 */
[C---:B------:R-:W-:Y:S01]  /*11550*/  HMMA.16816.F32.BF16 R72, R140.reuse, R158, R72 ;  /* 0x0000009e8c48723c */ /* 0x040fe20000041848 */
[----:B------:R1:W2:Y:S05]  /*11560*/  MUFU.EX2 R187, R137 ;  /* 0x0000008900bb7308 */ /* 0x0002aa0000000800 */
[----:B------:R-:W2:Y:S02]  /*11570*/  LDSM.16.MT88.4 R156, [R206+0x16800] ;  /* 0x01680000ce9c783b */ /* 0x000ea40000004200 */
[C---:B------:R-:W-:Y:S08]  /*11580*/  HMMA.16816.F32.BF16 R76, R140.reuse, R168, R76 ;  /* 0x000000a88c4c723c */ /* 0x040ff0000004184c */
[C---:B------:R-:W-:Y:S01]  /*11590*/  HMMA.16816.F32.BF16 R80, R140.reuse, R170, R80 ;  /* 0x000000aa8c50723c */ /* 0x040fe20000041850 */
[----:B------:R-:W-:Y:S07]  /*115a0*/  LDSM.16.MT88.4 R168, [R207+0x11800] ;  /* 0x01180000cfa8783b */ /* 0x000fee0000004200 */
[C---:B-----5:R-:W-:Y:S04]  /*115b0*/  HMMA.16816.F32.BF16 R84, R140.reuse, R144, R84 ;  /* 0x000000908c54723c */ /* 0x060fe80000041854 */
[--C-:B-1----:R-:W-:Y:S04]  /*115c0*/  FFMA.FTZ R137, R184, c[0x0][0x23c], -R134.reuse ;  /* 0x00008f00b8897a23 */ /* 0x102fe80000010886 */
[C---:B------:R-:W-:Y:S01]  /*115d0*/  HMMA.16816.F32.BF16 R88, R140.reuse, R146, R88 ;  /* 0x000000928c58723c */ /* 0x040fe20000041858 */
[----:B------:R-:W1:Y:S01]  /*115e0*/  LDSM.16.MT88.4 R144, [R208+0x16800] ;  /* 0x01680000d090783b */ /* 0x000e620000004200 */
[----:B------:R5:W-:Y:S06]  /*115f0*/  MUFU.EX2 R186, R137 ;  /* 0x0000008900ba7308 */ /* 0x000bec0000000800 */
[C---:B----4-:R-:W-:Y:S08]  /*11600*/  HMMA.16816.F32.BF16 R92, R140.reuse, R148, R92 ;  /* 0x000000948c5c723c */ /* 0x050ff0000004185c */
[C---:B------:R-:W-:Y:S01]  /*11610*/  HMMA.16816.F32.BF16 R96, R140.reuse, R150, R96 ;  /* 0x000000968c60723c */ /* 0x040fe20000041860 */
[----:B------:R-:W4:Y:S07]  /*11620*/  LDSM.16.MT88.4 R148, [R207+0x16800] ;  /* 0x01680000cf94783b */ /* 0x000f2e0000004200 */
[C---:B---3--:R-:W-:Y:S04]  /*11630*/  HMMA.16816.F32.BF16 R100, R140.reuse, R152, R100 ;  /* 0x000000988c64723c */ /* 0x048fe80000041864 */
[--C-:B-----5:R-:W-:Y:S04]  /*11640*/  FFMA.FTZ R137, R185, c[0x0][0x23c], -R134.reuse ;  /* 0x00008f00b9897a23 */ /* 0x120fe80000010886 */
[C---:B------:R-:W-:Y:S01]  /*11650*/  HMMA.16816.F32.BF16 R104, R140.reuse, R154, R104 ;  /* 0x0000009a8c68723c */ /* 0x040fe20000041868 */
[----:B------:R-:W3:Y:S01]  /*11660*/  LDSM.16.MT88.4 R152, [R205+0x11000] ;  /* 0x01100000cd98783b */ /* 0x000ee20000004200 */
[----:B------:R5:W3:Y:S06]  /*11670*/  MUFU.EX2 R185, R137 ;  /* 0x0000008900b97308 */ /* 0x000aec0000000800 */
[C---:B--2---:R-:W-:Y:S08]  /*11680*/  HMMA.16816.F32.BF16 R108, R140.reuse, R156, R108 ;  /* 0x0000009c8c6c723c */ /* 0x044ff0000004186c */
[C---:B------:R-:W-:Y:S01]  /*11690*/  HMMA.16816.F32.BF16 R112, R140.reuse, R158, R112 ;  /* 0x0000009e8c70723c */ /* 0x040fe20000041870 */
[----:B------:R-:W2:Y:S07]  /*116a0*/  LDSM.16.MT88.4 R156, [R208+0x11000] ;  /* 0x01100000d09c783b */ /* 0x000eae0000004200 */
[C---:B-1----:R-:W-:Y:S04]  /*116b0*/  HMMA.16816.F32.BF16 R116, R140.reuse, R144, R116 ;  /* 0x000000908c74723c */ /* 0x042fe80000041874 */
[--C-:B-----5:R-:W-:Y:S02]  /*116c0*/  FFMA.FTZ R137, R201, c[0x0][0x23c], -R133.reuse ;  /* 0x00008f00c9897a23 */ /* 0x120fe40000010885 */
[----:B------:R-:W5:Y:S02]  /*116d0*/  LDL.LU R201, [R1+0x8] ;  /* 0x0000080001c97983 */ /* 0x000f640000300800 */
[C---:B------:R-:W-:Y:S01]  /*116e0*/  HMMA.16816.F32.BF16 R120, R140.reuse, R146, R120 ;  /* 0x000000928c78723c */ /* 0x040fe20000041878 */
[----:B------:R1:W-:Y:S01]  /*116f0*/  MUFU.EX2 R184, R137 ;  /* 0x0000008900b87308 */ /* 0x0003e20000000800 */
[----:B------:R-:W2:Y:S06]  /*11700*/  LDSM.16.MT88.4 R144, [R207+0x11000] ;  /* 0x01100000cf90783b */ /* 0x000eac0000004200 */
[C---:B----4-:R-:W-:Y:S08]  /*11710*/  HMMA.16816.F32.BF16 R124, R140.reuse, R148, R124 ;  /* 0x000000948c7c723c */ /* 0x050ff0000004187c */
[----:B------:R-:W-:Y:S01]  /*11720*/  HMMA.16816.F32.BF16 R128, R140, R150, R128 ;  /* 0x000000968c80723c */ /* 0x000fe20000041880 */
[----:B------:R-:W4:Y:S06]  /*11730*/  LDSM.16.MT88.4 R148, [R205+0x13000] ;  /* 0x01300000cd94783b */ /* 0x000f2c0000004200 */
[----:B------:R-:W-:Y:S02]  /*11740*/  F2FP.BF16.PACK_AB R141, R191, R192 ;  /* 0x000000c0bf8d723e */ /* 0x000fe400000010ff */
[----:B------:R-:W-:Y:S03]  /*11750*/  F2FP.BF16.PACK_AB R143, R189, R190 ;  /* 0x000000bebd8f723e */ /* 0x000fe600000010ff */
[----:B------:R-:W-:Y:S01]  /*11760*/  F2FP.BF16.PACK_AB R140, R187, R188 ;  /* 0x000000bcbb8c723e */ /* 0x000fe200000010ff */
[--C-:B-1----:R-:W-:Y:S01]  /*11770*/  FFMA.FTZ R137, R202, c[0x0][0x23c], -R133.reuse ;  /* 0x00008f00ca897a23 */ /* 0x102fe20000010885 */
[----:B---3--:R-:W-:Y:S01]  /*11780*/  F2FP.BF16.PACK_AB R142, R185, R186 ;  /* 0x000000bab98e723e */ /* 0x008fe200000010ff */
[----:B------:R-:W3:Y:S01]  /*11790*/  LDL.LU R202, [R1+0xc] ;  /* 0x00000c0001ca7983 */ /* 0x000ee20000300800 */
[----:B------:R-:W-:Y:S01]  /*117a0*/  FFMA.FTZ R133, R136, c[0x0][0x23c], -R133 ;  /* 0x00008f0088857a23 */ /* 0x000fe20000010885 */
[----:B------:R1:W1:Y:S04]  /*117b0*/  MUFU.EX2 R183, R137 ;  /* 0x0000008900b77308 */ /* 0x0002680000000800 */
[C---:B------:R-:W-:Y:S06]  /*117c0*/  HMMA.16816.F32.BF16 R4, R140.reuse, R152, R4 ;  /* 0x000000988c04723c */ /* 0x040fec0000041804 */
[----:B------:R2:W-:Y:S02]  /*117d0*/  MUFU.EX2 R181, R133 ;  /* 0x0000008500b57308 */ /* 0x0005e40000000800 */
[C---:B------:R-:W-:Y:S01]  /*117e0*/  HMMA.16816.F32.BF16 R8, R140.reuse, R154, R8 ;  /* 0x0000009a8c08723c */ /* 0x040fe20000041808 */
[----:B------:R-:W4:Y:S07]  /*117f0*/  LDSM.16.MT88.4 R152, [R206+0x13000] ;  /* 0x01300000ce98783b */ /* 0x000f2e0000004200 */
[C---:B------:R-:W-:Y:S01]  /*11800*/  HMMA.16816.F32.BF16 R12, R140.reuse, R160, R12 ;  /* 0x000000a08c0c723c */ /* 0x040fe2000004180c */
[----:B-1----:R-:W-:Y:S07]  /*11810*/  LDSM.16.MT88.4 R136, [R208+0x17000] ;  /* 0x01700000d088783b */ /* 0x002fee0000004200 */
[C---:B------:R-:W-:Y:S01]  /*11820*/  HMMA.16816.F32.BF16 R16, R140.reuse, R162, R16 ;  /* 0x000000a28c10723c */ /* 0x040fe20000041810 */
[----:B------:R-:W1:Y:S03]  /*11830*/  LDSM.16.MT88.4 R160, [R207+0x13000] ;  /* 0x01300000cfa0783b */ /* 0x000e660000004200 */
[--C-:B--2---:R-:W-:Y:S04]  /*11840*/  FFMA.FTZ R133, R203, c[0x0][0x23c], -R134.reuse ;  /* 0x00008f00cb857a23 */ /* 0x104fe80000010886 */
[C---:B------:R-:W-:Y:S01]  /*11850*/  HMMA.16816.F32.BF16 R20, R140.reuse, R156, R20 ;  /* 0x0000009c8c14723c */ /* 0x040fe20000041814 */
[----:B------:R2:W-:Y:S07]  /*11860*/  MUFU.EX2 R180, R133 ;  /* 0x0000008500b47308 */ /* 0x0005ee0000000800 */
[C---:B------:R-:W-:Y:S01]  /*11870*/  HMMA.16816.F32.BF16 R24, R140.reuse, R158, R24 ;  /* 0x0000009e8c18723c */ /* 0x040fe20000041818 */
[----:B------:R-:W1:Y:S07]  /*11880*/  LDSM.16.MT88.4 R156, [R205+0x15000] ;  /* 0x01500000cd9c783b */ /* 0x000e6e0000004200 */
[C---:B------:R-:W-:Y:S08]  /*11890*/  HMMA.16816.F32.BF16 R28, R140.reuse, R144, R28 ;  /* 0x000000908c1c723c */ /* 0x040ff0000004181c */
[C---:B------:R-:W-:Y:S01]  /*118a0*/  HMMA.16816.F32.BF16 R32, R140.reuse, R146, R32 ;  /* 0x000000928c20723c */ /* 0x040fe20000041820 */
[----:B------:R-:W1:Y:S03]  /*118b0*/  LDSM.16.MT88.4 R144, [R206+0x15000] ;  /* 0x01500000ce90783b */ /* 0x000e660000004200 */
[--C-:B--2---:R-:W-:Y:S04]  /*118c0*/  FFMA.FTZ R133, R232, c[0x0][0x23c], -R134.reuse ;  /* 0x00008f00e8857a23 */ /* 0x104fe80000010886 */
[C---:B----4-:R-:W-:Y:S01]  /*118d0*/  HMMA.16816.F32.BF16 R36, R140.reuse, R148, R36 ;  /* 0x000000948c24723c */ /* 0x050fe20000041824 */
[----:B------:R2:W4:Y:S07]  /*118e0*/  MUFU.EX2 R135, R133 ;  /* 0x0000008500877308 */ /* 0x00052e0000000800 */
[C---:B------:R-:W-:Y:S01]  /*118f0*/  HMMA.16816.F32.BF16 R40, R140.reuse, R150, R40 ;  /* 0x000000968c28723c */ /* 0x040fe20000041828 */
[----:B------:R-:W4:Y:S07]  /*11900*/  LDSM.16.MT88.4 R148, [R208+0x15000] ;  /* 0x01500000d094783b */ /* 0x000f2e0000004200 */
[C---:B------:R-:W-:Y:S08]  /*11910*/  HMMA.16816.F32.BF16 R44, R140.reuse, R152, R44 ;  /* 0x000000988c2c723c */ /* 0x040ff0000004182c */
[C---:B------:R-:W-:Y:S01]  /*11920*/  HMMA.16816.F32.BF16 R48, R140.reuse, R154, R48 ;  /* 0x0000009a8c30723c */ /* 0x040fe20000041830 */
[----:B------:R-:W4:Y:S03]  /*11930*/  LDSM.16.MT88.4 R152, [R207+0x15000] ;  /* 0x01500000cf98783b */ /* 0x000f260000004200 */
[--C-:B--2---:R-:W-:Y:S02]  /*11940*/  FFMA.FTZ R133, R233, c[0x0][0x23c], -R134.reuse ;  /* 0x00008f00e9857a23 */ /* 0x104fe40000010886 */
[----:B------:R-:W-:Y:S02]  /*11950*/  FFMA.FTZ R134, R234, c[0x0][0x23c], -R134 ;  /* 0x00008f00ea867a23 */ /* 0x000fe40000010886 */
[C---:B------:R-:W-:Y:S02]  /*11960*/  HMMA.16816.F32.BF16 R52, R140.reuse, R164, R52 ;  /* 0x000000a48c34723c */ /* 0x040fe40000041834 */
[----:B------:R-:W-:Y:S06]  /*11970*/  MUFU.EX2 R133, R133 ;  /* 0x0000008500857308 */ /* 0x000fec0000000800 */
[C---:B------:R-:W-:Y:S04]  /*11980*/  HMMA.16816.F32.BF16 R56, R140.reuse, R166, R56 ;  /* 0x000000a68c38723c */ /* 0x040fe80000041838 */
[----:B------:R-:W2:Y:S04]  /*11990*/  MUFU.EX2 R134, R134 ;  /* 0x0000008600867308 */ /* 0x000ea80000000800 */
[C---:B-1----:R-:W-:Y:S08]  /*119a0*/  HMMA.16816.F32.BF16 R60, R140.reuse, R160, R60 ;  /* 0x000000a08c3c723c */ /* 0x042ff0000004183c */
[C---:B------:R-:W-:Y:S01]  /*119b0*/  HMMA.16816.F32.BF16 R64, R140.reuse, R162, R64 ;  /* 0x000000a28c40723c */ /* 0x040fe20000041840 */
[----:B------:R-:W-:Y:S07]  /*119c0*/  LDSM.16.MT88.4 R160, [R208+0x11800] ;  /* 0x01180000d0a0783b */ /* 0x000fee0000004200 */
[C---:B------:R-:W-:Y:S08]  /*119d0*/  HMMA.16816.F32.BF16 R68, R140.reuse, R156, R68 ;  /* 0x0000009c8c44723c */ /* 0x040ff00000041844 */
        /* <DEDUP_REMOVED lines=15> */
[C---:B------:R-:W-:Y:S08]  /*11ad0*/  HMMA.16816.F32.BF16 R112, R140.reuse, R146, R112 ;  /* 0x000000928c70723c */ /* 0x040ff00000041870 */
[C---:B------:R-:W-:Y:S07]  /*11ae0*/  HMMA.16816.F32.BF16 R116, R140.reuse, R136, R116 ;  /* 0x000000888c74723c */ /* 0x040fee0000041874 */
[----:B------:R-:W-:Y:S01]  /*11af0*/  F2FP.BF16.PACK_AB R137, R183, R184 ;  /* 0x000000b8b789723e */ /* 0x000fe200000010ff */
[C---:B------:R-:W-:Y:S04]  /*11b00*/  HMMA.16816.F32.BF16 R120, R140.reuse, R138, R120 ;  /* 0x0000008a8c78723c */ /* 0x040fe80000041878 */
[----:B------:R-:W-:Y:S03]  /*11b10*/  F2FP.BF16.PACK_AB R136, R135, R180 ;  /* 0x000000b48788723e */ /* 0x000fe600000010ff */
[----:B------:R-:W-:Y:S01]  /*11b20*/  F2FP.BF16.PACK_AB R139, R181, R182 ;  /* 0x000000b6b58b723e */ /* 0x000fe200000010ff */
[C---:B----4-:R-:W-:Y:S04]  /*11b30*/  HMMA.16816.F32.BF16 R124, R140.reuse, R148, R124 ;  /* 0x000000948c7c723c */ /* 0x050fe8000004187c */
[----:B------:R-:W-:Y:S04]  /*11b40*/  F2FP.BF16.PACK_AB R138, R134, R133 ;  /* 0x00000085868a723e */ /* 0x000fe800000010ff */
[----:B------:R-:W-:Y:S08]  /*11b50*/  HMMA.16816.F32.BF16 R128, R140, R150, R128 ;  /* 0x000000968c80723c */ /* 0x000ff00000041880 */
[C---:B------:R-:W-:Y:S01]  /*11b60*/  HMMA.16816.F32.BF16 R140, R136.reuse, R152, R4 ;  /* 0x00000098888c723c */ /* 0x040fe20000041804 */
[----:B------:R-:W2:Y:S04]  /*11b70*/  LDSM.16.MT88.4 R4, [R208+0x13800] ;  /* 0x01380000d004783b */ /* 0x000ea80000004200 */
[----:B-----5:R-:W-:Y:S03]  /*11b80*/  FFMA.FTZ R0, R0, R201, R238 ;  /* 0x000000c900007223 */ /* 0x020fe600000100ee */
[C---:B------:R-:W-:Y:S01]  /*11b90*/  HMMA.16816.F32.BF16 R144, R136.reuse, R154, R8 ;  /* 0x0000009a8890723c */ /* 0x040fe20000041808 */
[----:B------:R-:W4:Y:S07]  /*11ba0*/  LDSM.16.MT88.4 R8, [R207+0x13800] ;  /* 0x01380000cf08783b */ /* 0x000f2e0000004200 */
[C---:B-1----:R-:W-:Y:S01]  /*11bb0*/  HMMA.16816.F32.BF16 R148, R136.reuse, R156, R12 ;  /* 0x0000009c8894723c */ /* 0x042fe2000004180c */
[----:B------:R-:W1:Y:S07]  /*11bc0*/  LDSM.16.MT88.4 R12, [R205+0x15800] ;  /* 0x01580000cd0c783b */ /* 0x000e6e0000004200 */
[C---:B------:R-:W-:Y:S01]  /*11bd0*/  HMMA.16816.F32.BF16 R152, R136.reuse, R158, R16 ;  /* 0x0000009e8898723c */ /* 0x040fe20000041810 */
[----:B------:R-:W5:Y:S07]  /*11be0*/  LDSM.16.MT88.4 R16, [R206+0x15800] ;  /* 0x01580000ce10783b */ /* 0x000f6e0000004200 */
[C---:B------:R-:W-:Y:S01]  /*11bf0*/  HMMA.16816.F32.BF16 R156, R136.reuse, R160, R20 ;  /* 0x000000a0889c723c */ /* 0x040fe20000041814 */
[----:B------:R-:W1:Y:S03]  /*11c00*/  LDSM.16.MT88.4 R20, [R208+0x15800] ;  /* 0x01580000d014783b */ /* 0x000e660000004200 */
[----:B---3--:R-:W-:Y:S04]  /*11c10*/  FFMA.FTZ R2, R2, R202, R242 ;  /* 0x000000ca02027223 */ /* 0x008fe800000100f2 */
[C---:B------:R-:W-:Y:S01]  /*11c20*/  HMMA.16816.F32.BF16 R160, R136.reuse, R162, R24 ;  /* 0x000000a288a0723c */ /* 0x040fe20000041818 */
[----:B------:R-:W3:Y:S03]  /*11c30*/  LDSM.16.MT88.4 R24, [R207+0x15800] ;  /* 0x01580000cf18783b */ /* 0x000ee60000004200 */
[----:B------:R-:W-:Y:S04]  /*11c40*/  FADD.FTZ R2, R241, R2 ;  /* 0x00000002f1027221 */ /* 0x000fe80000010000 */
[C---:B------:R-:W-:Y:S01]  /*11c50*/  HMMA.16816.F32.BF16 R164, R136.reuse, R168, R28 ;  /* 0x000000a888a4723c */ /* 0x040fe2000004181c */
[----:B------:R-:W1:Y:S07]  /*11c60*/  LDSM.16.MT88.4 R28, [R205+0x17800] ;  /* 0x01780000cd1c783b */ /* 0x000e6e0000004200 */
[C---:B------:R-:W-:Y:S08]  /*11c70*/  HMMA.16816.F32.BF16 R168, R136.reuse, R170, R32 ;  /* 0x000000aa88a8723c */ /* 0x040ff00000041820 */
[C---:B------:R-:W-:Y:S08]  /*11c80*/  HMMA.16816.F32.BF16 R36, R136.reuse, R172, R36 ;  /* 0x000000ac8824723c */ /* 0x040ff00000041824 */
        /* <DEDUP_REMOVED lines=12> */
[C---:B-----5:R-:W-:Y:S07]  /*11d50*/  HMMA.16816.F32.BF16 R76, R136.reuse, R16, R76 ;  /* 0x00000010884c723c */ /* 0x060fee000004184c */
        /* <DEDUP_REMOVED lines=10> */
[C---:B---3--:R-:W-:Y:S04]  /*11e00*/  HMMA.16816.F32.BF16 R92, R136.reuse, R24, R92 ;  /* 0x00000018885c723c */ /* 0x048fe8000004185c */
        /* <DEDUP_REMOVED lines=11> */
[C---:B--2---:R-:W-:Y:S04]  /*11ec0*/  HMMA.16816.F32.BF16 R108, R136.reuse, R4, R108 ;  /* 0x00000004886c723c */ /* 0x044fe8000004186c */
[----:B------:R-:W-:Y:S02]  /*11ed0*/  FADD.FTZ R0, R191, R0 ;  /* 0x00000000bf007221 */ /* 0x000fe40000010000 */
[----:B------:R-:W-:Y:S02]  /*11ee0*/  FADD.FTZ R2, R187, R2 ;  /* 0x00000002bb027221 */ /* 0x000fe40000010000 */
[C---:B------:R-:W-:Y:S04]  /*11ef0*/  HMMA.16816.F32.BF16 R112, R136.reuse, R6, R112 ;  /* 0x000000068870723c */ /* 0x040fe80000041870 */
[----:B------:R-:W-:Y:S02]  /*11f00*/  FADD.FTZ R0, R190, R0 ;  /* 0x00000000be007221 */ /* 0x000fe40000010000 */
[----:B------:R-:W-:Y:S02]  /*11f10*/  FADD.FTZ R2, R186, R2 ;  /* 0x00000002ba027221 */ /* 0x000fe40000010000 */
[C---:B----4-:R-:W-:Y:S04]  /*11f20*/  HMMA.16816.F32.BF16 R116, R136.reuse, R8, R116 ;  /* 0x000000088874723c */ /* 0x050fe80000041874 */
        /* <DEDUP_REMOVED lines=8> */
[----:B------:R-:W-:Y:S04]  /*11fb0*/  HMMA.16816.F32.BF16 R128, R136, R14, R128 ;  /* 0x0000000e8880723c */ /* 0x000fe80000041880 */
[----:B------:R-:W-:Y:S02]  /*11fc0*/  FADD.FTZ R0, R182, R0 ;  /* 0x00000000b6007221 */ /* 0x000fe40000010000 */
[----:B------:R-:W-:Y:S01]  /*11fd0*/  FADD.FTZ R2, R133, R2 ;  /* 0x0000000285027221 */ /* 0x000fe20000010000 */
[----:B------:R-:W-:Y:S01]  /*11fe0*/  MOV R133, R3 ;  /* 0x0000000300857202 */ /* 0x000fe20000000f00 */
[----:B------:R-:W-:Y:S04]  /*11ff0*/  FADD.FTZ R4, R181, R0 ;  /* 0x00000000b5047221 */ /* 0x000fe80000010000 */
[----:B------:R-:W-:Y:S01]  /*12000*/  FADD.FTZ R0, R134, R2 ;  /* 0x0000000286007221 */ /* 0x000fe20000010000 */
[----:B------:R1:W-:Y:S01]  /*12010*/  STL [R1+0xc], R4 ;  /* 0x00000c0401007387 */ /* 0x0003e20000100800 */
[----:B------:R-:W-:Y:S03]  /*12020*/  MOV R134, R132 ;  /* 0x0000008400867202 */ /* 0x000fe60000000f00 */
[----:B------:R1:W-:Y:S02]  /*12030*/  STL [R1+0x8], R0 ;  /* 0x0000080001007387 */ /* 0x0003e40000100800 */
[----:B-1----:R-:W-:-:S05]  /*12040*/  @P0 BRA `(.L_x_671) ;  /* 0xffffbfe000000947 */ /* 0x002fca000383ffff */
.L_x_670:
[----:B------:R-:W2:Y:S01]  /*12050*/  LDL.LU R5, [R1+0x8] ;  /* 0x0000080001057983 */ /* 0x000ea20000300800 */
[----:B------:R-:W1:Y:S01]  /*12060*/  S2UR UR6, SR_CTAID.Y ;  /* 0x00000000000679c3 */ /* 0x000e620000002600 */
[----:B------:R-:W-:-:S02]  /*12070*/  UISETP.NE.AND UP0, UPT, UR15, -0x1, UPT ;  /* 0xffffffff0f00788c */ /* 0x000fc4000bf05270 */
[----:B------:R-:W3:Y:S01]  /*12080*/  LDL.LU R4, [R1+0xc] ;  /* 0x00000c0001047983 */ /* 0x000ee20000300800 */
[----:B------:R-:W-:Y:S01]  /*12090*/  ULDC.64 UR4, c[0x0][0x1e8] ;  /* 0x00007a0000047ab9 */ /* 0x000fe20000000a00 */
[----:B------:R-:W-:Y:S01]  /*120a0*/  BSSY B0, `(.L_x_674) ;  /* 0x0000193000007945 */ /* 0x000fe20003800000 */
[----:B------:R-:W-:Y:S02]  /*120b0*/  ULDC UR8, c[0x0][0x214] ;  /* 0x0000850000087ab9 */ /* 0x000fe40000000800 */
[----:B------:R-:W4:Y:S01]  /*120c0*/  S2UR UR9, SR_CTAID.X ;  /* 0x00000000000979c3 */ /* 0x000f220000002500 */
[----:B------:R-:W-:Y:S02]  /*120d0*/  UMOV UR26, URZ ;  /* 0x0000003f001a7c82 */ /* 0x000fe40008000000 */
[----:B------:R-:W-:Y:S02]  /*120e0*/  UMOV UR27, URZ ;  /* 0x0000003f001b7c82 */ /* 0x000fe40008000000 */
[----:B------:R-:W-:-:S03]  /*120f0*/  @UP0 UIMAD.WIDE.U32 UR22, UR15, UR4, URZ ;  /* 0x000000040f1602a5 */ /* 0x000fc6000f8e003f */
[----:B------:R-:W4:Y:S01]  /*12100*/  S2UR UR10, SR_CTAID.Z ;  /* 0x00000000000a79c3 */ /* 0x000f220000002700 */
[----:B------:R-:W-:-:S03]  /*12110*/  @UP0 UIMAD UR7, UR15, UR5, UR23 ;  /* 0x000000050f0702a4 */ /* 0x000fc6000f8e0217 */
[----:B------:R-:W-:Y:S02]  /*12120*/  ULDC.64 UR4, c[0x0][0x1e0] ;  /* 0x0000780000047ab9 */ /* 0x000fe40000000a00 */
[----:B-1----:R-:W-:Y:S02]  /*12130*/  @!UP0 USHF.R.S32.HI UR12, URZ, 0x1f, UR6 ;  /* 0x0000001f3f0c8899 */ /* 0x002fe40008011406 */
[----:B------:R-:W-:Y:S02]  /*12140*/  @!UP0 UIMAD.WIDE.U32 UR24, UR6, UR4, URZ ;  /* 0x00000004061882a5 */ /* 0x000fe4000f8e003f */
[----:B------:R-:W-:-:S03]  /*12150*/  @!UP0 UIMAD UR12, UR12, UR4, URZ ;  /* 0x000000040c0c82a4 */ /* 0x000fc6000f8e023f */
[----:B------:R-:W-:Y:S02]  /*12160*/  ULDC.U8 UR4, c[0x0][0x329] ;  /* 0x0000ca4000047ab9 */ /* 0x000fe40000000000 */
[----:B------:R-:W-:Y:S02]  /*12170*/  UISETP.NE.AND UP1, UPT, UR4, URZ, UPT ;  /* 0x0000003f0400728c */ /* 0x000fe4000bf25270 */
[----:B------:R-:W-:Y:S02]  /*12180*/  @!UP0 UIMAD UR12, UR6, UR5, UR12 ;  /* 0x00000005060c82a4 */ /* 0x000fe4000f8e020c */
[----:B------:R-:W-:Y:S02]  /*12190*/  @!UP0 UMOV UR22, UR24 ;  /* 0x0000001800168c82 */ /* 0x000fe40008000000 */
[----:B------:R-:W-:Y:S02]  /*121a0*/  ULDC.U8 UR5, c[0x0][0x328] ;  /* 0x0000ca0000057ab9 */ /* 0x000fe40000000000 */
[----:B------:R-:W-:-:S02]  /*121b0*/  UISETP.NE.AND UP2, UPT, UR5, URZ, UPT ;  /* 0x0000003f0500728c */ /* 0x000fc4000bf45270 */
[----:B------:R-:W-:Y:S02]  /*121c0*/  @!UP0 UIADD3 UR7, UR25, UR12, URZ ;  /* 0x0000000c19078290 */ /* 0x000fe4000fffe03f */
[----:B------:R-:W-:Y:S02]  /*121d0*/  UISETP.NE.OR UP3, UPT, UR4, URZ, !UP2 ;  /* 0x0000003f0400728c */ /* 0x000fe4000d765670 */
[----:B------:R-:W-:Y:S02]  /*121e0*/  @UP1 ULDC UR11, c[0x0][0x210] ;  /* 0x00008400000b1ab9 */ /* 0x000fe40000000800 */
[----:B------:R-:W-:Y:S02]  /*121f0*/  ULDC UR5, c[0x0][0x234] ;  /* 0x00008d0000057ab9 */ /* 0x000fe40000000800 */
[----:B------:R-:W-:Y:S02]  /*12200*/  @UP1 UIMAD UR11, UR11, UR8, URZ ;  /* 0x000000080b0b12a4 */ /* 0x000fe4000f8e023f */
[----:B------:R-:W-:-:S02]  /*12210*/  @!UP1 USEL UR11, UR8, UR5, !UP2 ;  /* 0x00000005080b9287 */ /* 0x000fc4000d000000 */
[----:B------:R-:W-:Y:S02]  /*12220*/  ULDC UR4, c[0x0][0x1c0] ;  /* 0x0000700000047ab9 */ /* 0x000fe40000000800 */
[----:B------:R-:W-:Y:S02]  /*12230*/  @UP1 UMOV UR13, 0x1 ;  /* 0x00000001000d1882 */ /* 0x000fe40000000000 */
[----:B------:R-:W-:Y:S02]  /*12240*/  @!UP1 UIMAD UR13, UR11, UR4, URZ ;  /* 0x000000040b0d92a4 */ /* 0x000fe4000f8e023f */
[----:B------:R-:W-:Y:S02]  /*12250*/  @!UP3 UIMAD UR17, UR6, UR8, URZ ;  /* 0x000000080611b2a4 */ /* 0x000fe4000f8e023f */
[----:B------:R-:W-:Y:S02]  /*12260*/  @UP1 ULDC UR14, c[0x0][0x210] ;  /* 0x00008400000e1ab9 */ /* 0x000fe40000000800 */
[----:B------:R-:W-:-:S02]  /*12270*/  UIMAD UR4, UR6, UR13, URZ ;  /* 0x0000000d060472a4 */ /* 0x000fc4000f8e023f */
[----:B------:R-:W-:Y:S02]  /*12280*/  @!UP1 UMOV UR14, 0x1 ;  /* 0x00000001000e9882 */ /* 0x000fe40000000000 */
[----:B------:R-:W-:Y:S02]  /*12290*/  @!UP3 USEL UR17, UR17, UR15, !UP0 ;  /* 0x0000000f1111b287 */ /* 0x000fe4000c000000 */
[----:B----4-:R-:W-:Y:S02]  /*122a0*/  UIMAD UR5, UR9, UR14, URZ ;  /* 0x0000000e090572a4 */ /* 0x010fe4000f8e023f */
[----:B------:R-:W-:Y:S02]  /*122b0*/  USEL UR4, UR4, URZ, UP3 ;  /* 0x0000003f04047287 */ /* 0x000fe40009800000 */
[----:B------:R-:W-:Y:S02]  /*122c0*/  USHF.L.U32 UR5, UR5, 0x6, URZ ;  /* 0x0000000605057899 */ /* 0x000fe4000800063f */
[----:B------:R-:W-:-:S02]  /*122d0*/  UIMAD UR11, UR10, UR11, UR4 ;  /* 0x0000000b0a0b72a4 */ /* 0x000fc4000f8e0204 */
[----:B------:R-:W-:Y:S02]  /*122e0*/  @!UP3 UMOV UR26, UR17 ;  /* 0x00000011001abc82 */ /* 0x000fe40008000000 */
[----:B------:R-:W-:Y:S02]  /*122f0*/  USHF.R.S32.HI UR4, URZ, 0x1f, UR5 ;  /* 0x0000001f3f047899 */ /* 0x000fe40008011405 */
[----:B------:R-:W-:Y:S02]  /*12300*/  @!UP3 USHF.R.S32.HI UR27, URZ, 0x1f, UR17 ;  /* 0x0000001f3f1bb899 */ /* 0x000fe40008011411 */
[----:B------:R-:W-:Y:S02]  /*12310*/  USHF.R.S32.HI UR6, URZ, 0x1f, UR11 ;  /* 0x0000001f3f067899 */ /* 0x000fe4000801140b */
[----:B------:R-:W-:-:S04]  /*12320*/  UIADD3 UR5, UP2, UP1, UR5, UR26, UR11 ;  /* 0x0000001a05057290 */ /* 0x000fc8000f95e00b */
[----:B------:R-:W-:Y:S01]  /*12330*/  UIADD3.X UR4, UR4, UR27, UR6, UP2, UP1 ;  /* 0x0000001b04047290 */ /* 0x000fe200097e2406 */
[----:B--2---:R-:W1:Y:S04]  /*12340*/  SHFL.BFLY PT, R0, R5, 0x2, 0x1f ;  /* 0x0c401f0005007f89 */ /* 0x004e6800000e0000 */
[----:B---3--:R-:W2:Y:S01]  /*12350*/  SHFL.BFLY PT, R2, R4, 0x2, 0x1f ;  /* 0x0c401f0004027f89 */ /* 0x008ea200000e0000 */
[----:B-1----:R-:W-:Y:S02]  /*12360*/  FADD.FTZ R0, R0, R5 ;  /* 0x0000000500007221 */ /* 0x002fe40000010000 */
[----:B--2---:R-:W-:-:S03]  /*12370*/  FADD.FTZ R2, R2, R4 ;  /* 0x0000000402027221 */ /* 0x004fc60000010000 */
[----:B------:R-:W1:Y:S04]  /*12380*/  SHFL.BFLY PT, R5, R0, 0x1, 0x1f ;  /* 0x0c201f0000057f89 */ /* 0x000e6800000e0000 */
[----:B------:R-:W2:Y:S01]  /*12390*/  SHFL.BFLY PT, R4, R2, 0x1, 0x1f ;  /* 0x0c201f0002047f89 */ /* 0x000ea200000e0000 */
[----:B-1----:R-:W-:Y:S01]  /*123a0*/  FADD.FTZ R133, R0, R5 ;  /* 0x0000000500857221 */ /* 0x002fe20000010000 */
[----:B------:R-:W-:Y:S01]  /*123b0*/  MOV R0, 0x3f800000 ;  /* 0x3f80000000007802 */ /* 0x000fe20000000f00 */
[----:B--2---:R-:W-:-:S03]  /*123c0*/  FADD.FTZ R134, R2, R4 ;  /* 0x0000000402867221 */ /* 0x004fc60000010000 */
[----:B------:R-:W-:Y:S02]  /*123d0*/  FSETP.NE.FTZ.AND P4, PT, R133, RZ, PT ;  /* 0x000000ff8500720b */ /* 0x000fe40003f95000 */
[----:B------:R-:W-:Y:S02]  /*123e0*/  MOV R2, 0x3f800000 ;  /* 0x3f80000000027802 */ /* 0x000fe40000000f00 */
[----:B------:R-:W-:-:S09]  /*123f0*/  FSETP.NE.FTZ.AND P3, PT, R134, RZ, PT ;  /* 0x000000ff8600720b */ /* 0x000fd20003f75000 */
[----:B------:R-:W1:Y:S08]  /*12400*/  @P4 MUFU.RCP R0, R133 ;  /* 0x0000008500004308 */ /* 0x000e700000001000 */
[----:B------:R-:W2:Y:S01]  /*12410*/  @P3 MUFU.RCP R2, R134 ;  /* 0x0000008600023308 */ /* 0x000ea20000001000 */
[C---:B-1----:R-:W-:Y:S02]  /*12420*/  FMUL.FTZ R139, R0.reuse, R37 ;  /* 0x00000025008b7220 */ /* 0x042fe40000410000 */
[----:B------:R-:W-:-:S02]  /*12430*/  FMUL.FTZ R37, R0, R89 ;  /* 0x0000005900257220 */ /* 0x000fc40000410000 */
[----:B------:R-:W1:Y:S01]  /*12440*/  S2R R89, SR_TID.X ;  /* 0x0000000000597919 */ /* 0x000e620000002100 */
[C---:B------:R-:W-:Y:S02]  /*12450*/  FMUL.FTZ R176, R0.reuse, R140 ;  /* 0x0000008c00b07220 */ /* 0x040fe40000410000 */
[----:B------:R-:W-:Y:S02]  /*12460*/  FMUL.FTZ R6, R0, R141 ;  /* 0x0000008d00067220 */ /* 0x000fe40000410000 */
[C---:B--2---:R-:W-:Y:S02]  /*12470*/  FMUL.FTZ R14, R2.reuse, R38 ;  /* 0x00000026020e7220 */ /* 0x044fe40000410000 */
[----:B------:R-:W-:Y:S01]  /*12480*/  FMUL.FTZ R38, R2, R86 ;  /* 0x0000005602267220 */ /* 0x000fe20000410000 */
[----:B------:R-:W-:Y:S01]  /*12490*/  F2FP.BF16.PACK_AB R6, R6, R176 ;  /* 0x000000b00606723e */ /* 0x000fe200000010ff */
        /* <DEDUP_REMOVED lines=8> */
[C---:B------:R-:W-:Y:S02]  /*12520*/  FMUL.FTZ R172, R0.reuse, R156 ;  /* 0x0000009c00ac7220 */ /* 0x040fe40000410000 */
[C---:B------:R-:W-:Y:S01]  /*12530*/  FMUL.FTZ R138, R0.reuse, R41 ;  /* 0x00000029008a7220 */ /* 0x040fe20000410000 */
[----:B-1----:R-:W-:Y:S01]  /*12540*/  SHF.R.S32.HI R86, RZ, 0x1f, R89 ;  /* 0x0000001fff567819 */ /* 0x002fe20000011459 */
[C---:B------:R-:W-:Y:S01]  /*12550*/  FMUL.FTZ R137, R0.reuse, R45 ;  /* 0x0000002d00897220 */ /* 0x040fe20000410000 */
[----:B------:R-:W-:Y:S01]  /*12560*/  F2FP.BF16.PACK_AB R11, R11, R173 ;  /* 0x000000ad0b0b723e */ /* 0x000fe200000010ff */
[----:B------:R-:W-:Y:S01]  /*12570*/  FMUL.FTZ R136, R0, R49 ;  /* 0x0000003100887220 */ /* 0x000fe20000410000 */
[----:B------:R-:W-:Y:S01]  /*12580*/  LEA.HI R21, R86, R89, RZ, 0x2 ;  /* 0x0000005956157211 */ /* 0x000fe200078f10ff */
        /* <DEDUP_REMOVED lines=15> */
[----:B------:R-:W-:Y:S01]  /*12680*/  FMUL.FTZ R53, R0, R57 ;  /* 0x0000003900357220 */ /* 0x000fe20000410000 */
[----:B------:R-:W-:Y:S01]  /*12690*/  F2FP.BF16.PACK_AB R57, R136, R149 ;  /* 0x000000958839723e */ /* 0x000fe200000010ff */
[C---:B------:R-:W-:Y:S02]  /*126a0*/  FMUL.FTZ R144, R0.reuse, R60 ;  /* 0x0000003c00907220 */ /* 0x040fe40000410000 */
[----:B------:R-:W-:Y:S01]  /*126b0*/  FMUL.FTZ R25, R0, R61 ;  /* 0x0000003d00197220 */ /* 0x000fe20000410000 */
        /* <DEDUP_REMOVED lines=45> */
[----:B------:R-:W-:Y:S01]  /*12990*/  FMUL.FTZ R129, R0, R129 ;  /* 0x0000008100817220 */ /* 0x000fe20000410000 */
[--C-:B------:R-:W-:Y:S01]  /*129a0*/  SHF.R.S32.HI R0, RZ, 0x1f, R21.reuse ;  /* 0x0000001fff007819 */ /* 0x100fe20000011415 */
[C---:B------:R-:W-:Y:S01]  /*129b0*/  FMUL.FTZ R19, R2.reuse, R55 ;  /* 0x0000003702137220 */ /* 0x040fe20000410000 */
[----:B------:R-:W-:Y:S01]  /*129c0*/  SHF.R.S32.HI R55, RZ, 0x2, R21 ;  /* 0x00000002ff377819 */ /* 0x000fe20000011415 */
[----:B------:R-:W-:-:S02]  /*129d0*/  FMUL.FTZ R60, R2, R42 ;  /* 0x0000002a023c7220 */ /* 0x000fc40000410000 */
[----:B------:R-:W-:Y:S01]  /*129e0*/  FMUL.FTZ R47, R2, R47 ;  /* 0x0000002f022f7220 */ /* 0x000fe20000410000 */
[----:B------:R-:W-:Y:S01]  /*129f0*/  LEA.HI R0, R0, R55, RZ, 0x3 ;  /* 0x0000003700007211 */ /* 0x000fe200078f18ff */
[C---:B------:R-:W-:Y:S02]  /*12a00*/  FMUL.FTZ R4, R2.reuse, R46 ;  /* 0x0000002e02047220 */ /* 0x040fe40000410000 */
[----:B------:R-:W-:Y:S01]  /*12a10*/  FMUL.FTZ R56, R2, R50 ;  /* 0x0000003202387220 */ /* 0x000fe20000410000 */
[----:B------:R-:W-:Y:S01]  /*12a20*/  LOP3.LUT R0, R0, 0xfffffff8, RZ, 0xc0, !PT ;  /* 0xfffffff800007812 */ /* 0x000fe200078ec0ff */
[C---:B------:R-:W-:Y:S02]  /*12a30*/  FMUL.FTZ R143, R2.reuse, R143 ;  /* 0x0000008f028f7220 */ /* 0x040fe40000410000 */
[C---:B------:R-:W-:Y:S02]  /*12a40*/  FMUL.FTZ R5, R2.reuse, R142 ;  /* 0x0000008e02057220 */ /* 0x040fe40000410000 */
        /* <DEDUP_REMOVED lines=10> */
[C---:B-----5:R-:W-:Y:S01]  /*12af0*/  FMUL.FTZ R17, R2.reuse, R158 ;  /* 0x0000009e02117220 */ /* 0x060fe20000410000 */
        /* <DEDUP_REMOVED lines=30> */
[----:B------:R-:W-:Y:S01]  /*12ce0*/  LEA.HI R70, R86, R89, RZ, 0x5 ;  /* 0x0000005956467211 */ /* 0x000fe200078f28ff */
[C---:B------:R-:W-:Y:S01]  /*12cf0*/  FMUL.FTZ R75, R2.reuse, R75 ;  /* 0x0000004b024b7220 */ /* 0x040fe20000410000 */
[----:B------:R-:W-:Y:S01]  /*12d00*/  F2FP.BF16.PACK_AB R56, R51, R56 ;  /* 0x000000383338723e */ /* 0x000fe200000010ff */
[C---:B------:R-:W-:Y:S01]  /*12d10*/  FMUL.FTZ R44, R2.reuse, R74 ;  /* 0x0000004a022c7220 */ /* 0x040fe20000410000 */
[----:B------:R-:W-:Y:S01]  /*12d20*/  SHF.R.S32.HI R16, RZ, 0x5, R70 ;  /* 0x00000005ff107819 */ /* 0x000fe20000011446 */
        /* <DEDUP_REMOVED lines=51> */
[----:B------:R-:W-:Y:S01]  /*13060*/  FMUL.FTZ R130, R2, R130 ;  /* 0x0000008202827220 */ /* 0x000fe20000410000 */
[----:B------:R-:W-:Y:S02]  /*13070*/  IADD3 R2, R55, -R0, RZ ;  /* 0x8000000037027210 */ /* 0x000fe40007ffe0ff */
[----:B------:R-:W-:Y:S02]  /*13080*/  LOP3.LUT R0, R21, 0x3ffffffc, RZ, 0xc0, !PT ;  /* 0x3ffffffc15007812 */ /* 0x000fe400078ec0ff */
[----:B------:R-:W-:Y:S02]  /*13090*/  SHF.L.U32 R4, R2, 0x6, RZ ;  /* 0x0000000602047819 */ /* 0x000fe400000006ff */
[----:B------:R-:W-:Y:S02]  /*130a0*/  IADD3 R14, -R0, R89, RZ ;  /* 0x00000059000e7210 */ /* 0x000fe40007ffe1ff */
[----:B------:R-:W-:Y:S02]  /*130b0*/  LOP3.LUT R0, R4, 0x1c0, RZ, 0xc0, !PT ;  /* 0x000001c004007812 */ /* 0x000fe400078ec0ff */
[----:B------:R-:W-:-:S02]  /*130c0*/  LOP3.LUT R4, R2, 0x1, RZ, 0xc0, !PT ;  /* 0x0000000102047812 */ /* 0x000fc400078ec0ff */
[----:B------:R-:W-:Y:S02]  /*130d0*/  LEA R14, R16, R14, 0x9 ;  /* 0x0000000e100e7211 */ /* 0x000fe400078e48ff */
[----:B------:R-:W-:Y:S02]  /*130e0*/  LEA.HI R0, R0, R0, RZ, 0x1d ;  /* 0x0000000000007211 */ /* 0x000fe400078fe8ff */
[----:B------:R-:W-:Y:S02]  /*130f0*/  ISETP.NE.U32.AND P0, PT, R4, 0x1, PT ;  /* 0x000000010400780c */ /* 0x000fe40003f05070 */
[----:B------:R-:W-:Y:S02]  /*13100*/  LEA R0, R14, R0, 0x1 ;  /* 0x000000000e007211 */ /* 0x000fe400078e08ff */
[----:B------:R-:W-:Y:S02]  /*13110*/  R2P PR, R2, 0x6 ;  /* 0x0000000602007804 */ /* 0x000fe40000000000 */
[----:B------:R-:W-:-:S02]  /*13120*/  SHF.L.U32 R0, R0, 0x1, RZ ;  /* 0x0000000100007819 */ /* 0x000fc400000006ff */
[----:B------:R-:W-:Y:S02]  /*13130*/  MOV R4, 0x20 ;  /* 0x0000002000047802 */ /* 0x000fe40000000f00 */
[----:B------:R-:W-:Y:S01]  /*13140*/  IADD3 R2, R0, -0x10, RZ ;  /* 0xfffffff000027810 */ /* 0x000fe20007ffe0ff */
[----:B------:R1:W-:Y:S01]  /*13150*/  STS [R0], R6 ;  /* 0x0000000600007388 */ /* 0x0003e20000000800 */
[----:B------:R-:W-:Y:S02]  /*13160*/  SEL R4, R4, 0xffffffe0, !P1 ;  /* 0xffffffe004047807 */ /* 0x000fe40004800000 */
[----:B------:R-:W-:Y:S01]  /*13170*/  @P0 IADD3 R2, R0, 0x10, RZ ;  /* 0x0000001000020810 */ /* 0x000fe20007ffe0ff */
[----:B------:R2:W-:Y:S01]  /*13180*/  STS [R0+0x400], R5 ;  /* 0x0004000500007388 */ /* 0x0005e20000000800 */
[----:B------:R-:W-:Y:S02]  /*13190*/  F2FP.BF16.PACK_AB R55, R135, R148 ;  /* 0x000000948737723e */ /* 0x000fe400000010ff */
[----:B------:R-:W-:Y:S01]  /*131a0*/  F2FP.BF16.PACK_AB R21, R121, R120 ;  /* 0x000000787915723e */ /* 0x000fe200000010ff */
[----:B------:R3:W-:Y:S01]  /*131b0*/  STS [R2], R7 ;  /* 0x0000000702007388 */ /* 0x0007e20000000800 */
[----:B------:R-:W-:-:S02]  /*131c0*/  F2FP.BF16.PACK_AB R18, R127, R126 ;  /* 0x0000007e7f12723e */ /* 0x000fc400000010ff */
[----:B------:R-:W-:Y:S01]  /*131d0*/  F2FP.BF16.PACK_AB R14, R131, R130 ;  /* 0x00000082830e723e */ /* 0x000fe200000010ff */
[----:B------:R4:W-:Y:S01]  /*131e0*/  STS [R2+0x400], R9 ;  /* 0x0004000902007388 */ /* 0x0009e20000000800 */
[----:B-1----:R-:W-:Y:S02]  /*131f0*/  MOV R6, 0x40 ;  /* 0x0000004000067802 */ /* 0x002fe40000000f00 */
[----:B--2---:R-:W-:Y:S02]  /*13200*/  IADD3 R5, R0, R4, RZ ;  /* 0x0000000400057210 */ /* 0x004fe40007ffe0ff */
[----:B------:R-:W-:Y:S02]  /*13210*/  SEL R6, R6, 0xffffffc0, !P2 ;  /* 0xffffffc006067807 */ /* 0x000fe40005000000 */
[----:B------:R-:W-:Y:S01]  /*13220*/  IADD3 R4, R4, R2, RZ ;  /* 0x0000000204047210 */ /* 0x000fe20007ffe0ff */
[----:B------:R1:W-:Y:S01]  /*13230*/  STS [R5], R8 ;  /* 0x0000000805007388 */ /* 0x0003e20000000800 */
[----:B---3--:R-:W-:-:S02]  /*13240*/  IADD3 R7, R5, R6, RZ ;  /* 0x0000000605077210 */ /* 0x008fc40007ffe0ff */
[----:B----4-:R-:W-:Y:S01]  /*13250*/  IADD3 R9, R6, R2, RZ ;  /* 0x0000000206097210 */ /* 0x010fe20007ffe0ff */
[----:B------:R-:W-:Y:S04]  /*13260*/  STS [R5+0x400], R12 ;  /* 0x0004000c05007388 */ /* 0x000fe80000000800 */
[----:B------:R-:W-:Y:S04]  /*13270*/  STS [R4], R11 ;  /* 0x0000000b04007388 */ /* 0x000fe80000000800 */
[----:B------:R-:W-:Y:S01]  /*13280*/  STS [R4+0x400], R10 ;  /* 0x0004000a04007388 */ /* 0x000fe20000000800 */
[----:B-1----:R-:W-:-:S02]  /*13290*/  IADD3 R8, R0, R6, RZ ;  /* 0x0000000600087210 */ /* 0x002fc40007ffe0ff */
[----:B------:R-:W-:-:S03]  /*132a0*/  IADD3 R6, R4, R6, RZ ;  /* 0x0000000604067210 */ /* 0x000fc60007ffe0ff */
        /* <DEDUP_REMOVED lines=52> */
[----:B------:R-:W-:-:S03]  /*135f0*/  LOP3.LUT P0, RZ, R0, 0x3, RZ, 0xc0, !PT ;  /* 0x0000000300ff7812 */ /* 0x000fc6000780c0ff */
[----:B------:R-:W-:Y:S04]  /*13600*/  STS [R9+0x6000], R21 ;  /* 0x0060001509007388 */ /* 0x000fe80000000800 */
[----:B------:R-:W-:Y:S01]  /*13610*/  STS [R9+0x6400], R20 ;  /* 0x0064001409007388 */ /* 0x000fe20000000800 */
[----:B--2---:R-:W2:Y:S03]  /*13620*/  @P4 MUFU.LG2 R5, R133 ;  /* 0x0000008500054308 */ /* 0x004ea60000000c00 */
[----:B------:R-:W-:Y:S04]  /*13630*/  STS [R7+0x6000], R19 ;  /* 0x0060001307007388 */ /* 0x000fe80000000800 */
[----:B------:R4:W-:Y:S01]  /*13640*/  STS [R7+0x6400], R18 ;  /* 0x0064001207007388 */ /* 0x0009e20000000800 */
[----:B---3--:R-:W3:Y:S03]  /*13650*/  @P3 MUFU.LG2 R4, R134 ;  /* 0x0000008600043308 */ /* 0x008ee60000000c00 */
[----:B------:R-:W-:Y:S04]  /*13660*/  STS [R6+0x6000], R15 ;  /* 0x0060000f06007388 */ /* 0x000fe80000000800 */
[----:B------:R4:W-:Y:S01]  /*13670*/  STS [R6+0x6400], R14 ;  /* 0x0064000e06007388 */ /* 0x0009e20000000800 */
[----:B--2---:R-:W-:Y:S01]  /*13680*/  @P4 FMUL.FTZ R5, R5, 0.69314718246459960938 ;  /* 0x3f31721805054820 */ /* 0x004fe20000410000 */
[----:B-1----:R-:W-:-:S02]  /*13690*/  MOV R8, 0x7f800000 ;  /* 0x7f80000000087802 */ /* 0x002fc40000000f00 */
[----:B------:R-:W-:Y:S01]  /*136a0*/  BAR.SYNC.DEFER_BLOCKING 0x0 ;  /* 0x0000000000007b1d */ /* 0x000fe20000010000 */
[----:B---3--:R-:W-:-:S05]  /*136b0*/  @P3 FMUL.FTZ R4, R4, 0.69314718246459960938 ;  /* 0x3f31721804043820 */ /* 0x008fca0000410000 */
[----:B------:R-:W1:Y:S01]  /*136c0*/  S2R R10, SR_TID.X ;  /* 0x00000000000a7919 */ /* 0x000e620000002100 */
[----:B------:R-:W-:Y:S01]  /*136d0*/  @P3 FFMA.FTZ R8, R3, c[0x0][0x238], R4 ;  /* 0x00008e0003083a23 */ /* 0x000fe20000010004 */
[----:B----4-:R-:W-:Y:S01]  /*136e0*/  MOV R7, 0x7f800000 ;  /* 0x7f80000000077802 */ /* 0x010fe20000000f00 */
[----:B------:R-:W-:Y:S01]  /*136f0*/  @P4 FFMA.FTZ R7, R132, c[0x0][0x238], R5 ;  /* 0x00008e0084074a23 */ /* 0x000fe20000010005 */
        /* <DEDUP_REMOVED lines=8> */
[----:B------:R-:W-:Y:S02]  /*13780*/  SHF.R.S32.HI R2, RZ, 0x1f, R16 ;  /* 0x0000001fff027819 */ /* 0x000fe40000011410 */
[----:B------:R-:W-:Y:S01]  /*13790*/  IADD3 R0, -R0, R10, RZ ;  /* 0x0000000a00007210 */ /* 0x000fe20007ffe1ff */
[----:B------:R2:W1:Y:S01]  /*137a0*/  LDS.128 R44, [R231+0x2800] ;  /* 0x00280000e72c7984 */ /* 0x0004620000000c00 */
[----:B------:R-:W-:Y:S02]  /*137b0*/  LEA.HI R2, R2, R16, RZ, 0x2 ;  /* 0x0000001002027211 */ /* 0x000fe400078f10ff */
[----:B------:R-:W-:Y:S01]  /*137c0*/  SHF.R.S32.HI R6, RZ, 0x1f, R0 ;  /* 0x0000001fff067819 */ /* 0x000fe20000011400 */
[----:B------:R2:W1:Y:S01]  /*137d0*/  LDS.128 R60, [R231+0x3000] ;  /* 0x00300000e73c7984 */ /* 0x0004620000000c00 */
[----:B------:R-:W-:Y:S02]  /*137e0*/  LOP3.LUT R2, R2, 0xffffffc, RZ, 0xc0, !PT ;  /* 0x0ffffffc02027812 */ /* 0x000fe400078ec0ff */
[----:B------:R-:W-:Y:S01]  /*137f0*/  LEA.HI R0, R6, R0, RZ, 0x2 ;  /* 0x0000000006007211 */ /* 0x000fe200078f10ff */
[----:B------:R2:W1:Y:S01]  /*13800*/  LDS.128 R76, [R231+0x3800] ;  /* 0x00380000e74c7984 */ /* 0x0004620000000c00 */
[----:B------:R-:W-:-:S02]  /*13810*/  IADD3 R2, R16, -R2, RZ ;  /* 0x8000000210027210 */ /* 0x000fc40007ffe0ff */
        /* <DEDUP_REMOVED lines=27> */
.L_x_675:
[----:B---34-:R-:W-:Y:S05]  /*139d0*/  BSYNC B0 ;  /* 0x0000000000007941 */ /* 0x018fea0003800000 */
.L_x_674:
[----:B------:R-:W3:Y:S04]  /*139e0*/  LDL.64 R18, [R1+0x18] ;  /* 0x0000180001127983 */ /* 0x000ee80000100a00 */
[----:B------:R4:W5:Y:S04]  /*139f0*/  LDL R16, [R1+0x30] ;  /* 0x0000300001107983 */ /* 0x0009680000100800 */
[----:B------:R4:W5:Y:S04]  /*13a00*/  LDL R15, [R1+0x24] ;  /* 0x00002400010f7983 */ /* 0x0009680000100800 */
[----:B------:R4:W5:Y:S01]  /*13a10*/  LDL R14, [R1+0x34] ;  /* 0x00003400010e7983 */ /* 0x0009620000100800 */
[----:B------:R-:W-:Y:S01]  /*13a20*/  LEA.HI R13, R86, R89, RZ, 0x3 ;  /* 0x00000059560d7211 */ /* 0x000fe200078f18ff */
[----:B------:R-:W-:Y:S01]  /*13a30*/  UIMAD UR9, UR9, -0x40, UR19 ;  /* 0xffffffc0090978a4 */ /* 0x000fe2000f8e0213 */
[----:B------:R-:W-:Y:S01]  /*13a40*/  LEA.HI R2, R9, R10, RZ, 0x3 ;  /* 0x0000000a09027211 */ /* 0x000fe200078f18ff */
[----:B------:R-:W2:Y:S01]  /*13a50*/  S2R R11, SR_CTAID.Z ;  /* 0x00000000000b7919 */ /* 0x000ea20000002700 */
[----:B------:R-:W-:Y:S01]  /*13a60*/  SHF.R.S32.HI R3, RZ, 0x3, R13 ;  /* 0x00000003ff037819 */ /* 0x000fe2000001140d */
[----:B------:R-:W-:Y:S01]  /*13a70*/  USHF.R.S32.HI UR6, URZ, 0x1f, UR10 ;  /* 0x0000001f3f067899 */ /* 0x000fe2000801140a */
[----:B------:R-:W-:Y:S01]  /*13a80*/  SHF.R.S32.HI R2, RZ, 0x3, R2 ;  /* 0x00000003ff027819 */ /* 0x000fe20000011402 */
[----:B------:R-:W-:Y:S01]  /*13a90*/  ULDC.64 UR4, c[0x0][0x1f0] ;  /* 0x00007c0000047ab9 */ /* 0x000fe20000000a00 */
[----:B------:R-:W-:Y:S01]  /*13aa0*/  BSSY B0, `(.L_x_676) ;  /* 0x000001c000007945 */ /* 0x000fe20003800000 */
[----:B------:R-:W-:-:S04]  /*13ab0*/  UIMAD UR4, UR6, UR4, URZ ;  /* 0x00000004060472a4 */ /* 0x000fc8000f8e023f */
[----:B------:R-:W-:Y:S01]  /*13ac0*/  UIMAD UR4, UR10, UR5, UR4 ;  /* 0x000000050a0472a4 */ /* 0x000fe2000f8e0204 */
[----:B---3--:R-:W-:Y:S02]  /*13ad0*/  SHF.R.S32.HI R0, RZ, 0x1f, R18 ;  /* 0x0000001fff007819 */ /* 0x008fe40000011412 */
[----:B------:R-:W-:-:S04]  /*13ae0*/  IADD3 R4, P0, R18, UR22, RZ ;  /* 0x0000001612047c10 */ /* 0x000fc8000ff1e0ff */
[----:B------:R-:W-:Y:S01]  /*13af0*/  IADD3.X R5, R0, UR7, RZ, P0, !PT ;  /* 0x0000000700057c10 */ /* 0x000fe200087fe4ff */
[----:B------:R-:W-:Y:S01]  /*13b00*/  IMAD.U32 R0, RZ, RZ, UR16 ;  /* 0x00000010ff007e24 */ /* 0x000fe2000f8e00ff */
[----:B------:R-:W-:Y:S02]  /*13b10*/  ISETP.GE.AND P0, PT, R3, UR9, PT ;  /* 0x0000000903007c0c */ /* 0x000fe4000bf06270 */
[----:B------:R-:W-:Y:S01]  /*13b20*/  SHF.R.S32.HI R3, RZ, 0x1f, R2 ;  /* 0x0000001fff037819 */ /* 0x000fe20000011402 */
[----:B--2---:R-:W-:-:S04]  /*13b30*/  IMAD.WIDE.U32 R10, R11, c[0x0][0x1f0], R4 ;  /* 0x00007c000b0a7a25 */ /* 0x004fc800078e0004 */
[----:B------:R-:W-:Y:S01]  /*13b40*/  IMAD.WIDE R4, R0, 0x40, R2 ;  /* 0x0000004000047825 */ /* 0x000fe200078e0202 */
[----:B------:R-:W-:-:S05]  /*13b50*/  IADD3 R9, R11, UR4, RZ ;  /* 0x000000040b097c10 */ /* 0x000fca000fffe0ff */
        /* <DEDUP_REMOVED lines=16> */
.L_x_677:
[----:B----4-:R-:W-:Y:S05]  /*13c60*/  BSYNC B0 ;  /* 0x0000000000007941 */ /* 0x010fea0003800000 */
.L_x_676:
        /* <DEDUP_REMOVED lines=22> */
.L_x_679:
[----:B------:R-:W-:Y:S05]  /*13dd0*/  BSYNC B0 ;  /* 0x0000000000007941 */ /* 0x000fea0003800000 */
.L_x_678:
        /* <DEDUP_REMOVED lines=18> */
[----:B-1----:R1:W-:Y:S04]  /*13f00*/  @!P3 STG.E.128 [R2.64], R64 ;  /* 0x000000400200b986 */ /* 0x0023e8000c101d14 */
[----:B------:R1:W-:Y:S04]  /*13f10*/  @!P2 STG.E.128 [R2.64+0x80], R60 ;  /* 0x0000803c0200a986 */ /* 0x0003e8000c101d14 */
[----:B------:R1:W-:Y:S04]  /*13f20*/  @!P1 STG.E.128 [R2.64+0x100], R56 ;  /* 0x0001003802009986 */ /* 0x0003e8000c101d14 */
[----:B------:R1:W-:Y:S02]  /*13f30*/  @!P0 STG.E.128 [R2.64+0x180], R52 ;  /* 0x0001803402008986 */ /* 0x0003e4000c101d14 */
.L_x_681:
[----:B------:R-:W-:Y:S05]  /*13f40*/  BSYNC B0 ;  /* 0x0000000000007941 */ /* 0x000fea0003800000 */
.L_x_680:
[----:B------:R-:W-:-:S04]  /*13f50*/  LEA.HI.SX32 R0, R13, 0x30, 0x1d ;  /* 0x000000300d007811 */ /* 0x000fc800078feaff */
[----:B------:R-:W-:-:S13]  /*13f60*/  ISETP.GE.AND P0, PT, R0, UR9, PT ;  /* 0x0000000900007c0c */ /* 0x000fda000bf06270 */
[----:B------:R-:W-:Y:S05]  /*13f70*/  @P0 EXIT ;  /* 0x000000000000094d */ /* 0x000fea0003800000 */
[----:B------:R-:W-:Y:S01]  /*13f80*/  IADD3 R6, P0, R4, 0x30, RZ ;  /* 0x0000003004067810 */ /* 0x000fe20007f1e0ff */
[----:B-12---:R-:W-:Y:S01]  /*13f90*/  IMAD.MOV.U32 R2, RZ, RZ, R10 ;  /* 0x000000ffff027224 */ /* 0x006fe200078e000a */
        /* <DEDUP_REMOVED lines=18> */
.L_x_635:
        /* <DEDUP_REMOVED lines=80> */
.L_x_683:
[----:B------:R-:W-:Y:S05]  /*145c0*/  BSYNC B0 ;  /* 0x0000000000007941 */ /* 0x000fea0003800000 */
.L_x_682:
        /* <DEDUP_REMOVED lines=22> */
.L_x_685:
[----:B------:R-:W-:Y:S05]  /*14730*/  BSYNC B0 ;  /* 0x0000000000007941 */ /* 0x000fea0003800000 */
.L_x_684:
        /* <DEDUP_REMOVED lines=22> */
.L_x_687:
[----:B------:R-:W-:Y:S05]  /*148a0*/  BSYNC B0 ;  /* 0x0000000000007941 */ /* 0x000fea0003800000 */
.L_x_686:
        /* <DEDUP_REMOVED lines=21> */
.L_x_689:
[----:B------:R-:W-:Y:S05]  /*14a00*/  BSYNC B0 ;  /* 0x0000000000007941 */ /* 0x000fea0003800000 */
.L_x_688:
        /* <DEDUP_REMOVED lines=35> */
.L_x_690:
        /* <DEDUP_REMOVED lines=12> */
.L_x_1084:


//--------------------- .text._ZN5flash16flash_fwd_kernelI23Flash_fwd_kernel_traitsILi256ELi128ELi64ELi8ELb0ELb0EN7cutlass10bfloat16_tE19Flash_kernel_traitsILi256ELi128ELi64ELi8ES3_EELb1ELb1ELb0ELb0ELb0ELb0ELb0ELb0EEEvNS_16Flash_fwd_paramsE --------------------------
	.section	.text._ZN5flash16flash_fwd_kernelI23Flash_fwd_kernel_traitsILi256ELi128ELi64ELi8ELb0ELb0EN7cutlass10bfloat16_tE19Flash_kernel_traitsILi256ELi128ELi64ELi8ES3_EELb1ELb1ELb0ELb0ELb0ELb0ELb0ELb0EEEvNS_16Flash_fwd_paramsE,"ax",@progbits
	.sectioninfo	@"SHI_REGISTERS=255"
	.align	128
        .global         _ZN5flash16flash_fwd_kernelI23Flash_fwd_kernel_traitsILi256ELi128ELi64ELi8ELb0ELb0EN7cutlass10bfloat16_tE19Flash_kernel_traitsILi256ELi128ELi64ELi8ES3_EELb1ELb1ELb0ELb0ELb0ELb0ELb0ELb0EEEvNS_16Flash_fwd_paramsE
        .type           _ZN5flash16flash_fwd_kernelI23Flash_fwd_kernel_traitsILi256ELi128ELi64ELi8ELb0ELb0EN7cutlass10bfloat16_tE19Flash_kernel_traitsILi256ELi128ELi64ELi8ES3_EELb1ELb1ELb0ELb0ELb0ELb0ELb0ELb0EEEvNS_16Flash_fwd_paramsE,@function
        .size           _ZN5flash16flash_fwd_kernelI23Flash_fwd_kernel_traitsILi256ELi128ELi64ELi8ELb0ELb0EN7cutlass10bfloat16_tE19Flash_kernel_traitsILi256ELi128ELi64ELi8ES3_EELb1ELb1ELb0ELb0ELb0ELb0ELb0ELb0EEEvNS_16Flash_fwd_paramsE,(.L_x_1085 - _ZN5flash16flash_fwd_kernelI23Flash_fwd_kernel_traitsILi256ELi128ELi64ELi8ELb0ELb0EN7cutlass10bfloat16_tE19Flash_kernel_traitsILi256ELi128ELi64ELi8ES3_EELb1ELb1ELb0ELb0ELb0ELb0ELb0ELb0EEEvNS_16Flash_fwd_paramsE)
        .other          _ZN5flash16flash_fwd_kernelI23Flash_fwd_kernel_traitsILi256ELi128ELi64ELi8ELb0ELb0EN7cutlass10bfloat16_tE19Flash_kernel_traitsILi256ELi128ELi64ELi8ES3_EELb1ELb1ELb0ELb0ELb0ELb0ELb0ELb0EEEvNS_16Flash_fwd_paramsE,@"STO_CUDA_ENTRY STV_DEFAULT"
_ZN5flash16flash_fwd_kernelI23Flash_fwd_kernel_traitsILi256ELi128ELi64ELi8ELb0ELb0EN7cutlass10bfloat16_tE19Flash_kernel_traitsILi256ELi128ELi64ELi8ES3_EELb1ELb1ELb0ELb0ELb0ELb0ELb0ELb0EEEvNS_16Flash_fwd_paramsE:
.text._ZN5flash16flash_fwd_kernelI23Flash_fwd_kernel_traitsILi256ELi128ELi64ELi8ELb0ELb0EN7cutlass10bfloat16_tE19Flash_kernel_traitsILi256ELi128ELi64ELi8ES3_EELb1ELb1ELb0ELb0ELb0ELb0ELb0ELb0EEEvNS_16Flash_fwd_paramsE:
        /* <DEDUP_REMOVED lines=24> */
[----:B------:R-:W-:-:S02]  /*0180*/  UMOV UR8, 0x4 ;  /* 0x0000000400087882 */ /* 0x000fc40000000000 */
[----:B------:R-:W-:Y:S01]  /*0190*/  ULDC.64 UR4, c[0x0][0x248] ;  /* 0x0000920000047ab9 */ /* 0x000fe20000000a00 */
[----:B------:R-:W-:Y:S01]  /*01a0*/  PLOP3.LUT P0, PT, PT, PT, UP2, 0x80, 0x0 ;  /* 0x000000000000781c */ /* 0x000fe20003f0f028 */
[----:B------:R-:W-:Y:S02]  /*01b0*/  UISETP.EQ.U32.AND UP0, UPT, URZ, UR4, UPT ;  /* 0x000000043f00728c */ /* 0x000fe4000bf02070 */
[----:B------:R-:W-:Y:S02]  /*01c0*/  ULDC.64 UR12, c[0x0][0x240] ;  /* 0x00009000000c7ab9 */ /* 0x000fe40000000a00 */
[----:B-----5:R-:W-:Y:S02]  /*01d0*/  UIMAD.WIDE UR12, UR7, UR8, UR12 ;  /* 0x00000008070c72a5 */ /* 0x020fe4000f8e020c */
[----:B-1----:R-:W-:-:S06]  /*01e0*/  ULOP3.LUT UR6, UR10, UR26, UR7, 0xfe, !UPT ;  /* 0x0000001a0a067292 */ /* 0x002fcc000f8efe07 */
[----:B--2---:R-:W-:Y:S01]  /*01f0*/  LOP3.LUT P3, RZ, R23, UR6, RZ, 0xfc, !PT ;  /* 0x0000000617ff7c12 */ /* 0x004fe2000f86fcff */
[----:B------:R-:W-:Y:S02]  /*0200*/  ULDC.U8 UR6, c[0x0][0x312] ;  /* 0x0000c48000067ab9 */ /* 0x000fe40000000000 */
[----:B------:R-:W-:-:S04]  /*0210*/  UISETP.NE.AND UP3, UPT, UR6, URZ, UPT ;  /* 0x0000003f0600728c */ /* 0x000fc8000bf65270 */
[----:B------:R-:W-:-:S06]  /*0220*/  UISETP.EQ.OR.EX UP0, UPT, URZ, UR5, !UP3, UP0 ;  /* 0x000000053f00728c */ /* 0x000fcc000df02700 */
[----:B------:R-:W-:Y:S02]  /*0230*/  @!P3 IMAD.MOV.U32 R10, RZ, RZ, c[0x0][0x308] ;  /* 0x0000c200ff0ab624 */ /* 0x000fe400078e00ff */
[----:B------:R-:W-:Y:S01]  /*0240*/  @!P3 IMAD.MOV.U32 R11, RZ, RZ, c[0x0][0x30c] ;  /* 0x0000c300ff0bb624 */ /* 0x000fe200078e00ff */
[----:B------:R-:W-:Y:S02]  /*0250*/  ULDC.64 UR4, c[0x0][0x248] ;  /* 0x0000920000047ab9 */ /* 0x000fe40000000a00 */
[----:B------:R-:W-:Y:S01]  /*0260*/  UIMAD.WIDE UR4, UR7, UR8, UR4 ;  /* 0x00000008070472a5 */ /* 0x000fe2000f8e0204 */
[----:B----4-:R-:W1:Y:S08]  /*0270*/  @P2 R2UR UR36, R4 ;  /* 0x00000000042423c2 */ /* 0x010e7000000e0000 */
[----:B------:R-:W2:Y:S01]  /*0280*/  @P2 R2UR UR37, R5 ;  /* 0x00000000052523c2 */ /* 0x000ea200000e0000 */
[----:B-1----:R-:W-:Y:S01]  /*0290*/  IMAD.U32 R4, RZ, RZ, UR36 ;  /* 0x00000024ff047e24 */ /* 0x002fe2000f8e00ff */
[----:B---3--:R-:W-:Y:S01]  /*02a0*/  @P2 IADD3 R7, P1, R2, c[0x0][0x300], RZ ;  /* 0x0000c00002072a10 */ /* 0x008fe20007f3e0ff */
[----:B------:R-:W-:Y:S01]  /*02b0*/  IMAD.U32 R2, RZ, RZ, UR12 ;  /* 0x0000000cff027e24 */ /* 0x000fe2000f8e00ff */
[----:B--2---:R-:W-:-:S03]  /*02c0*/  MOV R5, UR37 ;  /* 0x0000002500057c02 */ /* 0x004fc60008000f00 */
[----:B------:R-:W-:Y:S02]  /*02d0*/  @P2 IMAD.X R8, RZ, RZ, R3, P1 ;  /* 0x000000ffff082224 */ /* 0x000fe400008e0603 */
[----:B------:R1:W-:Y:S01]  /*02e0*/  @!P3 STG.E.64 [R10.64], R4 ;  /* 0x000000040a00b986 */ /* 0x0003e2000c101b1c */
[----:B------:R-:W-:Y:S01]  /*02f0*/  IMAD.U32 R3, RZ, RZ, UR13 ;  /* 0x0000000dff037e24 */ /* 0x000fe2000f8e00ff */
[----:B------:R-:W-:Y:S01]  /*0300*/  PLOP3.LUT P2, PT, PT, PT, UP0, 0x80, 0x0 ;  /* 0x000000000000781c */ /* 0x000fe20003f4f008 */
        /* <DEDUP_REMOVED lines=14> */
[----:B------:R-:W-:Y:S02]  /*03f0*/  UMOV UR25, 0xffffffff ;  /* 0xffffffff00197882 */ /* 0x000fe40000000000 */
[----:B------:R-:W-:Y:S02]  /*0400*/  UMOV UR15, 0xffffffff ;  /* 0xffffffff000f7882 */ /* 0x000fe40000000000 */
[----:B------:R-:W-:Y:S02]  /*0410*/  ULDC UR4, c[0x0][0x1c0] ;  /* 0x0000700000047ab9 */ /* 0x000fe40000000800 */
[----:B------:R-:W-:-:S02]  /*0420*/  UIMAD UR4, UR7, UR4, UR10 ;  /* 0x00000004070472a4 */ /* 0x000fc4000f8e020a */
[----:B------:R-:W-:Y:S02]  /*0430*/  UMOV UR11, URZ ;  /* 0x0000003f000b7c82 */ /* 0x000fe40008000000 */
[----:B------:R-:W-:-:S04]  /*0440*/  USHF.L.U32 UR5, UR4, 0x5, URZ ;  /* 0x0000000504057899 */ /* 0x000fc8000800063f */
[----:B------:R-:W-:Y:S01]  /*0450*/  USHF.R.S32.HI UR4, URZ, 0x1f, UR5 ;  /* 0x0000001f3f047899 */ /* 0x000fe20008011405 */
[----:B---3--:R1:W3:Y:S08]  /*0460*/  @P0 R2UR UR25, R9 ;  /* 0x00000000091903c2 */ /* 0x0082f000000e0000 */
[----:B----4-:R-:W3:Y:S01]  /*0470*/  @P0 R2UR UR27, R6 ;  /* 0x00000000061b03c2 */ /* 0x010ee200000e0000 */
[----:B-1----:R-:W-:-:S04]  /*0480*/  SHF.R.S32.HI R9, RZ, 0x1f, R23 ;  /* 0x0000001fff097819 */ /* 0x002fc80000011417 */
[----:B------:R-:W-:-:S03]  /*0490*/  LEA.HI R21, R9, R23, RZ, 0x5 ;  /* 0x0000001709157211 */ /* 0x000fc600078f28ff */
[----:B--2---:R1:W2:Y:S01]  /*04a0*/  @P1 R2UR UR11, R4 ;  /* 0x00000000040b13c2 */ /* 0x0042a200000e0000 */
[----:B---3--:R-:W-:-:S07]  /*04b0*/  @UP2 UIADD3 UR27, UR27, -UR25, URZ ;  /* 0x800000191b1b2290 */ /* 0x008fce000fffe03f */
[----:B-----5:R3:W4:Y:S01]  /*04c0*/  @!P2 R2UR UR15, R0 ;  /* 0x00000000000fa3c2 */ /* 0x02072200000e0000 */
[----:B------:R-:W-:Y:S01]  /*04d0*/  ISETP.NE.U32.AND P2, PT, RZ, c[0x0][0x248], PT ;  /* 0x00009200ff007a0c */ /* 0x000fe20003f45070 */
[----:B------:R-:W-:-:S03]  /*04e0*/  @!UP2 ULDC UR27, c[0x0][0x214] ;  /* 0x00008500001baab9 */ /* 0x000fc60000000800 */
[----:B------:R-:W-:Y:S02]  /*04f0*/  ISETP.NE.AND.EX P2, PT, RZ, c[0x0][0x24c], PT, P2 ;  /* 0x00009300ff007a0c */ /* 0x000fe40003f45320 */
[----:B---3--:R-:W-:-:S05]  /*0500*/  LOP3.LUT R0, R21, 0xffffffe0, RZ, 0xc0, !PT ;  /* 0xffffffe015007812 */ /* 0x008fca00078ec0ff */
[----:B------:R-:W-:-:S05]  /*0510*/  IMAD.IADD R20, R23, 0x1, -R0 ;  /* 0x0000000117147824 */ /* 0x000fca00078e0a00 */
[--C-:B------:R-:W-:Y:S02]  /*0520*/  IADD3 R103, P1, P0, R7, UR5, R20.reuse ;  /* 0x0000000507677c10 */ /* 0x100fe4000f83e014 */
[----:B------:R-:W-:-:S03]  /*0530*/  SHF.R.S32.HI R0, RZ, 0x1f, R20 ;  /* 0x0000001fff007819 */ /* 0x000fc60000011414 */
[----:B------:R1:W-:Y:S01]  /*0540*/  STL [R1+0x48], R103 ;  /* 0x0000486701007387 */ /* 0x0003e20000100800 */
[----:B------:R-:W-:Y:S01]  /*0550*/  IADD3.X R101, R8, UR4, R0, P1, P0 ;  /* 0x0000000408657c10 */ /* 0x000fe20008fe0400 */
        /* <DEDUP_REMOVED lines=8> */
.L_x_691:
[----:B------:R-:W-:Y:S02]  /*05e0*/  ULDC UR6, c[0x0][0x218] ;  /* 0x0000860000067ab9 */ /* 0x000fe40000000800 */
.L_x_692:
        /* <DEDUP_REMOVED lines=42> */
[----:B------:R-:W-:-:S02]  /*0890*/  @UP1 UIMAD.WIDE.U32 UR18, UR25, UR12, URZ ;  /* 0x0000000c191212a5 */ /* 0x000fc4000f8e003f */
[----:B------:R-:W-:Y:S02]  /*08a0*/  @!UP1 USHF.R.S32.HI UR12, URZ, 0x1f, UR7 ;  /* 0x0000001f3f0c9899 */ /* 0x000fe40008011407 */
[----:B------:R-:W-:Y:S02]  /*08b0*/  @UP1 UIMAD UR6, UR25, UR13, UR19 ;  /* 0x0000000d190612a4 */ /* 0x000fe4000f8e0213 */
[----:B------:R-:W-:Y:S02]  /*08c0*/  @UP0 UIADD3 UR13, UR11, UR15, URZ ;  /* 0x0000000f0b0d0290 */ /* 0x000fe4000fffe03f */
[----:B------:R-:W-:Y:S02]  /*08d0*/  @!UP1 UIMAD UR12, UR12, UR4, URZ ;  /* 0x000000040c0c92a4 */ /* 0x000fe4000f8e023f */
[----:B------:R-:W-:Y:S02]  /*08e0*/  @!UP1 UIMAD.WIDE.U32 UR16, UR7, UR4, URZ ;  /* 0x00000004071092a5 */ /* 0x000fe4000f8e003f */
[----:B------:R-:W-:-:S02]  /*08f0*/  @UP0 UIMAD.WIDE.U32 UR32, UR13, UR30, URZ ;  /* 0x0000001e0d2002a5 */ /* 0x000fc4000f8e003f */
[----:B------:R-:W-:Y:S02]  /*0900*/  @!UP1 UIMAD UR5, UR7, UR5, UR12 ;  /* 0x00000005070592a4 */ /* 0x000fe4000f8e020c */
[----:B------:R-:W-:Y:S02]  /*0910*/  @UP1 UMOV UR14, UR18 ;  /* 0x00000012000e1c82 */ /* 0x000fe40008000000 */
[----:B------:R-:W-:Y:S02]  /*0920*/  @UP0 UIMAD UR31, UR13, UR31, UR33 ;  /* 0x0000001f0d1f02a4 */ /* 0x000fe4000f8e0221 */
[----:B------:R-:W-:Y:S02]  /*0930*/  @!UP1 UIADD3 UR6, UR17, UR5, URZ ;  /* 0x0000000511069290 */ /* 0x000fe4000fffe03f */
[----:B------:R-:W-:Y:S01]  /*0940*/  @!UP1 UMOV UR14, UR16 ;  /* 0x00000010000e9c82 */ /* 0x000fe20008000000 */
        /* <DEDUP_REMOVED lines=12> */
[----:B------:R-:W-:-:S03]  /*0a10*/  UIADD3 UR31, UR33, UR5, URZ ;  /* 0x00000005211f7290 */ /* 0x000fc6000fffe03f */
.L_x_694:
[----:B------:R-:W-:Y:S01]  /*0a20*/  IABS R0, c[0x0][0x1c8] ;  /* 0x0000720000007a13 */ /* 0x000fe20000000000 */
[----:B------:R-:W1:Y:S01]  /*0a30*/  S2R R2, SR_CTAID.Z ;  /* 0x0000000000027919 */ /* 0x000e620000002700 */
[----:B------:R-:W-:Y:S02]  /*0a40*/  UMOV UR16, URZ ;  /* 0x0000003f00107c82 */ /* 0x000fe40008000000 */
[----:B------:R-:W2:Y:S01]  /*0a50*/  R2UR UR5, R0 ;  /* 0x00000000000573c2 */ /* 0x000ea200000e0000 */
[----:B------:R-:W-:Y:S01]  /*0a60*/  @UP0 UIADD3 UR15, UR11, UR15, URZ ;  /* 0x0000000f0b0f0290 */ /* 0x000fe2000fffe03f */
        /* <DEDUP_REMOVED lines=9> */
[----:B------:R-:W-:-:S04]  /*0b00*/  UIMAD.WIDE.U32 UR12, UR17, UR12, UR16 ;  /* 0x0000000c110c72a5 */ /* 0x000fc8000f8e0010 */
[----:B-1----:R-:W-:-:S07]  /*0b10*/  UIMAD.WIDE.U32 UR12, UR13, UR4, URZ ;  /* 0x000000040d0c72a5 */ /* 0x002fce000f8e003f */
        /* <DEDUP_REMOVED lines=15> */
[----:B------:R-:W-:-:S03]  /*0c10*/  @UP0 UIMAD UR33, UR15, UR5, UR17 ;  /* 0x000000050f2102a4 */ /* 0x000fc6000f8e0211 */
[----:B------:R-:W-:Y:S02]  /*0c20*/  @UP0 UMOV UR34, UR16 ;  /* 0x0000001000220c82 */ /* 0x000fe40008000000 */
[----:B------:R-:W-:Y:S02]  /*0c30*/  @!UP2 ULOP3.LUT UR30, URZ, UR12, URZ, 0x33, !UPT ;  /* 0x0000000c3f1ea292 */ /* 0x000fe4000f8e333f */
[----:B------:R-:W-:Y:S02]  /*0c40*/  USHF.R.S32.HI UR12, URZ, 0x1f, UR10 ;  /* 0x0000001f3f0c7899 */ /* 0x000fe4000801140a */
[----:B------:R-:W-:Y:S01]  /*0c50*/  USHF.R.S32.HI UR13, URZ, 0x1f, UR30 ;  /* 0x0000001f3f0d7899 */ /* 0x000fe2000801141e */
[----:B------:R-:W-:Y:S05]  /*0c60*/  @P0 BRA `(.L_x_695) ;  /* 0x000000d000000947 */ /* 0x000fea0003800000 */
[----:B------:R-:W-:Y:S02]  /*0c70*/  USHF.R.S32.HI UR15, URZ, 0x1f, UR11 ;  /* 0x0000001f3f0f7899 */ /* 0x000fe4000801140b */
[----:B------:R-:W-:Y:S02]  /*0c80*/  ULDC.64 UR4, c[0x0][0x1a0] ;  /* 0x0000680000047ab9 */ /* 0x000fe40000000a00 */
[----:B------:R-:W-:-:S02]  /*0c90*/  UIMAD UR15, UR15, UR4, URZ ;  /* 0x000000040f0f72a4 */ /* 0x000fc4000f8e023f */
[----:B------:R-:W-:Y:S02]  /*0ca0*/  UIMAD.WIDE.U32 UR16, UR11, UR4, URZ ;  /* 0x000000040b1072a5 */ /* 0x000fe4000f8e003f */
[----:B------:R-:W-:Y:S02]  /*0cb0*/  UIMAD UR15, UR11, UR5, UR15 ;  /* 0x000000050b0f72a4 */ /* 0x000fe4000f8e020f */
[----:B------:R-:W-:Y:S02]  /*0cc0*/  USHF.R.S32.HI UR11, URZ, 0x1f, UR7 ;  /* 0x0000001f3f0b7899 */ /* 0x000fe40008011407 */
[----:B------:R-:W-:Y:S02]  /*0cd0*/  UIADD3 UR17, UR17, UR15, URZ ;  /* 0x0000000f11117290 */ /* 0x000fe4000fffe03f */
[----:B------:R-:W-:Y:S02]  /*0ce0*/  ULDC.64 UR4, c[0x0][0x188] ;  /* 0x0000620000047ab9 */ /* 0x000fe40000000a00 */
[----:B------:R-:W-:-:S02]  /*0cf0*/  UIMAD UR11, UR11, UR4, URZ ;  /* 0x000000040b0b72a4 */ /* 0x000fc4000f8e023f */
[----:B------:R-:W-:Y:S02]  /*0d00*/  UIMAD.WIDE.U32 UR16, UR7, UR4, UR16 ;  /* 0x00000004071072a5 */ /* 0x000fe4000f8e0010 */
[----:B------:R-:W-:-:S04]  /*0d10*/  UIMAD UR5, UR7, UR5, UR11 ;  /* 0x00000005070572a4 */ /* 0x000fc8000f8e020b */
[----:B------:R-:W-:Y:S02]  /*0d20*/  UIADD3 UR33, UR17, UR5, URZ ;  /* 0x0000000511217290 */ /* 0x000fe4000fffe03f */
[----:B------:R-:W-:Y:S02]  /*0d30*/  UMOV UR34, UR16 ;  /* 0x0000001000227c82 */ /* 0x000fe40008000000 */
.L_x_695:
[CC--:B------:R-:W-:Y:S01]  /*0d40*/  LEA.HI R0, R9.reuse, R23.reuse, RZ, 0x3 ;  /* 0x0000001709007211 */ /* 0x0c0fe200078f18ff */
[----:B------:R-:W1:Y:S01]  /*0d50*/  S2R R18, SR_CTAID.Z ;  /* 0x0000000000127919 */ /* 0x000e620000002700 */
[----:B------:R-:W-:Y:S01]  /*0d60*/  LEA.HI R5, R9, R23, RZ, 0x4 ;  /* 0x0000001709057211 */ /* 0x000fe200078f20ff */
[----:B------:R-:W-:Y:S01]  /*0d70*/  ULDC.64 UR4, c[0x0][0x1b8] ;  /* 0x00006e0000047ab9 */ /* 0x000fe20000000a00 */
[----:B------:R-:W-:Y:S01]  /*0d80*/  SHF.R.S32.HI R234, RZ, 0x3, R0 ;  /* 0x00000003ffea7819 */ /* 0x000fe20000011400 */
[----:B------:R-:W-:Y:S01]  /*0d90*/  UIMAD UR4, UR13, UR4, URZ ;  /* 0x000000040d0472a4 */ /* 0x000fe2000f8e023f */
[----:B------:R-:W-:Y:S01]  /*0da0*/  LOP3.LUT R0, R0, 0xfffffff8, RZ, 0xc0, !PT ;  /* 0xfffffff800007812 */ /* 0x000fe200078ec0ff */
[----:B------:R-:W-:Y:S01]  /*0db0*/  UIADD3 UR18, -UR9, UR27, URZ ;  /* 0x0000001b09127290 */ /* 0x000fe2000fffe13f */
[----:B------:R-:W-:Y:S01]  /*0dc0*/  SHF.R.S32.HI R4, RZ, 0x4, R5 ;  /* 0x00000004ff047819 */ /* 0x000fe20000011405 */
[----:B------:R-:W-:Y:S01]  /*0dd0*/  IMAD.SHL.U32 R3, R234, 0x40, RZ ;  /* 0x00000040ea037824 */ /* 0x000fe200078e00ff */
[----:B------:R-:W-:Y:S01]  /*0de0*/  LOP3.LUT R2, R5, 0xfffffff0, RZ, 0xc0, !PT ;  /* 0xfffffff005027812 */ /* 0x000fe200078ec0ff */
[----:B------:R-:W-:Y:S01]  /*0df0*/  IMAD.IADD R24, R23, 0x1, -R0 ;  /* 0x0000000117187824 */ /* 0x000fe200078e0a00 */
[----:B------:R-:W-:Y:S01]  /*0e00*/  LEA.HI R0, R5, R4, RZ, 0x1 ;  /* 0x0000000405007211 */ /* 0x000fe200078f08ff */
[----:B------:R-:W-:Y:S01]  /*0e10*/  BSSY B0, `(.L_x_696) ;  /* 0x0000072000007945 */ /* 0x000fe20003800000 */
[----:B------:R-:W-:Y:S01]  /*0e20*/  LOP3.LUT R5, R3, 0x1c0, RZ, 0xc0, !PT ;  /* 0x000001c003057812 */ /* 0x000fe200078ec0ff */
[----:B------:R-:W-:Y:S01]  /*0e30*/  IMAD.SHL.U32 R112, R24, 0x8, RZ ;  /* 0x0000000818707824 */ /* 0x000fe200078e00ff */
[----:B------:R-:W-:Y:S01]  /*0e40*/  LOP3.LUT R0, R0, 0xfffffffe, RZ, 0xc0, !PT ;  /* 0xfffffffe00007812 */ /* 0x000fe200078ec0ff */
[----:B------:R-:W-:Y:S01]  /*0e50*/  IMAD.IADD R6, R23, 0x1, -R2 ;  /* 0x0000000117067824 */ /* 0x000fe200078e0a02 */
[----:B------:R-:W-:-:S02]  /*0e60*/  SHF.R.U32.HI R2, RZ, 0x3, R5 ;  /* 0x00000003ff027819 */ /* 0x000fc40000011605 */
[----:B------:R-:W-:Y:S01]  /*0e70*/  LOP3.LUT R3, R5, 0x38, R112, 0xf8, !PT ;  /* 0x0000003805037812 */ /* 0x000fe200078ef870 */
[----:B------:R-:W-:Y:S01]  /*0e80*/  IMAD.IADD R22, R4, 0x1, -R0 ;  /* 0x0000000104167824 */ /* 0x000fe200078e0a00 */
[----:B------:R-:W-:Y:S02]  /*0e90*/  SHF.R.S32.HI R5, RZ, 0x1f, R6 ;  /* 0x0000001fff057819 */ /* 0x000fe40000011406 */
[----:B------:R-:W-:Y:S02]  /*0ea0*/  SHF.R.S32.HI R235, RZ, 0x1f, R234 ;  /* 0x0000001fffeb7819 */ /* 0x000fe400000114ea */
[----:B------:R-:W-:Y:S02]  /*0eb0*/  LEA.HI R11, R5, R6, RZ, 0x3 ;  /* 0x00000006050b7211 */ /* 0x000fe400078f18ff */
[----:B------:R-:W-:Y:S01]  /*0ec0*/  SHF.R.S32.HI R113, RZ, 0x1f, R112 ;  /* 0x0000001fff717819 */ /* 0x000fe20000011470 */
[----:B------:R-:W-:Y:S01]  /*0ed0*/  IMAD R7, R235, c[0x0][0x198], RZ ;  /* 0x00006600eb077a24 */ /* 0x000fe200078e02ff */
[----:B------:R-:W-:-:S02]  /*0ee0*/  LOP3.LUT R0, R11, 0xfffffff8, RZ, 0xc0, !PT ;  /* 0xfffffff80b007812 */ /* 0x000fc400078ec0ff */
[----:B------:R-:W-:Y:S01]  /*0ef0*/  LEA.HI R9, R9, R23, RZ, 0x6 ;  /* 0x0000001709097211 */ /* 0x000fe200078f30ff */
[----:B------:R-:W-:Y:S01]  /*0f00*/  IMAD.WIDE.U32 R4, R234, c[0x0][0x198], R112 ;  /* 0x00006600ea047a25 */ /* 0x000fe200078e0070 */
[----:B------:R-:W-:Y:S01]  /*0f10*/  LOP3.LUT R10, R3, R2, RZ, 0x3c, !PT ;  /* 0x00000002030a7212 */ /* 0x000fe200078e3cff */
[----:B------:R2:W-:Y:S01]  /*0f20*/  STL.64 [R1], R112 ;  /* 0x0000007001007387 */ /* 0x0005e20000100a00 */
[----:B------:R-:W-:Y:S01]  /*0f30*/  IADD3 R2, P0, R112, UR14, RZ ;  /* 0x0000000e70027c10 */ /* 0x000fe2000ff1e0ff */
[----:B------:R-:W-:Y:S01]  /*0f40*/  IMAD.IADD R0, R6, 0x1, -R0 ;  /* 0x0000000106007824 */ /* 0x000fe200078e0a00 */
[----:B------:R-:W-:Y:S01]  /*0f50*/  IADD3 R110, R112, 0x40, RZ ;  /* 0x00000040706e7810 */ /* 0x000fe20007ffe0ff */
[----:B------:R-:W-:Y:S01]  /*0f60*/  IMAD.SHL.U32 R9, R9, 0x8, RZ ;  /* 0x0000000809097824 */ /* 0x000fe200078e00ff */
[----:B------:R-:W-:Y:S01]  /*0f70*/  IADD3.X R3, R113, UR6, RZ, P0, !PT ;  /* 0x0000000671037c10 */ /* 0x000fe200087fe4ff */
[----:B------:R-:W-:Y:S01]  /*0f80*/  IMAD R6, R234, c[0x0][0x19c], R7 ;  /* 0x00006700ea067a24 */ /* 0x000fe200078e0207 */
[----:B------:R-:W-:Y:S01]  /*0f90*/  IADD3 R8, P0, R4, UR32, RZ ;  /* 0x0000002004087c10 */ /* 0x000fe2000ff1e0ff */
[----:B------:R-:W-:Y:S01]  /*0fa0*/  IMAD R4, R235, c[0x0][0x1a0], RZ ;  /* 0x00006800eb047a24 */ /* 0x000fe200078e02ff */
[----:B------:R-:W-:Y:S01]  /*0fb0*/  LOP3.LUT P2, RZ, R0, 0x4, RZ, 0xc0, !PT ;  /* 0x0000000400ff7812 */ /* 0x000fe2000784c0ff */
[----:B-1----:R-:W-:Y:S01]  /*0fc0*/  IMAD.WIDE.U32 R18, R18, c[0x0][0x1a8], R2 ;  /* 0x00006a0012127a25 */ /* 0x002fe200078e0002 */
[----:B------:R-:W-:Y:S01]  /*0fd0*/  LOP3.LUT P1, RZ, R0, 0x2, RZ, 0xc0, !PT ;  /* 0x0000000200ff7812 */ /* 0x000fe2000782c0ff */
[----:B------:R-:W-:Y:S01]  /*0fe0*/  ULDC.64 UR6, c[0x0][0x1b0] ;  /* 0x00006c0000067ab9 */ /* 0x000fe20000000a00 */
[----:B------:R-:W-:Y:S01]  /*0ff0*/  LOP3.LUT R10, R10, 0xfffffe00, R9, 0xf8, !PT ;  /* 0xfffffe000a0a7812 */ /* 0x000fe200078ef809 */
[----:B------:R-:W-:Y:S01]  /*1000*/  IMAD.SHL.U32 R0, R0, 0x40, RZ ;  /* 0x0000004000007824 */ /* 0x000fe200078e00ff */
[----:B------:R-:W-:Y:S01]  /*1010*/  IADD3.X R9, R5, UR31, R6, P0, !PT ;  /* 0x0000001f05097c10 */ /* 0x000fe200087fe406 */
[----:B------:R-:W-:Y:S01]  /*1020*/  IMAD.SHL.U32 R6, R22, 0x8, RZ ;  /* 0x0000000816067824 */ /* 0x000fe200078e00ff */
[----:B------:R-:W-:Y:S01]  /*1030*/  UIMAD UR6, UR13, UR6, URZ ;  /* 0x000000060d0672a4 */ /* 0x000fe2000f8e023f */
[----:B------:R-:W-:Y:S01]  /*1040*/  IMAD.WIDE.U32 R2, R234, c[0x0][0x1a0], R112 ;  /* 0x00006800ea027a25 */ /* 0x000fe200078e0070 */
[----:B------:R-:W-:-:S02]  /*1050*/  LOP3.LUT R0, R0, 0x1c0, RZ, 0xc0, !PT ;  /* 0x000001c000007812 */ /* 0x000fc400078ec0ff */
[----:B------:R-:W-:Y:S01]  /*1060*/  UIMAD UR7, UR30, UR7, UR6 ;  /* 0x000000071e0772a4 */ /* 0x000fe2000f8e0206 */
[----:B------:R-:W-:Y:S01]  /*1070*/  IMAD R4, R234, c[0x0][0x1a4], R4 ;  /* 0x00006900ea047a24 */ /* 0x000fe200078e0204 */
[----:B------:R-:W-:Y:S01]  /*1080*/  LOP3.LUT R6, R0, 0x8, R6, 0xf8, !PT ;  /* 0x0000000800067812 */ /* 0x000fe200078ef806 */
[----:B------:R-:W-:Y:S01]  /*1090*/  UIMAD UR6, UR30, UR5, UR4 ;  /* 0x000000051e0672a4 */ /* 0x000fe2000f8e0204 */
[----:B------:R-:W-:Y:S01]  /*10a0*/  IADD3 R2, P0, R2, UR34, RZ ;  /* 0x0000002202027c10 */ /* 0x000fe2000ff1e0ff */
[----:B------:R-:W-:Y:S01]  /*10b0*/  IMAD.SHL.U32 R5, R11, 0x40, RZ ;  /* 0x000000400b057824 */ /* 0x000fe200078e00ff */
[----:B------:R-:W-:Y:S01]  /*10c0*/  SHF.R.U32.HI R0, RZ, 0x3, R0 ;  /* 0x00000003ff007819 */ /* 0x000fe20000011600 */
[----:B------:R-:W-:Y:S01]  /*10d0*/  ULDC.64 UR4, c[0x0][0x1a8] ;  /* 0x00006a0000047ab9 */ /* 0x000fe20000000a00 */
[----:B------:R-:W-:Y:S01]  /*10e0*/  IADD3.X R3, R3, UR33, R4, P0, !PT ;  /* 0x0000002103037c10 */ /* 0x000fe200087fe404 */
[----:B------:R-:W-:Y:S01]  /*10f0*/  IMAD.U32 R4, RZ, RZ, UR30 ;  /* 0x0000001eff047e24 */ /* 0x000fe2000f8e00ff */
[----:B------:R-:W-:Y:S01]  /*1100*/  LOP3.LUT R6, R6, R0, RZ, 0x3c, !PT ;  /* 0x0000000006067212 */ /* 0x000fe200078e3cff */
[----:B------:R-:W-:Y:S01]  /*1110*/  IMAD.U32 R0, RZ, RZ, UR30 ;  /* 0x0000001eff007e24 */ /* 0x000fe2000f8e00ff */
[----:B------:R-:W-:Y:S01]  /*1120*/  IADD3 R107, R112, 0x80, RZ ;  /* 0x00000080706b7810 */ /* 0x000fe20007ffe0ff */
[----:B------:R-:W-:Y:S01]  /*1130*/  IMAD.WIDE.U32 R26, R4, c[0x0][0x1b8], R2 ;  /* 0x00006e00041a7a25 */ /* 0x000fe200078e0002 */
[----:B------:R-:W-:Y:S01]  /*1140*/  IADD3 R106, R112, 0xc0, RZ ;  /* 0x000000c0706a7810 */ /* 0x000fe20007ffe0ff */
[----:B------:R-:W-:Y:S01]  /*1150*/  UIMAD UR4, UR12, UR4, URZ ;  /* 0x000000040c0472a4 */ /* 0x000fe2000f8e023f */
[----:B------:R-:W-:Y:S01]  /*1160*/  ISETP.GE.AND P0, PT, R234, UR18, PT ;  /* 0x00000012ea007c0c */ /* 0x000fe2000bf06270 */
[----:B------:R-:W-:Y:S01]  /*1170*/  IMAD.WIDE.U32 R30, R0, c[0x0][0x1b0], R8 ;  /* 0x00006c00001e7a25 */ /* 0x000fe200078e0008 */
[----:B------:R-:W-:Y:S01]  /*1180*/  IADD3 R29, R27, UR6, RZ ;  /* 0x000000061b1d7c10 */ /* 0x000fe2000fffe0ff */
[----:B------:R-:W-:Y:S01]  /*1190*/  UIMAD UR4, UR10, UR5, UR4 ;  /* 0x000000050a0472a4 */ /* 0x000fe2000f8e0204 */
[----:B------:R-:W-:Y:S01]  /*11a0*/  LOP3.LUT R5, R6, 0xfffffe00, R5, 0xf8, !PT ;  /* 0xfffffe0006057812 */ /* 0x000fe200078ef805 */
[----:B------:R-:W-:Y:S01]  /*11b0*/  IMAD.MOV.U32 R4, RZ, RZ, 0x10 ;  /* 0x00000010ff047424 */ /* 0x000fe200078e00ff */
[----:B------:R2:W-:Y:S01]  /*11c0*/  STL.64 [R1+0x20], R30 ;  /* 0x0000201e01007387 */ /* 0x0005e20000100a00 */
[----:B------:R-:W-:Y:S01]  /*11d0*/  IADD3 R33, R31, UR7, RZ ;  /* 0x000000071f217c10 */ /* 0x000fe2000fffe0ff */
[----:B------:R-:W-:Y:S01]  /*11e0*/  IMAD.MOV.U32 R0, RZ, RZ, 0x20 ;  /* 0x00000020ff007424 */ /* 0x000fe200078e00ff */
[----:B------:R-:W-:Y:S01]  /*11f0*/  IADD3 R9, R19, UR4, RZ ;  /* 0x0000000413097c10 */ /* 0x000fe2000fffe0ff */
[----:B------:R2:W-:Y:S01]  /*1200*/  STL.64 [R1+0x40], R26 ;  /* 0x0000401a01007387 */ /* 0x0005e20000100a00 */
[----:B------:R-:W-:Y:S01]  /*1210*/  IMAD.U32 R6, RZ, RZ, UR26 ;  /* 0x0000001aff067e24 */ /* 0x000fe2000f8e00ff */
[----:B------:R-:W-:Y:S01]  /*1220*/  SHF.R.S32.HI R21, RZ, 0x5, R21 ;  /* 0x00000005ff157819 */ /* 0x000fe20000011415 */
[----:B------:R-:W-:Y:S01]  /*1230*/  IMAD.SHL.U32 R227, R10, 0x2, RZ ;  /* 0x000000020ae37824 */ /* 0x000fe200078e00ff */
[----:B------:R2:W-:Y:S01]  /*1240*/  STL [R1+0x28], R110 ;  /* 0x0000286e01007387 */ /* 0x0005e20000100800 */
[----:B------:R-:W-:Y:S01]  /*1250*/  IMAD.WIDE R6, R6, 0x80, R234 ;  /* 0x0000008006067825 */ /* 0x000fe200078e02ea */
[----:B------:R-:W-:-:S02]  /*1260*/  SEL R4, R4, 0xfffffff0, !P1 ;  /* 0xfffffff004047807 */ /* 0x000fc40004800000 */
        /* <DEDUP_REMOVED lines=44> */
.L_x_697:
[----:B------:R-:W-:Y:S05]  /*1530*/  BSYNC B0 ;  /* 0x0000000000007941 */ /* 0x000fea0003800000 */
.L_x_696:
        /* <DEDUP_REMOVED lines=45> */
.L_x_699:
[----:B------:R-:W-:Y:S05]  /*1810*/  BSYNC B0 ;  /* 0x0000000000007941 */ /* 0x000fea0003800000 */
.L_x_698:
        /* <DEDUP_REMOVED lines=45> */
.L_x_701:
[----:B------:R-:W-:Y:S05]  /*1af0*/  BSYNC B0 ;  /* 0x0000000000007941 */ /* 0x000fea0003800000 */
.L_x_700:
        /* <DEDUP_REMOVED lines=14> */
[----:B-1----:R-:W-:Y:S01]  /*1be0*/  IMAD.WIDE.U32 R10, R2, c[0x0][0x190], R8 ;  /* 0x00006400020a7a25 */ /* 0x002fe200078e0008 */
        /* <DEDUP_REMOVED lines=33> */
.L_x_703:
[----:B------:R-:W-:Y:S05]  /*1e00*/  BSYNC B0 ;  /* 0x0000000000007941 */ /* 0x000fea0003800000 */
.L_x_702:
        /* <DEDUP_REMOVED lines=11> */
[----:B-1----:R-:W-:Y:S01]  /*1ec0*/  IMAD.WIDE.U32 R2, R102, UR38, R108 ;  /* 0x0000002666027c25 */ /* 0x002fe2000f8e006c */
        /* <DEDUP_REMOVED lines=36> */
.L_x_705:
[----:B------:R-:W-:Y:S05]  /*2110*/  BSYNC B0 ;  /* 0x0000000000007941 */ /* 0x000fea0003800000 */
.L_x_704:
[----:B------:R-:W-:Y:S01]  /*2120*/  ISETP.GE.AND P0, PT, R17, UR11, PT ;  /* 0x0000000b11007c0c */ /* 0x000fe2000bf06270 */
[----:B------:R-:W-:Y:S01]  /*2130*/  UMOV UR23, 0x5 ;  /* 0x0000000500177882 */ /* 0x000fe20000000000 */
[----:B------:R-:W-:Y:S01]  /*2140*/  BSSY B0, `(.L_x_706) ;  /* 0x000002b000007945 */ /* 0x000fe20003800000 */
[----:B------:R-:W-:Y:S02]  /*2150*/  ULDC UR21, c[0x0][0x19c] ;  /* 0x0000670000157ab9 */ /* 0x000fe40000000800 */
[----:B------:R-:W-:Y:S02]  /*2160*/  ULDC.64 UR4, c[0x0][0x1a0] ;  /* 0x0000680000047ab9 */ /* 0x000fe40000000a00 */
[----:B------:R-:W-:Y:S02]  /*2170*/  USHF.L.U32 UR22, UR6, 0x5, URZ ;  /* 0x0000000506167899 */ /* 0x000fe4000800063f */
[----:B------:R-:W-:Y:S02]  /*2180*/  USHF.L.U64.HI UR21, UR6, UR23, UR21 ;  /* 0x0000001706157299 */ /* 0x000fe40008010215 */
[----:B------:R-:W-:-:S02]  /*2190*/  USHF.L.U64.HI UR19, UR4, UR19, UR5 ;  /* 0x0000001304137299 */ /* 0x000fc40008010205 */
[----:B------:R-:W-:Y:S01]  /*21a0*/  USHF.L.U32 UR20, UR4, 0x6, URZ ;  /* 0x0000000604147899 */ /* 0x000fe2000800063f */
[----:B------:R-:W-:Y:S06]  /*21b0*/  @P0 BRA `(.L_x_707) ;  /* 0x0000023000000947 */ /* 0x000fec0003800000 */
[----:B------:R-:W-:Y:S02]  /*21c0*/  ISETP.GE.AND P5, PT, R112, c[0x0][0x220], PT ;  /* 0x0000880070007a0c */ /* 0x000fe40003fa6270 */
[----:B------:R-:W-:Y:S02]  /*21d0*/  ISETP.GE.AND P4, PT, R110, c[0x0][0x220], PT ;  /* 0x000088006e007a0c */ /* 0x000fe40003f86270 */
        /* <DEDUP_REMOVED lines=33> */
.L_x_707:
[----:B------:R-:W-:Y:S05]  /*23f0*/  BSYNC B0 ;  /* 0x0000000000007941 */ /* 0x000fea0003800000 */
.L_x_706:
[----:B------:R-:W0:Y:S01]  /*2400*/  LDGDEPBAR ;  /* 0x00000000000079af */ /* 0x000e220000000000 */
[----:B------:R-:W-:Y:S01]  /*2410*/  ISETP.GE.AND P0, PT, R234, UR11, PT ;  /* 0x0000000bea007c0c */ /* 0x000fe2000bf06270 */
[----:B-1--4-:R-:W-:Y:S01]  /*2420*/  IMAD.U32 R7, RZ, RZ, UR26 ;  /* 0x0000001aff077e24 */ /* 0x012fe2000f8e00ff */
[----:B------:R-:W-:Y:S01]  /*2430*/  UIMAD UR5, UR19, UR38, URZ ;  /* 0x00000026130572a4 */ /* 0x000fe2000f8e023f */
[----:B------:R-:W-:Y:S01]  /*2440*/  IMAD.MOV.U32 R8, RZ, RZ, R28 ;  /* 0x000000ffff087224 */ /* 0x000fe200078e001c */
[----:B------:R-:W-:Y:S01]  /*2450*/  SHF.R.S32.HI R6, RZ, 0x1f, R20 ;  /* 0x0000001fff067819 */ /* 0x000fe20000011414 */
[----:B------:R-:W-:Y:S01]  /*2460*/  IMAD.MOV.U32 R9, RZ, RZ, R29 ;  /* 0x000000ffff097224 */ /* 0x000fe200078e001d */
[----:B------:R-:W-:Y:S01]  /*2470*/  LEA R104, R7, R21, 0x3 ;  /* 0x0000001507687211 */ /* 0x000fe200078e18ff */
[----:B------:R-:W-:Y:S01]  /*2480*/  IMAD.MOV.U32 R8, RZ, RZ, R26 ;  /* 0x000000ffff087224 */ /* 0x000fe200078e001a */
[----:B------:R-:W-:Y:S01]  /*2490*/  UIMAD UR5, UR12, UR20, UR5 ;  /* 0x000000140c0572a4 */ /* 0x000fe2000f8e0205 */
[----:B------:R-:W-:Y:S01]  /*24a0*/  IMAD.U32 R2, RZ, RZ, UR20 ;  /* 0x00000014ff027e24 */ /* 0x000fe2000f8e00ff */
[----:B------:R-:W-:Y:S01]  /*24b0*/  LEA.HI R6, R6, R20, RZ, 0x2 ;  /* 0x0000001406067211 */ /* 0x000fe200078f10ff */
[----:B------:R-:W-:Y:S01]  /*24c0*/  BSSY B0, `(.L_x_708) ;  /* 0x0000030000007945 */ /* 0x000fe20003800000 */
[----:B------:R1:W-:Y:S01]  /*24d0*/  STL.64 [R1+0x38], R8 ;  /* 0x0000380801007387 */ /* 0x0003e20000100a00 */
[----:B------:R-:W-:Y:S01]  /*24e0*/  IMAD.WIDE.U32 R2, R2, UR38, R8 ;  /* 0x0000002602027c25 */ /* 0x000fe2000f8e0008 */
[----:B------:R-:W-:-:S02]  /*24f0*/  SHF.L.U32 R23, R23, 0x1, RZ ;  /* 0x0000000117177819 */ /* 0x000fc400000006ff */
[----:B------:R1:W-:Y:S01]  /*2500*/  STL [R1+0x30], R104 ;  /* 0x0000306801007387 */ /* 0x0003e20000100800 */
[----:B------:R-:W-:Y:S02]  /*2510*/  SHF.R.S32.HI R7, RZ, 0x2, R6 ;  /* 0x00000002ff077819 */ /* 0x000fe40000011406 */
[----:B------:R-:W-:Y:S02]  /*2520*/  IADD3 R6, R3, UR5, RZ ;  /* 0x0000000503067c10 */ /* 0x000fe4000fffe0ff */
[----:B------:R-:W-:Y:S01]  /*2530*/  LOP3.LUT R105, R23, 0x6, RZ, 0xc0, !PT ;  /* 0x0000000617697812 */ /* 0x000fe200078ec0ff */
        /* <DEDUP_REMOVED lines=14> */
[C---:B-1----:R-:W-:Y:S02]  /*2620*/  @!P2 LEA R8, P1, R2.reuse, c[0x0][0x170], 0x1 ;  /* 0x00005c000208aa11 */ /* 0x042fe400078208ff */
        /* <DEDUP_REMOVED lines=25> */
.L_x_709:
[----:B------:R-:W-:Y:S05]  /*27c0*/  BSYNC B0 ;  /* 0x0000000000007941 */ /* 0x000fea0003800000 */
.L_x_708:
[----:B------:R-:W-:Y:S01]  /*27d0*/  ISETP.GE.AND P0, PT, R17, UR11, PT ;  /* 0x0000000b11007c0c */ /* 0x000fe2000bf06270 */
[----:B------:R-:W-:Y:S01]  /*27e0*/  ULDC UR5, c[0x0][0x1a4] ;  /* 0x0000690000057ab9 */ /* 0x000fe20000000800 */
[----:B-1--4-:R-:W-:Y:S01]  /*27f0*/  LEA R8, R21, UR9, 0x4 ;  /* 0x0000000915087c11 */ /* 0x012fe2000f8e20ff */
[----:B------:R-:W-:Y:S01]  /*2800*/  USHF.L.U32 UR24, UR4, 0x5, URZ ;  /* 0x0000000504187899 */ /* 0x000fe2000800063f */
        /* <DEDUP_REMOVED lines=46> */
.L_x_711:
[----:B------:R-:W-:Y:S05]  /*2af0*/  BSYNC B0 ;  /* 0x0000000000007941 */ /* 0x000fea0003800000 */
.L_x_710:
[C---:B------:R-:W-:Y:S01]  /*2b00*/  IMAD.SHL.U32 R2, R24.reuse, 0x40, RZ ;  /* 0x0000004018027824 */ /* 0x040fe200078e00ff */
[----:B------:R-:W-:Y:S01]  /*2b10*/  R2P PR, R24, 0x6 ;  /* 0x0000000618007804 */ /* 0x000fe20000000000 */
[----:B------:R-:W-:Y:S01]  /*2b20*/  IMAD.SHL.U32 R3, R234, 0x8, RZ ;  /* 0x00000008ea037824 */ /* 0x000fe200078e00ff */
[----:B------:R-:W0:Y:S01]  /*2b30*/  LDGDEPBAR ;  /* 0x00000000000079af */ /* 0x000e220000000000 */
[----:B------:R-:W-:Y:S01]  /*2b40*/  UISETP.GE.AND UP0, UPT, UR35, 0x2, UPT ;  /* 0x000000022300788c */ /* 0x000fe2000bf06270 */
[----:B------:R-:W-:-:S04]  /*2b50*/  LOP3.LUT R2, R2, 0x1c0, RZ, 0xc0, !PT ;  /* 0x000001c002027812 */ /* 0x000fc800078ec0ff */
[----:B------:R-:W-:Y:S02]  /*2b60*/  LOP3.LUT R3, R2, 0x8, R3, 0xf8, !PT ;  /* 0x0000000802037812 */ /* 0x000fe400078ef803 */
[----:B------:R-:W-:Y:S02]  /*2b70*/  SHF.R.U32.HI R2, RZ, 0x3, R2 ;  /* 0x00000003ff027819 */ /* 0x000fe40000011602 */
[----:B------:R-:W-:Y:S02]  /*2b80*/  PLOP3.LUT P0, PT, PT, PT, UP0, 0x80, 0x0 ;  /* 0x000000000000781c */ /* 0x000fe40003f0f008 */
[----:B------:R-:W-:Y:S01]  /*2b90*/  LOP3.LUT R2, R3, R2, RZ, 0x3c, !PT ;  /* 0x0000000203027212 */ /* 0x000fe200078e3cff */
[----:B------:R-:W-:-:S04]  /*2ba0*/  IMAD R3, R21, 0x400, R5 ;  /* 0x0000040015037824 */ /* 0x000fc800078e0205 */
[----:B------:R-:W-:Y:S02]  /*2bb0*/  IMAD R2, R22, 0x200, R2 ;  /* 0x0000020016027824 */ /* 0x000fe400078e0202 */
[----:B------:R-:W-:Y:S02]  /*2bc0*/  IMAD.SHL.U32 R207, R3, 0x2, RZ ;  /* 0x0000000203cf7824 */ /* 0x000fe400078e00ff */
[----:B------:R-:W-:Y:S02]  /*2bd0*/  IMAD.SHL.U32 R200, R2, 0x2, RZ ;  /* 0x0000000202c87824 */ /* 0x000fe400078e00ff */
[--C-:B------:R-:W-:Y:S01]  /*2be0*/  IMAD R208, R4, 0x2, R207.reuse ;  /* 0x0000000204d07824 */ /* 0x100fe200078e02cf */
[----:B----4-:R-:W-:Y:S01]  /*2bf0*/  LDSM.16.M88.4 R8, [R207] ;  /* 0x00000000cf08783b */ /* 0x010fe20000000200 */
[----:B------:R-:W-:Y:S01]  /*2c00*/  IMAD R210, R0, 0x2, R207 ;  /* 0x0000000200d27824 */ /* 0x000fe200078e02cf */
[----:B------:R-:W-:Y:S01]  /*2c10*/  IADD3 R2, R200, 0x10000, RZ ;  /* 0x00010000c8027810 */ /* 0x000fe20007ffe0ff */
[----:B------:R-:W-:Y:S01]  /*2c20*/  IMAD R209, R0, 0x2, R208 ;  /* 0x0000000200d17824 */ /* 0x000fe200078e02d0 */
[----:B------:R-:W4:Y:S01]  /*2c30*/  LDSM.16.M88.4 R20, [R200+0x10000] ;  /* 0x01000000c814783b */ /* 0x000f220000000200 */
[----:B------:R-:W-:-:S02]  /*2c40*/  IADD3 R211, R200, 0x10020, RZ ;  /* 0x00010020c8d37810 */ /* 0x000fc40007ffe0ff */
[----:B------:R-:W-:Y:S01]  /*2c50*/  @P1 IADD3 R211, R2, -0x20, RZ ;  /* 0xffffffe002d31810 */ /* 0x000fe20007ffe0ff */
[----:B--2---:R-:W2:Y:S01]  /*2c60*/  LDSM.16.M88.4 R28, [R200+0x10800] ;  /* 0x01080000c81c783b */ /* 0x004ea20000000200 */
[----:B------:R-:W-:Y:S02]  /*2c70*/  IMAD.MOV.U32 R2, RZ, RZ, 0x40 ;  /* 0x00000040ff027424 */ /* 0x000fe400078e00ff */
[C---:B------:R-:W-:Y:S01]  /*2c80*/  IADD3 R226, R211.reuse, 0x800, RZ ;  /* 0x00000800d3e27810 */ /* 0x040fe20007ffe0ff */
[----:B------:R-:W5:Y:S01]  /*2c90*/  LDSM.16.M88.4 R36, [R200+0x11000] ;  /* 0x01100000c824783b */ /* 0x000f620000000200 */
[C---:B------:R-:W-:Y:S02]  /*2ca0*/  IADD3 R225, R211.reuse, 0x1000, RZ ;  /* 0x00001000d3e17810 */ /* 0x040fe40007ffe0ff */
[----:B------:R-:W-:Y:S01]  /*2cb0*/  SEL R2, R2, 0xffffffc0, !P2 ;  /* 0xffffffc002027807 */ /* 0x000fe20005000000 */
[----:B------:R-:W1:Y:S01]  /*2cc0*/  LDSM.16.M88.4 R24, [R200+0x11800] ;  /* 0x01180000c818783b */ /* 0x000e620000000200 */
[----:B------:R-:W-:-:S02]  /*2cd0*/  IADD3 R224, R211, 0x1800, RZ ;  /* 0x00001800d3e07810 */ /* 0x000fc40007ffe0ff */
[C---:B------:R-:W-:Y:S01]  /*2ce0*/  IADD3 R223, R211.reuse, 0x2000, RZ ;  /* 0x00002000d3df7810 */ /* 0x040fe20007ffe0ff */
[----:B------:R-:W-:Y:S01]  /*2cf0*/  LDSM.16.M88.4 R12, [R208] ;  /* 0x00000000d00c783b */ /* 0x000fe20000000200 */
[----:B------:R-:W-:Y:S01]  /*2d00*/  IMAD.IADD R206, R200, 0x1, R2 ;  /* 0x00000001c8ce7824 */ /* 0x000fe200078e0202 */
[C---:B------:R-:W-:Y:S01]  /*2d10*/  IADD3 R222, R211.reuse, 0x2800, RZ ;  /* 0x00002800d3de7810 */ /* 0x040fe20007ffe0ff */
[----:B------:R-:W-:Y:S01]  /*2d20*/  IMAD.IADD R205, R2, 0x1, R211 ;  /* 0x0000000102cd7824 */ /* 0x000fe200078e02d3 */
[----:B------:R-:W3:Y:S01]  /*2d30*/  LDSM.16.M88.4 R40, [R211] ;  /* 0x00000000d328783b */ /* 0x000ee20000000200 */
[----:B------:R-:W-:Y:S02]  /*2d40*/  IADD3 R2, R100, 0x8, RZ ;  /* 0x0000000864027810 */ /* 0x000fe40007ffe0ff */
[C---:B------:R-:W-:Y:S01]  /*2d50*/  IADD3 R221, R211.reuse, 0x3000, RZ ;  /* 0x00003000d3dd7810 */ /* 0x040fe20007ffe0ff */
        /* <DEDUP_REMOVED lines=12> */
[----:B----4-:R-:W-:Y:S01]  /*2e20*/  HMMA.16816.F32.BF16 R16, R8, R20, RZ ;  /* 0x000000140810723c */ /* 0x010fe200000418ff */
[----:B------:R-:W-:Y:S01]  /*2e30*/  LDSM.16.M88.4 R80, [R206+0x10800] ;  /* 0x01080000ce50783b */ /* 0x000fe20000000200 */
[----:B------:R-:W-:-:S03]  /*2e40*/  IADD3 R212, R211, 0x7800, RZ ;  /* 0x00007800d3d47810 */ /* 0x000fc60007ffe0ff */
[----:B------:R-:W-:Y:S03]  /*2e50*/  LDSM.16.M88.4 R84, [R206+0x11000] ;  /* 0x01100000ce54783b */ /* 0x000fe60000000200 */
[C---:B------:R-:W-:Y:S01]  /*2e60*/  HMMA.16816.F32.BF16 R20, R8.reuse, R22, RZ ;  /* 0x000000160814723c */ /* 0x040fe200000418ff */
[----:B------:R-:W-:Y:S04]  /*2e70*/  LDSM.16.M88.4 R88, [R206+0x11800] ;  /* 0x01180000ce58783b */ /* 0x000fe80000000200 */
[----:B------:R-:W-:Y:S03]  /*2e80*/  LDSM.16.M88.4 R92, [R205+0x1800] ;  /* 0x00180000cd5c783b */ /* 0x000fe60000000200 */
[C---:B--2---:R-:W-:Y:S01]  /*2e90*/  HMMA.16816.F32.BF16 R32, R8.reuse, R28, RZ ;  /* 0x0000001c0820723c */ /* 0x044fe200000418ff */
[----:B------:R-:W-:Y:S07]  /*2ea0*/  LDSM.16.M88.4 R96, [R211+0x7800] ;  /* 0x00780000d360783b */ /* 0x000fee0000000200 */
[C---:B------:R-:W-:Y:S08]  /*2eb0*/  HMMA.16816.F32.BF16 R28, R8.reuse, R30, RZ ;  /* 0x0000001e081c723c */ /* 0x040ff000000418ff */
[C---:B-----5:R-:W-:Y:S08]  /*2ec0*/  HMMA.16816.F32.BF16 R48, R8.reuse, R36, RZ ;  /* 0x000000240830723c */ /* 0x060ff000000418ff */
[C---:B------:R-:W-:Y:S08]  /*2ed0*/  HMMA.16816.F32.BF16 R36, R8.reuse, R38, RZ ;  /* 0x000000260824723c */ /* 0x040ff000000418ff */
[C---:B-1----:R-:W-:Y:S08]  /*2ee0*/  HMMA.16816.F32.BF16 R60, R8.reuse, R24, RZ ;  /* 0x00000018083c723c */ /* 0x042ff000000418ff */
[----:B------:R-:W-:Y:S01]  /*2ef0*/  HMMA.16816.F32.BF16 R56, R8, R26, RZ ;  /* 0x0000001a0838723c */ /* 0x000fe200000418ff */
[----:B------:R-:W1:Y:S07]  /*2f00*/  LDSM.16.M88.4 R8, [R210] ;  /* 0x00000000d208783b */ /* 0x000e6e0000000200 */
[C---:B---3--:R-:W-:Y:S08]  /*2f10*/  HMMA.16816.F32.BF16 R76, R12.reuse, R40, R16 ;  /* 0x000000280c4c723c */ /* 0x048ff00000041810 */
[C---:B------:R-:W-:Y:S08]  /*2f20*/  HMMA.16816.F32.BF16 R68, R12.reuse, R42, R20 ;  /* 0x0000002a0c44723c */ /* 0x040ff00000041814 */
[C---:B------:R-:W-:Y:S08]  /*2f30*/  HMMA.16816.F32.BF16 R24, R12.reuse, R44, R32 ;  /* 0x0000002c0c18723c */ /* 0x040ff00000041820 */
[C---:B------:R-:W-:Y:S01]  /*2f40*/  HMMA.16816.F32.BF16 R20, R12.reuse, R46, R28 ;  /* 0x0000002e0c14723c */ /* 0x040fe2000004181c */
[----:B------:R-:W-:Y:S07]  /*2f50*/  LDSM.16.M88.4 R44, [R205] ;  /* 0x00000000cd2c783b */ /* 0x000fee0000000200 */
[C---:B------:R-:W-:Y:S08]  /*2f60*/  HMMA.16816.F32.BF16 R28, R12.reuse, R52, R48 ;  /* 0x000000340c1c723c */ /* 0x040ff00000041830 */
[C---:B------:R-:W-:Y:S01]  /*2f70*/  HMMA.16816.F32.BF16 R32, R12.reuse, R54, R36 ;  /* 0x000000360c20723c */ /* 0x040fe20000041824 */
[----:B------:R-:W-:Y:S07]  /*2f80*/  LDSM.16.M88.4 R52, [R200+0x12000] ;  /* 0x01200000c834783b */ /* 0x000fee0000000200 */
[C---:B------:R-:W-:Y:S01]  /*2f90*/  HMMA.16816.F32.BF16 R36, R12.reuse, R72, R60 ;  /* 0x000000480c24723c */ /* 0x040fe2000004183c */
[----:B------:R-:W-:Y:S07]  /*2fa0*/  LDSM.16.M88.4 R60, [R205+0x800] ;  /* 0x00080000cd3c783b */ /* 0x000fee0000000200 */
[----:B------:R-:W-:Y:S01]  /*2fb0*/  HMMA.16816.F32.BF16 R16, R12, R74, R56 ;  /* 0x0000004a0c10723c */ /* 0x000fe20000041838 */
[----:B------:R-:W2:Y:S04]  /*2fc0*/  LDSM.16.M88.4 R12, [R209] ;  /* 0x00000000d10c783b */ /* 0x000ea80000000200 */
[----:B------:R-:W3:Y:S03]  /*2fd0*/  LDSM.16.M88.4 R72, [R205+0x1000] ;  /* 0x00100000cd48783b */ /* 0x000ee60000000200 */
[C---:B-1----:R-:W-:Y:S01]  /*2fe0*/  HMMA.16816.F32.BF16 R40, R8.reuse, R64, R76 ;  /* 0x000000400828723c */ /* 0x042fe2000004184c */
[----:B------:R-:W-:Y:S04]  /*2ff0*/  LDSM.16.M88.4 R56, [R200+0x12800] ;  /* 0x01280000c838783b */ /* 0x000fe80000000200 */
[----:B------:R-:W-:Y:S03]  /*3000*/  LDSM.16.M88.4 R76, [R200+0x13800] ;  /* 0x01380000c84c783b */ /* 0x000fe60000000200 */
[C---:B------:R-:W-:Y:S08]  /*3010*/  HMMA.16816.F32.BF16 R24, R8.reuse, R80, R24 ;  /* 0x000000500818723c */ /* 0x040ff00000041818 */
[C---:B------:R-:W-:Y:S01]  /*3020*/  HMMA.16816.F32.BF16 R20, R8.reuse, R82, R20 ;  /* 0x000000520814723c */ /* 0x040fe20000041814 */
[----:B------:R-:W-:Y:S07]  /*3030*/  LDSM.16.M88.4 R80, [R205+0x3800] ;  /* 0x00380000cd50783b */ /* 0x000fee0000000200 */
        /* <DEDUP_REMOVED lines=12> */
[C---:B------:R-:W-:Y:S01]  /*3100*/  HMMA.16816.F32.BF16 R20, R12.reuse, R62, R20 ;  /* 0x0000003e0c14723c */ /* 0x040fe20000041814 */
[----:B------:R-:W-:Y:S07]  /*3110*/  LDSM.16.M88.4 R60, [R211+0x3000] ;  /* 0x00300000d33c783b */ /* 0x000fee0000000200 */
[C---:B---3--:R-:W-:Y:S08]  /*3120*/  HMMA.16816.F32.BF16 R28, R12.reuse, R72, R28 ;  /* 0x000000480c1c723c */ /* 0x048ff0000004181c */
[C---:B------:R-:W-:Y:S01]  /*3130*/  HMMA.16816.F32.BF16 R32, R12.reuse, R74, R32 ;  /* 0x0000004a0c20723c */ /* 0x040fe20000041820 */
[----:B------:R-:W-:Y:S07]  /*3140*/  LDSM.16.M88.4 R72, [R211+0x3800] ;  /* 0x00380000d348783b */ /* 0x000fee0000000200 */
[C---:B------:R-:W-:Y:S01]  /*3150*/  HMMA.16816.F32.BF16 R44, R12.reuse, R46, R48 ;  /* 0x0000002e0c2c723c */ /* 0x040fe20000041830 */
[----:B------:R-:W-:Y:S07]  /*3160*/  LDSM.16.M88.4 R48, [R211+0x2800] ;  /* 0x00280000d330783b */ /* 0x000fee0000000200 */
[C---:B------:R-:W-:Y:S08]  /*3170*/  HMMA.16816.F32.BF16 R36, R12.reuse, R92, R36 ;  /* 0x0000005c0c24723c */ /* 0x040ff00000041824 */
[----:B------:R-:W-:Y:S01]  /*3180*/  HMMA.16816.F32.BF16 R16, R12, R94, R16 ;  /* 0x0000005e0c10723c */ /* 0x000fe20000041810 */
[----:B------:R-:W2:Y:S04]  /*3190*/  LDSM.16.M88.4 R12, [R208+0x4000] ;  /* 0x00400000d00c783b */ /* 0x000ea80000000200 */
[----:B------:R-:W-:Y:S03]  /*31a0*/  LDSM.16.M88.4 R92, [R200+0x17800] ;  /* 0x01780000c85c783b */ /* 0x000fe60000000200 */
[C---:B-1----:R-:W-:Y:S08]  /*31b0*/  HMMA.16816.F32.BF16 R40, R8.reuse, R52, R40 ;  /* 0x000000340828723c */ /* 0x042ff00000041828 */
        /* <DEDUP_REMOVED lines=11> */
[----:B------:R-:W3:Y:S03]  /*3270*/  LDSM.16.M88.4 R76, [R206+0x13800] ;  /* 0x01380000ce4c783b */ /* 0x000ee60000000200 */
[C---:B--2---:R-:W-:Y:S08]  /*3280*/  HMMA.16816.F32.BF16 R40, R12.reuse, R24, R40 ;  /* 0x000000180c28723c */ /* 0x044ff00000041828 */
[C---:B------:R-:W-:Y:S08]  /*3290*/  HMMA.16816.F32.BF16 R64, R12.reuse, R48, R64 ;  /* 0x000000300c40723c */ /* 0x040ff00000041840 */
[C---:B------:R-:W-:Y:S01]  /*32a0*/  HMMA.16816.F32.BF16 R20, R12.reuse, R50, R20 ;  /* 0x000000320c14723c */ /* 0x040fe20000041814 */
[----:B------:R-:W-:Y:S07]  /*32b0*/  LDSM.16.M88.4 R48, [R205+0x2000] ;  /* 0x00200000cd30783b */ /* 0x000fee0000000200 */
[C---:B------:R-:W-:Y:S08]  /*32c0*/  HMMA.16816.F32.BF16 R28, R12.reuse, R60, R28 ;  /* 0x0000003c0c1c723c */ /* 0x040ff0000004181c */
[C---:B------:R-:W-:Y:S01]  /*32d0*/  HMMA.16816.F32.BF16 R32, R12.reuse, R62, R32 ;  /* 0x0000003e0c20723c */ /* 0x040fe20000041820 */
[----:B------:R-:W-:Y:S07]  /*32e0*/  LDSM.16.M88.4 R60, [R205+0x2800] ;  /* 0x00280000cd3c783b */ /* 0x000fee0000000200 */
[C---:B------:R-:W-:Y:S08]  /*32f0*/  HMMA.16816.F32.BF16 R44, R12.reuse, R26, R44 ;  /* 0x0000001a0c2c723c */ /* 0x040ff0000004182c */
[C---:B------:R-:W-:Y:S08]  /*3300*/  HMMA.16816.F32.BF16 R36, R12.reuse, R72, R36 ;  /* 0x000000480c24723c */ /* 0x040ff00000041824 */
[----:B------:R-:W-:Y:S01]  /*3310*/  HMMA.16816.F32.BF16 R16, R12, R74, R16 ;  /* 0x0000004a0c10723c */ /* 0x000fe20000041810 */
[----:B------:R-:W2:Y:S04]  /*3320*/  LDSM.16.M88.4 R12, [R209+0x4000] ;  /* 0x00400000d10c783b */ /* 0x000ea80000000200 */
[----:B------:R-:W4:Y:S03]  /*3330*/  LDSM.16.M88.4 R72, [R205+0x3000] ;  /* 0x00300000cd48783b */ /* 0x000f260000000200 */
        /* <DEDUP_REMOVED lines=9> */
[C---:B---3--:R-:W-:Y:S08]  /*33d0*/  HMMA.16816.F32.BF16 R36, R8.reuse, R76, R36 ;  /* 0x0000004c0824723c */ /* 0x048ff00000041824 */
[----:B------:R-:W-:Y:S01]  /*33e0*/  HMMA.16816.F32.BF16 R16, R8, R78, R16 ;  /* 0x0000004e0810723c */ /* 0x000fe20000041810 */
[----:B------:R-:W1:Y:S04]  /*33f0*/  LDSM.16.M88.4 R8, [R207+0x8000] ;  /* 0x00800000cf08783b */ /* 0x000e680000000200 */
[----:B------:R-:W3:Y:S03]  /*3400*/  LDSM.16.M88.4 R76, [R200+0x15800] ;  /* 0x01580000c84c783b */ /* 0x000ee60000000200 */
[C---:B--2---:R-:W-:Y:S08]  /*3410*/  HMMA.16816.F32.BF16 R40, R12.reuse, R48, R40 ;  /* 0x000000300c28723c */ /* 0x044ff00000041828 */
[C---:B------:R-:W-:Y:S08]  /*3420*/  HMMA.16816.F32.BF16 R64, R12.reuse, R60, R64 ;  /* 0x0000003c0c40723c */ /* 0x040ff00000041840 */
[C---:B------:R-:W-:Y:S01]  /*3430*/  HMMA.16816.F32.BF16 R28, R12.reuse, R62, R24 ;  /* 0x0000003e0c1c723c */ /* 0x040fe20000041818 */
[----:B------:R-:W-:Y:S07]  /*3440*/  LDSM.16.M88.4 R60, [R211+0x4800] ;  /* 0x00480000d33c783b */ /* 0x000fee0000000200 */
[C---:B----4-:R-:W-:Y:S08]  /*3450*/  HMMA.16816.F32.BF16 R24, R12.reuse, R72, R20 ;  /* 0x000000480c18723c */ /* 0x050ff00000041814 */
        /* <DEDUP_REMOVED lines=20> */
[----:B------:R-:W-:Y:S03]  /*35a0*/  LDSM.16.M88.4 R76, [R205+0x5000] ;  /* 0x00500000cd4c783b */ /* 0x000fe60000000200 */
[C---:B--2---:R-:W-:Y:S08]  /*35b0*/  HMMA.16816.F32.BF16 R40, R12.reuse, R48, R40 ;  /* 0x000000300c28723c */ /* 0x044ff00000041828 */
        /* <DEDUP_REMOVED lines=10> */
[----:B------:R-:W2:Y:S04]  /*3660*/  LDSM.16.M88.4 R12, [R209+0x8000] ;  /* 0x00800000d10c783b */ /* 0x000ea80000000200 */
[----:B------:R-:W3:Y:S03]  /*3670*/  LDSM.16.M88.4 R84, [R205+0x5800] ;  /* 0x00580000cd54783b */ /* 0x000ee60000000200 */
[C---:B-1----:R-:W-:Y:S08]  /*3680*/  HMMA.16816.F32.BF16 R24, R8.reuse, R52, R40 ;  /* 0x000000340818723c */ /* 0x042ff00000041828 */
[C---:B------:R-:W-:Y:S08]  /*3690*/  HMMA.16816.F32.BF16 R64, R8.reuse, R56, R64 ;  /* 0x000000380840723c */ /* 0x040ff00000041840 */
[C---:B------:R-:W-:Y:S08]  /*36a0*/  HMMA.16816.F32.BF16 R40, R8.reuse, R58, R36 ;  /* 0x0000003a0828723c */ /* 0x040ff00000041824 */
[C---:B------:R-:W-:Y:S08]  /*36b0*/  HMMA.16816.F32.BF16 R36, R8.reuse, R68, R32 ;  /* 0x000000440824723c */ /* 0x040ff00000041820 */
[C---:B------:R-:W-:Y:S01]  /*36c0*/  HMMA.16816.F32.BF16 R32, R8.reuse, R70, R28 ;  /* 0x000000460820723c */ /* 0x040fe2000004181c */
[----:B------:R-:W-:Y:S07]  /*36d0*/  LDSM.16.M88.4 R68, [R211+0x6000] ;  /* 0x00600000d344783b */ /* 0x000fee0000000200 */
[C---:B------:R-:W-:Y:S08]  /*36e0*/  HMMA.16816.F32.BF16 R44, R8.reuse, R54, R44 ;  /* 0x00000036082c723c */ /* 0x040ff0000004182c */
[C---:B------:R-:W-:Y:S08]  /*36f0*/  HMMA.16816.F32.BF16 R28, R8.reuse, R80, R20 ;  /* 0x00000050081c723c */ /* 0x040ff00000041814 */
[----:B------:R-:W-:Y:S01]  /*3700*/  HMMA.16816.F32.BF16 R16, R8, R82, R16 ;  /* 0x000000520810723c */ /* 0x000fe20000041810 */
[----:B------:R-:W-:Y:S04]  /*3710*/  LDSM.16.M88.4 R8, [R207+0xc000] ;  /* 0x00c00000cf08783b */ /* 0x000fe80000000200 */
[----:B------:R-:W1:Y:S03]  /*3720*/  LDSM.16.M88.4 R80, [R200+0x16800] ;  /* 0x01680000c850783b */ /* 0x000e660000000200 */
[C---:B--2---:R-:W-:Y:S08]  /*3730*/  HMMA.16816.F32.BF16 R64, R12.reuse, R60, R64 ;  /* 0x0000003c0c40723c */ /* 0x044ff00000041840 */
[C---:B------:R-:W-:Y:S08]  /*3740*/  HMMA.16816.F32.BF16 R60, R12.reuse, R62, R40 ;  /* 0x0000003e0c3c723c */ /* 0x040ff00000041828 */
[C---:B------:R-:W-:Y:S08]  /*3750*/  HMMA.16816.F32.BF16 R24, R12.reuse, R48, R24 ;  /* 0x000000300c18723c */ /* 0x040ff00000041818 */
[C---:B------:R-:W-:Y:S08]  /*3760*/  HMMA.16816.F32.BF16 R56, R12.reuse, R76, R36 ;  /* 0x0000004c0c38723c */ /* 0x040ff00000041824 */
[C---:B------:R-:W-:Y:S01]  /*3770*/  HMMA.16816.F32.BF16 R52, R12.reuse, R78, R32 ;  /* 0x0000004e0c34723c */ /* 0x040fe20000041820 */
[----:B------:R-:W-:Y:S07]  /*3780*/  LDSM.16.M88.4 R76, [R211+0x6800] ;  /* 0x00680000d34c783b */ /* 0x000fee0000000200 */
[C---:B------:R-:W-:Y:S08]  /*3790*/  HMMA.16816.F32.BF16 R20, R12.reuse, R50, R44 ;  /* 0x000000320c14723c */ /* 0x040ff0000004182c */
[C---:B---3--:R-:W-:Y:S08]  /*37a0*/  HMMA.16816.F32.BF16 R48, R12.reuse, R84, R28 ;  /* 0x000000540c30723c */ /* 0x048ff0000004181c */
[----:B------:R-:W-:Y:S01]  /*37b0*/  HMMA.16816.F32.BF16 R12, R12, R86, R16 ;  /* 0x000000560c0c723c */ /* 0x000fe20000041810 */
[----:B------:R-:W2:Y:S04]  /*37c0*/  LDSM.16.M88.4 R16, [R208+0xc000] ;  /* 0x00c00000d010783b */ /* 0x000ea80000000200 */
[----:B------:R-:W3:Y:S03]  /*37d0*/  LDSM.16.M88.4 R84, [R211+0x7000] ;  /* 0x00700000d354783b */ /* 0x000ee60000000200 */
[C---:B-1----:R-:W-:Y:S01]  /*37e0*/  HMMA.16816.F32.BF16 R36, R8.reuse, R80, R64 ;  /* 0x000000500824723c */ /* 0x042fe20000041840 */
[----:B------:R-:W-:Y:S07]  /*37f0*/  LDSM.16.M88.4 R64, [R206+0x16000] ;  /* 0x01600000ce40783b */ /* 0x000fee0000000200 */
[C---:B------:R-:W-:Y:S01]  /*3800*/  HMMA.16816.F32.BF16 R32, R8.reuse, R82, R60 ;  /* 0x000000520820723c */ /* 0x040fe2000004183c */
[----:B------:R-:W-:Y:S04]  /*3810*/  LDSM.16.M88.4 R80, [R206+0x17000] ;  /* 0x01700000ce50783b */ /* 0x000fe80000000200 */
[----:B------:R-:W-:Y:S03]  /*3820*/  LDSM.16.M88.4 R60, [R205+0x6000] ;  /* 0x00600000cd3c783b */ /* 0x000fe60000000200 */
[C---:B------:R-:W-:Y:S08]  /*3830*/  HMMA.16816.F32.BF16 R44, R8.reuse, R72, R24 ;  /* 0x00000048082c723c */ /* 0x040ff00000041818 */
[C---:B------:R-:W-:Y:S01]  /*3840*/  HMMA.16816.F32.BF16 R28, R8.reuse, R88, R56 ;  /* 0x00000058081c723c */ /* 0x040fe20000041838 */
[----:B------:R-:W-:Y:S07]  /*3850*/  LDSM.16.M88.4 R56, [R205+0x6800] ;  /* 0x00680000cd38783b */ /* 0x000fee0000000200 */
[C---:B------:R-:W-:Y:S01]  /*3860*/  HMMA.16816.F32.BF16 R24, R8.reuse, R90, R52 ;  /* 0x0000005a0818723c */ /* 0x040fe20000041834 */
[----:B------:R-:W-:Y:S04]  /*3870*/  LDSM.16.M88.4 R88, [R206+0x17800] ;  /* 0x01780000ce58783b */ /* 0x000fe80000000200 */
[----:B------:R-:W-:Y:S03]  /*3880*/  LDSM.16.M88.4 R52, [R205+0x7000] ;  /* 0x00700000cd34783b */ /* 0x000fe60000000200 */
[C---:B------:R-:W-:Y:S01]  /*3890*/  HMMA.16816.F32.BF16 R40, R8.reuse, R74, R20 ;  /* 0x0000004a0828723c */ /* 0x040fe20000041814 */
[----:B------:R-:W-:Y:S07]  /*38a0*/  LDSM.16.M88.4 R72, [R206+0x16800] ;  /* 0x01680000ce48783b */ /* 0x000fee0000000200 */
[C---:B------:R-:W-:Y:S01]  /*38b0*/  HMMA.16816.F32.BF16 R20, R8.reuse, R92, R48 ;  /* 0x0000005c0814723c */ /* 0x040fe20000041830 */
[----:B------:R-:W-:Y:S07]  /*38c0*/  LDSM.16.M88.4 R48, [R205+0x7800] ;  /* 0x00780000cd30783b */ /* 0x000fee0000000200 */
[----:B------:R-:W-:Y:S01]  /*38d0*/  HMMA.16816.F32.BF16 R8, R8, R94, R12 ;  /* 0x0000005e0808723c */ /* 0x000fe2000004180c */
[----:B------:R-:W1:Y:S07]  /*38e0*/  LDSM.16.M88.4 R12, [R210+0xc000] ;  /* 0x00c00000d20c783b */ /* 0x000e6e0000000200 */
[C---:B--2---:R-:W-:Y:S08]  /*38f0*/  HMMA.16816.F32.BF16 R36, R16.reuse, R76, R36 ;  /* 0x0000004c1024723c */ /* 0x044ff00000041824 */
[C---:B------:R-:W-:Y:S08]  /*3900*/  HMMA.16816.F32.BF16 R32, R16.reuse, R78, R32 ;  /* 0x0000004e1020723c */ /* 0x040ff00000041820 */
[C---:B---3--:R-:W-:Y:S08]  /*3910*/  HMMA.16816.F32.BF16 R28, R16.reuse, R84, R28 ;  /* 0x00000054101c723c */ /* 0x048ff0000004181c */
[C---:B------:R-:W-:Y:S08]  /*3920*/  HMMA.16816.F32.BF16 R24, R16.reuse, R86, R24 ;  /* 0x000000561018723c */ /* 0x040ff00000041818 */
[C---:B------:R-:W-:Y:S08]  /*3930*/  HMMA.16816.F32.BF16 R44, R16.reuse, R68, R44 ;  /* 0x00000044102c723c */ /* 0x040ff0000004182c */
[C---:B------:R-:W-:Y:S08]  /*3940*/  HMMA.16816.F32.BF16 R40, R16.reuse, R70, R40 ;  /* 0x000000461028723c */ /* 0x040ff00000041828 */
[C---:B------:R-:W-:Y:S08]  /*3950*/  HMMA.16816.F32.BF16 R20, R16.reuse, R96, R20 ;  /* 0x000000601014723c */ /* 0x040ff00000041814 */
[----:B------:R-:W-:Y:S01]  /*3960*/  HMMA.16816.F32.BF16 R16, R16, R98, R8 ;  /* 0x000000621010723c */ /* 0x000fe20000041808 */
[----:B------:R-:W2:Y:S01]  /*3970*/  LDSM.16.M88.4 R8, [R209+0xc000] ;  /* 0x00c00000d108783b */ /* 0x000ea20000000200 */
[----:B------:R-:W-:-:S06]  /*3980*/  DEPBAR.LE SB0, 0x0 ;  /* 0x000080000000791a */ /* 0x000fcc0000000000 */
[C---:B-1----:R-:W-:Y:S08]  /*3990*/  HMMA.16816.F32.BF16 R36, R12.reuse, R72, R36 ;  /* 0x000000480c24723c */ /* 0x042ff00000041824 */
[C---:B------:R-:W-:Y:S08]  /*39a0*/  HMMA.16816.F32.BF16 R32, R12.reuse, R74, R32 ;  /* 0x0000004a0c20723c */ /* 0x040ff00000041820 */
[C---:B------:R-:W-:Y:S08]  /*39b0*/  HMMA.16816.F32.BF16 R28, R12.reuse, R80, R28 ;  /* 0x000000500c1c723c */ /* 0x040ff0000004181c */
[C---:B------:R-:W-:Y:S08]  /*39c0*/  HMMA.16816.F32.BF16 R24, R12.reuse, R82, R24 ;  /* 0x000000520c18723c */ /* 0x040ff00000041818 */
[C---:B------:R-:W-:Y:S08]  /*39d0*/  HMMA.16816.F32.BF16 R44, R12.reuse, R64, R44 ;  /* 0x000000400c2c723c */ /* 0x040ff0000004182c */
[C---:B------:R-:W-:Y:S08]  /*39e0*/  HMMA.16816.F32.BF16 R40, R12.reuse, R66, R40 ;  /* 0x000000420c28723c */ /* 0x040ff00000041828 */
[C---:B------:R-:W-:Y:S08]  /*39f0*/  HMMA.16816.F32.BF16 R20, R12.reuse, R88, R20 ;  /* 0x000000580c14723c */ /* 0x040ff00000041814 */
[----:B------:R-:W-:Y:S08]  /*3a00*/  HMMA.16816.F32.BF16 R12, R12, R90, R16 ;  /* 0x0000005a0c0c723c */ /* 0x000ff00000041810 */
[C---:B--2---:R-:W-:Y:S08]  /*3a10*/  HMMA.16816.F32.BF16 R36, R8.reuse, R56, R36 ;  /* 0x000000380824723c */ /* 0x044ff00000041824 */
[C---:B------:R-:W-:Y:S08]  /*3a20*/  HMMA.16816.F32.BF16 R56, R8.reuse, R58, R32 ;  /* 0x0000003a0838723c */ /* 0x040ff00000041820 */
[C---:B------:R-:W-:Y:S08]  /*3a30*/  HMMA.16816.F32.BF16 R32, R8.reuse, R52, R28 ;  /* 0x000000340820723c */ /* 0x040ff0000004181c */
[C---:B------:R-:W-:Y:S01]  /*3a40*/  HMMA.16816.F32.BF16 R52, R8.reuse, R54, R24 ;  /* 0x000000360834723c */ /* 0x040fe20000041818 */
[----:B------:R-:W1:Y:S07]  /*3a50*/  LDC.U8 R25, c[0x0][0x2d8] ;  /* 0x0000b600ff197b82 */ /* 0x000e6e0000000000 */
[C---:B------:R-:W-:Y:S08]  /*3a60*/  HMMA.16816.F32.BF16 R28, R8.reuse, R48, R20 ;  /* 0x00000030081c723c */ /* 0x040ff00000041814 */
[C---:B------:R-:W-:Y:S08]  /*3a70*/  HMMA.16816.F32.BF16 R44, R8.reuse, R60, R44 ;  /* 0x0000003c082c723c */ /* 0x040ff0000004182c */
[C---:B------:R-:W-:Y:S08]  /*3a80*/  HMMA.16816.F32.BF16 R40, R8.reuse, R62, R40 ;  /* 0x0000003e0828723c */ /* 0x040ff00000041828 */
[----:B------:R-:W-:Y:S07]  /*3a90*/  HMMA.16816.F32.BF16 R48, R8, R50, R12 ;  /* 0x000000320830723c */ /* 0x000fee000004180c */
[----:B------:R-:W-:-:S02]  /*3aa0*/  IMNMX R13, R100, UR8, PT ;  /* 0x00000008640d7c17 */ /* 0x000fc4000b800200 */
[----:B------:R-:W-:Y:S01]  /*3ab0*/  IMNMX R14, R2, UR8, PT ;  /* 0x00000008020e7c17 */ /* 0x000fe2000b800200 */
        /* <DEDUP_REMOVED lines=40> */
[----:B------:R-:W-:-:S03]  /*3d40*/  @!P4 LEA R6, P1, R3, c[0x0][0x168], 0x1 ;  /* 0x00005a000306ca11 */ /* 0x000fc600078208ff */
        /* <DEDUP_REMOVED lines=31> */
.L_x_714:
[----:B------:R-:W-:Y:S05]  /*3f40*/  BSYNC B0 ;  /* 0x0000000000007941 */ /* 0x000fea0003800000 */
.L_x_713:
[----:B------:R-:W0:Y:S02]  /*3f50*/  LDGDEPBAR ;  /* 0x00000000000079af */ /* 0x000e240000000000 */
.L_x_712:
[----:B-1----:R-:W-:Y:S01]  /*3f60*/  IMAD.U32 R2, RZ, RZ, UR38 ;  /* 0x00000026ff027e24 */ /* 0x002fe2000f8e00ff */
[----:B------:R-:W-:Y:S01]  /*3f70*/  STL [R1+0x5c], R208 ;  /* 0x00005cd001007387 */ /* 0x000fe20000100800 */
[----:B------:R-:W-:Y:S01]  /*3f80*/  IMAD.WIDE.U32 R230, R104, -0x326172a9, RZ ;  /* 0xcd9e8d5768e67825 */ /* 0x000fe200078e00ff */
[----:B------:R-:W-:Y:S01]  /*3f90*/  USHF.L.U32 UR4, UR38, 0x1, URZ ;  /* 0x0000000126047899 */ /* 0x000fe2000800063f */
[----:B------:R-:W-:Y:S01]  /*3fa0*/  PRMT R252, R25, 0x7054, R25 ;  /* 0x0000705419fc7816 */ /* 0x000fe20000000019 */
[----:B------:R-:W-:Y:S01]  /*3fb0*/  STL [R1+0x58], R207 ;  /* 0x000058cf01007387 */ /* 0x000fe20000100800 */
[----:B------:R-:W-:Y:S01]  /*3fc0*/  IMAD R2, R2, 0x40, R105 ;  /* 0x0000004002027824 */ /* 0x000fe200078e0269 */
[----:B------:R-:W-:Y:S01]  /*3fd0*/  UIADD3 UR14, UR37, -0x4498517b, URZ ;  /* 0xbb67ae85250e7890 */ /* 0x000fe2000fffe03f */
[----:B------:R-:W-:Y:S01]  /*3fe0*/  IMAD.WIDE.U32 R168, R103, -0x2daee0ad, RZ ;  /* 0xd2511f5367a87825 */ /* 0x000fe200078e00ff */
[----:B------:R-:W-:Y:S01]  /*3ff0*/  STL [R1+0x54], R206 ;  /* 0x000054ce01007387 */ /* 0x000fe20000100800 */
[----:B------:R-:W-:Y:S01]  /*4000*/  UIADD3 UR15, UR36, -0x61c88647, URZ ;  /* 0x9e3779b9240f7890 */ /* 0x000fe2000fffe03f */
[C---:B------:R-:W-:Y:S01]  /*4010*/  IADD3 R3, R2.reuse, 0x1, RZ ;  /* 0x0000000102037810 */ /* 0x040fe20007ffe0ff */
[----:B------:R-:W-:Y:S01]  /*4020*/  UIADD3 UR13, UR36, 0x3c6ef372, URZ ;  /* 0x3c6ef372240d7890 */ /* 0x000fe2000fffe03f */
[C---:B------:R-:W-:Y:S01]  /*4030*/  IADD3 R6, R2.reuse, 0x8, RZ ;  /* 0x0000000802067810 */ /* 0x040fe20007ffe0ff */
[----:B------:R-:W-:Y:S01]  /*4040*/  STL [R1+0x50], R205 ;  /* 0x000050cd01007387 */ /* 0x000fe20000100800 */
[CC--:B------:R-:W-:Y:S01]  /*4050*/  ISETP.GE.AND P1, PT, R3.reuse, R13.reuse, PT ;  /* 0x0000000d0300720c */ /* 0x0c0fe20003f26270 */
[----:B------:R-:W-:Y:S01]  /*4060*/  UIADD3 UR12, UR37, 0x76cf5d0a, URZ ;  /* 0x76cf5d0a250c7890 */ /* 0x000fe2000fffe03f */
[-C--:B------:R-:W-:Y:S01]  /*4070*/  ISETP.GE.AND P5, PT, R3, R14.reuse, PT ;  /* 0x0000000e0300720c */ /* 0x080fe20003fa6270 */
[----:B------:R-:W-:Y:S01]  /*4080*/  STL [R1+0x4c], R200 ;  /* 0x00004cc801007387 */ /* 0x000fe20000100800 */
[----:B------:R-:W-:Y:S01]  /*4090*/  IADD3 R3, R2, 0x9, RZ ;  /* 0x0000000902037810 */ /* 0x000fe20007ffe0ff */
[----:B------:R-:W-:Y:S01]  /*40a0*/  UIADD3 UR10, UR37, 0x32370b8f, URZ ;  /* 0x32370b8f250a7890 */ /* 0x000fe2000fffe03f */
[-C--:B------:R-:W-:Y:S01]  /*40b0*/  ISETP.GE.AND P2, PT, R6, R14.reuse, PT ;  /* 0x0000000e0600720c */ /* 0x080fe20003f46270 */
[----:B------:R-:W-:Y:S01]  /*40c0*/  UIADD3 UR9, UR36, 0x78dde6e4, URZ ;  /* 0x78dde6e424097890 */ /* 0x000fe2000fffe03f */
[CC--:B------:R-:W-:Y:S01]  /*40d0*/  ISETP.GE.AND P6, PT, R3.reuse, R14.reuse, PT ;  /* 0x0000000e0300720c */ /* 0x0c0fe20003fc6270 */
[----:B------:R-:W-:Y:S01]  /*40e0*/  UIADD3 UR11, UR36, -0x255992d5, URZ ;  /* 0xdaa66d2b240b7890 */ /* 0x000fe2000fffe03f */
[-C--:B------:R-:W-:Y:S01]  /*40f0*/  ISETP.GE.AND P4, PT, R3, R13.reuse, PT ;  /* 0x0000000d0300720c */ /* 0x080fe20003f86270 */
[----:B------:R-:W-:Y:S01]  /*4100*/  UIADD3 UR6, UR37, -0x56f99767, URZ ;  /* 0xa906689925067890 */ /* 0x000fe2000fffe03f */
[C---:B------:R-:W-:Y:S01]  /*4110*/  IADD3 R3, R2.reuse, 0x11, RZ ;  /* 0x0000001102037810 */ /* 0x040fe20007ffe0ff */
[----:B------:R-:W-:Y:S01]  /*4120*/  UIADD3 UR8, UR37, -0x126145ec, URZ ;  /* 0xed9eba1425087890 */ /* 0x000fe2000fffe03f */
[----:B------:R-:W-:Y:S01]  /*4130*/  FSEL R20, R43, -INF , !P6 ;  /* 0xff8000002b147808 */ /* 0x000fe20007000000 */
[----:B------:R-:W-:Y:S01]  /*4140*/  IMAD.SHL.U32 R201, R5, 0x2, RZ ;  /* 0x0000000205c97824 */ /* 0x000fe200078e00ff */
[-C--:B------:R-:W-:Y:S01]  /*4150*/  ISETP.GE.AND P6, PT, R2, R13.reuse, PT ;  /* 0x0000000d0200720c */ /* 0x080fe20003fc6270 */
[----:B------:R-:W-:Y:S01]  /*4160*/  UIADD3 UR16, UR36, -0x4ab325aa, URZ ;  /* 0xb54cda5624107890 */ /* 0x000fe2000fffe03f */
[----:B------:R-:W-:Y:S01]  /*4170*/  FSEL R19, R42, -INF , !P2 ;  /* 0xff8000002a137808 */ /* 0x000fe20005000000 */
[----:B------:R-:W-:Y:S01]  /*4180*/  IMAD R204, R0, 0x2, R201 ;  /* 0x0000000200cc7824 */ /* 0x000fe200078e02c9 */
[----:B------:R-:W-:Y:S01]  /*4190*/  FSEL R18, R41, -INF , !P4 ;  /* 0xff80000029127808 */ /* 0x000fe20006000000 */
[----:B------:R-:W-:Y:S01]  /*41a0*/  UIADD3 UR7, UR36, 0x1715609d, URZ ;  /* 0x1715609d24077890 */ /* 0x000fe2000fffe03f */
[C---:B------:R-:W-:Y:S01]  /*41b0*/  ISETP.GE.AND P2, PT, R3.reuse, R13, PT ;  /* 0x0000000d0300720c */ /* 0x040fe20003f46270 */
[----:B------:R-:W-:Y:S01]  /*41c0*/  UIADD3 UR17, UR37, 0x646e171e, URZ ;  /* 0x646e171e25117890 */ /* 0x000fe2000fffe03f */
[----:B------:R-:W-:-:S02]  /*41d0*/  ISETP.GE.AND P4, PT, R3, R14, PT ;  /* 0x0000000e0300720c */ /* 0x000fc40003f86270 */
[----:B------:R-:W-:Y:S02]  /*41e0*/  IADD3 R3, R2, 0x19, RZ ;  /* 0x0000001902037810 */ /* 0x000fe40007ffe0ff */
[-C--:B------:R-:W-:Y:S02]  /*41f0*/  ISETP.GE.AND P3, PT, R6, R13.reuse, PT ;  /* 0x0000000d0600720c */ /* 0x080fe40003f66270 */
[----:B------:R-:W-:Y:S02]  /*4200*/  FSEL R15, R45, -INF , !P1 ;  /* 0xff8000002d0f7808 */ /* 0x000fe40004800000 */
[----:B------:R-:W-:Y:S02]  /*4210*/  FSEL R11, R44, -INF , !P6 ;  /* 0xff8000002c0b7808 */ /* 0x000fe40007000000 */
[----:B------:R-:W-:Y:S02]  /*4220*/  FSEL R77, R37, -INF , !P2 ;  /* 0xff800000254d7808 */ /* 0x000fe40005000000 */
[----:B------:R-:W-:-:S02]  /*4230*/  ISETP.GE.AND P6, PT, R3, R13, PT ;  /* 0x0000000d0300720c */ /* 0x000fc40003fc6270 */
[----:B------:R-:W-:Y:S02]  /*4240*/  ISETP.GE.AND P2, PT, R3, R14, PT ;  /* 0x0000000e0300720c */ /* 0x000fe40003f46270 */
[----:B------:R-:W-:Y:S02]  /*4250*/  IADD3 R6, R2, 0x10, RZ ;  /* 0x0000001002067810 */ /* 0x000fe40007ffe0ff */
[----:B------:R-:W-:Y:S02]  /*4260*/  FSEL R16, R40, -INF , !P3 ;  /* 0xff80000028107808 */ /* 0x000fe40005800000 */
[----:B------:R-:W-:Y:S02]  /*4270*/  FMNMX.FTZ R3, R11, R15, !PT ;  /* 0x0000000f0b037209 */ /* 0x000fe40007810000 */
[----:B------:R-:W-:Y:S02]  /*4280*/  ISETP.GE.AND P1, PT, R6, R13, PT ;  /* 0x0000000d0600720c */ /* 0x000fe40003f26270 */
[----:B------:R-:W-:-:S02]  /*4290*/  FMNMX.FTZ R3, R16, R3, !PT ;  /* 0x0000000310037209 */ /* 0x000fc40007810000 */
[----:B------:R-:W-:Y:S02]  /*42a0*/  ISETP.GE.AND P3, PT, R6, R14, PT ;  /* 0x0000000e0600720c */ /* 0x000fe40003f66270 */
[----:B------:R-:W-:Y:S02]  /*42b0*/  IADD3 R6, R2, 0x18, RZ ;  /* 0x0000001802067810 */ /* 0x000fe40007ffe0ff */
[----:B------:R-:W-:Y:S02]  /*42c0*/  FSEL R76, R36, -INF , !P1 ;  /* 0xff800000244c7808 */ /* 0x000fe40004800000 */
[----:B------:R-:W-:Y:S02]  /*42d0*/  FMNMX.FTZ R3, R18, R3, !PT ;  /* 0x0000000312037209 */ /* 0x000fe40007810000 */
[----:B------:R-:W-:Y:S02]  /*42e0*/  ISETP.GE.AND P1, PT, R6, R13, PT ;  /* 0x0000000d0600720c */ /* 0x000fe40003f26270 */
[----:B------:R-:W-:-:S02]  /*42f0*/  FMNMX.FTZ R3, R76, R3, !PT ;  /* 0x000000034c037209 */ /* 0x000fc40007810000 */
[----:B------:R-:W-:Y:S02]  /*4300*/  FSEL R78, R38, -INF , !P3 ;  /* 0xff800000264e7808 */ /* 0x000fe40005800000 */
[----:B------:R-:W-:Y:S02]  /*4310*/  ISETP.GE.AND P3, PT, R6, R14, PT ;  /* 0x0000000e0600720c */ /* 0x000fe40003f66270 */
[----:B------:R-:W-:Y:S02]  /*4320*/  IADD3 R6, R2, 0x20, RZ ;  /* 0x0000002002067810 */ /* 0x000fe40007ffe0ff */
[----:B------:R-:W-:Y:S02]  /*4330*/  FSEL R63, R56, -INF , !P1 ;  /* 0xff800000383f7808 */ /* 0x000fe40004800000 */
[----:B------:R-:W-:Y:S02]  /*4340*/  FMNMX.FTZ R3, R77, R3, !PT ;  /* 0x000000034d037209 */ /* 0x000fe40007810000 */
[----:B------:R-:W-:-:S02]  /*4350*/  FSEL R24, R47, -INF , !P5 ;  /* 0xff8000002f187808 */ /* 0x000fc40006800000 */
[----:B------:R-:W-:Y:S02]  /*4360*/  FSEL R79, R39, -INF , !P4 ;  /* 0xff800000274f7808 */ /* 0x000fe40006000000 */
[----:B------:R-:W-:Y:S01]  /*4370*/  ISETP.GE.AND P5, PT, R6, R13, PT ;  /* 0x0000000d0600720c */ /* 0x000fe20003fa6270 */
[----:B------:R-:W-:Y:S01]  /*4380*/  LDSM.16.MT88.4 R36, [R201+0x18000] ;  /* 0x01800000c924783b */ /* 0x000fe20000004200 */
[----:B------:R-:W-:Y:S02]  /*4390*/  FSEL R62, R57, -INF , !P6 ;  /* 0xff800000393e7808 */ /* 0x000fe40007000000 */
[----:B------:R-:W-:Y:S02]  /*43a0*/  FMNMX.FTZ R3, R63, R3, !PT ;  /* 0x000000033f037209 */ /* 0x000fe40007810000 */
[-C--:B------:R-:W-:Y:S02]  /*43b0*/  ISETP.GE.AND P4, PT, R2, R14.reuse, PT ;  /* 0x0000000e0200720c */ /* 0x080fe40003f86270 */
[----:B------:R-:W-:-:S02]  /*43c0*/  ISETP.GE.AND P1, PT, R6, R14, PT ;  /* 0x0000000e0600720c */ /* 0x000fc40003f26270 */
[C---:B------:R-:W-:Y:S02]  /*43d0*/  IADD3 R6, R2.reuse, 0x21, RZ ;  /* 0x0000002102067810 */ /* 0x040fe40007ffe0ff */
[C---:B------:R-:W-:Y:S02]  /*43e0*/  IADD3 R7, R2.reuse, 0x28, RZ ;  /* 0x0000002802077810 */ /* 0x040fe40007ffe0ff */
[C---:B------:R-:W-:Y:S02]  /*43f0*/  IADD3 R8, R2.reuse, 0x29, RZ ;  /* 0x0000002902087810 */ /* 0x040fe40007ffe0ff */
[C---:B------:R-:W-:Y:S02]  /*4400*/  IADD3 R12, R2.reuse, 0x30, RZ ;  /* 0x00000030020c7810 */ /* 0x040fe40007ffe0ff */
[C---:B------:R-:W-:Y:S02]  /*4410*/  IADD3 R10, R2.reuse, 0x31, RZ ;  /* 0x00000031020a7810 */ /* 0x040fe40007ffe0ff */
[----:B------:R-:W-:-:S02]  /*4420*/  IADD3 R17, R2, 0x38, RZ ;  /* 0x0000003802117810 */ /* 0x000fc40007ffe0ff */
[----:B------:R-:W-:Y:S02]  /*4430*/  IADD3 R9, R2, 0x39, RZ ;  /* 0x0000003902097810 */ /* 0x000fe40007ffe0ff */
[----:B------:R-:W-:Y:S02]  /*4440*/  FSEL R149, R32, -INF , !P5 ;  /* 0xff80000020957808 */ /* 0x000fe40006800000 */
[----:B------:R-:W-:Y:S02]  /*4450*/  FMNMX.FTZ R2, R62, R3, !PT ;  /* 0x000000033e027209 */ /* 0x000fe40007810000 */
[----:B------:R-:W-:Y:S02]  /*4460*/  FSEL R21, R46, -INF , !P4 ;  /* 0xff8000002e157808 */ /* 0x000fe40006000000 */
[----:B------:R-:W-:Y:S02]  /*4470*/  ISETP.GE.AND P6, PT, R6, R13, PT ;  /* 0x0000000d0600720c */ /* 0x000fe40003fc6270 */
[----:B------:R-:W-:-:S02]  /*4480*/  FMNMX.FTZ R3, R149, R2, !PT ;  /* 0x0000000295037209 */ /* 0x000fc40007810000 */
[----:B------:R-:W-:Y:S02]  /*4490*/  FMNMX.FTZ R2, R21, R24, !PT ;  /* 0x0000001815027209 */ /* 0x000fe40007810000 */
[-C--:B------:R-:W-:Y:S02]  /*44a0*/  ISETP.GE.AND P4, PT, R7, R13.reuse, PT ;  /* 0x0000000d0700720c */ /* 0x080fe40003f86270 */
[----:B------:R-:W-:Y:S02]  /*44b0*/  FSEL R171, R33, -INF , !P6 ;  /* 0xff80000021ab7808 */ /* 0x000fe40007000000 */
[----:B------:R-:W-:Y:S02]  /*44c0*/  FMNMX.FTZ R2, R19, R2, !PT ;  /* 0x0000000213027209 */ /* 0x000fe40007810000 */
[----:B------:R-:W-:Y:S02]  /*44d0*/  ISETP.GE.AND P5, PT, R8, R13, PT ;  /* 0x0000000d0800720c */ /* 0x000fe40003fa6270 */
[----:B------:R-:W-:-:S02]  /*44e0*/  FSEL R189, R52, -INF , !P4 ;  /* 0xff80000034bd7808 */ /* 0x000fc40006000000 */
[----:B------:R-:W-:Y:S02]  /*44f0*/  FMNMX.FTZ R3, R171, R3, !PT ;  /* 0x00000003ab037209 */ /* 0x000fe40007810000 */
[----:B------:R-:W-:Y:S02]  /*4500*/  FMNMX.FTZ R2, R20, R2, !PT ;  /* 0x0000000214027209 */ /* 0x000fe40007810000 */
[----:B------:R-:W-:Y:S02]  /*4510*/  ISETP.GE.AND P4, PT, R12, R13, PT ;  /* 0x0000000d0c00720c */ /* 0x000fe40003f86270 */
[----:B------:R-:W-:Y:S02]  /*4520*/  FSEL R191, R53, -INF , !P5 ;  /* 0xff80000035bf7808 */ /* 0x000fe40006800000 */
[----:B------:R-:W-:Y:S02]  /*4530*/  FMNMX.FTZ R3, R189, R3, !PT ;  /* 0x00000003bd037209 */ /* 0x000fe40007810000 */
[----:B------:R-:W-:-:S02]  /*4540*/  FMNMX.FTZ R2, R78, R2, !PT ;  /* 0x000000024e027209 */ /* 0x000fc40007810000 */
[----:B------:R-:W-:Y:S02]  /*4550*/  ISETP.GE.AND P6, PT, R10, R13, PT ;  /* 0x0000000d0a00720c */ /* 0x000fe40003fc6270 */
[----:B------:R-:W-:Y:S02]  /*4560*/  FSEL R237, R28, -INF , !P4 ;  /* 0xff8000001ced7808 */ /* 0x000fe40006000000 */
[----:B------:R-:W-:Y:S02]  /*4570*/  FMNMX.FTZ R3, R191, R3, !PT ;  /* 0x00000003bf037209 */ /* 0x000fe40007810000 */
[----:B------:R-:W-:Y:S02]  /*4580*/  FSEL R60, R58, -INF , !P3 ;  /* 0xff8000003a3c7808 */ /* 0x000fe40005800000 */
[----:B------:R-:W-:Y:S02]  /*4590*/  FMNMX.FTZ R2, R79, R2, !PT ;  /* 0x000000024f027209 */ /* 0x000fe40007810000 */
[----:B------:R-:W-:-:S02]  /*45a0*/  ISETP.GE.AND P5, PT, R17, R13, PT ;  /* 0x0000000d1100720c */ /* 0x000fc40003fa6270 */
[----:B------:R-:W-:Y:S02]  /*45b0*/  FSEL R249, R29, -INF , !P6 ;  /* 0xff8000001df97808 */ /* 0x000fe40007000000 */
[----:B------:R-:W-:Y:S02]  /*45c0*/  FMNMX.FTZ R3, R237, R3, !PT ;  /* 0x00000003ed037209 */ /* 0x000fe40007810000 */
[----:B------:R-:W-:Y:S02]  /*45d0*/  FSEL R61, R59, -INF , !P2 ;  /* 0xff8000003b3d7808 */ /* 0x000fe40005000000 */
[----:B------:R-:W-:Y:S01]  /*45e0*/  FMNMX.FTZ R2, R60, R2, !PT ;  /* 0x000000023c027209 */ /* 0x000fe20007810000 */
[----:B------:R-:W-:Y:S01]  /*45f0*/  LDSM.16.MT88.4 R56, [R204+0x18000] ;  /* 0x01800000cc38783b */ /* 0x000fe20000004200 */
[----:B------:R-:W-:Y:S02]  /*4600*/  ISETP.GE.AND P4, PT, R9, R13, PT ;  /* 0x0000000d0900720c */ /* 0x000fe40003f86270 */
[----:B------:R-:W-:-:S02]  /*4610*/  FSEL R248, R48, -INF , !P5 ;  /* 0xff80000030f87808 */ /* 0x000fc40006800000 */
[----:B------:R-:W-:Y:S02]  /*4620*/  FMNMX.FTZ R148, R249, R3, !PT ;  /* 0x00000003f9947209 */ /* 0x000fe40007810000 */
[----:B------:R-:W-:Y:S02]  /*4630*/  ISETP.GE.AND P2, PT, R6, R14, PT ;  /* 0x0000000e0600720c */ /* 0x000fe40003f46270 */
[----:B------:R-:W-:Y:S02]  /*4640*/  FSEL R170, R34, -INF , !P1 ;  /* 0xff80000022aa7808 */ /* 0x000fe40004800000 */
[----:B------:R-:W-:Y:S02]  /*4650*/  FMNMX.FTZ R2, R61, R2, !PT ;  /* 0x000000023d027209 */ /* 0x000fe40007810000 */
[----:B------:R-:W-:Y:S02]  /*4660*/  FSEL R250, R49, -INF , !P4 ;  /* 0xff80000031fa7808 */ /* 0x000fe40006000000 */
[----:B------:R-:W-:-:S02]  /*4670*/  FMNMX.FTZ R148, R248, R148, !PT ;  /* 0x00000094f8947209 */ /* 0x000fc40007810000 */
[----:B------:R-:W-:Y:S02]  /*4680*/  ISETP.GE.AND P1, PT, R7, R14, PT ;  /* 0x0000000e0700720c */ /* 0x000fe40003f26270 */
[----:B------:R-:W-:Y:S02]  /*4690*/  FSEL R228, R35, -INF , !P2 ;  /* 0xff80000023e47808 */ /* 0x000fe40005000000 */
[----:B------:R-:W-:Y:S01]  /*46a0*/  FMNMX.FTZ R2, R170, R2, !PT ;  /* 0x00000002aa027209 */ /* 0x000fe20007810000 */
[----:B------:R-:W-:Y:S01]  /*46b0*/  LDSM.16.MT88.4 R32, [R201+0x1a000] ;  /* 0x01a00000c920783b */ /* 0x000fe20000004200 */
[----:B------:R-:W-:Y:S02]  /*46c0*/  FMNMX.FTZ R148, R250, R148, !PT ;  /* 0x00000094fa947209 */ /* 0x000fe40007810000 */
[----:B------:R-:W-:Y:S02]  /*46d0*/  ISETP.GE.AND P2, PT, R8, R14, PT ;  /* 0x0000000e0800720c */ /* 0x000fe40003f46270 */
[----:B------:R-:W-:Y:S01]  /*46e0*/  FSEL R188, R54, -INF , !P1 ;  /* 0xff80000036bc7808 */ /* 0x000fe20004800000 */
[----:B------:R-:W1:Y:S01]  /*46f0*/  SHFL.BFLY PT, R3, R148, 0x2, 0x1f ;  /* 0x0c401f0094037f89 */ /* 0x000e6200000e0000 */
[----:B------:R-:W-:-:S02]  /*4700*/  FMNMX.FTZ R2, R228, R2, !PT ;  /* 0x00000002e4027209 */ /* 0x000fc40007810000 */
[----:B------:R-:W-:Y:S02]  /*4710*/  ISETP.GE.AND P1, PT, R12, R14, PT ;  /* 0x0000000e0c00720c */ /* 0x000fe40003f26270 */
[----:B------:R-:W-:Y:S02]  /*4720*/  FSEL R190, R55, -INF , !P2 ;  /* 0xff80000037be7808 */ /* 0x000fe40005000000 */
[----:B------:R-:W-:Y:S01]  /*4730*/  FMNMX.FTZ R2, R188, R2, !PT ;  /* 0x00000002bc027209 */ /* 0x000fe20007810000 */
[----:B------:R-:W-:Y:S01]  /*4740*/  LDSM.16.MT88.4 R52, [R201+0x1e000] ;  /* 0x01e00000c934783b */ /* 0x000fe20000004200 */
        /* <DEDUP_REMOVED lines=13> */
[----:B------:R-:W-:Y:S01]  /*4820*/  LOP3.LUT R3, R101, UR36, RZ, 0x3c, !PT ;  /* 0x0000002465037c12 */ /* 0x000fe2000f8e3cff */
[----:B------:R-:W1:Y:S01]  /*4830*/  SHFL.BFLY PT, R9, R148, 0x1, 0x1f ;  /* 0x0c201f0094097f89 */ /* 0x000e6200000e0000 */
[----:B------:R-:W-:-:S02]  /*4840*/  LEA R202, R4, R201, 0x1 ;  /* 0x000000c904ca7211 */ /* 0x000fc400078e08ff */
[----:B------:R-:W-:Y:S01]  /*4850*/  LOP3.LUT R6, R231, R3, RZ, 0x3c, !PT ;  /* 0x00000003e7067212 */ /* 0x000fe200078e3cff */
[----:B------:R-:W2:Y:S02]  /*4860*/  SHFL.BFLY PT, R10, R2, 0x2, 0x1f ;  /* 0x0c401f00020a7f89 */ /* 0x000ea400000e0000 */
[----:B------:R-:W-:Y:S02]  /*4870*/  IMAD R203, R0, 0x2, R202 ;  /* 0x0000000200cb7824 */ /* 0x000fe400078e02ca */
[----:B------:R3:W-:Y:S01]  /*4880*/  STL [R1+0x34], R3 ;  /* 0x0000340301007387 */ /* 0x0007e20000100800 */
[----:B------:R-:W-:-:S03]  /*4890*/  IMAD.WIDE.U32 R46, R6, -0x2daee0ad, RZ ;  /* 0xd2511f53062e7825 */ /* 0x000fc600078e00ff */
[----:B------:R-:W-:Y:S02]  /*48a0*/  LDSM.16.MT88.4 R28, [R202+0x1a000] ;  /* 0x01a00000ca1c783b */ /* 0x000fe40000004200 */
[----:B------:R-:W-:Y:S02]  /*48b0*/  LOP3.LUT R8, R47, UR14, R168, 0x96, !PT ;  /* 0x0000000e2f087c12 */ /* 0x000fe4000f8e96a8 */
[----:B------:R-:W-:Y:S03]  /*48c0*/  LDSM.16.MT88.4 R48, [R202+0x18000] ;  /* 0x01800000ca30783b */ /* 0x000fe60000004200 */
[----:B------:R-:W-:Y:S01]  /*48d0*/  IMAD.WIDE.U32 R238, R8, -0x326172a9, RZ ;  /* 0xcd9e8d5708ee7825 */ /* 0x000fe200078e00ff */
[----:B------:R-:W-:Y:S01]  /*48e0*/  LDSM.16.MT88.4 R40, [R203+0x18000] ;  /* 0x01800000cb28783b */ /* 0x000fe20000004200 */
[----:B-1----:R-:W-:-:S03]  /*48f0*/  FMNMX.FTZ R148, R148, R9, !PT ;  /* 0x0000000994947209 */ /* 0x002fc60007810000 */
        /* <DEDUP_REMOVED lines=8> */
[----:B------:R-:W-:-:S05]  /*4980*/  LOP3.LUT R3, R169, UR37, R3, 0x96, !PT ;  /* 0x00000025a9037c12 */ /* 0x000fca000f8e9603 */
[----:B------:R-:W-:-:S05]  /*4990*/  IMAD.WIDE.U32 R6, R3, -0x326172a9, RZ ;  /* 0xcd9e8d5703067825 */ /* 0x000fca00078e00ff */
[----:B------:R-:W-:Y:S01]  /*49a0*/  LOP3.LUT R3, R7, UR15, R230, 0x96, !PT ;  /* 0x0000000f07037c12 */ /* 0x000fe2000f8e96e6 */
[----:B------:R-:W-:Y:S01]  /*49b0*/  FFMA.FTZ R7, R11, c[0x0][0x23c], -R12 ;  /* 0x00008f000b077a23 */ /* 0x000fe2000001080c */
[----:B------:R-:W-:-:S03]  /*49c0*/  LOP3.LUT R6, R239, UR13, R6, 0x96, !PT ;  /* 0x0000000def067c12 */ /* 0x000fc6000f8e9606 */
[----:B------:R-:W-:Y:S01]  /*49d0*/  IMAD.WIDE.U32 R2, R3, -0x2daee0ad, RZ ;  /* 0xd2511f5303027825 */ /* 0x000fe200078e00ff */
[----:B------:R2:W-:Y:S03]  /*49e0*/  MUFU.EX2 R185, R7 ;  /* 0x0000000700b97308 */ /* 0x0005e60000000800 */
[----:B------:R-:W-:Y:S01]  /*49f0*/  IMAD.WIDE.U32 R22, R6, -0x2daee0ad, RZ ;  /* 0xd2511f5306167825 */ /* 0x000fe200078e00ff */
[----:B------:R-:W-:-:S04]  /*4a00*/  LOP3.LUT R3, R3, UR12, R46, 0x96, !PT ;  /* 0x0000000c03037c12 */ /* 0x000fc8000f8e962e */
[----:B------:R-:W-:Y:S01]  /*4a10*/  LOP3.LUT R6, R23, UR10, R2, 0x96, !PT ;  /* 0x0000000a17067c12 */ /* 0x000fe2000f8e9602 */
[----:B------:R-:W-:-:S04]  /*4a20*/  IMAD.WIDE.U32 R2, R3, -0x326172a9, RZ ;  /* 0xcd9e8d5703027825 */ /* 0x000fc800078e00ff */
[----:B------:R-:W-:Y:S01]  /*4a30*/  IMAD.WIDE.U32 R160, R6, -0x326172a9, RZ ;  /* 0xcd9e8d5706a07825 */ /* 0x000fe200078e00ff */
[----:B------:R-:W-:Y:S02]  /*4a40*/  LOP3.LUT R6, R3, UR11, R238, 0x96, !PT ;  /* 0x0000000b03067c12 */ /* 0x000fe4000f8e96ee */
[----:B-1----:R-:W-:Y:S01]  /*4a50*/  FMNMX.FTZ R3, R8, R9, !PT ;  /* 0x0000000908037209 */ /* 0x002fe20007810000 */
[----:B--2---:R-:W-:Y:S01]  /*4a60*/  FFMA.FTZ R7, R15, c[0x0][0x23c], -R12 ;  /* 0x00008f000f077a23 */ /* 0x004fe2000001080c */
[----:B------:R-:W-:Y:S01]  /*4a70*/  LOP3.LUT R2, R161, UR9, R2, 0x96, !PT ;  /* 0x00000009a1027c12 */ /* 0x000fe2000f8e9602 */
[----:B------:R-:W-:Y:S01]  /*4a80*/  FFMA.FTZ R8, R18, c[0x0][0x23c], -R12 ;  /* 0x00008f0012087a23 */ /* 0x000fe2000001080c */
[----:B------:R-:W-:Y:S01]  /*4a90*/  FSETP.NEU.FTZ.AND P1, PT, R3, -INF , PT ;  /* 0xff8000000300780b */ /* 0x000fe20003f3d000 */
[----:B------:R1:W-:Y:S02]  /*4aa0*/  MUFU.EX2 R195, R7 ;  /* 0x0000000700c37308 */ /* 0x0003e40000000800 */
[----:B------:R-:W-:-:S04]  /*4ab0*/  IMAD.WIDE.U32 R150, R2, -0x2daee0ad, RZ ;  /* 0xd2511f5302967825 */ /* 0x000fc800078e00ff */
[----:B------:R-:W-:Y:S02]  /*4ac0*/  FFMA.FTZ R2, R16, c[0x0][0x23c], -R12 ;  /* 0x00008f0010027a23 */ /* 0x000fe4000001080c */
[----:B------:R-:W-:Y:S08]  /*4ad0*/  MUFU.EX2 R232, R8 ;  /* 0x0000000800e87308 */ /* 0x000ff00000000800 */
[----:B------:R2:W-:Y:S01]  /*4ae0*/  MUFU.EX2 R197, R2 ;  /* 0x0000000200c57308 */ /* 0x0005e20000000800 */
[----:B-1----:R-:W-:-:S05]  /*4af0*/  IMAD.WIDE.U32 R6, R6, -0x2daee0ad, RZ ;  /* 0xd2511f5306067825 */ /* 0x002fca00078e00ff */
[----:B------:R-:W-:Y:S02]  /*4b00*/  LOP3.LUT R6, R151, UR6, R6, 0x96, !PT ;  /* 0x0000000697067c12 */ /* 0x000fe4000f8e9606 */
[----:B------:R-:W-:-:S03]  /*4b10*/  LOP3.LUT R9, R7, UR8, R22, 0x96, !PT ;  /* 0x0000000807097c12 */ /* 0x000fc6000f8e9616 */
[----:B------:R-:W-:-:S04]  /*4b20*/  IMAD.WIDE.U32 R6, R6, -0x326172a9, RZ ;  /* 0xcd9e8d5706067825 */ /* 0x000fc800078e00ff */
[----:B------:R-:W-:Y:S01]  /*4b30*/  IMAD.WIDE.U32 R44, R9, -0x326172a9, RZ ;  /* 0xcd9e8d57092c7825 */ /* 0x000fe200078e00ff */
[C---:B------:R-:W-:Y:S02]  /*4b40*/  LOP3.LUT R9, R6.reuse, 0xffff, RZ, 0xc0, !PT ;  /* 0x0000ffff06097812 */ /* 0x040fe400078ec0ff */
[----:B------:R-:W-:Y:S01]  /*4b50*/  LOP3.LUT R11, R6, 0xff, RZ, 0xc0, !PT ;  /* 0x000000ff060b7812 */ /* 0x000fe200078ec0ff */
[----:B--2---:R-:W-:Y:S01]  /*4b60*/  FMUL.FTZ R2, R3, c[0x0][0x23c] ;  /* 0x00008f0003027a20 */ /* 0x004fe20000410000 */
[----:B------:R-:W-:Y:S02]  /*4b70*/  SHF.R.U32.HI R10, RZ, 0x18, R6 ;  /* 0x00000018ff0a7819 */ /* 0x000fe40000011606 */
[----:B------:R-:W-:Y:S02]  /*4b80*/  LOP3.LUT R5, R7, UR16, R44, 0x96, !PT ;  /* 0x0000001007057c12 */ /* 0x000fe4000f8e962c */
[----:B------:R-:W-:Y:S02]  /*4b90*/  FSEL R2, R2, RZ, P1 ;  /* 0x000000ff02027208 */ /* 0x000fe40000800000 */
[----:B------:R-:W-:-:S02]  /*4ba0*/  SHF.R.U32.HI R9, RZ, 0x8, R9 ;  /* 0x00000008ff097819 */ /* 0x000fc40000011609 */
[----:B------:R-:W-:Y:S01]  /*4bb0*/  LOP3.LUT R0, R5, 0xffff, RZ, 0xc0, !PT ;  /* 0x0000ffff05007812 */ /* 0x000fe200078ec0ff */
[----:B------:R-:W-:Y:S01]  /*4bc0*/  FFMA.FTZ R8, R19, c[0x0][0x23c], -R2 ;  /* 0x00008f0013087a23 */ /* 0x000fe20000010802 */
[----:B------:R-:W-:Y:S01]  /*4bd0*/  SHF.R.U32.HI R4, RZ, 0x10, R5 ;  /* 0x00000010ff047819 */ /* 0x000fe20000011605 */
[----:B------:R-:W-:Y:S01]  /*4be0*/  LDSM.16.MT88.4 R16, [R201+0x1c000] ;  /* 0x01c00000c910783b */ /* 0x000fe20000004200 */
[----:B------:R-:W-:Y:S01]  /*4bf0*/  PRMT R7, R11, 0x5410, R9 ;  /* 0x000054100b077816 */ /* 0x000fe20000000009 */
[----:B------:R1:W-:Y:S01]  /*4c00*/  MUFU.EX2 R196, R8 ;  /* 0x0000000800c47308 */ /* 0x0003e20000000800 */
[----:B------:R-:W-:Y:S02]  /*4c10*/  LOP3.LUT R11, R5, 0xff, RZ, 0xc0, !PT ;  /* 0x000000ff050b7812 */ /* 0x000fe400078ec0ff */
[----:B------:R-:W-:Y:S02]  /*4c20*/  SHF.R.U32.HI R9, RZ, 0x18, R5 ;  /* 0x00000018ff097819 */ /* 0x000fe40000011605 */
[----:B------:R-:W-:-:S04]  /*4c30*/  LOP3.LUT R5, R4, 0xff, RZ, 0xc0, !PT ;  /* 0x000000ff04057812 */ /* 0x000fc800078ec0ff */
[----:B------:R-:W-:-:S05]  /*4c40*/  PRMT R5, R5, 0x5410, R9 ;  /* 0x0000541005057816 */ /* 0x000fca0000000009 */
[----:B------:R-:W-:Y:S01]  /*4c50*/  HSET2.LE.AND R5, R5, R252, PT ;  /* 0x000000fc05057233 */ /* 0x000fe20003803000 */
[----:B-1----:R-:W-:Y:S01]  /*4c60*/  SHF.R.U32.HI R8, RZ, 0x10, R6 ;  /* 0x00000010ff087819 */ /* 0x002fe20000011606 */
[----:B------:R-:W-:-:S03]  /*4c70*/  FFMA.FTZ R6, R20, c[0x0][0x23c], -R2 ;  /* 0x00008f0014067a23 */ /* 0x000fc60000010802 */
[----:B------:R-:W-:Y:S01]  /*4c80*/  LOP3.LUT R8, R8, 0xff, RZ, 0xc0, !PT ;  /* 0x000000ff08087812 */ /* 0x000fe200078ec0ff */
[----:B------:R1:W2:Y:S03]  /*4c90*/  MUFU.EX2 R162, R6 ;  /* 0x0000000600a27308 */ /* 0x0002a60000000800 */
[----:B------:R-:W-:Y:S02]  /*4ca0*/  PRMT R10, R8, 0x5410, R10 ;  /* 0x00005410080a7816 */ /* 0x000fe4000000000a */
[----:B------:R-:W-:Y:S01]  /*4cb0*/  SHF.R.U32.HI R8, RZ, 0x8, R0 ;  /* 0x00000008ff087819 */ /* 0x000fe20000011600 */
[--C-:B------:R-:W-:Y:S02]  /*4cc0*/  HSET2.LE.AND R0, R7, R252.reuse, PT ;  /* 0x000000fc07007233 */ /* 0x100fe40003803000 */
[----:B------:R-:W-:Y:S01]  /*4cd0*/  HSET2.LE.AND R7, R10, R252, PT ;  /* 0x000000fc0a077233 */ /* 0x000fe20003803000 */
[----:B------:R-:W-:Y:S01]  /*4ce0*/  PRMT R8, R11, 0x5410, R8 ;  /* 0x000054100b087816 */ /* 0x000fe20000000008 */
[----:B-1----:R-:W-:Y:S01]  /*4cf0*/  FFMA.FTZ R6, R21, c[0x0][0x23c], -R2 ;  /* 0x00008f0015067a23 */ /* 0x002fe20000010802 */
[----:B--2---:R-:W-:Y:S01]  /*4d00*/  F2FP.BF16.PACK_AB R4, R162, R196 ;  /* 0x000000c4a204723e */ /* 0x004fe200000010ff */
[----:B------:R-:W-:Y:S02]  /*4d10*/  LDSM.16.MT88.4 R20, [R203+0x1a000] ;  /* 0x01a00000cb14783b */ /* 0x000fe40000004200 */
[----:B------:R1:W-:Y:S01]  /*4d20*/  MUFU.EX2 R184, R6 ;  /* 0x0000000600b87308 */ /* 0x0003e20000000800 */
[----:B------:R-:W-:-:S02]  /*4d30*/  LOP3.LUT R7, R7, R4, RZ, 0xc0, !PT ;  /* 0x0000000407077212 */ /* 0x000fc400078ec0ff */
[----:B------:R-:W-:Y:S01]  /*4d40*/  F2FP.BF16.PACK_AB R4, R195, R185 ;  /* 0x000000b9c304723e */ /* 0x000fe200000010ff */
[----:B-1----:R-:W-:Y:S02]  /*4d50*/  FFMA.FTZ R6, R24, c[0x0][0x23c], -R2 ;  /* 0x00008f0018067a23 */ /* 0x002fe40000010802 */
[----:B------:R-:W1:Y:S02]  /*4d60*/  LDSM.16.MT88.4 R24, [R204+0x1a000] ;  /* 0x01a00000cc18783b */ /* 0x000e640000004200 */
[----:B------:R2:W3:Y:S02]  /*4d70*/  MUFU.EX2 R236, R6 ;  /* 0x0000000600ec7308 */ /* 0x0004e40000000800 */
[----:B--2---:R-:W-:-:S04]  /*4d80*/  F2FP.BF16.PACK_AB R6, R232, R197 ;  /* 0x000000c5e806723e */ /* 0x004fc800000010ff */
[----:B------:R-:W-:Y:S01]  /*4d90*/  LOP3.LUT R6, R0, R6, RZ, 0xc0, !PT ;  /* 0x0000000600067212 */ /* 0x000fe200078ec0ff */
[----:B------:R-:W-:Y:S01]  /*4da0*/  HSET2.LE.AND R0, R8, R252, PT ;  /* 0x000000fc08007233 */ /* 0x000fe20003803000 */
[----:B---3--:R-:W-:-:S04]  /*4db0*/  F2FP.BF16.PACK_AB R8, R236, R184 ;  /* 0x000000b8ec08723e */ /* 0x008fc800000010ff */
[----:B------:R-:W-:Y:S02]  /*4dc0*/  LOP3.LUT R5, R5, R8, RZ, 0xc0, !PT ;  /* 0x0000000805057212 */ /* 0x000fe400078ec0ff */
[----:B------:R-:W2:Y:S01]  /*4dd0*/  LDSM.16.MT88.4 R8, [R202+0x1c000] ;  /* 0x01c00000ca08783b */ /* 0x000ea20000004200 */
[----:B------:R-:W-:Y:S01]  /*4de0*/  LOP3.LUT R4, R0, R4, RZ, 0xc0, !PT ;  /* 0x0000000400047212 */ /* 0x000fe200078ec0ff */
[----:B------:R-:W-:Y:S02]  /*4df0*/  FFMA.FTZ R0, R76, c[0x0][0x23c], -R12 ;  /* 0x00008f004c007a23 */ /* 0x000fe4000001080c */
[----:B------:R-:W-:Y:S02]  /*4e00*/  IMAD.MOV.U32 R76, RZ, RZ, R162 ;  /* 0x000000ffff4c7224 */ /* 0x000fe400078e00a2 */
[----:B------:R3:W-:Y:S02]  /*4e10*/  MUFU.EX2 R194, R0 ;  /* 0x0000000000c27308 */ /* 0x0007e40000000800 */
[C---:B------:R-:W-:Y:S08]  /*4e20*/  HMMA.16816.F32.BF16 R136, R4.reuse, R28, RZ ;  /* 0x0000001c0488723c */ /* 0x040ff000000418ff */
[----:B------:R-:W-:Y:S01]  /*4e30*/  HMMA.16816.F32.BF16 R124, R4, R30, RZ ;  /* 0x0000001e047c723c */ /* 0x000fe200000418ff */
[----:B------:R-:W4:Y:S01]  /*4e40*/  LDSM.16.MT88.4 R28, [R202+0x1e000] ;  /* 0x01e00000ca1c783b */ /* 0x000f220000004200 */
[----:B---3--:R-:W-:-:S06]  /*4e50*/  LOP3.LUT R0, R45, UR7, R160, 0x96, !PT ;  /* 0x000000072d007c12 */ /* 0x008fcc000f8e96a0 */
[C---:B------:R-:W-:Y:S08]  /*4e60*/  HMMA.16816.F32.BF16 R120, R4.reuse, R48, RZ ;  /* 0x000000300478723c */ /* 0x040ff000000418ff */
[C---:B------:R-:W-:Y:S01]  /*4e70*/  HMMA.16816.F32.BF16 R112, R4.reuse, R50, RZ ;  /* 0x000000320470723c */ /* 0x040fe200000418ff */
[----:B------:R-:W3:Y:S07]  /*4e80*/  LDSM.16.MT88.4 R48, [R203+0x1c000] ;  /* 0x01c00000cb30783b */ /* 0x000eee0000004200 */
[C---:B------:R-:W-:Y:S08]  /*4e90*/  HMMA.16816.F32.BF16 R140, R4.reuse, R36, RZ ;  /* 0x00000024048c723c */ /* 0x040ff000000418ff */
[C---:B------:R-:W-:Y:S01]  /*4ea0*/  HMMA.16816.F32.BF16 R132, R4.reuse, R38, RZ ;  /* 0x000000260484723c */ /* 0x040fe200000418ff */
[----:B------:R-:W2:Y:S07]  /*4eb0*/  LDSM.16.MT88.4 R36, [R204+0x1c000] ;  /* 0x01c00000cc24783b */ /* 0x000eae0000004200 */
[C---:B-1----:R-:W-:Y:S08]  /*4ec0*/  HMMA.16816.F32.BF16 R116, R4.reuse, R24, RZ ;  /* 0x000000180474723c */ /* 0x042ff000000418ff */
[C---:B------:R-:W-:Y:S01]  /*4ed0*/  HMMA.16816.F32.BF16 R108, R4.reuse, R26, RZ ;  /* 0x0000001a046c723c */ /* 0x040fe200000418ff */
[----:B------:R-:W-:Y:S07]  /*4ee0*/  LDSM.16.MT88.4 R24, [R203+0x1e000] ;  /* 0x01e00000cb18783b */ /* 0x000fee0000004200 */
[C---:B------:R-:W-:Y:S08]  /*4ef0*/  HMMA.16816.F32.BF16 R100, R4.reuse, R20, RZ ;  /* 0x000000140464723c */ /* 0x040ff000000418ff */
[C---:B------:R-:W-:Y:S01]  /*4f00*/  HMMA.16816.F32.BF16 R88, R4.reuse, R22, RZ ;  /* 0x000000160458723c */ /* 0x040fe200000418ff */
[----:B------:R-:W1:Y:S07]  /*4f10*/  LDSM.16.MT88.4 R20, [R204+0x1e000] ;  /* 0x01e00000cc14783b */ /* 0x000e6e0000004200 */
[C---:B------:R-:W-:Y:S08]  /*4f20*/  HMMA.16816.F32.BF16 R104, R4.reuse, R56, RZ ;  /* 0x000000380468723c */ /* 0x040ff000000418ff */
[C---:B------:R-:W-:Y:S08]  /*4f30*/  HMMA.16816.F32.BF16 R92, R4.reuse, R58, RZ ;  /* 0x0000003a045c723c */ /* 0x040ff000000418ff */
[C---:B--2---:R-:W-:Y:S07]  /*4f40*/  HMMA.16816.F32.BF16 R56, R4.reuse, R8, RZ ;  /* 0x000000080438723c */ /* 0x044fee00000418ff */
[--C-:B------:R-:W-:Y:S01]  /*4f50*/  FFMA.FTZ R8, R77, c[0x0][0x23c], -R12.reuse ;  /* 0x00008f004d087a23 */ /* 0x100fe2000001080c */
[C---:B------:R-:W-:Y:S03]  /*4f60*/  HMMA.16816.F32.BF16 R80, R4.reuse, R10, RZ ;  /* 0x0000000a0450723c */ /* 0x040fe600000418ff */
[----:B------:R2:W-:Y:S04]  /*4f70*/  MUFU.EX2 R192, R8 ;  /* 0x0000000800c07308 */ /* 0x0005e80000000800 */
[--C-:B------:R-:W-:Y:S01]  /*4f80*/  FFMA.FTZ R10, R63, c[0x0][0x23c], -R12.reuse ;  /* 0x00008f003f0a7a23 */ /* 0x100fe2000001080c */
[----:B------:R-:W-:Y:S01]  /*4f90*/  HMMA.16816.F32.BF16 R64, R4, R16, RZ ;  /* 0x000000100440723c */ /* 0x000fe200000418ff */
[----:B------:R-:W-:-:S02]  /*4fa0*/  FFMA.FTZ R11, R62, c[0x0][0x23c], -R12 ;  /* 0x00008f003e0b7a23 */ /* 0x000fc4000001080c */
[----:B------:R1:W-:Y:S05]  /*4fb0*/  MUFU.EX2 R186, R10 ;  /* 0x0000000a00ba7308 */ /* 0x0003ea0000000800 */
[----:B------:R-:W-:Y:S01]  /*4fc0*/  HMMA.16816.F32.BF16 R84, R4, R18, RZ ;  /* 0x000000120454723c */ /* 0x000fe200000418ff */
[----:B--2---:R-:W-:Y:S02]  /*4fd0*/  IMAD.WIDE.U32 R8, R0, -0x2daee0ad, RZ ;  /* 0xd2511f5300087825 */ /* 0x004fe400078e00ff */
[----:B------:R2:W2:Y:S03]  /*4fe0*/  MUFU.EX2 R251, R11 ;  /* 0x0000000b00fb7308 */ /* 0x0004a60000000800 */
[----:B------:R-:W-:-:S02]  /*4ff0*/  LOP3.LUT R0, R8, 0xffff, RZ, 0xc0, !PT ;  /* 0x0000ffff08007812 */ /* 0x000fc400078ec0ff */
[C---:B----4-:R-:W-:Y:S01]  /*5000*/  HMMA.16816.F32.BF16 R160, R4.reuse, R28, RZ ;  /* 0x0000001c04a0723c */ /* 0x050fe200000418ff */
[----:B------:R-:W-:Y:S02]  /*5010*/  LOP3.LUT R16, R8, 0xff, RZ, 0xc0, !PT ;  /* 0x000000ff08107812 */ /* 0x000fe400078ec0ff */
[--C-:B-1----:R-:W-:Y:S02]  /*5020*/  SHF.R.U32.HI R10, RZ, 0x10, R8.reuse ;  /* 0x00000010ff0a7819 */ /* 0x102fe40000011608 */
[----:B------:R-:W-:Y:S02]  /*5030*/  SHF.R.U32.HI R15, RZ, 0x18, R8 ;  /* 0x00000018ff0f7819 */ /* 0x000fe40000011608 */
[----:B------:R-:W-:Y:S01]  /*5040*/  LOP3.LUT R8, R10, 0xff, RZ, 0xc0, !PT ;  /* 0x000000ff0a087812 */ /* 0x000fe200078ec0ff */
[----:B------:R-:W-:Y:S01]  /*5050*/  FFMA.FTZ R10, R78, c[0x0][0x23c], -R2 ;  /* 0x00008f004e0a7a23 */ /* 0x000fe20000010802 */
[----:B------:R-:W-:Y:S01]  /*5060*/  HMMA.16816.F32.BF16 R164, R4, R30, RZ ;  /* 0x0000001e04a4723c */ /* 0x000fe200000418ff */
[----:B------:R-:W1:Y:S01]  /*5070*/  LDSM.16.MT88.4 R28, [R201+0x18800] ;  /* 0x01880000c91c783b */ /* 0x000e620000004200 */
[----:B--2---:R-:W-:Y:S01]  /*5080*/  SHF.R.U32.HI R11, RZ, 0x8, R0 ;  /* 0x00000008ff0b7819 */ /* 0x004fe20000011600 */
[----:B------:R2:W-:Y:S01]  /*5090*/  MUFU.EX2 R229, R10 ;  /* 0x0000000a00e57308 */ /* 0x0005e20000000800 */
[----:B------:R-:W-:-:S02]  /*50a0*/  LOP3.LUT R0, R9, UR17, R150, 0x96, !PT ;  /* 0x0000001109007c12 */ /* 0x000fc4000f8e9696 */
[----:B------:R-:W-:Y:S02]  /*50b0*/  PRMT R18, R8, 0x5410, R15 ;  /* 0x0000541008127816 */ /* 0x000fe4000000000f */
[----:B------:R-:W-:Y:S01]  /*50c0*/  LOP3.LUT R8, R0, 0xffff, RZ, 0xc0, !PT ;  /* 0x0000ffff00087812 */ /* 0x000fe200078ec0ff */
[C---:B------:R-:W-:Y:S01]  /*50d0*/  HMMA.16816.F32.BF16 R72, R4.reuse, R40, RZ ;  /* 0x000000280448723c */ /* 0x040fe200000418ff */
[----:B------:R-:W-:Y:S02]  /*50e0*/  SHF.R.U32.HI R9, RZ, 0x10, R0 ;  /* 0x00000010ff097819 */ /* 0x000fe40000011600 */
[----:B------:R-:W-:Y:S02]  /*50f0*/  PRMT R17, R16, 0x5410, R11 ;  /* 0x0000541010117816 */ /* 0x000fe4000000000b */
[----:B------:R-:W-:Y:S02]  /*5100*/  SHF.R.U32.HI R11, RZ, 0x8, R8 ;  /* 0x00000008ff0b7819 */ /* 0x000fe40000011608 */
[----:B------:R-:W-:Y:S01]  /*5110*/  LOP3.LUT R8, R9, 0xff, RZ, 0xc0, !PT ;  /* 0x000000ff09087812 */ /* 0x000fe200078ec0ff */
[--C-:B------:R-:W-:Y:S01]  /*5120*/  FFMA.FTZ R9, R61, c[0x0][0x23c], -R2.reuse ;  /* 0x00008f003d097a23 */ /* 0x100fe20000010802 */
[----:B---3--:R-:W-:Y:S01]  /*5130*/  HMMA.16816.F32.BF16 R152, R4, R48, RZ ;  /* 0x000000300498723c */ /* 0x008fe200000418ff */
[----:B--2---:R-:W-:Y:S01]  /*5140*/  FFMA.FTZ R10, R60, c[0x0][0x23c], -R2 ;  /* 0x00008f003c0a7a23 */ /* 0x004fe20000010802 */
[----:B------:R-:W-:Y:S01]  /*5150*/  LOP3.LUT R16, R0, 0xff, RZ, 0xc0, !PT ;  /* 0x000000ff00107812 */ /* 0x000fe200078ec0ff */
[----:B------:R2:W-:Y:S01]  /*5160*/  MUFU.EX2 R77, R9 ;  /* 0x00000009004d7308 */ /* 0x0005e20000000800 */
[----:B------:R-:W-:Y:S01]  /*5170*/  SHF.R.U32.HI R15, RZ, 0x18, R0 ;  /* 0x00000018ff0f7819 */ /* 0x000fe20000011600 */
[----:B------:R-:W-:-:S03]  /*5180*/  HSET2.LE.AND R0, R17, R252, PT ;  /* 0x000000fc11007233 */ /* 0x000fc60003803000 */
[C---:B------:R-:W-:Y:S03]  /*5190*/  HMMA.16816.F32.BF16 R156, R4.reuse, R52, RZ ;  /* 0x00000034049c723c */ /* 0x040fe600000418ff */
[----:B------:R3:W4:Y:S05]  /*51a0*/  MUFU.EX2 R233, R10 ;  /* 0x0000000a00e97308 */ /* 0x00072a0000000800 */
[----:B------:R-:W-:Y:S01]  /*51b0*/  HMMA.16816.F32.BF16 R40, R4, R42, RZ ;  /* 0x0000002a0428723c */ /* 0x000fe200000418ff */
[----:B--2---:R-:W-:Y:S02]  /*51c0*/  PRMT R9, R8, 0x5410, R15 ;  /* 0x0000541008097816 */ /* 0x004fe4000000000f */
[----:B------:R-:W-:-:S05]  /*51d0*/  MOV R15, R196 ;  /* 0x000000c4000f7202 */ /* 0x000fca0000000f00 */
[----:B------:R-:W-:Y:S01]  /*51e0*/  HMMA.16816.F32.BF16 R68, R4, R32, RZ ;  /* 0x000000200444723c */ /* 0x000fe200000418ff */
[----:B---3--:R-:W-:-:S04]  /*51f0*/  F2FP.BF16.PACK_AB R10, R251, R186 ;  /* 0x000000bafb0a723e */ /* 0x008fc800000010ff */
[----:B------:R-:W-:-:S03]  /*5200*/  LOP3.LUT R10, R0, R10, RZ, 0xc0, !PT ;  /* 0x0000000a000a7212 */ /* 0x000fc600078ec0ff */
[C---:B------:R-:W-:Y:S01]  /*5210*/  HMMA.16816.F32.BF16 R128, R4.reuse, R34, RZ ;  /* 0x000000220480723c */ /* 0x040fe200000418ff */
[----:B------:R-:W-:Y:S01]  /*5220*/  HSET2.LE.AND R0, R18, R252, PT ;  /* 0x000000fc12007233 */ /* 0x000fe20003803000 */
[----:B------:R-:W-:Y:S02]  /*5230*/  PRMT R32, R16, 0x5410, R11 ;  /* 0x0000541010207816 */ /* 0x000fe4000000000b */
[----:B------:R-:W2:Y:S04]  /*5240*/  LDSM.16.MT88.4 R16, [R203+0x18800] ;  /* 0x01880000cb10783b */ /* 0x000ea80000004200 */
[C---:B------:R-:W-:Y:S08]  /*5250*/  HMMA.16816.F32.BF16 R96, R4.reuse, R36, RZ ;  /* 0x000000240460723c */ /* 0x040ff000000418ff */
[C---:B------:R-:W-:Y:S01]  /*5260*/  HMMA.16816.F32.BF16 R144, R4.reuse, R38, RZ ;  /* 0x000000260490723c */ /* 0x040fe200000418ff */
[----:B------:R-:W-:Y:S07]  /*5270*/  LDSM.16.MT88.4 R36, [R201+0x1a800] ;  /* 0x01a80000c924783b */ /* 0x000fee0000004200 */
[C---:B------:R-:W-:Y:S08]  /*5280*/  HMMA.16816.F32.BF16 R48, R4.reuse, R50, RZ ;  /* 0x000000320430723c */ /* 0x040ff000000418ff */
[C---:B------:R-:W-:Y:S08]  /*5290*/  HMMA.16816.F32.BF16 R52, R4.reuse, R54, RZ ;  /* 0x000000360434723c */ /* 0x040ff000000418ff */
[C---:B------:R-:W-:Y:S08]  /*52a0*/  HMMA.16816.F32.BF16 R176, R4.reuse, R20, RZ ;  /* 0x0000001404b0723c */ /* 0x040ff000000418ff */
[C---:B------:R-:W-:Y:S01]  /*52b0*/  HMMA.16816.F32.BF16 R172, R4.reuse, R22, RZ ;  /* 0x0000001604ac723c */ /* 0x040fe200000418ff */
[----:B------:R-:W3:Y:S07]  /*52c0*/  LDSM.16.MT88.4 R20, [R204+0x18800] ;  /* 0x01880000cc14783b */ /* 0x000eee0000004200 */
[C---:B------:R-:W-:Y:S08]  /*52d0*/  HMMA.16816.F32.BF16 R180, R4.reuse, R24, RZ ;  /* 0x0000001804b4723c */ /* 0x040ff000000418ff */
[----:B------:R-:W-:Y:S01]  /*52e0*/  HMMA.16816.F32.BF16 R60, R4, R26, RZ ;  /* 0x0000001a043c723c */ /* 0x000fe200000418ff */
[----:B------:R-:W1:Y:S06]  /*52f0*/  LDSM.16.MT88.4 R24, [R202+0x18800] ;  /* 0x01880000ca18783b */ /* 0x000e6c0000004200 */
[----:B------:R-:W-:Y:S01]  /*5300*/  FFMA.FTZ R4, R79, c[0x0][0x23c], -R2 ;  /* 0x00008f004f047a23 */ /* 0x000fe20000010802 */
[----:B------:R-:W-:Y:S01]  /*5310*/  MOV R6, R198 ;  /* 0x000000c600067202 */ /* 0x000fe20000000f00 */
[----:B------:R-:W-:-:S02]  /*5320*/  IMAD.MOV.U32 R7, RZ, RZ, R199 ;  /* 0x000000ffff077224 */ /* 0x000fc400078e00c7 */
[----:B------:R4:W2:Y:S02]  /*5330*/  MUFU.EX2 R5, R4 ;  /* 0x0000000400057308 */ /* 0x0008a40000000800 */
[----:B----4-:R-:W-:-:S04]  /*5340*/  F2FP.BF16.PACK_AB R4, R77, R233 ;  /* 0x000000e94d04723e */ /* 0x010fc800000010ff */
[----:B------:R-:W-:Y:S01]  /*5350*/  LOP3.LUT R11, R0, R4, RZ, 0xc0, !PT ;  /* 0x00000004000b7212 */ /* 0x000fe200078ec0ff */
[----:B------:R-:W-:Y:S01]  /*5360*/  HSET2.LE.AND R0, R32, R252, PT ;  /* 0x000000fc20007233 */ /* 0x000fe20003803000 */
[----:B------:R-:W-:-:S04]  /*5370*/  F2FP.BF16.PACK_AB R4, R192, R194 ;  /* 0x000000c2c004723e */ /* 0x000fc800000010ff */
[----:B------:R-:W-:Y:S01]  /*5380*/  LOP3.LUT R8, R0, R4, RZ, 0xc0, !PT ;  /* 0x0000000400087212 */ /* 0x000fe200078ec0ff */
[----:B------:R-:W-:Y:S01]  /*5390*/  HSET2.LE.AND R0, R9, R252, PT ;  /* 0x000000fc09007233 */ /* 0x000fe20003803000 */
[----:B--2---:R-:W-:-:S04]  /*53a0*/  F2FP.BF16.PACK_AB R4, R5, R229 ;  /* 0x000000e50504723e */ /* 0x004fc800000010ff */
[----:B------:R-:W-:Y:S01]  /*53b0*/  LOP3.LUT R9, R0, R4, RZ, 0xc0, !PT ;  /* 0x0000000400097212 */ /* 0x000fe200078ec0ff */
[----:B------:R-:W-:-:S06]  /*53c0*/  IMAD.MOV.U32 R4, RZ, RZ, R197 ;  /* 0x000000ffff047224 */ /* 0x000fcc00078e00c5 */
[C---:B-1----:R-:W-:Y:S08]  /*53d0*/  HMMA.16816.F32.BF16 R140, R8.reuse, R28, R140 ;  /* 0x0000001c088c723c */ /* 0x042ff0000004188c */
[C---:B------:R-:W-:Y:S08]  /*53e0*/  HMMA.16816.F32.BF16 R28, R8.reuse, R30, R132 ;  /* 0x0000001e081c723c */ /* 0x040ff00000041884 */
[C---:B------:R-:W-:Y:S08]  /*53f0*/  HMMA.16816.F32.BF16 R240, R8.reuse, R16, R72 ;  /* 0x0000001008f0723c */ /* 0x040ff00000041848 */
[----:B---3--:R-:W-:Y:S01]  /*5400*/  HMMA.16816.F32.BF16 R244, R8, R20, R104 ;  /* 0x0000001408f4723c */ /* 0x008fe20000041868 */
[----:B------:R-:W-:Y:S01]  /*5410*/  IMAD.MOV.U32 R33, RZ, RZ, R142 ;  /* 0x000000ffff217224 */ /* 0x000fe200078e008e */
[----:B------:R-:W-:Y:S01]  /*5420*/  MOV R32, R143 ;  /* 0x0000008f00207202 */ /* 0x000fe20000000f00 */
[----:B------:R-:W-:Y:S01]  /*5430*/  IMAD.MOV.U32 R143, RZ, RZ, R5 ;  /* 0x000000ffff8f7224 */ /* 0x000fe200078e0005 */
[----:B------:R-:W-:Y:S01]  /*5440*/  MOV R142, R7 ;  /* 0x00000007008e7202 */ /* 0x000fe20000000f00 */
[----:B------:R-:W-:-:S02]  /*5450*/  IMAD.MOV.U32 R35, RZ, RZ, R140 ;  /* 0x000000ffff237224 */ /* 0x000fc400078e008c */
[----:B------:R-:W-:Y:S01]  /*5460*/  IMAD.MOV.U32 R106, RZ, RZ, R251 ;  /* 0x000000ffff6a7224 */ /* 0x000fe200078e00fb */
[C---:B------:R-:W-:Y:S01]  /*5470*/  HMMA.16816.F32.BF16 R196, R8.reuse, R36, R68 ;  /* 0x0000002408c4723c */ /* 0x040fe20000041844 */
[----:B------:R-:W-:Y:S01]  /*5480*/  IMAD.MOV.U32 R151, RZ, RZ, R28 ;  /* 0x000000ffff977224 */ /* 0x000fe200078e001c */
[----:B------:R-:W-:Y:S01]  /*5490*/  MOV R107, R250 ;  /* 0x000000fa006b7202 */ /* 0x000fe20000000f00 */
[----:B------:R-:W-:Y:S02]  /*54a0*/  IMAD.MOV.U32 R150, RZ, RZ, R29 ;  /* 0x000000ffff967224 */ /* 0x000fe400078e001d */
[----:B------:R-:W-:Y:S02]  /*54b0*/  IMAD.MOV.U32 R45, RZ, RZ, R30 ;  /* 0x000000ffff2d7224 */ /* 0x000fe400078e001e */
[----:B------:R-:W-:Y:S01]  /*54c0*/  IMAD.MOV.U32 R44, RZ, RZ, R31 ;  /* 0x000000ffff2c7224 */ /* 0x000fe200078e001f */
[----:B------:R-:W-:Y:S01]  /*54d0*/  HMMA.16816.F32.BF16 R128, R8, R38, R128 ;  /* 0x000000260880723c */ /* 0x000fe20000041880 */
[----:B------:R-:W-:Y:S01]  /*54e0*/  IMAD.MOV.U32 R37, RZ, RZ, R4 ;  /* 0x000000ffff257224 */ /* 0x000fe200078e0004 */
[----:B------:R-:W-:Y:S01]  /*54f0*/  MOV R68, R107 ;  /* 0x0000006b00447202 */ /* 0x000fe20000000f00 */
[----:B------:R-:W-:-:S02]  /*5500*/  IMAD.MOV.U32 R36, RZ, RZ, R6 ;  /* 0x000000ffff247224 */ /* 0x000fc400078e0006 */
[----:B------:R-:W-:Y:S01]  /*5510*/  LDSM.16.MT88.4 R4, [R203+0x1a800] ;  /* 0x01a80000cb04783b */ /* 0x000fe20000004200 */
[----:B------:R-:W-:Y:S02]  /*5520*/  IMAD.MOV.U32 R34, RZ, RZ, R141 ;  /* 0x000000ffff227224 */ /* 0x000fe400078e008d */
[C---:B------:R-:W-:Y:S01]  /*5530*/  HMMA.16816.F32.BF16 R28, R8.reuse, R24, R120 ;  /* 0x00000018081c723c */ /* 0x040fe20000041878 */
[----:B------:R-:W-:Y:S02]  /*5540*/  IMAD.MOV.U32 R39, RZ, RZ, R249 ;  /* 0x000000ffff277224 */ /* 0x000fe400078e00f9 */
[----:B------:R-:W-:Y:S02]  /*5550*/  IMAD.MOV.U32 R38, RZ, RZ, R248 ;  /* 0x000000ffff267224 */ /* 0x000fe400078e00f8 */
[----:B------:R-:W-:Y:S02]  /*5560*/  IMAD.MOV.U32 R141, RZ, RZ, R77 ;  /* 0x000000ffff8d7224 */ /* 0x000fe400078e004d */
[----:B------:R-:W-:Y:S01]  /*5570*/  IMAD.MOV.U32 R140, RZ, RZ, R76 ;  /* 0x000000ffff8c7224 */ /* 0x000fe200078e004c */
[----:B------:R-:W-:Y:S01]  /*5580*/  HMMA.16816.F32.BF16 R120, R8, R18, R40 ;  /* 0x000000120878723c */ /* 0x000fe20000041828 */
[----:B------:R-:W1:Y:S01]  /*5590*/  LDSM.16.MT88.4 R16, [R204+0x1a800] ;  /* 0x01a80000cc10783b */ /* 0x000e620000004200 */
[----:B------:R-:W-:Y:S01]  /*55a0*/  MOV R76, R238 ;  /* 0x000000ee004c7202 */ /* 0x000fe20000000f00 */
[----:B------:R-:W-:-:S02]  /*55b0*/  IMAD.MOV.U32 R77, RZ, RZ, R239 ;  /* 0x000000ffff4d7224 */ /* 0x000fc400078e00ef */
[----:B------:R-:W-:Y:S02]  /*55c0*/  IMAD.MOV.U32 R69, RZ, RZ, R140 ;  /* 0x000000ffff457224 */ /* 0x000fe400078e008c */
[----:B------:R-:W-:Y:S01]  /*55d0*/  IMAD.MOV.U32 R70, RZ, RZ, R141 ;  /* 0x000000ffff467224 */ /* 0x000fe200078e008d */
[----:B------:R-:W-:Y:S01]  /*55e0*/  HMMA.16816.F32.BF16 R24, R8, R26, R112 ;  /* 0x0000001a0818723c */ /* 0x000fe20000041870 */
[----:B------:R-:W-:Y:S02]  /*55f0*/  IMAD.MOV.U32 R71, RZ, RZ, R142 ;  /* 0x000000ffff477224 */ /* 0x000fe400078e008e */
[----:B------:R-:W-:-:S05]  /*5600*/  IMAD.MOV.U32 R168, RZ, RZ, R70 ;  /* 0x000000ffffa87224 */ /* 0x000fca00078e0046 */
[----:B------:R-:W-:Y:S01]  /*5610*/  HMMA.16816.F32.BF16 R112, R8, R22, R92 ;  /* 0x000000160870723c */ /* 0x000fe2000004185c */
[----:B------:R-:W2:Y:S01]  /*5620*/  LDSM.16.MT88.4 R20, [R202+0x1a800] ;  /* 0x01a80000ca14783b */ /* 0x000ea20000004200 */
[----:B------:R-:W-:Y:S01]  /*5630*/  MOV R207, R28 ;  /* 0x0000001c00cf7202 */ /* 0x000fe20000000f00 */
[----:B------:R-:W-:Y:S02]  /*5640*/  IMAD.MOV.U32 R206, RZ, RZ, R29 ;  /* 0x000000ffffce7224 */ /* 0x000fe400078e001d */
[----:B------:R-:W-:Y:S02]  /*5650*/  IMAD.MOV.U32 R205, RZ, RZ, R30 ;  /* 0x000000ffffcd7224 */ /* 0x000fe400078e001e */
[----:B------:R-:W-:Y:S02]  /*5660*/  IMAD.MOV.U32 R200, RZ, RZ, R31 ;  /* 0x000000ffffc87224 */ /* 0x000fe400078e001f */
[----:B------:R-:W-:Y:S07]  /*5670*/  LDSM.16.MT88.4 R28, [R202+0x1c800] ;  /* 0x01c80000ca1c783b */ /* 0x000fee0000004200 */
[----:B------:R-:W-:Y:S01]  /*5680*/  IMAD.MOV.U32 R79, RZ, RZ, R26 ;  /* 0x000000ffff4f7224 */ /* 0x000fe200078e001a */
[----:B------:R-:W-:Y:S01]  /*5690*/  MOV R208, R27 ;  /* 0x0000001b00d07202 */ /* 0x000fe20000000f00 */
[----:B------:R-:W-:-:S02]  /*56a0*/  IMAD.MOV.U32 R78, RZ, RZ, R24 ;  /* 0x000000ffff4e7224 */ /* 0x000fc400078e0018 */
[----:B------:R-:W-:Y:S02]  /*56b0*/  IMAD.MOV.U32 R0, RZ, RZ, R25 ;  /* 0x000000ffff007224 */ /* 0x000fe400078e0019 */
[----:B------:R-:W3:Y:S01]  /*56c0*/  LDSM.16.MT88.4 R24, [R201+0x1c800] ;  /* 0x01c80000c918783b */ /* 0x000ee20000004200 */
[C---:B-1----:R-:W-:Y:S07]  /*56d0*/  HMMA.16816.F32.BF16 R40, R8.reuse, R16, R116 ;  /* 0x000000100828723c */ /* 0x042fee0000041874 */
[----:B------:R-:W-:Y:S01]  /*56e0*/  IMAD.MOV.U32 R117, RZ, RZ, R187 ;  /* 0x000000ffff757224 */ /* 0x000fe200078e00bb */
[----:B------:R-:W-:Y:S01]  /*56f0*/  HMMA.16816.F32.BF16 R248, R8, R18, R108 ;  /* 0x0000001208f8723c */ /* 0x000fe2000004186c */
[----:B------:R-:W-:Y:S01]  /*5700*/  MOV R116, R186 ;  /* 0x000000ba00747202 */ /* 0x000fe20000000f00 */
[----:B------:R-:W-:-:S02]  /*5710*/  IMAD.MOV.U32 R119, RZ, RZ, R193 ;  /* 0x000000ffff777224 */ /* 0x000fc400078e00c1 */
[----:B------:R-:W-:-:S03]  /*5720*/  IMAD.MOV.U32 R118, RZ, RZ, R192 ;  /* 0x000000ffff767224 */ /* 0x000fc600078e00c0 */
[----:B------:R-:W-:Y:S01]  /*5730*/  IMAD.MOV.U32 R111, RZ, RZ, R185 ;  /* 0x000000ffff6f7224 */ /* 0x000fe200078e00b9 */
[----:B--2---:R-:W-:Y:S01]  /*5740*/  HMMA.16816.F32.BF16 R132, R8, R20, R136 ;  /* 0x000000140884723c */ /* 0x004fe20000041888 */
[----:B------:R-:W-:-:S07]  /*5750*/  IMAD.MOV.U32 R110, RZ, RZ, R184 ;  /* 0x000000ffff6e7224 */ /* 0x000fce00078e00b8 */
[----:B------:R-:W-:Y:S01]  /*5760*/  IMAD.MOV.U32 R17, RZ, RZ, R43 ;  /* 0x000000ffff117224 */ /* 0x000fe200078e002b */
[----:B------:R-:W-:Y:S01]  /*5770*/  MOV R16, R42 ;  /* 0x0000002a00107202 */ /* 0x000fe20000000f00 */
[C---:B------:R-:W-:Y:S01]  /*5780*/  HMMA.16816.F32.BF16 R136, R8.reuse, R22, R124 ;  /* 0x000000160888723c */ /* 0x040fe2000004187c */
[----:B------:R-:W-:Y:S01]  /*5790*/  IMAD.MOV.U32 R21, RZ, RZ, R40 ;  /* 0x000000ffff157224 */ /* 0x000fe200078e0028 */
[----:B------:R-:W-:Y:S01]  /*57a0*/  MOV R40, R143 ;  /* 0x0000008f00287202 */ /* 0x000fe20000000f00 */
[----:B------:R-:W-:Y:S02]  /*57b0*/  IMAD.MOV.U32 R20, RZ, RZ, R41 ;  /* 0x000000ffff147224 */ /* 0x000fe400078e0029 */
[----:B------:R-:W-:Y:S02]  /*57c0*/  IMAD.MOV.U32 R108, RZ, RZ, R21 ;  /* 0x000000ffff6c7224 */ /* 0x000fe400078e0015 */
[----:B------:R-:W-:Y:S01]  /*57d0*/  IMAD.MOV.U32 R127, RZ, RZ, R237 ;  /* 0x000000ffff7f7224 */ /* 0x000fe200078e00ed */
[----:B------:R-:W-:Y:S01]  /*57e0*/  MOV R124, R194 ;  /* 0x000000c2007c7202 */ /* 0x000fe20000000f00 */
[----:B------:R-:W-:Y:S01]  /*57f0*/  IMAD.MOV.U32 R126, RZ, RZ, R236 ;  /* 0x000000ffff7e7224 */ /* 0x000fe200078e00ec */
[----:B------:R-:W-:Y:S01]  /*5800*/  MOV R109, R20 ;  /* 0x00000014006d7202 */ /* 0x000fe20000000f00 */
[----:B---3--:R-:W-:Y:S01]  /*5810*/  HMMA.16816.F32.BF16 R184, R8, R24, R64 ;  /* 0x0000001808b8723c */ /* 0x008fe20000041840 */
[----:B------:R-:W-:Y:S01]  /*5820*/  IMAD.MOV.U32 R125, RZ, RZ, R195 ;  /* 0x000000ffff7d7224 */ /* 0x000fe200078e00c3 */
[----:B------:R-:W1:Y:S01]  /*5830*/  LDSM.16.MT88.4 R20, [R201+0x1e800] ;  /* 0x01e80000c914783b */ /* 0x000e620000004200 */
[----:B------:R-:W-:-:S02]  /*5840*/  IMAD.MOV.U32 R42, RZ, RZ, R0 ;  /* 0x000000ffff2a7224 */ /* 0x000fc400078e0000 */
[----:B------:R-:W-:Y:S02]  /*5850*/  IMAD.U32 R0, RZ, RZ, UR4 ;  /* 0x00000004ff007e24 */ /* 0x000fe4000f8e00ff */
[----:B------:R-:W-:Y:S01]  /*5860*/  IMAD.MOV.U32 R66, RZ, RZ, R17 ;  /* 0x000000ffff427224 */ /* 0x000fe200078e0011 */
[C---:B------:R-:W-:Y:S01]  /*5870*/  HMMA.16816.F32.BF16 R236, R8.reuse, R4, R100 ;  /* 0x0000000408ec723c */ /* 0x040fe20000041864 */
[----:B------:R-:W-:Y:S01]  /*5880*/  IMAD.MOV.U32 R65, RZ, RZ, R16 ;  /* 0x000000ffff417224 */ /* 0x000fe200078e0010 */
[----:B------:R-:W-:Y:S01]  /*5890*/  LOP3.LUT R0, R169, UR37, R0, 0x96, !PT ;  /* 0x00000025a9007c12 */ /* 0x000fe2000f8e9600 */
[----:B------:R-:W2:Y:S01]  /*58a0*/  LDSM.16.MT88.4 R16, [R204+0x1c800] ;  /* 0x01c80000cc10783b */ /* 0x000ea20000004200 */
[----:B------:R-:W-:Y:S01]  /*58b0*/  IMAD.MOV.U32 R67, RZ, RZ, R106 ;  /* 0x000000ffff437224 */ /* 0x000fe200078e006a */
[----:B------:R-:W-:Y:S01]  /*58c0*/  MOV R169, R69 ;  /* 0x0000004500a97202 */ /* 0x000fe20000000f00 */
[----:B------:R-:W-:Y:S02]  /*58d0*/  IMAD.MOV.U32 R43, RZ, RZ, R79 ;  /* 0x000000ffff2b7224 */ /* 0x000fe400078e004f */
[----:B------:R-:W-:Y:S01]  /*58e0*/  HMMA.16816.F32.BF16 R192, R8, R6, R88 ;  /* 0x0000000608c0723c */ /* 0x000fe20000041858 */
[----:B------:R-:W3:Y:S01]  /*58f0*/  LDSM.16.MT88.4 R4, [R203+0x1c800] ;  /* 0x01c80000cb04783b */ /* 0x000ee20000004200 */
[----:B------:R-:W-:-:S02]  /*5900*/  IMAD.MOV.U32 R41, RZ, RZ, R78 ;  /* 0x000000ffff297224 */ /* 0x000fc400078e004e */
[----:B------:R-:W-:Y:S01]  /*5910*/  IMAD.MOV.U32 R64, RZ, RZ, R65 ;  /* 0x000000ffff407224 */ /* 0x000fe200078e0041 */
[----:B------:R-:W-:Y:S01]  /*5920*/  MOV R65, R66 ;  /* 0x0000004200417202 */ /* 0x000fe20000000f00 */
[----:B------:R-:W-:Y:S01]  /*5930*/  IMAD.MOV.U32 R66, RZ, RZ, R108 ;  /* 0x000000ffff427224 */ /* 0x000fe200078e006c */
[----:B------:R-:W-:Y:S01]  /*5940*/  MOV R108, R119 ;  /* 0x00000077006c7202 */ /* 0x000fe20000000f00 */
[----:B------:R-:W-:Y:S01]  /*5950*/  HMMA.16816.F32.BF16 R140, R8, R26, R84 ;  /* 0x0000001a088c723c */ /* 0x000fe20000041854 */
[----:B------:R-:W4:Y:S01]  /*5960*/  LDSM.16.MT88.4 R24, [R204+0x1e800] ;  /* 0x01e80000cc18783b */ /* 0x000f220000004200 */
[----:B------:R-:W-:Y:S02]  /*5970*/  IMAD.MOV.U32 R119, RZ, RZ, R15 ;  /* 0x000000ffff777224 */ /* 0x000fe400078e000f */
[----:B------:R-:W-:Y:S02]  /*5980*/  IMAD.MOV.U32 R69, RZ, RZ, R42 ;  /* 0x000000ffff457224 */ /* 0x000fe400078e002a */
[----:B------:R-:W-:-:S02]  /*5990*/  IMAD.MOV.U32 R70, RZ, RZ, R43 ;  /* 0x000000ffff467224 */ /* 0x000fc400078e002b */
[C---:B------:R-:W-:Y:S07]  /*59a0*/  HMMA.16816.F32.BF16 R104, R8.reuse, R28, R56 ;  /* 0x0000001c0868723c */ /* 0x040fee0000041838 */
[----:B------:R-:W-:Y:S01]  /*59b0*/  IMAD.MOV.U32 R29, RZ, RZ, R77 ;  /* 0x000000ffff1d7224 */ /* 0x000fe200078e004d */
[----:B------:R-:W-:Y:S01]  /*59c0*/  MOV R28, R76 ;  /* 0x0000004c001c7202 */ /* 0x000fe20000000f00 */
[C---:B------:R-:W-:Y:S07]  /*59d0*/  HMMA.16816.F32.BF16 R100, R8.reuse, R30, R80 ;  /* 0x0000001e0864723c */ /* 0x040fee0000041850 */
[----:B------:R-:W-:Y:S01]  /*59e0*/  MOV R31, R111 ;  /* 0x0000006f001f7202 */ /* 0x000fe20000000f00 */
[----:B-1----:R-:W-:Y:S01]  /*59f0*/  HMMA.16816.F32.BF16 R88, R8, R20, R156 ;  /* 0x000000140858723c */ /* 0x002fe2000004189c */
[----:B------:R-:W-:Y:S01]  /*5a00*/  IMAD.MOV.U32 R30, RZ, RZ, R116 ;  /* 0x000000ffff1e7224 */ /* 0x000fe200078e0074 */
[----:B------:R-:W-:Y:S01]  /*5a10*/  MOV R116, R127 ;  /* 0x0000007f00747202 */ /* 0x000fe20000000f00 */
[----:B------:R-:W-:-:S02]  /*5a20*/  IMAD.MOV.U32 R111, RZ, RZ, R126 ;  /* 0x000000ffff6f7224 */ /* 0x000fc400078e007e */
[----:B------:R-:W-:Y:S02]  /*5a30*/  IMAD.MOV.U32 R127, RZ, RZ, R38 ;  /* 0x000000ffff7f7224 */ /* 0x000fe400078e0026 */
[----:B------:R-:W-:Y:S01]  /*5a40*/  IMAD.MOV.U32 R126, RZ, RZ, R39 ;  /* 0x000000ffff7e7224 */ /* 0x000fe200078e0027 */
[C---:B--2---:R-:W-:Y:S01]  /*5a50*/  HMMA.16816.F32.BF16 R96, R8.reuse, R16, R96 ;  /* 0x000000100860723c */ /* 0x044fe20000041860 */
[----:B------:R-:W-:Y:S01]  /*5a60*/  IMAD.MOV.U32 R157, RZ, RZ, R68 ;  /* 0x000000ffff9d7224 */ /* 0x000fe200078e0044 */
[----:B------:R-:W-:Y:S01]  /*5a70*/  MOV R68, R41 ;  /* 0x0000002900447202 */ /* 0x000fe20000000f00 */
[----:B------:R-:W-:Y:S02]  /*5a80*/  IMAD.MOV.U32 R159, RZ, RZ, R40 ;  /* 0x000000ffff9f7224 */ /* 0x000fe400078e0028 */
[----:B------:R-:W-:Y:S02]  /*5a90*/  IMAD.MOV.U32 R231, RZ, RZ, R30 ;  /* 0x000000ffffe77224 */ /* 0x000fe400078e001e */
[----:B------:R-:W-:Y:S01]  /*5aa0*/  IMAD.MOV.U32 R156, RZ, RZ, R67 ;  /* 0x000000ffff9c7224 */ /* 0x000fe200078e0043 */
[----:B------:R-:W-:Y:S01]  /*5ab0*/  HMMA.16816.F32.BF16 R84, R8, R18, R144 ;  /* 0x000000120854723c */ /* 0x000fe20000041890 */
[----:B------:R-:W1:Y:S01]  /*5ac0*/  LDSM.16.MT88.4 R16, [R202+0x1e800] ;  /* 0x01e80000ca10783b */ /* 0x000e620000004200 */
[----:B------:R-:W-:-:S02]  /*5ad0*/  IMAD.MOV.U32 R158, RZ, RZ, R71 ;  /* 0x000000ffff9e7224 */ /* 0x000fc400078e0047 */
[----:B------:R-:W-:-:S04]  /*5ae0*/  IMAD.MOV.U32 R71, RZ, RZ, R208 ;  /* 0x000000ffff477224 */ /* 0x000fc800078e00d0 */
[----:B---3--:R-:W-:Y:S01]  /*5af0*/  HMMA.16816.F32.BF16 R92, R8, R4, R152 ;  /* 0x00000004085c723c */ /* 0x008fe20000041898 */
[----:B------:R-:W-:Y:S01]  /*5b00*/  IMAD.MOV.U32 R144, RZ, RZ, R117 ;  /* 0x000000ffff907224 */ /* 0x000fe200078e0075 */
[----:B------:R2:W5:Y:S01]  /*5b10*/  LDL.LU R208, [R1+0x5c] ;  /* 0x00005c0001d07983 */ /* 0x0005620000300800 */
[----:B------:R-:W-:-:S04]  /*5b20*/  IMAD.MOV.U32 R117, RZ, RZ, R232 ;  /* 0x000000ffff757224 */ /* 0x000fc800078e00e8 */
[----:B------:R-:W-:Y:S01]  /*5b30*/  IMAD.WIDE.U32 R4, R0, -0x326172a9, RZ ;  /* 0xcd9e8d5700047825 */ /* 0x000fe200078e00ff */
[C---:B------:R-:W-:Y:S03]  /*5b40*/  HMMA.16816.F32.BF16 R80, R8.reuse, R6, R48 ;  /* 0x000000060850723c */ /* 0x040fe60000041830 */
[----:B------:R-:W-:Y:S01]  /*5b50*/  IMAD.MOV.U32 R155, RZ, RZ, R118 ;  /* 0x000000ffff9b7224 */ /* 0x000fe200078e0076 */
[----:B------:R-:W-:Y:S01]  /*5b60*/  LOP3.LUT R5, R5, UR15, R230, 0x96, !PT ;  /* 0x0000000f05057c12 */ /* 0x000fe2000f8e96e6 */
[----:B------:R-:W-:Y:S01]  /*5b70*/  IMAD.MOV.U32 R118, RZ, RZ, R233 ;  /* 0x000000ffff767224 */ /* 0x000fe200078e00e9 */
[----:B------:R-:W-:Y:S01]  /*5b80*/  LOP3.LUT R0, R29, UR13, R4, 0x96, !PT ;  /* 0x0000000d1d007c12 */ /* 0x000fe2000f8e9604 */
[----:B------:R-:W-:Y:S01]  /*5b90*/  IMAD.MOV.U32 R29, RZ, RZ, R109 ;  /* 0x000000ffff1d7224 */ /* 0x000fe200078e006d */
[C---:B------:R-:W-:Y:S01]  /*5ba0*/  HMMA.16816.F32.BF16 R76, R8.reuse, R22, R52 ;  /* 0x00000016084c723c */ /* 0x040fe20000041834 */
[----:B------:R-:W-:Y:S01]  /*5bb0*/  IMAD.WIDE.U32 R4, R5, -0x2daee0ad, RZ ;  /* 0xd2511f5305047825 */ /* 0x000fe200078e00ff */
[----:B------:R-:W3:Y:S03]  /*5bc0*/  LDSM.16.MT88.4 R20, [R203+0x1e800] ;  /* 0x01e80000cb14783b */ /* 0x000ee60000004200 */
[----:B------:R-:W-:Y:S01]  /*5bd0*/  IMAD.MOV.U32 R109, RZ, RZ, R124 ;  /* 0x000000ffff6d7224 */ /* 0x000fe200078e007c */
[----:B------:R-:W-:Y:S01]  /*5be0*/  LOP3.LUT R5, R5, UR12, R46, 0x96, !PT ;  /* 0x0000000c05057c12 */ /* 0x000fe2000f8e962e */
[----:B------:R-:W-:Y:S01]  /*5bf0*/  IMAD.MOV.U32 R230, RZ, RZ, R144 ;  /* 0x000000ffffe67224 */ /* 0x000fe200078e0090 */
[----:B------:R-:W-:Y:S01]  /*5c00*/  MOV R124, R37 ;  /* 0x00000025007c7202 */ /* 0x000fe20000000f00 */
[C---:B----4-:R-:W-:Y:S08]  /*5c10*/  HMMA.16816.F32.BF16 R52, R8.reuse, R24, R176 ;  /* 0x000000180834723c */ /* 0x050ff000000418b0 */
[C---:B-1----:R-:W-:Y:S07]  /*5c20*/  HMMA.16816.F32.BF16 R72, R8.reuse, R16, R160 ;  /* 0x000000100848723c */ /* 0x042fee00000418a0 */
[----:B------:R-:W-:Y:S01]  /*5c30*/  IMAD.WIDE.U32 R16, R0, -0x2daee0ad, RZ ;  /* 0xd2511f5300107825 */ /* 0x000fe200078e00ff */
[----:B------:R-:W-:Y:S01]  /*5c40*/  HMMA.16816.F32.BF16 R56, R8, R18, R164 ;  /* 0x000000120838723c */ /* 0x000fe200000418a4 */
[----:B------:R-:W-:-:S02]  /*5c50*/  MOV R176, R151 ;  /* 0x0000009700b07202 */ /* 0x000fc40000000f00 */
[----:B------:R-:W-:Y:S01]  /*5c60*/  IMAD.MOV.U32 R177, RZ, RZ, R150 ;  /* 0x000000ffffb17224 */ /* 0x000fe200078e0096 */
[----:B------:R-:W-:Y:S01]  /*5c70*/  LOP3.LUT R0, R17, UR10, R4, 0x96, !PT ;  /* 0x0000000a11007c12 */ /* 0x000fe2000f8e9604 */
[----:B------:R-:W-:Y:S01]  /*5c80*/  IMAD.WIDE.U32 R4, R5, -0x326172a9, RZ ;  /* 0xcd9e8d5705047825 */ /* 0x000fe200078e00ff */
[----:B------:R-:W-:Y:S02]  /*5c90*/  MOV R162, R31 ;  /* 0x0000001f00a27202 */ /* 0x000fe40000000f00 */
[----:B------:R-:W-:Y:S01]  /*5ca0*/  HMMA.16816.F32.BF16 R48, R8, R26, R172 ;  /* 0x0000001a0830723c */ /* 0x000fe200000418ac */
[----:B------:R-:W-:Y:S01]  /*5cb0*/  IMAD.WIDE.U32 R146, R0, -0x326172a9, RZ ;  /* 0xcd9e8d5700927825 */ /* 0x000fe200078e00ff */
[----:B------:R-:W-:Y:S01]  /*5cc0*/  LOP3.LUT R0, R5, UR11, R28, 0x96, !PT ;  /* 0x0000000b05007c12 */ /* 0x000fe2000f8e961c */
[----:B------:R-:W-:Y:S01]  /*5cd0*/  LDSM.16.MT88.4 R24, [R202+0x19000] ;  /* 0x01900000ca18783b */ /* 0x000fe20000004200 */
[----:B------:R-:W-:Y:S01]  /*5ce0*/  MOV R160, R65 ;  /* 0x0000004100a07202 */ /* 0x000fe20000000f00 */
[----:B------:R-:W-:Y:S01]  /*5cf0*/  FFMA.FTZ R5, R149, c[0x0][0x23c], -R12 ;  /* 0x00008f0095057a23 */ /* 0x000fe2000001080c */
[----:B------:R-:W-:Y:S01]  /*5d00*/  LOP3.LUT R6, R147, UR9, R4, 0x96, !PT ;  /* 0x0000000993067c12 */ /* 0x000fe2000f8e9604 */
[----:B------:R-:W-:-:S02]  /*5d10*/  IMAD.MOV.U32 R28, RZ, RZ, R110 ;  /* 0x000000ffff1c7224 */ /* 0x000fc400078e006e */
[----:B------:R1:W-:Y:S01]  /*5d20*/  MUFU.EX2 R145, R5 ;  /* 0x0000000500917308 */ /* 0x0003e20000000800 */
[----:B------:R-:W-:Y:S02]  /*5d30*/  IMAD.MOV.U32 R110, RZ, RZ, R125 ;  /* 0x000000ffff6e7224 */ /* 0x000fe400078e007d */
[----:B------:R-:W-:-:S04]  /*5d40*/  IMAD.WIDE.U32 R38, R6, -0x2daee0ad, RZ ;  /* 0xd2511f5306267825 */ /* 0x000fc800078e00ff */
[----:B------:R-:W-:Y:S01]  /*5d50*/  IMAD.MOV.U32 R125, RZ, RZ, R36 ;  /* 0x000000ffff7d7224 */ /* 0x000fe200078e0024 */
[C---:B---3--:R-:W-:Y:S01]  /*5d60*/  HMMA.16816.F32.BF16 R40, R8.reuse, R22, R60 ;  /* 0x000000160828723c */ /* 0x048fe2000004183c */
[----:B------:R-:W-:Y:S02]  /*5d70*/  IMAD.MOV.U32 R178, RZ, RZ, R45 ;  /* 0x000000ffffb27224 */ /* 0x000fe400078e002d */
[----:B------:R-:W-:Y:S02]  /*5d80*/  IMAD.MOV.U32 R179, RZ, RZ, R44 ;  /* 0x000000ffffb37224 */ /* 0x000fe400078e002c */
[----:B------:R-:W-:Y:S02]  /*5d90*/  IMAD.MOV.U32 R161, RZ, RZ, R28 ;  /* 0x000000ffffa17224 */ /* 0x000fe400078e001c */
[----:B------:R-:W-:Y:S02]  /*5da0*/  IMAD.MOV.U32 R166, RZ, RZ, R29 ;  /* 0x000000ffffa67224 */ /* 0x000fe400078e001d */
[----:B-1----:R-:W-:Y:S01]  /*5db0*/  IMAD.WIDE.U32 R4, R0, -0x2daee0ad, RZ ;  /* 0xd2511f5300047825 */ /* 0x002fe200078e00ff */
[----:B------:R-:W-:Y:S01]  /*5dc0*/  HMMA.16816.F32.BF16 R44, R8, R20, R180 ;  /* 0x00000014082c723c */ /* 0x000fe200000418b4 */
[----:B------:R-:W-:Y:S02]  /*5dd0*/  LDSM.16.MT88.4 R8, [R201+0x1b000] ;  /* 0x01b00000c908783b */ /* 0x000fe40000004200 */
[----:B------:R-:W-:Y:S01]  /*5de0*/  FFMA.FTZ R0, R171, c[0x0][0x23c], -R12 ;  /* 0x00008f00ab007a23 */ /* 0x000fe2000001080c */
[----:B------:R-:W-:Y:S01]  /*5df0*/  LOP3.LUT R6, R5, UR8, R16, 0x96, !PT ;  /* 0x0000000805067c12 */ /* 0x000fe2000f8e9610 */
[----:B------:R-:W-:Y:S01]  /*5e00*/  LDSM.16.MT88.4 R28, [R201+0x19000] ;  /* 0x01900000c91c783b */ /* 0x000fe20000004200 */
[----:B------:R-:W-:Y:S01]  /*5e10*/  IMAD.MOV.U32 R165, RZ, RZ, R66 ;  /* 0x000000ffffa57224 */ /* 0x000fe200078e0042 */
[----:B------:R1:W3:Y:S01]  /*5e20*/  MUFU.EX2 R19, R0 ;  /* 0x0000000000137308 */ /* 0x0002e20000000800 */
[----:B------:R-:W-:Y:S01]  /*5e30*/  IMAD.MOV.U32 R167, RZ, RZ, R64 ;  /* 0x000000ffffa77224 */ /* 0x000fe200078e0040 */
[----:B------:R-:W-:Y:S01]  /*5e40*/  LDSM.16.MT88.4 R20, [R204+0x19000] ;  /* 0x01900000cc14783b */ /* 0x000fe20000004200 */
[----:B------:R-:W-:-:S04]  /*5e50*/  IMAD.WIDE.U32 R36, R6, -0x326172a9, RZ ;  /* 0xcd9e8d5706247825 */ /* 0x000fc800078e00ff */
[----:B------:R-:W-:Y:S01]  /*5e60*/  IMAD.MOV.U32 R67, RZ, RZ, R200 ;  /* 0x000000ffff437224 */ /* 0x000fe200078e00c8 */
[----:B------:R-:W-:Y:S01]  /*5e70*/  MOV R152, R35 ;  /* 0x0000002300987202 */ /* 0x000fe20000000f00 */
[----:B------:R-:W-:Y:S01]  /*5e80*/  IMAD.MOV.U32 R163, RZ, RZ, R155 ;  /* 0x000000ffffa37224 */ /* 0x000fe200078e009b */
[----:B-1----:R-:W-:Y:S01]  /*5e90*/  LOP3.LUT R0, R39, UR6, R4, 0x96, !PT ;  /* 0x0000000627007c12 */ /* 0x002fe2000f8e9604 */
[----:B------:R-:W-:-:S04]  /*5ea0*/  FFMA.FTZ R4, R189, c[0x0][0x23c], -R12 ;  /* 0x00008f00bd047a23 */ /* 0x000fc8000001080c */
[----:B------:R1:W-:Y:S02]  /*5eb0*/  MUFU.EX2 R233, R4 ;  /* 0x0000000400e97308 */ /* 0x0003e40000000800 */
[----:B-1----:R-:W-:-:S04]  /*5ec0*/  IMAD.WIDE.U32 R4, R0, -0x326172a9, RZ ;  /* 0xcd9e8d5700047825 */ /* 0x002fc800078e00ff */
[----:B------:R-:W-:Y:S01]  /*5ed0*/  FFMA.FTZ R0, R191, c[0x0][0x23c], -R12 ;  /* 0x00008f00bf007a23 */ /* 0x000fe2000001080c */
[----:B------:R-:W-:Y:S02]  /*5ee0*/  SHF.R.U32.HI R6, RZ, 0x10, R4 ;  /* 0x00000010ff067819 */ /* 0x000fe40000011604 */
[C---:B------:R-:W-:Y:S01]  /*5ef0*/  LOP3.LUT R7, R4.reuse, 0xffff, RZ, 0xc0, !PT ;  /* 0x0000ffff04077812 */ /* 0x040fe200078ec0ff */
[----:B------:R1:W4:Y:S01]  /*5f00*/  MUFU.EX2 R232, R0 ;  /* 0x0000000000e87308 */ /* 0x0003220000000800 */
[----:B------:R-:W-:Y:S02]  /*5f10*/  LOP3.LUT R15, R4, 0xff, RZ, 0xc0, !PT ;  /* 0x000000ff040f7812 */ /* 0x000fe400078ec0ff */
[----:B------:R-:W-:Y:S01]  /*5f20*/  LOP3.LUT R18, R6, 0xff, RZ, 0xc0, !PT ;  /* 0x000000ff06127812 */ /* 0x000fe200078ec0ff */
[----:B------:R-:W-:Y:S01]  /*5f30*/  FFMA.FTZ R6, R170, c[0x0][0x23c], -R2 ;  /* 0x00008f00aa067a23 */ /* 0x000fe20000010802 */
[----:B------:R-:W-:Y:S02]  /*5f40*/  SHF.R.U32.HI R4, RZ, 0x18, R4 ;  /* 0x00000018ff047819 */ /* 0x000fe40000011604 */
[----:B------:R-:W-:Y:S01]  /*5f50*/  SHF.R.U32.HI R7, RZ, 0x8, R7 ;  /* 0x00000008ff077819 */ /* 0x000fe20000011607 */
[----:B------:R2:W-:Y:S01]  /*5f60*/  MUFU.EX2 R144, R6 ;  /* 0x0000000600907308 */ /* 0x0005e20000000800 */
[----:B------:R-:W-:-:S02]  /*5f70*/  PRMT R18, R18, 0x5410, R4 ;  /* 0x0000541012127816 */ /* 0x000fc40000000004 */
[----:B------:R-:W-:Y:S02]  /*5f80*/  PRMT R15, R15, 0x5410, R7 ;  /* 0x000054100f0f7816 */ /* 0x000fe40000000007 */
[----:B---3--:R-:W-:Y:S02]  /*5f90*/  MOV R170, R19 ;  /* 0x0000001300aa7202 */ /* 0x008fe40000000f00 */
[----:B-1----:R-:W-:-:S04]  /*5fa0*/  LOP3.LUT R0, R5, UR16, R36, 0x96, !PT ;  /* 0x0000001005007c12 */ /* 0x002fc8000f8e9624 */
[----:B------:R-:W-:Y:S02]  /*5fb0*/  LOP3.LUT R4, R0, 0xffff, RZ, 0xc0, !PT ;  /* 0x0000ffff00047812 */ /* 0x000fe400078ec0ff */
[----:B------:R-:W-:Y:S01]  /*5fc0*/  SHF.R.U32.HI R5, RZ, 0x10, R0 ;  /* 0x00000010ff057819 */ /* 0x000fe20000011600 */
[----:B--2---:R-:W-:Y:S01]  /*5fd0*/  FFMA.FTZ R6, R188, c[0x0][0x23c], -R2 ;  /* 0x00008f00bc067a23 */ /* 0x004fe20000010802 */
[----:B------:R-:W-:Y:S02]  /*5fe0*/  LOP3.LUT R17, R0, 0xff, RZ, 0xc0, !PT ;  /* 0x000000ff00117812 */ /* 0x000fe400078ec0ff */
[----:B------:R-:W-:Y:S01]  /*5ff0*/  SHF.R.U32.HI R16, RZ, 0x18, R0 ;  /* 0x00000018ff107819 */ /* 0x000fe20000011600 */
[----:B------:R4:W-:Y:S01]  /*6000*/  MUFU.EX2 R151, R6 ;  /* 0x0000000600977308 */ /* 0x0009e20000000800 */
[----:B------:R-:W-:Y:S01]  /*6010*/  SHF.R.U32.HI R7, RZ, 0x8, R4 ;  /* 0x00000008ff077819 */ /* 0x000fe20000011604 */
[----:B------:R-:W-:Y:S01]  /*6020*/  HSET2.LE.AND R0, R15, R252, PT ;  /* 0x000000fc0f007233 */ /* 0x000fe20003803000 */
[----:B------:R-:W-:Y:S01]  /*6030*/  LOP3.LUT R4, R5, 0xff, RZ, 0xc0, !PT ;  /* 0x000000ff05047812 */ /* 0x000fe200078ec0ff */
[----:B------:R-:W-:Y:S01]  /*6040*/  FFMA.FTZ R5, R190, c[0x0][0x23c], -R2 ;  /* 0x00008f00be057a23 */ /* 0x000fe20000010802 */
[----:B------:R-:W-:-:S03]  /*6050*/  PRMT R15, R17, 0x5410, R7 ;  /* 0x00005410110f7816 */ /* 0x000fc60000000007 */
[----:B------:R1:W2:Y:S01]  /*6060*/  MUFU.EX2 R150, R5 ;  /* 0x0000000500967308 */ /* 0x0002a20000000800 */
[----:B----4-:R-:W-:-:S04]  /*6070*/  F2FP.BF16.PACK_AB R6, R232, R233 ;  /* 0x000000e9e806723e */ /* 0x010fc800000010ff */
[----:B------:R-:W-:Y:S01]  /*6080*/  LOP3.LUT R6, R0, R6, RZ, 0xc0, !PT ;  /* 0x0000000600067212 */ /* 0x000fe200078ec0ff */
[----:B------:R-:W-:Y:S01]  /*6090*/  HSET2.LE.AND R0, R18, R252, PT ;  /* 0x000000fc12007233 */ /* 0x000fe20003803000 */
[----:B-1----:R-:W-:Y:S02]  /*60a0*/  PRMT R5, R4, 0x5410, R16 ;  /* 0x0000541004057816 */ /* 0x002fe40000000010 */
[----:B------:R-:W1:Y:S01]  /*60b0*/  LDSM.16.MT88.4 R16, [R203+0x19000] ;  /* 0x01900000cb10783b */ /* 0x000e620000004200 */
[----:B------:R-:W-:-:S04]  /*60c0*/  FFMA.FTZ R4, R228, c[0x0][0x23c], -R2 ;  /* 0x00008f00e4047a23 */ /* 0x000fc80000010802 */
[----:B------:R3:W4:Y:S01]  /*60d0*/  MUFU.EX2 R149, R4 ;  /* 0x0000000400957308 */ /* 0x0007220000000800 */
[----:B--2---:R-:W-:-:S04]  /*60e0*/  F2FP.BF16.PACK_AB R7, R150, R151 ;  /* 0x000000979607723e */ /* 0x004fc800000010ff */
[----:B------:R-:W-:Y:S01]  /*60f0*/  LOP3.LUT R7, R0, R7, RZ, 0xc0, !PT ;  /* 0x0000000700077212 */ /* 0x000fe200078ec0ff */
[----:B------:R-:W-:Y:S01]  /*6100*/  HSET2.LE.AND R0, R15, R252, PT ;  /* 0x000000fc0f007233 */ /* 0x000fe20003803000 */
[----:B---3--:R-:W-:-:S04]  /*6110*/  F2FP.BF16.PACK_AB R4, R170, R145 ;  /* 0x00000091aa04723e */ /* 0x008fc800000010ff */
[----:B------:R-:W-:Y:S01]  /*6120*/  LOP3.LUT R4, R0, R4, RZ, 0xc0, !PT ;  /* 0x0000000400047212 */ /* 0x000fe200078ec0ff */
[----:B------:R-:W-:Y:S01]  /*6130*/  HSET2.LE.AND R0, R5, R252, PT ;  /* 0x000000fc05007233 */ /* 0x000fe20003803000 */
[----:B----4-:R-:W-:Y:S01]  /*6140*/  F2FP.BF16.PACK_AB R5, R149, R144 ;  /* 0x000000909505723e */ /* 0x010fe200000010ff */
[----:B------:R-:W-:Y:S01]  /*6150*/  IMAD.MOV.U32 R65, RZ, RZ, R206 ;  /* 0x000000ffff417224 */ /* 0x000fe200078e00ce */
[----:B------:R-:W-:Y:S02]  /*6160*/  MOV R64, R207 ;  /* 0x000000cf00407202 */ /* 0x000fe40000000f00 */
[----:B------:R-:W-:Y:S01]  /*6170*/  LOP3.LUT R5, R0, R5, RZ, 0xc0, !PT ;  /* 0x0000000500057212 */ /* 0x000fe200078ec0ff */
[----:B------:R-:W-:Y:S01]  /*6180*/  IMAD.MOV.U32 R66, RZ, RZ, R205 ;  /* 0x000000ffff427224 */ /* 0x000fe200078e00cd */
[----:B------:R2:W5:Y:S01]  /*6190*/  LDL.LU R207, [R1+0x58] ;  /* 0x0000580001cf7983 */ /* 0x0005620000300800 */
[----:B------:R-:W-:Y:S01]  /*61a0*/  MOV R180, R165 ;  /* 0x000000a500b47202 */ /* 0x000fe20000000f00 */
[----:B------:R-:W-:Y:S01]  /*61b0*/  IMAD.MOV.U32 R181, RZ, RZ, R166 ;  /* 0x000000ffffb57224 */ /* 0x000fe200078e00a6 */
[----:B------:R-:W-:Y:S01]  /*61c0*/  MOV R175, R161 ;  /* 0x000000a100af7202 */ /* 0x000fe20000000f00 */
[----:B------:R2:W5:Y:S01]  /*61d0*/  LDL.LU R206, [R1+0x54] ;  /* 0x0000540001ce7983 */ /* 0x0005620000300800 */
[----:B------:R-:W-:Y:S01]  /*61e0*/  IMAD.MOV.U32 R182, RZ, RZ, R167 ;  /* 0x000000ffffb67224 */ /* 0x000fe200078e00a7 */
[----:B------:R-:W-:Y:S01]  /*61f0*/  MOV R165, R118 ;  /* 0x0000007600a57202 */ /* 0x000fe20000000f00 */
[----:B------:R-:W-:Y:S01]  /*6200*/  IMAD.MOV.U32 R183, RZ, RZ, R160 ;  /* 0x000000ffffb77224 */ /* 0x000fe200078e00a0 */
[----:B------:R2:W5:Y:S01]  /*6210*/  LDL.LU R205, [R1+0x50] ;  /* 0x0000500001cd7983 */ /* 0x0005620000300800 */
[----:B------:R-:W-:Y:S01]  /*6220*/  IMAD.MOV.U32 R189, RZ, RZ, R162 ;  /* 0x000000ffffbd7224 */ /* 0x000fe200078e00a2 */
[----:B------:R-:W-:Y:S01]  /*6230*/  MOV R161, R126 ;  /* 0x0000007e00a17202 */ /* 0x000fe20000000f00 */
[----:B------:R-:W-:Y:S01]  /*6240*/  IMAD.MOV.U32 R171, RZ, RZ, R116 ;  /* 0x000000ffffab7224 */ /* 0x000fe200078e0074 */
[----:B-1----:R-:W-:Y:S01]  /*6250*/  HMMA.16816.F32.BF16 R120, R4, R18, R120 ;  /* 0x000000120478723c */ /* 0x002fe20000041878 */
[----:B------:R-:W-:Y:S01]  /*6260*/  IMAD.MOV.U32 R164, RZ, RZ, R117 ;  /* 0x000000ffffa47224 */ /* 0x000fe200078e0075 */
[----:B------:R2:W5:Y:S01]  /*6270*/  LDL.LU R200, [R1+0x4c] ;  /* 0x00004c0001c87983 */ /* 0x0005620000300800 */
[----:B------:R-:W-:-:S02]  /*6280*/  IMAD.MOV.U32 R166, RZ, RZ, R119 ;  /* 0x000000ffffa67224 */ /* 0x000fc400078e0077 */
[----:B------:R-:W-:Y:S02]  /*6290*/  IMAD.MOV.U32 R167, RZ, RZ, R124 ;  /* 0x000000ffffa77224 */ /* 0x000fe400078e007c */
[----:B------:R-:W-:Y:S01]  /*62a0*/  IMAD.MOV.U32 R160, RZ, RZ, R125 ;  /* 0x000000ffffa07224 */ /* 0x000fe200078e007d */
[C---:B------:R-:W-:Y:S01]  /*62b0*/  HMMA.16816.F32.BF16 R116, R4.reuse, R16, R240 ;  /* 0x000000100474723c */ /* 0x040fe200000418f0 */
[----:B------:R-:W-:Y:S01]  /*62c0*/  IMAD.MOV.U32 R162, RZ, RZ, R127 ;  /* 0x000000ffffa27224 */ /* 0x000fe200078e007f */
[----:B------:R-:W1:Y:S06]  /*62d0*/  LDSM.16.MT88.4 R16, [R203+0x1b000] ;  /* 0x01b00000cb10783b */ /* 0x000e6c0000004200 */
[C---:B------:R-:W-:Y:S08]  /*62e0*/  HMMA.16816.F32.BF16 R124, R4.reuse, R8, R196 ;  /* 0x00000008047c723c */ /* 0x040ff000000418c4 */
[C---:B------:R-:W-:Y:S01]  /*62f0*/  HMMA.16816.F32.BF16 R128, R4.reuse, R10, R128 ;  /* 0x0000000a0480723c */ /* 0x040fe20000041880 */
[----:B------:R-:W3:Y:S07]  /*6300*/  LDSM.16.MT88.4 R8, [R201+0x1d000] ;  /* 0x01d00000c908783b */ /* 0x000eee0000004200 */
[C---:B------:R-:W-:Y:S08]  /*6310*/  HMMA.16816.F32.BF16 R64, R4.reuse, R24, R64 ;  /* 0x000000180440723c */ /* 0x040ff00000041840 */
[C---:B------:R-:W-:Y:S01]  /*6320*/  HMMA.16816.F32.BF16 R68, R4.reuse, R26, R68 ;  /* 0x0000001a0444723c */ /* 0x040fe20000041844 */
[----:B------:R-:W4:Y:S07]  /*6330*/  LDSM.16.MT88.4 R24, [R202+0x1d000] ;  /* 0x01d00000ca18783b */ /* 0x000f2e0000004200 */
[C---:B------:R-:W-:Y:S07]  /*6340*/  HMMA.16816.F32.BF16 R60, R4.reuse, R30, R176 ;  /* 0x0000001e043c723c */ /* 0x040fee00000418b0 */
[----:B------:R-:W-:Y:S01]  /*6350*/  IMAD.MOV.U32 R176, RZ, RZ, R108 ;  /* 0x000000ffffb07224 */ /* 0x000fe200078e006c */
[----:B------:R-:W-:Y:S01]  /*6360*/  MOV R178, R110 ;  /* 0x0000006e00b27202 */ /* 0x000fe20000000f00 */
[----:B------:R-:W-:Y:S01]  /*6370*/  IMAD.MOV.U32 R177, RZ, RZ, R109 ;  /* 0x000000ffffb17224 */ /* 0x000fe200078e006d */
[----:B------:R-:W-:Y:S01]  /*6380*/  HMMA.16816.F32.BF16 R112, R4, R22, R112 ;  /* 0x000000160470723c */ /* 0x000fe20000041870 */
[----:B------:R-:W-:-:S07]  /*6390*/  IMAD.MOV.U32 R179, RZ, RZ, R111 ;  /* 0x000000ffffb37224 */ /* 0x000fce00078e006f */
[C---:B------:R-:W-:Y:S01]  /*63a0*/  HMMA.16816.F32.BF16 R108, R4.reuse, R20, R244 ;  /* 0x00000014046c723c */ /* 0x040fe200000418f4 */
[----:B------:R-:W2:Y:S07]  /*63b0*/  LDSM.16.MT88.4 R20, [R204+0x1b000] ;  /* 0x01b00000cc14783b */ /* 0x000eae0000004200 */
[C---:B-1----:R-:W-:Y:S08]  /*63c0*/  HMMA.16816.F32.BF16 R240, R4.reuse, R16, R236 ;  /* 0x0000001004f0723c */ /* 0x042ff000000418ec */
[C---:B---3--:R-:W-:Y:S08]  /*63d0*/  HMMA.16816.F32.BF16 R236, R4.reuse, R8, R184 ;  /* 0x0000000804ec723c */ /* 0x048ff000000418b8 */
[C---:B------:R-:W-:Y:S08]  /*63e0*/  HMMA.16816.F32.BF16 R140, R4.reuse, R10, R140 ;  /* 0x0000000a048c723c */ /* 0x040ff0000004188c */
[----:B----4-:R-:W-:Y:S01]  /*63f0*/  HMMA.16816.F32.BF16 R8, R4, R24, R104 ;  /* 0x000000180408723c */ /* 0x010fe20000041868 */
[----:B------:R-:W-:-:S02]  /*6400*/  IMAD.MOV.U32 R153, RZ, RZ, R34 ;  /* 0x000000ffff997224 */ /* 0x000fc400078e0022 */
[----:B------:R-:W-:Y:S02]  /*6410*/  IMAD.MOV.U32 R154, RZ, RZ, R33 ;  /* 0x000000ffff9a7224 */ /* 0x000fe400078e0021 */
[----:B------:R-:W-:Y:S02]  /*6420*/  IMAD.MOV.U32 R155, RZ, RZ, R32 ;  /* 0x000000ffff9b7224 */ /* 0x000fe400078e0020 */
[----:B------:R-:W1:Y:S01]  /*6430*/  LDSM.16.MT88.4 R32, [R202+0x1b000] ;  /* 0x01b00000ca20783b */ /* 0x000e620000004200 */
[----:B------:R-:W-:Y:S01]  /*6440*/  IMAD.MOV.U32 R174, RZ, RZ, R189 ;  /* 0x000000ffffae7224 */ /* 0x000fe200078e00bd */
[----:B------:R-:W-:Y:S01]  /*6450*/  MOV R172, R177 ;  /* 0x000000b100ac7202 */ /* 0x000fe20000000f00 */
[----:B------:R-:W-:Y:S01]  /*6460*/  IMAD.MOV.U32 R191, RZ, RZ, R176 ;  /* 0x000000ffffbf7224 */ /* 0x000fe200078e00b0 */
[----:B------:R-:W-:Y:S01]  /*6470*/  MOV R177, R164 ;  /* 0x000000a400b17202 */ /* 0x000fe20000000f00 */
[----:B------:R-:W-:Y:S02]  /*6480*/  IMAD.MOV.U32 R189, RZ, RZ, R178 ;  /* 0x000000ffffbd7224 */ /* 0x000fe400078e00b2 */
[----:B------:R-:W-:Y:S01]  /*6490*/  IMAD.MOV.U32 R173, RZ, RZ, R179 ;  /* 0x000000ffffad7224 */ /* 0x000fe200078e00b3 */
[----:B------:R-:W-:Y:S01]  /*64a0*/  MOV R164, R160 ;  /* 0x000000a000a47202 */ /* 0x000fe20000000f00 */
[----:B------:R-:W-:-:S02]  /*64b0*/  IMAD.MOV.U32 R176, RZ, RZ, R171 ;  /* 0x000000ffffb07224 */ /* 0x000fc400078e00ab */
[----:B------:R-:W-:Y:S02]  /*64c0*/  IMAD.MOV.U32 R178, RZ, RZ, R165 ;  /* 0x000000ffffb27224 */ /* 0x000fe400078e00a5 */
[----:B------:R-:W-:-:S04]  /*64d0*/  IMAD.MOV.U32 R179, RZ, RZ, R166 ;  /* 0x000000ffffb37224 */ /* 0x000fc800078e00a6 */
[----:B------:R-:W-:Y:S01]  /*64e0*/  IMAD.MOV.U32 R107, RZ, RZ, R8 ;  /* 0x000000ffff6b7224 */ /* 0x000fe200078e0008 */
[----:B------:R-:W-:Y:S01]  /*64f0*/  MOV R104, R11 ;  /* 0x0000000b00687202 */ /* 0x000fe20000000f00 */
[----:B------:R-:W-:Y:S02]  /*6500*/  IMAD.MOV.U32 R106, RZ, RZ, R9 ;  /* 0x000000ffff6a7224 */ /* 0x000fe400078e0009 */
[----:B------:R-:W-:Y:S02]  /*6510*/  IMAD.MOV.U32 R105, RZ, RZ, R10 ;  /* 0x000000ffff697224 */ /* 0x000fe400078e000a */
[----:B------:R-:W3:Y:S01]  /*6520*/  LDSM.16.MT88.4 R8, [R203+0x1d000] ;  /* 0x01d00000cb08783b */ /* 0x000ee20000004200 */
[----:B------:R-:W-:Y:S01]  /*6530*/  IMAD.MOV.U32 R171, RZ, RZ, R167 ;  /* 0x000000ffffab7224 */ /* 0x000fe200078e00a7 */
[----:B------:R-:W-:Y:S01]  /*6540*/  MOV R160, R157 ;  /* 0x0000009d00a07202 */ /* 0x000fe20000000f00 */
[----:B------:R-:W-:Y:S02]  /*6550*/  IMAD.MOV.U32 R165, RZ, RZ, R161 ;  /* 0x000000ffffa57224 */ /* 0x000fe400078e00a1 */
[----:B------:R-:W-:-:S02]  /*6560*/  IMAD.MOV.U32 R166, RZ, RZ, R162 ;  /* 0x000000ffffa67224 */ /* 0x000fc400078e00a2 */
[----:B------:R-:W-:Y:S02]  /*6570*/  IMAD.MOV.U32 R167, RZ, RZ, R156 ;  /* 0x000000ffffa77224 */ /* 0x000fe400078e009c */
[----:B------:R-:W-:Y:S02]  /*6580*/  IMAD.MOV.U32 R161, RZ, RZ, R158 ;  /* 0x000000ffffa17224 */ /* 0x000fe400078e009e */
[----:B------:R-:W-:Y:S02]  /*6590*/  IMAD.MOV.U32 R162, RZ, RZ, R159 ;  /* 0x000000ffffa27224 */ /* 0x000fe400078e009f */
[C---:B--2---:R-:W-:Y:S08]  /*65a0*/  HMMA.16816.F32.BF16 R156, R4.reuse, R22, R248 ;  /* 0x00000016049c723c */ /* 0x044ff000000418f8 */
[C---:B------:R-:W-:Y:S01]  /*65b0*/  HMMA.16816.F32.BF16 R196, R4.reuse, R18, R192 ;  /* 0x0000001204c4723c */ /* 0x040fe200000418c0 */
[----:B------:R-:W2:Y:S07]  /*65c0*/  LDSM.16.MT88.4 R16, [R201+0x1f000] ;  /* 0x01f00000c910783b */ /* 0x000eae0000004200 */
[C---:B------:R-:W-:Y:S01]  /*65d0*/  HMMA.16816.F32.BF16 R152, R4.reuse, R28, R152 ;  /* 0x0000001c0498723c */ /* 0x040fe20000041898 */
[----:B------:R-:W4:Y:S07]  /*65e0*/  LDSM.16.MT88.4 R28, [R204+0x1d000] ;  /* 0x01d00000cc1c783b */ /* 0x000f2e0000004200 */
[C---:B-1----:R-:W-:Y:S08]  /*65f0*/  HMMA.16816.F32.BF16 R132, R4.reuse, R32, R132 ;  /* 0x000000200484723c */ /* 0x042ff00000041884 */
[C---:B------:R-:W-:Y:S08]  /*6600*/  HMMA.16816.F32.BF16 R32, R4.reuse, R34, R136 ;  /* 0x000000220420723c */ /* 0x040ff00000041888 */
[C---:B------:R-:W-:Y:S07]  /*6610*/  HMMA.16816.F32.BF16 R136, R4.reuse, R20, R180 ;  /* 0x000000140488723c */ /* 0x040fee00000418b4 */
[----:B------:R-:W-:Y:S01]  /*6620*/  IMAD.MOV.U32 R20, RZ, RZ, R158 ;  /* 0x000000ffff147224 */ /* 0x000fe200078e009e */
[----:B------:R-:W-:Y:S03]  /*6630*/  HMMA.16816.F32.BF16 R248, R4, R26, R100 ;  /* 0x0000001a04f8723c */ /* 0x000fe60000041864 */
[----:B------:R-:W-:-:S02]  /*6640*/  IMAD.MOV.U32 R187, RZ, RZ, R20 ;  /* 0x000000ffffbb7224 */ /* 0x000fc400078e0014 */
[----:B------:R-:W1:Y:S02]  /*6650*/  LDSM.16.MT88.4 R20, [R202+0x1f000] ;  /* 0x01f00000ca14783b */ /* 0x000e640000004200 */
        /* <DEDUP_REMOVED lines=18> */
[----:B------:R-:W-:-:S02]  /*6780*/  MOV R186, R0 ;  /* 0x0000000000ba7202 */ /* 0x000fc40000000f00 */
[----:B------:R-:W-:-:S05]  /*6790*/  MOV R0, R176 ;  /* 0x000000b000007202 */ /* 0x000fca0000000f00 */
[----:B------:R-:W-:Y:S01]  /*67a0*/  HMMA.16816.F32.BF16 R160, R4, R18, R76 ;  /* 0x0000001204a0723c */ /* 0x000fe2000004184c */
[----:B------:R-:W2:Y:S01]  /*67b0*/  LDSM.16.MT88.4 R16, [R203+0x1f000] ;  /* 0x01f00000cb10783b */ /* 0x000ea20000004200 */
[----:B------:R-:W-:Y:S01]  /*67c0*/  FFMA.FTZ R0, R0, c[0x0][0x23c], -R12 ;  /* 0x00008f0000007a23 */ /* 0x000fe2000001080c */
[----:B------:R-:W-:Y:S01]  /*67d0*/  MOV R158, R142 ;  /* 0x0000008e009e7202 */ /* 0x000fe20000000f00 */
[----:B------:R-:W-:Y:S02]  /*67e0*/  IMAD.MOV.U32 R190, RZ, RZ, R159 ;  /* 0x000000ffffbe7224 */ /* 0x000fe400078e009f */
[----:B------:R-:W-:Y:S01]  /*67f0*/  IMAD.MOV.U32 R15, RZ, RZ, R156 ;  /* 0x000000ffff0f7224 */ /* 0x000fe200078e009c */
[----:B------:R1:W-:Y:S01]  /*6800*/  MUFU.EX2 R24, R0 ;  /* 0x0000000000187308 */ /* 0x0003e20000000800 */
[----:B------:R-:W-:Y:S02]  /*6810*/  IMAD.MOV.U32 R159, RZ, RZ, R141 ;  /* 0x000000ffff9f7224 */ /* 0x000fe400078e008d */
[----:B------:R-:W-:-:S02]  /*6820*/  IMAD.MOV.U32 R157, RZ, RZ, R143 ;  /* 0x000000ffff9d7224 */ /* 0x000fc400078e008f */
[----:B------:R-:W-:Y:S02]  /*6830*/  IMAD.MOV.U32 R156, RZ, RZ, R140 ;  /* 0x000000ffff9c7224 */ /* 0x000fe400078e008c */
[----:B------:R-:W-:Y:S01]  /*6840*/  IMAD.MOV.U32 R185, RZ, RZ, R170 ;  /* 0x000000ffffb97224 */ /* 0x000fe200078e00aa */
[----:B----4-:R-:W-:Y:S01]  /*6850*/  HMMA.16816.F32.BF16 R140, R4, R28, R96 ;  /* 0x0000001c048c723c */ /* 0x010fe20000041860 */
[----:B------:R-:W-:Y:S02]  /*6860*/  IMAD.MOV.U32 R170, RZ, RZ, R178 ;  /* 0x000000ffffaa7224 */ /* 0x000fe400078e00b2 */
[----:B------:R-:W-:Y:S02]  /*6870*/  IMAD.MOV.U32 R184, RZ, RZ, R191 ;  /* 0x000000ffffb87224 */ /* 0x000fe400078e00bf */
[----:B------:R-:W-:Y:S02]  /*6880*/  IMAD.MOV.U32 R191, RZ, RZ, R179 ;  /* 0x000000ffffbf7224 */ /* 0x000fe400078e00b3 */
[----:B------:R-:W-:-:S02]  /*6890*/  IMAD.MOV.U32 R98, RZ, RZ, R100 ;  /* 0x000000ffff627224 */ /* 0x000fc400078e0064 */
[----:B-1----:R-:W-:Y:S02]  /*68a0*/  FFMA.FTZ R0, R26, c[0x0][0x23c], -R12 ;  /* 0x00008f001a007a23 */ /* 0x002fe4000001080c */
[----:B------:R-:W-:Y:S01]  /*68b0*/  IMAD.MOV.U32 R26, RZ, RZ, R102 ;  /* 0x000000ffff1a7224 */ /* 0x000fe200078e0066 */
[----:B------:R-:W-:Y:S01]  /*68c0*/  MOV R102, R107 ;  /* 0x0000006b00667202 */ /* 0x000fe20000000f00 */
        /* <DEDUP_REMOVED lines=8> */
[----:B------:R-:W-:Y:S02]  /*6950*/  IMAD.MOV.U32 R101, RZ, RZ, R184 ;  /* 0x000000ffff657224 */ /* 0x000fe400078e00b8 */
[----:B------:R-:W-:Y:S02]  /*6960*/  IMAD.MOV.U32 R25, RZ, RZ, R185 ;  /* 0x000000ffff197224 */ /* 0x000fe400078e00b9 */
        /* <DEDUP_REMOVED lines=10> */
[----:B------:R-:W-:Y:S01]  /*6a10*/  HMMA.16816.F32.BF16 R188, R4, R22, R56 ;  /* 0x0000001604bc723c */ /* 0x000fe20000041838 */
[----:B------:R-:W-:Y:S01]  /*6a20*/  IMAD.MOV.U32 R29, RZ, RZ, R99 ;  /* 0x000000ffff1d7224 */ /* 0x000fe200078e0063 */
[----:B------:R1:W4:Y:S01]  /*6a30*/  MUFU.EX2 R22, R0 ;  /* 0x0000000000167308 */ /* 0x0003220000000800 */
[----:B------:R-:W-:Y:S01]  /*6a40*/  IMAD.MOV.U32 R100, RZ, RZ, R102 ;  /* 0x000000ffff647224 */ /* 0x000fe200078e0066 */
[----:B------:R-:W-:Y:S01]  /*6a50*/  MOV R102, R105 ;  /* 0x0000006900667202 */ /* 0x000fe20000000f00 */
[----:B------:R-:W-:-:S03]  /*6a60*/  IMAD.MOV.U32 R99, RZ, RZ, R101 ;  /* 0x000000ffff637224 */ /* 0x000fc600078e0065 */
[C---:B------:R-:W-:Y:S01]  /*6a70*/  HMMA.16816.F32.BF16 R244, R4.reuse, R30, R84 ;  /* 0x0000001e04f4723c */ /* 0x040fe20000041854 */
[----:B------:R-:W-:Y:S02]  /*6a80*/  IMAD.MOV.U32 R101, RZ, RZ, R103 ;  /* 0x000000ffff657224 */ /* 0x000fe400078e0067 */
[----:B------:R-:W-:Y:S02]  /*6a90*/  IMAD.MOV.U32 R80, RZ, RZ, R158 ;  /* 0x000000ffff507224 */ /* 0x000fe400078e009e */
[----:B------:R-:W-:Y:S01]  /*6aa0*/  IMAD.MOV.U32 R81, RZ, RZ, R157 ;  /* 0x000000ffff517224 */ /* 0x000fe200078e009d */
[----:B------:R-:W-:Y:S01]  /*6ab0*/  MOV R90, R156 ;  /* 0x0000009c005a7202 */ /* 0x000fe20000000f00 */
[----:B------:R-:W-:Y:S02]  /*6ac0*/  IMAD.MOV.U32 R105, RZ, RZ, R106 ;  /* 0x000000ffff697224 */ /* 0x000fe400078e006a */
[----:B------:R-:W-:Y:S01]  /*6ad0*/  IMAD.MOV.U32 R96, RZ, RZ, R26 ;  /* 0x000000ffff607224 */ /* 0x000fe200078e001a */
[----:B------:R-:W-:Y:S01]  /*6ae0*/  HMMA.16816.F32.BF16 R176, R4, R20, R72 ;  /* 0x0000001404b0723c */ /* 0x000fe20000041848 */
[----:B-1----:R-:W-:Y:S01]  /*6af0*/  FFMA.FTZ R0, R97, c[0x0][0x23c], -R12 ;  /* 0x00008f0061007a23 */ /* 0x002fe2000001080c */
[----:B------:R-:W-:Y:S01]  /*6b00*/  MOV R85, R29 ;  /* 0x0000001d00557202 */ /* 0x000fe20000000f00 */
[----:B------:R-:W-:Y:S01]  /*6b10*/  IMAD.MOV.U32 R97, RZ, RZ, R27 ;  /* 0x000000ffff617224 */ /* 0x000fe200078e001b */
[----:B------:R-:W-:Y:S01]  /*6b20*/  LDSM.16.MT88.4 R72, [R202+0x1b800] ;  /* 0x01b80000ca48783b */ /* 0x000fe20000004200 */
[----:B------:R-:W-:-:S02]  /*6b30*/  IMAD.MOV.U32 R103, RZ, RZ, R104 ;  /* 0x000000ffff677224 */ /* 0x000fc400078e0068 */
[----:B------:R-:W-:Y:S01]  /*6b40*/  IMAD.MOV.U32 R106, RZ, RZ, R107 ;  /* 0x000000ffff6a7224 */ /* 0x000fe200078e006b */
[----:B------:R-:W-:Y:S01]  /*6b50*/  MOV R107, R184 ;  /* 0x000000b8006b7202 */ /* 0x000fe20000000f00 */
[----:B------:R-:W-:Y:S01]  /*6b60*/  IMAD.MOV.U32 R104, RZ, RZ, R185 ;  /* 0x000000ffff687224 */ /* 0x000fe200078e00b9 */
[----:B------:R-:W-:Y:S01]  /*6b70*/  LDSM.16.MT88.4 R56, [R203+0x19800] ;  /* 0x01980000cb38783b */ /* 0x000fe20000004200 */
[----:B------:R-:W-:Y:S02]  /*6b80*/  IMAD.MOV.U32 R26, RZ, RZ, R186 ;  /* 0x000000ffff1a7224 */ /* 0x000fe400078e00ba */
[----:B------:R-:W-:Y:S02]  /*6b90*/  IMAD.MOV.U32 R27, RZ, RZ, R187 ;  /* 0x000000ffff1b7224 */ /* 0x000fe400078e00bb */
[----:B---3--:R-:W-:Y:S01]  /*6ba0*/  HMMA.16816.F32.BF16 R184, R4, R8, R52 ;  /* 0x0000000804b8723c */ /* 0x008fe20000041834 */
[----:B------:R-:W-:Y:S01]  /*6bb0*/  IMAD.MOV.U32 R86, RZ, RZ, R96 ;  /* 0x000000ffff567224 */ /* 0x000fe200078e0060 */
[----:B------:R1:W-:Y:S01]  /*6bc0*/  MUFU.EX2 R23, R0 ;  /* 0x0000000000177308 */ /* 0x0003e20000000800 */
[----:B------:R-:W-:Y:S01]  /*6bd0*/  IMAD.MOV.U32 R87, RZ, RZ, R97 ;  /* 0x000000ffff577224 */ /* 0x000fe200078e0061 */
[----:B------:R-:W-:Y:S01]  /*6be0*/  MOV R96, R170 ;  /* 0x000000aa00607202 */ /* 0x000fe20000000f00 */
[----:B------:R-:W-:-:S02]  /*6bf0*/  IMAD.MOV.U32 R29, RZ, RZ, R98 ;  /* 0x000000ffff1d7224 */ /* 0x000fc400078e0062 */
[----:B------:R-:W-:Y:S01]  /*6c00*/  FFMA.FTZ R8, R28, c[0x0][0x23c], -R12 ;  /* 0x00008f001c087a23 */ /* 0x000fe2000001080c */
[----:B------:R-:W-:Y:S01]  /*6c10*/  MOV R28, R99 ;  /* 0x00000063001c7202 */ /* 0x000fe20000000f00 */
[----:B------:R-:W-:Y:S01]  /*6c20*/  IMAD.MOV.U32 R99, RZ, RZ, R26 ;  /* 0x000000ffff637224 */ /* 0x000fe200078e001a */
[----:B------:R-:W-:Y:S01]  /*6c30*/  MOV R170, R175 ;  /* 0x000000af00aa7202 */ /* 0x000fe20000000f00 */
[----:B------:R-:W-:Y:S02]  /*6c40*/  IMAD.MOV.U32 R98, RZ, RZ, R27 ;  /* 0x000000ffff627224 */ /* 0x000fe400078e001b */
[----:B------:R-:W-:Y:S02]  /*6c50*/  IMAD.MOV.U32 R97, RZ, RZ, R15 ;  /* 0x000000ffff617224 */ /* 0x000fe400078e000f */
[----:B------:R-:W-:Y:S02]  /*6c60*/  IMAD.MOV.U32 R26, RZ, RZ, R172 ;  /* 0x000000ffff1a7224 */ /* 0x000fe400078e00ac */
[----:B------:R-:W-:Y:S01]  /*6c70*/  IMAD.MOV.U32 R27, RZ, RZ, R173 ;  /* 0x000000ffff1b7224 */ /* 0x000fe200078e00ad */
[----:B-1----:R-:W-:Y:S01]  /*6c80*/  LOP3.LUT R0, R37, UR7, R146, 0x96, !PT ;  /* 0x0000000725007c12 */ /* 0x002fe2000f8e9692 */
[----:B------:R-:W-:-:S02]  /*6c90*/  IMAD.MOV.U32 R15, RZ, RZ, R174 ;  /* 0x000000ffff0f7224 */ /* 0x000fc400078e00ae */
[----:B------:R-:W-:Y:S01]  /*6ca0*/  HMMA.16816.F32.BF16 R172, R4, R10, R48 ;  /* 0x0000000a04ac723c */ /* 0x000fe20000041830 */
[----:B------:R-:W-:Y:S01]  /*6cb0*/  IMAD.MOV.U32 R95, RZ, RZ, R86 ;  /* 0x000000ffff5f7224 */ /* 0x000fe200078e0056 */
[----:B------:R1:W-:Y:S05]  /*6cc0*/  MUFU.EX2 R21, R8 ;  /* 0x0000000800157308 */ /* 0x0003ea0000000800 */
[----:B------:R-:W-:Y:S01]  /*6cd0*/  FFMA.FTZ R10, R85, c[0x0][0x23c], -R2 ;  /* 0x00008f00550a7a23 */ /* 0x000fe20000010802 */
[----:B------:R-:W-:Y:S01]  /*6ce0*/  MOV R84, R26 ;  /* 0x0000001a00547202 */ /* 0x000fe20000000f00 */
[----:B------:R-:W-:Y:S01]  /*6cf0*/  IMAD.MOV.U32 R31, RZ, RZ, R28 ;  /* 0x000000ffff1f7224 */ /* 0x000fe200078e001c */
[----:B------:R-:W-:Y:S01]  /*6d00*/  LDSM.16.MT88.4 R48, [R204+0x19800] ;  /* 0x01980000cc30783b */ /* 0x000fe20000004200 */
[----:B------:R3:W-:Y:S01]  /*6d10*/  MUFU.EX2 R20, R10 ;  /* 0x0000000a00147308 */ /* 0x0007e20000000800 */
[----:B------:R-:W-:Y:S01]  /*6d20*/  IMAD.MOV.U32 R30, RZ, RZ, R87 ;  /* 0x000000ffff1e7224 */ /* 0x000fe200078e0057 */
[----:B------:R-:W-:Y:S01]  /*6d30*/  MOV R26, R171 ;  /* 0x000000ab001a7202 */ /* 0x000fe20000000f00 */
[----:B------:R-:W-:-:S02]  /*6d40*/  IMAD.MOV.U32 R85, RZ, RZ, R27 ;  /* 0x000000ffff557224 */ /* 0x000fc400078e001b */
[----:B-1----:R-:W-:-:S04]  /*6d50*/  IMAD.WIDE.U32 R8, R0, -0x2daee0ad, RZ ;  /* 0xd2511f5300087825 */ /* 0x002fc800078e00ff */
[----:B------:R-:W-:Y:S01]  /*6d60*/  IMAD.MOV.U32 R28, RZ, RZ, R169 ;  /* 0x000000ffff1c7224 */ /* 0x000fe200078e00a9 */
[----:B------:R-:W-:Y:S01]  /*6d70*/  LOP3.LUT R0, R9, UR17, R38, 0x96, !PT ;  /* 0x0000001109007c12 */ /* 0x000fe2000f8e9626 */
[----:B------:R-:W-:Y:S02]  /*6d80*/  IMAD.MOV.U32 R87, RZ, RZ, R170 ;  /* 0x000000ffff577224 */ /* 0x000fe400078e00aa */
[----:B---3--:R-:W-:Y:S02]  /*6d90*/  FFMA.FTZ R10, R95, c[0x0][0x23c], -R2 ;  /* 0x00008f005f0a7a23 */ /* 0x008fe40000010802 */
[----:B------:R-:W-:Y:S01]  /*6da0*/  IMAD.MOV.U32 R27, RZ, RZ, R168 ;  /* 0x000000ffff1b7224 */ /* 0x000fe200078e00a8 */
[C---:B------:R-:W-:Y:S01]  /*6db0*/  LOP3.LUT R9, R8.reuse, 0xffff, RZ, 0xc0, !PT ;  /* 0x0000ffff08097812 */ /* 0x040fe200078ec0ff */
[----:B------:R-:W-:Y:S01]  /*6dc0*/  IMAD.MOV.U32 R86, RZ, RZ, R15 ;  /* 0x000000ffff567224 */ /* 0x000fe200078e000f */
[----:B--2---:R-:W-:Y:S01]  /*6dd0*/  HMMA.16816.F32.BF16 R168, R4, R16, R44 ;  /* 0x0000001004a8723c */ /* 0x004fe2000004182c */
[----:B------:R-:W-:Y:S01]  /*6de0*/  LOP3.LUT R15, R8, 0xff, RZ, 0xc0, !PT ;  /* 0x000000ff080f7812 */ /* 0x000fe200078ec0ff */
[----:B------:R1:W2:Y:S01]  /*6df0*/  MUFU.EX2 R17, R10 ;  /* 0x0000000a00117308 */ /* 0x0002a20000000800 */
[----:B------:R-:W-:Y:S01]  /*6e00*/  SHF.R.U32.HI R11, RZ, 0x10, R8 ;  /* 0x00000010ff0b7819 */ /* 0x000fe20000011608 */
[----:B------:R-:W-:Y:S01]  /*6e10*/  IMAD.MOV.U32 R94, RZ, RZ, R28 ;  /* 0x000000ffff5e7224 */ /* 0x000fe200078e001c */
[----:B------:R-:W-:Y:S01]  /*6e20*/  SHF.R.U32.HI R12, RZ, 0x18, R8 ;  /* 0x00000018ff0c7819 */ /* 0x000fe20000011608 */
[--C-:B------:R-:W-:Y:S01]  /*6e30*/  FFMA.FTZ R8, R30, c[0x0][0x23c], -R2.reuse ;  /* 0x00008f001e087a23 */ /* 0x100fe20000010802 */
[----:B------:R-:W-:Y:S01]  /*6e40*/  MOV R95, R29 ;  /* 0x0000001d005f7202 */ /* 0x000fe20000000f00 */
[----:B-1----:R-:W-:-:S02]  /*6e50*/  FFMA.FTZ R10, R31, c[0x0][0x23c], -R2 ;  /* 0x00008f001f0a7a23 */ /* 0x002fc40000010802 */
[----:B------:R-:W-:Y:S01]  /*6e60*/  HMMA.16816.F32.BF16 R28, R4, R18, R40 ;  /* 0x00000012041c723c */ /* 0x000fe20000041828 */
[----:B------:R-:W1:Y:S01]  /*6e70*/  LDSM.16.MT88.4 R40, [R202+0x19800] ;  /* 0x01980000ca28783b */ /* 0x000e620000004200 */
[----:B------:R-:W-:Y:S01]  /*6e80*/  LOP3.LUT R2, R0, 0xffff, RZ, 0xc0, !PT ;  /* 0x0000ffff00027812 */ /* 0x000fe200078ec0ff */
[----:B------:R3:W-:Y:S04]  /*6e90*/  MUFU.EX2 R16, R8 ;  /* 0x0000000800107308 */ /* 0x0007e80000000800 */
[--C-:B------:R-:W-:Y:S02]  /*6ea0*/  SHF.R.U32.HI R5, RZ, 0x10, R0.reuse ;  /* 0x00000010ff057819 */ /* 0x100fe40000011600 */
[----:B------:R-:W-:Y:S02]  /*6eb0*/  SHF.R.U32.HI R7, RZ, 0x18, R0 ;  /* 0x00000018ff077819 */ /* 0x000fe40000011600 */
[----:B------:R-:W1:Y:S01]  /*6ec0*/  MUFU.EX2 R10, R10 ;  /* 0x0000000a000a7308 */ /* 0x000e620000000800 */
[----:B------:R-:W-:-:S02]  /*6ed0*/  SHF.R.U32.HI R6, RZ, 0x8, R9 ;  /* 0x00000008ff067819 */ /* 0x000fc40000011609 */
[----:B---3--:R-:W-:Y:S02]  /*6ee0*/  LOP3.LUT R8, R0, 0xff, RZ, 0xc0, !PT ;  /* 0x000000ff00087812 */ /* 0x008fe400078ec0ff */
[----:B------:R-:W-:Y:S02]  /*6ef0*/  SHF.R.U32.HI R0, RZ, 0x8, R2 ;  /* 0x00000008ff007819 */ /* 0x000fe40000011602 */
[----:B------:R-:W-:Y:S02]  /*6f00*/  LOP3.LUT R2, R5, 0xff, RZ, 0xc0, !PT ;  /* 0x000000ff05027812 */ /* 0x000fe400078ec0ff */
[----:B------:R-:W-:Y:S02]  /*6f10*/  LOP3.LUT R4, R11, 0xff, RZ, 0xc0, !PT ;  /* 0x000000ff0b047812 */ /* 0x000fe400078ec0ff */
[----:B------:R-:W-:Y:S02]  /*6f20*/  PRMT R0, R8, 0x5410, R0 ;  /* 0x0000541008007816 */ /* 0x000fe40000000000 */
[----:B------:R-:W-:-:S02]  /*6f30*/  PRMT R2, R2, 0x5410, R7 ;  /* 0x0000541002027816 */ /* 0x000fc40000000007 */
[----:B------:R-:W-:Y:S01]  /*6f40*/  PRMT R9, R15, 0x5410, R6 ;  /* 0x000054100f097816 */ /* 0x000fe20000000006 */
[--C-:B------:R-:W-:Y:S01]  /*6f50*/  HSET2.LE.AND R0, R0, R252.reuse, PT ;  /* 0x000000fc00007233 */ /* 0x100fe20003803000 */
[----:B------:R-:W-:Y:S01]  /*6f60*/  PRMT R6, R4, 0x5410, R12 ;  /* 0x0000541004067816 */ /* 0x000fe2000000000c */
[--C-:B------:R-:W-:Y:S01]  /*6f70*/  HSET2.LE.AND R4, R2, R252.reuse, PT ;  /* 0x000000fc02047233 */ /* 0x100fe20003803000 */
[----:B----4-:R-:W-:Y:S02]  /*6f80*/  F2FP.BF16.PACK_AB R2, R22, R24 ;  /* 0x000000181602723e */ /* 0x010fe400000010ff */
[----:B--2---:R-:W-:Y:S01]  /*6f90*/  F2FP.BF16.PACK_AB R5, R17, R20 ;  /* 0x000000141105723e */ /* 0x004fe200000010ff */
[----:B------:R-:W-:Y:S01]  /*6fa0*/  IMAD.MOV.U32 R93, RZ, RZ, R84 ;  /* 0x000000ffff5d7224 */ /* 0x000fe200078e0054 */
[----:B------:R-:W-:Y:S01]  /*6fb0*/  MOV R92, R85 ;  /* 0x00000055005c7202 */ /* 0x000fe20000000f00 */
[----:B------:R-:W-:Y:S01]  /*6fc0*/  IMAD.MOV.U32 R84, RZ, RZ, R164 ;  /* 0x000000ffff547224 */ /* 0x000fe200078e00a4 */
[----:B------:R-:W-:Y:S01]  /*6fd0*/  LOP3.LUT R164, R0, R2, RZ, 0xc0, !PT ;  /* 0x0000000200a47212 */ /* 0x000fe200078ec0ff */
[----:B------:R-:W-:Y:S01]  /*6fe0*/  IMAD.MOV.U32 R85, RZ, RZ, R165 ;  /* 0x000000ffff557224 */ /* 0x000fe200078e00a5 */
[----:B------:R-:W-:Y:S01]  /*6ff0*/  LOP3.LUT R165, R4, R5, RZ, 0xc0, !PT ;  /* 0x0000000504a57212 */ /* 0x000fe200078ec0ff */
[--C-:B------:R-:W-:Y:S01]  /*7000*/  HSET2.LE.AND R0, R9, R252.reuse, PT ;  /* 0x000000fc09007233 */ /* 0x100fe20003803000 */
[----:B------:R-:W-:Y:S01]  /*7010*/  F2FP.BF16.PACK_AB R2, R21, R23 ;  /* 0x000000171502723e */ /* 0x000fe200000010ff */
[----:B------:R-:W-:Y:S01]  /*7020*/  HSET2.LE.AND R4, R6, R252, PT ;  /* 0x000000fc06047233 */ /* 0x000fe20003803000 */
[----:B-1----:R-:W-:Y:S01]  /*7030*/  F2FP.BF16.PACK_AB R5, R10, R16 ;  /* 0x000000100a05723e */ /* 0x002fe200000010ff */
[----:B------:R-:W-:-:S02]  /*7040*/  IMAD.MOV.U32 R83, RZ, RZ, R86 ;  /* 0x000000ffff537224 */ /* 0x000fc400078e0056 */
[----:B------:R-:W-:Y:S01]  /*7050*/  IMAD.MOV.U32 R82, RZ, RZ, R87 ;  /* 0x000000ffff527224 */ /* 0x000fe200078e0057 */
[----:B------:R-:W-:Y:S01]  /*7060*/  MOV R87, R167 ;  /* 0x000000a700577202 */ /* 0x000fe20000000f00 */
[----:B------:R-:W-:Y:S01]  /*7070*/  IMAD.MOV.U32 R86, RZ, RZ, R166 ;  /* 0x000000ffff567224 */ /* 0x000fe200078e00a6 */
[----:B------:R-:W-:Y:S02]  /*7080*/  LOP3.LUT R166, R0, R2, RZ, 0xc0, !PT ;  /* 0x0000000200a67212 */ /* 0x000fe400078ec0ff */
[----:B------:R-:W-:Y:S01]  /*7090*/  LOP3.LUT R167, R4, R5, RZ, 0xc0, !PT ;  /* 0x0000000504a77212 */ /* 0x000fe200078ec0ff */
[----:B------:R-:W-:Y:S02]  /*70a0*/  IMAD.MOV.U32 R91, RZ, RZ, R159 ;  /* 0x000000ffff5b7224 */ /* 0x000fe400078e009f */
[----:B------:R-:W1:Y:S01]  /*70b0*/  LDSM.16.MT88.4 R156, [R201+0x19800] ;  /* 0x01980000c99c783b */ /* 0x000e620000004200 */
[----:B------:R-:W-:Y:S01]  /*70c0*/  IMAD.MOV.U32 R6, RZ, RZ, R80 ;  /* 0x000000ffff067224 */ /* 0x000fe200078e0050 */
[----:B------:R-:W-:Y:S01]  /*70d0*/  MOV R7, R81 ;  /* 0x0000005100077202 */ /* 0x000fe20000000f00 */
[----:B------:R-:W-:Y:S01]  /*70e0*/  IMAD.MOV.U32 R15, RZ, RZ, R82 ;  /* 0x000000ffff0f7224 */ /* 0x000fe200078e0052 */
[C---:B------:R-:W-:Y:S01]  /*70f0*/  HMMA.16816.F32.BF16 R36, R164.reuse, R40, R64 ;  /* 0x00000028a424723c */ /* 0x040fe20000041840 */
[----:B------:R-:W-:Y:S01]  /*7100*/  IMAD.MOV.U32 R11, RZ, RZ, R83 ;  /* 0x000000ffff0b7224 */ /* 0x000fe200078e0053 */
[----:B------:R-:W2:Y:S01]  /*7110*/  LDSM.16.MT88.4 R64, [R201+0x1b800] ;  /* 0x01b80000c940783b */ /* 0x000ea20000004200 */
[----:B------:R-:W-:Y:S01]  /*7120*/  IMAD.MOV.U32 R18, RZ, RZ, R92 ;  /* 0x000000ffff127224 */ /* 0x000fe200078e005c */
[----:B------:R-:W-:Y:S01]  /*7130*/  MOV R19, R93 ;  /* 0x0000005d00137202 */ /* 0x000fe20000000f00 */
[----:B------:R-:W-:Y:S01]  /*7140*/  IMAD.MOV.U32 R146, RZ, RZ, R96 ;  /* 0x000000ffff927224 */ /* 0x000fe200078e0060 */
[----:B------:R-:W3:Y:S01]  /*7150*/  LDSM.16.MT88.4 R80, [R204+0x1b800] ;  /* 0x01b80000cc50783b */ /* 0x000ee20000004200 */
[----:B------:R-:W-:Y:S01]  /*7160*/  IMAD.MOV.U32 R147, RZ, RZ, R97 ;  /* 0x000000ffff937224 */ /* 0x000fe200078e0061 */
[----:B------:R-:W-:Y:S01]  /*7170*/  HMMA.16816.F32.BF16 R44, R164, R48, R108 ;  /* 0x00000030a42c723c */ /* 0x000fe2000004186c */
[----:B------:R-:W-:Y:S01]  /*7180*/  IMAD.MOV.U32 R92, RZ, RZ, R98 ;  /* 0x000000ffff5c7224 */ /* 0x000fe200078e0062 */
[----:B------:R-:W-:-:S02]  /*7190*/  MOV R93, R99 ;  /* 0x00000063005d7202 */ /* 0x000fc40000000f00 */
[----:B------:R-:W4:Y:S04]  /*71a0*/  LDSM.16.MT88.4 R96, [R201+0x1d800] ;  /* 0x01d80000c960783b */ /* 0x000f280000004200 */
[----:B------:R-:W-:Y:S01]  /*71b0*/  HMMA.16816.F32.BF16 R48, R164, R50, R112 ;  /* 0x00000032a430723c */ /* 0x000fe20000041870 */
[----:B------:R-:W1:Y:S01]  /*71c0*/  LDSM.16.MT88.4 R112, [R204+0x1d800] ;  /* 0x01d80000cc70783b */ /* 0x000e620000004200 */
[----:B------:R-:W-:Y:S02]  /*71d0*/  IMAD.MOV.U32 R0, RZ, RZ, R15 ;  /* 0x000000ffff007224 */ /* 0x000fe400078e000f */
[----:B------:R-:W-:-:S04]  /*71e0*/  IMAD.MOV.U32 R2, RZ, RZ, R11 ;  /* 0x000000ffff027224 */ /* 0x000fc800078e000b */
[----:B------:R-:W-:Y:S01]  /*71f0*/  HMMA.16816.F32.BF16 R40, R164, R42, R68 ;  /* 0x0000002aa428723c */ /* 0x000fe20000041844 */
[----:B------:R-:W-:-:S07]  /*7200*/  IMAD.MOV.U32 R9, RZ, RZ, R147 ;  /* 0x000000ffff097224 */ /* 0x000fce00078e0093 */
[C---:B------:R-:W-:Y:S08]  /*7210*/  HMMA.16816.F32.BF16 R68, R164.reuse, R72, R132 ;  /* 0x00000048a444723c */ /* 0x040ff00000041884 */
[----:B------:R-:W-:Y:S07]  /*7220*/  HMMA.16816.F32.BF16 R72, R164, R74, R32 ;  /* 0x0000004aa448723c */ /* 0x000fee0000041820 */
[----:B------:R-:W-:Y:S01]  /*7230*/  MOV R34, R19 ;  /* 0x0000001300227202 */ /* 0x000fe20000000f00 */
[----:B------:R-:W-:-:S02]  /*7240*/  IMAD.MOV.U32 R33, RZ, RZ, R18 ;  /* 0x000000ffff217224 */ /* 0x000fc400078e0012 */
[----:B------:R-:W-:Y:S02]  /*7250*/  IMAD.MOV.U32 R35, RZ, RZ, R146 ;  /* 0x000000ffff237224 */ /* 0x000fe400078e0092 */
[----:B------:R-:W-:Y:S02]  /*7260*/  FADD.FTZ R2, R2, R33 ;  /* 0x0000002102027221 */ /* 0x000fe40000010000 */
[----:B------:R-:W-:Y:S01]  /*7270*/  FADD.FTZ R0, R0, R34 ;  /* 0x0000002200007221 */ /* 0x000fe20000010000 */
[----:B------:R-:W-:Y:S01]  /*7280*/  MOV R111, R107 ;  /* 0x0000006b006f7202 */ /* 0x000fe20000000f00 */
[----:B------:R-:W-:Y:S01]  /*7290*/  IMAD.MOV.U32 R108, RZ, RZ, R104 ;  /* 0x000000ffff6c7224 */ /* 0x000fe200078e0068 */
[----:B------:R-:W-:Y:S01]  /*72a0*/  MOV R8, R93 ;  /* 0x0000005d00087202 */ /* 0x000fe20000000f00 */
[----:B------:R-:W-:Y:S02]  /*72b0*/  IMAD.MOV.U32 R109, RZ, RZ, R105 ;  /* 0x000000ffff6d7224 */ /* 0x000fe400078e0069 */
[----:B------:R-:W-:Y:S01]  /*72c0*/  IMAD.MOV.U32 R110, RZ, RZ, R106 ;  /* 0x000000ffff6e7224 */ /* 0x000fe200078e006a */
[----:B-1----:R-:W-:Y:S01]  /*72d0*/  HMMA.16816.F32.BF16 R152, R164, R156, R152 ;  /* 0x0000009ca498723c */ /* 0x002fe20000041898 */
[----:B------:R-:W-:Y:S01]  /*72e0*/  IMAD.MOV.U32 R4, RZ, RZ, R90 ;  /* 0x000000ffff047224 */ /* 0x000fe200078e005a */
[----:B------:R-:W-:Y:S01]  /*72f0*/  LDSM.16.MT88.4 R104, [R202+0x1d800] ;  /* 0x01d80000ca68783b */ /* 0x000fe20000004200 */
[----:B------:R-:W-:-:S02]  /*7300*/  IMAD.MOV.U32 R5, RZ, RZ, R91 ;  /* 0x000000ffff057224 */ /* 0x000fc400078e005b */
[----:B------:R-:W-:Y:S01]  /*7310*/  IMAD.MOV.U32 R12, RZ, RZ, R94 ;  /* 0x000000ffff0c7224 */ /* 0x000fe200078e005e */
[----:B------:R-:W-:Y:S01]  /*7320*/  LDSM.16.MT88.4 R88, [R203+0x1b800] ;  /* 0x01b80000cb58783b */ /* 0x000fe20000004200 */
[----:B------:R-:W-:Y:S02]  /*7330*/  FADD.FTZ R2, R35, R2 ;  /* 0x0000000223027221 */ /* 0x000fe40000010000 */
[----:B------:R-:W-:Y:S01]  /*7340*/  FADD.FTZ R0, R9, R0 ;  /* 0x0000000009007221 */ /* 0x000fe20000010000 */
[----:B------:R-:W-:Y:S01]  /*7350*/  HMMA.16816.F32.BF16 R156, R164, R158, R60 ;  /* 0x0000009ea49c723c */ /* 0x000fe2000004183c */
[----:B------:R-:W-:Y:S02]  /*7360*/  IMAD.MOV.U32 R15, RZ, RZ, R95 ;  /* 0x000000ffff0f7224 */ /* 0x000fe400078e005f */
[----:B------:R-:W-:Y:S02]  /*7370*/  IMAD.MOV.U32 R11, RZ, RZ, R84 ;  /* 0x000000ffff0b7224 */ /* 0x000fe400078e0054 */
[----:B------:R-:W-:-:S02]  /*7380*/  FADD.FTZ R2, R8, R2 ;  /* 0x0000000208027221 */ /* 0x000fc40000010000 */
[----:B------:R-:W-:Y:S01]  /*7390*/  FADD.FTZ R0, R12, R0 ;  /* 0x000000000c007221 */ /* 0x000fe20000010000 */
[----:B--2---:R-:W-:Y:S01]  /*73a0*/  HMMA.16816.F32.BF16 R60, R164, R64, R124 ;  /* 0x00000040a43c723c */ /* 0x004fe2000004187c */
[----:B------:R-:W-:Y:S02]  /*73b0*/  IMAD.MOV.U32 R147, RZ, RZ, R92 ;  /* 0x000000ffff937224 */ /* 0x000fe400078e005c */
[----:B------:R-:W-:-:S05]  /*73c0*/  IMAD.MOV.U32 R18, RZ, RZ, R86 ;  /* 0x000000ffff127224 */ /* 0x000fca00078e0056 */
[----:B------:R-:W-:Y:S01]  /*73d0*/  HMMA.16816.F32.BF16 R64, R164, R66, R128 ;  /* 0x00000042a440723c */ /* 0x000fe20000041880 */
[----:B------:R-:W1:Y:S01]  /*73e0*/  LDSM.16.MT88.4 R128, [R201+0x1f800] ;  /* 0x01f80000c980783b */ /* 0x000e620000004200 */
[----:B------:R-:W-:Y:S02]  /*73f0*/  IMAD.MOV.U32 R19, RZ, RZ, R87 ;  /* 0x000000ffff137224 */ /* 0x000fe400078e0057 */
[----:B------:R-:W-:-:S04]  /*7400*/  FADD.FTZ R2, R15, R2 ;  /* 0x000000020f027221 */ /* 0x000fc80000010000 */
[----:B---3--:R-:W-:Y:S01]  /*7410*/  HMMA.16816.F32.BF16 R76, R164, R80, R136 ;  /* 0x00000050a44c723c */ /* 0x008fe20000041888 */
[----:B------:R-:W-:Y:S01]  /*7420*/  LDSM.16.MT88.4 R136, [R202+0x1f800] ;  /* 0x01f80000ca88783b */ /* 0x000fe20000004200 */
[----:B------:R-:W-:-:S06]  /*7430*/  FADD.FTZ R0, R11, R0 ;  /* 0x000000000b007221 */ /* 0x000fcc0000010000 */
[----:B------:R-:W-:Y:S01]  /*7440*/  HMMA.16816.F32.BF16 R52, R164, R56, R116 ;  /* 0x00000038a434723c */ /* 0x000fe20000041874 */
[----:B------:R-:W-:-:S07]  /*7450*/  MOV R146, R85 ;  /* 0x0000005500927202 */ /* 0x000fce0000000f00 */
[----:B------:R-:W-:Y:S01]  /*7460*/  HMMA.16816.F32.BF16 R80, R164, R82, R108 ;  /* 0x00000052a450723c */ /* 0x000fe2000004186c */
[----:B------:R-:W-:-:S07]  /*7470*/  FADD.FTZ R2, R18, R2 ;  /* 0x0000000212027221 */ /* 0x000fce0000010000 */
[----:B------:R-:W-:Y:S01]  /*7480*/  HMMA.16816.F32.BF16 R56, R164, R58, R120 ;  /* 0x0000003aa438723c */ /* 0x000fe20000041878 */
[----:B------:R-:W2:Y:S01]  /*7490*/  LDSM.16.MT88.4 R120, [R203+0x1d800] ;  /* 0x01d80000cb78783b */ /* 0x000ea20000004200 */
[----:B------:R-:W-:-:S06]  /*74a0*/  FADD.FTZ R0, R19, R0 ;  /* 0x0000000013007221 */ /* 0x000fcc0000010000 */
[C---:B----4-:R-:W-:Y:S08]  /*74b0*/  HMMA.16816.F32.BF16 R92, R164.reuse, R96, R236 ;  /* 0x00000060a45c723c */ /* 0x050ff000000418ec */
[C---:B------:R-:W-:Y:S01]  /*74c0*/  HMMA.16816.F32.BF16 R108, R164.reuse, R112, R140 ;  /* 0x00000070a46c723c */ /* 0x040fe2000004188c */
[----:B------:R-:W3:Y:S07]  /*74d0*/  LDSM.16.MT88.4 R140, [R204+0x1f800] ;  /* 0x01f80000cc8c783b */ /* 0x000eee0000004200 */
[----:B------:R-:W-:Y:S01]  /*74e0*/  HMMA.16816.F32.BF16 R96, R164, R98, R4 ;  /* 0x00000062a460723c */ /* 0x000fe20000041804 */
        /* <DEDUP_REMOVED lines=15> */
[----:B-1----:R-:W-:Y:S01]  /*75e0*/  HMMA.16816.F32.BF16 R124, R164, R128, R180 ;  /* 0x00000080a47c723c */ /* 0x002fe200000418b4 */
[----:B------:R-:W-:Y:S02]  /*75f0*/  FADD.FTZ R2, R22, R2 ;  /* 0x0000000216027221 */ /* 0x000fe40000010000 */
[----:B------:R-:W-:Y:S02]  /*7600*/  FADD.FTZ R0, R17, R0 ;  /* 0x0000000011007221 */ /* 0x000fe40000010000 */
[----:B------:R-:W-:-:S03]  /*7610*/  FADD.FTZ R2, R23, R2 ;  /* 0x0000000217027221 */ /* 0x000fc60000010000 */
[----:B------:R-:W-:Y:S01]  /*7620*/  HMMA.16816.F32.BF16 R128, R164, R130, R160 ;  /* 0x00000082a480723c */ /* 0x000fe200000418a0 */
[----:B------:R-:W-:-:S07]  /*7630*/  FADD.FTZ R0, R16, R0 ;  /* 0x0000000010007221 */ /* 0x000fce0000010000 */
[C---:B------:R-:W-:Y:S08]  /*7640*/  HMMA.16816.F32.BF16 R84, R164.reuse, R88, R240 ;  /* 0x00000058a454723c */ /* 0x040ff000000418f0 */
[C---:B------:R-:W-:Y:S08]  /*7650*/  HMMA.16816.F32.BF16 R100, R164.reuse, R104, R100 ;  /* 0x00000068a464723c */ /* 0x040ff00000041864 */
[C---:B--2---:R-:W-:Y:S08]  /*7660*/  HMMA.16816.F32.BF16 R116, R164.reuse, R120, R228 ;  /* 0x00000078a474723c */ /* 0x044ff000000418e4 */
[C---:B------:R-:W-:Y:S08]  /*7670*/  HMMA.16816.F32.BF16 R132, R164.reuse, R136, R176 ;  /* 0x00000088a484723c */ /* 0x040ff000000418b0 */
[C---:B---3--:R-:W-:Y:S08]  /*7680*/  HMMA.16816.F32.BF16 R160, R164.reuse, R140, R184 ;  /* 0x0000008ca4a0723c */ /* 0x048ff000000418b8 */
[C---:B------:R-:W-:Y:S08]  /*7690*/  HMMA.16816.F32.BF16 R88, R164.reuse, R90, R196 ;  /* 0x0000005aa458723c */ /* 0x040ff000000418c4 */
[C---:B------:R-:W-:Y:S08]  /*76a0*/  HMMA.16816.F32.BF16 R104, R164.reuse, R106, R248 ;  /* 0x0000006aa468723c */ /* 0x040ff000000418f8 */
[----:B------:R-:W-:Y:S01]  /*76b0*/  HMMA.16816.F32.BF16 R112, R164, R114, R244 ;  /* 0x00000072a470723c */ /* 0x000fe200000418f4 */
[----:B------:R-:W-:-:S07]  /*76c0*/  FADD.FTZ R250, R21, R2 ;  /* 0x0000000215fa7221 */ /* 0x000fce0000010000 */
[----:B------:R-:W-:Y:S01]  /*76d0*/  HMMA.16816.F32.BF16 R120, R164, R122, R192 ;  /* 0x0000007aa478723c */ /* 0x000fe200000418c0 */
[----:B------:R-:W-:-:S07]  /*76e0*/  FADD.FTZ R247, R10, R0 ;  /* 0x000000000af77221 */ /* 0x000fce0000010000 */
[C---:B------:R-:W-:Y:S08]  /*76f0*/  HMMA.16816.F32.BF16 R136, R164.reuse, R138, R188 ;  /* 0x0000008aa488723c */ /* 0x040ff000000418bc */
[C---:B------:R-:W-:Y:S08]  /*7700*/  HMMA.16816.F32.BF16 R140, R164.reuse, R142, R172 ;  /* 0x0000008ea48c723c */ /* 0x040ff000000418ac */
[C---:B----4-:R-:W-:Y:S08]  /*7710*/  HMMA.16816.F32.BF16 R144, R164.reuse, R4, R168 ;  /* 0x00000004a490723c */ /* 0x050ff000000418a8 */
[----:B------:R-:W-:Y:S01]  /*7720*/  HMMA.16816.F32.BF16 R164, R164, R6, R28 ;  /* 0x00000006a4a4723c */ /* 0x000fe2000004181c */
[----:B------:R-:W-:Y:S11]  /*7730*/  @!P0 BRA `(.L_x_715) ;  /* 0x00009e1000008947 */ /* 0x000ff60003800000 */
[----:B------:R-:W2:Y:S01]  /*7740*/  LDL.64 R8, [R1] ;  /* 0x0000000001087983 */ /* 0x000ea20000100a00 */
[----:B------:R-:W-:-:S04]  /*7750*/  DEPBAR.LE SB0, 0x0 ;  /* 0x000080000000791a */ /* 0x000fc80000000000 */
[----:B------:R-:W3:Y:S04]  /*7760*/  LDL R15, [R1+0x28] ;  /* 0x00002800010f7983 */ /* 0x000ee80000100800 */
[----:B------:R-:W4:Y:S04]  /*7770*/  LDL R25, [R1+0x18] ;  /* 0x0000180001197983 */ /* 0x000f280000100800 */
[----:B------:R-:W4:Y:S04]  /*7780*/  LDL.64 R18, [R1+0x38] ;  /* 0x0000380001127983 */ /* 0x000f280000100a00 */
[----:B------:R-:W4:Y:S04]  /*7790*/  LDL.64 R26, [R1+0x40] ;  /* 0x00004000011a7983 */ /* 0x000f280000100a00 */
[----:B------:R-:W4:Y:S01]  /*77a0*/  LDL R11, [R1+0x2c] ;  /* 0x00002c00010b7983 */ /* 0x000f220000100800 */
[----:B------:R-:W-:-:S04]  /*77b0*/  UIADD3 UR38, UR35, -0x2, URZ ;  /* 0xfffffffe23267890 */ /* 0x000fc8000fffe03f */
[----:B------:R-:W-:Y:S02]  /*77c0*/  USHF.R.S32.HI UR5, URZ, 0x1f, UR38 ;  /* 0x0000001f3f057899 */ /* 0x000fe40008011426 */
[----:B------:R-:W-:-:S04]  /*77d0*/  UIMAD UR4, UR19, UR38, URZ ;  /* 0x00000026130472a4 */ /* 0x000fc8000f8e023f */
[----:B------:R-:W-:Y:S01]  /*77e0*/  UIMAD UR4, UR5, UR20, UR4 ;  /* 0x00000014050472a4 */ /* 0x000fe2000f8e0204 */
[----:B------:R-:W-:Y:S01]  /*77f0*/  BAR.SYNC.DEFER_BLOCKING 0x0 ;  /* 0x0000000000007b1d */ /* 0x000fe20000010000 */
[----:B--2---:R-:W-:Y:S02]  /*7800*/  ISETP.GE.AND P6, PT, R8, c[0x0][0x220], PT ;  /* 0x0000880008007a0c */ /* 0x004fe40003fc6270 */
[----:B---3--:R-:W-:Y:S02]  /*7810*/  ISETP.GE.AND P5, PT, R15, c[0x0][0x220], PT ;  /* 0x000088000f007a0c */ /* 0x008fe40003fa6270 */
[----:B----4-:R-:W-:Y:S01]  /*7820*/  ISETP.GE.AND P4, PT, R25, c[0x0][0x220], PT ;  /* 0x0000880019007a0c */ /* 0x010fe20003f86270 */
[----:B------:R-:W-:Y:S02]  /*7830*/  IMAD.U32 R25, RZ, RZ, UR20 ;  /* 0x00000014ff197e24 */ /* 0x000fe4000f8e00ff */
[----:B------:R-:W-:Y:S02]  /*7840*/  IMAD.MOV.U32 R5, RZ, RZ, R19 ;  /* 0x000000ffff057224 */ /* 0x000fe400078e0013 */
[----:B------:R-:W-:Y:S01]  /*7850*/  IMAD.MOV.U32 R4, RZ, RZ, R26 ;  /* 0x000000ffff047224 */ /* 0x000fe200078e001a */
[----:B------:R-:W-:-:S03]  /*7860*/  ISETP.GE.AND P3, PT, R11, c[0x0][0x220], PT ;  /* 0x000088000b007a0c */ /* 0x000fc60003f66270 */
[----:B------:R-:W-:-:S05]  /*7870*/  IMAD.WIDE.U32 R4, R25, UR38, R4 ;  /* 0x0000002619047c25 */ /* 0x000fca000f8e0004 */
[C---:B------:R-:W-:Y:S02]  /*7880*/  @!P6 LEA R22, P2, R4.reuse, c[0x0][0x170], 0x1 ;  /* 0x00005c000416ea11 */ /* 0x040fe400078408ff */
[----:B------:R-:W-:Y:S02]  /*7890*/  IADD3 R2, R5, UR4, RZ ;  /* 0x0000000405027c10 */ /* 0x000fe4000fffe0ff */
[C---:B------:R-:W-:Y:S02]  /*78a0*/  @!P5 LEA R18, P1, R4.reuse, c[0x0][0x170], 0x1 ;  /* 0x00005c000412da11 */ /* 0x040fe400078208ff */
[C---:B------:R-:W-:Y:S02]  /*78b0*/  @!P4 LEA R16, P0, R4.reuse, c[0x0][0x170], 0x1 ;  /* 0x00005c000410ca11 */ /* 0x040fe400078008ff */
[C---:B------:R-:W-:Y:S02]  /*78c0*/  @!P6 LEA.HI.X R23, R4.reuse, c[0x0][0x174], R2, 0x1, P2 ;  /* 0x00005d000417ea11 */ /* 0x040fe400010f0c02 */
[----:B------:R-:W-:-:S02]  /*78d0*/  IADD3 R0, P2, R4, UR24, RZ ;  /* 0x0000001804007c10 */ /* 0x000fc4000ff5e0ff */
[C-C-:B------:R-:W-:Y:S02]  /*78e0*/  @!P5 LEA.HI.X R19, R4.reuse, c[0x0][0x174], R2.reuse, 0x1, P1 ;  /* 0x00005d000413da11 */ /* 0x140fe400008f0c02 */
[C---:B------:R-:W-:Y:S01]  /*78f0*/  @!P3 LEA R10, P1, R4.reuse, c[0x0][0x170], 0x1 ;  /* 0x00005c00040aba11 */ /* 0x040fe200078208ff */
[----:B------:R-:W-:Y:S01]  /*7900*/  @P6 STS.128 [R227+0x18000], RZ ;  /* 0x018000ffe3006388 */ /* 0x000fe20000000c00 */
[--C-:B------:R-:W-:Y:S02]  /*7910*/  @!P4 LEA.HI.X R17, R4, c[0x0][0x174], R2.reuse, 0x1, P0 ;  /* 0x00005d000411ca11 */ /* 0x100fe400000f0c02 */
[----:B------:R-:W-:Y:S01]  /*7920*/  @!P6 LEA R20, P0, R0, c[0x0][0x170], 0x1 ;  /* 0x00005c000014ea11 */ /* 0x000fe200078008ff */
[----:B------:R-:W-:Y:S01]  /*7930*/  @!PT LDS RZ, [RZ] ;  /* 0x00000000fffff984 */ /* 0x000fe20000000800 */
[----:B------:R-:W-:Y:S01]  /*7940*/  @!PT LDS RZ, [RZ] ;  /* 0x00000000fffff984 */ /* 0x000fe20000000800 */
[----:B------:R-:W-:Y:S01]  /*7950*/  @!PT LDS RZ, [RZ] ;  /* 0x00000000fffff984 */ /* 0x000fe20000000800 */
[----:B------:R1:W-:Y:S01]  /*7960*/  @!P6 LDGSTS.E.BYPASS.LTC128B.128 [R227+0x18000], [R22.64] ;  /* 0x1800000016e3efae */ /* 0x0003e2000b901d5c */
[----:B------:R-:W-:Y:S02]  /*7970*/  IADD3.X R5, R2, UR23, RZ, P2, !PT ;  /* 0x0000001702057c10 */ /* 0x000fe400097fe4ff */
[----:B------:R-:W-:Y:S01]  /*7980*/  @!P3 LEA.HI.X R11, R4, c[0x0][0x174], R2, 0x1, P1 ;  /* 0x00005d00040bba11 */ /* 0x000fe200008f0c02 */
[----:B------:R-:W-:Y:S01]  /*7990*/  @P5 STS.128 [R227+0x1a000], RZ ;  /* 0x01a000ffe3005388 */ /* 0x000fe20000000c00 */
[----:B------:R-:W-:-:S02]  /*79a0*/  @!P5 LEA R8, P2, R0, c[0x0][0x170], 0x1 ;  /* 0x00005c000008da11 */ /* 0x000fc400078408ff */
[C---:B------:R-:W-:Y:S01]  /*79b0*/  @!P4 LEA R6, P1, R0.reuse, c[0x0][0x170], 0x1 ;  /* 0x00005c000006ca11 */ /* 0x040fe200078208ff */
[----:B------:R-:W-:Y:S01]  /*79c0*/  @!PT LDS RZ, [RZ] ;  /* 0x00000000fffff984 */ /* 0x000fe20000000800 */
[----:B------:R-:W-:Y:S01]  /*79d0*/  @!PT LDS RZ, [RZ] ;  /* 0x00000000fffff984 */ /* 0x000fe20000000800 */
[----:B------:R-:W-:Y:S01]  /*79e0*/  @!PT LDS RZ, [RZ] ;  /* 0x00000000fffff984 */ /* 0x000fe20000000800 */
[----:B------:R2:W-:Y:S01]  /*79f0*/  @!P5 LDGSTS.E.BYPASS.LTC128B.128 [R227+0x1a000], [R18.64+0x80] ;  /* 0x1a00008012e3dfae */ /* 0x0005e2000b901d5c */
[----:B------:R-:W-:-:S03]  /*7a00*/  @!P6 LEA.HI.X R21, R0, c[0x0][0x174], R5, 0x1, P0 ;  /* 0x00005d000015ea11 */ /* 0x000fc600000f0c05 */
[----:B------:R-:W-:Y:S01]  /*7a10*/  @P4 STS.128 [R227+0x1c000], RZ ;  /* 0x01c000ffe3004388 */ /* 0x000fe20000000c00 */
[C---:B------:R-:W-:Y:S02]  /*7a20*/  @!P3 LEA R4, P0, R0.reuse, c[0x0][0x170], 0x1 ;  /* 0x00005c000004ba11 */ /* 0x040fe400078008ff */
[C-C-:B------:R-:W-:Y:S01]  /*7a30*/  @!P5 LEA.HI.X R9, R0.reuse, c[0x0][0x174], R5.reuse, 0x1, P2 ;  /* 0x00005d000009da11 */ /* 0x140fe200010f0c05 */
        /* <DEDUP_REMOVED lines=31> */
[----:B--2--5:R-:W-:Y:S04]  /*7c30*/  LDSM.16.M88.4 R16, [R200+0x10800] ;  /* 0x01080000c810783b */ /* 0x024fe80000000200 */
[----:B-1----:R-:W-:Y:S04]  /*7c40*/  LDSM.16.M88.4 R20, [R200+0x10000] ;  /* 0x01000000c814783b */ /* 0x002fe80000000200 */
[----:B------:R-:W-:Y:S04]  /*7c50*/  LDSM.16.M88.4 R24, [R200+0x11000] ;  /* 0x01100000c818783b */ /* 0x000fe80000000200 */
[----:B------:R-:W-:Y:S04]  /*7c60*/  LDSM.16.M88.4 R184, [R200+0x11800] ;  /* 0x01180000c8b8783b */ /* 0x000fe80000000200 */
[----:B---3--:R-:W-:Y:S04]  /*7c70*/  LDSM.16.M88.4 R8, [R208] ;  /* 0x00000000d008783b */ /* 0x008fe80000000200 */
[----:B------:R-:W-:Y:S04]  /*7c80*/  LDSM.16.M88.4 R176, [R226] ;  /* 0x00000000e2b0783b */ /* 0x000fe80000000200 */
[----:B----4-:R-:W1:Y:S04]  /*7c90*/  LDSM.16.M88.4 R4, [R207] ;  /* 0x00000000cf04783b */ /* 0x010e680000000200 */
[----:B------:R-:W2:Y:S04]  /*7ca0*/  LDSM.16.M88.4 R180, [R211] ;  /* 0x00000000d3b4783b */ /* 0x000ea80000000200 */
[----:B------:R-:W3:Y:S04]  /*7cb0*/  LDSM.16.M88.4 R192, [R225] ;  /* 0x00000000e1c0783b */ /* 0x000ee80000000200 */
[----:B------:R-:W4:Y:S04]  /*7cc0*/  LDSM.16.M88.4 R236, [R224] ;  /* 0x00000000e0ec783b */ /* 0x000f280000000200 */
[----:B------:R-:W1:Y:S01]  /*7cd0*/  S2R R15, SR_TID.X ;  /* 0x00000000000f7919 */ /* 0x000e620000002100 */
        /* <DEDUP_REMOVED lines=10> */
[----:B------:R-:W-:Y:S04]  /*7d80*/  LDSM.16.M88.4 R4, [R210] ;  /* 0x00000000d204783b */ /* 0x000fe80000000200 */
[----:B------:R-:W-:Y:S03]  /*7d90*/  LDSM.16.M88.4 R184, [R206+0x10000] ;  /* 0x01000000ceb8783b */ /* 0x000fe60000000200 */
[C---:B------:R-:W-:Y:S01]  /*7da0*/  HMMA.16816.F32.BF16 R228, R8.reuse, R176, R168 ;  /* 0x000000b008e4723c */ /* 0x040fe200000418a8 */
[----:B------:R-:W1:Y:S07]  /*7db0*/  LDSM.16.M88.4 R168, [R206+0x10800] ;  /* 0x01080000cea8783b */ /* 0x000e6e0000000200 */
[C---:B--2---:R-:W-:Y:S08]  /*7dc0*/  HMMA.16816.F32.BF16 R196, R8.reuse, R180, R172 ;  /* 0x000000b408c4723c */ /* 0x044ff000000418ac */
[C---:B---3--:R-:W-:Y:S01]  /*7dd0*/  HMMA.16816.F32.BF16 R172, R8.reuse, R192, R20 ;  /* 0x000000c008ac723c */ /* 0x048fe20000041814 */
[----:B------:R-:W2:Y:S07]  /*7de0*/  LDSM.16.M88.4 R20, [R206+0x11800] ;  /* 0x01180000ce14783b */ /* 0x000eae0000000200 */
[C---:B------:R-:W-:Y:S08]  /*7df0*/  HMMA.16816.F32.BF16 R176, R8.reuse, R178, R28 ;  /* 0x000000b208b0723c */ /* 0x040ff0000004181c */
[C---:B----4-:R-:W-:Y:S01]  /*7e00*/  HMMA.16816.F32.BF16 R28, R8.reuse, R236, R24 ;  /* 0x000000ec081c723c */ /* 0x050fe20000041818 */
[----:B------:R-:W3:Y:S07]  /*7e10*/  LDSM.16.M88.4 R24, [R206+0x11000] ;  /* 0x01100000ce18783b */ /* 0x000eee0000000200 */
[C---:B------:R-:W-:Y:S08]  /*7e20*/  HMMA.16816.F32.BF16 R180, R8.reuse, R182, R32 ;  /* 0x000000b608b4723c */ /* 0x040ff00000041820 */
[C---:B------:R-:W-:Y:S08]  /*7e30*/  HMMA.16816.F32.BF16 R32, R8.reuse, R194, R16 ;  /* 0x000000c20820723c */ /* 0x040ff00000041810 */
[----:B------:R-:W-:Y:S01]  /*7e40*/  HMMA.16816.F32.BF16 R16, R8, R238, R188 ;  /* 0x000000ee0810723c */ /* 0x000fe200000418bc */
[----:B------:R-:W-:Y:S04]  /*7e50*/  LDSM.16.M88.4 R8, [R209] ;  /* 0x00000000d108783b */ /* 0x000fe80000000200 */
[----:B------:R-:W4:Y:S03]  /*7e60*/  LDSM.16.M88.4 R188, [R205] ;  /* 0x00000000cdbc783b */ /* 0x000f260000000200 */
[C---:B-1----:R-:W-:Y:S08]  /*7e70*/  HMMA.16816.F32.BF16 R236, R4.reuse, R168, R228 ;  /* 0x000000a804ec723c */ /* 0x042ff000000418e4 */
[C---:B------:R-:W-:Y:S01]  /*7e80*/  HMMA.16816.F32.BF16 R228, R4.reuse, R170, R176 ;  /* 0x000000aa04e4723c */ /* 0x040fe200000418b0 */
[----:B------:R-:W-:Y:S07]  /*7e90*/  LDSM.16.M88.4 R176, [R205+0x800] ;  /* 0x00080000cdb0783b */ /* 0x000fee0000000200 */
[C---:B--2---:R-:W-:Y:S01]  /*7ea0*/  HMMA.16816.F32.BF16 R168, R4.reuse, R20, R28 ;  /* 0x0000001404a8723c */ /* 0x044fe2000004181c */
[----:B------:R-:W1:Y:S07]  /*7eb0*/  LDSM.16.M88.4 R28, [R205+0x1000] ;  /* 0x00100000cd1c783b */ /* 0x000e6e0000000200 */
[C---:B------:R-:W-:Y:S08]  /*7ec0*/  HMMA.16816.F32.BF16 R196, R4.reuse, R184, R196 ;  /* 0x000000b804c4723c */ /* 0x040ff000000418c4 */
[C---:B------:R-:W-:Y:S08]  /*7ed0*/  HMMA.16816.F32.BF16 R192, R4.reuse, R186, R180 ;  /* 0x000000ba04c0723c */ /* 0x040ff000000418b4 */
[C---:B---3--:R-:W-:Y:S08]  /*7ee0*/  HMMA.16816.F32.BF16 R184, R4.reuse, R24, R172 ;  /* 0x0000001804b8723c */ /* 0x048ff000000418ac */
[C---:B------:R-:W-:Y:S01]  /*7ef0*/  HMMA.16816.F32.BF16 R180, R4.reuse, R26, R32 ;  /* 0x0000001a04b4723c */ /* 0x040fe20000041820 */
[----:B------:R-:W2:Y:S04]  /*7f00*/  LDSM.16.M88.4 R24, [R205+0x1800] ;  /* 0x00180000cd18783b */ /* 0x000ea80000000200 */
[----:B------:R-:W-:Y:S03]  /*7f10*/  LDSM.16.M88.4 R32, [R200+0x12000] ;  /* 0x01200000c820783b */ /* 0x000fe60000000200 */
[----:B------:R-:W-:Y:S01]  /*7f20*/  HMMA.16816.F32.BF16 R20, R4, R22, R16 ;  /* 0x000000160414723c */ /* 0x000fe20000041810 */
[----:B------:R-:W3:Y:S07]  /*7f30*/  LDSM.16.M88.4 R4, [R207+0x4000] ;  /* 0x00400000cf04783b */ /* 0x000eee0000000200 */
[C---:B----4-:R-:W-:Y:S08]  /*7f40*/  HMMA.16816.F32.BF16 R16, R8.reuse, R188, R196 ;  /* 0x000000bc0810723c */ /* 0x050ff000000418c4 */
[C---:B------:R-:W-:Y:S01]  /*7f50*/  HMMA.16816.F32.BF16 R172, R8.reuse, R190, R192 ;  /* 0x000000be08ac723c */ /* 0x040fe200000418c0 */
[----:B------:R-:W4:Y:S07]  /*7f60*/  LDSM.16.M88.4 R188, [R200+0x12800] ;  /* 0x01280000c8bc783b */ /* 0x000f2e0000000200 */
[C---:B-1----:R-:W-:Y:S08]  /*7f70*/  HMMA.16816.F32.BF16 R192, R8.reuse, R28, R184 ;  /* 0x0000001c08c0723c */ /* 0x042ff000000418b8 */
[C---:B------:R-:W-:Y:S01]  /*7f80*/  HMMA.16816.F32.BF16 R184, R8.reuse, R30, R180 ;  /* 0x0000001e08b8723c */ /* 0x040fe200000418b4 */
[----:B------:R-:W1:Y:S04]  /*7f90*/  LDSM.16.M88.4 R180, [R200+0x13000] ;  /* 0x01300000c8b4783b */ /* 0x000e680000000200 */
[----:B------:R-:W1:Y:S03]  /*7fa0*/  LDSM.16.M88.4 R28, [R200+0x13800] ;  /* 0x01380000c81c783b */ /* 0x000e660000000200 */
[C---:B------:R-:W-:Y:S08]  /*7fb0*/  HMMA.16816.F32.BF16 R236, R8.reuse, R176, R236 ;  /* 0x000000b008ec723c */ /* 0x040ff000000418ec */
[C---:B------:R-:W-:Y:S08]  /*7fc0*/  HMMA.16816.F32.BF16 R196, R8.reuse, R178, R228 ;  /* 0x000000b208c4723c */ /* 0x040ff000000418e4 */
[C---:B--2---:R-:W-:Y:S08]  /*7fd0*/  HMMA.16816.F32.BF16 R176, R8.reuse, R24, R168 ;  /* 0x0000001808b0723c */ /* 0x044ff000000418a8 */
[----:B------:R-:W-:Y:S01]  /*7fe0*/  HMMA.16816.F32.BF16 R168, R8, R26, R20 ;  /* 0x0000001a08a8723c */ /* 0x000fe20000041814 */
[----:B------:R-:W-:Y:S04]  /*7ff0*/  LDSM.16.M88.4 R8, [R208+0x4000] ;  /* 0x00400000d008783b */ /* 0x000fe80000000200 */
[----:B------:R-:W2:Y:S03]  /*8000*/  LDSM.16.M88.4 R24, [R223] ;  /* 0x00000000df18783b */ /* 0x000ea60000000200 */
[C---:B---3--:R-:W-:Y:S08]  /*8010*/  HMMA.16816.F32.BF16 R20, R4.reuse, R32, R16 ;  /* 0x000000200414723c */ /* 0x048ff00000041810 */
[C---:B------:R-:W-:Y:S08]  /*8020*/  HMMA.16816.F32.BF16 R16, R4.reuse, R34, R172 ;  /* 0x000000220410723c */ /* 0x040ff000000418ac */
[C---:B----4-:R-:W-:Y:S08]  /*8030*/  HMMA.16816.F32.BF16 R228, R4.reuse, R190, R196 ;  /* 0x000000be04e4723c */ /* 0x050ff000000418c4 */
[C---:B-1----:R-:W-:Y:S01]  /*8040*/  HMMA.16816.F32.BF16 R196, R4.reuse, R180, R192 ;  /* 0x000000b404c4723c */ /* 0x042fe200000418c0 */
[----:B------:R-:W1:Y:S07]  /*8050*/  LDSM.16.M88.4 R192, [R222] ;  /* 0x00000000dec0783b */ /* 0x000e6e0000000200 */
[C---:B------:R-:W-:Y:S08]  /*8060*/  HMMA.16816.F32.BF16 R236, R4.reuse, R188, R236 ;  /* 0x000000bc04ec723c */ /* 0x040ff000000418ec */
[C---:B------:R-:W-:Y:S08]  /*8070*/  HMMA.16816.F32.BF16 R188, R4.reuse, R182, R184 ;  /* 0x000000b604bc723c */ /* 0x040ff000000418b8 */
[C---:B------:R-:W-:Y:S01]  /*8080*/  HMMA.16816.F32.BF16 R180, R4.reuse, R28, R176 ;  /* 0x0000001c04b4723c */ /* 0x040fe200000418b0 */
[----:B------:R-:W-:Y:S07]  /*8090*/  LDSM.16.M88.4 R176, [R206+0x12800] ;  /* 0x01280000ceb0783b */ /* 0x000fee0000000200 */
[----:B------:R-:W-:Y:S01]  /*80a0*/  HMMA.16816.F32.BF16 R172, R4, R30, R168 ;  /* 0x0000001e04ac723c */ /* 0x000fe200000418a8 */
[----:B------:R-:W3:Y:S04]  /*80b0*/  LDSM.16.M88.4 R168, [R221] ;  /* 0x00000000dda8783b */ /* 0x000ee80000000200 */
[----:B------:R-:W4:Y:S03]  /*80c0*/  LDSM.16.M88.4 R28, [R220] ;  /* 0x00000000dc1c783b */ /* 0x000f260000000200 */
[C---:B--2---:R-:W-:Y:S01]  /*80d0*/  HMMA.16816.F32.BF16 R32, R8.reuse, R24, R20 ;  /* 0x000000180820723c */ /* 0x044fe20000041814 */
[----:B------:R-:W-:Y:S07]  /*80e0*/  LDSM.16.M88.4 R4, [R210+0x4000] ;  /* 0x00400000d204783b */ /* 0x000fee0000000200 */
[C---:B------:R-:W-:Y:S01]  /*80f0*/  HMMA.16816.F32.BF16 R20, R8.reuse, R26, R16 ;  /* 0x0000001a0814723c */ /* 0x040fe20000041810 */
[----:B------:R-:W2:Y:S07]  /*8100*/  LDSM.16.M88.4 R24, [R206+0x12000] ;  /* 0x01200000ce18783b */ /* 0x000eae0000000200 */
[C---:B-1----:R-:W-:Y:S01]  /*8110*/  HMMA.16816.F32.BF16 R16, R8.reuse, R192, R236 ;  /* 0x000000c00810723c */ /* 0x042fe200000418ec */
[----:B------:R-:W-:Y:S07]  /*8120*/  LDSM.16.M88.4 R236, [R205+0x3000] ;  /* 0x00300000cdec783b */ /* 0x000fee0000000200 */
[C---:B------:R-:W-:Y:S08]  /*8130*/  HMMA.16816.F32.BF16 R184, R8.reuse, R194, R228 ;  /* 0x000000c208b8723c */ /* 0x040ff000000418e4 */
[C---:B---3--:R-:W-:Y:S08]  /*8140*/  HMMA.16816.F32.BF16 R228, R8.reuse, R168, R196 ;  /* 0x000000a808e4723c */ /* 0x048ff000000418c4 */
[C---:B----4-:R-:W-:Y:S08]  /*8150*/  HMMA.16816.F32.BF16 R192, R8.reuse, R28, R180 ;  /* 0x0000001c08c0723c */ /* 0x050ff000000418b4 */
[----:B------:R-:W-:Y:S01]  /*8160*/  HMMA.16816.F32.BF16 R196, R8, R170, R188 ;  /* 0x000000aa08c4723c */ /* 0x000fe200000418bc */
[----:B------:R-:W1:Y:S07]  /*8170*/  LDSM.16.M88.4 R168, [R206+0x13000] ;  /* 0x01300000cea8783b */ /* 0x000e6e0000000200 */
[----:B--2---:R-:W-:Y:S01]  /*8180*/  HMMA.16816.F32.BF16 R180, R4, R24, R32 ;  /* 0x0000001804b4723c */ /* 0x004fe20000041820 */
[----:B------:R-:W2:Y:S07]  /*8190*/  LDSM.16.M88.4 R32, [R206+0x13800] ;  /* 0x01380000ce20783b */ /* 0x000eae0000000200 */
[----:B------:R-:W-:Y:S01]  /*81a0*/  HMMA.16816.F32.BF16 R188, R8, R30, R172 ;  /* 0x0000001e08bc723c */ /* 0x000fe200000418ac */
[----:B------:R-:W-:Y:S04]  /*81b0*/  LDSM.16.M88.4 R8, [R209+0x4000] ;  /* 0x00400000d108783b */ /* 0x000fe80000000200 */
[----:B------:R-:W3:Y:S03]  /*81c0*/  LDSM.16.M88.4 R28, [R205+0x2000] ;  /* 0x00200000cd1c783b */ /* 0x000ee60000000200 */
[C---:B------:R-:W-:Y:S01]  /*81d0*/  HMMA.16816.F32.BF16 R172, R4.reuse, R26, R20 ;  /* 0x0000001a04ac723c */ /* 0x040fe20000041814 */
[----:B------:R-:W4:Y:S07]  /*81e0*/  LDSM.16.M88.4 R24, [R205+0x2800] ;  /* 0x00280000cd18783b */ /* 0x000f2e0000000200 */
[C---:B------:R-:W-:Y:S08]  /*81f0*/  HMMA.16816.F32.BF16 R20, R4.reuse, R176, R16 ;  /* 0x000000b00414723c */ /* 0x040ff00000041810 */
[C---:B------:R-:W-:Y:S08]  /*8200*/  HMMA.16816.F32.BF16 R16, R4.reuse, R178, R184 ;  /* 0x000000b20410723c */ /* 0x040ff000000418b8 */
[C---:B-1----:R-:W-:Y:S08]  /*8210*/  HMMA.16816.F32.BF16 R184, R4.reuse, R168, R228 ;  /* 0x000000a804b8723c */ /* 0x042ff000000418e4 */
[C---:B--2---:R-:W-:Y:S08]  /*8220*/  HMMA.16816.F32.BF16 R192, R4.reuse, R32, R192 ;  /* 0x0000002004c0723c */ /* 0x044ff000000418c0 */
[C---:B------:R-:W-:Y:S01]  /*8230*/  HMMA.16816.F32.BF16 R176, R4.reuse, R34, R188 ;  /* 0x0000002204b0723c */ /* 0x040fe200000418bc */
[----:B------:R-:W1:Y:S04]  /*8240*/  LDSM.16.M88.4 R32, [R205+0x3800] ;  /* 0x00380000cd20783b */ /* 0x000e680000000200 */
[----:B------:R-:W-:Y:S03]  /*8250*/  LDSM.16.M88.4 R188, [R200+0x15000] ;  /* 0x01500000c8bc783b */ /* 0x000fe60000000200 */
[----:B------:R-:W-:Y:S01]  /*8260*/  HMMA.16816.F32.BF16 R196, R4, R170, R196 ;  /* 0x000000aa04c4723c */ /* 0x000fe200000418c4 */
[----:B------:R-:W-:Y:S07]  /*8270*/  LDSM.16.M88.4 R4, [R207+0x8000] ;  /* 0x00800000cf04783b */ /* 0x000fee0000000200 */
[C---:B---3--:R-:W-:Y:S08]  /*8280*/  HMMA.16816.F32.BF16 R180, R8.reuse, R28, R180 ;  /* 0x0000001c08b4723c */ /* 0x048ff000000418b4 */
[C---:B------:R-:W-:Y:S01]  /*8290*/  HMMA.16816.F32.BF16 R172, R8.reuse, R30, R172 ;  /* 0x0000001e08ac723c */ /* 0x040fe200000418ac */
[----:B------:R-:W2:Y:S07]  /*82a0*/  LDSM.16.M88.4 R28, [R200+0x14000] ;  /* 0x01400000c81c783b */ /* 0x000eae0000000200 */
[C---:B----4-:R-:W-:Y:S08]  /*82b0*/  HMMA.16816.F32.BF16 R168, R8.reuse, R24, R20 ;  /* 0x0000001808a8723c */ /* 0x050ff00000041814 */
[C---:B------:R-:W-:Y:S01]  /*82c0*/  HMMA.16816.F32.BF16 R20, R8.reuse, R26, R16 ;  /* 0x0000001a0814723c */ /* 0x040fe20000041810 */
[----:B------:R-:W3:Y:S07]  /*82d0*/  LDSM.16.M88.4 R24, [R200+0x14800] ;  /* 0x01480000c818783b */ /* 0x000eee0000000200 */
[C---:B------:R-:W-:Y:S08]  /*82e0*/  HMMA.16816.F32.BF16 R16, R8.reuse, R236, R184 ;  /* 0x000000ec0810723c */ /* 0x040ff000000418b8 */
[C---:B------:R-:W-:Y:S08]  /*82f0*/  HMMA.16816.F32.BF16 R196, R8.reuse, R238, R196 ;  /* 0x000000ee08c4723c */ /* 0x040ff000000418c4 */
[C---:B-1----:R-:W-:Y:S08]  /*8300*/  HMMA.16816.F32.BF16 R228, R8.reuse, R32, R192 ;  /* 0x0000002008e4723c */ /* 0x042ff000000418c0 */
[----:B------:R-:W-:Y:S01]  /*8310*/  HMMA.16816.F32.BF16 R192, R8, R34, R176 ;  /* 0x0000002208c0723c */ /* 0x000fe200000418b0 */
[----:B------:R-:W-:Y:S04]  /*8320*/  LDSM.16.M88.4 R8, [R208+0x8000] ;  /* 0x00800000d008783b */ /* 0x000fe80000000200 */
[----:B------:R-:W-:Y:S03]  /*8330*/  LDSM.16.M88.4 R32, [R219] ;  /* 0x00000000db20783b */ /* 0x000fe60000000200 */
[C---:B--2---:R-:W-:Y:S01]  /*8340*/  HMMA.16816.F32.BF16 R184, R4.reuse, R28, R180 ;  /* 0x0000001c04b8723c */ /* 0x044fe200000418b4 */
[----:B------:R-:W1:Y:S07]  /*8350*/  LDSM.16.M88.4 R180, [R200+0x15800] ;  /* 0x01580000c8b4783b */ /* 0x000e6e0000000200 */
        /* <DEDUP_REMOVED lines=8> */
[C---:B-1----:R-:W-:Y:S08]  /*83e0*/  HMMA.16816.F32.BF16 R228, R4.reuse, R180, R228 ;  /* 0x000000b404e4723c */ /* 0x042ff000000418e4 */
[----:B------:R-:W-:Y:S01]  /*83f0*/  HMMA.16816.F32.BF16 R192, R4, R182, R192 ;  /* 0x000000b604c0723c */ /* 0x000fe200000418c0 */
[----:B------:R-:W-:Y:S07]  /*8400*/  LDSM.16.M88.4 R4, [R210+0x8000] ;  /* 0x00800000d204783b */ /* 0x000fee0000000200 */
[C---:B------:R-:W-:Y:S08]  /*8410*/  HMMA.16816.F32.BF16 R184, R8.reuse, R32, R184 ;  /* 0x0000002008b8723c */ /* 0x040ff000000418b8 */
[C---:B------:R-:W-:Y:S08]  /*8420*/  HMMA.16816.F32.BF16 R176, R8.reuse, R34, R176 ;  /* 0x0000002208b0723c */ /* 0x040ff000000418b0 */
[C---:B--2---:R-:W-:Y:S01]  /*8430*/  HMMA.16816.F32.BF16 R32, R8.reuse, R24, R20 ;  /* 0x000000180820723c */ /* 0x044fe20000041814 */
[----:B------:R-:W1:Y:S07]  /*8440*/  LDSM.16.M88.4 R20, [R206+0x14000] ;  /* 0x01400000ce14783b */ /* 0x000e6e0000000200 */
        /* <DEDUP_REMOVED lines=11> */
[----:B------:R-:W1:Y:S04]  /*8500*/  LDSM.16.M88.4 R176, [R205+0x4000] ;  /* 0x00400000cdb0783b */ /* 0x000e680000000200 */
        /* <DEDUP_REMOVED lines=9> */
[----:B------:R-:W-:Y:S07]  /*85a0*/  LDSM.16.M88.4 R4, [R207+0xc000] ;  /* 0x00c00000cf04783b */ /* 0x000fee0000000200 */
[C---:B-1----:R-:W-:Y:S08]  /*85b0*/  HMMA.16816.F32.BF16 R236, R8.reuse, R176, R236 ;  /* 0x000000b008ec723c */ /* 0x042ff000000418ec */
[C---:B------:R-:W-:Y:S01]  /*85c0*/  HMMA.16816.F32.BF16 R196, R8.reuse, R178, R196 ;  /* 0x000000b208c4723c */ /* 0x040fe200000418c4 */
[----:B------:R-:W1:Y:S07]  /*85d0*/  LDSM.16.M88.4 R176, [R200+0x16000] ;  /* 0x01600000c8b0783b */ /* 0x000e6e0000000200 */
[C---:B--2---:R-:W-:Y:S08]  /*85e0*/  HMMA.16816.F32.BF16 R192, R8.reuse, R168, R184 ;  /* 0x000000a808c0723c */ /* 0x044ff000000418b8 */
[C---:B------:R-:W-:Y:S08]  /*85f0*/  HMMA.16816.F32.BF16 R188, R8.reuse, R170, R180 ;  /* 0x000000aa08bc723c */ /* 0x040ff000000418b4 */
[C---:B----4-:R-:W-:Y:S01]  /*8600*/  HMMA.16816.F32.BF16 R184, R8.reuse, R24, R172 ;  /* 0x0000001808b8723c */ /* 0x050fe200000418ac */
[----:B------:R-:W2:Y:S07]  /*8610*/  LDSM.16.M88.4 R172, [R200+0x16800] ;  /* 0x01680000c8ac783b */ /* 0x000eae0000000200 */
[C---:B------:R-:W-:Y:S01]  /*8620*/  HMMA.16816.F32.BF16 R168, R8.reuse, R20, R28 ;  /* 0x0000001408a8723c */ /* 0x040fe2000004181c */
[----:B------:R-:W3:Y:S07]  /*8630*/  LDSM.16.M88.4 R28, [R200+0x17000] ;  /* 0x01700000c81c783b */ /* 0x000eee0000000200 */
[C---:B------:R-:W-:Y:S01]  /*8640*/  HMMA.16816.F32.BF16 R180, R8.reuse, R26, R32 ;  /* 0x0000001a08b4723c */ /* 0x040fe20000041820 */
[----:B------:R-:W4:Y:S04]  /*8650*/  LDSM.16.M88.4 R24, [R200+0x17800] ;  /* 0x01780000c818783b */ /* 0x000f280000000200 */
[----:B------:R-:W-:Y:S03]  /*8660*/  LDSM.16.M88.4 R32, [R215] ;  /* 0x00000000d720783b */ /* 0x000fe60000000200 */
[----:B------:R-:W-:Y:S01]  /*8670*/  HMMA.16816.F32.BF16 R20, R8, R22, R16 ;  /* 0x000000160814723c */ /* 0x000fe20000041810 */
[----:B------:R-:W4:Y:S07]  /*8680*/  LDSM.16.M88.4 R8, [R208+0xc000] ;  /* 0x00c00000d008783b */ /* 0x000f2e0000000200 */
[C---:B-1----:R-:W-:Y:S08]  /*8690*/  HMMA.16816.F32.BF16 R16, R4.reuse, R176, R236 ;  /* 0x000000b00410723c */ /* 0x042ff000000418ec */
[C---:B------:R-:W-:Y:S08]  /*86a0*/  HMMA.16816.F32.BF16 R176, R4.reuse, R178, R196 ;  /* 0x000000b204b0723c */ /* 0x040ff000000418c4 */
[C---:B--2---:R-:W-:Y:S08]  /*86b0*/  HMMA.16816.F32.BF16 R236, R4.reuse, R172, R192 ;  /* 0x000000ac04ec723c */ /* 0x044ff000000418c0 */
[C---:B---3--:R-:W-:Y:S08]  /*86c0*/  HMMA.16816.F32.BF16 R196, R4.reuse, R28, R184 ;  /* 0x0000001c04c4723c */ /* 0x048ff000000418b8 */
[C---:B------:R-:W-:Y:S01]  /*86d0*/  HMMA.16816.F32.BF16 R192, R4.reuse, R30, R180 ;  /* 0x0000001e04c0723c */ /* 0x040fe200000418b4 */
[----:B------:R-:W1:Y:S07]  /*86e0*/  LDSM.16.M88.4 R28, [R214] ;  /* 0x00000000d61c783b */ /* 0x000e6e0000000200 */
[C---:B------:R-:W-:Y:S01]  /*86f0*/  HMMA.16816.F32.BF16 R228, R4.reuse, R174, R188 ;  /* 0x000000ae04e4723c */ /* 0x040fe200000418bc */
[----:B------:R-:W-:Y:S07]  /*8700*/  LDSM.16.M88.4 R188, [R206+0x16800] ;  /* 0x01680000cebc783b */ /* 0x000fee0000000200 */
[C---:B----4-:R-:W-:Y:S08]  /*8710*/  HMMA.16816.F32.BF16 R180, R4.reuse, R24, R168 ;  /* 0x0000001804b4723c */ /* 0x050ff000000418a8 */
[----:B------:R-:W-:Y:S01]  /*8720*/  HMMA.16816.F32.BF16 R172, R4, R26, R20 ;  /* 0x0000001a04ac723c */ /* 0x000fe20000041814 */
[----:B------:R-:W2:Y:S04]  /*8730*/  LDSM.16.M88.4 R24, [R213] ;  /* 0x00000000d518783b */ /* 0x000ea80000000200 */
[----:B------:R-:W3:Y:S03]  /*8740*/  LDSM.16.M88.4 R20, [R212] ;  /* 0x00000000d414783b */ /* 0x000ee60000000200 */
[C---:B------:R-:W-:Y:S01]  /*8750*/  HMMA.16816.F32.BF16 R16, R8.reuse, R32, R16 ;  /* 0x000000200810723c */ /* 0x040fe20000041810 */
[----:B------:R-:W-:Y:S07]  /*8760*/  LDSM.16.M88.4 R4, [R210+0xc000] ;  /* 0x00c00000d204783b */ /* 0x000fee0000000200 */
        /* <DEDUP_REMOVED lines=14> */
[----:B------:R-:W4:Y:S07]  /*8850*/  LDSM.16.M88.4 R32, [R206+0x17800] ;  /* 0x01780000ce20783b */ /* 0x000f2e0000000200 */
[C---:B------:R-:W-:Y:S01]  /*8860*/  HMMA.16816.F32.BF16 R168, R4.reuse, R188, R176 ;  /* 0x000000bc04a8723c */ /* 0x040fe200000418b0 */
[----:B------:R-:W4:Y:S07]  /*8870*/  LDSM.16.M88.4 R176, [R205+0x7000] ;  /* 0x00700000cdb0783b */ /* 0x000f2e0000000200 */
[----:B------:R-:W-:Y:S01]  /*8880*/  HMMA.16816.F32.BF16 R180, R4, R190, R184 ;  /* 0x000000be04b4723c */ /* 0x000fe200000418b8 */
[----:B------:R-:W-:-:S07]  /*8890*/  IMAD.SHL.U32 R15, R15, 0x2, RZ ;  /* 0x000000020f0f7824 */ /* 0x000fce00078e00ff */
[C---:B-1----:R-:W-:Y:S08]  /*88a0*/  HMMA.16816.F32.BF16 R196, R4.reuse, R28, R196 ;  /* 0x0000001c04c4723c */ /* 0x042ff000000418c4 */
[----:B------:R-:W-:Y:S08]  /*88b0*/  HMMA.16816.F32.BF16 R228, R4, R30, R192 ;  /* 0x0000001e04e4723c */ /* 0x000ff000000418c0 */
[----:B--2---:R-:W-:Y:S01]  /*88c0*/  HMMA.16816.F32.BF16 R28, R8, R26, R16 ;  /* 0x0000001a081c723c */ /* 0x004fe20000041810 */
[----:B------:R-:W-:-:S07]  /*88d0*/  LOP3.LUT R15, R15, 0x6, RZ, 0xc0, !PT ;  /* 0x000000060f0f7812 */ /* 0x000fce00078ec0ff */
[C---:B---3--:R-:W-:Y:S01]  /*88e0*/  HMMA.16816.F32.BF16 R16, R8.reuse, R172, R168 ;  /* 0x000000ac0810723c */ /* 0x048fe200000418a8 */
[----:B------:R-:W1:Y:S07]  /*88f0*/  LDSM.16.M88.4 R168, [R205+0x7800] ;  /* 0x00780000cda8783b */ /* 0x000e6e0000000200 */
[----:B------:R-:W-:Y:S01]  /*8900*/  HMMA.16816.F32.BF16 R192, R8, R24, R20 ;  /* 0x0000001808c0723c */ /* 0x000fe20000041814 */
[----:B------:R-:W-:Y:S01]  /*8910*/  IMAD R0, R0, 0x40, R15 ;  /* 0x0000004000007824 */ /* 0x000fe200078e020f */
[----:B------:R-:W-:Y:S01]  /*8920*/  UISETP.GE.AND UP0, UPT, UR35, 0x3, UPT ;  /* 0x000000032300788c */ /* 0x000fe2000bf06270 */
[----:B------:R-:W-:-:S05]  /*8930*/  DEPBAR.LE SB0, 0x0 ;  /* 0x000080000000791a */ /* 0x000fca0000000000 */
[----:B----4-:R-:W-:Y:S01]  /*8940*/  HMMA.16816.F32.BF16 R188, R4, R32, R240 ;  /* 0x0000002004bc723c */ /* 0x010fe200000418f0 */
[----:B------:R-:W-:-:S07]  /*8950*/  IADD3 R2, R0, 0x8, RZ ;  /* 0x0000000800027810 */ /* 0x000fce0007ffe0ff */
[----:B------:R-:W-:Y:S07]  /*8960*/  HMMA.16816.F32.BF16 R184, R4, R34, R236 ;  /* 0x0000002204b8723c */ /* 0x000fee00000418ec */
[----:B------:R-:W-:Y:S01]  /*8970*/  IADD3 R4, R0, 0x1, RZ ;  /* 0x0000000100047810 */ /* 0x000fe20007ffe0ff */
[----:B------:R-:W-:Y:S01]  /*8980*/  HMMA.16816.F32.BF16 R20, R8, R174, R180 ;  /* 0x000000ae0814723c */ /* 0x000fe200000418b4 */
[----:B------:R-:W-:Y:S02]  /*8990*/  BAR.SYNC.DEFER_BLOCKING 0x0 ;  /* 0x0000000000007b1d */ /* 0x000fe40000010000 */
[----:B------:R-:W-:-:S02]  /*89a0*/  ISETP.GE.AND P2, PT, R4, R13, PT ;  /* 0x0000000d0400720c */ /* 0x000fc40003f46270 */
[-C--:B------:R-:W-:Y:S02]  /*89b0*/  ISETP.GE.AND P1, PT, R4, R14.reuse, PT ;  /* 0x0000000e0400720c */ /* 0x080fe40003f26270 */
[----:B------:R-:W-:Y:S01]  /*89c0*/  IADD3 R4, R0, 0x9, RZ ;  /* 0x0000000900047810 */ /* 0x000fe20007ffe0ff */
[----:B------:R-:W-:Y:S01]  /*89d0*/  HMMA.16816.F32.BF16 R32, R8, R176, R196 ;  /* 0x000000b00820723c */ /* 0x000fe200000418c4 */
[----:B------:R-:W-:Y:S02]  /*89e0*/  FSEL R24, R193, -INF , !P2 ;  /* 0xff800000c1187808 */ /* 0x000fe40005000000 */
[----:B------:R-:W-:Y:S02]  /*89f0*/  FSEL R150, R195, -INF , !P1 ;  /* 0xff800000c3967808 */ /* 0x000fe40004800000 */
[C---:B------:R-:W-:Y:S02]  /*8a00*/  ISETP.GE.AND P0, PT, R2.reuse, R13, PT ;  /* 0x0000000d0200720c */ /* 0x040fe40003f06270 */
[----:B------:R-:W-:-:S02]  /*8a10*/  ISETP.GE.AND P2, PT, R2, R14, PT ;  /* 0x0000000e0200720c */ /* 0x000fc40003f46270 */
[----:B------:R-:W-:Y:S02]  /*8a20*/  ISETP.GE.AND P1, PT, R4, R13, PT ;  /* 0x0000000d0400720c */ /* 0x000fe40003f26270 */
[----:B------:R-:W-:Y:S02]  /*8a30*/  IADD3 R2, R0, 0x10, RZ ;  /* 0x0000001000027810 */ /* 0x000fe40007ffe0ff */
[----:B------:R-:W-:Y:S02]  /*8a40*/  FSEL R25, R28, -INF , !P0 ;  /* 0xff8000001c197808 */ /* 0x000fe40004000000 */
[----:B------:R-:W-:Y:S02]  /*8a50*/  FSEL R27, R30, -INF , !P2 ;  /* 0xff8000001e1b7808 */ /* 0x000fe40005000000 */
[----:B------:R-:W-:Y:S02]  /*8a60*/  FSEL R26, R29, -INF , !P1 ;  /* 0xff8000001d1a7808 */ /* 0x000fe40004800000 */
[----:B------:R-:W-:-:S02]  /*8a70*/  ISETP.GE.AND P0, PT, R4, R14, PT ;  /* 0x0000000e0400720c */ /* 0x000fc40003f06270 */
[C---:B------:R-:W-:Y:S02]  /*8a80*/  ISETP.GE.AND P2, PT, R2.reuse, R13, PT ;  /* 0x0000000d0200720c */ /* 0x040fe40003f46270 */
[----:B------:R-:W-:Y:S02]  /*8a90*/  ISETP.GE.AND P1, PT, R2, R14, PT ;  /* 0x0000000e0200720c */ /* 0x000fe40003f26270 */
[C---:B------:R-:W-:Y:S02]  /*8aa0*/  IADD3 R4, R0.reuse, 0x11, RZ ;  /* 0x0000001100047810 */ /* 0x040fe40007ffe0ff */
[----:B------:R-:W-:Y:S02]  /*8ab0*/  IADD3 R2, R0, 0x18, RZ ;  /* 0x0000001800027810 */ /* 0x000fe40007ffe0ff */
[----:B------:R-:W-:Y:S02]  /*8ac0*/  FSEL R149, R31, -INF , !P0 ;  /* 0xff8000001f957808 */ /* 0x000fe40004000000 */
[----:B------:R-:W-:Y:S01]  /*8ad0*/  FSEL R174, R16, -INF , !P2 ;  /* 0xff80000010ae7808 */ /* 0x000fe20005000000 */
[----:B------:R-:W-:Y:S01]  /*8ae0*/  HMMA.16816.F32.BF16 R28, R8, R178, R228 ;  /* 0x000000b2081c723c */ /* 0x000fe200000418e4 */
        /* <DEDUP_REMOVED lines=8> */
[C---:B-1----:R-:W-:Y:S01]  /*8b70*/  HMMA.16816.F32.BF16 R16, R8.reuse, R168, R188 ;  /* 0x000000a80810723c */ /* 0x042fe200000418bc */
[-C--:B------:R-:W-:Y:S02]  /*8b80*/  ISETP.GE.AND P0, PT, R2, R14.reuse, PT ;  /* 0x0000000e0200720c */ /* 0x080fe40003f06270 */
[C---:B------:R-:W-:Y:S02]  /*8b90*/  ISETP.GE.AND P2, PT, R4.reuse, R13, PT ;  /* 0x0000000d0400720c */ /* 0x040fe40003f46270 */
[----:B------:R-:W-:Y:S02]  /*8ba0*/  ISETP.GE.AND P1, PT, R4, R14, PT ;  /* 0x0000000e0400720c */ /* 0x000fe40003f26270 */
[C---:B------:R-:W-:Y:S02]  /*8bb0*/  IADD3 R2, R0.reuse, 0x20, RZ ;  /* 0x0000002000027810 */ /* 0x040fe40007ffe0ff */
[----:B------:R-:W-:Y:S01]  /*8bc0*/  IADD3 R4, R0, 0x21, RZ ;  /* 0x0000002100047810 */ /* 0x000fe20007ffe0ff */
[----:B------:R-:W-:Y:S01]  /*8bd0*/  HMMA.16816.F32.BF16 R8, R8, R170, R184 ;  /* 0x000000aa0808723c */ /* 0x000fe200000418b8 */
        /* <DEDUP_REMOVED lines=15> */
[----:B------:R-:W-:Y:S02]  /*8cd0*/  ISETP.GE.AND P0, PT, R2, R13, PT ;  /* 0x0000000d0200720c */ /* 0x000fe40003f06270 */
[----:B------:R-:W-:Y:S02]  /*8ce0*/  IADD3 R5, R0, 0x30, RZ ;  /* 0x0000003000057810 */ /* 0x000fe40007ffe0ff */
[----:B------:R-:W-:Y:S02]  /*8cf0*/  FSEL R232, R28, -INF , !P2 ;  /* 0xff8000001ce87808 */ /* 0x000fe40005000000 */
[----:B------:R-:W-:-:S02]  /*8d00*/  FSEL R245, R29, -INF , !P0 ;  /* 0xff8000001df57808 */ /* 0x000fc40004000000 */
[-C--:B------:R-:W-:Y:S02]  /*8d10*/  ISETP.GE.AND P2, PT, R2, R14.reuse, PT ;  /* 0x0000000e0200720c */ /* 0x080fe40003f46270 */
[----:B------:R-:W-:Y:S02]  /*8d20*/  ISETP.GE.AND P0, PT, R5, R14, PT ;  /* 0x0000000e0500720c */ /* 0x000fe40003f06270 */
[----:B------:R-:W-:Y:S02]  /*8d30*/  IADD3 R2, R0, 0x38, RZ ;  /* 0x0000003800027810 */ /* 0x000fe40007ffe0ff */
[----:B------:R-:W-:Y:S02]  /*8d40*/  FSEL R176, R18, -INF , !P0 ;  /* 0xff80000012b07808 */ /* 0x000fe40004000000 */
[----:B------:R-:W-:Y:S02]  /*8d50*/  ISETP.GE.AND P0, PT, R2, R13, PT ;  /* 0x0000000d0200720c */ /* 0x000fe40003f06270 */
[----:B------:R-:W-:-:S02]  /*8d60*/  FSEL R248, R30, -INF , !P1 ;  /* 0xff8000001ef87808 */ /* 0x000fc40004800000 */
[----:B------:R-:W-:Y:S02]  /*8d70*/  FSEL R236, R8, -INF , !P0 ;  /* 0xff80000008ec7808 */ /* 0x000fe40004000000 */
[C---:B------:R-:W-:Y:S02]  /*8d80*/  ISETP.GE.AND P0, PT, R0.reuse, R14, PT ;  /* 0x0000000e0000720c */ /* 0x040fe40003f06270 */
[----:B------:R-:W-:Y:S02]  /*8d90*/  ISETP.GE.AND P1, PT, R5, R13, PT ;  /* 0x0000000d0500720c */ /* 0x000fe40003f26270 */
[----:B------:R-:W-:Y:S02]  /*8da0*/  IADD3 R4, R0, 0x31, RZ ;  /* 0x0000003100047810 */ /* 0x000fe40007ffe0ff */
[----:B------:R-:W-:Y:S02]  /*8db0*/  FSEL R20, R194, -INF , !P0 ;  /* 0xff800000c2147808 */ /* 0x000fe40004000000 */
[----:B------:R-:W-:-:S02]  /*8dc0*/  FSEL R151, R31, -INF , !P2 ;  /* 0xff8000001f977808 */ /* 0x000fc40005000000 */
[----:B------:R-:W-:Y:S02]  /*8dd0*/  FSEL R183, R16, -INF , !P1 ;  /* 0xff80000010b77808 */ /* 0x000fe40004800000 */
[----:B------:R-:W-:Y:S02]  /*8de0*/  PLOP3.LUT P0, PT, PT, PT, UP0, 0x80, 0x0 ;  /* 0x000000000000781c */ /* 0x000fe40003f0f008 */
[C---:B------:R-:W-:Y:S02]  /*8df0*/  ISETP.GE.AND P2, PT, R4.reuse, R13, PT ;  /* 0x0000000d0400720c */ /* 0x040fe40003f46270 */
[----:B------:R-:W-:Y:S02]  /*8e00*/  ISETP.GE.AND P1, PT, R4, R14, PT ;  /* 0x0000000e0400720c */ /* 0x000fe40003f26270 */
[----:B------:R-:W-:Y:S02]  /*8e10*/  FSEL R239, R17, -INF , !P2 ;  /* 0xff80000011ef7808 */ /* 0x000fe40005000000 */
[----:B------:R-:W-:-:S02]  /*8e20*/  FSEL R237, R19, -INF , !P1 ;  /* 0xff80000013ed7808 */ /* 0x000fc40004800000 */
[----:B------:R-:W-:Y:S02]  /*8e30*/  ISETP.GE.AND P2, PT, R2, R14, PT ;  /* 0x0000000e0200720c */ /* 0x000fe40003f46270 */
[CC--:B------:R-:W-:Y:S02]  /*8e40*/  ISETP.GE.AND P1, PT, R0.reuse, R13.reuse, PT ;  /* 0x0000000d0000720c */ /* 0x0c0fe40003f26270 */
[----:B------:R-:W-:Y:S02]  /*8e50*/  IADD3 R2, R0, 0x39, RZ ;  /* 0x0000003900027810 */ /* 0x000fe40007ffe0ff */
[----:B------:R-:W-:Y:S02]  /*8e60*/  FSEL R238, R10, -INF , !P2 ;  /* 0xff8000000aee7808 */ /* 0x000fe40005000000 */
[----:B------:R-:W-:Y:S02]  /*8e70*/  FSEL R15, R192, -INF , !P1 ;  /* 0xff800000c00f7808 */ /* 0x000fe40004800000 */
[----:B------:R-:W-:-:S02]  /*8e80*/  ISETP.GE.AND P2, PT, R2, R13, PT ;  /* 0x0000000d0200720c */ /* 0x000fc40003f46270 */
[----:B------:R-:W-:Y:S02]  /*8e90*/  ISETP.GE.AND P1, PT, R2, R14, PT ;  /* 0x0000000e0200720c */ /* 0x000fe40003f26270 */
[----:B------:R-:W-:Y:S02]  /*8ea0*/  FSEL R240, R9, -INF , !P2 ;  /* 0xff80000009f07808 */ /* 0x000fe40005000000 */
[----:B------:R-:W-:Y:S01]  /*8eb0*/  FSEL R177, R11, -INF , !P1 ;  /* 0xff8000000bb17808 */ /* 0x000fe20004800000 */
[----:B------:R-:W-:Y:S05]  /*8ec0*/  @!P0 BRA `(.L_x_716) ;  /* 0x000004c000008947 */ /* 0x000fea0003800000 */
[----:B------:R-:W2:Y:S04]  /*8ed0*/  LDL.64 R6, [R1+0x20] ;  /* 0x0000200001067983 */ /* 0x000ea80000100a00 */
[----:B------:R-:W3:Y:S01]  /*8ee0*/  LDL.64 R242, [R1+0x10] ;  /* 0x0000100001f27983 */ /* 0x000ee20000100a00 */
[----:B------:R-:W-:Y:S01]  /*8ef0*/  UIADD3 UR40, UR35, -0x3, URZ ;  /* 0xfffffffd23287890 */ /* 0x000fe2000fffe03f */
[----:B------:R-:W-:Y:S01]  /*8f00*/  BSSY B0, `(.L_x_717) ;  /* 0x0000047000007945 */ /* 0x000fe20003800000 */
[----:B------:R-:W-:Y:S01]  /*8f10*/  ULDC.64 UR4, c[0x0][0x198] ;  /* 0x0000660000047ab9 */ /* 0x000fe20000000a00 */
[----:B------:R1:W-:Y:S01]  /*8f20*/  @P6 STS.128 [R227+0x10000], RZ ;  /* 0x010000ffe3006388 */ /* 0x0003e20000000c00 */
        /* <DEDUP_REMOVED lines=68> */
.L_x_718:
[----:B------:R-:W-:Y:S05]  /*9370*/  BSYNC B0 ;  /* 0x0000000000007941 */ /* 0x000fea0003800000 */
.L_x_717:
[----:B------:R-:W0:Y:S02]  /*9380*/  LDGDEPBAR ;  /* 0x00000000000079af */ /* 0x000e240000000000 */
.L_x_716:
[----:B------:R-:W2:Y:S04]  /*9390*/  LDL.LU.64 R168, [R1+0x8] ;  /* 0x0000080001a87983 */ /* 0x000ea80000300a00 */
[----:B-1----:R-:W3:Y:S04]  /*93a0*/  LDL R9, [R1+0x48] ;  /* 0x0000480001097983 */ /* 0x002ee80000100800 */
[----:B------:R-:W4:Y:S04]  /*93b0*/  LDL R5, [R1+0x30] ;  /* 0x0000300001057983 */ /* 0x000f280000100800 */
[----:B------:R-:W5:Y:S01]  /*93c0*/  LDL R6, [R1+0x34] ;  /* 0x0000340001067983 */ /* 0x000f620000100800 */
[----:B------:R-:W-:Y:S01]  /*93d0*/  FMNMX.FTZ R0, R148, R15, !PT ;  /* 0x0000000f94007209 */ /* 0x000fe20007810000 */
[----:B------:R-:W-:-:S03]  /*93e0*/  USHF.L.U32 UR4, UR38, 0x1, URZ ;  /* 0x0000000126047899 */ /* 0x000fc6000800063f */
        /* <DEDUP_REMOVED lines=34> */
[----:B------:R-:W-:Y:S01]  /*9610*/  MOV R4, UR4 ;  /* 0x0000000400047c02 */ /* 0x000fe20008000f00 */
[----:B------:R-:W-:Y:S02]  /*9620*/  UIADD3 UR4, UR4, 0x1, URZ ;  /* 0x0000000104047890 */ /* 0x000fe4000fffe03f */
[----:B------:R-:W1:Y:S02]  /*9630*/  SHFL.BFLY PT, R8, R0, 0x1, 0x1f ;  /* 0x0c201f0000087f89 */ /* 0x000e6400000e0000 */
        /* <DEDUP_REMOVED lines=10> */
[----:B------:R-:W-:-:S05]  /*96e0*/  FMUL.FTZ R15, R249, c[0x0][0x23c] ;  /* 0x00008f00f90f7a20 */ /* 0x000fca0000410000 */
[----:B------:R-:W-:-:S05]  /*96f0*/  FSEL R15, R15, RZ, P1 ;  /* 0x000000ff0f0f7208 */ /* 0x000fca0000800000 */
[----:B------:R-:W-:-:S04]  /*9700*/  FFMA.FTZ R20, R20, c[0x0][0x23c], -R15 ;  /* 0x00008f0014147a23 */ /* 0x000fc8000001080f */
[----:B------:R-:W-:Y:S01]  /*9710*/  MUFU.EX2 R170, R20 ;  /* 0x0000001400aa7308 */ /* 0x000fe20000000800 */
[----:B---3--:R-:W-:-:S04]  /*9720*/  IMAD.WIDE.U32 R30, R9, -0x2daee0ad, RZ ;  /* 0xd2511f53091e7825 */ /* 0x008fc800078e00ff */
[----:B----4-:R-:W-:Y:S01]  /*9730*/  IMAD.WIDE.U32 R178, R5, -0x326172a9, RZ ;  /* 0xcd9e8d5705b27825 */ /* 0x010fe200078e00ff */
[----:B------:R-:W-:-:S04]  /*9740*/  LOP3.LUT R4, R31, UR37, R4, 0x96, !PT ;  /* 0x000000251f047c12 */ /* 0x000fc8000f8e9604 */
[----:B-----5:R-:W-:Y:S01]  /*9750*/  LOP3.LUT R6, R179, R6, RZ, 0x3c, !PT ;  /* 0x00000006b3067212 */ /* 0x020fe200078e3cff */
[----:B------:R-:W-:-:S04]  /*9760*/  IMAD.WIDE.U32 R4, R4, -0x326172a9, RZ ;  /* 0xcd9e8d5704047825 */ /* 0x000fc800078e00ff */
[----:B------:R-:W-:Y:S01]  /*9770*/  IMAD R30, R6, -0x2daee0ad, RZ ;  /* 0xd2511f53061e7824 */ /* 0x000fe200078e02ff */
[----:B------:R-:W-:Y:S01]  /*9780*/  LOP3.LUT R5, R5, UR15, R178, 0x96, !PT ;  /* 0x0000000f05057c12 */ /* 0x000fe2000f8e96b2 */
[----:B------:R-:W-:Y:S01]  /*9790*/  FFMA.FTZ R6, R24, c[0x0][0x23c], -R12 ;  /* 0x00008f0018067a23 */ /* 0x000fe2000001080c */
[----:B--2---:R-:W-:-:S03]  /*97a0*/  LOP3.LUT R0, R169, UR13, R4, 0x96, !PT ;  /* 0x0000000da9007c12 */ /* 0x004fc6000f8e9604 */
[----:B------:R-:W-:Y:S01]  /*97b0*/  IMAD.WIDE.U32 R4, R5, -0x2daee0ad, RZ ;  /* 0xd2511f5305047825 */ /* 0x000fe200078e00ff */
[----:B------:R1:W-:Y:S03]  /*97c0*/  MUFU.EX2 R184, R6 ;  /* 0x0000000600b87308 */ /* 0x0003e60000000800 */
        /* <DEDUP_REMOVED lines=9> */
[----:B-1----:R-:W-:-:S03]  /*9860*/  LOP3.LUT R6, R5, UR8, R10, 0x96, !PT ;  /* 0x0000000805067c12 */ /* 0x002fc6000f8e960a */
[----:B------:R-:W-:Y:S01]  /*9870*/  FFMA.FTZ R0, R25, c[0x0][0x23c], -R12 ;  /* 0x00008f0019007a23 */ /* 0x000fe2000001080c */
[----:B------:R-:W-:Y:S01]  /*9880*/  LOP3.LUT R4, R33, UR6, R4, 0x96, !PT ;  /* 0x0000000621047c12 */ /* 0x000fe2000f8e9604 */
[----:B------:R-:W-:Y:S02]  /*9890*/  IMAD.WIDE.U32 R6, R6, -0x326172a9, RZ ;  /* 0xcd9e8d5706067825 */ /* 0x000fe400078e00ff */
[----:B------:R1:W-:Y:S02]  /*98a0*/  MUFU.EX2 R186, R0 ;  /* 0x0000000000ba7308 */ /* 0x0003e40000000800 */
[----:B------:R-:W-:Y:S01]  /*98b0*/  IMAD.WIDE.U32 R4, R4, -0x326172a9, RZ ;  /* 0xcd9e8d5704047825 */ /* 0x000fe200078e00ff */
[----:B------:R-:W-:-:S04]  /*98c0*/  LOP3.LUT R24, R7, UR7, R8, 0x96, !PT ;  /* 0x0000000707187c12 */ /* 0x000fc8000f8e9608 */
[----:B------:R-:W-:Y:S02]  /*98d0*/  SHF.R.U32.HI R8, RZ, 0x10, R4 ;  /* 0x00000010ff087819 */ /* 0x000fe40000011604 */
[C---:B------:R-:W-:Y:S02]  /*98e0*/  LOP3.LUT R7, R4.reuse, 0xffff, RZ, 0xc0, !PT ;  /* 0x0000ffff04077812 */ /* 0x040fe400078ec0ff */
[----:B------:R-:W-:Y:S02]  /*98f0*/  LOP3.LUT R9, R4, 0xff, RZ, 0xc0, !PT ;  /* 0x000000ff04097812 */ /* 0x000fe400078ec0ff */
[----:B------:R-:W-:Y:S02]  /*9900*/  LOP3.LUT R8, R8, 0xff, RZ, 0xc0, !PT ;  /* 0x000000ff08087812 */ /* 0x000fe400078ec0ff */
[----:B------:R-:W-:Y:S01]  /*9910*/  SHF.R.U32.HI R7, RZ, 0x8, R7 ;  /* 0x00000008ff077819 */ /* 0x000fe20000011607 */
[----:B-1----:R-:W-:-:S03]  /*9920*/  FFMA.FTZ R0, R26, c[0x0][0x23c], -R12 ;  /* 0x00008f001a007a23 */ /* 0x002fc6000001080c */
[----:B------:R-:W-:Y:S01]  /*9930*/  PRMT R7, R9, 0x5410, R7 ;  /* 0x0000541009077816 */ /* 0x000fe20000000007 */
[----:B------:R1:W-:Y:S02]  /*9940*/  MUFU.EX2 R182, R0 ;  /* 0x0000000000b67308 */ /* 0x0003e40000000800 */
[----:B-1----:R-:W-:Y:S02]  /*9950*/  LOP3.LUT R0, R5, UR16, R6, 0x96, !PT ;  /* 0x0000001005007c12 */ /* 0x002fe4000f8e9606 */
[----:B------:R-:W-:Y:S01]  /*9960*/  SHF.R.U32.HI R6, RZ, 0x18, R4 ;  /* 0x00000018ff067819 */ /* 0x000fe20000011604 */
[----:B------:R-:W-:Y:S01]  /*9970*/  FFMA.FTZ R4, R27, c[0x0][0x23c], -R15 ;  /* 0x00008f001b047a23 */ /* 0x000fe2000001080f */
[C---:B------:R-:W-:Y:S02]  /*9980*/  LOP3.LUT R2, R0.reuse, 0xffff, RZ, 0xc0, !PT ;  /* 0x0000ffff00027812 */ /* 0x040fe400078ec0ff */
[----:B------:R-:W-:Y:S01]  /*9990*/  LOP3.LUT R5, R0, 0xff, RZ, 0xc0, !PT ;  /* 0x000000ff00057812 */ /* 0x000fe200078ec0ff */
[----:B------:R1:W2:Y:S01]  /*99a0*/  MUFU.EX2 R16, R4 ;  /* 0x0000000400107308 */ /* 0x0002a20000000800 */
[----:B------:R-:W-:-:S02]  /*99b0*/  SHF.R.U32.HI R2, RZ, 0x8, R2 ;  /* 0x00000008ff027819 */ /* 0x000fc40000011602 */
[----:B------:R-:W-:Y:S01]  /*99c0*/  PRMT R8, R8, 0x5410, R6 ;  /* 0x0000541008087816 */ /* 0x000fe20000000006 */
[----:B------:R-:W-:Y:S01]  /*99d0*/  FFMA.FTZ R6, R149, c[0x0][0x23c], -R15 ;  /* 0x00008f0095067a23 */ /* 0x000fe2000001080f */
[----:B------:R-:W-:Y:S02]  /*99e0*/  PRMT R10, R5, 0x5410, R2 ;  /* 0x00005410050a7816 */ /* 0x000fe40000000002 */
[----:B------:R-:W-:Y:S01]  /*99f0*/  SHF.R.U32.HI R2, RZ, 0x18, R0 ;  /* 0x00000018ff027819 */ /* 0x000fe20000011600 */
[----:B------:R3:W-:Y:S01]  /*9a00*/  MUFU.EX2 R181, R6 ;  /* 0x0000000600b57308 */ /* 0x0007e20000000800 */
[----:B------:R-:W-:-:S05]  /*9a10*/  FSEL R5, R249, RZ, P1 ;  /* 0x000000fff9057208 */ /* 0x000fca0000800000 */
[----:B------:R-:W-:Y:S01]  /*9a20*/  FADD.FTZ R3, R3, -R5 ;  /* 0x8000000503037221 */ /* 0x000fe20000010000 */
[----:B-1----:R-:W-:Y:S01]  /*9a30*/  SHF.R.U32.HI R4, RZ, 0x10, R0 ;  /* 0x00000010ff047819 */ /* 0x002fe20000011600 */
[----:B--2---:R-:W-:Y:S02]  /*9a40*/  IMAD.MOV.U32 R149, RZ, RZ, R16 ;  /* 0x000000ffff957224 */ /* 0x004fe400078e0010 */
[----:B------:R-:W1:Y:S01]  /*9a50*/  LDSM.16.MT88.4 R16, [R201+0x18000] ;  /* 0x01800000c910783b */ /* 0x000e620000004200 */
[----:B------:R-:W-:Y:S01]  /*9a60*/  LOP3.LUT R0, R4, 0xff, RZ, 0xc0, !PT ;  /* 0x000000ff04007812 */ /* 0x000fe200078ec0ff */
[----:B------:R-:W-:Y:S01]  /*9a70*/  FMUL.FTZ R3, R3, c[0x0][0x23c] ;  /* 0x00008f0003037a20 */ /* 0x000fe20000410000 */
[----:B------:R-:W-:Y:S02]  /*9a80*/  FSEL R4, R251, RZ, P2 ;  /* 0x000000fffb047208 */ /* 0x000fe40001000000 */
[----:B------:R-:W-:Y:S01]  /*9a90*/  PRMT R9, R0, 0x5410, R2 ;  /* 0x0000541000097816 */ /* 0x000fe20000000002 */
[----:B---3--:R-:W-:Y:S01]  /*9aa0*/  FFMA.FTZ R6, R150, c[0x0][0x23c], -R15 ;  /* 0x00008f0096067a23 */ /* 0x008fe2000001080f */
[----:B------:R-:W-:Y:S01]  /*9ab0*/  HSET2.LE.AND R0, R7, R252, PT ;  /* 0x000000fc07007233 */ /* 0x000fe20003803000 */
[----:B------:R-:W-:Y:S01]  /*9ac0*/  FADD.FTZ R2, R148, -R4 ;  /* 0x8000000494027221 */ /* 0x000fe20000010000 */
[----:B------:R-:W2:Y:S01]  /*9ad0*/  MUFU.EX2 R28, R3 ;  /* 0x00000003001c7308 */ /* 0x000ea20000000800 */
[----:B------:R-:W-:-:S02]  /*9ae0*/  IMAD.MOV.U32 R150, RZ, RZ, R176 ;  /* 0x000000ffff967224 */ /* 0x000fc400078e00b0 */
[----:B------:R-:W-:Y:S01]  /*9af0*/  FMUL.FTZ R29, R2, c[0x0][0x23c] ;  /* 0x00008f00021d7a20 */ /* 0x000fe20000410000 */
[----:B------:R-:W-:Y:S01]  /*9b00*/  F2FP.BF16.PACK_AB R2, R182, R186 ;  /* 0x000000bab602723e */ /* 0x000fe200000010ff */
[----:B------:R-:W-:-:S03]  /*9b10*/  IMAD.MOV.U32 R148, RZ, RZ, R177 ;  /* 0x000000ffff947224 */ /* 0x000fc600078e00b1 */
[----:B------:R3:W-:Y:S08]  /*9b20*/  MUFU.EX2 R185, R6 ;  /* 0x0000000600b97308 */ /* 0x0007f00000000800 */
[----:B------:R-:W4:Y:S01]  /*9b30*/  MUFU.EX2 R29, R29 ;  /* 0x0000001d001d7308 */ /* 0x000f220000000800 */
[-C--:B--2---:R-:W-:Y:S02]  /*9b40*/  FMUL.FTZ R158, R158, R28.reuse ;  /* 0x0000001c9e9e7220 */ /* 0x084fe40000410000 */
[----:B------:R-:W-:-:S02]  /*9b50*/  FMUL.FTZ R159, R159, R28 ;  /* 0x0000001c9f9f7220 */ /* 0x000fc40000410000 */
[-C--:B------:R-:W-:Y:S02]  /*9b60*/  FMUL.FTZ R38, R38, R28.reuse ;  /* 0x0000001c26267220 */ /* 0x080fe40000410000 */
[----:B------:R-:W-:Y:S01]  /*9b70*/  FMUL.FTZ R39, R39, R28 ;  /* 0x0000001c27277220 */ /* 0x000fe20000410000 */
[----:B---3--:R-:W-:Y:S01]  /*9b80*/  LOP3.LUT R6, R0, R2, RZ, 0xc0, !PT ;  /* 0x0000000200067212 */ /* 0x008fe200078ec0ff */
[--C-:B------:R-:W-:Y:S01]  /*9b90*/  HSET2.LE.AND R0, R8, R252.reuse, PT ;  /* 0x000000fc08007233 */ /* 0x100fe20003803000 */
[----:B------:R-:W-:Y:S01]  /*9ba0*/  F2FP.BF16.PACK_AB R2, R181, R149 ;  /* 0x00000095b502723e */ /* 0x000fe200000010ff */
[-C--:B------:R-:W-:Y:S02]  /*9bb0*/  FMUL.FTZ R42, R42, R28.reuse ;  /* 0x0000001c2a2a7220 */ /* 0x080fe40000410000 */
[----:B------:R-:W-:Y:S01]  /*9bc0*/  FMUL.FTZ R43, R43, R28 ;  /* 0x0000001c2b2b7220 */ /* 0x000fe20000410000 */
[----:B------:R-:W-:Y:S01]  /*9bd0*/  LOP3.LUT R7, R0, R2, RZ, 0xc0, !PT ;  /* 0x0000000200077212 */ /* 0x000fe200078ec0ff */
[----:B------:R-:W-:Y:S01]  /*9be0*/  HSET2.LE.AND R0, R10, R252, PT ;  /* 0x000000fc0a007233 */ /* 0x000fe20003803000 */
[----:B------:R-:W-:Y:S01]  /*9bf0*/  F2FP.BF16.PACK_AB R2, R184, R171 ;  /* 0x000000abb802723e */ /* 0x000fe200000010ff */
[----:B----4-:R-:W-:-:S02]  /*9c00*/  FMUL.FTZ R156, R156, R29 ;  /* 0x0000001d9c9c7220 */ /* 0x010fc40000410000 */
[-C--:B------:R-:W-:Y:S01]  /*9c10*/  FMUL.FTZ R157, R157, R29.reuse ;  /* 0x0000001d9d9d7220 */ /* 0x080fe20000410000 */
[----:B------:R-:W-:Y:S01]  /*9c20*/  LOP3.LUT R4, R0, R2, RZ, 0xc0, !PT ;  /* 0x0000000200047212 */ /* 0x000fe200078ec0ff */
[----:B------:R-:W-:Y:S01]  /*9c30*/  HSET2.LE.AND R0, R9, R252, PT ;  /* 0x000000fc09007233 */ /* 0x000fe20003803000 */
[----:B------:R-:W-:Y:S01]  /*9c40*/  F2FP.BF16.PACK_AB R2, R185, R170 ;  /* 0x000000aab902723e */ /* 0x000fe200000010ff */
[----:B------:R-:W2:Y:S01]  /*9c50*/  LDSM.16.MT88.4 R8, [R202+0x18000] ;  /* 0x01800000ca08783b */ /* 0x000ea20000004200 */
[-C--:B------:R-:W-:Y:S02]  /*9c60*/  FMUL.FTZ R36, R36, R29.reuse ;  /* 0x0000001d24247220 */ /* 0x080fe40000410000 */
[----:B------:R-:W-:Y:S01]  /*9c70*/  LOP3.LUT R5, R0, R2, RZ, 0xc0, !PT ;  /* 0x0000000200057212 */ /* 0x000fe200078ec0ff */
[-C--:B------:R-:W-:Y:S02]  /*9c80*/  FMUL.FTZ R37, R37, R29.reuse ;  /* 0x0000001d25257220 */ /* 0x080fe40000410000 */
[----:B------:R-:W-:-:S02]  /*9c90*/  FMUL.FTZ R40, R40, R29 ;  /* 0x0000001d28287220 */ /* 0x000fc40000410000 */
[-C--:B------:R-:W-:Y:S02]  /*9ca0*/  FMUL.FTZ R41, R41, R29.reuse ;  /* 0x0000001d29297220 */ /* 0x080fe40000410000 */
[----:B-1----:R-:W-:Y:S01]  /*9cb0*/  HMMA.16816.F32.BF16 R188, R4, R18, R156 ;  /* 0x0000001204bc723c */ /* 0x002fe2000004189c */
[-C--:B------:R-:W-:Y:S02]  /*9cc0*/  FMUL.FTZ R152, R152, R29.reuse ;  /* 0x0000001d98987220 */ /* 0x080fe40000410000 */
[-C--:B------:R-:W-:Y:S02]  /*9cd0*/  FMUL.FTZ R153, R153, R29.reuse ;  /* 0x0000001d99997220 */ /* 0x080fe40000410000 */
[-C--:B------:R-:W-:Y:S02]  /*9ce0*/  FMUL.FTZ R154, R154, R28.reuse ;  /* 0x0000001c9a9a7220 */ /* 0x080fe40000410000 */
[----:B------:R-:W-:Y:S02]  /*9cf0*/  FMUL.FTZ R155, R155, R28 ;  /* 0x0000001c9b9b7220 */ /* 0x000fe40000410000 */
[----:B------:R-:W-:-:S02]  /*9d00*/  FMUL.FTZ R44, R44, R29 ;  /* 0x0000001d2c2c7220 */ /* 0x000fc40000410000 */
[-C--:B------:R-:W-:Y:S02]  /*9d10*/  FMUL.FTZ R45, R45, R29.reuse ;  /* 0x0000001d2d2d7220 */ /* 0x080fe40000410000 */
[-C--:B------:R-:W-:Y:S01]  /*9d20*/  FMUL.FTZ R46, R46, R28.reuse ;  /* 0x0000001c2e2e7220 */ /* 0x080fe20000410000 */
[----:B------:R-:W-:Y:S01]  /*9d30*/  HMMA.16816.F32.BF16 R152, R4, R16, R152 ;  /* 0x000000100498723c */ /* 0x000fe20000041898 */
[----:B------:R-:W1:Y:S01]  /*9d40*/  LDSM.16.MT88.4 R16, [R204+0x18000] ;  /* 0x01800000cc10783b */ /* 0x000e620000004200 */
[-C--:B------:R-:W-:Y:S02]  /*9d50*/  FMUL.FTZ R47, R47, R28.reuse ;  /* 0x0000001c2f2f7220 */ /* 0x080fe40000410000 */
[-C--:B------:R-:W-:Y:S02]  /*9d60*/  FMUL.FTZ R48, R48, R29.reuse ;  /* 0x0000001d30307220 */ /* 0x080fe40000410000 */
[----:B------:R-:W-:Y:S02]  /*9d70*/  FMUL.FTZ R49, R49, R29 ;  /* 0x0000001d31317220 */ /* 0x000fe40000410000 */
[----:B------:R-:W-:-:S02]  /*9d80*/  FMUL.FTZ R50, R50, R28 ;  /* 0x0000001c32327220 */ /* 0x000fc40000410000 */
[----:B------:R-:W-:Y:S01]  /*9d90*/  FMUL.FTZ R51, R51, R28 ;  /* 0x0000001c33337220 */ /* 0x000fe20000410000 */
[----:B------:R-:W-:Y:S01]  /*9da0*/  MOV R20, R188 ;  /* 0x000000bc00147202 */ /* 0x000fe20000000f00 */
[-C--:B------:R-:W-:Y:S01]  /*9db0*/  FMUL.FTZ R52, R52, R29.reuse ;  /* 0x0000001d34347220 */ /* 0x080fe20000410000 */
[----:B------:R-:W-:Y:S01]  /*9dc0*/  MOV R2, R190 ;  /* 0x000000be00027202 */ /* 0x000fe20000000f00 */
[-C--:B------:R-:W-:Y:S01]  /*9dd0*/  FMUL.FTZ R53, R53, R29.reuse ;  /* 0x0000001d35357220 */ /* 0x080fe20000410000 */
[----:B--2---:R-:W-:Y:S01]  /*9de0*/  HMMA.16816.F32.BF16 R156, R4, R8, R36 ;  /* 0x00000008049c723c */ /* 0x004fe20000041824 */
[-C--:B------:R-:W-:Y:S02]  /*9df0*/  FMUL.FTZ R54, R54, R28.reuse ;  /* 0x0000001c36367220 */ /* 0x080fe40000410000 */
[----:B------:R-:W-:Y:S02]  /*9e00*/  FMUL.FTZ R55, R55, R28 ;  /* 0x0000001c37377220 */ /* 0x000fe40000410000 */
[----:B------:R-:W-:-:S02]  /*9e10*/  FMUL.FTZ R56, R56, R29 ;  /* 0x0000001d38387220 */ /* 0x000fc40000410000 */
[----:B------:R-:W-:Y:S01]  /*9e20*/  FMUL.FTZ R57, R57, R29 ;  /* 0x0000001d39397220 */ /* 0x000fe20000410000 */
[----:B------:R-:W-:Y:S01]  /*9e30*/  HMMA.16816.F32.BF16 R8, R4, R10, R40 ;  /* 0x0000000a0408723c */ /* 0x000fe20000041828 */
[-C--:B------:R-:W-:Y:S01]  /*9e40*/  FMUL.FTZ R58, R58, R28.reuse ;  /* 0x0000001c3a3a7220 */ /* 0x080fe20000410000 */
[----:B------:R-:W-:Y:S01]  /*9e50*/  MOV R39, R149 ;  /* 0x0000009500277202 */ /* 0x000fe20000000f00 */
[----:B------:R-:W-:Y:S02]  /*9e60*/  FMUL.FTZ R59, R59, R28 ;  /* 0x0000001c3b3b7220 */ /* 0x000fe40000410000 */
[-C--:B------:R-:W-:Y:S02]  /*9e70*/  FMUL.FTZ R60, R60, R29.reuse ;  /* 0x0000001d3c3c7220 */ /* 0x080fe40000410000 */
[----:B------:R-:W-:Y:S01]  /*9e80*/  IMAD.MOV.U32 R42, RZ, RZ, R240 ;  /* 0x000000ffff2a7224 */ /* 0x000fe200078e00f0 */
[----:B------:R-:W-:Y:S01]  /*9e90*/  MOV R43, R186 ;  /* 0x000000ba002b7202 */ /* 0x000fe20000000f00 */
[----:B------:R-:W-:Y:S01]  /*9ea0*/  FMUL.FTZ R61, R61, R29 ;  /* 0x0000001d3d3d7220 */ /* 0x000fe20000410000 */
[----:B------:R-:W-:Y:S01]  /*9eb0*/  MOV R41, R185 ;  /* 0x000000b900297202 */ /* 0x000fe20000000f00 */
[----:B------:R-:W-:Y:S01]  /*9ec0*/  FMUL.FTZ R62, R62, R28 ;  /* 0x0000001c3e3e7220 */ /* 0x000fe20000410000 */
[----:B------:R-:W-:Y:S01]  /*9ed0*/  MOV R40, R184 ;  /* 0x000000b800287202 */ /* 0x000fe20000000f00 */
[----:B------:R-:W-:-:S02]  /*9ee0*/  FMUL.FTZ R63, R63, R28 ;  /* 0x0000001c3f3f7220 */ /* 0x000fc40000410000 */
[-C--:B------:R-:W-:Y:S01]  /*9ef0*/  FMUL.FTZ R68, R68, R29.reuse ;  /* 0x0000001d44447220 */ /* 0x080fe20000410000 */
[----:B------:R-:W-:Y:S01]  /*9f00*/  MOV R34, R156 ;  /* 0x0000009c00227202 */ /* 0x000fe20000000f00 */
[C---:B-1----:R-:W-:Y:S01]  /*9f10*/  HMMA.16816.F32.BF16 R240, R4.reuse, R16, R44 ;  /* 0x0000001004f0723c */ /* 0x042fe2000004182c */
[----:B------:R-:W-:Y:S01]  /*9f20*/  FMUL.FTZ R69, R69, R29 ;  /* 0x0000001d45457220 */ /* 0x000fe20000410000 */
[----:B------:R-:W-:Y:S01]  /*9f30*/  MOV R26, R158 ;  /* 0x0000009e001a7202 */ /* 0x000fe20000000f00 */
[-C--:B------:R-:W-:Y:S02]  /*9f40*/  FMUL.FTZ R70, R70, R28.reuse ;  /* 0x0000001c46467220 */ /* 0x080fe40000410000 */
[----:B------:R-:W-:Y:S02]  /*9f50*/  FMUL.FTZ R71, R71, R28 ;  /* 0x0000001c47477220 */ /* 0x000fe40000410000 */
[----:B------:R-:W-:Y:S01]  /*9f60*/  MOV R38, R8 ;  /* 0x0000000800267202 */ /* 0x000fe20000000f00 */
[----:B------:R-:W-:Y:S01]  /*9f70*/  IMAD.MOV.U32 R36, RZ, RZ, R10 ;  /* 0x000000ffff247224 */ /* 0x000fe200078e000a */
[----:B------:R-:W-:Y:S01]  /*9f80*/  MOV R37, R9 ;  /* 0x0000000900257202 */ /* 0x000fe20000000f00 */
[----:B------:R-:W-:Y:S01]  /*9f90*/  IMAD.MOV.U32 R47, RZ, RZ, R239 ;  /* 0x000000ffff2f7224 */ /* 0x000fe200078e00ef */
[----:B------:R-:W-:Y:S01]  /*9fa0*/  MOV R35, R11 ;  /* 0x0000000b00237202 */ /* 0x000fe20000000f00 */
[----:B------:R-:W-:Y:S01]  /*9fb0*/  IMAD.MOV.U32 R44, RZ, RZ, R236 ;  /* 0x000000ffff2c7224 */ /* 0x000fe200078e00ec */
[----:B------:R-:W1:Y:S01]  /*9fc0*/  LDSM.16.MT88.4 R8, [R203+0x18000] ;  /* 0x01800000cb08783b */ /* 0x000e620000004200 */
[----:B------:R-:W-:Y:S01]  /*9fd0*/  MOV R46, R238 ;  /* 0x000000ee002e7202 */ /* 0x000fe20000000f00 */
[----:B------:R-:W-:Y:S01]  /*9fe0*/  FMUL.FTZ R72, R72, R29 ;  /* 0x0000001d48487220 */ /* 0x000fe20000410000 */
[----:B------:R-:W-:Y:S01]  /*9ff0*/  MOV R45, R237 ;  /* 0x000000ed002d7202 */ /* 0x000fe20000000f00 */
[----:B------:R-:W-:Y:S01]  /*a000*/  FMUL.FTZ R73, R73, R29 ;  /* 0x0000001d49497220 */ /* 0x000fe20000410000 */
        /* <DEDUP_REMOVED lines=16> */
[----:B------:R-:W-:Y:S02]  /*a110*/  IMAD.MOV.U32 R27, RZ, RZ, R157 ;  /* 0x000000ffff1b7224 */ /* 0x000fe400078e009d */
[----:B------:R-:W-:Y:S02]  /*a120*/  IMAD.MOV.U32 R25, RZ, RZ, R159 ;  /* 0x000000ffff197224 */ /* 0x000fe400078e009f */
[-C--:B------:R-:W-:Y:S01]  /*a130*/  FMUL.FTZ R76, R76, R29.reuse ;  /* 0x0000001d4c4c7220 */ /* 0x080fe20000410000 */
[----:B-1----:R-:W-:Y:S01]  /*a140*/  HMMA.16816.F32.BF16 R228, R4, R8, R52 ;  /* 0x0000000804e4723c */ /* 0x002fe20000041834 */
[----:B------:R-:W-:Y:S02]  /*a150*/  FMUL.FTZ R77, R77, R29 ;  /* 0x0000001d4d4d7220 */ /* 0x000fe40000410000 */
[----:B------:R-:W-:-:S02]  /*a160*/  FMUL.FTZ R78, R78, R28 ;  /* 0x0000001c4e4e7220 */ /* 0x000fc40000410000 */
[----:B------:R-:W-:Y:S02]  /*a170*/  FMUL.FTZ R79, R79, R28 ;  /* 0x0000001c4f4f7220 */ /* 0x000fe40000410000 */
[----:B------:R-:W-:Y:S01]  /*a180*/  IMAD.MOV.U32 R53, RZ, RZ, R193 ;  /* 0x000000ffff357224 */ /* 0x000fe200078e00c1 */
[C---:B------:R-:W-:Y:S01]  /*a190*/  HMMA.16816.F32.BF16 R196, R4.reuse, R10, R56 ;  /* 0x0000000a04c4723c */ /* 0x040fe20000041838 */
[----:B------:R-:W1:Y:S01]  /*a1a0*/  LDSM.16.MT88.4 R8, [R202+0x1a000] ;  /* 0x01a00000ca08783b */ /* 0x000e620000004200 */
[----:B------:R-:W-:Y:S01]  /*a1b0*/  MOV R52, R171 ;  /* 0x000000ab00347202 */ /* 0x000fe20000000f00 */
[-C--:B------:R-:W-:Y:S01]  /*a1c0*/  FMUL.FTZ R80, R80, R29.reuse ;  /* 0x0000001d50507220 */ /* 0x080fe20000410000 */
[----:B------:R-:W-:Y:S01]  /*a1d0*/  MOV R54, R178 ;  /* 0x000000b200367202 */ /* 0x000fe20000000f00 */
[----:B------:R-:W-:Y:S01]  /*a1e0*/  FMUL.FTZ R81, R81, R29 ;  /* 0x0000001d51517220 */ /* 0x000fe20000410000 */
[----:B------:R-:W-:Y:S01]  /*a1f0*/  MOV R55, R179 ;  /* 0x000000b300377202 */ /* 0x000fe20000000f00 */
[-C--:B------:R-:W-:Y:S01]  /*a200*/  FMUL.FTZ R82, R82, R28.reuse ;  /* 0x0000001c52527220 */ /* 0x080fe20000410000 */
[----:B--2---:R-:W-:Y:S01]  /*a210*/  HMMA.16816.F32.BF16 R192, R4, R16, R60 ;  /* 0x0000001004c0723c */ /* 0x004fe2000004183c */
[----:B------:R-:W-:-:S02]  /*a220*/  FMUL.FTZ R83, R83, R28 ;  /* 0x0000001c53537220 */ /* 0x000fc40000410000 */
[----:B------:R-:W-:Y:S02]  /*a230*/  IMAD.MOV.U32 R3, RZ, RZ, R189 ;  /* 0x000000ffff037224 */ /* 0x000fe400078e00bd */
[----:B------:R-:W-:Y:S02]  /*a240*/  IMAD.MOV.U32 R0, RZ, RZ, R191 ;  /* 0x000000ffff007224 */ /* 0x000fe400078e00bf */
[----:B------:R-:W-:Y:S01]  /*a250*/  MOV R63, R170 ;  /* 0x000000aa003f7202 */ /* 0x000fe20000000f00 */
[----:B------:R-:W-:Y:S01]  /*a260*/  HMMA.16816.F32.BF16 R184, R4, R18, R64 ;  /* 0x0000001204b8723c */ /* 0x000fe20000041840 */
[----:B------:R-:W-:Y:S01]  /*a270*/  MOV R60, R168 ;  /* 0x000000a8003c7202 */ /* 0x000fe20000000f00 */
[----:B------:R-:W2:Y:S01]  /*a280*/  LDSM.16.MT88.4 R16, [R204+0x1a000] ;  /* 0x01a00000cc10783b */ /* 0x000ea20000004200 */
[----:B------:R-:W-:Y:S01]  /*a290*/  MOV R61, R169 ;  /* 0x000000a9003d7202 */ /* 0x000fe20000000f00 */
[-C--:B------:R-:W-:Y:S01]  /*a2a0*/  FMUL.FTZ R100, R100, R29.reuse ;  /* 0x0000001d64647220 */ /* 0x080fe20000410000 */
[----:B------:R-:W-:Y:S01]  /*a2b0*/  MOV R62, R26 ;  /* 0x0000001a003e7202 */ /* 0x000fe20000000f00 */
[----:B------:R-:W-:-:S02]  /*a2c0*/  FMUL.FTZ R101, R101, R29 ;  /* 0x0000001d65657220 */ /* 0x000fc40000410000 */
[-C--:B------:R-:W-:Y:S02]  /*a2d0*/  FMUL.FTZ R102, R102, R28.reuse ;  /* 0x0000001c66667220 */ /* 0x080fe40000410000 */
[-C--:B------:R-:W-:Y:S02]  /*a2e0*/  FMUL.FTZ R103, R103, R28.reuse ;  /* 0x0000001c67677220 */ /* 0x080fe40000410000 */
[-C--:B------:R-:W-:Y:S02]  /*a2f0*/  FMUL.FTZ R104, R104, R29.reuse ;  /* 0x0000001d68687220 */ /* 0x080fe40000410000 */
[----:B------:R-:W-:Y:S02]  /*a300*/  FMUL.FTZ R105, R105, R29 ;  /* 0x0000001d69697220 */ /* 0x000fe40000410000 */
[-C--:B------:R-:W-:Y:S02]  /*a310*/  FMUL.FTZ R106, R106, R28.reuse ;  /* 0x0000001c6a6a7220 */ /* 0x080fe40000410000 */
        /* <DEDUP_REMOVED lines=11> */
[----:B------:R-:W-:Y:S01]  /*a3d0*/  FMUL.FTZ R99, R99, R28 ;  /* 0x0000001c63637220 */ /* 0x000fe20000410000 */
        /* <DEDUP_REMOVED lines=8> */
[-C--:B------:R-:W-:Y:S02]  /*a460*/  FMUL.FTZ R120, R120, R29.reuse ;  /* 0x0000001d78787220 */ /* 0x080fe40000410000 */
[----:B------:R-:W-:Y:S02]  /*a470*/  FMUL.FTZ R121, R121, R29 ;  /* 0x0000001d79797220 */ /* 0x000fe40000410000 */
[-C--:B------:R-:W-:Y:S01]  /*a480*/  FMUL.FTZ R122, R122, R28.reuse ;  /* 0x0000001c7a7a7220 */ /* 0x080fe20000410000 */
[----:B------:R-:W-:Y:S01]  /*a490*/  HMMA.16816.F32.BF16 R188, R4, R18, R80 ;  /* 0x0000001204bc723c */ /* 0x000fe20000041850 */
[----:B------:R-:W2:Y:S01]  /*a4a0*/  LDSM.16.MT88.4 R16, [R201+0x1c000] ;  /* 0x01c00000c910783b */ /* 0x000ea20000004200 */
        /* <DEDUP_REMOVED lines=8> */
[----:B------:R-:W-:-:S02]  /*a530*/  FMUL.FTZ R111, R111, R28 ;  /* 0x0000001c6f6f7220 */ /* 0x000fc40000410000 */
[-C--:B------:R-:W-:Y:S02]  /*a540*/  FMUL.FTZ R112, R112, R29.reuse ;  /* 0x0000001d70707220 */ /* 0x080fe40000410000 */
[-C--:B------:R-:W-:Y:S02]  /*a550*/  FMUL.FTZ R113, R113, R29.reuse ;  /* 0x0000001d71717220 */ /* 0x080fe40000410000 */
[-C--:B------:R-:W-:Y:S02]  /*a560*/  FMUL.FTZ R114, R114, R28.reuse ;  /* 0x0000001c72727220 */ /* 0x080fe40000410000 */
[-C--:B------:R-:W-:Y:S02]  /*a570*/  FMUL.FTZ R115, R115, R28.reuse ;  /* 0x0000001c73737220 */ /* 0x080fe40000410000 */
[-C--:B------:R-:W-:Y:S02]  /*a580*/  FMUL.FTZ R132, R132, R29.reuse ;  /* 0x0000001d84847220 */ /* 0x080fe40000410000 */
[----:B------:R-:W-:Y:S01]  /*a590*/  FMUL.FTZ R133, R133, R29 ;  /* 0x0000001d85857220 */ /* 0x000fe20000410000 */
[----:B-1----:R-:W-:Y:S01]  /*a5a0*/  HMMA.16816.F32.BF16 R176, R4, R8, R84 ;  /* 0x0000000804b0723c */ /* 0x002fe20000041854 */
[----:B------:R-:W-:-:S02]  /*a5b0*/  FMUL.FTZ R134, R134, R28 ;  /* 0x0000001c86867220 */ /* 0x000fc40000410000 */
[----:B------:R-:W-:Y:S02]  /*a5c0*/  FMUL.FTZ R135, R135, R28 ;  /* 0x0000001c87877220 */ /* 0x000fe40000410000 */
[-C--:B------:R-:W-:Y:S02]  /*a5d0*/  FMUL.FTZ R136, R136, R29.reuse ;  /* 0x0000001d88887220 */ /* 0x080fe40000410000 */
[----:B------:R-:W-:Y:S01]  /*a5e0*/  MOV R87, R150 ;  /* 0x0000009600577202 */ /* 0x000fe20000000f00 */
[C---:B------:R-:W-:Y:S01]  /*a5f0*/  HMMA.16816.F32.BF16 R156, R4.reuse, R10, R88 ;  /* 0x0000000a049c723c */ /* 0x040fe20000041858 */
[----:B------:R-:W1:Y:S01]  /*a600*/  LDSM.16.MT88.4 R8, [R202+0x1c000] ;  /* 0x01c00000ca08783b */ /* 0x000e620000004200 */
[----:B------:R-:W-:Y:S02]  /*a610*/  IMAD.MOV.U32 R86, RZ, RZ, R151 ;  /* 0x000000ffff567224 */ /* 0x000fe400078e0097 */
[-C--:B------:R-:W-:Y:S02]  /*a620*/  FMUL.FTZ R137, R137, R29.reuse ;  /* 0x0000001d89897220 */ /* 0x080fe40000410000 */
[----:B------:R-:W-:Y:S01]  /*a630*/  FMUL.FTZ R138, R138, R28 ;  /* 0x0000001c8a8a7220 */ /* 0x000fe20000410000 */
[----:B------:R-:W-:Y:S01]  /*a640*/  MOV R91, R148 ;  /* 0x00000094005b7202 */ /* 0x000fe20000000f00 */
[----:B------:R-:W-:Y:S01]  /*a650*/  FMUL.FTZ R139, R139, R28 ;  /* 0x0000001c8b8b7220 */ /* 0x000fe20000410000 */
[----:B--2---:R-:W-:Y:S01]  /*a660*/  HMMA.16816.F32.BF16 R148, R4, R16, R92 ;  /* 0x000000100494723c */ /* 0x004fe2000004185c */
[-C--:B------:R-:W-:Y:S01]  /*a670*/  FMUL.FTZ R124, R124, R29.reuse ;  /* 0x0000001d7c7c7220 */ /* 0x080fe20000410000 */
[----:B------:R-:W-:Y:S01]  /*a680*/  MOV R88, R60 ;  /* 0x0000003c00587202 */ /* 0x000fe20000000f00 */
[----:B------:R-:W-:-:S02]  /*a690*/  FMUL.FTZ R125, R125, R29 ;  /* 0x0000001d7d7d7220 */ /* 0x000fc40000410000 */
[-C--:B------:R-:W-:Y:S02]  /*a6a0*/  FMUL.FTZ R126, R126, R28.reuse ;  /* 0x0000001c7e7e7220 */ /* 0x080fe40000410000 */
[----:B------:R-:W-:Y:S01]  /*a6b0*/  FMUL.FTZ R127, R127, R28 ;  /* 0x0000001c7f7f7220 */ /* 0x000fe20000410000 */
[----:B------:R-:W-:Y:S01]  /*a6c0*/  HMMA.16816.F32.BF16 R72, R4, R18, R96 ;  /* 0x000000120448723c */ /* 0x000fe20000041860 */
[----:B------:R-:W2:Y:S01]  /*a6d0*/  LDSM.16.MT88.4 R16, [R204+0x1c000] ;  /* 0x01c00000cc10783b */ /* 0x000ea20000004200 */
[----:B------:R-:W-:Y:S01]  /*a6e0*/  FMUL.FTZ R128, R128, R29 ;  /* 0x0000001d80807220 */ /* 0x000fe20000410000 */
[----:B------:R-:W-:Y:S01]  /*a6f0*/  MOV R94, R63 ;  /* 0x0000003f005e7202 */ /* 0x000fe20000000f00 */
[----:B------:R-:W-:Y:S01]  /*a700*/  FMUL.FTZ R129, R129, R29 ;  /* 0x0000001d81817220 */ /* 0x000fe20000410000 */
[----:B------:R-:W-:Y:S01]  /*a710*/  MOV R93, R52 ;  /* 0x00000034005d7202 */ /* 0x000fe20000000f00 */
[-C--:B------:R-:W-:Y:S01]  /*a720*/  FMUL.FTZ R130, R130, R28.reuse ;  /* 0x0000001c82827220 */ /* 0x080fe20000410000 */
[----:B------:R-:W-:Y:S01]  /*a730*/  MOV R99, R55 ;  /* 0x0000003700637202 */ /* 0x000fe20000000f00 */
[----:B------:R-:W-:Y:S01]  /*a740*/  FMUL.FTZ R131, R131, R28 ;  /* 0x0000001c83837220 */ /* 0x000fe20000410000 */
[----:B------:R-:W-:Y:S01]  /*a750*/  MOV R55, R0 ;  /* 0x0000000000377202 */ /* 0x000fe20000000f00 */
[----:B------:R-:W-:Y:S01]  /*a760*/  FFMA.FTZ R0, R174, c[0x0][0x23c], -R12 ;  /* 0x00008f00ae007a23 */ /* 0x000fe2000001080c */
[----:B------:R-:W-:Y:S01]  /*a770*/  MOV R98, R54 ;  /* 0x0000003600627202 */ /* 0x000fe20000000f00 */
[----:B------:R-:W-:Y:S01]  /*a780*/  FMUL.FTZ R144, R144, R29 ;  /* 0x0000001d90907220 */ /* 0x000fe20000410000 */
[----:B------:R-:W-:Y:S01]  /*a790*/  MOV R96, R43 ;  /* 0x0000002b00607202 */ /* 0x000fe20000000f00 */
[----:B------:R-:W-:Y:S01]  /*a7a0*/  FMUL.FTZ R145, R145, R29 ;  /* 0x0000001d91917220 */ /* 0x000fe20000410000 */
[----:B------:R-:W-:Y:S01]  /*a7b0*/  MOV R52, R20 ;  /* 0x0000001400347202 */ /* 0x000fe20000000f00 */
[----:B------:R-:W-:-:S02]  /*a7c0*/  FMUL.FTZ R146, R146, R28 ;  /* 0x0000001c92927220 */ /* 0x000fc40000410000 */
[-C--:B------:R-:W-:Y:S02]  /*a7d0*/  FMUL.FTZ R147, R147, R28.reuse ;  /* 0x0000001c93937220 */ /* 0x080fe40000410000 */
[----:B------:R-:W-:Y:S02]  /*a7e0*/  IMAD.MOV.U32 R54, RZ, RZ, R2 ;  /* 0x000000ffff367224 */ /* 0x000fe400078e0002 */
[----:B------:R-:W-:Y:S01]  /*a7f0*/  FFMA.FTZ R2, R172, c[0x0][0x23c], -R12 ;  /* 0x00008f00ac027a23 */ /* 0x000fe2000001080c */
[C---:B-1----:R-:W-:Y:S01]  /*a800*/  HMMA.16816.F32.BF16 R64, R4.reuse, R8, R100 ;  /* 0x000000080440723c */ /* 0x042fe20000041864 */
[----:B------:R-:W-:Y:S01]  /*a810*/  IMAD.MOV.U32 R92, RZ, RZ, R53 ;  /* 0x000000ffff5c7224 */ /* 0x000fe200078e0035 */
[----:B------:R-:W-:Y:S01]  /*a820*/  MOV R53, R3 ;  /* 0x0000000300357202 */ /* 0x000fe20000000f00 */
[----:B------:R-:W-:Y:S01]  /*a830*/  MUFU.EX2 R84, R2 ;  /* 0x0000000200547308 */ /* 0x000fe20000000800 */
[-C--:B------:R-:W-:Y:S02]  /*a840*/  FMUL.FTZ R160, R160, R29.reuse ;  /* 0x0000001da0a07220 */ /* 0x080fe40000410000 */
[----:B------:R-:W-:Y:S01]  /*a850*/  FMUL.FTZ R161, R161, R29 ;  /* 0x0000001da1a17220 */ /* 0x000fe20000410000 */
[----:B------:R-:W-:Y:S01]  /*a860*/  MOV R101, R181 ;  /* 0x000000b500657202 */ /* 0x000fe20000000f00 */
[C---:B------:R-:W-:Y:S01]  /*a870*/  HMMA.16816.F32.BF16 R104, R4.reuse, R10, R104 ;  /* 0x0000000a0468723c */ /* 0x040fe20000041868 */
[----:B------:R-:W1:Y:S01]  /*a880*/  LDSM.16.MT88.4 R8, [R203+0x1c000] ;  /* 0x01c00000cb08783b */ /* 0x000e620000004200 */
[----:B------:R-:W-:Y:S01]  /*a890*/  IMAD.MOV.U32 R102, RZ, RZ, R182 ;  /* 0x000000ffff667224 */ /* 0x000fe200078e00b6 */
[----:B------:R-:W-:Y:S01]  /*a8a0*/  MOV R103, R39 ;  /* 0x0000002700677202 */ /* 0x000fe20000000f00 */
[----:B------:R3:W-:Y:S01]  /*a8b0*/  MUFU.EX2 R182, R0 ;  /* 0x0000000000b67308 */ /* 0x0007e20000000800 */
[-C--:B------:R-:W-:Y:S01]  /*a8c0*/  FMUL.FTZ R162, R162, R28.reuse ;  /* 0x0000001ca2a27220 */ /* 0x080fe20000410000 */
[----:B------:R-:W-:Y:S01]  /*a8d0*/  MOV R174, R101 ;  /* 0x0000006500ae7202 */ /* 0x000fe20000000f00 */
[----:B------:R-:W-:Y:S01]  /*a8e0*/  FMUL.FTZ R163, R163, R28 ;  /* 0x0000001ca3a37220 */ /* 0x000fe20000410000 */
[----:B------:R-:W-:Y:S01]  /*a8f0*/  MOV R172, R103 ;  /* 0x0000006700ac7202 */ /* 0x000fe20000000f00 */
[----:B--2---:R-:W-:Y:S01]  /*a900*/  HMMA.16816.F32.BF16 R108, R4, R16, R108 ;  /* 0x00000010046c723c */ /* 0x004fe2000004186c */
[----:B------:R-:W-:-:S02]  /*a910*/  FMUL.FTZ R140, R140, R29 ;  /* 0x0000001d8c8c7220 */ /* 0x000fc40000410000 */
[-C--:B------:R-:W-:Y:S02]  /*a920*/  FMUL.FTZ R141, R141, R29.reuse ;  /* 0x0000001d8d8d7220 */ /* 0x080fe40000410000 */
[-C--:B------:R-:W-:Y:S02]  /*a930*/  FMUL.FTZ R142, R142, R28.reuse ;  /* 0x0000001c8e8e7220 */ /* 0x080fe40000410000 */
[----:B------:R-:W-:Y:S01]  /*a940*/  FMUL.FTZ R143, R143, R28 ;  /* 0x0000001c8f8f7220 */ /* 0x000fe20000410000 */
[----:B------:R-:W-:Y:S01]  /*a950*/  HMMA.16816.F32.BF16 R112, R4, R18, R112 ;  /* 0x000000120470723c */ /* 0x000fe20000041870 */
[----:B------:R-:W2:Y:S01]  /*a960*/  LDSM.16.MT88.4 R16, [R201+0x1e000] ;  /* 0x01e00000c910783b */ /* 0x000ea20000004200 */
[-C--:B------:R-:W-:Y:S02]  /*a970*/  FMUL.FTZ R164, R164, R29.reuse ;  /* 0x0000001da4a47220 */ /* 0x080fe40000410000 */
[----:B---3--:R-:W-:Y:S02]  /*a980*/  FFMA.FTZ R0, R173, c[0x0][0x23c], -R12 ;  /* 0x00008f00ad007a23 */ /* 0x008fe4000001080c */
[----:B------:R-:W-:-:S02]  /*a990*/  FMUL.FTZ R165, R165, R29 ;  /* 0x0000001da5a57220 */ /* 0x000fc40000410000 */
[----:B------:R3:W4:Y:S01]  /*a9a0*/  MUFU.EX2 R81, R0 ;  /* 0x0000000000517308 */ /* 0x0007220000000800 */
[-C--:B------:R-:W-:Y:S02]  /*a9b0*/  FMUL.FTZ R166, R166, R28.reuse ;  /* 0x0000001ca6a67220 */ /* 0x080fe40000410000 */
[----:B------:R-:W-:Y:S02]  /*a9c0*/  FMUL.FTZ R167, R167, R28 ;  /* 0x0000001ca7a77220 */ /* 0x000fe40000410000 */
[----:B------:R-:W-:-:S04]  /*a9d0*/  IMAD.WIDE.U32 R2, R24, -0x2daee0ad, RZ ;  /* 0xd2511f5318027825 */ /* 0x000fc800078e00ff */
[----:B------:R-:W-:Y:S02]  /*a9e0*/  IMAD.MOV.U32 R79, RZ, RZ, R44 ;  /* 0x000000ffff4f7224 */ /* 0x000fe400078e002c */
[----:B------:R-:W-:Y:S02]  /*a9f0*/  IMAD.MOV.U32 R76, RZ, RZ, R47 ;  /* 0x000000ffff4c7224 */ /* 0x000fe400078e002f */
[----:B------:R-:W-:Y:S02]  /*aa00*/  IMAD.MOV.U32 R97, RZ, RZ, R42 ;  /* 0x000000ffff617224 */ /* 0x000fe400078e002a */
[----:B------:R-:W-:Y:S01]  /*aa10*/  IMAD.MOV.U32 R89, RZ, RZ, R61 ;  /* 0x000000ffff597224 */ /* 0x000fe200078e003d */
[----:B-1----:R-:W-:Y:S01]  /*aa20*/  HMMA.16816.F32.BF16 R116, R4, R8, R116 ;  /* 0x000000080474723c */ /* 0x002fe20000041874 */
[----:B---3--:R-:W-:Y:S01]  /*aa30*/  FFMA.FTZ R0, R21, c[0x0][0x23c], -R12 ;  /* 0x00008f0015007a23 */ /* 0x008fe2000001080c */
[----:B------:R-:W-:Y:S01]  /*aa40*/  MOV R61, R27 ;  /* 0x0000001b003d7202 */ /* 0x000fe20000000f00 */
[----:B------:R-:W-:-:S02]  /*aa50*/  IMAD.MOV.U32 R69, RZ, RZ, R37 ;  /* 0x000000ffff457224 */ /* 0x000fc400078e0025 */
[----:B------:R1:W3:Y:S01]  /*aa60*/  MUFU.EX2 R90, R0 ;  /* 0x00000000005a7308 */ /* 0x0002e20000000800 */
[----:B------:R-:W-:Y:S01]  /*aa70*/  IMAD.MOV.U32 R63, RZ, RZ, R25 ;  /* 0x000000ffff3f7224 */ /* 0x000fe200078e0019 */
[----:B------:R-:W-:Y:S01]  /*aa80*/  LDSM.16.MT88.4 R36, [R201+0x18800] ;  /* 0x01880000c924783b */ /* 0x000fe20000004200 */
[----:B------:R-:W-:Y:S01]  /*aa90*/  HMMA.16816.F32.BF16 R120, R4, R10, R120 ;  /* 0x0000000a0478723c */ /* 0x000fe20000041878 */
[----:B------:R-:W-:Y:S02]  /*aaa0*/  IMAD.MOV.U32 R60, RZ, RZ, R34 ;  /* 0x000000ffff3c7224 */ /* 0x000fe400078e0022 */
[----:B------:R-:W5:Y:S01]  /*aab0*/  LDSM.16.MT88.4 R8, [R202+0x1e000] ;  /* 0x01e00000ca08783b */ /* 0x000f620000004200 */
[----:B------:R-:W-:-:S03]  /*aac0*/  IMAD.MOV.U32 R173, RZ, RZ, R102 ;  /* 0x000000ffffad7224 */ /* 0x000fc600078e0066 */
[----:B------:R-:W-:Y:S01]  /*aad0*/  LDSM.16.MT88.4 R24, [R202+0x18800] ;  /* 0x01880000ca18783b */ /* 0x000fe20000004200 */
[C---:B--2---:R-:W-:Y:S01]  /*aae0*/  HMMA.16816.F32.BF16 R124, R4.reuse, R16, R124 ;  /* 0x00000010047c723c */ /* 0x044fe2000004187c */
[----:B-1----:R-:W-:Y:S02]  /*aaf0*/  LOP3.LUT R0, R3, UR17, R32, 0x96, !PT ;  /* 0x0000001103007c12 */ /* 0x002fe4000f8e9620 */
[----:B------:R-:W-:Y:S01]  /*ab00*/  LOP3.LUT R3, R2, 0xffff, RZ, 0xc0, !PT ;  /* 0x0000ffff02037812 */ /* 0x000fe200078ec0ff */
[----:B------:R-:W-:Y:S04]  /*ab10*/  LDSM.16.MT88.4 R32, [R202+0x1a800] ;  /* 0x01a80000ca20783b */ /* 0x000fe80000004200 */
[C---:B------:R-:W-:Y:S01]  /*ab20*/  HMMA.16816.F32.BF16 R128, R4.reuse, R18, R128 ;  /* 0x000000120480723c */ /* 0x040fe20000041880 */
[----:B------:R-:W-:Y:S01]  /*ab30*/  SHF.R.U32.HI R3, RZ, 0x8, R3 ;  /* 0x00000008ff037819 */ /* 0x000fe20000011603 */
[----:B------:R-:W1:Y:S06]  /*ab40*/  LDSM.16.MT88.4 R16, [R204+0x1e000] ;  /* 0x01e00000cc10783b */ /* 0x000e6c0000004200 */
[C---:B-----5:R-:W-:Y:S08]  /*ab50*/  HMMA.16816.F32.BF16 R132, R4.reuse, R8, R132 ;  /* 0x000000080484723c */ /* 0x060ff00000041884 */
[C---:B------:R-:W-:Y:S01]  /*ab60*/  HMMA.16816.F32.BF16 R136, R4.reuse, R10, R136 ;  /* 0x0000000a0488723c */ /* 0x040fe20000041888 */
[----:B------:R-:W2:Y:S07]  /*ab70*/  LDSM.16.MT88.4 R8, [R203+0x1e000] ;  /* 0x01e00000cb08783b */ /* 0x000eae0000004200 */
[C---:B-1----:R-:W-:Y:S08]  /*ab80*/  HMMA.16816.F32.BF16 R160, R4.reuse, R16, R160 ;  /* 0x0000001004a0723c */ /* 0x042ff000000418a0 */
[C---:B------:R-:W-:Y:S01]  /*ab90*/  HMMA.16816.F32.BF16 R40, R4.reuse, R18, R140 ;  /* 0x000000120428723c */ /* 0x040fe2000004188c */
[----:B------:R-:W-:Y:S07]  /*aba0*/  LDSM.16.MT88.4 R16, [R203+0x18800] ;  /* 0x01880000cb10783b */ /* 0x000fee0000004200 */
[C---:B--2---:R-:W-:Y:S07]  /*abb0*/  HMMA.16816.F32.BF16 R144, R4.reuse, R8, R144 ;  /* 0x000000080490723c */ /* 0x044fee0000041890 */
[----:B------:R-:W-:Y:S01]  /*abc0*/  FFMA.FTZ R8, R180, c[0x0][0x23c], -R15 ;  /* 0x00008f00b4087a23 */ /* 0x000fe2000001080f */
[----:B------:R-:W-:Y:S01]  /*abd0*/  HMMA.16816.F32.BF16 R44, R4, R10, R164 ;  /* 0x0000000a042c723c */ /* 0x000fe200000418a4 */
[----:B------:R-:W-:-:S02]  /*abe0*/  MOV R180, R96 ;  /* 0x0000006000b47202 */ /* 0x000fc40000000f00 */
[----:B------:R1:W-:Y:S04]  /*abf0*/  MUFU.EX2 R181, R8 ;  /* 0x0000000800b57308 */ /* 0x0003e80000000800 */
[----:B------:R-:W-:Y:S01]  /*ac00*/  LOP3.LUT R6, R2, 0xff, RZ, 0xc0, !PT ;  /* 0x000000ff02067812 */ /* 0x000fe200078ec0ff */
[----:B------:R-:W-:Y:S01]  /*ac10*/  FFMA.FTZ R4, R22, c[0x0][0x23c], -R15 ;  /* 0x00008f0016047a23 */ /* 0x000fe2000001080f */
[----:B------:R-:W-:Y:S02]  /*ac20*/  SHF.R.U32.HI R7, RZ, 0x10, R2 ;  /* 0x00000010ff077819 */ /* 0x000fe40000011602 */
[----:B------:R-:W-:Y:S01]  /*ac30*/  PRMT R6, R6, 0x5410, R3 ;  /* 0x0000541006067816 */ /* 0x000fe20000000003 */
[----:B------:R2:W-:Y:S01]  /*ac40*/  MUFU.EX2 R85, R4 ;  /* 0x0000000400557308 */ /* 0x0005e20000000800 */
[----:B------:R-:W-:-:S04]  /*ac50*/  SHF.R.U32.HI R3, RZ, 0x10, R0 ;  /* 0x00000010ff037819 */ /* 0x000fc80000011600 */
[----:B------:R-:W-:Y:S01]  /*ac60*/  LOP3.LUT R3, R3, 0xff, RZ, 0xc0, !PT ;  /* 0x000000ff03037812 */ /* 0x000fe200078ec0ff */
[----:B-1----:R-:W-:Y:S02]  /*ac70*/  FFMA.FTZ R8, R175, c[0x0][0x23c], -R15 ;  /* 0x00008f00af087a23 */ /* 0x002fe4000001080f */
[----:B------:R-:W-:Y:S02]  /*ac80*/  IMAD.MOV.U32 R175, RZ, RZ, R97 ;  /* 0x000000ffffaf7224 */ /* 0x000fe400078e0061 */
[----:B------:R1:W-:Y:S01]  /*ac90*/  MUFU.EX2 R80, R8 ;  /* 0x0000000800507308 */ /* 0x0003e20000000800 */
[C---:B--2---:R-:W-:Y:S02]  /*aca0*/  LOP3.LUT R4, R0.reuse, 0xff, RZ, 0xc0, !PT ;  /* 0x000000ff00047812 */ /* 0x044fe400078ec0ff */
[----:B-1----:R-:W-:Y:S02]  /*acb0*/  SHF.R.U32.HI R8, RZ, 0x18, R2 ;  /* 0x00000018ff087819 */ /* 0x002fe40000011602 */
[----:B------:R-:W-:-:S04]  /*acc0*/  LOP3.LUT R2, R0, 0xffff, RZ, 0xc0, !PT ;  /* 0x0000ffff00027812 */ /* 0x000fc800078ec0ff */
[----:B------:R-:W-:Y:S01]  /*acd0*/  SHF.R.U32.HI R5, RZ, 0x8, R2 ;  /* 0x00000008ff057819 */ /* 0x000fe20000011602 */
[----:B------:R-:W-:Y:S02]  /*ace0*/  FFMA.FTZ R2, R23, c[0x0][0x23c], -R15 ;  /* 0x00008f0017027a23 */ /* 0x000fe4000001080f */
[----:B------:R-:W1:Y:S02]  /*acf0*/  LDSM.16.MT88.4 R20, [R204+0x18800] ;  /* 0x01880000cc14783b */ /* 0x000e640000004200 */
[----:B------:R2:W5:Y:S02]  /*ad00*/  MUFU.EX2 R95, R2 ;  /* 0x00000002005f7308 */ /* 0x0005640000000800 */
[----:B--2---:R-:W-:Y:S02]  /*ad10*/  PRMT R2, R4, 0x5410, R5 ;  /* 0x0000541004027816 */ /* 0x004fe40000000005 */
[----:B------:R-:W-:Y:S02]  /*ad20*/  SHF.R.U32.HI R4, RZ, 0x18, R0 ;  /* 0x00000018ff047819 */ /* 0x000fe40000011600 */
[----:B------:R-:W-:Y:S01]  /*ad30*/  LOP3.LUT R5, R7, 0xff, RZ, 0xc0, !PT ;  /* 0x000000ff07057812 */ /* 0x000fe200078ec0ff */
[----:B------:R-:W-:Y:S01]  /*ad40*/  HSET2.LE.AND R0, R2, R252, PT ;  /* 0x000000fc02007233 */ /* 0x000fe20003803000 */
[----:B----4-:R-:W-:-:S02]  /*ad50*/  F2FP.BF16.PACK_AB R2, R81, R182 ;  /* 0x000000b65102723e */ /* 0x010fc400000010ff */
[----:B------:R-:W-:Y:S01]  /*ad60*/  PRMT R4, R3, 0x5410, R4 ;  /* 0x0000541003047816 */ /* 0x000fe20000000004 */
[--C-:B------:R-:W-:Y:S01]  /*ad70*/  HSET2.LE.AND R3, R6, R252.reuse, PT ;  /* 0x000000fc06037233 */ /* 0x100fe20003803000 */
[----:B------:R-:W-:Y:S02]  /*ad80*/  PRMT R5, R5, 0x5410, R8 ;  /* 0x0000541005057816 */ /* 0x000fe40000000008 */
[----:B------:R-:W-:Y:S01]  /*ad90*/  LOP3.LUT R8, R0, R2, RZ, 0xc0, !PT ;  /* 0x0000000200087212 */ /* 0x000fe200078ec0ff */
[--C-:B------:R-:W-:Y:S01]  /*ada0*/  HSET2.LE.AND R0, R4, R252.reuse, PT ;  /* 0x000000fc04007233 */ /* 0x100fe20003803000 */
[----:B---3--:R-:W-:Y:S01]  /*adb0*/  F2FP.BF16.PACK_AB R4, R90, R84 ;  /* 0x000000545a04723e */ /* 0x008fe200000010ff */
[----:B------:R-:W-:Y:S01]  /*adc0*/  HSET2.LE.AND R5, R5, R252, PT ;  /* 0x000000fc05057233 */ /* 0x000fe20003803000 */
[----:B-----5:R-:W-:Y:S02]  /*add0*/  F2FP.BF16.PACK_AB R6, R95, R85 ;  /* 0x000000555f06723e */ /* 0x020fe400000010ff */
[----:B------:R-:W-:Y:S01]  /*ade0*/  LOP3.LUT R10, R3, R4, RZ, 0xc0, !PT ;  /* 0x00000004030a7212 */ /* 0x000fe200078ec0ff */
[----:B------:R-:W-:Y:S01]  /*adf0*/  IMAD.MOV.U32 R3, RZ, RZ, R82 ;  /* 0x000000ffff037224 */ /* 0x000fe200078e0052 */
[----:B------:R-:W-:-:S02]  /*ae00*/  LOP3.LUT R11, R5, R6, RZ, 0xc0, !PT ;  /* 0x00000006050b7212 */ /* 0x000fc400078ec0ff */
[----:B------:R-:W2:Y:S01]  /*ae10*/  LDSM.16.MT88.4 R4, [R201+0x1a800] ;  /* 0x01a80000c904783b */ /* 0x000ea20000004200 */
[----:B------:R-:W-:-:S04]  /*ae20*/  F2FP.BF16.PACK_AB R2, R80, R181 ;  /* 0x000000b55002723e */ /* 0x000fc800000010ff */
[----:B------:R-:W-:Y:S02]  /*ae30*/  LOP3.LUT R9, R0, R2, RZ, 0xc0, !PT ;  /* 0x0000000200097212 */ /* 0x000fe400078ec0ff */
[----:B------:R-:W-:Y:S02]  /*ae40*/  MOV R2, R81 ;  /* 0x0000005100027202 */ /* 0x000fe40000000f00 */
[----:B------:R-:W-:-:S03]  /*ae50*/  MOV R0, R80 ;  /* 0x0000005000007202 */ /* 0x000fc60000000f00 */
[C---:B------:R-:W-:Y:S07]  /*ae60*/  HMMA.16816.F32.BF16 R152, R8.reuse, R36, R152 ;  /* 0x000000240898723c */ /* 0x040fee0000041898 */
[----:B------:R-:W-:Y:S01]  /*ae70*/  MOV R37, R83 ;  /* 0x0000005300257202 */ /* 0x000fe20000000f00 */
[----:B------:R-:W-:Y:S01]  /*ae80*/  HMMA.16816.F32.BF16 R52, R8, R38, R52 ;  /* 0x000000260834723c */ /* 0x000fe20000041834 */
[----:B------:R-:W-:-:S06]  /*ae90*/  MOV R36, R76 ;  /* 0x0000004c00247202 */ /* 0x000fcc0000000f00 */
[----:B------:R-:W-:Y:S01]  /*aea0*/  IMAD.MOV.U32 R39, RZ, RZ, R77 ;  /* 0x000000ffff277224 */ /* 0x000fe200078e004d */
[----:B------:R-:W-:Y:S01]  /*aeb0*/  HMMA.16816.F32.BF16 R60, R8, R24, R60 ;  /* 0x00000018083c723c */ /* 0x000fe2000004183c */
[----:B------:R-:W-:-:S06]  /*aec0*/  MOV R38, R78 ;  /* 0x0000004e00267202 */ /* 0x000fcc0000000f00 */
[----:B------:R-:W-:Y:S01]  /*aed0*/  MOV R25, R79 ;  /* 0x0000004f00197202 */ /* 0x000fe20000000f00 */
[----:B-1----:R-:W-:Y:S01]  /*aee0*/  HMMA.16816.F32.BF16 R80, R8, R22, R236 ;  /* 0x000000160850723c */ /* 0x002fe200000418ec */
[----:B------:R-:W-:-:S06]  /*aef0*/  MOV R24, R87 ;  /* 0x0000005700187202 */ /* 0x000fcc0000000f00 */
[----:B------:R-:W-:Y:S01]  /*af00*/  IMAD.MOV.U32 R238, RZ, RZ, R98 ;  /* 0x000000ffffee7224 */ /* 0x000fe200078e0062 */
[----:B------:R-:W-:Y:S01]  /*af10*/  HMMA.16816.F32.BF16 R76, R8, R20, R240 ;  /* 0x00000014084c723c */ /* 0x000fe200000418f0 */
[----:B------:R-:W1:Y:S01]  /*af20*/  LDSM.16.MT88.4 R20, [R204+0x1a800] ;  /* 0x01a80000cc14783b */ /* 0x000e620000004200 */
[----:B------:R-:W-:Y:S01]  /*af30*/  MOV R239, R99 ;  /* 0x0000006300ef7202 */ /* 0x000fe20000000f00 */
[----:B------:R-:W-:Y:S01]  /*af40*/  IMAD.MOV.U32 R237, RZ, RZ, R86 ;  /* 0x000000ffffed7224 */ /* 0x000fe200078e0056 */
[----:B------:R-:W-:-:S03]  /*af50*/  MOV R236, R92 ;  /* 0x0000005c00ec7202 */ /* 0x000fc60000000f00 */
[----:B------:R-:W-:Y:S01]  /*af60*/  MOV R243, R95 ;  /* 0x0000005f00f37202 */ /* 0x000fe20000000f00 */
[----:B------:R-:W-:Y:S01]  /*af70*/  HMMA.16816.F32.BF16 R68, R8, R26, R68 ;  /* 0x0000001a0844723c */ /* 0x000fe20000041844 */
[----:B------:R-:W-:Y:S01]  /*af80*/  MOV R241, R85 ;  /* 0x0000005500f17202 */ /* 0x000fe20000000f00 */
[----:B------:R-:W-:Y:S01]  /*af90*/  IMAD.MOV.U32 R242, RZ, RZ, R90 ;  /* 0x000000fffff27224 */ /* 0x000fe200078e005a */
[----:B------:R-:W-:-:S04]  /*afa0*/  MOV R240, R84 ;  /* 0x0000005400f07202 */ /* 0x000fc80000000f00 */
[----:B------:R-:W-:Y:S01]  /*afb0*/  IMAD.MOV.U32 R27, RZ, RZ, R93 ;  /* 0x000000ffff1b7224 */ /* 0x000fe200078e005d */
[----:B------:R-:W-:Y:S01]  /*afc0*/  MOV R26, R94 ;  /* 0x0000005e001a7202 */ /* 0x000fe20000000f00 */
[C---:B--2---:R-:W-:Y:S08]  /*afd0*/  HMMA.16816.F32.BF16 R96, R8.reuse, R6, R184 ;  /* 0x000000060860723c */ /* 0x044ff000000418b8 */
[C---:B------:R-:W-:Y:S01]  /*afe0*/  HMMA.16816.F32.BF16 R92, R8.reuse, R4, R192 ;  /* 0x00000004085c723c */ /* 0x040fe200000418c0 */
[----:B------:R-:W2:Y:S07]  /*aff0*/  LDSM.16.MT88.4 R4, [R201+0x1c800] ;  /* 0x01c80000c904783b */ /* 0x000eae0000004200 */
[C---:B------:R-:W-:Y:S07]  /*b000*/  HMMA.16816.F32.BF16 R84, R8.reuse, R16, R228 ;  /* 0x000000100854723c */ /* 0x040fee00000418e4 */
[----:B------:R-:W-:Y:S01]  /*b010*/  MOV R228, R88 ;  /* 0x0000005800e47202 */ /* 0x000fe20000000f00 */
[----:B------:R-:W-:Y:S01]  /*b020*/  IMAD.MOV.U32 R229, RZ, RZ, R89 ;  /* 0x000000ffffe57224 */ /* 0x000fe200078e0059 */
[----:B------:R-:W-:Y:S01]  /*b030*/  MOV R231, R91 ;  /* 0x0000005b00e77202 */ /* 0x000fe20000000f00 */
[----:B-1----:R-:W-:Y:S01]  /*b040*/  HMMA.16816.F32.BF16 R56, R8, R20, R56 ;  /* 0x000000140838723c */ /* 0x002fe20000041838 */
[----:B------:R-:W-:-:S02]  /*b050*/  MOV R230, R237 ;  /* 0x000000ed00e67202 */ /* 0x000fc40000000f00 */
[----:B------:R-:W-:-:S05]  /*b060*/  MOV R237, R181 ;  /* 0x000000b500ed7202 */ /* 0x000fca0000000f00 */
[C---:B------:R-:W-:Y:S01]  /*b070*/  HMMA.16816.F32.BF16 R88, R8.reuse, R18, R196 ;  /* 0x000000120858723c */ /* 0x040fe200000418c4 */
[----:B------:R-:W1:Y:S06]  /*b080*/  LDSM.16.MT88.4 R16, [R203+0x1a800] ;  /* 0x01a80000cb10783b */ /* 0x000e6c0000004200 */
[----:B------:R-:W-:Y:S01]  /*b090*/  IMAD.MOV.U32 R197, RZ, RZ, R182 ;  /* 0x000000ffffc57224 */ /* 0x000fe200078e00b6 */
[----:B------:R-:W-:Y:S01]  /*b0a0*/  HMMA.16816.F32.BF16 R188, R8, R22, R188 ;  /* 0x0000001608bc723c */ /* 0x000fe200000418bc */
[----:B------:R-:W3:Y:S01]  /*b0b0*/  LDSM.16.MT88.4 R20, [R202+0x1c800] ;  /* 0x01c80000ca14783b */ /* 0x000ee20000004200 */
[----:B------:R-:W-:-:S02]  /*b0c0*/  MOV R198, R183 ;  /* 0x000000b700c67202 */ /* 0x000fc40000000f00 */
[----:B------:R-:W-:Y:S02]  /*b0d0*/  MOV R199, R24 ;  /* 0x0000001800c77202 */ /* 0x000fe40000000f00 */
[----:B------:R-:W-:Y:S01]  /*b0e0*/  MOV R24, R25 ;  /* 0x0000001900187202 */ /* 0x000fe20000000f00 */
[----:B------:R-:W-:Y:S01]  /*b0f0*/  IMAD.MOV.U32 R25, RZ, RZ, R38 ;  /* 0x000000ffff197224 */ /* 0x000fe200078e0026 */
[C---:B--2---:R-:W-:Y:S01]  /*b100*/  HMMA.16816.F32.BF16 R164, R8.reuse, R4, R148 ;  /* 0x0000000408a4723c */ /* 0x044fe20000041894 */
[----:B------:R-:W-:Y:S02]  /*b110*/  MOV R38, R39 ;  /* 0x0000002700267202 */ /* 0x000fe40000000f00 */
[----:B------:R-:W-:Y:S01]  /*b120*/  MOV R39, R36 ;  /* 0x0000002400277202 */ /* 0x000fe20000000f00 */
[----:B------:R-:W-:Y:S01]  /*b130*/  IMAD.MOV.U32 R36, RZ, RZ, R37 ;  /* 0x000000ffff247224 */ /* 0x000fe200078e0025 */
[----:B------:R-:W-:Y:S02]  /*b140*/  MOV R37, R3 ;  /* 0x0000000300257202 */ /* 0x000fe40000000f00 */
[----:B------:R-:W-:Y:S01]  /*b150*/  MOV R196, R174 ;  /* 0x000000ae00c47202 */ /* 0x000fe20000000f00 */
[C---:B------:R-:W-:Y:S01]  /*b160*/  HMMA.16816.F32.BF16 R140, R8.reuse, R6, R72 ;  /* 0x00000006088c723c */ /* 0x040fe20000041848 */
[----:B------:R-:W2:Y:S07]  /*b170*/  LDSM.16.MT88.4 R4, [R204+0x1c800] ;  /* 0x01c80000cc04783b */ /* 0x000eae0000004200 */
[C---:B------:R-:W-:Y:S07]  /*b180*/  HMMA.16816.F32.BF16 R100, R8.reuse, R32, R48 ;  /* 0x000000200864723c */ /* 0x040fee0000041830 */
[----:B------:R-:W-:Y:S01]  /*b190*/  IMAD.MOV.U32 R32, RZ, RZ, R172 ;  /* 0x000000ffff207224 */ /* 0x000fe200078e00ac */
[----:B------:R-:W-:Y:S01]  /*b1a0*/  HMMA.16816.F32.BF16 R48, R8, R34, R168 ;  /* 0x000000220830723c */ /* 0x000fe200000418a8 */
[----:B------:R-:W-:-:S06]  /*b1b0*/  MOV R33, R173 ;  /* 0x000000ad00217202 */ /* 0x000fcc0000000f00 */
[----:B------:R-:W-:Y:S01]  /*b1c0*/  MOV R35, R239 ;  /* 0x000000ef00237202 */ /* 0x000fe20000000f00 */
[C---:B-1----:R-:W-:Y:S01]  /*b1d0*/  HMMA.16816.F32.BF16 R176, R8.reuse, R16, R176 ;  /* 0x0000001008b0723c */ /* 0x042fe200000418b0 */
[----:B------:R-:W-:Y:S01]  /*b1e0*/  MOV R239, R0 ;  /* 0x0000000000ef7202 */ /* 0x000fe20000000f00 */
[----:B------:R-:W-:Y:S01]  /*b1f0*/  IMAD.U32 R0, RZ, RZ, UR4 ;  /* 0x00000004ff007e24 */ /* 0x000fe2000f8e00ff */
[----:B------:R-:W-:Y:S01]  /*b200*/  MOV R35, R33 ;  /* 0x0000002100237202 */ /* 0x000fe20000000f00 */
[----:B------:R-:W-:Y:S01]  /*b210*/  IMAD.MOV.U32 R34, RZ, RZ, R238 ;  /* 0x000000ffff227224 */ /* 0x000fe200078e00ee */
[----:B------:R-:W-:Y:S01]  /*b220*/  MOV R33, R197 ;  /* 0x000000c500217202 */ /* 0x000fe20000000f00 */
[----:B------:R-:W-:Y:S01]  /*b230*/  IMAD.MOV.U32 R238, RZ, RZ, R2 ;  /* 0x000000ffffee7224 */ /* 0x000fe200078e0002 */
[----:B------:R-:W-:Y:S01]  /*b240*/  LOP3.LUT R0, R31, UR37, R0, 0x96, !PT ;  /* 0x000000251f007c12 */ /* 0x000fe2000f8e9600 */
[----:B------:R-:W-:Y:S01]  /*b250*/  HMMA.16816.F32.BF16 R168, R8, R18, R156 ;  /* 0x0000001208a8723c */ /* 0x000fe2000004189c */
[----:B------:R-:W1:Y:S01]  /*b260*/  LDSM.16.MT88.4 R16, [R203+0x1c800] ;  /* 0x01c80000cb10783b */ /* 0x000e620000004200 */
[----:B------:R-:W-:-:S02]  /*b270*/  IMAD.MOV.U32 R197, RZ, RZ, R199 ;  /* 0x000000ffffc57224 */ /* 0x000fc400078e00c7 */
[----:B------:R-:W-:-:S04]  /*b280*/  IMAD.WIDE.U32 R2, R0, -0x326172a9, RZ ;  /* 0xcd9e8d5700027825 */ /* 0x000fc800078e00ff */
[C---:B---3--:R-:W-:Y:S01]  /*b290*/  HMMA.16816.F32.BF16 R184, R8.reuse, R22, R104 ;  /* 0x0000001608b8723c */ /* 0x048fe20000041868 */
[----:B------:R-:W-:Y:S02]  /*b2a0*/  LOP3.LUT R3, R3, UR15, R34, 0x96, !PT ;  /* 0x0000000f03037c12 */ /* 0x000fe4000f8e9622 */
[----:B------:R-:W-:Y:S01]  /*b2b0*/  MOV R34, R32 ;  /* 0x0000002000227202 */ /* 0x000fe20000000f00 */
[----:B------:R-:W-:Y:S01]  /*b2c0*/  IMAD.MOV.U32 R32, RZ, RZ, R196 ;  /* 0x000000ffff207224 */ /* 0x000fe200078e00c4 */
[----:B------:R-:W-:Y:S02]  /*b2d0*/  MOV R196, R198 ;  /* 0x000000c600c47202 */ /* 0x000fe40000000f00 */
[----:B------:R-:W-:Y:S01]  /*b2e0*/  MOV R106, R228 ;  /* 0x000000e4006a7202 */ /* 0x000fe20000000f00 */
[----:B--2---:R-:W-:Y:S01]  /*b2f0*/  HMMA.16816.F32.BF16 R192, R8, R4, R108 ;  /* 0x0000000408c0723c */ /* 0x004fe2000004186c */
[----:B------:R-:W-:Y:S01]  /*b300*/  MOV R228, R180 ;  /* 0x000000b400e47202 */ /* 0x000fe20000000f00 */
[----:B------:R-:W-:Y:S01]  /*b310*/  IMAD.MOV.U32 R107, RZ, RZ, R229 ;  /* 0x000000ffff6b7224 */ /* 0x000fe200078e00e5 */
[----:B------:R-:W-:-:S02]  /*b320*/  MOV R229, R175 ;  /* 0x000000af00e57202 */ /* 0x000fc40000000f00 */
[----:B------:R-:W-:Y:S02]  /*b330*/  MOV R105, R230 ;  /* 0x000000e600697202 */ /* 0x000fe40000000f00 */
[----:B------:R-:W-:Y:S01]  /*b340*/  LOP3.LUT R0, R107, UR13, R2, 0x96, !PT ;  /* 0x0000000d6b007c12 */ /* 0x000fe2000f8e9602 */
[C---:B------:R-:W-:Y:S01]  /*b350*/  HMMA.16816.F32.BF16 R180, R8.reuse, R6, R112 ;  /* 0x0000000608b4723c */ /* 0x040fe20000041870 */
[----:B------:R-:W2:Y:S01]  /*b360*/  LDSM.16.MT88.4 R4, [R202+0x1e800] ;  /* 0x01e80000ca04783b */ /* 0x000ea20000004200 */
[----:B------:R-:W-:Y:S01]  /*b370*/  IMAD.WIDE.U32 R2, R3, -0x2daee0ad, RZ ;  /* 0xd2511f5303027825 */ /* 0x000fe200078e00ff */
[----:B------:R-:W-:Y:S02]  /*b380*/  MOV R107, R35 ;  /* 0x00000023006b7202 */ /* 0x000fe40000000f00 */
[----:B------:R-:W-:Y:S01]  /*b390*/  MOV R35, R33 ;  /* 0x0000002100237202 */ /* 0x000fe20000000f00 */
[----:B------:R-:W-:Y:S01]  /*b3a0*/  IMAD.MOV.U32 R111, RZ, RZ, R236 ;  /* 0x000000ffff6f7224 */ /* 0x000fe200078e00ec */
[----:B------:R-:W-:Y:S01]  /*b3b0*/  LOP3.LUT R3, R3, UR12, R30, 0x96, !PT ;  /* 0x0000000c03037c12 */ /* 0x000fe2000f8e961e */
        /* <DEDUP_REMOVED lines=12> */
[----:B------:R-:W-:Y:S01]  /*b480*/  MOV R108, R39 ;  /* 0x00000027006c7202 */ /* 0x000fe20000000f00 */
[C---:B------:R-:W-:Y:S01]  /*b490*/  HMMA.16816.F32.BF16 R156, R8.reuse, R18, R120 ;  /* 0x00000012089c723c */ /* 0x040fe20000041878 */
[----:B------:R-:W1:Y:S01]  /*b4a0*/  LDSM.16.MT88.4 R16, [R204+0x1e800] ;  /* 0x01e80000cc10783b */ /* 0x000e620000004200 */
[----:B------:R-:W-:Y:S02]  /*b4b0*/  MOV R104, R37 ;  /* 0x0000002500687202 */ /* 0x000fe40000000f00 */
[----:B------:R-:W-:Y:S01]  /*b4c0*/  MOV R117, R35 ;  /* 0x0000002300757202 */ /* 0x000fe20000000f00 */
[----:B------:R-:W-:Y:S02]  /*b4d0*/  LDSM.16.MT88.4 R36, [R201+0x1b000] ;  /* 0x01b00000c924783b */ /* 0x000fe40000004200 */
[----:B------:R-:W-:Y:S01]  /*b4e0*/  MOV R120, R104 ;  /* 0x0000006800787202 */ /* 0x000fe20000000f00 */
[----:B------:R-:W-:Y:S01]  /*b4f0*/  IMAD.MOV.U32 R121, RZ, RZ, R105 ;  /* 0x000000ffff797224 */ /* 0x000fe200078e0069 */
[----:B------:R-:W-:Y:S01]  /*b500*/  MOV R123, R107 ;  /* 0x0000006b007b7202 */ /* 0x000fe20000000f00 */
[C---:B--2---:R-:W-:Y:S07]  /*b510*/  HMMA.16816.F32.BF16 R136, R8.reuse, R6, R136 ;  /* 0x000000060888723c */ /* 0x044fee0000041888 */
[----:B------:R-:W-:Y:S01]  /*b520*/  IMAD.WIDE.U32 R6, R0, -0x2daee0ad, RZ ;  /* 0xd2511f5300067825 */ /* 0x000fe200078e00ff */
[----:B------:R-:W-:Y:S04]  /*b530*/  HMMA.16816.F32.BF16 R132, R8, R4, R132 ;  /* 0x000000040884723c */ /* 0x000fe80000041884 */
[----:B------:R-:W-:Y:S01]  /*b540*/  LOP3.LUT R0, R7, UR10, R2, 0x96, !PT ;  /* 0x0000000a07007c12 */ /* 0x000fe2000f8e9602 */
[----:B------:R-:W-:-:S03]  /*b550*/  IMAD.WIDE.U32 R2, R3, -0x326172a9, RZ ;  /* 0xcd9e8d5703027825 */ /* 0x000fc600078e00ff */
[C---:B---3--:R-:W-:Y:S01]  /*b560*/  HMMA.16816.F32.BF16 R72, R8.reuse, R20, R124 ;  /* 0x000000140848723c */ /* 0x048fe2000004187c */
[----:B------:R-:W-:Y:S01]  /*b570*/  IMAD.WIDE.U32 R198, R0, -0x326172a9, RZ ;  /* 0xcd9e8d5700c67825 */ /* 0x000fe200078e00ff */
[----:B------:R-:W-:Y:S02]  /*b580*/  LOP3.LUT R3, R3, UR11, R106, 0x96, !PT ;  /* 0x0000000b03037c12 */ /* 0x000fe4000f8e966a */
[----:B------:R-:W-:Y:S01]  /*b590*/  MOV R106, R34 ;  /* 0x00000022006a7202 */ /* 0x000fe20000000f00 */
[----:B------:R-:W-:Y:S01]  /*b5a0*/  FFMA.FTZ R0, R233, c[0x0][0x23c], -R12 ;  /* 0x00008f00e9007a23 */ /* 0x000fe2000001080c */
[----:B------:R-:W-:Y:S01]  /*b5b0*/  LOP3.LUT R4, R199, UR9, R2, 0x96, !PT ;  /* 0x00000009c7047c12 */ /* 0x000fe2000f8e9602 */
[----:B------:R-:W-:Y:S01]  /*b5c0*/  IMAD.MOV.U32 R34, RZ, RZ, R32 ;  /* 0x000000ffff227224 */ /* 0x000fe200078e0020 */
[----:B------:R-:W-:Y:S01]  /*b5d0*/  MOV R32, R196 ;  /* 0x000000c400207202 */ /* 0x000fe20000000f00 */
[----:B------:R2:W-:Y:S01]  /*b5e0*/  MUFU.EX2 R236, R0 ;  /* 0x0000000000ec7308 */ /* 0x0005e20000000800 */
[----:B------:R-:W-:Y:S01]  /*b5f0*/  IMAD.WIDE.U32 R2, R3, -0x2daee0ad, RZ ;  /* 0xd2511f5303027825 */ /* 0x000fe200078e00ff */
[----:B------:R-:W-:Y:S01]  /*b600*/  HMMA.16816.F32.BF16 R64, R8, R22, R128 ;  /* 0x000000160840723c */ /* 0x000fe20000041880 */
[----:B------:R-:W3:Y:S01]  /*b610*/  LDSM.16.MT88.4 R20, [R203+0x1e800] ;  /* 0x01e80000cb14783b */ /* 0x000ee20000004200 */
[----:B------:R-:W-:Y:S01]  /*b620*/  MOV R122, R106 ;  /* 0x0000006a007a7202 */ /* 0x000fe20000000f00 */
[----:B------:R-:W-:Y:S01]  /*b630*/  IMAD.WIDE.U32 R196, R4, -0x2daee0ad, RZ ;  /* 0xd2511f5304c47825 */ /* 0x000fe200078e00ff */
[----:B------:R-:W-:-:S02]  /*b640*/  MOV R118, R32 ;  /* 0x0000002000767202 */ /* 0x000fc40000000f00 */
[----:B------:R-:W-:Y:S01]  /*b650*/  MOV R127, R109 ;  /* 0x0000006d007f7202 */ /* 0x000fe20000000f00 */
[----:B------:R-:W-:Y:S01]  /*b660*/  FFMA.FTZ R4, R232, c[0x0][0x23c], -R12 ;  /* 0x00008f00e8047a23 */ /* 0x000fe2000001080c */
[----:B------:R-:W-:Y:S01]  /*b670*/  LOP3.LUT R2, R197, UR6, R2, 0x96, !PT ;  /* 0x00000006c5027c12 */ /* 0x000fe2000f8e9602 */
[C---:B-1----:R-:W-:Y:S01]  /*b680*/  HMMA.16816.F32.BF16 R160, R8.reuse, R16, R160 ;  /* 0x0000001008a0723c */ /* 0x042fe200000418a0 */
[----:B------:R-:W-:Y:S01]  /*b690*/  IMAD.MOV.U32 R116, RZ, RZ, R34 ;  /* 0x000000ffff747224 */ /* 0x000fe200078e0022 */
[----:B------:R-:W-:Y:S01]  /*b6a0*/  MUFU.EX2 R231, R4 ;  /* 0x0000000400e77308 */ /* 0x000fe20000000800 */
[----:B------:R-:W-:Y:S02]  /*b6b0*/  IMAD.MOV.U32 R126, RZ, RZ, R108 ;  /* 0x000000ffff7e7224 */ /* 0x000fe400078e006c */
[----:B--2---:R-:W-:Y:S01]  /*b6c0*/  FFMA.FTZ R0, R244, c[0x0][0x23c], -R12 ;  /* 0x00008f00f4007a23 */ /* 0x004fe2000001080c */
[----:B------:R-:W-:Y:S01]  /*b6d0*/  MOV R244, R117 ;  /* 0x0000007500f47202 */ /* 0x000fe20000000f00 */
[----:B------:R-:W-:Y:S01]  /*b6e0*/  IMAD.MOV.U32 R232, RZ, RZ, R116 ;  /* 0x000000ffffe87224 */ /* 0x000fe200078e0074 */
[----:B------:R-:W-:Y:S02]  /*b6f0*/  HMMA.16816.F32.BF16 R40, R8, R18, R40 ;  /* 0x000000120828723c */ /* 0x000fe40000041828 */
[----:B------:R1:W2:Y:S02]  /*b700*/  MUFU.EX2 R233, R0 ;  /* 0x0000000000e97308 */ /* 0x0002a40000000800 */
[----:B-1----:R-:W-:Y:S01]  /*b710*/  LOP3.LUT R0, R3, UR8, R6, 0x96, !PT ;  /* 0x0000000803007c12 */ /* 0x002fe2000f8e9606 */
[----:B------:R-:W-:-:S04]  /*b720*/  IMAD.WIDE.U32 R2, R2, -0x326172a9, RZ ;  /* 0xcd9e8d5702027825 */ /* 0x000fc800078e00ff */
[----:B------:R-:W-:Y:S01]  /*b730*/  IMAD.WIDE.U32 R30, R0, -0x326172a9, RZ ;  /* 0xcd9e8d57001e7825 */ /* 0x000fe200078e00ff */
[C---:B------:R-:W-:Y:S01]  /*b740*/  LOP3.LUT R4, R2.reuse, 0xffff, RZ, 0xc0, !PT ;  /* 0x0000ffff02047812 */ /* 0x040fe200078ec0ff */
[C---:B---3--:R-:W-:Y:S01]  /*b750*/  HMMA.16816.F32.BF16 R144, R8.reuse, R20, R144 ;  /* 0x000000140890723c */ /* 0x048fe20000041890 */
[----:B------:R-:W-:Y:S01]  /*b760*/  SHF.R.U32.HI R6, RZ, 0x10, R2 ;  /* 0x00000010ff067819 */ /* 0x000fe20000011602 */
[----:B------:R-:W-:Y:S01]  /*b770*/  FFMA.FTZ R0, R245, c[0x0][0x23c], -R12 ;  /* 0x00008f00f5007a23 */ /* 0x000fe2000001080c */
[----:B------:R-:W-:Y:S02]  /*b780*/  LOP3.LUT R16, R2, 0xff, RZ, 0xc0, !PT ;  /* 0x000000ff02107812 */ /* 0x000fe400078ec0ff */
[----:B------:R-:W-:Y:S01]  /*b790*/  SHF.R.U32.HI R7, RZ, 0x18, R2 ;  /* 0x00000018ff077819 */ /* 0x000fe20000011602 */
[----:B------:R1:W-:Y:S01]  /*b7a0*/  MUFU.EX2 R230, R0 ;  /* 0x0000000000e67308 */ /* 0x0003e20000000800 */
[----:B------:R-:W-:Y:S01]  /*b7b0*/  SHF.R.U32.HI R5, RZ, 0x8, R4 ;  /* 0x00000008ff057819 */ /* 0x000fe20000011604 */
[----:B------:R-:W-:Y:S01]  /*b7c0*/  HMMA.16816.F32.BF16 R44, R8, R22, R44 ;  /* 0x00000016082c723c */ /* 0x000fe2000004182c */
[----:B------:R-:W-:Y:S01]  /*b7d0*/  LOP3.LUT R4, R6, 0xff, RZ, 0xc0, !PT ;  /* 0x000000ff06047812 */ /* 0x000fe200078ec0ff */
[----:B------:R-:W-:Y:S01]  /*b7e0*/  LDSM.16.MT88.4 R20, [R202+0x19000] ;  /* 0x01900000ca14783b */ /* 0x000fe20000004200 */
[----:B------:R-:W-:-:S02]  /*b7f0*/  PRMT R6, R16, 0x5410, R5 ;  /* 0x0000541010067816 */ /* 0x000fc40000000005 */
[----:B------:R-:W-:Y:S01]  /*b800*/  PRMT R7, R4, 0x5410, R7 ;  /* 0x0000541004077816 */ /* 0x000fe20000000007 */
[--C-:B------:R-:W-:Y:S01]  /*b810*/  FFMA.FTZ R4, R246, c[0x0][0x23c], -R15.reuse ;  /* 0x00008f00f6047a23 */ /* 0x100fe2000001080f */
[----:B------:R-:W-:Y:S01]  /*b820*/  LDSM.16.MT88.4 R16, [R204+0x19000] ;  /* 0x01900000cc10783b */ /* 0x000fe20000004200 */
[----:B------:R-:W-:Y:S02]  /*b830*/  MOV R246, R122 ;  /* 0x0000007a00f67202 */ /* 0x000fe40000000f00 */
[----:B------:R3:W-:Y:S01]  /*b840*/  MUFU.EX2 R228, R4 ;  /* 0x0000000400e47308 */ /* 0x0007e20000000800 */
[----:B------:R-:W-:Y:S01]  /*b850*/  LDSM.16.MT88.4 R8, [R203+0x19000] ;  /* 0x01900000cb08783b */ /* 0x000fe20000004200 */
[----:B------:R-:W-:Y:S02]  /*b860*/  MOV R245, R123 ;  /* 0x0000007b00f57202 */ /* 0x000fe40000000f00 */
[----:B-1----:R-:W-:Y:S01]  /*b870*/  LOP3.LUT R0, R3, UR16, R30, 0x96, !PT ;  /* 0x0000001003007c12 */ /* 0x002fe2000f8e961e */
[----:B------:R-:W-:-:S02]  /*b880*/  FFMA.FTZ R3, R111, c[0x0][0x23c], -R15 ;  /* 0x00008f006f037a23 */ /* 0x000fc4000001080f */
[----:B------:R-:W-:Y:S01]  /*b890*/  IMAD.MOV.U32 R111, RZ, RZ, R229 ;  /* 0x000000ffff6f7224 */ /* 0x000fe200078e00e5 */
[C---:B------:R-:W-:Y:S01]  /*b8a0*/  LOP3.LUT R2, R0.reuse, 0xffff, RZ, 0xc0, !PT ;  /* 0x0000ffff00027812 */ /* 0x040fe200078ec0ff */
[----:B------:R1:W4:Y:S01]  /*b8b0*/  MUFU.EX2 R229, R3 ;  /* 0x0000000300e57308 */ /* 0x0003220000000800 */
[----:B------:R-:W-:Y:S02]  /*b8c0*/  SHF.R.U32.HI R5, RZ, 0x10, R0 ;  /* 0x00000010ff057819 */ /* 0x000fe40000011600 */
[----:B------:R-:W-:Y:S02]  /*b8d0*/  SHF.R.U32.HI R2, RZ, 0x8, R2 ;  /* 0x00000008ff027819 */ /* 0x000fe40000011602 */
[----:B------:R-:W-:Y:S01]  /*b8e0*/  MOV R119, R111 ;  /* 0x0000006f00777202 */ /* 0x000fe20000000f00 */
[----:B------:R-:W-:Y:S01]  /*b8f0*/  IMAD.MOV.U32 R111, RZ, RZ, R25 ;  /* 0x000000ffff6f7224 */ /* 0x000fe200078e0019 */
[----:B---3--:R-:W-:Y:S02]  /*b900*/  SHF.R.U32.HI R4, RZ, 0x18, R0 ;  /* 0x00000018ff047819 */ /* 0x008fe40000011600 */
[----:B-1----:R-:W-:-:S04]  /*b910*/  LOP3.LUT R3, R0, 0xff, RZ, 0xc0, !PT ;  /* 0x000000ff00037812 */ /* 0x002fc800078ec0ff */
[----:B------:R-:W-:Y:S02]  /*b920*/  PRMT R2, R3, 0x5410, R2 ;  /* 0x0000541003027816 */ /* 0x000fe40000000002 */
[----:B------:R-:W-:Y:S01]  /*b930*/  LOP3.LUT R3, R5, 0xff, RZ, 0xc0, !PT ;  /* 0x000000ff05037812 */ /* 0x000fe200078ec0ff */
[----:B------:R-:W-:Y:S02]  /*b940*/  FFMA.FTZ R5, R248, c[0x0][0x23c], -R15 ;  /* 0x00008f00f8057a23 */ /* 0x000fe4000001080f */
[--C-:B------:R-:W-:Y:S01]  /*b950*/  HSET2.LE.AND R0, R2, R252.reuse, PT ;  /* 0x000000fc02007233 */ /* 0x100fe20003803000 */
[----:B--2---:R-:W-:Y:S01]  /*b960*/  F2FP.BF16.PACK_AB R2, R233, R236 ;  /* 0x000000ece902723e */ /* 0x004fe200000010ff */
[----:B------:R-:W-:Y:S01]  /*b970*/  MUFU.EX2 R199, R5 ;  /* 0x0000000500c77308 */ /* 0x000fe20000000800 */
[----:B------:R-:W-:Y:S01]  /*b980*/  PRMT R3, R3, 0x5410, R4 ;  /* 0x0000541003037816 */ /* 0x000fe20000000004 */
[----:B------:R-:W-:Y:S01]  /*b990*/  IMAD.MOV.U32 R248, RZ, RZ, R121 ;  /* 0x000000fffff87224 */ /* 0x000fe200078e0079 */
[----:B------:R-:W-:Y:S01]  /*b9a0*/  LOP3.LUT R4, R0, R2, RZ, 0xc0, !PT ;  /* 0x0000000200047212 */ /* 0x000fe200078ec0ff */
[----:B------:R-:W-:Y:S01]  /*b9b0*/  FFMA.FTZ R2, R110, c[0x0][0x23c], -R15 ;  /* 0x00008f006e027a23 */ /* 0x000fe2000001080f */
[----:B------:R-:W-:Y:S01]  /*b9c0*/  MOV R110, R24 ;  /* 0x00000018006e7202 */ /* 0x000fe20000000f00 */
[----:B------:R-:W-:Y:S01]  /*b9d0*/  HSET2.LE.AND R0, R3, R252, PT ;  /* 0x000000fc03007233 */ /* 0x000fe20003803000 */
[----:B------:R-:W1:Y:S01]  /*b9e0*/  LDSM.16.MT88.4 R24, [R201+0x19000] ;  /* 0x01900000c918783b */ /* 0x000e620000004200 */
[----:B------:R4:W2:Y:S01]  /*b9f0*/  MUFU.EX2 R197, R2 ;  /* 0x0000000200c57308 */ /* 0x0008a20000000800 */
[----:B------:R-:W-:-:S02]  /*ba00*/  MOV R3, R127 ;  /* 0x0000007f00037202 */ /* 0x000fc40000000f00 */
[----:B----4-:R-:W-:-:S04]  /*ba10*/  F2FP.BF16.PACK_AB R2, R228, R229 ;  /* 0x000000e5e402723e */ /* 0x010fc800000010ff */
[----:B------:R-:W-:Y:S01]  /*ba20*/  LOP3.LUT R5, R0, R2, RZ, 0xc0, !PT ;  /* 0x0000000200057212 */ /* 0x000fe200078ec0ff */
[----:B------:R-:W-:Y:S01]  /*ba30*/  HSET2.LE.AND R0, R6, R252, PT ;  /* 0x000000fc06007233 */ /* 0x000fe20003803000 */
[----:B------:R-:W-:-:S04]  /*ba40*/  F2FP.BF16.PACK_AB R2, R230, R231 ;  /* 0x000000e7e602723e */ /* 0x000fc800000010ff */
[----:B------:R-:W-:Y:S01]  /*ba50*/  LOP3.LUT R6, R0, R2, RZ, 0xc0, !PT ;  /* 0x0000000200067212 */ /* 0x000fe200078ec0ff */
[----:B------:R-:W-:Y:S01]  /*ba60*/  HSET2.LE.AND R0, R7, R252, PT ;  /* 0x000000fc07007233 */ /* 0x000fe20003803000 */
[----:B--2---:R-:W-:-:S04]  /*ba70*/  F2FP.BF16.PACK_AB R2, R197, R199 ;  /* 0x000000c7c502723e */ /* 0x004fc800000010ff */
[----:B------:R-:W-:Y:S02]  /*ba80*/  LOP3.LUT R7, R0, R2, RZ, 0xc0, !PT ;  /* 0x0000000200077212 */ /* 0x000fe400078ec0ff */
[----:B------:R-:W-:Y:S01]  /*ba90*/  MOV R2, R119 ;  /* 0x0000007700027202 */ /* 0x000fe20000000f00 */
[----:B------:R-:W-:Y:S01]  /*baa0*/  IMAD.MOV.U32 R119, RZ, RZ, R33 ;  /* 0x000000ffff777224 */ /* 0x000fe200078e0021 */
[----:B------:R-:W-:Y:S01]  /*bab0*/  MOV R0, R118 ;  /* 0x0000007600007202 */ /* 0x000fe20000000f00 */
[----:B------:R-:W-:Y:S02]  /*bac0*/  LDSM.16.MT88.4 R32, [R202+0x1d000] ;  /* 0x01d00000ca20783b */ /* 0x000fe40000004200 */
[----:B-1----:R-:W-:Y:S02]  /*bad0*/  HMMA.16816.F32.BF16 R152, R4, R24, R152 ;  /* 0x000000180498723c */ /* 0x002fe40000041898 */
[----:B------:R-:W-:-:S06]  /*bae0*/  FFMA.FTZ R0, R0, c[0x0][0x23c], -R12 ;  /* 0x00008f0000007a23 */ /* 0x000fcc000001080c */
        /* <DEDUP_REMOVED lines=11> */
[C---:B-1----:R-:W-:Y:S07]  /*bba0*/  HMMA.16816.F32.BF16 R104, R4.reuse, R26, R48 ;  /* 0x0000001a0468723c */ /* 0x042fee0000041830 */
[----:B------:R-:W-:Y:S01]  /*bbb0*/  MOV R48, R110 ;  /* 0x0000006e00307202 */ /* 0x000fe20000000f00 */
[----:B------:R-:W-:Y:S01]  /*bbc0*/  HMMA.16816.F32.BF16 R96, R4, R38, R96 ;  /* 0x000000260460723c */ /* 0x000fe20000041860 */
[----:B------:R-:W-:Y:S01]  /*bbd0*/  MOV R49, R111 ;  /* 0x0000006f00317202 */ /* 0x000fe20000000f00 */
[----:B------:R-:W-:Y:S01]  /*bbe0*/  IMAD.MOV.U32 R50, RZ, RZ, R119 ;  /* 0x000000ffff327224 */ /* 0x000fe200078e0077 */
[----:B------:R-:W-:-:S04]  /*bbf0*/  MOV R51, R112 ;  /* 0x0000007000337202 */ /* 0x000fc80000000f00 */
[----:B------:R-:W-:Y:S01]  /*bc00*/  MOV R39, R120 ;  /* 0x0000007800277202 */ /* 0x000fe20000000f00 */
[----:B--2---:R-:W-:Y:S01]  /*bc10*/  HMMA.16816.F32.BF16 R108, R4, R20, R56 ;  /* 0x00000014046c723c */ /* 0x004fe20000041838 */
[----:B------:R-:W-:-:S06]  /*bc20*/  MOV R38, R115 ;  /* 0x0000007300267202 */ /* 0x000fcc0000000f00 */
[----:B------:R-:W-:Y:S01]  /*bc30*/  IMAD.MOV.U32 R59, RZ, RZ, R126 ;  /* 0x000000ffff3b7224 */ /* 0x000fe200078e007e */
[C---:B---3--:R-:W-:Y:S08]  /*bc40*/  HMMA.16816.F32.BF16 R116, R4.reuse, R16, R176 ;  /* 0x000000100474723c */ /* 0x048ff000000418b0 */
[C---:B------:R-:W-:Y:S01]  /*bc50*/  HMMA.16816.F32.BF16 R120, R4.reuse, R18, R168 ;  /* 0x000000120478723c */ /* 0x040fe200000418a8 */
[----:B------:R-:W1:Y:S07]  /*bc60*/  LDSM.16.MT88.4 R16, [R204+0x1d000] ;  /* 0x01d00000cc10783b */ /* 0x000e6e0000004200 */
[C---:B----4-:R-:W-:Y:S08]  /*bc70*/  HMMA.16816.F32.BF16 R124, R4.reuse, R8, R164 ;  /* 0x00000008047c723c */ /* 0x050ff000000418a4 */
[C---:B------:R-:W-:Y:S01]  /*bc80*/  HMMA.16816.F32.BF16 R128, R4.reuse, R10, R140 ;  /* 0x0000000a0480723c */ /* 0x040fe2000004188c */
[----:B------:R-:W2:Y:S07]  /*bc90*/  LDSM.16.MT88.4 R8, [R203+0x1d000] ;  /* 0x01d00000cb08783b */ /* 0x000eae0000004200 */
[C---:B------:R-:W-:Y:S01]  /*bca0*/  HMMA.16816.F32.BF16 R100, R4.reuse, R24, R100 ;  /* 0x000000180464723c */ /* 0x040fe20000041864 */
[----:B------:R-:W3:Y:S07]  /*bcb0*/  LDSM.16.MT88.4 R24, [R202+0x1f000] ;  /* 0x01f00000ca18783b */ /* 0x000eee0000004200 */
[C---:B------:R-:W-:Y:S07]  /*bcc0*/  HMMA.16816.F32.BF16 R92, R4.reuse, R36, R92 ;  /* 0x00000024045c723c */ /* 0x040fee000004185c */
[----:B------:R-:W-:Y:S01]  /*bcd0*/  MOV R37, R113 ;  /* 0x0000007100257202 */ /* 0x000fe20000000f00 */
[----:B------:R-:W-:Y:S01]  /*bce0*/  IMAD.MOV.U32 R36, RZ, RZ, R114 ;  /* 0x000000ffff247224 */ /* 0x000fe200078e0072 */
[C---:B-1----:R-:W-:Y:S08]  /*bcf0*/  HMMA.16816.F32.BF16 R168, R4.reuse, R18, R180 ;  /* 0x0000001204a8723c */ /* 0x042ff000000418b4 */
[C---:B------:R-:W-:Y:S01]  /*bd00*/  HMMA.16816.F32.BF16 R112, R4.reuse, R22, R188 ;  /* 0x000000160470723c */ /* 0x040fe200000418bc */
[----:B------:R-:W-:Y:S01]  /*bd10*/  LDSM.16.MT88.4 R20, [R201+0x1f000] ;  /* 0x01f00000c914783b */ /* 0x000fe20000004200 */
[----:B------:R1:W-:Y:S06]  /*bd20*/  MUFU.EX2 R189, R0 ;  /* 0x0000000000bd7308 */ /* 0x0003ec0000000800 */
[C---:B--2---:R-:W-:Y:S08]  /*bd30*/  HMMA.16816.F32.BF16 R180, R4.reuse, R8, R172 ;  /* 0x0000000804b4723c */ /* 0x044ff000000418ac */
[----:B------:R-:W-:Y:S01]  /*bd40*/  HMMA.16816.F32.BF16 R176, R4, R10, R156 ;  /* 0x0000000a04b0723c */ /* 0x000fe2000004189c */
[----:B------:R-:W2:Y:S01]  /*bd50*/  LDSM.16.MT88.4 R8, [R204+0x1f000] ;  /* 0x01f00000cc08783b */ /* 0x000ea20000004200 */
[----:B-1----:R-:W-:-:S03]  /*bd60*/  FFMA.FTZ R0, R59, c[0x0][0x23c], -R12 ;  /* 0x00008f003b007a23 */ /* 0x002fc6000001080c */
[----:B------:R-:W-:Y:S01]  /*bd70*/  LDSM.16.MT88.4 R156, [R201+0x19800] ;  /* 0x01980000c99c783b */ /* 0x000fe20000004200 */
[----:B------:R1:W-:Y:S02]  /*bd80*/  MUFU.EX2 R190, R0 ;  /* 0x0000000000be7308 */ /* 0x0003e40000000800 */
[C---:B------:R-:W-:Y:S01]  /*bd90*/  HMMA.16816.F32.BF16 R140, R4.reuse, R32, R148 ;  /* 0x00000020048c723c */ /* 0x040fe20000041894 */
[----:B------:R-:W-:Y:S07]  /*bda0*/  LDSM.16.MT88.4 R56, [R203+0x19800] ;  /* 0x01980000cb38783b */ /* 0x000fee0000004200 */
[----:B------:R-:W-:Y:S01]  /*bdb0*/  HMMA.16816.F32.BF16 R148, R4, R16, R192 ;  /* 0x000000100494723c */ /* 0x000fe200000418c0 */
[----:B------:R-:W4:Y:S01]  /*bdc0*/  LDSM.16.MT88.4 R16, [R203+0x1f000] ;  /* 0x01f00000cb10783b */ /* 0x000f220000004200 */
[----:B-1----:R-:W-:-:S05]  /*bdd0*/  FFMA.FTZ R0, R48, c[0x0][0x23c], -R12 ;  /* 0x00008f0030007a23 */ /* 0x002fca000001080c */
[----:B------:R-:W-:Y:S01]  /*bde0*/  MOV R193, R36 ;  /* 0x0000002400c17202 */ /* 0x000fe20000000f00 */
[C---:B------:R-:W-:Y:S01]  /*bdf0*/  HMMA.16816.F32.BF16 R32, R4.reuse, R34, R184 ;  /* 0x000000220420723c */ /* 0x040fe200000418b8 */
[----:B------:R-:W-:Y:S01]  /*be00*/  IMAD.MOV.U32 R192, RZ, RZ, R37 ;  /* 0x000000ffffc07224 */ /* 0x000fe200078e0025 */
[----:B------:R1:W-:Y:S06]  /*be10*/  MUFU.EX2 R191, R0 ;  /* 0x0000000000bf7308 */ /* 0x0003ec0000000800 */
[C---:B---3--:R-:W-:Y:S08]  /*be20*/  HMMA.16816.F32.BF16 R132, R4.reuse, R24, R132 ;  /* 0x000000180484723c */ /* 0x048ff00000041884 */
[----:B------:R-:W-:Y:S01]  /*be30*/  HMMA.16816.F32.BF16 R184, R4, R26, R136 ;  /* 0x0000001a04b8723c */ /* 0x000fe20000041888 */
[----:B------:R-:W-:Y:S01]  /*be40*/  LDSM.16.MT88.4 R136, [R202+0x1f800] ;  /* 0x01f80000ca88783b */ /* 0x000fe20000004200 */
[----:B-1----:R-:W-:Y:S01]  /*be50*/  FFMA.FTZ R0, R2, c[0x0][0x23c], -R12 ;  /* 0x00008f0002007a23 */ /* 0x002fe2000001080c */
[----:B------:R-:W-:-:S03]  /*be60*/  LOP3.LUT R2, R31, UR7, R198, 0x96, !PT ;  /* 0x000000071f027c12 */ /* 0x000fc6000f8e96c6 */
[----:B------:R1:W-:Y:S02]  /*be70*/  MUFU.EX2 R188, R0 ;  /* 0x0000000000bc7308 */ /* 0x0003e40000000800 */
[C---:B--2---:R-:W-:Y:S01]  /*be80*/  HMMA.16816.F32.BF16 R24, R4.reuse, R10, R40 ;  /* 0x0000000a0418723c */ /* 0x044fe20000041828 */
[----:B------:R-:W2:Y:S07]  /*be90*/  LDSM.16.MT88.4 R40, [R202+0x19800] ;  /* 0x01980000ca28783b */ /* 0x000eae0000004200 */
[C---:B------:R-:W-:Y:S01]  /*bea0*/  HMMA.16816.F32.BF16 R172, R4.reuse, R20, R72 ;  /* 0x0000001404ac723c */ /* 0x040fe20000041848 */
[----:B------:R-:W-:Y:S01]  /*beb0*/  LDSM.16.MT88.4 R72, [R202+0x1b800] ;  /* 0x01b80000ca48783b */ /* 0x000fe20000004200 */
[----:B-1----:R-:W-:Y:S01]  /*bec0*/  FFMA.FTZ R0, R50, c[0x0][0x23c], -R15 ;  /* 0x00008f0032007a23 */ /* 0x002fe2000001080f */
[----:B------:R-:W-:Y:S01]  /*bed0*/  MOV R50, R51 ;  /* 0x0000003300327202 */ /* 0x000fe20000000f00 */
[----:B------:R-:W-:Y:S01]  /*bee0*/  IMAD.MOV.U32 R51, RZ, RZ, R38 ;  /* 0x000000ffff337224 */ /* 0x000fe200078e0026 */
[----:B------:R-:W-:Y:S01]  /*bef0*/  MOV R38, R39 ;  /* 0x0000002700267202 */ /* 0x000fe20000000f00 */
[----:B------:R1:W-:Y:S01]  /*bf00*/  MUFU.EX2 R31, R0 ;  /* 0x00000000001f7308 */ /* 0x0003e20000000800 */
[----:B------:R-:W-:Y:S01]  /*bf10*/  MOV R39, R3 ;  /* 0x0000000300277202 */ /* 0x000fe20000000f00 */
[----:B------:R-:W-:Y:S01]  /*bf20*/  IMAD.WIDE.U32 R2, R2, -0x2daee0ad, RZ ;  /* 0xd2511f5302027825 */ /* 0x000fe200078e00ff */
[----:B------:R-:W-:Y:S02]  /*bf30*/  HMMA.16816.F32.BF16 R160, R4, R8, R160 ;  /* 0x0000000804a0723c */ /* 0x000fe400000418a0 */
[----:B------:R-:W-:Y:S01]  /*bf40*/  MOV R194, R39 ;  /* 0x0000002700c27202 */ /* 0x000fe20000000f00 */
[----:B------:R-:W-:Y:S01]  /*bf50*/  IMAD.MOV.U32 R195, RZ, RZ, R38 ;  /* 0x000000ffffc37224 */ /* 0x000fe200078e0026 */
[----:B------:R-:W-:-:S02]  /*bf60*/  LOP3.LUT R12, R2, 0xff, RZ, 0xc0, !PT ;  /* 0x000000ff020c7812 */ /* 0x000fc400078ec0ff */
[--C-:B------:R-:W-:Y:S01]  /*bf70*/  SHF.R.U32.HI R11, RZ, 0x18, R2.reuse ;  /* 0x00000018ff0b7819 */ /* 0x100fe20000011602 */
[--C-:B------:R-:W-:Y:S01]  /*bf80*/  FFMA.FTZ R9, R49, c[0x0][0x23c], -R15.reuse ;  /* 0x00008f0031097a23 */ /* 0x100fe2000001080f */
[C---:B------:R-:W-:Y:S01]  /*bf90*/  HMMA.16816.F32.BF16 R20, R4.reuse, R22, R64 ;  /* 0x000000160414723c */ /* 0x040fe20000041840 */
[----:B------:R-:W-:Y:S01]  /*bfa0*/  LDSM.16.MT88.4 R64, [R201+0x1b800] ;  /* 0x01b80000c940783b */ /* 0x000fe20000004200 */
[----:B------:R-:W-:Y:S01]  /*bfb0*/  SHF.R.U32.HI R8, RZ, 0x10, R2 ;  /* 0x00000010ff087819 */ /* 0x000fe20000011602 */
[----:B------:R3:W5:Y:S01]  /*bfc0*/  MUFU.EX2 R30, R9 ;  /* 0x00000009001e7308 */ /* 0x0007620000000800 */
[----:B-1----:R-:W-:Y:S02]  /*bfd0*/  LOP3.LUT R0, R2, 0xffff, RZ, 0xc0, !PT ;  /* 0x0000ffff02007812 */ /* 0x002fe400078ec0ff */
[----:B------:R-:W-:Y:S02]  /*bfe0*/  LOP3.LUT R2, R3, UR17, R196, 0x96, !PT ;  /* 0x0000001103027c12 */ /* 0x000fe4000f8e96c4 */
[----:B----4-:R-:W-:Y:S01]  /*bff0*/  HMMA.16816.F32.BF16 R144, R4, R16, R144 ;  /* 0x000000100490723c */ /* 0x010fe20000041890 */
[----:B------:R-:W-:Y:S01]  /*c000*/  SHF.R.U32.HI R10, RZ, 0x8, R0 ;  /* 0x00000008ff0a7819 */ /* 0x000fe20000011600 */
[----:B------:R-:W-:Y:S01]  /*c010*/  FFMA.FTZ R0, R50, c[0x0][0x23c], -R15 ;  /* 0x00008f0032007a23 */ /* 0x000fe2000001080f */
[----:B------:R-:W-:-:S02]  /*c020*/  LOP3.LUT R8, R8, 0xff, RZ, 0xc0, !PT ;  /* 0x000000ff08087812 */ /* 0x000fc400078ec0ff */
[----:B------:R-:W-:Y:S01]  /*c030*/  PRMT R12, R12, 0x5410, R10 ;  /* 0x000054100c0c7816 */ /* 0x000fe2000000000a */
[----:B------:R-:W-:Y:S01]  /*c040*/  FFMA.FTZ R10, R51, c[0x0][0x23c], -R15 ;  /* 0x00008f00330a7a23 */ /* 0x000fe2000001080f */
[--C-:B------:R-:W-:Y:S01]  /*c050*/  SHF.R.U32.HI R3, RZ, 0x10, R2.reuse ;  /* 0x00000010ff037819 */ /* 0x100fe20000011602 */
[----:B------:R-:W1:Y:S01]  /*c060*/  LDSM.16.MT88.4 R48, [R204+0x19800] ;  /* 0x01980000cc30783b */ /* 0x000e620000004200 */
[----:B------:R4:W-:Y:S01]  /*c070*/  MUFU.EX2 R15, R0 ;  /* 0x00000000000f7308 */ /* 0x0009e20000000800 */
[----:B------:R-:W-:Y:S01]  /*c080*/  PRMT R11, R8, 0x5410, R11 ;  /* 0x00005410080b7816 */ /* 0x000fe2000000000b */
[----:B------:R-:W-:Y:S01]  /*c090*/  HMMA.16816.F32.BF16 R16, R4, R18, R44 ;  /* 0x000000120410723c */ /* 0x000fe2000004182c */
[----:B---3--:R-:W-:Y:S02]  /*c0a0*/  LOP3.LUT R9, R2, 0xff, RZ, 0xc0, !PT ;  /* 0x000000ff02097812 */ /* 0x008fe400078ec0ff */
[----:B------:R-:W-:-:S03]  /*c0b0*/  SHF.R.U32.HI R8, RZ, 0x18, R2 ;  /* 0x00000018ff087819 */ /* 0x000fc60000011602 */
[----:B------:R-:W3:Y:S01]  /*c0c0*/  MUFU.EX2 R10, R10 ;  /* 0x0000000a000a7308 */ /* 0x000ee20000000800 */
[--C-:B------:R-:W-:Y:S01]  /*c0d0*/  HSET2.LE.AND R5, R12, R252.reuse, PT ;  /* 0x000000fc0c057233 */ /* 0x100fe20003803000 */
[----:B-----5:R-:W-:Y:S01]  /*c0e0*/  F2FP.BF16.PACK_AB R4, R30, R31 ;  /* 0x0000001f1e04723e */ /* 0x020fe200000010ff */
[----:B------:R-:W-:Y:S01]  /*c0f0*/  HSET2.LE.AND R7, R11, R252, PT ;  /* 0x000000fc0b077233 */ /* 0x000fe20003803000 */
[----:B------:R-:W-:Y:S02]  /*c100*/  F2FP.BF16.PACK_AB R6, R188, R191 ;  /* 0x000000bfbc06723e */ /* 0x000fe400000010ff */
[----:B----4-:R-:W-:Y:S02]  /*c110*/  LOP3.LUT R0, R2, 0xffff, RZ, 0xc0, !PT ;  /* 0x0000ffff02007812 */ /* 0x010fe400078ec0ff */
[----:B------:R-:W-:Y:S02]  /*c120*/  LOP3.LUT R166, R5, R6, RZ, 0xc0, !PT ;  /* 0x0000000605a67212 */ /* 0x000fe400078ec0ff */
[----:B------:R-:W-:-:S02]  /*c130*/  SHF.R.U32.HI R2, RZ, 0x8, R0 ;  /* 0x00000008ff027819 */ /* 0x000fc40000011600 */
[----:B------:R-:W-:Y:S02]  /*c140*/  LOP3.LUT R0, R3, 0xff, RZ, 0xc0, !PT ;  /* 0x000000ff03007812 */ /* 0x000fe400078ec0ff */
[----:B------:R-:W-:Y:S02]  /*c150*/  PRMT R2, R9, 0x5410, R2 ;  /* 0x0000541009027816 */ /* 0x000fe40000000002 */
[----:B------:R-:W-:Y:S02]  /*c160*/  PRMT R3, R0, 0x5410, R8 ;  /* 0x0000541000037816 */ /* 0x000fe40000000008 */
[----:B---3--:R-:W-:Y:S01]  /*c170*/  F2FP.BF16.PACK_AB R8, R10, R15 ;  /* 0x0000000f0a08723e */ /* 0x008fe200000010ff */
[--C-:B------:R-:W-:Y:S01]  /*c180*/  HSET2.LE.AND R0, R2, R252.reuse, PT ;  /* 0x000000fc02007233 */ /* 0x100fe20003803000 */
[----:B------:R-:W-:Y:S01]  /*c190*/  F2FP.BF16.PACK_AB R2, R190, R189 ;  /* 0x000000bdbe02723e */ /* 0x000fe200000010ff */
[----:B------:R-:W-:Y:S01]  /*c1a0*/  HSET2.LE.AND R3, R3, R252, PT ;  /* 0x000000fc03037233 */ /* 0x000fe20003803000 */
[----:B------:R-:W-:-:S02]  /*c1b0*/  LOP3.LUT R167, R7, R8, RZ, 0xc0, !PT ;  /* 0x0000000807a77212 */ /* 0x000fc400078ec0ff */
[----:B------:R-:W-:Y:S01]  /*c1c0*/  LOP3.LUT R164, R0, R2, RZ, 0xc0, !PT ;  /* 0x0000000200a47212 */ /* 0x000fe200078ec0ff */
[----:B------:R-:W-:Y:S01]  /*c1d0*/  FFMA.FTZ R2, R250, R29, R192 ;  /* 0x0000001dfa027223 */ /* 0x000fe200000100c0 */
[----:B------:R-:W-:Y:S01]  /*c1e0*/  LOP3.LUT R165, R3, R4, RZ, 0xc0, !PT ;  /* 0x0000000403a57212 */ /* 0x000fe200078ec0ff */
[----:B------:R-:W-:Y:S01]  /*c1f0*/  FFMA.FTZ R0, R247, R28, R193 ;  /* 0x0000001cf7007223 */ /* 0x000fe200000100c1 */
[----:B------:R-:W-:Y:S01]  /*c200*/  LDSM.16.MT88.4 R4, [R203+0x1f800] ;  /* 0x01f80000cb04783b */ /* 0x000fe20000004200 */
[----:B------:R-:W-:Y:S01]  /*c210*/  FADD.FTZ R2, R194, R2 ;  /* 0x00000002c2027221 */ /* 0x000fe20000010000 */
[----:B------:R-:W-:Y:S01]  /*c220*/  MOV R3, R249 ;  /* 0x000000f900037202 */ /* 0x000fe20000000f00 */
[----:B------:R-:W-:Y:S02]  /*c230*/  FADD.FTZ R0, R195, R0 ;  /* 0x00000000c3007221 */ /* 0x000fe40000010000 */
        /* <DEDUP_REMOVED lines=10> */
[C---:B--2---:R-:W-:Y:S01]  /*c2e0*/  HMMA.16816.F32.BF16 R36, R164.reuse, R40, R60 ;  /* 0x00000028a424723c */ /* 0x044fe2000004183c */
        /* <DEDUP_REMOVED lines=9> */
[----:B-1----:R-:W-:Y:S01]  /*c380*/  HMMA.16816.F32.BF16 R44, R164, R48, R76 ;  /* 0x00000030a42c723c */ /* 0x002fe2000004184c */
        /* <DEDUP_REMOVED lines=14> */
[C---:B------:R-:W-:Y:S01]  /*c470*/  HMMA.16816.F32.BF16 R48, R164.reuse, R50, R80 ;  /* 0x00000032a430723c */ /* 0x040fe20000041850 */
[----:B------:R-:W1:Y:S07]  /*c480*/  LDSM.16.MT88.4 R80, [R204+0x1b800] ;  /* 0x01b80000cc50783b */ /* 0x000e6e0000004200 */
[C---:B------:R-:W-:Y:S01]  /*c490*/  HMMA.16816.F32.BF16 R56, R164.reuse, R58, R88 ;  /* 0x0000003aa438723c */ /* 0x040fe20000041858 */
[----:B------:R-:W2:Y:S07]  /*c4a0*/  LDSM.16.MT88.4 R88, [R203+0x1b800] ;  /* 0x01b80000cb58783b */ /* 0x000eae0000004200 */
[C---:B------:R-:W-:Y:S01]  /*c4b0*/  HMMA.16816.F32.BF16 R64, R164.reuse, R66, R96 ;  /* 0x00000042a440723c */ /* 0x040fe20000041860 */
[----:B------:R-:W3:Y:S07]  /*c4c0*/  LDSM.16.MT88.4 R96, [R201+0x1d800] ;  /* 0x01d80000c960783b */ /* 0x000eee0000004200 */
[C---:B------:R-:W-:Y:S08]  /*c4d0*/  HMMA.16816.F32.BF16 R68, R164.reuse, R72, R100 ;  /* 0x00000048a444723c */ /* 0x040ff00000041864 */
[C---:B------:R-:W-:Y:S01]  /*c4e0*/  HMMA.16816.F32.BF16 R72, R164.reuse, R74, R104 ;  /* 0x0000004aa448723c */ /* 0x040fe20000041868 */
[----:B------:R-:W4:Y:S07]  /*c4f0*/  LDSM.16.MT88.4 R104, [R202+0x1d800] ;  /* 0x01d80000ca68783b */ /* 0x000f2e0000004200 */
[C---:B------:R-:W-:Y:S08]  /*c500*/  HMMA.16816.F32.BF16 R132, R164.reuse, R136, R132 ;  /* 0x00000088a484723c */ /* 0x040ff00000041884 */
[C---:B-1----:R-:W-:Y:S08]  /*c510*/  HMMA.16816.F32.BF16 R76, R164.reuse, R80, R108 ;  /* 0x00000050a44c723c */ /* 0x042ff0000004186c */
[C---:B--2---:R-:W-:Y:S08]  /*c520*/  HMMA.16816.F32.BF16 R84, R164.reuse, R88, R116 ;  /* 0x00000058a454723c */ /* 0x044ff00000041874 */
[C---:B---3--:R-:W-:Y:S08]  /*c530*/  HMMA.16816.F32.BF16 R92, R164.reuse, R96, R124 ;  /* 0x00000060a45c723c */ /* 0x048ff0000004187c */
[C---:B------:R-:W-:Y:S01]  /*c540*/  HMMA.16816.F32.BF16 R80, R164.reuse, R82, R112 ;  /* 0x00000052a450723c */ /* 0x040fe20000041870 */
[----:B------:R-:W1:Y:S07]  /*c550*/  LDSM.16.MT88.4 R112, [R204+0x1d800] ;  /* 0x01d80000cc70783b */ /* 0x000e6e0000004200 */
[C---:B------:R-:W-:Y:S01]  /*c560*/  HMMA.16816.F32.BF16 R88, R164.reuse, R90, R120 ;  /* 0x0000005aa458723c */ /* 0x040fe20000041878 */
[----:B------:R-:W2:Y:S07]  /*c570*/  LDSM.16.MT88.4 R120, [R203+0x1d800] ;  /* 0x01d80000cb78783b */ /* 0x000eae0000004200 */
[C---:B------:R-:W-:Y:S01]  /*c580*/  HMMA.16816.F32.BF16 R96, R164.reuse, R98, R128 ;  /* 0x00000062a460723c */ /* 0x040fe20000041880 */
[----:B------:R-:W3:Y:S07]  /*c590*/  LDSM.16.MT88.4 R128, [R201+0x1f800] ;  /* 0x01f80000c980783b */ /* 0x000eee0000004200 */
[C---:B----4-:R-:W-:Y:S01]  /*c5a0*/  HMMA.16816.F32.BF16 R100, R164.reuse, R104, R140 ;  /* 0x00000068a464723c */ /* 0x050fe2000004188c */
[----:B------:R-:W4:Y:S07]  /*c5b0*/  LDSM.16.MT88.4 R140, [R204+0x1f800] ;  /* 0x01f80000cc8c783b */ /* 0x000f2e0000004200 */
[C---:B------:R-:W-:Y:S08]  /*c5c0*/  HMMA.16816.F32.BF16 R104, R164.reuse, R106, R32 ;  /* 0x0000006aa468723c */ /* 0x040ff00000041820 */
[C---:B------:R-:W-:Y:S08]  /*c5d0*/  HMMA.16816.F32.BF16 R136, R164.reuse, R138, R184 ;  /* 0x0000008aa488723c */ /* 0x040ff000000418b8 */
[C---:B-1----:R-:W-:Y:S07]  /*c5e0*/  HMMA.16816.F32.BF16 R108, R164.reuse, R112, R148 ;  /* 0x00000070a46c723c */ /* 0x042fee0000041894 */
[----:B------:R-:W-:Y:S01]  /*c5f0*/  MOV R148, R251 ;  /* 0x000000fb00947202 */ /* 0x000fe20000000f00 */
[C---:B--2---:R-:W-:Y:S08]  /*c600*/  HMMA.16816.F32.BF16 R116, R164.reuse, R120, R180 ;  /* 0x00000078a474723c */ /* 0x044ff000000418b4 */
[C---:B---3--:R-:W-:Y:S08]  /*c610*/  HMMA.16816.F32.BF16 R124, R164.reuse, R128, R172 ;  /* 0x00000080a47c723c */ /* 0x048ff000000418ac */
[C---:B----4-:R-:W-:Y:S08]  /*c620*/  HMMA.16816.F32.BF16 R160, R164.reuse, R140, R160 ;  /* 0x0000008ca4a0723c */ /* 0x050ff000000418a0 */
        /* <DEDUP_REMOVED lines=12> */
[----:B------:R-:W-:Y:S01]  /*c6f0*/  BAR.SYNC.DEFER_BLOCKING 0x0 ;  /* 0x0000000000007b1d */ /* 0x000fe20000010000 */
[----:B------:R-:W-:-:S05]  /*c700*/  UISETP.GE.AND UP0, UPT, UR35, 0x4, UPT ;  /* 0x000000042300788c */ /* 0x000fca000bf06270 */
[----:B------:R-:W-:Y:S01]  /*c710*/  ULDC.64 UR4, c[0x0][0x1a0] ;  /* 0x0000680000047ab9 */ /* 0x000fe20000000a00 */
[----:B------:R-:W1:Y:S01]  /*c720*/  S2R R244, SR_TID.X ;  /* 0x0000000000f47919 */ /* 0x000e620000002100 */
[----:B------:R-:W-:Y:S02]  /*c730*/  UIMAD UR39, UR39, UR4, URZ ;  /* 0x00000004272772a4 */ /* 0x000fe4000f8e023f */
[----:B------:R-:W-:Y:S02]  /*c740*/  UIMAD.WIDE.U32 UR40, UR38, UR4, URZ ;  /* 0x00000004262872a5 */ /* 0x000fe4000f8e003f */
[----:B------:R-:W-:-:S04]  /*c750*/  UIMAD UR5, UR38, UR5, UR39 ;  /* 0x00000005260572a4 */ /* 0x000fc8000f8e0227 */
[----:B------:R-:W-:Y:S01]  /*c760*/  UIADD3 UR5, UR41, UR5, URZ ;  /* 0x0000000529057290 */ /* 0x000fe2000fffe03f */
[----:B------:R-:W-:Y:S02]  /*c770*/  IMAD.U32 R2, RZ, RZ, UR40 ;  /* 0x00000028ff027e24 */ /* 0x000fe4000f8e00ff */
[----:B------:R-:W-:-:S03]  /*c780*/  IMAD.U32 R3, RZ, RZ, UR41 ;  /* 0x00000029ff037e24 */ /* 0x000fc6000f8e00ff */
[----:B------:R-:W-:Y:S01]  /*c790*/  IMAD.U32 R3, RZ, RZ, UR5 ;  /* 0x00000005ff037e24 */ /* 0x000fe2000f8e00ff */
[----:B------:R-:W-:Y:S01]  /*c7a0*/  @P6 STS.128 [R227+0x18000], RZ ;  /* 0x018000ffe3006388 */ /* 0x000fe20000000c00 */
[----:B-1----:R-:W-:-:S05]  /*c7b0*/  IMAD.SHL.U32 R244, R244, 0x2, RZ ;  /* 0x00000002f4f47824 */ /* 0x002fca00078e00ff */
[----:B------:R-:W-:Y:S02]  /*c7c0*/  LOP3.LUT R244, R244, 0x6, RZ, 0xc0, !PT ;  /* 0x00000006f4f47812 */ /* 0x000fe400078ec0ff */
[----:B--2---:R-:W-:-:S04]  /*c7d0*/  LEA R0, P0, R2, R240, 0x6 ;  /* 0x000000f002007211 */ /* 0x004fc800078030ff */
[----:B------:R-:W-:Y:S02]  /*c7e0*/  @!P6 LEA R24, P2, R0, c[0x0][0x170], 0x1 ;  /* 0x00005c000018ea11 */ /* 0x000fe400078408ff */
[----:B---3--:R-:W-:Y:S02]  /*c7f0*/  LEA.HI.X R3, R2, R243, R3, 0x6, P0 ;  /* 0x000000f302037211 */ /* 0x008fe400000f3403 */
[C---:B------:R-:W-:Y:S02]  /*c800*/  @!P5 LEA R20, P1, R0.reuse, c[0x0][0x170], 0x1 ;  /* 0x00005c000014da11 */ /* 0x040fe400078208ff */
[C---:B------:R-:W-:Y:S02]  /*c810*/  @!P4 LEA R18, P0, R0.reuse, c[0x0][0x170], 0x1 ;  /* 0x00005c000012ca11 */ /* 0x040fe400078008ff */
[C---:B------:R-:W-:Y:S02]  /*c820*/  @!P6 LEA.HI.X R25, R0.reuse, c[0x0][0x174], R3, 0x1, P2 ;  /* 0x00005d000019ea11 */ /* 0x040fe400010f0c03 */
        /* <DEDUP_REMOVED lines=15> */
[----:B------:R-:W-:Y:S01]  /*c920*/  @!P3 LEA.HI.X R17, R0, c[0x0][0x174], R3, 0x1, P1 ;  /* 0x00005d000011ba11 */ /* 0x000fe200008f0c03 */
[----:B------:R-:W-:Y:S01]  /*c930*/  IMAD.U32 R0, RZ, RZ, UR38 ;  /* 0x00000026ff007e24 */ /* 0x000fe2000f8e00ff */
[C---:B------:R-:W-:Y:S01]  /*c940*/  @!P5 LEA R10, P2, R2.reuse, c[0x0][0x170], 0x1 ;  /* 0x00005c00020ada11 */ /* 0x040fe200078408ff */
[----:B------:R-:W-:Y:S01]  /*c950*/  @P4 STS.128 [R227+0x1c000], RZ ;  /* 0x01c000ffe3004388 */ /* 0x000fe20000000c00 */
[----:B------:R-:W-:Y:S01]  /*c960*/  @!P4 LEA R8, P1, R2, c[0x0][0x170], 0x1 ;  /* 0x00005c000208ca11 */ /* 0x000fe200078208ff */
[----:B------:R-:W-:Y:S01]  /*c970*/  IMAD R0, R0, 0x40, R244 ;  /* 0x0000004000007824 */ /* 0x000fe200078e02f4 */
        /* <DEDUP_REMOVED lines=14> */
[C---:B------:R-:W-:Y:S02]  /*ca60*/  IADD3 R3, R0.reuse, 0x1, RZ ;  /* 0x0000000100037810 */ /* 0x040fe40007ffe0ff */
[----:B------:R-:W-:Y:S01]  /*ca70*/  IADD3 R2, R0, 0x8, RZ ;  /* 0x0000000800027810 */ /* 0x000fe20007ffe0ff */
[----:B------:R-:W-:Y:S01]  /*ca80*/  @P6 STS.128 [R227+0x19000], RZ ;  /* 0x019000ffe3006388 */ /* 0x000fe20000000c00 */
[----:B------:R-:W-:-:S02]  /*ca90*/  ISETP.GE.AND P0, PT, R3, R13, PT ;  /* 0x0000000d0300720c */ /* 0x000fc40003f06270 */
[----:B------:R-:W-:Y:S01]  /*caa0*/  ISETP.GE.AND P2, PT, R3, R14, PT ;  /* 0x0000000e0300720c */ /* 0x000fe20003f46270 */
[----:B------:R-:W-:Y:S01]  /*cab0*/  @!PT LDS RZ, [RZ] ;  /* 0x00000000fffff984 */ /* 0x000fe20000000800 */
[----:B------:R-:W-:Y:S01]  /*cac0*/  @!PT LDS RZ, [RZ] ;  /* 0x00000000fffff984 */ /* 0x000fe20000000800 */
[----:B------:R-:W-:Y:S01]  /*cad0*/  @!PT LDS RZ, [RZ] ;  /* 0x00000000fffff984 */ /* 0x000fe20000000800 */
[----:B------:R2:W-:Y:S01]  /*cae0*/  @!P6 LDGSTS.E.BYPASS.LTC128B.128 [R227+0x19000], [R22.64] ;  /* 0x1900000016e3efae */ /* 0x0005e2000b901d5c */
        /* <DEDUP_REMOVED lines=17> */
[----:B---3--:R-:W-:Y:S04]  /*cc00*/  LDSM.16.M88.4 R16, [R200+0x10000] ;  /* 0x01000000c810783b */ /* 0x008fe80000000200 */
[----:B------:R-:W-:Y:S04]  /*cc10*/  LDSM.16.M88.4 R28, [R200+0x10800] ;  /* 0x01080000c81c783b */ /* 0x000fe80000000200 */
[----:B--2---:R-:W-:Y:S04]  /*cc20*/  LDSM.16.M88.4 R20, [R200+0x11800] ;  /* 0x01180000c814783b */ /* 0x004fe80000000200 */
[----:B-1----:R-:W-:Y:S04]  /*cc30*/  LDSM.16.M88.4 R24, [R200+0x11000] ;  /* 0x01100000c818783b */ /* 0x002fe80000000200 */
[----:B----4-:R-:W-:Y:S04]  /*cc40*/  LDSM.16.M88.4 R8, [R208] ;  /* 0x00000000d008783b */ /* 0x010fe80000000200 */
[----:B------:R-:W-:Y:S04]  /*cc50*/  LDSM.16.M88.4 R168, [R211] ;  /* 0x00000000d3a8783b */ /* 0x000fe80000000200 */
[----:B-----5:R-:W1:Y:S04]  /*cc60*/  LDSM.16.M88.4 R4, [R207] ;  /* 0x00000000cf04783b */ /* 0x020e680000000200 */
[----:B------:R-:W2:Y:S04]  /*cc70*/  LDSM.16.M88.4 R188, [R226] ;  /* 0x00000000e2bc783b */ /* 0x000ea80000000200 */
[----:B------:R-:W3:Y:S04]  /*cc80*/  LDSM.16.M88.4 R240, [R224] ;  /* 0x00000000e0f0783b */ /* 0x000ee80000000200 */
[----:B------:R-:W4:Y:S04]  /*cc90*/  LDSM.16.M88.4 R192, [R225] ;  /* 0x00000000e1c0783b */ /* 0x000f280000000200 */
[----:B------:R-:W-:Y:S04]  /*cca0*/  LDSM.16.M88.4 R228, [R206+0x10800] ;  /* 0x01080000cee4783b */ /* 0x000fe80000000200 */
[----:B------:R-:W0:Y:S01]  /*ccb0*/  LDGDEPBAR ;  /* 0x00000000000079af */ /* 0x000e220000000000 */
[C---:B-1----:R-:W-:Y:S08]  /*ccc0*/  HMMA.16816.F32.BF16 R148, R4.reuse, R16, RZ ;  /* 0x000000100494723c */ /* 0x042ff000000418ff */
[C---:B------:R-:W-:Y:S08]  /*ccd0*/  HMMA.16816.F32.BF16 R16, R4.reuse, R18, RZ ;  /* 0x000000120410723c */ /* 0x040ff000000418ff */
[C---:B------:R-:W-:Y:S08]  /*cce0*/  HMMA.16816.F32.BF16 R32, R4.reuse, R28, RZ ;  /* 0x0000001c0420723c */ /* 0x040ff000000418ff */
[C---:B------:R-:W-:Y:S08]  /*ccf0*/  HMMA.16816.F32.BF16 R184, R4.reuse, R30, RZ ;  /* 0x0000001e04b8723c */ /* 0x040ff000000418ff */
[C---:B------:R-:W-:Y:S08]  /*cd00*/  HMMA.16816.F32.BF16 R28, R4.reuse, R22, RZ ;  /* 0x00000016041c723c */ /* 0x040ff000000418ff */
[C---:B------:R-:W-:Y:S08]  /*cd10*/  HMMA.16816.F32.BF16 R180, R4.reuse, R24, RZ ;  /* 0x0000001804b4723c */ /* 0x040ff000000418ff */
[C---:B------:R-:W-:Y:S01]  /*cd20*/  HMMA.16816.F32.BF16 R176, R4.reuse, R26, RZ ;  /* 0x0000001a04b0723c */ /* 0x040fe200000418ff */
[----:B------:R-:W-:Y:S07]  /*cd30*/  LDSM.16.M88.4 R24, [R206+0x10000] ;  /* 0x01000000ce18783b */ /* 0x000fee0000000200 */
[----:B------:R-:W-:Y:S01]  /*cd40*/  HMMA.16816.F32.BF16 R172, R4, R20, RZ ;  /* 0x0000001404ac723c */ /* 0x000fe200000418ff */
[----:B------:R-:W1:Y:S07]  /*cd50*/  LDSM.16.M88.4 R4, [R210] ;  /* 0x00000000d204783b */ /* 0x000e6e0000000200 */
[C---:B------:R-:W-:Y:S01]  /*cd60*/  HMMA.16816.F32.BF16 R196, R8.reuse, R168, R148 ;  /* 0x000000a808c4723c */ /* 0x040fe20000041894 */
[----:B------:R-:W5:Y:S07]  /*cd70*/  LDSM.16.M88.4 R148, [R206+0x11800] ;  /* 0x01180000ce94783b */ /* 0x000f6e0000000200 */
[C---:B------:R-:W-:Y:S01]  /*cd80*/  HMMA.16816.F32.BF16 R20, R8.reuse, R170, R16 ;  /* 0x000000aa0814723c */ /* 0x040fe20000041810 */
[----:B------:R-:W1:Y:S07]  /*cd90*/  LDSM.16.M88.4 R168, [R206+0x11000] ;  /* 0x01100000cea8783b */ /* 0x000e6e0000000200 */
[C---:B--2---:R-:W-:Y:S01]  /*cda0*/  HMMA.16816.F32.BF16 R16, R8.reuse, R188, R32 ;  /* 0x000000bc0810723c */ /* 0x044fe20000041820 */
[----:B------:R-:W-:Y:S07]  /*cdb0*/  LDSM.16.M88.4 R32, [R205] ;  /* 0x00000000cd20783b */ /* 0x000fee0000000200 */
[C---:B---3--:R-:W-:Y:S08]  /*cdc0*/  HMMA.16816.F32.BF16 R28, R8.reuse, R242, R28 ;  /* 0x000000f2081c723c */ /* 0x048ff0000004181c */
[C---:B------:R-:W-:Y:S08]  /*cdd0*/  HMMA.16816.F32.BF16 R236, R8.reuse, R190, R184 ;  /* 0x000000be08ec723c */ /* 0x040ff000000418b8 */
[C---:B----4-:R-:W-:Y:S08]  /*cde0*/  HMMA.16816.F32.BF16 R184, R8.reuse, R192, R180 ;  /* 0x000000c008b8723c */ /* 0x050ff000000418b4 */
[C---:B------:R-:W-:Y:S01]  /*cdf0*/  HMMA.16816.F32.BF16 R180, R8.reuse, R194, R176 ;  /* 0x000000c208b4723c */ /* 0x040fe200000418b0 */
[----:B------:R-:W-:Y:S07]  /*ce00*/  LDSM.16.M88.4 R192, [R205+0x800] ;  /* 0x00080000cdc0783b */ /* 0x000fee0000000200 */
[----:B------:R-:W-:Y:S01]  /*ce10*/  HMMA.16816.F32.BF16 R176, R8, R240, R172 ;  /* 0x000000f008b0723c */ /* 0x000fe200000418ac */
[----:B------:R-:W2:Y:S07]  /*ce20*/  LDSM.16.M88.4 R8, [R209] ;  /* 0x00000000d108783b */ /* 0x000eae0000000200 */
[C---:B-1----:R-:W-:Y:S08]  /*ce30*/  HMMA.16816.F32.BF16 R172, R4.reuse, R26, R20 ;  /* 0x0000001a04ac723c */ /* 0x042ff00000041814 */
[C---:B------:R-:W-:Y:S08]  /*ce40*/  HMMA.16816.F32.BF16 R20, R4.reuse, R228, R16 ;  /* 0x000000e40414723c */ /* 0x040ff00000041810 */
[C---:B-----5:R-:W-:Y:S01]  /*ce50*/  HMMA.16816.F32.BF16 R16, R4.reuse, R150, R28 ;  /* 0x000000960410723c */ /* 0x060fe2000004181c */
[----:B------:R-:W1:Y:S07]  /*ce60*/  LDSM.16.M88.4 R28, [R205+0x1000] ;  /* 0x00100000cd1c783b */ /* 0x000e6e0000000200 */
[C---:B------:R-:W-:Y:S01]  /*ce70*/  HMMA.16816.F32.BF16 R188, R4.reuse, R24, R196 ;  /* 0x0000001804bc723c */ /* 0x040fe200000418c4 */
[----:B------:R-:W3:Y:S04]  /*ce80*/  LDSM.16.M88.4 R24, [R205+0x1800] ;  /* 0x00180000cd18783b */ /* 0x000ee80000000200 */
[----:B------:R-:W-:Y:S03]  /*ce90*/  LDSM.16.M88.4 R196, [R205+0x2800] ;  /* 0x00280000cdc4783b */ /* 0x000fe60000000200 */
[C---:B------:R-:W-:Y:S08]  /*cea0*/  HMMA.16816.F32.BF16 R180, R4.reuse, R170, R180 ;  /* 0x000000aa04b4723c */ /* 0x040ff000000418b4 */
[C---:B------:R-:W-:Y:S01]  /*ceb0*/  HMMA.16816.F32.BF16 R176, R4.reuse, R148, R176 ;  /* 0x0000009404b0723c */ /* 0x040fe200000418b0 */
[----:B------:R-:W-:Y:S07]  /*cec0*/  LDSM.16.M88.4 R148, [R200+0x12000] ;  /* 0x01200000c894783b */ /* 0x000fee0000000200 */
[C---:B------:R-:W-:Y:S08]  /*ced0*/  HMMA.16816.F32.BF16 R236, R4.reuse, R230, R236 ;  /* 0x000000e604ec723c */ /* 0x040ff000000418ec */
[----:B------:R-:W-:Y:S01]  /*cee0*/  HMMA.16816.F32.BF16 R228, R4, R168, R184 ;  /* 0x000000a804e4723c */ /* 0x000fe200000418b8 */
[----:B------:R-:W-:Y:S07]  /*cef0*/  LDSM.16.M88.4 R4, [R207+0x4000] ;  /* 0x00400000cf04783b */ /* 0x000fee0000000200 */
[C---:B--2---:R-:W-:Y:S01]  /*cf00*/  HMMA.16816.F32.BF16 R168, R8.reuse, R34, R172 ;  /* 0x0000002208a8723c */ /* 0x044fe200000418ac */
[----:B------:R-:W2:Y:S07]  /*cf10*/  LDSM.16.M88.4 R172, [R200+0x12800] ;  /* 0x01280000c8ac783b */ /* 0x000eae0000000200 */
[C---:B------:R-:W-:Y:S08]  /*cf20*/  HMMA.16816.F32.BF16 R184, R8.reuse, R32, R188 ;  /* 0x0000002008b8723c */ /* 0x040ff000000418bc */
[C---:B------:R-:W-:Y:S01]  /*cf30*/  HMMA.16816.F32.BF16 R32, R8.reuse, R192, R20 ;  /* 0x000000c00820723c */ /* 0x040fe20000041814 */
[----:B------:R-:W-:Y:S07]  /*cf40*/  LDSM.16.M88.4 R20, [R200+0x13800] ;  /* 0x01380000c814783b */ /* 0x000fee0000000200 */
[C---:B-1----:R-:W-:Y:S08]  /*cf50*/  HMMA.16816.F32.BF16 R188, R8.reuse, R30, R180 ;  /* 0x0000001e08bc723c */ /* 0x042ff000000418b4 */
[C---:B---3--:R-:W-:Y:S08]  /*cf60*/  HMMA.16816.F32.BF16 R180, R8.reuse, R24, R176 ;  /* 0x0000001808b4723c */ /* 0x048ff000000418b0 */
[C---:B------:R-:W-:Y:S01]  /*cf70*/  HMMA.16816.F32.BF16 R16, R8.reuse, R26, R16 ;  /* 0x0000001a0810723c */ /* 0x040fe20000041810 */
[----:B------:R-:W1:Y:S07]  /*cf80*/  LDSM.16.M88.4 R24, [R200+0x13000] ;  /* 0x01300000c818783b */ /* 0x000e6e0000000200 */
[C---:B------:R-:W-:Y:S08]  /*cf90*/  HMMA.16816.F32.BF16 R228, R8.reuse, R28, R228 ;  /* 0x0000001c08e4723c */ /* 0x040ff000000418e4 */
[----:B------:R-:W-:Y:S01]  /*cfa0*/  HMMA.16816.F32.BF16 R236, R8, R194, R236 ;  /* 0x000000c208ec723c */ /* 0x000fe200000418ec */
[----:B------:R-:W-:Y:S04]  /*cfb0*/  LDSM.16.M88.4 R8, [R208+0x4000] ;  /* 0x00400000d008783b */ /* 0x000fe80000000200 */
[----:B------:R-:W-:Y:S03]  /*cfc0*/  LDSM.16.M88.4 R192, [R206+0x12800] ;  /* 0x01280000cec0783b */ /* 0x000fe60000000200 */
[C---:B--2---:R-:W-:Y:S01]  /*cfd0*/  HMMA.16816.F32.BF16 R28, R4.reuse, R172, R32 ;  /* 0x000000ac041c723c */ /* 0x044fe20000041820 */
[----:B------:R-:W2:Y:S07]  /*cfe0*/  LDSM.16.M88.4 R32, [R223] ;  /* 0x00000000df20783b */ /* 0x000eae0000000200 */
[C---:B------:R-:W-:Y:S08]  /*cff0*/  HMMA.16816.F32.BF16 R184, R4.reuse, R148, R184 ;  /* 0x0000009404b8723c */ /* 0x040ff000000418b8 */
[C---:B------:R-:W-:Y:S01]  /*d000*/  HMMA.16816.F32.BF16 R148, R4.reuse, R150, R168 ;  /* 0x000000960494723c */ /* 0x040fe200000418a8 */
[----:B------:R-:W-:Y:S07]  /*d010*/  LDSM.16.M88.4 R168, [R222] ;  /* 0x00000000dea8783b */ /* 0x000fee0000000200 */
[C---:B-1----:R-:W-:Y:S08]  /*d020*/  HMMA.16816.F32.BF16 R228, R4.reuse, R24, R228 ;  /* 0x0000001804e4723c */ /* 0x042ff000000418e4 */
[C---:B------:R-:W-:Y:S01]  /*d030*/  HMMA.16816.F32.BF16 R188, R4.reuse, R26, R188 ;  /* 0x0000001a04bc723c */ /* 0x040fe200000418bc */
[----:B------:R-:W1:Y:S07]  /*d040*/  LDSM.16.M88.4 R24, [R221] ;  /* 0x00000000dd18783b */ /* 0x000e6e0000000200 */
[C---:B------:R-:W-:Y:S08]  /*d050*/  HMMA.16816.F32.BF16 R180, R4.reuse, R20, R180 ;  /* 0x0000001404b4723c */ /* 0x040ff000000418b4 */
[C---:B------:R-:W-:Y:S01]  /*d060*/  HMMA.16816.F32.BF16 R16, R4.reuse, R22, R16 ;  /* 0x000000160410723c */ /* 0x040fe20000041810 */
[----:B------:R-:W3:Y:S07]  /*d070*/  LDSM.16.M88.4 R20, [R220] ;  /* 0x00000000dc14783b */ /* 0x000eee0000000200 */
[----:B------:R-:W-:Y:S01]  /*d080*/  HMMA.16816.F32.BF16 R236, R4, R174, R236 ;  /* 0x000000ae04ec723c */ /* 0x000fe200000418ec */
[----:B------:R-:W-:Y:S07]  /*d090*/  LDSM.16.M88.4 R4, [R210+0x4000] ;  /* 0x00400000d204783b */ /* 0x000fee0000000200 */
        /* <DEDUP_REMOVED lines=9> */
[C---:B------:R-:W-:Y:S08]  /*d130*/  HMMA.16816.F32.BF16 R28, R8.reuse, R168, R28 ;  /* 0x000000a8081c723c */ /* 0x040ff0000004181c */
[----:B------:R-:W-:Y:S01]  /*d140*/  HMMA.16816.F32.BF16 R236, R8, R170, R236 ;  /* 0x000000aa08ec723c */ /* 0x000fe200000418ec */
[----:B------:R-:W-:Y:S04]  /*d150*/  LDSM.16.M88.4 R8, [R209+0x4000] ;  /* 0x00400000d108783b */ /* 0x000fe80000000200 */
[----:B------:R-:W4:Y:S03]  /*d160*/  LDSM.16.M88.4 R168, [R205+0x2000] ;  /* 0x00200000cda8783b */ /* 0x000f260000000200 */
[C---:B--2---:R-:W-:Y:S08]  /*d170*/  HMMA.16816.F32.BF16 R184, R4.reuse, R32, R184 ;  /* 0x0000002004b8723c */ /* 0x044ff000000418b8 */
[C---:B------:R-:W-:Y:S01]  /*d180*/  HMMA.16816.F32.BF16 R176, R4.reuse, R34, R148 ;  /* 0x0000002204b0723c */ /* 0x040fe20000041894 */
[----:B------:R-:W2:Y:S04]  /*d190*/  LDSM.16.M88.4 R148, [R205+0x3000] ;  /* 0x00300000cd94783b */ /* 0x000ea80000000200 */
[----:B------:R-:W5:Y:S03]  /*d1a0*/  LDSM.16.M88.4 R32, [R205+0x3800] ;  /* 0x00380000cd20783b */ /* 0x000f660000000200 */
[C---:B------:R-:W-:Y:S08]  /*d1b0*/  HMMA.16816.F32.BF16 R172, R4.reuse, R192, R28 ;  /* 0x000000c004ac723c */ /* 0x040ff0000004181c */
[C---:B------:R-:W-:Y:S08]  /*d1c0*/  HMMA.16816.F32.BF16 R236, R4.reuse, R194, R236 ;  /* 0x000000c204ec723c */ /* 0x040ff000000418ec */
[C---:B-1----:R-:W-:Y:S08]  /*d1d0*/  HMMA.16816.F32.BF16 R192, R4.reuse, R24, R228 ;  /* 0x0000001804c0723c */ /* 0x042ff000000418e4 */
[C---:B------:R-:W-:Y:S01]  /*d1e0*/  HMMA.16816.F32.BF16 R188, R4.reuse, R26, R188 ;  /* 0x0000001a04bc723c */ /* 0x040fe200000418bc */
[----:B------:R-:W-:Y:S07]  /*d1f0*/  LDSM.16.M88.4 R24, [R200+0x14000] ;  /* 0x01400000c818783b */ /* 0x000fee0000000200 */
[C---:B---3--:R-:W-:Y:S08]  /*d200*/  HMMA.16816.F32.BF16 R180, R4.reuse, R20, R180 ;  /* 0x0000001404b4723c */ /* 0x048ff000000418b4 */
[----:B------:R-:W-:Y:S01]  /*d210*/  HMMA.16816.F32.BF16 R28, R4, R22, R16 ;  /* 0x00000016041c723c */ /* 0x000fe20000041810 */
[----:B------:R-:W1:Y:S07]  /*d220*/  LDSM.16.M88.4 R4, [R207+0x8000] ;  /* 0x00800000cf04783b */ /* 0x000e6e0000000200 */
[C---:B----4-:R-:W-:Y:S01]  /*d230*/  HMMA.16816.F32.BF16 R20, R8.reuse, R168, R184 ;  /* 0x000000a80814723c */ /* 0x050fe200000418b8 */
[----:B------:R-:W3:Y:S07]  /*d240*/  LDSM.16.M88.4 R184, [R200+0x14800] ;  /* 0x01480000c8b8783b */ /* 0x000eee0000000200 */
[C---:B------:R-:W-:Y:S01]  /*d250*/  HMMA.16816.F32.BF16 R16, R8.reuse, R170, R176 ;  /* 0x000000aa0810723c */ /* 0x040fe200000418b0 */
[----:B------:R-:W4:Y:S07]  /*d260*/  LDSM.16.M88.4 R176, [R200+0x15800] ;  /* 0x01580000c8b0783b */ /* 0x000f2e0000000200 */
[C---:B------:R-:W-:Y:S08]  /*d270*/  HMMA.16816.F32.BF16 R168, R8.reuse, R196, R172 ;  /* 0x000000c408a8723c */ /* 0x040ff000000418ac */
[C---:B------:R-:W-:Y:S08]  /*d280*/  HMMA.16816.F32.BF16 R228, R8.reuse, R198, R236 ;  /* 0x000000c608e4723c */ /* 0x040ff000000418ec */
[C---:B--2---:R-:W-:Y:S08]  /*d290*/  HMMA.16816.F32.BF16 R196, R8.reuse, R148, R192 ;  /* 0x0000009408c4723c */ /* 0x044ff000000418c0 */
[C---:B------:R-:W-:Y:S08]  /*d2a0*/  HMMA.16816.F32.BF16 R192, R8.reuse, R150, R188 ;  /* 0x0000009608c0723c */ /* 0x040ff000000418bc */
[C---:B-----5:R-:W-:Y:S01]  /*d2b0*/  HMMA.16816.F32.BF16 R188, R8.reuse, R32, R180 ;  /* 0x0000002008bc723c */ /* 0x060fe200000418b4 */
[----:B------:R-:W-:Y:S07]  /*d2c0*/  LDSM.16.M88.4 R180, [R200+0x15000] ;  /* 0x01500000c8b4783b */ /* 0x000fee0000000200 */
[----:B------:R-:W-:Y:S01]  /*d2d0*/  HMMA.16816.F32.BF16 R172, R8, R34, R28 ;  /* 0x0000002208ac723c */ /* 0x000fe2000004181c */
[----:B------:R-:W-:Y:S04]  /*d2e0*/  LDSM.16.M88.4 R8, [R208+0x8000] ;  /* 0x00800000d008783b */ /* 0x000fe80000000200 */
[----:B------:R-:W2:Y:S03]  /*d2f0*/  LDSM.16.M88.4 R32, [R219] ;  /* 0x00000000db20783b */ /* 0x000ea60000000200 */
[C---:B-1----:R-:W-:Y:S01]  /*d300*/  HMMA.16816.F32.BF16 R148, R4.reuse, R24, R20 ;  /* 0x000000180494723c */ /* 0x042fe20000041814 */
[----:B------:R-:W1:Y:S07]  /*d310*/  LDSM.16.M88.4 R28, [R218] ;  /* 0x00000000da1c783b */ /* 0x000e6e0000000200 */
[C---:B------:R-:W-:Y:S08]  /*d320*/  HMMA.16816.F32.BF16 R24, R4.reuse, R26, R16 ;  /* 0x0000001a0418723c */ /* 0x040ff00000041810 */
[C---:B---3--:R-:W-:Y:S08]  /*d330*/  HMMA.16816.F32.BF16 R20, R4.reuse, R184, R168 ;  /* 0x000000b80414723c */ /* 0x048ff000000418a8 */
[C---:B------:R-:W-:Y:S01]  /*d340*/  HMMA.16816.F32.BF16 R16, R4.reuse, R186, R228 ;  /* 0x000000ba0410723c */ /* 0x040fe200000418e4 */
[----:B------:R-:W3:Y:S04]  /*d350*/  LDSM.16.M88.4 R184, [R217] ;  /* 0x00000000d9b8783b */ /* 0x000ee80000000200 */
[----:B------:R-:W-:Y:S03]  /*d360*/  LDSM.16.M88.4 R228, [R205+0x5800] ;  /* 0x00580000cde4783b */ /* 0x000fe60000000200 */
[C---:B----4-:R-:W-:Y:S08]  /*d370*/  HMMA.16816.F32.BF16 R188, R4.reuse, R176, R188 ;  /* 0x000000b004bc723c */ /* 0x050ff000000418bc */
[----:B------:R-:W-:Y:S01]  /*d380*/  HMMA.16816.F32.BF16 R172, R4, R178, R172 ;  /* 0x000000b204ac723c */ /* 0x000fe200000418ac */
[----:B------:R-:W4:Y:S07]  /*d390*/  LDSM.16.M88.4 R176, [R216] ;  /* 0x00000000d8b0783b */ /* 0x000f2e0000000200 */
[----:B--2---:R-:W-:Y:S08]  /*d3a0*/  HMMA.16816.F32.BF16 R168, R8, R32, R148 ;  /* 0x0000002008a8723c */ /* 0x004ff00000041894 */
[C---:B------:R-:W-:Y:S08]  /*d3b0*/  HMMA.16816.F32.BF16 R196, R4.reuse, R180, R196 ;  /* 0x000000b404c4723c */ /* 0x040ff000000418c4 */
[----:B------:R-:W-:Y:S01]  /*d3c0*/  HMMA.16816.F32.BF16 R192, R4, R182, R192 ;  /* 0x000000b604c0723c */ /* 0x000fe200000418c0 */
[----:B------:R-:W-:Y:S04]  /*d3d0*/  LDSM.16.M88.4 R4, [R210+0x8000] ;  /* 0x00800000d204783b */ /* 0x000fe80000000200 */
[----:B------:R-:W-:Y:S03]  /*d3e0*/  LDSM.16.M88.4 R180, [R206+0x15000] ;  /* 0x01500000ceb4783b */ /* 0x000fe60000000200 */
[C---:B------:R-:W-:Y:S01]  /*d3f0*/  HMMA.16816.F32.BF16 R148, R8.reuse, R34, R24 ;  /* 0x000000220894723c */ /* 0x040fe20000041818 */
[----:B------:R-:W2:Y:S07]  /*d400*/  LDSM.16.M88.4 R24, [R206+0x14000] ;  /* 0x01400000ce18783b */ /* 0x000eae0000000200 */
[C---:B-1----:R-:W-:Y:S01]  /*d410*/  HMMA.16816.F32.BF16 R32, R8.reuse, R28, R20 ;  /* 0x0000001c0820723c */ /* 0x042fe20000041814 */
[----:B------:R-:W1:Y:S07]  /*d420*/  LDSM.16.M88.4 R20, [R206+0x14800] ;  /* 0x01480000ce14783b */ /* 0x000e6e0000000200 */
[C---:B------:R-:W-:Y:S08]  /*d430*/  HMMA.16816.F32.BF16 R16, R8.reuse, R30, R16 ;  /* 0x0000001e0810723c */ /* 0x040ff00000041810 */
[C---:B---3--:R-:W-:Y:S08]  /*d440*/  HMMA.16816.F32.BF16 R28, R8.reuse, R184, R196 ;  /* 0x000000b8081c723c */ /* 0x048ff000000418c4 */
[C---:B------:R-:W-:Y:S01]  /*d450*/  HMMA.16816.F32.BF16 R192, R8.reuse, R186, R192 ;  /* 0x000000ba08c0723c */ /* 0x040fe200000418c0 */
[----:B------:R-:W3:Y:S07]  /*d460*/  LDSM.16.M88.4 R184, [R206+0x15800] ;  /* 0x01580000ceb8783b */ /* 0x000eee0000000200 */
[C---:B----4-:R-:W-:Y:S08]  /*d470*/  HMMA.16816.F32.BF16 R188, R8.reuse, R176, R188 ;  /* 0x000000b008bc723c */ /* 0x050ff000000418bc */
[----:B------:R-:W-:Y:S01]  /*d480*/  HMMA.16816.F32.BF16 R176, R8, R178, R172 ;  /* 0x000000b208b0723c */ /* 0x000fe200000418ac */
[----:B------:R-:W-:Y:S07]  /*d490*/  LDSM.16.M88.4 R8, [R209+0x8000] ;  /* 0x00800000d108783b */ /* 0x000fee0000000200 */
[C---:B--2---:R-:W-:Y:S08]  /*d4a0*/  HMMA.16816.F32.BF16 R172, R4.reuse, R24, R168 ;  /* 0x0000001804ac723c */ /* 0x044ff000000418a8 */
[C---:B------:R-:W-:Y:S01]  /*d4b0*/  HMMA.16816.F32.BF16 R168, R4.reuse, R26, R148 ;  /* 0x0000001a04a8723c */ /* 0x040fe20000041894 */
[----:B------:R-:W2:Y:S07]  /*d4c0*/  LDSM.16.M88.4 R24, [R205+0x4000] ;  /* 0x00400000cd18783b */ /* 0x000eae0000000200 */
[C---:B-1----:R-:W-:Y:S01]  /*d4d0*/  HMMA.16816.F32.BF16 R148, R4.reuse, R20, R32 ;  /* 0x000000140494723c */ /* 0x042fe20000041820 */
[----:B------:R-:W-:Y:S07]  /*d4e0*/  LDSM.16.M88.4 R32, [R205+0x5000] ;  /* 0x00500000cd20783b */ /* 0x000fee0000000200 */
[C---:B------:R-:W-:Y:S01]  /*d4f0*/  HMMA.16816.F32.BF16 R16, R4.reuse, R22, R16 ;  /* 0x000000160410723c */ /* 0x040fe20000041810 */
[----:B------:R-:W1:Y:S07]  /*d500*/  LDSM.16.M88.4 R20, [R205+0x4800] ;  /* 0x00480000cd14783b */ /* 0x000e6e0000000200 */
[C---:B------:R-:W-:Y:S08]  /*d510*/  HMMA.16816.F32.BF16 R28, R4.reuse, R180, R28 ;  /* 0x000000b4041c723c */ /* 0x040ff0000004181c */
[C---:B------:R-:W-:Y:S08]  /*d520*/  HMMA.16816.F32.BF16 R180, R4.reuse, R182, R192 ;  /* 0x000000b604b4723c */ /* 0x040ff000000418c0 */
[C---:B---3--:R-:W-:Y:S08]  /*d530*/  HMMA.16816.F32.BF16 R188, R4.reuse, R184, R188 ;  /* 0x000000b804bc723c */ /* 0x048ff000000418bc */
[----:B------:R-:W-:Y:S01]  /*d540*/  HMMA.16816.F32.BF16 R184, R4, R186, R176 ;  /* 0x000000ba04b8723c */ /* 0x000fe200000418b0 */
[----:B------:R-:W-:Y:S04]  /*d550*/  LDSM.16.M88.4 R4, [R207+0xc000] ;  /* 0x00c00000cf04783b */ /* 0x000fe80000000200 */
[----:B------:R-:W3:Y:S03]  /*d560*/  LDSM.16.M88.4 R176, [R200+0x16000] ;  /* 0x01600000c8b0783b */ /* 0x000ee60000000200 */
[C---:B--2---:R-:W-:Y:S01]  /*d570*/  HMMA.16816.F32.BF16 R196, R8.reuse, R26, R168 ;  /* 0x0000001a08c4723c */ /* 0x044fe200000418a8 */
[----:B------:R-:W2:Y:S07]  /*d580*/  LDSM.16.M88.4 R168, [R200+0x16800] ;  /* 0x01680000c8a8783b */ /* 0x000eae0000000200 */
[C---:B------:R-:W-:Y:S01]  /*d590*/  HMMA.16816.F32.BF16 R236, R8.reuse, R24, R172 ;  /* 0x0000001808ec723c */ /* 0x040fe200000418ac */
[----:B------:R-:W4:Y:S07]  /*d5a0*/  LDSM.16.M88.4 R24, [R200+0x17000] ;  /* 0x01700000c818783b */ /* 0x000f2e0000000200 */
[C---:B-1----:R-:W-:Y:S08]  /*d5b0*/  HMMA.16816.F32.BF16 R192, R8.reuse, R20, R148 ;  /* 0x0000001408c0723c */ /* 0x042ff00000041894 */
[C---:B------:R-:W-:Y:S01]  /*d5c0*/  HMMA.16816.F32.BF16 R172, R8.reuse, R22, R16 ;  /* 0x0000001608ac723c */ /* 0x040fe20000041810 */
[----:B------:R-:W1:Y:S07]  /*d5d0*/  LDSM.16.M88.4 R20, [R200+0x17800] ;  /* 0x01780000c814783b */ /* 0x000e6e0000000200 */
[C---:B------:R-:W-:Y:S08]  /*d5e0*/  HMMA.16816.F32.BF16 R148, R8.reuse, R32, R28 ;  /* 0x000000200894723c */ /* 0x040ff0000004181c */
[C---:B------:R-:W-:Y:S08]  /*d5f0*/  HMMA.16816.F32.BF16 R32, R8.reuse, R34, R180 ;  /* 0x000000220820723c */ /* 0x040ff000000418b4 */
[----:B------:R-:W-:Y:S01]  /*d600*/  HMMA.16816.F32.BF16 R28, R8, R228, R188 ;  /* 0x000000e4081c723c */ /* 0x000fe200000418bc */
[----:B------:R-:W-:Y:S07]  /*d610*/  LDSM.16.M88.4 R188, [R215] ;  /* 0x00000000d7bc783b */ /* 0x000fee0000000200 */
[C---:B---3--:R-:W-:Y:S08]  /*d620*/  HMMA.16816.F32.BF16 R180, R4.reuse, R176, R236 ;  /* 0x000000b004b4723c */ /* 0x048ff000000418ec */
[C---:B------:R-:W-:Y:S08]  /*d630*/  HMMA.16816.F32.BF16 R196, R4.reuse, R178, R196 ;  /* 0x000000b204c4723c */ /* 0x040ff000000418c4 */
[C---:B--2---:R-:W-:Y:S08]  /*d640*/  HMMA.16816.F32.BF16 R192, R4.reuse, R168, R192 ;  /* 0x000000a804c0723c */ /* 0x044ff000000418c0 */
[----:B------:R-:W-:Y:S08]  /*d650*/  HMMA.16816.F32.BF16 R176, R4, R170, R172 ;  /* 0x000000aa04b0723c */ /* 0x000ff000000418ac */
[----:B------:R-:W-:Y:S01]  /*d660*/  HMMA.16816.F32.BF16 R16, R8, R230, R184 ;  /* 0x000000e60810723c */ /* 0x000fe200000418b8 */
[----:B------:R-:W2:Y:S04]  /*d670*/  LDSM.16.M88.4 R8, [R208+0xc000] ;  /* 0x00c00000d008783b */ /* 0x000ea80000000200 */
[----:B------:R-:W3:Y:S03]  /*d680*/  LDSM.16.M88.4 R184, [R214] ;  /* 0x00000000d6b8783b */ /* 0x000ee60000000200 */
[C---:B----4-:R-:W-:Y:S08]  /*d690*/  HMMA.16816.F32.BF16 R168, R4.reuse, R26, R32 ;  /* 0x0000001a04a8723c */ /* 0x050ff00000041820 */
[C---:B-1----:R-:W-:Y:S01]  /*d6a0*/  HMMA.16816.F32.BF16 R32, R4.reuse, R20, R28 ;  /* 0x000000140420723c */ /* 0x042fe2000004181c */
[----:B------:R-:W1:Y:S07]  /*d6b0*/  LDSM.16.M88.4 R28, [R213] ;  /* 0x00000000d51c783b */ /* 0x000e6e0000000200 */
[C---:B------:R-:W-:Y:S01]  /*d6c0*/  HMMA.16816.F32.BF16 R172, R4.reuse, R24, R148 ;  /* 0x0000001804ac723c */ /* 0x040fe20000041894 */
[----:B------:R-:W4:Y:S04]  /*d6d0*/  LDSM.16.M88.4 R24, [R212] ;  /* 0x00000000d418783b */ /* 0x000f280000000200 */
[----:B------:R-:W-:Y:S03]  /*d6e0*/  LDSM.16.M88.4 R148, [R206+0x16000] ;  /* 0x01600000ce94783b */ /* 0x000fe60000000200 */
[----:B------:R-:W-:Y:S01]  /*d6f0*/  HMMA.16816.F32.BF16 R20, R4, R22, R16 ;  /* 0x000000160414723c */ /* 0x000fe20000041810 */
[----:B------:R-:W5:Y:S07]  /*d700*/  LDSM.16.M88.4 R4, [R210+0xc000] ;  /* 0x00c00000d204783b */ /* 0x000f6e0000000200 */
[C---:B--2---:R-:W-:Y:S08]  /*d710*/  HMMA.16816.F32.BF16 R16, R8.reuse, R188, R180 ;  /* 0x000000bc0810723c */ /* 0x044ff000000418b4 */
[C---:B------:R-:W-:Y:S08]  /*d720*/  HMMA.16816.F32.BF16 R196, R8.reuse, R190, R196 ;  /* 0x000000be08c4723c */ /* 0x040ff000000418c4 */
[C---:B---3--:R-:W-:Y:S08]  /*d730*/  HMMA.16816.F32.BF16 R192, R8.reuse, R184, R192 ;  /* 0x000000b808c0723c */ /* 0x048ff000000418c0 */
[C---:B------:R-:W-:Y:S01]  /*d740*/  HMMA.16816.F32.BF16 R180, R8.reuse, R186, R176 ;  /* 0x000000ba08b4723c */ /* 0x040fe200000418b0 */
[----:B------:R-:W2:Y:S07]  /*d750*/  LDSM.16.M88.4 R184, [R206+0x16800] ;  /* 0x01680000ceb8783b */ /* 0x000eae0000000200 */
[C---:B-1----:R-:W-:Y:S08]  /*d760*/  HMMA.16816.F32.BF16 R188, R8.reuse, R28, R172 ;  /* 0x0000001c08bc723c */ /* 0x042ff000000418ac */
[C---:B----4-:R-:W-:Y:S01]  /*d770*/  HMMA.16816.F32.BF16 R172, R8.reuse, R24, R32 ;  /* 0x0000001808ac723c */ /* 0x050fe20000041820 */
[----:B------:R-:W1:Y:S07]  /*d780*/  LDSM.16.M88.4 R32, [R206+0x17800] ;  /* 0x01780000ce20783b */ /* 0x000e6e0000000200 */
[C---:B------:R-:W-:Y:S01]  /*d790*/  HMMA.16816.F32.BF16 R176, R8.reuse, R30, R168 ;  /* 0x0000001e08b0723c */ /* 0x040fe200000418a8 */
[----:B------:R-:W3:Y:S04]  /*d7a0*/  LDSM.16.M88.4 R28, [R206+0x17000] ;  /* 0x01700000ce1c783b */ /* 0x000ee80000000200 */
[----:B------:R-:W-:Y:S03]  /*d7b0*/  LDSM.16.M88.4 R168, [R205+0x6800] ;  /* 0x00680000cda8783b */ /* 0x000fe60000000200 */
[----:B------:R-:W-:Y:S01]  /*d7c0*/  HMMA.16816.F32.BF16 R228, R8, R26, R20 ;  /* 0x0000001a08e4723c */ /* 0x000fe20000041814 */
[----:B------:R-:W-:Y:S04]  /*d7d0*/  LDSM.16.M88.4 R8, [R209+0xc000] ;  /* 0x00c00000d108783b */ /* 0x000fe80000000200 */
[----:B------:R-:W4:Y:S03]  /*d7e0*/  LDSM.16.M88.4 R24, [R205+0x6000] ;  /* 0x00600000cd18783b */ /* 0x000f260000000200 */
[C---:B-----5:R-:W-:Y:S08]  /*d7f0*/  HMMA.16816.F32.BF16 R20, R4.reuse, R148, R16 ;  /* 0x000000940414723c */ /* 0x060ff00000041810 */
[C---:B------:R-:W-:Y:S08]  /*d800*/  HMMA.16816.F32.BF16 R16, R4.reuse, R150, R196 ;  /* 0x000000960410723c */ /* 0x040ff000000418c4 */
[C---:B--2---:R-:W-:Y:S08]  /*d810*/  HMMA.16816.F32.BF16 R148, R4.reuse, R184, R192 ;  /* 0x000000b80494723c */ /* 0x044ff000000418c0 */
[C---:B-1----:R-:W-:Y:S01]  /*d820*/  HMMA.16816.F32.BF16 R192, R4.reuse, R32, R172 ;  /* 0x0000002004c0723c */ /* 0x042fe200000418ac */
[----:B------:R-:W1:Y:S07]  /*d830*/  LDSM.16.M88.4 R172, [R205+0x7000] ;  /* 0x00700000cdac783b */ /* 0x000e6e0000000200 */
[C---:B------:R-:W-:Y:S08]  /*d840*/  HMMA.16816.F32.BF16 R184, R4.reuse, R186, R180 ;  /* 0x000000ba04b8723c */ /* 0x040ff000000418b4 */
[C---:B---3--:R-:W-:Y:S08]  /*d850*/  HMMA.16816.F32.BF16 R196, R4.reuse, R30, R176 ;  /* 0x0000001e04c4723c */ /* 0x048ff000000418b0 */
[----:B------:R-:W-:Y:S01]  /*d860*/  HMMA.16816.F32.BF16 R176, R4, R34, R228 ;  /* 0x0000002204b0723c */ /* 0x000fe200000418e4 */
[----:B------:R-:W2:Y:S01]  /*d870*/  LDSM.16.M88.4 R32, [R205+0x7800] ;  /* 0x00780000cd20783b */ /* 0x000ea20000000200 */
[----:B------:R-:W-:-:S06]  /*d880*/  DEPBAR.LE SB0, 0x0 ;  /* 0x000080000000791a */ /* 0x000fcc0000000000 */
[C---:B----4-:R-:W-:Y:S08]  /*d890*/  HMMA.16816.F32.BF16 R180, R8.reuse, R24, R20 ;  /* 0x0000001808b4723c */ /* 0x050ff00000041814 */
[----:B------:R-:W-:Y:S08]  /*d8a0*/  HMMA.16816.F32.BF16 R16, R8, R26, R16 ;  /* 0x0000001a0810723c */ /* 0x000ff00000041810 */
[----:B------:R-:W-:Y:S08]  /*d8b0*/  HMMA.16816.F32.BF16 R188, R4, R28, R188 ;  /* 0x0000001c04bc723c */ /* 0x000ff000000418bc */
[----:B------:R-:W-:Y:S01]  /*d8c0*/  HMMA.16816.F32.BF16 R4, R8, R168, R148 ;  /* 0x000000a80804723c */ /* 0x000fe20000041894 */
[----:B------:R-:W-:Y:S01]  /*d8d0*/  FSEL R28, R181, -INF , !P0 ;  /* 0xff800000b51c7808 */ /* 0x000fe20004000000 */
[----:B------:R-:W-:Y:S01]  /*d8e0*/  BAR.SYNC.DEFER_BLOCKING 0x0 ;  /* 0x0000000000007b1d */ /* 0x000fe20000010000 */
[----:B------:R-:W-:-:S02]  /*d8f0*/  ISETP.GE.AND P0, PT, R2, R14, PT ;  /* 0x0000000e0200720c */ /* 0x000fc40003f06270 */
[----:B------:R-:W-:Y:S02]  /*d900*/  FSEL R31, R183, -INF , !P2 ;  /* 0xff800000b71f7808 */ /* 0x000fe40005000000 */
[----:B------:R-:W-:Y:S01]  /*d910*/  IADD3 R2, R0, 0x10, RZ ;  /* 0x0000001000027810 */ /* 0x000fe20007ffe0ff */
[C---:B------:R-:W-:Y:S01]  /*d920*/  HMMA.16816.F32.BF16 R20, R8.reuse, R170, R184 ;  /* 0x000000aa0814723c */ /* 0x040fe200000418b8 */
[----:B------:R-:W-:Y:S02]  /*d930*/  FSEL R29, R16, -INF , !P1 ;  /* 0xff800000101d7808 */ /* 0x000fe40004800000 */
[CC--:B------:R-:W-:Y:S02]  /*d940*/  ISETP.GE.AND P2, PT, R3.reuse, R13.reuse, PT ;  /* 0x0000000d0300720c */ /* 0x0c0fe40003f46270 */
[----:B------:R-:W-:Y:S02]  /*d950*/  ISETP.GE.AND P1, PT, R3, R14, PT ;  /* 0x0000000e0300720c */ /* 0x000fe40003f26270 */
[----:B------:R-:W-:Y:S01]  /*d960*/  FSEL R149, R18, -INF , !P0 ;  /* 0xff80000012957808 */ /* 0x000fe20004000000 */
[----:B-1----:R-:W-:Y:S01]  /*d970*/  HMMA.16816.F32.BF16 R24, R8, R172, R188 ;  /* 0x000000ac0818723c */ /* 0x002fe200000418bc */
[----:B------:R-:W-:-:S02]  /*d980*/  ISETP.GE.AND P0, PT, R2, R13, PT ;  /* 0x0000000d0200720c */ /* 0x000fc40003f06270 */
[----:B------:R-:W-:Y:S02]  /*d990*/  FSEL R30, R17, -INF , !P2 ;  /* 0xff800000111e7808 */ /* 0x000fe40005000000 */
[----:B------:R-:W-:Y:S02]  /*d9a0*/  FSEL R150, R19, -INF , !P1 ;  /* 0xff80000013967808 */ /* 0x000fe40004800000 */
[----:B------:R-:W-:Y:S01]  /*d9b0*/  IADD3 R3, R0, 0x11, RZ ;  /* 0x0000001100037810 */ /* 0x000fe20007ffe0ff */
[----:B------:R-:W-:Y:S01]  /*d9c0*/  HMMA.16816.F32.BF16 R16, R8, R174, R196 ;  /* 0x000000ae0810723c */ /* 0x000fe200000418c4 */
        /* <DEDUP_REMOVED lines=9> */
[CC--:B------:R-:W-:Y:S01]  /*da60*/  ISETP.GE.AND P2, PT, R2.reuse, R13.reuse, PT ;  /* 0x0000000d0200720c */ /* 0x0c0fe20003f46270 */
[C---:B--2---:R-:W-:Y:S01]  /*da70*/  HMMA.16816.F32.BF16 R4, R8.reuse, R32, R192 ;  /* 0x000000200804723c */ /* 0x044fe200000418c0 */
        /* <DEDUP_REMOVED lines=13> */
[-C--:B------:R-:W-:Y:S02]  /*db50*/  ISETP.GE.AND P2, PT, R2, R13.reuse, PT ;  /* 0x0000000d0200720c */ /* 0x080fe40003f46270 */
[----:B------:R-:W-:Y:S02]  /*db60*/  FSEL R244, R24, -INF , !P1 ;  /* 0xff80000018f47808 */ /* 0x000fe40004800000 */
[----:B------:R-:W-:Y:S02]  /*db70*/  FSEL R198, R26, -INF , !P0 ;  /* 0xff8000001ac67808 */ /* 0x000fe40004000000 */
[----:B------:R-:W-:Y:S02]  /*db80*/  ISETP.GE.AND P1, PT, R2, R14, PT ;  /* 0x0000000e0200720c */ /* 0x000fe40003f26270 */
[----:B------:R-:W-:-:S02]  /*db90*/  ISETP.GE.AND P0, PT, R3, R13, PT ;  /* 0x0000000d0300720c */ /* 0x000fc40003f06270 */
[----:B------:R-:W-:Y:S02]  /*dba0*/  IADD3 R2, R0, 0x29, RZ ;  /* 0x0000002900027810 */ /* 0x000fe40007ffe0ff */
[----:B------:R-:W-:Y:S02]  /*dbb0*/  FSEL R245, R25, -INF , !P2 ;  /* 0xff80000019f57808 */ /* 0x000fe40005000000 */
[----:B------:R-:W-:Y:S02]  /*dbc0*/  ISETP.GE.AND P2, PT, R3, R14, PT ;  /* 0x0000000e0300720c */ /* 0x000fe40003f46270 */
[----:B------:R-:W-:Y:S02]  /*dbd0*/  FSEL R229, R27, -INF , !P1 ;  /* 0xff8000001be57808 */ /* 0x000fe40004800000 */
[----:B------:R-:W-:Y:S02]  /*dbe0*/  FSEL R248, R16, -INF , !P0 ;  /* 0xff80000010f87808 */ /* 0x000fe40004000000 */
[----:B------:R-:W-:-:S02]  /*dbf0*/  ISETP.GE.AND P1, PT, R2, R13, PT ;  /* 0x0000000d0200720c */ /* 0x000fc40003f26270 */
[----:B------:R-:W-:Y:S02]  /*dc00*/  ISETP.GE.AND P0, PT, R2, R14, PT ;  /* 0x0000000e0200720c */ /* 0x000fe40003f06270 */
[C---:B------:R-:W-:Y:S02]  /*dc10*/  IADD3 R3, R0.reuse, 0x30, RZ ;  /* 0x0000003000037810 */ /* 0x040fe40007ffe0ff */
[----:B------:R-:W-:Y:S02]  /*dc20*/  IADD3 R2, R0, 0x31, RZ ;  /* 0x0000003100027810 */ /* 0x000fe40007ffe0ff */
[----:B------:R-:W-:Y:S02]  /*dc30*/  FSEL R199, R18, -INF , !P2 ;  /* 0xff80000012c77808 */ /* 0x000fe40005000000 */
[----:B------:R-:W-:Y:S02]  /*dc40*/  ISETP.GE.AND P2, PT, R3, R13, PT ;  /* 0x0000000d0300720c */ /* 0x000fe40003f46270 */
[----:B------:R-:W-:-:S02]  /*dc50*/  FSEL R246, R17, -INF , !P1 ;  /* 0xff80000011f67808 */ /* 0x000fc40004800000 */
[----:B------:R-:W-:Y:S02]  /*dc60*/  FSEL R228, R19, -INF , !P0 ;  /* 0xff80000013e47808 */ /* 0x000fe40004000000 */
[-C--:B------:R-:W-:Y:S02]  /*dc70*/  ISETP.GE.AND P1, PT, R3, R14.reuse, PT ;  /* 0x0000000e0300720c */ /* 0x080fe40003f26270 */
[----:B------:R-:W-:Y:S02]  /*dc80*/  ISETP.GE.AND P0, PT, R2, R13, PT ;  /* 0x0000000d0200720c */ /* 0x000fe40003f06270 */
[----:B------:R-:W-:Y:S02]  /*dc90*/  FSEL R230, R4, -INF , !P2 ;  /* 0xff80000004e67808 */ /* 0x000fe40005000000 */
[----:B------:R-:W-:Y:S02]  /*dca0*/  ISETP.GE.AND P2, PT, R2, R14, PT ;  /* 0x0000000e0200720c */ /* 0x000fe40003f46270 */
[----:B------:R-:W-:-:S02]  /*dcb0*/  FSEL R187, R6, -INF , !P1 ;  /* 0xff80000006bb7808 */ /* 0x000fc40004800000 */
[----:B------:R-:W-:Y:S02]  /*dcc0*/  FSEL R191, R5, -INF , !P0 ;  /* 0xff80000005bf7808 */ /* 0x000fe40004000000 */
[C---:B------:R-:W-:Y:S02]  /*dcd0*/  ISETP.GE.AND P1, PT, R0.reuse, R13, PT ;  /* 0x0000000d0000720c */ /* 0x040fe40003f26270 */
[C---:B------:R-:W-:Y:S02]  /*dce0*/  ISETP.GE.AND P0, PT, R0.reuse, R14, PT ;  /* 0x0000000e0000720c */ /* 0x040fe40003f06270 */
[C---:B------:R-:W-:Y:S02]  /*dcf0*/  IADD3 R2, R0.reuse, 0x38, RZ ;  /* 0x0000003800027810 */ /* 0x040fe40007ffe0ff */
[----:B------:R-:W-:Y:S02]  /*dd00*/  IADD3 R0, R0, 0x39, RZ ;  /* 0x0000003900007810 */ /* 0x000fe40007ffe0ff */
[----:B------:R-:W-:-:S02]  /*dd10*/  FSEL R189, R7, -INF , !P2 ;  /* 0xff80000007bd7808 */ /* 0x000fc40005000000 */
[----:B------:R-:W-:Y:S02]  /*dd20*/  FSEL R15, R180, -INF , !P1 ;  /* 0xff800000b40f7808 */ /* 0x000fe40004800000 */
[-C--:B------:R-:W-:Y:S02]  /*dd30*/  ISETP.GE.AND P2, PT, R2, R13.reuse, PT ;  /* 0x0000000d0200720c */ /* 0x080fe40003f46270 */
[----:B------:R-:W-:Y:S02]  /*dd40*/  ISETP.GE.AND P1, PT, R0, R13, PT ;  /* 0x0000000d0000720c */ /* 0x000fe40003f26270 */
[----:B------:R-:W-:Y:S02]  /*dd50*/  FSEL R185, R8, -INF , !P2 ;  /* 0xff80000008b97808 */ /* 0x000fe40005000000 */
[----:B------:R-:W-:Y:S02]  /*dd60*/  FSEL R195, R9, -INF , !P1 ;  /* 0xff80000009c37808 */ /* 0x000fe40004800000 */
[----:B------:R-:W-:-:S02]  /*dd70*/  ISETP.GE.AND P2, PT, R2, R14, PT ;  /* 0x0000000e0200720c */ /* 0x000fc40003f46270 */
[----:B------:R-:W-:Y:S02]  /*dd80*/  ISETP.GE.AND P1, PT, R0, R14, PT ;  /* 0x0000000e0000720c */ /* 0x000fe40003f26270 */
[----:B------:R-:W-:Y:S02]  /*dd90*/  FSEL R14, R182, -INF , !P0 ;  /* 0xff800000b60e7808 */ /* 0x000fe40004000000 */
[----:B------:R-:W-:Y:S02]  /*dda0*/  PLOP3.LUT P0, PT, PT, PT, UP0, 0x80, 0x0 ;  /* 0x000000000000781c */ /* 0x000fe40003f0f008 */
[----:B------:R-:W-:Y:S02]  /*ddb0*/  FSEL R186, R10, -INF , !P2 ;  /* 0xff8000000aba7808 */ /* 0x000fe40005000000 */
[----:B------:R-:W-:-:S09]  /*ddc0*/  FSEL R190, R11, -INF , !P1 ;  /* 0xff8000000bbe7808 */ /* 0x000fd20004800000 */
        /* <DEDUP_REMOVED lines=75> */
.L_x_721:
[----:B------:R-:W-:Y:S05]  /*e280*/  BSYNC B0 ;  /* 0x0000000000007941 */ /* 0x000fea0003800000 */
.L_x_720:
[----:B------:R-:W0:Y:S02]  /*e290*/  LDGDEPBAR ;  /* 0x00000000000079af */ /* 0x000e240000000000 */
.L_x_719:
[----:B-1----:R-:W2:Y:S01]  /*e2a0*/  LDL R7, [R1+0x30] ;  /* 0x0000300001077983 */ /* 0x002ea20000100800 */
[----:B------:R-:W-:Y:S02]  /*e2b0*/  MOV R180, R230 ;  /* 0x000000e600b47202 */ /* 0x000fe40000000f00 */
[----:B------:R-:W-:Y:S01]  /*e2c0*/  MOV R35, R229 ;  /* 0x000000e500237202 */ /* 0x000fe20000000f00 */
[----:B------:R-:W3:Y:S04]  /*e2d0*/  LDL R3, [R1+0x34] ;  /* 0x0000340001037983 */ /* 0x000ee80000100800 */
[----:B------:R-:W4:Y:S01]  /*e2e0*/  LDL R4, [R1+0x48] ;  /* 0x0000480001047983 */ /* 0x000f220000100800 */
[----:B------:R-:W-:Y:S01]  /*e2f0*/  FMNMX.FTZ R0, R251, R15, !PT ;  /* 0x0000000ffb007209 */ /* 0x000fe20007810000 */
[----:B------:R-:W-:-:S02]  /*e300*/  USHF.L.U32 UR4, UR38, 0x1, URZ ;  /* 0x0000000126047899 */ /* 0x000fc4000800063f */
[----:B------:R-:W-:Y:S01]  /*e310*/  LDSM.16.MT88.4 R20, [R201+0x18000] ;  /* 0x01800000c914783b */ /* 0x000fe20000004200 */
[----:B------:R-:W-:-:S03]  /*e320*/  FMNMX.FTZ R0, R28, R0, !PT ;  /* 0x000000001c007209 */ /* 0x000fc60007810000 */
[----:B------:R-:W-:Y:S01]  /*e330*/  LDSM.16.MT88.4 R16, [R202+0x18000] ;  /* 0x01800000ca10783b */ /* 0x000fe20000004200 */
        /* <DEDUP_REMOVED lines=33> */
[----:B------:R-:W5:Y:S01]  /*e550*/  SHFL.BFLY PT, R6, R148, 0x1, 0x1f ;  /* 0x0c201f0094067f89 */ /* 0x000f6200000e0000 */
[----:B------:R-:W-:Y:S01]  /*e560*/  IMAD.U32 R2, RZ, RZ, UR4 ;  /* 0x00000004ff027e24 */ /* 0x000fe2000f8e00ff */
[----:B-1----:R-:W-:Y:S02]  /*e570*/  FMNMX.FTZ R0, R0, R5, !PT ;  /* 0x0000000500007209 */ /* 0x002fe40007810000 */
[----:B-----5:R-:W-:-:S03]  /*e580*/  FMNMX.FTZ R148, R148, R6, !PT ;  /* 0x0000000694947209 */ /* 0x020fc60007810000 */
[----:B------:R-:W1:Y:S01]  /*e590*/  SHFL.BFLY PT, R10, R0, 0x1, 0x1f ;  /* 0x0c201f00000a7f89 */ /* 0x000e6200000e0000 */
[----:B------:R-:W-:Y:S01]  /*e5a0*/  FSETP.NEU.FTZ.AND P2, PT, R148, -INF , PT ;  /* 0xff8000009400780b */ /* 0x000fe20003f5d000 */
        /* <DEDUP_REMOVED lines=14> */
[----:B------:R-:W-:Y:S02]  /*e690*/  FMUL.FTZ R2, R148, c[0x0][0x23c] ;  /* 0x00008f0094027a20 */ /* 0x000fe40000410000 */
[----:B------:R-:W-:-:S04]  /*e6a0*/  IMAD.WIDE.U32 R4, R5, -0x326172a9, RZ ;  /* 0xcd9e8d5705047825 */ /* 0x000fc800078e00ff */
[----:B------:R-:W-:Y:S01]  /*e6b0*/  IMAD.WIDE.U32 R8, R8, -0x326172a9, RZ ;  /* 0xcd9e8d5708087825 */ /* 0x000fe200078e00ff */
[----:B------:R-:W-:Y:S02]  /*e6c0*/  FSEL R2, R2, RZ, P2 ;  /* 0x000000ff02027208 */ /* 0x000fe40001000000 */
[----:B------:R-:W-:Y:S02]  /*e6d0*/  LOP3.LUT R5, R5, UR11, R168, 0x96, !PT ;  /* 0x0000000b05057c12 */ /* 0x000fe4000f8e96a8 */
[----:B------:R-:W-:Y:S01]  /*e6e0*/  LOP3.LUT R9, R9, UR9, R4, 0x96, !PT ;  /* 0x0000000909097c12 */ /* 0x000fe2000f8e9604 */
[----:B------:R-:W-:Y:S02]  /*e6f0*/  FFMA.FTZ R3, R28, c[0x0][0x23c], -R2 ;  /* 0x00008f001c037a23 */ /* 0x000fe40000010802 */
[----:B------:R-:W-:Y:S02]  /*e700*/  IMAD.WIDE.U32 R4, R5, -0x2daee0ad, RZ ;  /* 0xd2511f5305047825 */ /* 0x000fe400078e00ff */
[----:B------:R1:W-:Y:S02]  /*e710*/  MUFU.EX2 R177, R3 ;  /* 0x0000000300b17308 */ /* 0x0003e40000000800 */
[----:B------:R-:W-:Y:S01]  /*e720*/  IMAD.WIDE.U32 R24, R9, -0x2daee0ad, RZ ;  /* 0xd2511f5309187825 */ /* 0x000fe200078e00ff */
[----:B------:R-:W-:-:S03]  /*e730*/  LOP3.LUT R6, R5, UR8, R6, 0x96, !PT ;  /* 0x0000000805067c12 */ /* 0x000fc6000f8e9606 */
[----:B------:R-:W-:Y:S01]  /*e740*/  FFMA.FTZ R7, R29, c[0x0][0x23c], -R2 ;  /* 0x00008f001d077a23 */ /* 0x000fe20000010802 */
[----:B------:R-:W-:Y:S02]  /*e750*/  LOP3.LUT R4, R25, UR6, R4, 0x96, !PT ;  /* 0x0000000619047c12 */ /* 0x000fe4000f8e9604 */
[----:B-1----:R-:W-:Y:S01]  /*e760*/  FMNMX.FTZ R3, R0, R10, !PT ;  /* 0x0000000a00037209 */ /* 0x002fe20007810000 */
[----:B------:R-:W-:Y:S01]  /*e770*/  FFMA.FTZ R0, R30, c[0x0][0x23c], -R2 ;  /* 0x00008f001e007a23 */ /* 0x000fe20000010802 */
[----:B------:R1:W-:Y:S01]  /*e780*/  MUFU.EX2 R29, R7 ;  /* 0x00000007001d7308 */ /* 0x0003e20000000800 */
[----:B------:R-:W-:Y:S01]  /*e790*/  IMAD.WIDE.U32 R4, R4, -0x326172a9, RZ ;  /* 0xcd9e8d5704047825 */ /* 0x000fe200078e00ff */
[----:B------:R-:W-:-:S03]  /*e7a0*/  FSETP.NEU.FTZ.AND P1, PT, R3, -INF , PT ;  /* 0xff8000000300780b */ /* 0x000fc60003f3d000 */
[----:B------:R-:W-:-:S03]  /*e7b0*/  FMUL.FTZ R12, R3, c[0x0][0x23c] ;  /* 0x00008f00030c7a20 */ /* 0x000fc60000410000 */
[----:B------:R2:W3:Y:S02]  /*e7c0*/  MUFU.EX2 R11, R0 ;  /* 0x00000000000b7308 */ /* 0x0004e40000000800 */
[----:B------:R-:W-:Y:S01]  /*e7d0*/  FSEL R12, R12, RZ, P1 ;  /* 0x000000ff0c0c7208 */ /* 0x000fe20000800000 */
[----:B-1----:R-:W-:Y:S01]  /*e7e0*/  IMAD.WIDE.U32 R6, R6, -0x326172a9, RZ ;  /* 0xcd9e8d5706067825 */ /* 0x002fe200078e00ff */
[C---:B------:R-:W-:Y:S02]  /*e7f0*/  LOP3.LUT R10, R4.reuse, 0xff, RZ, 0xc0, !PT ;  /* 0x000000ff040a7812 */ /* 0x040fe400078ec0ff */
[----:B------:R-:W-:Y:S02]  /*e800*/  SHF.R.U32.HI R9, RZ, 0x18, R4 ;  /* 0x00000018ff097819 */ /* 0x000fe40000011604 */
[----:B--2---:R-:W-:Y:S02]  /*e810*/  LOP3.LUT R0, R5, UR16, R6, 0x96, !PT ;  /* 0x0000001005007c12 */ /* 0x004fe4000f8e9606 */
[----:B------:R-:W-:-:S02]  /*e820*/  LOP3.LUT R5, R4, 0xffff, RZ, 0xc0, !PT ;  /* 0x0000ffff04057812 */ /* 0x000fc400078ec0ff */
[----:B------:R-:W-:Y:S02]  /*e830*/  SHF.R.U32.HI R6, RZ, 0x10, R4 ;  /* 0x00000010ff067819 */ /* 0x000fe40000011604 */
[----:B------:R-:W-:Y:S01]  /*e840*/  LOP3.LUT R13, R7, UR7, R8, 0x96, !PT ;  /* 0x00000007070d7c12 */ /* 0x000fe2000f8e9608 */
[----:B------:R-:W-:Y:S01]  /*e850*/  FFMA.FTZ R7, R31, c[0x0][0x23c], -R12 ;  /* 0x00008f001f077a23 */ /* 0x000fe2000001080c */
[----:B------:R-:W-:Y:S01]  /*e860*/  SHF.R.U32.HI R8, RZ, 0x8, R5 ;  /* 0x00000008ff087819 */ /* 0x000fe20000011605 */
[----:B------:R-:W-:Y:S01]  /*e870*/  FFMA.FTZ R15, R15, c[0x0][0x23c], -R2 ;  /* 0x00008f000f0f7a23 */ /* 0x000fe20000010802 */
[----:B------:R-:W-:Y:S01]  /*e880*/  LOP3.LUT R4, R0, 0xffff, RZ, 0xc0, !PT ;  /* 0x0000ffff00047812 */ /* 0x000fe200078ec0ff */
[--C-:B------:R-:W-:Y:S01]  /*e890*/  FFMA.FTZ R14, R14, c[0x0][0x23c], -R12.reuse ;  /* 0x00008f000e0e7a23 */ /* 0x100fe2000001080c */
[----:B------:R-:W-:Y:S01]  /*e8a0*/  LOP3.LUT R6, R6, 0xff, RZ, 0xc0, !PT ;  /* 0x000000ff06067812 */ /* 0x000fe200078ec0ff */
[----:B------:R-:W-:Y:S01]  /*e8b0*/  FFMA.FTZ R5, R149, c[0x0][0x23c], -R12 ;  /* 0x00008f0095057a23 */ /* 0x000fe2000001080c */
[----:B---3--:R-:W-:Y:S01]  /*e8c0*/  MOV R31, R11 ;  /* 0x0000000b001f7202 */ /* 0x008fe20000000f00 */
[----:B------:R1:W-:Y:S01]  /*e8d0*/  MUFU.EX2 R188, R7 ;  /* 0x0000000700bc7308 */ /* 0x0003e20000000800 */
[----:B------:R-:W-:-:S02]  /*e8e0*/  PRMT R11, R10, 0x5410, R8 ;  /* 0x000054100a0b7816 */ /* 0x000fc40000000008 */
[----:B------:R-:W-:Y:S02]  /*e8f0*/  SHF.R.U32.HI R4, RZ, 0x8, R4 ;  /* 0x00000008ff047819 */ /* 0x000fe40000011604 */
[----:B------:R-:W-:Y:S01]  /*e900*/  PRMT R10, R6, 0x5410, R9 ;  /* 0x00005410060a7816 */ /* 0x000fe20000000009 */
[----:B------:R-:W-:Y:S02]  /*e910*/  FFMA.FTZ R6, R150, c[0x0][0x23c], -R12 ;  /* 0x00008f0096067a23 */ /* 0x000fe4000001080c */
[----:B------:R-:W-:Y:S01]  /*e920*/  MUFU.EX2 R176, R15 ;  /* 0x0000000f00b07308 */ /* 0x000fe20000000800 */
[----:B------:R-:W-:-:S07]  /*e930*/  FSEL R8, R148, RZ, P2 ;  /* 0x000000ff94087208 */ /* 0x000fce0001000000 */
[----:B------:R-:W2:Y:S01]  /*e940*/  MUFU.EX2 R178, R14 ;  /* 0x0000000e00b27308 */ /* 0x000ea20000000800 */
[----:B-1----:R-:W-:-:S04]  /*e950*/  LOP3.LUT R7, R0, 0xff, RZ, 0xc0, !PT ;  /* 0x000000ff00077812 */ /* 0x002fc800078ec0ff */
[----:B------:R-:W-:-:S03]  /*e960*/  PRMT R9, R7, 0x5410, R4 ;  /* 0x0000541007097816 */ /* 0x000fc60000000004 */
[----:B------:R1:W-:Y:S01]  /*e970*/  MUFU.EX2 R184, R5 ;  /* 0x0000000500b87308 */ /* 0x0003e20000000800 */
[----:B------:R-:W-:Y:S01]  /*e980*/  SHF.R.U32.HI R4, RZ, 0x18, R0 ;  /* 0x00000018ff047819 */ /* 0x000fe20000011600 */
[----:B------:R-:W-:-:S06]  /*e990*/  FADD.FTZ R7, R251, -R8 ;  /* 0x80000008fb077221 */ /* 0x000fcc0000010000 */
[----:B------:R2:W3:Y:S01]  /*e9a0*/  MUFU.EX2 R182, R6 ;  /* 0x0000000600b67308 */ /* 0x0004e20000000800 */
[----:B-1----:R-:W-:-:S04]  /*e9b0*/  SHF.R.U32.HI R5, RZ, 0x10, R0 ;  /* 0x00000010ff057819 */ /* 0x002fc80000011600 */
[----:B------:R-:W-:Y:S02]  /*e9c0*/  LOP3.LUT R0, R5, 0xff, RZ, 0xc0, !PT ;  /* 0x000000ff05007812 */ /* 0x000fe400078ec0ff */
[----:B------:R-:W-:Y:S02]  /*e9d0*/  FSEL R5, R3, RZ, P1 ;  /* 0x000000ff03057208 */ /* 0x000fe40000800000 */
[----:B------:R-:W-:Y:S01]  /*e9e0*/  PRMT R4, R0, 0x5410, R4 ;  /* 0x0000541000047816 */ /* 0x000fe20000000004 */
[----:B------:R-:W-:Y:S02]  /*e9f0*/  FMUL.FTZ R28, R7, c[0x0][0x23c] ;  /* 0x00008f00071c7a20 */ /* 0x000fe40000410000 */
[----:B------:R-:W-:Y:S01]  /*ea00*/  FADD.FTZ R7, R249, -R5 ;  /* 0x80000005f9077221 */ /* 0x000fe20000010000 */
[--C-:B------:R-:W-:Y:S01]  /*ea10*/  HSET2.LE.AND R0, R9, R252.reuse, PT ;  /* 0x000000fc09007233 */ /* 0x100fe20003803000 */
[----:B--2---:R-:W-:Y:S01]  /*ea20*/  F2FP.BF16.PACK_AB R6, R188, R178 ;  /* 0x000000b2bc06723e */ /* 0x004fe200000010ff */
[--C-:B------:R-:W-:Y:S01]  /*ea30*/  HSET2.LE.AND R5, R4, R252.reuse, PT ;  /* 0x000000fc04057233 */ /* 0x100fe20003803000 */
[----:B------:R-:W-:Y:S01]  /*ea40*/  F2FP.BF16.PACK_AB R4, R177, R176 ;  /* 0x000000b0b104723e */ /* 0x000fe200000010ff */
[----:B------:R-:W-:Y:S01]  /*ea50*/  FMUL.FTZ R7, R7, c[0x0][0x23c] ;  /* 0x00008f0007077a20 */ /* 0x000fe20000410000 */
[----:B------:R-:W1:Y:S02]  /*ea60*/  MUFU.EX2 R28, R28 ;  /* 0x0000001c001c7308 */ /* 0x000e640000000800 */
[----:B------:R-:W-:Y:S01]  /*ea70*/  LOP3.LUT R8, R0, R4, RZ, 0xc0, !PT ;  /* 0x0000000400087212 */ /* 0x000fe200078ec0ff */
[--C-:B------:R-:W-:Y:S01]  /*ea80*/  HSET2.LE.AND R0, R11, R252.reuse, PT ;  /* 0x000000fc0b007233 */ /* 0x100fe20003803000 */
[----:B------:R-:W-:Y:S01]  /*ea90*/  LOP3.LUT R9, R5, R6, RZ, 0xc0, !PT ;  /* 0x0000000605097212 */ /* 0x000fe200078ec0ff */
[----:B------:R-:W-:Y:S01]  /*eaa0*/  HSET2.LE.AND R5, R10, R252, PT ;  /* 0x000000fc0a057233 */ /* 0x000fe20003803000 */
[----:B------:R-:W-:-:S02]  /*eab0*/  F2FP.BF16.PACK_AB R4, R31, R29 ;  /* 0x0000001d1f04723e */ /* 0x000fc400000010ff */
[----:B------:R2:W4:Y:S01]  /*eac0*/  MUFU.EX2 R15, R7 ;  /* 0x00000007000f7308 */ /* 0x0005220000000800 */
[----:B---3--:R-:W-:Y:S02]  /*ead0*/  F2FP.BF16.PACK_AB R6, R182, R184 ;  /* 0x000000b8b606723e */ /* 0x008fe400000010ff */
[----:B------:R-:W-:Y:S02]  /*eae0*/  LOP3.LUT R10, R0, R4, RZ, 0xc0, !PT ;  /* 0x00000004000a7212 */ /* 0x000fe400078ec0ff */
[----:B------:R-:W-:Y:S02]  /*eaf0*/  LOP3.LUT R11, R5, R6, RZ, 0xc0, !PT ;  /* 0x00000006050b7212 */ /* 0x000fe400078ec0ff */
[----:B--2---:R-:W2:Y:S01]  /*eb00*/  LDSM.16.MT88.4 R4, [R204+0x18000] ;  /* 0x01800000cc04783b */ /* 0x004ea20000004200 */
[-C--:B-1----:R-:W-:Y:S02]  /*eb10*/  FMUL.FTZ R156, R156, R28.reuse ;  /* 0x0000001c9c9c7220 */ /* 0x082fe40000410000 */
[----:B------:R-:W-:-:S02]  /*eb20*/  FMUL.FTZ R157, R157, R28 ;  /* 0x0000001c9d9d7220 */ /* 0x000fc40000410000 */
[-C--:B----4-:R-:W-:Y:S02]  /*eb30*/  FMUL.FTZ R158, R158, R15.reuse ;  /* 0x0000000f9e9e7220 */ /* 0x090fe40000410000 */
[-C--:B------:R-:W-:Y:S02]  /*eb40*/  FMUL.FTZ R159, R159, R15.reuse ;  /* 0x0000000f9f9f7220 */ /* 0x080fe40000410000 */
[-C--:B------:R-:W-:Y:S02]  /*eb50*/  FMUL.FTZ R36, R36, R28.reuse ;  /* 0x0000001c24247220 */ /* 0x080fe40000410000 */
[----:B------:R-:W-:Y:S02]  /*eb60*/  FMUL.FTZ R37, R37, R28 ;  /* 0x0000001c25257220 */ /* 0x000fe40000410000 */
[-C--:B------:R-:W-:Y:S02]  /*eb70*/  FMUL.FTZ R38, R38, R15.reuse ;  /* 0x0000000f26267220 */ /* 0x080fe40000410000 */
[----:B------:R-:W-:-:S02]  /*eb80*/  FMUL.FTZ R39, R39, R15 ;  /* 0x0000000f27277220 */ /* 0x000fc40000410000 */
[-C--:B------:R-:W-:Y:S02]  /*eb90*/  FMUL.FTZ R40, R40, R28.reuse ;  /* 0x0000001c28287220 */ /* 0x080fe40000410000 */
[-C--:B------:R-:W-:Y:S02]  /*eba0*/  FMUL.FTZ R41, R41, R28.reuse ;  /* 0x0000001c29297220 */ /* 0x080fe40000410000 */
[-C--:B------:R-:W-:Y:S02]  /*ebb0*/  FMUL.FTZ R42, R42, R15.reuse ;  /* 0x0000000f2a2a7220 */ /* 0x080fe40000410000 */
[----:B------:R-:W-:Y:S01]  /*ebc0*/  FMUL.FTZ R43, R43, R15 ;  /* 0x0000000f2b2b7220 */ /* 0x000fe20000410000 */
[C---:B------:R-:W-:Y:S08]  /*ebd0*/  HMMA.16816.F32.BF16 R236, R8.reuse, R22, R156 ;  /* 0x0000001608ec723c */ /* 0x040ff0000004189c */
[C---:B------:R-:W-:Y:S08]  /*ebe0*/  HMMA.16816.F32.BF16 R156, R8.reuse, R16, R36 ;  /* 0x00000010089c723c */ /* 0x040ff00000041824 */
[----:B------:R-:W-:Y:S01]  /*ebf0*/  HMMA.16816.F32.BF16 R16, R8, R18, R40 ;  /* 0x000000120810723c */ /* 0x000fe20000041828 */
        /* <DEDUP_REMOVED lines=10> */
[----:B------:R-:W-:Y:S01]  /*eca0*/  IMAD.MOV.U32 R39, RZ, RZ, R16 ;  /* 0x000000ffff277224 */ /* 0x000fe200078e0010 */
[----:B------:R-:W-:Y:S01]  /*ecb0*/  MOV R38, R17 ;  /* 0x0000001100267202 */ /* 0x000fe20000000f00 */
[----:B------:R-:W-:Y:S01]  /*ecc0*/  IMAD.MOV.U32 R36, RZ, RZ, R19 ;  /* 0x000000ffff247224 */ /* 0x000fe200078e0013 */
[----:B------:R-:W-:-:S02]  /*ecd0*/  MOV R37, R18 ;  /* 0x0000001200257202 */ /* 0x000fc40000000f00 */
[----:B------:R-:W1:Y:S10]  /*ece0*/  LDSM.16.MT88.4 R16, [R203+0x18000] ;  /* 0x01800000cb10783b */ /* 0x000e740000004200 */
[----:B------:R-:W-:-:S08]  /*ecf0*/  MOV R47, R40 ;  /* 0x00000028002f7202 */ /* 0x000fd00000000f00 */
[----:B------:R-:W-:Y:S01]  /*ed00*/  MOV R40, R5 ;  /* 0x0000000500287202 */ /* 0x000fe20000000f00 */
[----:B------:R-:W-:Y:S01]  /*ed10*/  IMAD.MOV.U32 R30, RZ, RZ, R6 ;  /* 0x000000ffff1e7224 */ /* 0x000fe200078e0006 */
[----:B------:R-:W-:Y:S02]  /*ed20*/  MOV R14, R7 ;  /* 0x00000007000e7202 */ /* 0x000fe40000000f00 */
[----:B------:R-:W-:Y:S02]  /*ed30*/  MOV R0, R4 ;  /* 0x0000000400007202 */ /* 0x000fe40000000f00 */
[----:B------:R-:W2:Y:S01]  /*ed40*/  LDSM.16.MT88.4 R4, [R201+0x1a000] ;  /* 0x01a00000c904783b */ /* 0x000ea20000004200 */
[-C--:B------:R-:W-:Y:S02]  /*ed50*/  FMUL.FTZ R52, R52, R28.reuse ;  /* 0x0000001c34347220 */ /* 0x080fe40000410000 */
[----:B------:R-:W-:Y:S02]  /*ed60*/  FMUL.FTZ R53, R53, R28 ;  /* 0x0000001c35357220 */ /* 0x000fe40000410000 */
[----:B------:R-:W-:-:S02]  /*ed70*/  FMUL.FTZ R54, R54, R15 ;  /* 0x0000000f36367220 */ /* 0x000fc40000410000 */
[-C--:B------:R-:W-:Y:S02]  /*ed80*/  FMUL.FTZ R55, R55, R15.reuse ;  /* 0x0000000f37377220 */ /* 0x080fe40000410000 */
        /* <DEDUP_REMOVED lines=20> */
[----:B--2---:R-:W-:Y:S07]  /*eed0*/  HMMA.16816.F32.BF16 R228, R8, R4, R60 ;  /* 0x0000000408e4723c */ /* 0x004fee000004183c */
[----:B------:R-:W-:-:S02]  /*eee0*/  MOV R63, R198 ;  /* 0x000000c6003f7202 */ /* 0x000fc40000000f00 */
[----:B------:R-:W-:Y:S02]  /*eef0*/  MOV R62, R199 ;  /* 0x000000c7003e7202 */ /* 0x000fe40000000f00 */
[----:B------:R-:W-:Y:S01]  /*ef00*/  HMMA.16816.F32.BF16 R196, R8, R6, R64 ;  /* 0x0000000608c4723c */ /* 0x000fe20000041840 */
[----:B------:R-:W2:Y:S01]  /*ef10*/  LDSM.16.MT88.4 R4, [R204+0x1a000] ;  /* 0x01a00000cc04783b */ /* 0x000ea20000004200 */
        /* <DEDUP_REMOVED lines=8> */
[----:B-1----:R-:W-:Y:S01]  /*efa0*/  HMMA.16816.F32.BF16 R48, R8, R16, R68 ;  /* 0x000000100830723c */ /* 0x002fe20000041844 */
[----:B------:R-:W-:Y:S01]  /*efb0*/  MOV R60, R192 ;  /* 0x000000c0003c7202 */ /* 0x000fe20000000f00 */
[----:B------:R-:W-:-:S05]  /*efc0*/  IMAD.MOV.U32 R61, RZ, RZ, R193 ;  /* 0x000000ffff3d7224 */ /* 0x000fca00078e00c1 */
        /* <DEDUP_REMOVED lines=13> */
[----:B------:R-:W-:Y:S02]  /*f0a0*/  MOV R69, R176 ;  /* 0x000000b000457202 */ /* 0x000fe40000000f00 */
[----:B------:R-:W-:Y:S01]  /*f0b0*/  MOV R54, R30 ;  /* 0x0000001e00367202 */ /* 0x000fe20000000f00 */
[----:B--2---:R-:W-:Y:S01]  /*f0c0*/  HMMA.16816.F32.BF16 R176, R8, R4, R76 ;  /* 0x0000000408b0723c */ /* 0x004fe2000004184c */
[----:B------:R-:W-:Y:S01]  /*f0d0*/  MOV R55, R14 ;  /* 0x0000000e00377202 */ /* 0x000fe20000000f00 */
[----:B------:R-:W-:Y:S01]  /*f0e0*/  IMAD.MOV.U32 R14, RZ, RZ, R189 ;  /* 0x000000ffff0e7224 */ /* 0x000fe200078e00bd */
[----:B------:R-:W-:-:S04]  /*f0f0*/  MOV R30, R190 ;  /* 0x000000be001e7202 */ /* 0x000fc80000000f00 */
[----:B------:R-:W-:Y:S01]  /*f100*/  MOV R79, R191 ;  /* 0x000000bf004f7202 */ /* 0x000fe20000000f00 */
[----:B------:R-:W-:Y:S02]  /*f110*/  IMAD.MOV.U32 R78, RZ, RZ, R188 ;  /* 0x000000ffff4e7224 */ /* 0x000fe400078e00bc */
[----:B------:R-:W-:Y:S01]  /*f120*/  HMMA.16816.F32.BF16 R188, R8, R6, R80 ;  /* 0x0000000608bc723c */ /* 0x000fe20000041850 */
[----:B------:R-:W2:Y:S01]  /*f130*/  LDSM.16.MT88.4 R4, [R201+0x1c000] ;  /* 0x01c00000c904783b */ /* 0x000ea20000004200 */
[-C--:B------:R-:W-:Y:S02]  /*f140*/  FMUL.FTZ R152, R152, R28.reuse ;  /* 0x0000001c98987220 */ /* 0x080fe40000410000 */
[----:B------:R-:W-:Y:S02]  /*f150*/  FMUL.FTZ R153, R153, R28 ;  /* 0x0000001c99997220 */ /* 0x000fe40000410000 */
[-C--:B------:R-:W-:Y:S02]  /*f160*/  FMUL.FTZ R154, R154, R15.reuse ;  /* 0x0000000f9a9a7220 */ /* 0x080fe40000410000 */
        /* <DEDUP_REMOVED lines=9> */
[----:B------:R-:W-:Y:S01]  /*f200*/  HMMA.16816.F32.BF16 R152, R8, R20, R152 ;  /* 0x000000140898723c */ /* 0x000fe20000041898 */
[----:B------:R-:W-:Y:S01]  /*f210*/  MOV R23, R156 ;  /* 0x0000009c00177202 */ /* 0x000fe20000000f00 */
[----:B------:R-:W-:Y:S01]  /*f220*/  IMAD.MOV.U32 R77, RZ, RZ, R187 ;  /* 0x000000ffff4d7224 */ /* 0x000fe200078e00bb */
[----:B------:R-:W-:Y:S02]  /*f230*/  MOV R22, R157 ;  /* 0x0000009d00167202 */ /* 0x000fe40000000f00 */
[----:B------:R-:W-:Y:S02]  /*f240*/  MOV R150, R185 ;  /* 0x000000b900967202 */ /* 0x000fe40000000f00 */
[----:B------:R-:W-:Y:S01]  /*f250*/  IMAD.MOV.U32 R21, RZ, RZ, R158 ;  /* 0x000000ffff157224 */ /* 0x000fe200078e009e */
[----:B------:R-:W-:-:S02]  /*f260*/  MOV R20, R159 ;  /* 0x0000009f00147202 */ /* 0x000fc40000000f00 */
[----:B------:R-:W-:Y:S01]  /*f270*/  MOV R149, R186 ;  /* 0x000000ba00957202 */ /* 0x000fe20000000f00 */
[----:B-1----:R-:W-:Y:S01]  /*f280*/  HMMA.16816.F32.BF16 R156, R8, R18, R88 ;  /* 0x00000012089c723c */ /* 0x002fe20000041858 */
[----:B------:R-:W-:-:S07]  /*f290*/  MOV R76, R184 ;  /* 0x000000b8004c7202 */ /* 0x000fce0000000f00 */
[----:B------:R-:W-:Y:S01]  /*f2a0*/  HMMA.16816.F32.BF16 R184, R8, R16, R84 ;  /* 0x0000001008b8723c */ /* 0x000fe20000041854 */
[----:B------:R-:W1:Y:S01]  /*f2b0*/  LDSM.16.MT88.4 R16, [R202+0x1c000] ;  /* 0x01c00000ca10783b */ /* 0x000e620000004200 */
[-C--:B------:R-:W-:Y:S02]  /*f2c0*/  FMUL.FTZ R92, R92, R28.reuse ;  /* 0x0000001c5c5c7220 */ /* 0x080fe40000410000 */
[-C--:B------:R-:W-:Y:S02]  /*f2d0*/  FMUL.FTZ R93, R93, R28.reuse ;  /* 0x0000001c5d5d7220 */ /* 0x080fe40000410000 */
[-C--:B------:R-:W-:Y:S02]  /*f2e0*/  FMUL.FTZ R94, R94, R15.reuse ;  /* 0x0000000f5e5e7220 */ /* 0x080fe40000410000 */
[----:B------:R-:W-:Y:S02]  /*f2f0*/  FMUL.FTZ R95, R95, R15 ;  /* 0x0000000f5f5f7220 */ /* 0x000fe40000410000 */
[----:B------:R-:W-:-:S02]  /*f300*/  FMUL.FTZ R96, R96, R28 ;  /* 0x0000001c60607220 */ /* 0x000fc40000410000 */
[-C--:B------:R-:W-:Y:S02]  /*f310*/  FMUL.FTZ R97, R97, R28.reuse ;  /* 0x0000001c61617220 */ /* 0x080fe40000410000 */
[-C--:B------:R-:W-:Y:S02]  /*f320*/  FMUL.FTZ R98, R98, R15.reuse ;  /* 0x0000000f62627220 */ /* 0x080fe40000410000 */
        /* <DEDUP_REMOVED lines=62> */
[----:B------:R-:W-:Y:S02]  /*f710*/  FMUL.FTZ R163, R163, R15 ;  /* 0x0000000fa3a37220 */ /* 0x000fe40000410000 */
[----:B------:R-:W-:Y:S02]  /*f720*/  IMAD.MOV.U32 R52, RZ, RZ, R0 ;  /* 0x000000ffff347224 */ /* 0x000fe400078e0000 */
[----:B------:R-:W-:Y:S01]  /*f730*/  FFMA.FTZ R0, R181, c[0x0][0x23c], -R2 ;  /* 0x00008f00b5007a23 */ /* 0x000fe20000010802 */
[----:B------:R-:W-:Y:S02]  /*f740*/  MOV R91, R180 ;  /* 0x000000b4005b7202 */ /* 0x000fe40000000f00 */
[----:B--2---:R-:W-:Y:S01]  /*f750*/  HMMA.16816.F32.BF16 R160, R8, R4, R160 ;  /* 0x0000000408a0723c */ /* 0x004fe200000418a0 */
[----:B------:R2:W-:Y:S01]  /*f760*/  MUFU.EX2 R180, R0 ;  /* 0x0000000000b47308 */ /* 0x0005e20000000800 */
[----:B------:R-:W-:Y:S01]  /*f770*/  MOV R86, R31 ;  /* 0x0000001f00567202 */ /* 0x000fe20000000f00 */
[----:B------:R-:W-:-:S04]  /*f780*/  FMUL.FTZ R140, R140, R28 ;  /* 0x0000001c8c8c7220 */ /* 0x000fc80000410000 */
[--C-:B------:R-:W-:Y:S02]  /*f790*/  FFMA.FTZ R4, R151, c[0x0][0x23c], -R2.reuse ;  /* 0x00008f0097047a23 */ /* 0x100fe40000010802 */
[----:B------:R-:W-:Y:S02]  /*f7a0*/  FMUL.FTZ R141, R141, R28 ;  /* 0x0000001c8d8d7220 */ /* 0x000fe40000410000 */
[-C--:B------:R-:W-:Y:S01]  /*f7b0*/  FMUL.FTZ R142, R142, R15.reuse ;  /* 0x0000000f8e8e7220 */ /* 0x080fe20000410000 */
[----:B------:R3:W-:Y:S01]  /*f7c0*/  MUFU.EX2 R87, R4 ;  /* 0x0000000400577308 */ /* 0x0007e20000000800 */
[----:B------:R-:W-:Y:S02]  /*f7d0*/  FMUL.FTZ R143, R143, R15 ;  /* 0x0000000f8f8f7220 */ /* 0x000fe40000410000 */
[----:B--2---:R-:W-:-:S05]  /*f7e0*/  FFMA.FTZ R0, R173, c[0x0][0x23c], -R2 ;  /* 0x00008f00ad007a23 */ /* 0x004fca0000010802 */
[----:B------:R2:W4:Y:S01]  /*f7f0*/  MUFU.EX2 R31, R0 ;  /* 0x00000000001f7308 */ /* 0x0005220000000800 */
[-C--:B------:R-:W-:Y:S01]  /*f800*/  FMUL.FTZ R144, R144, R28.reuse ;  /* 0x0000001c90907220 */ /* 0x080fe20000410000 */
[----:B------:R-:W-:Y:S01]  /*f810*/  MOV R46, R41 ;  /* 0x00000029002e7202 */ /* 0x000fe20000000f00 */
[----:B------:R-:W-:Y:S02]  /*f820*/  FMUL.FTZ R145, R145, R28 ;  /* 0x0000001c91917220 */ /* 0x000fe40000410000 */
[----:B---3--:R-:W-:Y:S01]  /*f830*/  IMAD.WIDE.U32 R4, R13, -0x2daee0ad, RZ ;  /* 0xd2511f530d047825 */ /* 0x008fe200078e00ff */
[----:B------:R-:W-:-:S03]  /*f840*/  MOV R44, R43 ;  /* 0x0000002b002c7202 */ /* 0x000fc60000000f00 */
[-C--:B------:R-:W-:Y:S02]  /*f850*/  FMUL.FTZ R146, R146, R15.reuse ;  /* 0x0000000f92927220 */ /* 0x080fe40000410000 */
[----:B--2---:R-:W-:Y:S02]  /*f860*/  FFMA.FTZ R0, R172, c[0x0][0x23c], -R2 ;  /* 0x00008f00ac007a23 */ /* 0x004fe40000010802 */
[----:B------:R-:W-:Y:S02]  /*f870*/  FMUL.FTZ R147, R147, R15 ;  /* 0x0000000f93937220 */ /* 0x000fe40000410000 */
[----:B------:R2:W-:Y:S01]  /*f880*/  MUFU.EX2 R107, R0 ;  /* 0x00000000006b7308 */ /* 0x0005e20000000800 */
[----:B------:R-:W-:Y:S02]  /*f890*/  IMAD.MOV.U32 R45, RZ, RZ, R42 ;  /* 0x000000ffff2d7224 */ /* 0x000fe400078e002a */
[----:B------:R-:W-:Y:S02]  /*f8a0*/  IMAD.MOV.U32 R53, RZ, RZ, R40 ;  /* 0x000000ffff357224 */ /* 0x000fe400078e0028 */
[----:B------:R-:W-:Y:S01]  /*f8b0*/  HMMA.16816.F32.BF16 R40, R8, R6, R140 ;  /* 0x000000060828723c */ /* 0x000fe2000004188c */
[----:B------:R-:W-:Y:S01]  /*f8c0*/  IMAD.MOV.U32 R85, RZ, RZ, R14 ;  /* 0x000000ffff557224 */ /* 0x000fe200078e000e */
[----:B------:R-:W-:-:S05]  /*f8d0*/  SHF.R.U32.HI R14, RZ, 0x10, R4 ;  /* 0x00000010ff0e7819 */ /* 0x000fca0000011604 */
[----:B------:R-:W-:Y:S01]  /*f8e0*/  FFMA.FTZ R6, R183, c[0x0][0x23c], -R12 ;  /* 0x00008f00b7067a23 */ /* 0x000fe2000001080c */
[----:B--2---:R-:W-:Y:S02]  /*f8f0*/  LOP3.LUT R0, R5, UR17, R24, 0x96, !PT ;  /* 0x0000001105007c12 */ /* 0x004fe4000f8e9618 */
[C---:B------:R-:W-:Y:S01]  /*f900*/  LOP3.LUT R5, R4.reuse, 0xffff, RZ, 0xc0, !PT ;  /* 0x0000ffff04057812 */ /* 0x040fe200078ec0ff */
[----:B-1----:R-:W-:Y:S01]  /*f910*/  HMMA.16816.F32.BF16 R144, R8, R16, R144 ;  /* 0x000000100890723c */ /* 0x002fe20000041890 */
[----:B------:R-:W-:Y:S01]  /*f920*/  LOP3.LUT R7, R4, 0xff, RZ, 0xc0, !PT ;  /* 0x000000ff04077812 */ /* 0x000fe200078ec0ff */
[----:B------:R1:W-:Y:S01]  /*f930*/  MUFU.EX2 R88, R6 ;  /* 0x0000000600587308 */ /* 0x0003e20000000800 */
[----:B------:R-:W-:-:S04]  /*f940*/  SHF.R.U32.HI R5, RZ, 0x8, R5 ;  /* 0x00000008ff057819 */ /* 0x000fc80000011605 */
[----:B------:R-:W-:Y:S02]  /*f950*/  SHF.R.U32.HI R16, RZ, 0x18, R4 ;  /* 0x00000018ff107819 */ /* 0x000fe40000011604 */
[----:B------:R-:W-:Y:S02]  /*f960*/  LOP3.LUT R4, R0, 0xffff, RZ, 0xc0, !PT ;  /* 0x0000ffff00047812 */ /* 0x000fe400078ec0ff */
[----:B------:R-:W-:Y:S02]  /*f970*/  PRMT R17, R7, 0x5410, R5 ;  /* 0x0000541007117816 */ /* 0x000fe40000000005 */
[----:B------:R-:W-:Y:S02]  /*f980*/  MOV R84, R30 ;  /* 0x0000001e00547202 */ /* 0x000fe40000000f00 */
[----:B------:R-:W-:Y:S01]  /*f990*/  SHF.R.U32.HI R5, RZ, 0x10, R0 ;  /* 0x00000010ff057819 */ /* 0x000fe20000011600 */
[----:B-1----:R-:W-:Y:S01]  /*f9a0*/  FFMA.FTZ R6, R174, c[0x0][0x23c], -R12 ;  /* 0x00008f00ae067a23 */ /* 0x002fe2000001080c */
[----:B------:R-:W-:-:S03]  /*f9b0*/  SHF.R.U32.HI R13, RZ, 0x18, R0 ;  /* 0x00000018ff0d7819 */ /* 0x000fc60000011600 */
[----:B------:R1:W-:Y:S01]  /*f9c0*/  MUFU.EX2 R30, R6 ;  /* 0x00000006001e7308 */ /* 0x0003e20000000800 */
[----:B------:R-:W-:Y:S01]  /*f9d0*/  FFMA.FTZ R7, R175, c[0x0][0x23c], -R12 ;  /* 0x00008f00af077a23 */ /* 0x000fe2000001080c */
[----:B------:R-:W-:Y:S02]  /*f9e0*/  MOV R106, R91 ;  /* 0x0000005b006a7202 */ /* 0x000fe40000000f00 */
[----:B------:R-:W-:-:S04]  /*f9f0*/  MOV R91, R249 ;  /* 0x000000f9005b7202 */ /* 0x000fc80000000f00 */
[----:B------:R2:W-:Y:S01]  /*fa00*/  MUFU.EX2 R251, R7 ;  /* 0x0000000700fb7308 */ /* 0x0005e20000000800 */
[----:B-1----:R-:W-:Y:S02]  /*fa10*/  SHF.R.U32.HI R6, RZ, 0x8, R4 ;  /* 0x00000008ff067819 */ /* 0x002fe40000011604 */
[----:B------:R-:W-:Y:S02]  /*fa20*/  LOP3.LUT R4, R0, 0xff, RZ, 0xc0, !PT ;  /* 0x000000ff00047812 */ /* 0x000fe400078ec0ff */
[----:B------:R-:W-:Y:S01]  /*fa30*/  LOP3.LUT R0, R5, 0xff, RZ, 0xc0, !PT ;  /* 0x000000ff05007812 */ /* 0x000fe200078ec0ff */
[----:B------:R-:W-:-:S04]  /*fa40*/  FFMA.FTZ R5, R32, c[0x0][0x23c], -R12 ;  /* 0x00008f0020057a23 */ /* 0x000fc8000001080c */
[----:B------:R-:W1:Y:S01]  /*fa50*/  MUFU.EX2 R249, R5 ;  /* 0x0000000500f97308 */ /* 0x000e620000000800 */
[----:B------:R-:W-:Y:S02]  /*fa60*/  PRMT R4, R4, 0x5410, R6 ;  /* 0x0000541004047816 */ /* 0x000fe40000000006 */
[----:B------:R-:W-:Y:S01]  /*fa70*/  PRMT R0, R0, 0x5410, R13 ;  /* 0x0000541000007816 */ /* 0x000fe2000000000d */
[-C--:B------:R-:W-:Y:S01]  /*fa80*/  FMUL.FTZ R164, R164, R28.reuse ;  /* 0x0000001ca4a47220 */ /* 0x080fe20000410000 */
[----:B--2---:R-:W-:Y:S01]  /*fa90*/  LOP3.LUT R7, R14, 0xff, RZ, 0xc0, !PT ;  /* 0x000000ff0e077812 */ /* 0x004fe200078ec0ff */
[----:B------:R-:W-:Y:S02]  /*faa0*/  FMUL.FTZ R165, R165, R28 ;  /* 0x0000001ca5a57220 */ /* 0x000fe40000410000 */
[-C--:B------:R-:W-:Y:S02]  /*fab0*/  FMUL.FTZ R166, R166, R15.reuse ;  /* 0x0000000fa6a67220 */ /* 0x080fe40000410000 */
[----:B------:R-:W-:Y:S01]  /*fac0*/  FMUL.FTZ R167, R167, R15 ;  /* 0x0000000fa7a77220 */ /* 0x000fe20000410000 */
[--C-:B------:R-:W-:Y:S01]  /*fad0*/  HSET2.LE.AND R4, R4, R252.reuse, PT ;  /* 0x000000fc04047233 */ /* 0x100fe20003803000 */
[----:B------:R-:W-:Y:S01]  /*fae0*/  PRMT R7, R7, 0x5410, R16 ;  /* 0x0000541007077816 */ /* 0x000fe20000000010 */
[--C-:B------:R-:W-:Y:S01]  /*faf0*/  HSET2.LE.AND R6, R0, R252.reuse, PT ;  /* 0x000000fc00067233 */ /* 0x100fe20003803000 */
[----:B----4-:R-:W-:Y:S01]  /*fb00*/  F2FP.BF16.PACK_AB R0, R31, R180 ;  /* 0x000000b41f00723e */ /* 0x010fe200000010ff */
[----:B------:R-:W-:Y:S01]  /*fb10*/  IMAD.MOV.U32 R93, RZ, RZ, R71 ;  /* 0x000000ffff5d7224 */ /* 0x000fe200078e0047 */
[----:B------:R-:W-:Y:S01]  /*fb20*/  MOV R94, R70 ;  /* 0x00000046005e7202 */ /* 0x000fe20000000f00 */
[----:B------:R-:W-:Y:S01]  /*fb30*/  IMAD.MOV.U32 R71, RZ, RZ, R44 ;  /* 0x000000ffff477224 */ /* 0x000fe200078e002c */
[----:B------:R-:W-:Y:S01]  /*fb40*/  MOV R70, R45 ;  /* 0x0000002d00467202 */ /* 0x000fe20000000f00 */
[----:B------:R-:W-:Y:S01]  /*fb50*/  IMAD.MOV.U32 R90, RZ, RZ, R35 ;  /* 0x000000ffff5a7224 */ /* 0x000fe200078e0023 */
[----:B------:R-:W-:Y:S01]  /*fb60*/  MOV R44, R34 ;  /* 0x00000022002c7202 */ /* 0x000fe20000000f00 */
[----:B------:R-:W-:Y:S01]  /*fb70*/  HMMA.16816.F32.BF16 R164, R8, R18, R164 ;  /* 0x0000001208a4723c */ /* 0x000fe200000418a4 */
[----:B------:R-:W-:Y:S01]  /*fb80*/  MOV R45, R33 ;  /* 0x00000021002d7202 */ /* 0x000fe20000000f00 */
[--C-:B------:R-:W-:Y:S01]  /*fb90*/  HSET2.LE.AND R7, R7, R252.reuse, PT ;  /* 0x000000fc07077233 */ /* 0x100fe20003803000 */
[----:B------:R-:W-:Y:S01]  /*fba0*/  LOP3.LUT R4, R4, R0, RZ, 0xc0, !PT ;  /* 0x0000000004047212 */ /* 0x000fe200078ec0ff */
[----:B------:R-:W2:Y:S01]  /*fbb0*/  LDSM.16.MT88.4 R32, [R201+0x18800] ;  /* 0x01880000c920783b */ /* 0x000ea20000004200 */
[----:B------:R-:W-:-:S02]  /*fbc0*/  HSET2.LE.AND R0, R17, R252, PT ;  /* 0x000000fc11007233 */ /* 0x000fc40003803000 */
[----:B-1----:R-:W-:Y:S01]  /*fbd0*/  F2FP.BF16.PACK_AB R8, R249, R251 ;  /* 0x000000fbf908723e */ /* 0x002fe200000010ff */
[----:B------:R-:W1:Y:S03]  /*fbe0*/  LDSM.16.MT88.4 R16, [R203+0x18800] ;  /* 0x01880000cb10783b */ /* 0x000e660000004200 */
[----:B------:R-:W-:Y:S02]  /*fbf0*/  LOP3.LUT R7, R7, R8, RZ, 0xc0, !PT ;  /* 0x0000000807077212 */ /* 0x000fe400078ec0ff */
[----:B------:R-:W3:Y:S01]  /*fc00*/  LDSM.16.MT88.4 R8, [R201+0x1a800] ;  /* 0x01a80000c908783b */ /* 0x000ee20000004200 */
        /* <DEDUP_REMOVED lines=8> */
[----:B------:R-:W-:Y:S02]  /*fc90*/  MOV R79, R55 ;  /* 0x00000037004f7202 */ /* 0x000fe40000000f00 */
[----:B------:R-:W-:Y:S02]  /*fca0*/  MOV R52, R23 ;  /* 0x0000001700347202 */ /* 0x000fe40000000f00 */
[----:B------:R-:W-:Y:S02]  /*fcb0*/  MOV R54, R21 ;  /* 0x0000001500367202 */ /* 0x000fe40000000f00 */
[----:B------:R-:W-:Y:S02]  /*fcc0*/  MOV R55, R20 ;  /* 0x0000001400377202 */ /* 0x000fe40000000f00 */
[----:B------:R-:W4:Y:S01]  /*fcd0*/  LDSM.16.MT88.4 R20, [R204+0x18800] ;  /* 0x01880000cc14783b */ /* 0x000f220000004200 */
[----:B------:R-:W-:-:S05]  /*fce0*/  IMAD.MOV.U32 R13, RZ, RZ, R88 ;  /* 0x000000ffff0d7224 */ /* 0x000fca00078e0058 */
[----:B------:R-:W-:Y:S01]  /*fcf0*/  F2FP.BF16.PACK_AB R5, R30, R13 ;  /* 0x0000000d1e05723e */ /* 0x000fe200000010ff */
[----:B------:R-:W-:-:S03]  /*fd00*/  IMAD.MOV.U32 R100, RZ, RZ, R68 ;  /* 0x000000ffff647224 */ /* 0x000fc600078e0044 */
[----:B------:R-:W-:Y:S02]  /*fd10*/  LOP3.LUT R5, R6, R5, RZ, 0xc0, !PT ;  /* 0x0000000506057212 */ /* 0x000fe400078ec0ff */
[----:B------:R-:W-:Y:S01]  /*fd20*/  F2FP.BF16.PACK_AB R6, R107, R87 ;  /* 0x000000576b06723e */ /* 0x000fe200000010ff */
[----:B------:R-:W-:Y:S01]  /*fd30*/  IMAD.MOV.U32 R68, RZ, RZ, R47 ;  /* 0x000000ffff447224 */ /* 0x000fe200078e002f */
[----:B------:R-:W-:Y:S02]  /*fd40*/  MOV R95, R69 ;  /* 0x00000045005f7202 */ /* 0x000fe40000000f00 */
[----:B------:R-:W-:Y:S01]  /*fd50*/  MOV R69, R46 ;  /* 0x0000002e00457202 */ /* 0x000fe20000000f00 */
[----:B------:R-:W-:Y:S01]  /*fd60*/  IMAD.MOV.U32 R46, RZ, RZ, R27 ;  /* 0x000000ffff2e7224 */ /* 0x000fe200078e001b */
[----:B------:R-:W-:Y:S02]  /*fd70*/  MOV R47, R26 ;  /* 0x0000001a002f7202 */ /* 0x000fe40000000f00 */
[----:B------:R-:W-:Y:S01]  /*fd80*/  LOP3.LUT R6, R0, R6, RZ, 0xc0, !PT ;  /* 0x0000000600067212 */ /* 0x000fe200078ec0ff */
[----:B------:R-:W-:Y:S01]  /*fd90*/  IMAD.MOV.U32 R104, RZ, RZ, R85 ;  /* 0x000000ffff687224 */ /* 0x000fe200078e0055 */
[----:B------:R-:W-:Y:S01]  /*fda0*/  MOV R105, R84 ;  /* 0x0000005400697202 */ /* 0x000fe20000000f00 */
[----:B------:R-:W-:Y:S01]  /*fdb0*/  IMAD.MOV.U32 R85, RZ, RZ, R61 ;  /* 0x000000ffff557224 */ /* 0x000fe200078e003d */
[----:B------:R-:W-:-:S02]  /*fdc0*/  MOV R111, R86 ;  /* 0x00000056006f7202 */ /* 0x000fc40000000f00 */
[----:B------:R-:W-:Y:S01]  /*fdd0*/  MOV R92, R62 ;  /* 0x0000003e005c7202 */ /* 0x000fe20000000f00 */
[----:B------:R-:W-:Y:S01]  /*fde0*/  IMAD.MOV.U32 R88, RZ, RZ, R90 ;  /* 0x000000ffff587224 */ /* 0x000fe200078e005a */
[----:B------:R-:W-:Y:S02]  /*fdf0*/  MOV R84, R60 ;  /* 0x0000003c00547202 */ /* 0x000fe40000000f00 */
[----:B------:R-:W-:Y:S01]  /*fe00*/  MOV R89, R91 ;  /* 0x0000005b00597202 */ /* 0x000fe20000000f00 */
[----:B------:R-:W-:Y:S01]  /*fe10*/  IMAD.MOV.U32 R14, RZ, RZ, R102 ;  /* 0x000000ffff0e7224 */ /* 0x000fe200078e0066 */
[----:B------:R-:W-:Y:S01]  /*fe20*/  MOV R86, R63 ;  /* 0x0000003f00567202 */ /* 0x000fe20000000f00 */
[----:B--2---:R-:W-:Y:S01]  /*fe30*/  HMMA.16816.F32.BF16 R44, R4, R34, R44 ;  /* 0x00000022042c723c */ /* 0x004fe2000004182c */
[----:B------:R-:W-:Y:S01]  /*fe40*/  IMAD.MOV.U32 R90, RZ, RZ, R84 ;  /* 0x000000ffff5a7224 */ /* 0x000fe200078e0054 */
[----:B------:R-:W-:Y:S01]  /*fe50*/  MOV R91, R85 ;  /* 0x00000055005b7202 */ /* 0x000fe20000000f00 */
[----:B------:R-:W-:Y:S01]  /*fe60*/  IMAD.MOV.U32 R62, RZ, RZ, R37 ;  /* 0x000000ffff3e7224 */ /* 0x000fe200078e0025 */
[----:B------:R-:W-:Y:S01]  /*fe70*/  MOV R60, R39 ;  /* 0x00000027003c7202 */ /* 0x000fe20000000f00 */
[----:B------:R-:W-:Y:S01]  /*fe80*/  LDSM.16.MT88.4 R24, [R202+0x18800] ;  /* 0x01880000ca18783b */ /* 0x000fe20000004200 */
[----:B------:R-:W-:-:S02]  /*fe90*/  MOV R61, R38 ;  /* 0x00000026003d7202 */ /* 0x000fc40000000f00 */
[----:B------:R-:W-:Y:S01]  /*fea0*/  MOV R35, R86 ;  /* 0x0000005600237202 */ /* 0x000fe20000000f00 */
[C---:B------:R-:W-:Y:S01]  /*feb0*/  HMMA.16816.F32.BF16 R152, R4.reuse, R32, R152 ;  /* 0x000000200498723c */ /* 0x040fe20000041898 */
[----:B------:R-:W-:Y:S02]  /*fec0*/  MOV R34, R87 ;  /* 0x0000005700227202 */ /* 0x000fe40000000f00 */
[----:B------:R-:W-:Y:S02]  /*fed0*/  MOV R63, R36 ;  /* 0x00000024003f7202 */ /* 0x000fe40000000f00 */
[----:B------:R-:W2:Y:S02]  /*fee0*/  LDSM.16.MT88.4 R36, [R202+0x1a800] ;  /* 0x01a80000ca24783b */ /* 0x000ea40000004200 */
[----:B------:R-:W-:Y:S01]  /*fef0*/  MOV R33, R93 ;  /* 0x0000005d00217202 */ /* 0x000fe20000000f00 */
[----:B-1----:R-:W-:Y:S01]  /*ff00*/  HMMA.16816.F32.BF16 R84, R4, R16, R240 ;  /* 0x000000100454723c */ /* 0x002fe200000418f0 */
[----:B------:R-:W-:-:S02]  /*ff10*/  MOV R32, R94 ;  /* 0x0000005e00207202 */ /* 0x000fc40000000f00 */
[----:B------:R-:W-:-:S04]  /*ff20*/  MOV R151, R104 ;  /* 0x0000006800977202 */ /* 0x000fc80000000f00 */
[----:B------:R-:W-:Y:S02]  /*ff30*/  IMAD.MOV.U32 R242, RZ, RZ, R92 ;  /* 0x000000fffff27224 */ /* 0x000fe400078e005c */
[----:B------:R-:W-:Y:S01]  /*ff40*/  IMAD.MOV.U32 R241, RZ, RZ, R95 ;  /* 0x000000fffff17224 */ /* 0x000fe200078e005f */
[----:B------:R-:W-:Y:S01]  /*ff50*/  MOV R243, R107 ;  /* 0x0000006b00f37202 */ /* 0x000fe20000000f00 */
[----:B------:R-:W-:Y:S01]  /*ff60*/  HMMA.16816.F32.BF16 R92, R4, R18, R236 ;  /* 0x00000012045c723c */ /* 0x000fe200000418ec */
[----:B------:R-:W-:Y:S01]  /*ff70*/  IMAD.MOV.U32 R240, RZ, RZ, R106 ;  /* 0x000000fffff07224 */ /* 0x000fe200078e006a */
[----:B------:R-:W-:Y:S05]  /*ff80*/  LDSM.16.MT88.4 R16, [R204+0x1a800] ;  /* 0x01a80000cc10783b */ /* 0x000fea0000004200 */
[----:B------:R-:W-:-:S02]  /*ff90*/  MOV R238, R100 ;  /* 0x0000006400ee7202 */ /* 0x000fc40000000f00 */
[----:B------:R-:W-:Y:S02]  /*ffa0*/  MOV R237, R101 ;  /* 0x0000006500ed7202 */ /* 0x000fe40000000f00 */
[----:B------:R-:W-:Y:S02]  /*ffb0*/  MOV R236, R103 ;  /* 0x0000006700ec7202 */ /* 0x000fe40000000f00 */
[----:B------:R-:W-:Y:S01]  /*ffc0*/  MOV R239, R105 ;  /* 0x0000006900ef7202 */ /* 0x000fe20000000f00 */
[C---:B---3--:R-:W-:Y:S08]  /*ffd0*/  HMMA.16816.F32.BF16 R100, R4.reuse, R8, R228 ;  /* 0x000000080464723c */ /* 0x048ff000000418e4 */
[C---:B------:R-:W-:Y:S01]  /*ffe0*/  HMMA.16816.F32.BF16 R104, R4.reuse, R10, R196 ;  /* 0x0000000a0468723c */ /* 0x040fe200000418c4 */
[----:B------:R-:W1:Y:S07]  /*fff0*/  LDSM.16.MT88.4 R8, [R203+0x1a800] ;  /* 0x01a80000cb08783b */ /* 0x000e6e0000004200 */
[C---:B----4-:R-:W-:Y:S08]  /*10000*/  HMMA.16816.F32.BF16 R68, R4.reuse, R20, R68 ;  /* 0x000000140444723c */ /* 0x050ff00000041844 */
[----:B------:R-:W-:Y:S01]  /*10010*/  HMMA.16816.F32.BF16 R76, R4, R22, R76 ;  /* 0x00000016044c723c */ /* 0x000fe2000004184c */
[----:B------:R-:W3:Y:S01]  /*10020*/  LDSM.16.MT88.4 R20, [R201+0x1c800] ;  /* 0x01c80000c914783b */ /* 0x000ee20000004200 */
[----:B------:R-:W-:Y:S01]  /*10030*/  MOV R228, R110 ;  /* 0x0000006e00e47202 */ /* 0x000fe20000000f00 */
[----:B------:R-:W-:-:S02]  /*10040*/  IMAD.MOV.U32 R230, RZ, RZ, R111 ;  /* 0x000000ffffe67224 */ /* 0x000fc400078e006f */
[----:B------:R-:W-:-:S03]  /*10050*/  IMAD.MOV.U32 R231, RZ, RZ, R89 ;  /* 0x000000ffffe77224 */ /* 0x000fc600078e0059 */
[C---:B--2---:R-:W-:Y:S07]  /*10060*/  HMMA.16816.F32.BF16 R108, R4.reuse, R36, R48 ;  /* 0x00000024046c723c */ /* 0x044fee0000041830 */
[----:B------:R-:W-:Y:S01]  /*10070*/  MOV R37, R88 ;  /* 0x0000005800257202 */ /* 0x000fe20000000f00 */
[C---:B------:R-:W-:Y:S07]  /*10080*/  HMMA.16816.F32.BF16 R48, R4.reuse, R38, R192 ;  /* 0x000000260430723c */ /* 0x040fee00000418c0 */
[----:B------:R-:W-:Y:S01]  /*10090*/  IMAD.MOV.U32 R38, RZ, RZ, R90 ;  /* 0x000000ffff267224 */ /* 0x000fe200078e005a */
[----:B------:R-:W-:Y:S01]  /*100a0*/  MOV R39, R91 ;  /* 0x0000005b00277202 */ /* 0x000fe20000000f00 */
[----:B-1----:R-:W-:Y:S01]  /*100b0*/  HMMA.16816.F32.BF16 R184, R4, R8, R184 ;  /* 0x0000000804b8723c */ /* 0x002fe200000418b8 */
[----:B------:R-:W-:-:S07]  /*100c0*/  MOV R36, R182 ;  /* 0x000000b600247202 */ /* 0x000fce0000000f00 */
[----:B------:R-:W-:Y:S01]  /*100d0*/  HMMA.16816.F32.BF16 R88, R4, R16, R176 ;  /* 0x000000100458723c */ /* 0x000fe200000418b0 */
[----:B------:R-:W-:-:S07]  /*100e0*/  MOV R229, R180 ;  /* 0x000000b400e57202 */ /* 0x000fce0000000f00 */
[C---:B------:R-:W-:Y:S01]  /*100f0*/  HMMA.16816.F32.BF16 R176, R4.reuse, R10, R156 ;  /* 0x0000000a04b0723c */ /* 0x040fe2000004189c */
[----:B------:R-:W1:Y:S07]  /*10100*/  LDSM.16.MT88.4 R8, [R203+0x1c800] ;  /* 0x01c80000cb08783b */ /* 0x000e6e0000004200 */
[C---:B------:R-:W-:Y:S08]  /*10110*/  HMMA.16816.F32.BF16 R52, R4.reuse, R24, R52 ;  /* 0x000000180434723c */ /* 0x040ff00000041834 */
[C---:B------:R-:W-:Y:S01]  /*10120*/  HMMA.16816.F32.BF16 R60, R4.reuse, R26, R60 ;  /* 0x0000001a043c723c */ /* 0x040fe2000004183c */
[----:B------:R-:W2:Y:S07]  /*10130*/  LDSM.16.MT88.4 R24, [R202+0x1c800] ;  /* 0x01c80000ca18783b */ /* 0x000eae0000004200 */
[C---:B------:R-:W-:Y:S01]  /*10140*/  HMMA.16816.F32.BF16 R188, R4.reuse, R18, R188 ;  /* 0x0000001204bc723c */ /* 0x040fe200000418bc */
[----:B------:R-:W4:Y:S07]  /*10150*/  LDSM.16.MT88.4 R16, [R204+0x1c800] ;  /* 0x01c80000cc10783b */ /* 0x000f2e0000004200 */
[C---:B---3--:R-:W-:Y:S08]  /*10160*/  HMMA.16816.F32.BF16 R180, R4.reuse, R20, R80 ;  /* 0x0000001404b4723c */ /* 0x048ff00000041850 */
[----:B------:R-:W-:Y:S01]  /*10170*/  HMMA.16816.F32.BF16 R140, R4, R22, R96 ;  /* 0x00000016048c723c */ /* 0x000fe20000041860 */
[----:B------:R-:W3:Y:S01]  /*10180*/  LDSM.16.MT88.4 R20, [R201+0x1e800] ;  /* 0x01e80000c914783b */ /* 0x000ee20000004200 */
[----:B------:R-:W-:-:S06]  /*10190*/  UIADD3 UR4, UR4, 0x1, URZ ;  /* 0x0000000104047890 */ /* 0x000fcc000fffe03f */
[----:B------:R-:W-:-:S04]  /*101a0*/  MOV R0, UR4 ;  /* 0x0000000400007c02 */ /* 0x000fc80008000f00 */
[----:B------:R-:W-:Y:S01]  /*101b0*/  LOP3.LUT R0, R233, UR37, R0, 0x96, !PT ;  /* 0x00000025e9007c12 */ /* 0x000fe2000f8e9600 */
[C---:B-1----:R-:W-:Y:S07]  /*101c0*/  HMMA.16816.F32.BF16 R96, R4.reuse, R8, R116 ;  /* 0x000000080460723c */ /* 0x042fee0000041874 */
[----:B------:R-:W-:Y:S01]  /*101d0*/  IMAD.WIDE.U32 R8, R0, -0x326172a9, RZ ;  /* 0xcd9e8d5700087825 */ /* 0x000fe200078e00ff */
[----:B--2---:R-:W-:Y:S04]  /*101e0*/  HMMA.16816.F32.BF16 R156, R4, R24, R72 ;  /* 0x00000018049c723c */ /* 0x004fe80000041848 */
[----:B------:R-:W-:-:S02]  /*101f0*/  LOP3.LUT R9, R9, UR15, R38, 0x96, !PT ;  /* 0x0000000f09097c12 */ /* 0x000fc4000f8e9626 */
[----:B------:R-:W-:Y:S02]  /*10200*/  LOP3.LUT R0, R169, UR13, R8, 0x96, !PT ;  /* 0x0000000da9007c12 */ /* 0x000fe4000f8e9608 */
[----:B------:R-:W-:Y:S01]  /*10210*/  HMMA.16816.F32.BF16 R172, R4, R26, R64 ;  /* 0x0000001a04ac723c */ /* 0x000fe20000041840 */
[----:B------:R-:W-:Y:S01]  /*10220*/  LDSM.16.MT88.4 R24, [R204+0x1e800] ;  /* 0x01e80000cc18783b */ /* 0x000fe20000004200 */
[----:B------:R-:W-:-:S06]  /*10230*/  IMAD.WIDE.U32 R8, R9, -0x2daee0ad, RZ ;  /* 0xd2511f5309087825 */ /* 0x000fcc00078e00ff */
[C---:B----4-:R-:W-:Y:S08]  /*10240*/  HMMA.16816.F32.BF16 R192, R4.reuse, R16, R56 ;  /* 0x0000001004c0723c */ /* 0x050ff00000041838 */
[C---:B------:R-:W-:Y:S01]  /*10250*/  HMMA.16816.F32.BF16 R196, R4.reuse, R18, R112 ;  /* 0x0000001204c4723c */ /* 0x040fe20000041870 */
[----:B------:R-:W1:Y:S07]  /*10260*/  LDSM.16.MT88.4 R16, [R202+0x1e800] ;  /* 0x01e80000ca10783b */ /* 0x000e6e0000004200 */
[----:B---3--:R-:W-:Y:S01]  /*10270*/  HMMA.16816.F32.BF16 R72, R4, R20, R124 ;  /* 0x000000140448723c */ /* 0x008fe2000004187c */
[----:B------:R-:W-:-:S07]  /*10280*/  MOV R116, R35 ;  /* 0x0000002300747202 */ /* 0x000fce0000000f00 */
[----:B------:R-:W-:Y:S01]  /*10290*/  HMMA.16816.F32.BF16 R64, R4, R22, R128 ;  /* 0x000000160440723c */ /* 0x000fe20000041880 */
[----:B------:R-:W2:Y:S01]  /*102a0*/  LDSM.16.MT88.4 R20, [R203+0x1e800] ;  /* 0x01e80000cb14783b */ /* 0x000ea20000004200 */
[----:B------:R-:W-:Y:S01]  /*102b0*/  IMAD.MOV.U32 R35, RZ, RZ, R13 ;  /* 0x000000ffff237224 */ /* 0x000fe200078e000d */
[----:B------:R-:W-:-:S05]  /*102c0*/  LOP3.LUT R13, R9, UR12, R170, 0x96, !PT ;  /* 0x0000000c090d7c12 */ /* 0x000fca000f8e96aa */
[----:B------:R-:W-:Y:S01]  /*102d0*/  HMMA.16816.F32.BF16 R80, R4, R10, R120 ;  /* 0x0000000a0450723c */ /* 0x000fe20000041878 */
[----:B------:R-:W-:-:S06]  /*102e0*/  FFMA.FTZ R9, R244, c[0x0][0x23c], -R2 ;  /* 0x00008f00f4097a23 */ /* 0x000fcc0000010802 */
[----:B------:R-:W-:Y:S01]  /*102f0*/  IMAD.WIDE.U32 R10, R0, -0x2daee0ad, RZ ;  /* 0xd2511f53000a7825 */ /* 0x000fe200078e00ff */
[----:B------:R-:W-:-:S04]  /*10300*/  MOV R113, R238 ;  /* 0x000000ee00717202 */ /* 0x000fc80000000f00 */
[----:B------:R-:W-:Y:S01]  /*10310*/  LOP3.LUT R0, R11, UR10, R8, 0x96, !PT ;  /* 0x0000000a0b007c12 */ /* 0x000fe2000f8e9608 */
[----:B------:R3:W-:Y:S04]  /*10320*/  MUFU.EX2 R238, R9 ;  /* 0x0000000900ee7308 */ /* 0x0007e80000000800 */
[----:B------:R-:W-:Y:S01]  /*10330*/  IMAD.WIDE.U32 R38, R0, -0x326172a9, RZ ;  /* 0xcd9e8d5700267825 */ /* 0x000fe200078e00ff */
[----:B------:R-:W-:-:S03]  /*10340*/  MOV R117, R37 ;  /* 0x0000002500757202 */ /* 0x000fc60000000f00 */
[----:B---3--:R-:W-:-:S05]  /*10350*/  IMAD.WIDE.U32 R8, R13, -0x326172a9, RZ ;  /* 0xcd9e8d570d087825 */ /* 0x008fca00078e00ff */
[----:B------:R-:W-:Y:S02]  /*10360*/  LOP3.LUT R9, R9, UR11, R168, 0x96, !PT ;  /* 0x0000000b09097c12 */ /* 0x000fe4000f8e96a8 */
[----:B------:R-:W-:Y:S01]  /*10370*/  LOP3.LUT R0, R39, UR9, R8, 0x96, !PT ;  /* 0x0000000927007c12 */ /* 0x000fe2000f8e9608 */
[----:B------:R-:W-:Y:S02]  /*10380*/  IMAD.MOV.U32 R118, RZ, RZ, R36 ;  /* 0x000000ffff767224 */ /* 0x000fe400078e0024 */
[----:B------:R-:W-:-:S04]  /*10390*/  IMAD.WIDE.U32 R8, R9, -0x2daee0ad, RZ ;  /* 0xd2511f5309087825 */ /* 0x000fc800078e00ff */
[----:B------:R-:W-:Y:S01]  /*103a0*/  IMAD.WIDE.U32 R36, R0, -0x2daee0ad, RZ ;  /* 0xd2511f5300247825 */ /* 0x000fe200078e00ff */
[----:B------:R-:W-:-:S04]  /*103b0*/  LOP3.LUT R10, R9, UR8, R10, 0x96, !PT ;  /* 0x00000008090a7c12 */ /* 0x000fc8000f8e960a */
[----:B------:R-:W-:Y:S01]  /*103c0*/  LOP3.LUT R0, R37, UR6, R8, 0x96, !PT ;  /* 0x0000000625007c12 */ /* 0x000fe2000f8e9608 */
[----:B------:R-:W-:Y:S01]  /*103d0*/  IMAD.MOV.U32 R119, RZ, RZ, R242 ;  /* 0x000000ffff777224 */ /* 0x000fe200078e00f2 */
[----:B------:R-:W-:Y:S02]  /*103e0*/  MOV R112, R241 ;  /* 0x000000f100707202 */ /* 0x000fe40000000f00 */
[----:B------:R-:W-:Y:S01]  /*103f0*/  MOV R242, R34 ;  /* 0x0000002200f27202 */ /* 0x000fe20000000f00 */
[----:B------:R-:W-:Y:S01]  /*10400*/  FFMA.FTZ R11, R245, c[0x0][0x23c], -R2 ;  /* 0x00008f00f50b7a23 */ /* 0x000fe20000010802 */
[----:B------:R-:W-:Y:S01]  /*10410*/  MOV R34, R31 ;  /* 0x0000001f00227202 */ /* 0x000fe20000000f00 */
[----:B------:R-:W-:Y:S01]  /*10420*/  IMAD.WIDE.U32 R8, R0, -0x326172a9, RZ ;  /* 0xcd9e8d5700087825 */ /* 0x000fe200078e00ff */
[----:B------:R-:W-:-:S03]  /*10430*/  MOV R241, R30 ;  /* 0x0000001e00f17202 */ /* 0x000fc60000000f00 */
[----:B------:R-:W-:Y:S01]  /*10440*/  IMAD.WIDE.U32 R30, R10, -0x326172a9, RZ ;  /* 0xcd9e8d570a1e7825 */ /* 0x000fe200078e00ff */
[C---:B-1----:R-:W-:Y:S03]  /*10450*/  HMMA.16816.F32.BF16 R56, R4.reuse, R16, R132 ;  /* 0x000000100438723c */ /* 0x042fe60000041884 */
[----:B------:R-:W-:Y:S01]  /*10460*/  IMAD.MOV.U32 R114, RZ, RZ, R237 ;  /* 0x000000ffff727224 */ /* 0x000fe200078e00ed */
[----:B------:R-:W-:Y:S01]  /*10470*/  LOP3.LUT R0, R9, UR16, R30, 0x96, !PT ;  /* 0x0000001009007c12 */ /* 0x000fe2000f8e961e */
[----:B------:R1:W3:Y:S01]  /*10480*/  MUFU.EX2 R237, R11 ;  /* 0x0000000b00ed7308 */ /* 0x0002e20000000800 */
[----:B------:R-:W-:Y:S02]  /*10490*/  FFMA.FTZ R10, R116, c[0x0][0x23c], -R12 ;  /* 0x00008f00740a7a23 */ /* 0x000fe4000001080c */
[----:B------:R-:W-:Y:S01]  /*104a0*/  HMMA.16816.F32.BF16 R136, R4, R18, R136 ;  /* 0x000000120488723c */ /* 0x000fe20000041888 */
[----:B------:R-:W4:Y:S01]  /*104b0*/  LDSM.16.MT88.4 R16, [R201+0x19000] ;  /* 0x01900000c910783b */ /* 0x000f220000004200 */
[----:B------:R-:W-:-:S03]  /*104c0*/  MOV R115, R236 ;  /* 0x000000ec00737202 */ /* 0x000fc60000000f00 */
[----:B------:R5:W-:Y:S03]  /*104d0*/  MUFU.EX2 R232, R10 ;  /* 0x0000000a00e87308 */ /* 0x000be60000000800 */
[----:B------:R-:W-:Y:S01]  /*104e0*/  HMMA.16816.F32.BF16 R160, R4, R24, R160 ;  /* 0x0000001804a0723c */ /* 0x000fe200000418a0 */
[----:B-1----:R-:W-:-:S07]  /*104f0*/  FFMA.FTZ R11, R248, c[0x0][0x23c], -R2 ;  /* 0x00008f00f80b7a23 */ /* 0x002fce0000010802 */
[----:B------:R-:W-:Y:S01]  /*10500*/  HMMA.16816.F32.BF16 R40, R4, R26, R40 ;  /* 0x0000001a0428723c */ /* 0x000fe20000041828 */
[----:B------:R1:W-:Y:S01]  /*10510*/  MUFU.EX2 R236, R11 ;  /* 0x0000000b00ec7308 */ /* 0x0003e20000000800 */
[----:B------:R-:W-:-:S06]  /*10520*/  LOP3.LUT R9, R8, 0xffff, RZ, 0xc0, !PT ;  /* 0x0000ffff08097812 */ /* 0x000fcc00078ec0ff */
[----:B--2---:R-:W-:Y:S01]  /*10530*/  HMMA.16816.F32.BF16 R144, R4, R20, R144 ;  /* 0x000000140490723c */ /* 0x004fe20000041890 */
[----:B-----5:R-:W-:-:S07]  /*10540*/  FFMA.FTZ R10, R117, c[0x0][0x23c], -R12 ;  /* 0x00008f00750a7a23 */ /* 0x020fce000001080c */
[----:B------:R-:W-:Y:S01]  /*10550*/  HMMA.16816.F32.BF16 R164, R4, R22, R164 ;  /* 0x0000001604a4723c */ /* 0x000fe200000418a4 */
[----:B-1----:R-:W-:Y:S01]  /*10560*/  FFMA.FTZ R11, R246, c[0x0][0x23c], -R2 ;  /* 0x00008f00f60b7a23 */ /* 0x002fe20000010802 */
[----:B------:R-:W-:Y:S01]  /*10570*/  MOV R244, R229 ;  /* 0x000000e500f47202 */ /* 0x000fe20000000f00 */
[----:B------:R-:W-:Y:S01]  /*10580*/  IMAD.MOV.U32 R117, RZ, RZ, R231 ;  /* 0x000000ffff757224 */ /* 0x000fe200078e00e7 */
[----:B------:R-:W-:Y:S01]  /*10590*/  SHF.R.U32.HI R13, RZ, 0x10, R8 ;  /* 0x00000010ff0d7819 */ /* 0x000fe20000011608 */
[----:B------:R-:W-:Y:S01]  /*105a0*/  IMAD.MOV.U32 R116, RZ, RZ, R239 ;  /* 0x000000ffff747224 */ /* 0x000fe200078e00ef */
[----:B------:R-:W-:Y:S01]  /*105b0*/  MOV R121, R32 ;  /* 0x0000002000797202 */ /* 0x000fe20000000f00 */
[----:B------:R-:W-:Y:S01]  /*105c0*/  FFMA.FTZ R5, R119, c[0x0][0x23c], -R12 ;  /* 0x00008f0077057a23 */ /* 0x000fe2000001080c */
[----:B------:R-:W-:Y:S01]  /*105d0*/  MOV R119, R112 ;  /* 0x0000007000777202 */ /* 0x000fe20000000f00 */
[----:B------:R-:W-:Y:S01]  /*105e0*/  LDSM.16.MT88.4 R20, [R202+0x19000] ;  /* 0x01900000ca14783b */ /* 0x000fe20000004200 */
[----:B------:R-:W-:Y:S01]  /*105f0*/  MOV R112, R113 ;  /* 0x0000007100707202 */ /* 0x000fe20000000f00 */
[----:B------:R-:W-:Y:S01]  /*10600*/  IMAD.MOV.U32 R113, RZ, RZ, R114 ;  /* 0x000000ffff717224 */ /* 0x000fe200078e0072 */
[----:B------:R-:W-:Y:S01]  /*10610*/  LOP3.LUT R4, R0, 0xffff, RZ, 0xc0, !PT ;  /* 0x0000ffff00047812 */ /* 0x000fe200078ec0ff */
[----:B------:R-:W-:Y:S01]  /*10620*/  LDSM.16.MT88.4 R24, [R201+0x1b000] ;  /* 0x01b00000c918783b */ /* 0x000fe20000004200 */
[----:B------:R-:W-:-:S02]  /*10630*/  MOV R114, R115 ;  /* 0x0000007300727202 */ /* 0x000fc40000000f00 */
[----:B------:R-:W-:Y:S01]  /*10640*/  MOV R115, R228 ;  /* 0x000000e400737202 */ /* 0x000fe20000000f00 */
[----:B------:R-:W-:Y:S01]  /*10650*/  IMAD.MOV.U32 R228, RZ, RZ, R230 ;  /* 0x000000ffffe47224 */ /* 0x000fe200078e00e6 */
[----:B------:R-:W-:Y:S01]  /*10660*/  SHF.R.U32.HI R7, RZ, 0x8, R4 ;  /* 0x00000008ff077819 */ /* 0x000fe20000011604 */
[----:B------:R1:W-:Y:S01]  /*10670*/  MUFU.EX2 R233, R11 ;  /* 0x0000000b00e97308 */ /* 0x0003e20000000800 */
[----:B------:R-:W-:Y:S01]  /*10680*/  FFMA.FTZ R4, R117, c[0x0][0x23c], -R12 ;  /* 0x00008f0075047a23 */ /* 0x000fe2000001080c */
[----:B------:R-:W-:-:S06]  /*10690*/  LOP3.LUT R6, R0, 0xff, RZ, 0xc0, !PT ;  /* 0x000000ff00067812 */ /* 0x000fcc00078ec0ff */
[----:B------:R2:W-:Y:S01]  /*106a0*/  MUFU.EX2 R230, R5 ;  /* 0x0000000500e67308 */ /* 0x0005e20000000800 */
[----:B-1----:R-:W-:-:S07]  /*106b0*/  LOP3.LUT R11, R8, 0xff, RZ, 0xc0, !PT ;  /* 0x000000ff080b7812 */ /* 0x002fce00078ec0ff */
[----:B------:R1:W-:Y:S01]  /*106c0*/  MUFU.EX2 R231, R10 ;  /* 0x0000000a00e77308 */ /* 0x0003e20000000800 */
[----:B--2---:R-:W-:-:S07]  /*106d0*/  SHF.R.U32.HI R5, RZ, 0x8, R9 ;  /* 0x00000008ff057819 */ /* 0x004fce0000011609 */
[----:B------:R2:W5:Y:S01]  /*106e0*/  MUFU.EX2 R229, R4 ;  /* 0x0000000400e57308 */ /* 0x0005620000000800 */
[----:B-1----:R-:W-:Y:S02]  /*106f0*/  SHF.R.U32.HI R10, RZ, 0x18, R8 ;  /* 0x00000018ff0a7819 */ /* 0x002fe40000011608 */
[----:B------:R-:W-:Y:S02]  /*10700*/  PRMT R8, R11, 0x5410, R5 ;  /* 0x000054100b087816 */ /* 0x000fe40000000005 */
[--C-:B------:R-:W-:Y:S02]  /*10710*/  SHF.R.U32.HI R5, RZ, 0x10, R0.reuse ;  /* 0x00000010ff057819 */ /* 0x100fe40000011600 */
[----:B--2---:R-:W-:Y:S02]  /*10720*/  PRMT R4, R6, 0x5410, R7 ;  /* 0x0000541006047816 */ /* 0x004fe40000000007 */
[----:B------:R-:W-:Y:S02]  /*10730*/  LOP3.LUT R7, R13, 0xff, RZ, 0xc0, !PT ;  /* 0x000000ff0d077812 */ /* 0x000fe400078ec0ff */
[----:B------:R-:W-:-:S02]  /*10740*/  SHF.R.U32.HI R6, RZ, 0x18, R0 ;  /* 0x00000018ff067819 */ /* 0x000fc40000011600 */
[----:B------:R-:W-:Y:S01]  /*10750*/  LOP3.LUT R5, R5, 0xff, RZ, 0xc0, !PT ;  /* 0x000000ff05057812 */ /* 0x000fe200078ec0ff */
[--C-:B------:R-:W-:Y:S01]  /*10760*/  HSET2.LE.AND R0, R4, R252.reuse, PT ;  /* 0x000000fc04007233 */ /* 0x100fe20003803000 */
[----:B---3--:R-:W-:Y:S02]  /*10770*/  F2FP.BF16.PACK_AB R4, R237, R238 ;  /* 0x000000eeed04723e */ /* 0x008fe400000010ff */
[----:B------:R-:W-:Y:S02]  /*10780*/  PRMT R7, R7, 0x5410, R10 ;  /* 0x0000541007077816 */ /* 0x000fe4000000000a */
[----:B------:R-:W-:Y:S02]  /*10790*/  PRMT R5, R5, 0x5410, R6 ;  /* 0x0000541005057816 */ /* 0x000fe40000000006 */
[----:B------:R-:W-:Y:S01]  /*107a0*/  LOP3.LUT R4, R0, R4, RZ, 0xc0, !PT ;  /* 0x0000000400047212 */ /* 0x000fe200078ec0ff */
[--C-:B------:R-:W-:Y:S02]  /*107b0*/  HSET2.LE.AND R0, R8, R252.reuse, PT ;  /* 0x000000fc08007233 */ /* 0x100fe40003803000 */
[----:B------:R-:W-:-:S02]  /*107c0*/  HSET2.LE.AND R7, R7, R252, PT ;  /* 0x000000fc07077233 */ /* 0x000fc40003803000 */
[----:B------:R-:W-:Y:S01]  /*107d0*/  HSET2.LE.AND R8, R5, R252, PT ;  /* 0x000000fc05087233 */ /* 0x000fe20003803000 */
[----:B-----5:R-:W-:Y:S02]  /*107e0*/  F2FP.BF16.PACK_AB R5, R229, R230 ;  /* 0x000000e6e505723e */ /* 0x020fe400000010ff */
[----:B------:R-:W-:Y:S02]  /*107f0*/  F2FP.BF16.PACK_AB R6, R233, R236 ;  /* 0x000000ece906723e */ /* 0x000fe400000010ff */
[----:B------:R-:W-:Y:S02]  /*10800*/  F2FP.BF16.PACK_AB R9, R231, R232 ;  /* 0x000000e8e709723e */ /* 0x000fe400000010ff */
[----:B------:R-:W-:Y:S02]  /*10810*/  LOP3.LUT R7, R7, R5, RZ, 0xc0, !PT ;  /* 0x0000000507077212 */ /* 0x000fe400078ec0ff */
[----:B------:R-:W-:Y:S02]  /*10820*/  LOP3.LUT R6, R0, R6, RZ, 0xc0, !PT ;  /* 0x0000000600067212 */ /* 0x000fe400078ec0ff */
[----:B------:R-:W-:-:S02]  /*10830*/  LOP3.LUT R5, R8, R9, RZ, 0xc0, !PT ;  /* 0x0000000908057212 */ /* 0x000fc400078ec0ff */
[----:B------:R-:W1:Y:S05]  /*10840*/  LDSM.16.MT88.4 R8, [R203+0x19000] ;  /* 0x01900000cb08783b */ /* 0x000e6a0000004200 */
[C---:B----4-:R-:W-:Y:S08]  /*10850*/  HMMA.16816.F32.BF16 R152, R4.reuse, R16, R152 ;  /* 0x000000100498723c */ /* 0x050ff00000041898 */
[----:B------:R-:W-:Y:S01]  /*10860*/  HMMA.16816.F32.BF16 R44, R4, R18, R44 ;  /* 0x00000012042c723c */ /* 0x000fe2000004182c */
[----:B------:R-:W2:Y:S01]  /*10870*/  LDSM.16.MT88.4 R16, [R204+0x19000] ;  /* 0x01900000cc10783b */ /* 0x000ea20000004200 */
[----:B------:R-:W-:Y:S01]  /*10880*/  MOV R117, R228 ;  /* 0x000000e400757202 */ /* 0x000fe20000000f00 */
[----:B------:R-:W-:Y:S01]  /*10890*/  IMAD.MOV.U32 R239, RZ, RZ, R35 ;  /* 0x000000ffffef7224 */ /* 0x000fe200078e0023 */
[----:B------:R-:W-:-:S02]  /*108a0*/  MOV R228, R240 ;  /* 0x000000f000e47202 */ /* 0x000fc40000000f00 */
[----:B------:R-:W-:Y:S02]  /*108b0*/  MOV R240, R34 ;  /* 0x0000002200f07202 */ /* 0x000fe40000000f00 */
[----:B------:R-:W-:Y:S02]  /*108c0*/  MOV R120, R33 ;  /* 0x0000002100787202 */ /* 0x000fe40000000f00 */
[----:B------:R-:W3:Y:S01]  /*108d0*/  LDSM.16.MT88.4 R32, [R202+0x1b000] ;  /* 0x01b00000ca20783b */ /* 0x000ee20000004200 */
[C---:B-1----:R-:W-:Y:S08]  /*108e0*/  HMMA.16816.F32.BF16 R84, R4.reuse, R8, R84 ;  /* 0x000000080454723c */ /* 0x042ff00000041854 */
[C---:B--2---:R-:W-:Y:S08]  /*108f0*/  HMMA.16816.F32.BF16 R68, R4.reuse, R16, R68 ;  /* 0x000000100444723c */ /* 0x044ff00000041844 */
[C---:B------:R-:W-:Y:S01]  /*10900*/  HMMA.16816.F32.BF16 R76, R4.reuse, R18, R76 ;  /* 0x00000012044c723c */ /* 0x040fe2000004184c */
[----:B------:R-:W1:Y:S07]  /*10910*/  LDSM.16.MT88.4 R16, [R203+0x1b000] ;  /* 0x01b00000cb10783b */ /* 0x000e6e0000004200 */
[----:B------:R-:W-:Y:S01]  /*10920*/  HMMA.16816.F32.BF16 R92, R4, R10, R92 ;  /* 0x0000000a045c723c */ /* 0x000fe2000004185c */
[----:B------:R-:W2:Y:S01]  /*10930*/  LDSM.16.MT88.4 R8, [R201+0x1d000] ;  /* 0x01d00000c908783b */ /* 0x000ea20000004200 */
[----:B------:R-:W-:Y:S01]  /*10940*/  MOV R245, R118 ;  /* 0x0000007600f57202 */ /* 0x000fe20000000f00 */
[----:B------:R-:W-:Y:S01]  /*10950*/  IMAD.MOV.U32 R13, RZ, RZ, R119 ;  /* 0x000000ffff0d7224 */ /* 0x000fe200078e0077 */
[----:B------:R-:W-:Y:S01]  /*10960*/  MOV R123, R112 ;  /* 0x00000070007b7202 */ /* 0x000fe20000000f00 */
[----:B------:R-:W-:-:S03]  /*10970*/  IMAD.MOV.U32 R119, RZ, RZ, R114 ;  /* 0x000000ffff777224 */ /* 0x000fc600078e0072 */
[----:B------:R-:W-:Y:S01]  /*10980*/  HMMA.16816.F32.BF16 R52, R4, R20, R52 ;  /* 0x000000140434723c */ /* 0x000fe20000041834 */
[----:B------:R-:W-:Y:S02]  /*10990*/  MOV R122, R113 ;  /* 0x00000071007a7202 */ /* 0x000fe40000000f00 */
[----:B------:R-:W-:-:S05]  /*109a0*/  MOV R118, R115 ;  /* 0x0000007300767202 */ /* 0x000fca0000000f00 */
[C---:B------:R-:W-:Y:S01]  /*109b0*/  HMMA.16816.F32.BF16 R60, R4.reuse, R22, R60 ;  /* 0x00000016043c723c */ /* 0x040fe2000004183c */
[----:B------:R-:W4:Y:S07]  /*109c0*/  LDSM.16.MT88.4 R20, [R204+0x1b000] ;  /* 0x01b00000cc14783b */ /* 0x000f2e0000004200 */
[C---:B---3--:R-:W-:Y:S08]  /*109d0*/  HMMA.16816.F32.BF16 R108, R4.reuse, R32, R108 ;  /* 0x00000020046c723c */ /* 0x048ff0000004186c */
[C---:B------:R-:W-:Y:S01]  /*109e0*/  HMMA.16816.F32.BF16 R112, R4.reuse, R34, R48 ;  /* 0x000000220470723c */ /* 0x040fe20000041830 */
[----:B------:R-:W3:Y:S07]  /*109f0*/  LDSM.16.MT88.4 R32, [R202+0x1d000] ;  /* 0x01d00000ca20783b */ /* 0x000eee0000004200 */
[C---:B------:R-:W-:Y:S08]  /*10a00*/  HMMA.16816.F32.BF16 R100, R4.reuse, R24, R100 ;  /* 0x000000180464723c */ /* 0x040ff00000041864 */
[C---:B------:R-:W-:Y:S01]  /*10a10*/  HMMA.16816.F32.BF16 R104, R4.reuse, R26, R104 ;  /* 0x0000001a0468723c */ /* 0x040fe20000041868 */
[----:B------:R-:W5:Y:S07]  /*10a20*/  LDSM.16.MT88.4 R24, [R204+0x1d000] ;  /* 0x01d00000cc18783b */ /* 0x000f6e0000004200 */
[C---:B-1----:R-:W-:Y:S08]  /*10a30*/  HMMA.16816.F32.BF16 R124, R4.reuse, R16, R184 ;  /* 0x00000010047c723c */ /* 0x042ff000000418b8 */
[C---:B------:R-:W-:Y:S01]  /*10a40*/  HMMA.16816.F32.BF16 R128, R4.reuse, R18, R176 ;  /* 0x000000120480723c */ /* 0x040fe200000418b0 */
[----:B------:R-:W1:Y:S07]  /*10a50*/  LDSM.16.MT88.4 R16, [R201+0x1f000] ;  /* 0x01f00000c910783b */ /* 0x000e6e0000004200 */
[C---:B--2---:R-:W-:Y:S08]  /*10a60*/  HMMA.16816.F32.BF16 R132, R4.reuse, R8, R180 ;  /* 0x000000080484723c */ /* 0x044ff000000418b4 */
[----:B------:R-:W-:Y:S01]  /*10a70*/  HMMA.16816.F32.BF16 R140, R4, R10, R140 ;  /* 0x0000000a048c723c */ /* 0x000fe2000004188c */
[----:B------:R-:W2:Y:S01]  /*10a80*/  LDSM.16.MT88.4 R8, [R203+0x1d000] ;  /* 0x01d00000cb08783b */ /* 0x000ea20000004200 */
[----:B------:R-:W-:Y:S01]  /*10a90*/  MOV R49, R116 ;  /* 0x0000007400317202 */ /* 0x000fe20000000f00 */
[----:B------:R-:W-:Y:S01]  /*10aa0*/  IMAD.MOV.U32 R248, RZ, RZ, R117 ;  /* 0x000000fffff87224 */ /* 0x000fe200078e0075 */
[----:B------:R-:W-:Y:S01]  /*10ab0*/  MOV R246, R118 ;  /* 0x0000007600f67202 */ /* 0x000fe20000000f00 */
[----:B------:R-:W-:Y:S01]  /*10ac0*/  FFMA.FTZ R0, R228, c[0x0][0x23c], -R2 ;  /* 0x00008f00e4007a23 */ /* 0x000fe20000010802 */
[----:B------:R-:W-:-:S02]  /*10ad0*/  MOV R48, R119 ;  /* 0x0000007700307202 */ /* 0x000fc40000000f00 */
[----:B----4-:R-:W-:Y:S01]  /*10ae0*/  HMMA.16816.F32.BF16 R116, R4, R20, R88 ;  /* 0x000000140474723c */ /* 0x010fe20000041858 */
[----:B------:R4:W-:Y:S01]  /*10af0*/  MUFU.EX2 R228, R0 ;  /* 0x0000000000e47308 */ /* 0x0009e20000000800 */
[----:B------:R-:W-:Y:S01]  /*10b00*/  IMAD.MOV.U32 R51, RZ, RZ, R120 ;  /* 0x000000ffff337224 */ /* 0x000fe200078e0078 */
[----:B------:R-:W-:-:S04]  /*10b10*/  MOV R50, R121 ;  /* 0x0000007900327202 */ /* 0x000fc80000000f00 */
[----:B------:R-:W-:Y:S01]  /*10b20*/  IMAD.MOV.U32 R90, RZ, RZ, R122 ;  /* 0x000000ffff5a7224 */ /* 0x000fe200078e007a */
[C---:B---3--:R-:W-:Y:S01]  /*10b30*/  HMMA.16816.F32.BF16 R168, R4.reuse, R32, R156 ;  /* 0x0000002004a8723c */ /* 0x048fe2000004189c */
[----:B------:R-:W-:Y:S01]  /*10b40*/  MOV R91, R123 ;  /* 0x0000007b005b7202 */ /* 0x000fe20000000f00 */
[----:B------:R-:W-:Y:S06]  /*10b50*/  LDSM.16.MT88.4 R156, [R201+0x19800] ;  /* 0x01980000c99c783b */ /* 0x000fec0000004200 */
[----:B------:R-:W-:Y:S01]  /*10b60*/  HMMA.16816.F32.BF16 R32, R4, R34, R172 ;  /* 0x000000220420723c */ /* 0x000fe200000418ac */
[----:B----4-:R-:W-:Y:S01]  /*10b70*/  FFMA.FTZ R0, R90, c[0x0][0x23c], -R2 ;  /* 0x00008f005a007a23 */ /* 0x010fe20000010802 */
[----:B------:R-:W-:-:S03]  /*10b80*/  MOV R90, R151 ;  /* 0x00000097005a7202 */ /* 0x000fc60000000f00 */
[----:B------:R3:W4:Y:S03]  /*10b90*/  MUFU.EX2 R151, R0 ;  /* 0x0000000000977308 */ /* 0x0007260000000800 */
[C---:B------:R-:W-:Y:S01]  /*10ba0*/  HMMA.16816.F32.BF16 R120, R4.reuse, R22, R188 ;  /* 0x000000160478723c */ /* 0x040fe200000418bc */
[----:B------:R-:W4:Y:S07]  /*10bb0*/  LDSM.16.MT88.4 R20, [R202+0x1f000] ;  /* 0x01f00000ca14783b */ /* 0x000f2e0000004200 */
[C---:B-----5:R-:W-:Y:S08]  /*10bc0*/  HMMA.16816.F32.BF16 R192, R4.reuse, R24, R192 ;  /* 0x0000001804c0723c */ /* 0x060ff000000418c0 */
[----:B------:R-:W-:Y:S01]  /*10bd0*/  HMMA.16816.F32.BF16 R196, R4, R26, R196 ;  /* 0x0000001a04c4723c */ /* 0x000fe200000418c4 */
[----:B------:R-:W5:Y:S01]  /*10be0*/  LDSM.16.MT88.4 R24, [R204+0x1f000] ;  /* 0x01f00000cc18783b */ /* 0x000f620000004200 */
[----:B---3--:R-:W-:-:S06]  /*10bf0*/  FFMA.FTZ R0, R150, c[0x0][0x23c], -R2 ;  /* 0x00008f0096007a23 */ /* 0x008fcc0000010802 */
[C---:B-1----:R-:W-:Y:S08]  /*10c00*/  HMMA.16816.F32.BF16 R176, R4.reuse, R16, R72 ;  /* 0x0000001004b0723c */ /* 0x042ff00000041848 */
[----:B------:R-:W-:Y:S01]  /*10c10*/  HMMA.16816.F32.BF16 R172, R4, R18, R64 ;  /* 0x0000001204ac723c */ /* 0x000fe20000041840 */
[----:B------:R-:W1:Y:S01]  /*10c20*/  LDSM.16.MT88.4 R16, [R203+0x1f000] ;  /* 0x01f00000cb10783b */ /* 0x000e620000004200 */
[----:B------:R3:W-:Y:S01]  /*10c30*/  MUFU.EX2 R150, R0 ;  /* 0x0000000000967308 */ /* 0x0007e20000000800 */
[----:B------:R-:W-:-:S02]  /*10c40*/  FFMA.FTZ R2, R91, c[0x0][0x23c], -R2 ;  /* 0x00008f005b027a23 */ /* 0x000fc40000010802 */
[----:B------:R-:W-:-:S03]  /*10c50*/  IMAD.MOV.U32 R91, RZ, RZ, R149 ;  /* 0x000000ffff5b7224 */ /* 0x000fc600078e0095 */
[C---:B--2---:R-:W-:Y:S01]  /*10c60*/  HMMA.16816.F32.BF16 R184, R4.reuse, R10, R80 ;  /* 0x0000000a04b8723c */ /* 0x044fe20000041850 */
[----:B------:R-:W-:Y:S01]  /*10c70*/  MOV R88, R14 ;  /* 0x0000000e00587202 */ /* 0x000fe20000000f00 */
[----:B------:R2:W-:Y:S01]  /*10c80*/  MUFU.EX2 R149, R2 ;  /* 0x0000000200957308 */ /* 0x0005e20000000800 */
[----:B------:R-:W-:Y:S04]  /*10c90*/  LDSM.16.MT88.4 R64, [R201+0x1b800] ;  /* 0x01b80000c940783b */ /* 0x000fe80000004200 */
[----:B------:R-:W-:Y:S01]  /*10ca0*/  LDSM.16.MT88.4 R72, [R202+0x1b800] ;  /* 0x01b80000ca48783b */ /* 0x000fe20000004200 */
[----:B---3--:R-:W-:Y:S01]  /*10cb0*/  LOP3.LUT R0, R31, UR7, R38, 0x96, !PT ;  /* 0x000000071f007c12 */ /* 0x008fe2000f8e9626 */
[----:B------:R-:W-:Y:S01]  /*10cc0*/  HMMA.16816.F32.BF16 R188, R4, R8, R96 ;  /* 0x0000000804bc723c */ /* 0x000fe20000041860 */
[----:B------:R-:W-:Y:S01]  /*10cd0*/  FFMA.FTZ R11, R90, c[0x0][0x23c], -R12 ;  /* 0x00008f005a0b7a23 */ /* 0x000fe2000001080c */
[----:B------:R-:W-:Y:S05]  /*10ce0*/  LDSM.16.MT88.4 R80, [R204+0x1b800] ;  /* 0x01b80000cc50783b */ /* 0x000fea0000004200 */
[----:B------:R-:W-:-:S04]  /*10cf0*/  IMAD.WIDE.U32 R8, R0, -0x2daee0ad, RZ ;  /* 0xd2511f5300087825 */ /* 0x000fc800078e00ff */
[----:B--2---:R-:W-:Y:S01]  /*10d00*/  FFMA.FTZ R2, R48, c[0x0][0x23c], -R12 ;  /* 0x00008f0030027a23 */ /* 0x004fe2000001080c */
[----:B------:R-:W-:Y:S02]  /*10d10*/  MOV R48, R49 ;  /* 0x0000003100307202 */ /* 0x000fe40000000f00 */
[----:B------:R-:W-:Y:S01]  /*10d20*/  MOV R49, R50 ;  /* 0x0000003200317202 */ /* 0x000fe20000000f00 */
[----:B------:R2:W-:Y:S01]  /*10d30*/  MUFU.EX2 R31, R2 ;  /* 0x00000002001f7308 */ /* 0x0005e20000000800 */
[----:B------:R-:W-:Y:S01]  /*10d40*/  LOP3.LUT R0, R9, UR17, R36, 0x96, !PT ;  /* 0x0000001109007c12 */ /* 0x000fe2000f8e9624 */
[----:B------:R-:W-:Y:S01]  /*10d50*/  IMAD.MOV.U32 R50, RZ, RZ, R51 ;  /* 0x000000ffff327224 */ /* 0x000fe200078e0033 */
[----:B------:R-:W-:Y:S02]  /*10d60*/  MOV R51, R13 ;  /* 0x0000000d00337202 */ /* 0x000fe40000000f00 */
[----:B------:R-:W-:Y:S02]  /*10d70*/  LOP3.LUT R13, R8, 0xff, RZ, 0xc0, !PT ;  /* 0x000000ff080d7812 */ /* 0x000fe400078ec0ff */
[----:B------:R-:W-:-:S02]  /*10d80*/  SHF.R.U32.HI R10, RZ, 0x18, R8 ;  /* 0x00000018ff0a7819 */ /* 0x000fc40000011608 */
[----:B--2---:R-:W-:Y:S02]  /*10d90*/  LOP3.LUT R2, R8, 0xffff, RZ, 0xc0, !PT ;  /* 0x0000ffff08027812 */ /* 0x004fe400078ec0ff */
[----:B------:R-:W-:Y:S02]  /*10da0*/  SHF.R.U32.HI R9, RZ, 0x10, R8 ;  /* 0x00000010ff097819 */ /* 0x000fe40000011608 */
[----:B------:R-:W-:Y:S02]  /*10db0*/  SHF.R.U32.HI R8, RZ, 0x8, R2 ;  /* 0x00000008ff087819 */ /* 0x000fe40000011602 */
[----:B------:R-:W-:Y:S01]  /*10dc0*/  LOP3.LUT R2, R9, 0xff, RZ, 0xc0, !PT ;  /* 0x000000ff09027812 */ /* 0x000fe200078ec0ff */
[----:B------:R-:W-:Y:S01]  /*10dd0*/  FFMA.FTZ R9, R91, c[0x0][0x23c], -R12 ;  /* 0x00008f005b097a23 */ /* 0x000fe2000001080c */
[----:B------:R-:W-:Y:S01]  /*10de0*/  PRMT R14, R13, 0x5410, R8 ;  /* 0x000054100d0e7816 */ /* 0x000fe20000000008 */
[----:B------:R2:W3:Y:S01]  /*10df0*/  MUFU.EX2 R30, R11 ;  /* 0x0000000b001e7308 */ /* 0x0004e20000000800 */
[----:B------:R-:W-:Y:S01]  /*10e00*/  PRMT R13, R2, 0x5410, R10 ;  /* 0x00005410020d7816 */ /* 0x000fe2000000000a */
[----:B------:R-:W-:Y:S01]  /*10e10*/  IMAD.MOV.U32 R99, RZ, RZ, R29 ;  /* 0x000000ffff637224 */ /* 0x000fe200078e001d */
[----:B------:R-:W-:-:S02]  /*10e20*/  LOP3.LUT R2, R0, 0xffff, RZ, 0xc0, !PT ;  /* 0x0000ffff00027812 */ /* 0x000fc400078ec0ff */
[----:B------:R-:W-:-:S03]  /*10e30*/  SHF.R.U32.HI R8, RZ, 0x10, R0 ;  /* 0x00000010ff087819 */ /* 0x000fc60000011600 */
[----:B------:R1:W-:Y:S01]  /*10e40*/  MUFU.EX2 R29, R9 ;  /* 0x00000009001d7308 */ /* 0x0003e20000000800 */
[----:B------:R-:W-:Y:S02]  /*10e50*/  SHF.R.U32.HI R10, RZ, 0x18, R0 ;  /* 0x00000018ff0a7819 */ /* 0x000fe40000011600 */
[----:B------:R-:W-:Y:S02]  /*10e60*/  SHF.R.U32.HI R2, RZ, 0x8, R2 ;  /* 0x00000008ff027819 */ /* 0x000fe40000011602 */
[----:B--2---:R-:W-:Y:S02]  /*10e70*/  LOP3.LUT R11, R0, 0xff, RZ, 0xc0, !PT ;  /* 0x000000ff000b7812 */ /* 0x004fe400078ec0ff */
[----:B------:R-:W-:Y:S01]  /*10e80*/  LOP3.LUT R0, R8, 0xff, RZ, 0xc0, !PT ;  /* 0x000000ff08007812 */ /* 0x000fe200078ec0ff */
[----:B-1----:R-:W-:-:S04]  /*10e90*/  FFMA.FTZ R9, R48, c[0x0][0x23c], -R12 ;  /* 0x00008f0030097a23 */ /* 0x002fc8000001080c */
[----:B------:R1:W2:Y:S01]  /*10ea0*/  MUFU.EX2 R12, R9 ;  /* 0x00000009000c7308 */ /* 0x0002a20000000800 */
[----:B----4-:R-:W-:Y:S01]  /*10eb0*/  HMMA.16816.F32.BF16 R180, R4, R20, R56 ;  /* 0x0000001404b4723c */ /* 0x010fe20000041838 */
[----:B------:R-:W-:Y:S01]  /*10ec0*/  MOV R89, R49 ;  /* 0x0000003100597202 */ /* 0x000fe20000000f00 */
[----:B------:R-:W-:Y:S01]  /*10ed0*/  IMAD.MOV.U32 R91, RZ, RZ, R51 ;  /* 0x000000ffff5b7224 */ /* 0x000fe200078e0033 */
[----:B------:R-:W-:-:S05]  /*10ee0*/  MOV R90, R50 ;  /* 0x00000032005a7202 */ /* 0x000fca0000000f00 */
[C---:B-----5:R-:W-:Y:S01]  /*10ef0*/  HMMA.16816.F32.BF16 R160, R4.reuse, R24, R160 ;  /* 0x0000001804a0723c */ /* 0x060fe200000418a0 */
[----:B------:R-:W-:Y:S07]  /*10f00*/  LDSM.16.MT88.4 R48, [R204+0x19800] ;  /* 0x01980000cc30783b */ /* 0x000fee0000004200 */
[----:B------:R-:W-:Y:S01]  /*10f10*/  HMMA.16816.F32.BF16 R144, R4, R16, R144 ;  /* 0x000000100490723c */ /* 0x000fe20000041890 */
[----:B-1----:R-:W-:Y:S01]  /*10f20*/  PRMT R9, R11, 0x5410, R2 ;  /* 0x000054100b097816 */ /* 0x002fe20000000002 */
[--C-:B------:R-:W-:Y:S01]  /*10f30*/  HSET2.LE.AND R8, R13, R252.reuse, PT ;  /* 0x000000fc0d087233 */ /* 0x100fe20003803000 */
[----:B------:R-:W-:Y:S01]  /*10f40*/  PRMT R2, R0, 0x5410, R10 ;  /* 0x0000541000027816 */ /* 0x000fe2000000000a */
[----:B------:R-:W-:Y:S02]  /*10f50*/  LDSM.16.MT88.4 R56, [R203+0x19800] ;  /* 0x01980000cb38783b */ /* 0x000fe40000004200 */
[----:B------:R-:W-:-:S02]  /*10f60*/  HSET2.LE.AND R0, R9, R252, PT ;  /* 0x000000fc09007233 */ /* 0x000fc40003803000 */
[C---:B------:R-:W-:Y:S01]  /*10f70*/  HMMA.16816.F32.BF16 R20, R4.reuse, R22, R136 ;  /* 0x000000160414723c */ /* 0x040fe20000041888 */
[----:B------:R-:W-:Y:S01]  /*10f80*/  MOV R13, R88 ;  /* 0x00000058000d7202 */ /* 0x000fe20000000f00 */
[----:B------:R-:W-:Y:S06]  /*10f90*/  LDSM.16.MT88.4 R136, [R202+0x1f800] ;  /* 0x01f80000ca88783b */ /* 0x000fec0000004200 */
[C---:B------:R-:W-:Y:S01]  /*10fa0*/  HMMA.16816.F32.BF16 R24, R4.reuse, R26, R40 ;  /* 0x0000001a0418723c */ /* 0x040fe20000041828 */
[----:B------:R-:W1:Y:S07]  /*10fb0*/  LDSM.16.MT88.4 R40, [R202+0x19800] ;  /* 0x01980000ca28783b */ /* 0x000e6e0000004200 */
[----:B------:R-:W-:Y:S07]  /*10fc0*/  HMMA.16816.F32.BF16 R16, R4, R18, R164 ;  /* 0x000000120410723c */ /* 0x000fee00000418a4 */
[----:B------:R-:W-:Y:S01]  /*10fd0*/  HSET2.LE.AND R4, R2, R252, PT ;  /* 0x000000fc02047233 */ /* 0x000fe20003803000 */
[----:B------:R-:W-:-:S02]  /*10fe0*/  F2FP.BF16.PACK_AB R2, R151, R228 ;  /* 0x000000e49702723e */ /* 0x000fc400000010ff */
[----:B---3--:R-:W-:Y:S01]  /*10ff0*/  F2FP.BF16.PACK_AB R5, R30, R31 ;  /* 0x0000001f1e05723e */ /* 0x008fe200000010ff */
[----:B------:R-:W-:Y:S01]  /*11000*/  HSET2.LE.AND R6, R14, R252, PT ;  /* 0x000000fc0e067233 */ /* 0x000fe20003803000 */
[----:B------:R-:W-:Y:S02]  /*11010*/  LOP3.LUT R164, R0, R2, RZ, 0xc0, !PT ;  /* 0x0000000200a47212 */ /* 0x000fe400078ec0ff */
[----:B------:R-:W-:Y:S01]  /*11020*/  LOP3.LUT R165, R4, R5, RZ, 0xc0, !PT ;  /* 0x0000000504a57212 */ /* 0x000fe200078ec0ff */
[----:B------:R-:W-:Y:S01]  /*11030*/  IMAD.MOV.U32 R5, RZ, RZ, R89 ;  /* 0x000000ffff057224 */ /* 0x000fe200078e0059 */
[----:B------:R-:W-:Y:S02]  /*11040*/  MOV R14, R99 ;  /* 0x00000063000e7202 */ /* 0x000fe40000000f00 */
[----:B------:R-:W-:Y:S01]  /*11050*/  MOV R2, R90 ;  /* 0x0000005a00027202 */ /* 0x000fe20000000f00 */
[----:B------:R-:W-:Y:S01]  /*11060*/  LDSM.16.MT88.4 R96, [R201+0x1d800] ;  /* 0x01d80000c960783b */ /* 0x000fe20000004200 */
[----:B------:R-:W-:-:S03]  /*11070*/  MOV R0, R91 ;  /* 0x0000005b00007202 */ /* 0x000fc60000000f00 */
[----:B------:R-:W3:Y:S01]  /*11080*/  LDSM.16.MT88.4 R88, [R203+0x1b800] ;  /* 0x01b80000cb58783b */ /* 0x000ee20000004200 */
[----:B------:R-:W-:Y:S01]  /*11090*/  F2FP.BF16.PACK_AB R7, R149, R150 ;  /* 0x000000969507723e */ /* 0x000fe200000010ff */
[----:B------:R-:W-:Y:S01]  /*110a0*/  FFMA.FTZ R0, R250, R28, R0 ;  /* 0x0000001cfa007223 */ /* 0x000fe20000010000 */
[----:B--2---:R-:W-:Y:S01]  /*110b0*/  F2FP.BF16.PACK_AB R9, R12, R29 ;  /* 0x0000001d0c09723e */ /* 0x004fe200000010ff */
        /* <DEDUP_REMOVED lines=8> */
[----:B------:R-:W-:Y:S01]  /*11140*/  HMMA.16816.F32.BF16 R152, R164, R156, R152 ;  /* 0x0000009ca498723c */ /* 0x000fe20000041898 */
[----:B------:R-:W-:Y:S02]  /*11150*/  FADD.FTZ R0, R248, R0 ;  /* 0x00000000f8007221 */ /* 0x000fe40000010000 */
[----:B------:R-:W-:-:S05]  /*11160*/  FADD.FTZ R2, R245, R2 ;  /* 0x00000002f5027221 */ /* 0x000fca0000010000 */
[----:B------:R-:W-:Y:S01]  /*11170*/  HMMA.16816.F32.BF16 R156, R164, R158, R44 ;  /* 0x0000009ea49c723c */ /* 0x000fe2000004182c */
[----:B------:R-:W-:-:S07]  /*11180*/  FADD.FTZ R0, R244, R0 ;  /* 0x00000000f4007221 */ /* 0x000fce0000010000 */
[----:B-1----:R-:W-:Y:S01]  /*11190*/  HMMA.16816.F32.BF16 R36, R164, R40, R52 ;  /* 0x00000028a424723c */ /* 0x002fe20000041834 */
[----:B------:R-:W-:-:S07]  /*111a0*/  FADD.FTZ R2, R239, R2 ;  /* 0x00000002ef027221 */ /* 0x000fce0000010000 */
[C---:B------:R-:W-:Y:S08]  /*111b0*/  HMMA.16816.F32.BF16 R44, R164.reuse, R48, R68 ;  /* 0x00000030a42c723c */ /* 0x040ff00000041844 */
[----:B------:R-:W-:Y:S01]  /*111c0*/  HMMA.16816.F32.BF16 R52, R164, R56, R84 ;  /* 0x00000038a434723c */ /* 0x000fe20000041854 */
[----:B------:R-:W-:-:S07]  /*111d0*/  FADD.FTZ R0, R240, R0 ;  /* 0x00000000f0007221 */ /* 0x000fce0000010000 */
[C---:B------:R-:W-:Y:S08]  /*111e0*/  HMMA.16816.F32.BF16 R40, R164.reuse, R42, R60 ;  /* 0x0000002aa428723c */ /* 0x040ff0000004183c */
[C---:B------:R-:W-:Y:S08]  /*111f0*/  HMMA.16816.F32.BF16 R48, R164.reuse, R50, R76 ;  /* 0x00000032a430723c */ /* 0x040ff0000004184c */
[----:B------:R-:W-:Y:S01]  /*11200*/  HMMA.16816.F32.BF16 R56, R164, R58, R92 ;  /* 0x0000003aa438723c */ /* 0x000fe2000004185c */
[----:B------:R-:W-:-:S07]  /*11210*/  FADD.FTZ R2, R241, R2 ;  /* 0x00000002f1027221 */ /* 0x000fce0000010000 */
[C---:B------:R-:W-:Y:S08]  /*11220*/  HMMA.16816.F32.BF16 R60, R164.reuse, R64, R100 ;  /* 0x00000040a43c723c */ /* 0x040ff00000041864 */
[C---:B------:R-:W-:Y:S08]  /*11230*/  HMMA.16816.F32.BF16 R68, R164.reuse, R72, R108 ;  /* 0x00000048a444723c */ /* 0x040ff0000004186c */
[C---:B------:R-:W-:Y:S08]  /*11240*/  HMMA.16816.F32.BF16 R76, R164.reuse, R80, R116 ;  /* 0x00000050a44c723c */ /* 0x040ff00000041874 */
[C---:B---3--:R-:W-:Y:S08]  /*11250*/  HMMA.16816.F32.BF16 R84, R164.reuse, R88, R124 ;  /* 0x00000058a454723c */ /* 0x048ff0000004187c */
[C---:B------:R-:W-:Y:S08]  /*11260*/  HMMA.16816.F32.BF16 R92, R164.reuse, R96, R132 ;  /* 0x00000060a45c723c */ /* 0x040ff00000041884 */
[C---:B------:R-:W-:Y:S01]  /*11270*/  HMMA.16816.F32.BF16 R64, R164.reuse, R66, R104 ;  /* 0x00000042a440723c */ /* 0x040fe20000041868 */
[----:B------:R-:W1:Y:S07]  /*11280*/  LDSM.16.MT88.4 R104, [R202+0x1d800] ;  /* 0x01d80000ca68783b */ /* 0x000e6e0000004200 */
        /* <DEDUP_REMOVED lines=24> */
[----:B-1----:R-:W-:Y:S01]  /*11410*/  HMMA.16816.F32.BF16 R100, R164, R104, R168 ;  /* 0x00000068a464723c */ /* 0x002fe200000418a8 */
[----:B------:R-:W-:Y:S01]  /*11420*/  FADD.FTZ R2, R150, R2 ;  /* 0x0000000296027221 */ /* 0x000fe20000010000 */
[----:B------:R-:W-:Y:S01]  /*11430*/  @UP0 UIADD3 UR35, UR35, -0x4, URZ ;  /* 0xfffffffc23230890 */ /* 0x000fe2000fffe03f */
[----:B------:R-:W-:-:S05]  /*11440*/  FADD.FTZ R0, R29, R0 ;  /* 0x000000001d007221 */ /* 0x000fca0000010000 */
[----:B--2---:R-:W-:Y:S01]  /*11450*/  HMMA.16816.F32.BF16 R108, R164, R112, R192 ;  /* 0x00000070a46c723c */ /* 0x004fe200000418c0 */
[----:B------:R-:W-:Y:S02]  /*11460*/  FADD.FTZ R250, R149, R2 ;  /* 0x0000000295fa7221 */ /* 0x000fe40000010000 */
[----:B------:R-:W-:-:S05]  /*11470*/  FADD.FTZ R247, R12, R0 ;  /* 0x000000000cf77221 */ /* 0x000fca0000010000 */
[C---:B---3--:R-:W-:Y:S08]  /*11480*/  HMMA.16816.F32.BF16 R116, R164.reuse, R120, R188 ;  /* 0x00000078a474723c */ /* 0x048ff000000418bc */
        /* <DEDUP_REMOVED lines=12> */
.L_x_715:
[----:B------:R-:W-:-:S12]  /*11550*/  UIADD3 UR35, UR38, -0x1, URZ ;  /* 0xffffffff26237890 */ /* 0x000fd8000fffe03f */
.L_x_722:
[----:B------:R-:W-:-:S13]  /*11560*/  ISETP.LE.AND P0, PT, RZ, UR35, PT ;  /* 0x00000023ff007c0c */ /* 0x000fda000bf03270 */
[----:B------:R-:W-:Y:S05]  /*11570*/  @!P0 BRA `(.L_x_723) ;  /* 0x0000422000008947 */ /* 0x000fea0003800000 */
[----:B------:R-:W2:Y:S01]  /*11580*/  LDL.64 R18, [R1] ;  /* 0x0000000001127983 */ /* 0x000ea20000100a00 */
        /* <DEDUP_REMOVED lines=10> */
[----:B------:R-:W-:Y:S01]  /*11630*/  ULDC.64 UR4, c[0x0][0x1b8] ;  /* 0x00006e0000047ab9 */ /* 0x000fe20000000a00 */
[----:B------:R-:W-:Y:S01]  /*11640*/  IMAD.MOV.U32 R149, RZ, RZ, R148 ;  /* 0x000000ffff957224 */ /* 0x000fe200078e0094 */
[----:B------:R-:W-:Y:S01]  /*11650*/  UIMAD UR4, UR38, UR4, URZ ;  /* 0x00000004260472a4 */ /* 0x000fe2000f8e023f */
[----:B------:R-:W3:Y:S01]  /*11660*/  LDL.LU R14, [R1+0x34] ;  /* 0x00003400010e7983 */ /* 0x000ee20000300800 */
[----:B------:R-:W-:Y:S02]  /*11670*/  IMAD.U32 R245, RZ, RZ, UR39 ;  /* 0x00000027fff57e24 */ /* 0x000fe4000f8e00ff */
[----:B------:R-:W-:Y:S01]  /*11680*/  UIMAD UR4, UR30, UR5, UR4 ;  /* 0x000000051e0472a4 */ /* 0x000fe2000f8e0204 */
[----:B------:R-:W3:Y:S04]  /*11690*/  LDL.LU R9, [R1+0x48] ;  /* 0x0000480001097983 */ /* 0x000ee80000300800 */
[----:B------:R-:W4:Y:S01]  /*116a0*/  LDL.LU.64 R12, [R1+0x38] ;  /* 0x00003800010c7983 */ /* 0x000f220000300a00 */
[----:B------:R-:W-:-:S03]  /*116b0*/  IMAD.U32 R241, RZ, RZ, UR4 ;  /* 0x00000004fff17e24 */ /* 0x000fc6000f8e00ff */
[----:B------:R-:W4:Y:S04]  /*116c0*/  LDL.LU.64 R10, [R1+0x40] ;  /* 0x00004000010a7983 */ /* 0x000f280000300a00 */
[----:B------:R-:W4:Y:S04]  /*116d0*/  LDL.LU R20, [R1+0x30] ;  /* 0x0000300001147983 */ /* 0x000f280000300800 */
[----:B------:R-:W1:Y:S02]  /*116e0*/  S2R R8, SR_TID.X ;  /* 0x0000000000087919 */ /* 0x000e640000002100 */
[----:B-1----:R-:W-:-:S02]  /*116f0*/  SHF.R.S32.HI R2, RZ, 0x1f, R8 ;  /* 0x0000001fff027819 */ /* 0x002fc40000011408 */
[--C-:B--2---:R-:W-:Y:S01]  /*11700*/  SHF.R.S32.HI R5, RZ, 0x1f, R18.reuse ;  /* 0x0000001fff057819 */ /* 0x104fe20000011412 */
[----:B------:R-:W-:-:S04]  /*11710*/  IMAD.MOV.U32 R4, RZ, RZ, R18 ;  /* 0x000000ffff047224 */ /* 0x000fc800078e0012 */
[----:B------:R-:W-:-:S04]  /*11720*/  IMAD.WIDE.U32 R6, R6, c[0x0][0x1b0], R4 ;  /* 0x00006c0006067a25 */ /* 0x000fc800078e0004 */
[----:B------:R-:W-:Y:S01]  /*11730*/  IMAD.WIDE.U32 R4, R0, c[0x0][0x1b8], R4 ;  /* 0x00006e0000047a25 */ /* 0x000fe200078e0004 */
[----:B------:R-:W-:Y:S01]  /*11740*/  IADD3 R6, P0, R6, UR32, RZ ;  /* 0x0000002006067c10 */ /* 0x000fe2000ff1e0ff */
[----:B------:R-:W-:Y:S01]  /*11750*/  UIADD3 UR32, UR35, -0x1, URZ ;  /* 0xffffffff23207890 */ /* 0x000fe2000fffe03f */
[----:B------:R-:W-:Y:S02]  /*11760*/  LEA.HI R0, R2, R8, RZ, 0x3 ;  /* 0x0000000802007211 */ /* 0x000fe400078f18ff */
[----:B------:R-:W-:Y:S02]  /*11770*/  IADD3.X R245, R245, UR31, R7, P0, !PT ;  /* 0x0000001ff5f57c10 */ /* 0x000fe400087fe407 */
[----:B------:R-:W-:Y:S02]  /*11780*/  LEA R246, P1, R6, c[0x0][0x168], 0x1 ;  /* 0x00005a0006f67a11 */ /* 0x000fe400078208ff */
[----:B------:R-:W-:Y:S02]  /*11790*/  SHF.R.S32.HI R0, RZ, 0x3, R0 ;  /* 0x00000003ff007819 */ /* 0x000fe40000011400 */
[----:B------:R-:W-:Y:S01]  /*117a0*/  IADD3 R2, P0, R4, UR34, RZ ;  /* 0x0000002204027c10 */ /* 0x000fe2000ff1e0ff */
[----:B---3--:R-:W-:Y:S01]  /*117b0*/  IMAD.WIDE.U32 R232, R9, -0x2daee0ad, RZ ;  /* 0xd2511f5309e87825 */ /* 0x008fe200078e00ff */
[----:B------:R-:W-:Y:S01]  /*117c0*/  LEA.HI.X R245, R6, c[0x0][0x16c], R245, 0x1, P1 ;  /* 0x00005b0006f57a11 */ /* 0x000fe200008f0cf5 */
[----:B------:R-:W-:Y:S01]  /*117d0*/  UMOV UR34, URZ ;  /* 0x0000003f00227c82 */ /* 0x000fe20008000000 */
[----:B------:R-:W-:-:S02]  /*117e0*/  IADD3 R228, P1, R0, 0x20, RZ ;  /* 0x0000002000e47810 */ /* 0x000fc40007f3e0ff */
[----:B------:R-:W-:Y:S02]  /*117f0*/  IADD3.X R241, R241, UR33, R5, P0, !PT ;  /* 0x00000021f1f17c10 */ /* 0x000fe400087fe405 */
[----:B------:R-:W-:Y:S02]  /*11800*/  SHF.R.S32.HI R0, RZ, 0x1f, R0 ;  /* 0x0000001fff007819 */ /* 0x000fe40000011400 */
[----:B------:R-:W-:Y:S01]  /*11810*/  LEA R244, P0, R2, c[0x0][0x170], 0x1 ;  /* 0x00005c0002f47a11 */ /* 0x000fe200078008ff */
[----:B----4-:R-:W-:Y:S01]  /*11820*/  IMAD.WIDE.U32 R242, R20, -0x326172a9, RZ ;  /* 0xcd9e8d5714f27825 */ /* 0x010fe200078e00ff */
[----:B------:R-:W-:Y:S02]  /*11830*/  ISETP.GE.AND P3, PT, R18, c[0x0][0x220], PT ;  /* 0x0000880012007a0c */ /* 0x000fe40003f66270 */
[----:B------:R-:W-:Y:S01]  /*11840*/  LEA.HI.X R241, R2, c[0x0][0x174], R241, 0x1, P0 ;  /* 0x00005d0002f17a11 */ /* 0x000fe200000f0cf1 */
[----:B------:R-:W-:Y:S01]  /*11850*/  IMAD.X R229, RZ, RZ, R0, P1 ;  /* 0x000000ffffe57224 */ /* 0x000fe200008e0600 */
[----:B------:R-:W-:Y:S01]  /*11860*/  LOP3.LUT R230, R243, R14, RZ, 0x3c, !PT ;  /* 0x0000000ef3e67212 */ /* 0x000fe200078e3cff */
[----:B------:R-:W-:Y:S01]  /*11870*/  IMAD.MOV.U32 R248, RZ, RZ, R10 ;  /* 0x000000fffff87224 */ /* 0x000fe200078e000a */
[----:B------:R-:W-:Y:S01]  /*11880*/  ISETP.GE.AND P2, PT, R17, c[0x0][0x220], PT ;  /* 0x0000880011007a0c */ /* 0x000fe20003f46270 */
[----:B------:R-:W-:Y:S01]  /*11890*/  IMAD.MOV.U32 R249, RZ, RZ, R13 ;  /* 0x000000fffff97224 */ /* 0x000fe200078e000d */
[----:B------:R-:W-:Y:S01]  /*118a0*/  ISETP.GE.AND P1, PT, R16, c[0x0][0x220], PT ;  /* 0x0000880010007a0c */ /* 0x000fe20003f26270 */
[----:B------:R-:W-:Y:S01]  /*118b0*/  IMAD.WIDE.U32 R230, R230, -0x2daee0ad, RZ ;  /* 0xd2511f53e6e67825 */ /* 0x000fe200078e00ff */
[----:B------:R-:W-:Y:S01]  /*118c0*/  ISETP.GE.AND P0, PT, R15, c[0x0][0x220], PT ;  /* 0x000088000f007a0c */ /* 0x000fe20003f06270 */
[----:B------:R-:W-:Y:S05]  /*118d0*/  BRA `(.L_x_724) ;  /* 0x000003d000007947 */ /* 0x000fea0003800000 */
.L_x_726:
        /* <DEDUP_REMOVED lines=61> */
.L_x_724:
[----:B------:R-:W-:Y:S01]  /*11cb0*/  UIADD3 UR30, -UR34, UR35, URZ ;  /* 0x00000023221e7290 */ /* 0x000fe2000fffe13f */
[----:B------:R-:W-:Y:S04]  /*11cc0*/  DEPBAR.LE SB0, 0x0 ;  /* 0x000080000000791a */ /* 0x000fe80000000000 */
[----:B------:R-:W-:Y:S01]  /*11cd0*/  BAR.SYNC.DEFER_BLOCKING 0x0 ;  /* 0x0000000000007b1d */ /* 0x000fe20000010000 */
[----:B------:R-:W-:Y:S01]  /*11ce0*/  IMAD.U32 R4, RZ, RZ, UR30 ;  /* 0x0000001eff047e24 */ /* 0x000fe2000f8e00ff */
[----:B------:R-:W-:Y:S01]  /*11cf0*/  USHF.R.S32.HI UR5, URZ, 0x1f, UR30 ;  /* 0x0000001f3f057899 */ /* 0x000fe2000801141e */
[----:B------:R-:W-:Y:S01]  /*11d00*/  IMAD.U32 R0, RZ, RZ, UR30 ;  /* 0x0000001eff007e24 */ /* 0x000fe2000f8e00ff */
[----:B------:R-:W-:Y:S01]  /*11d10*/  UIMAD UR4, UR19, UR30, URZ ;  /* 0x0000001e130472a4 */ /* 0x000fe2000f8e023f */
[----:B------:R-:W-:Y:S01]  /*11d20*/  IMAD.U32 R5, RZ, RZ, UR20 ;  /* 0x00000014ff057e24 */ /* 0x000fe2000f8e00ff */
[----:B------:R-:W-:Y:S01]  /*11d30*/  LEA R4, P4, R4, R234, 0x6 ;  /* 0x000000ea04047211 */ /* 0x000fe200078830ff */
[----:B------:R-:W-:Y:S01]  /*11d40*/  IMAD.U32 R2, RZ, RZ, UR30 ;  /* 0x0000001eff027e24 */ /* 0x000fe2000f8e00ff */
[----:B------:R-:W-:Y:S01]  /*11d50*/  UIMAD UR4, UR5, UR20, UR4 ;  /* 0x00000014050472a4 */ /* 0x000fe2000f8e0204 */
[----:B------:R-:W-:Y:S01]  /*11d60*/  IMAD.WIDE.U32 R6, R5, UR30, R248 ;  /* 0x0000001e05067c25 */ /* 0x000fe2000f8e00f8 */
[----:B------:R-:W-:Y:S01]  /*11d70*/  LEA.HI.X.SX32 R5, R0, R235, 0x6, P4 ;  /* 0x000000eb00057211 */ /* 0x000fe200020f36ff */
[----:B------:R-:W-:Y:S01]  /*11d80*/  UIADD3 UR31, UR32, -UR34, URZ ;  /* 0x80000022201f7290 */ /* 0x000fe2000fffe03f */
[----:B------:R-:W-:Y:S01]  /*11d90*/  LEA R2, P5, R2, R228, 0x6 ;  /* 0x000000e402027211 */ /* 0x000fe200078a30ff */
[----:B------:R-:W-:Y:S01]  /*11da0*/  IMAD.WIDE.U32 R12, R4, c[0x0][0x1a0], RZ ;  /* 0x00006800040c7a25 */ /* 0x000fe200078e00ff */
[C---:B------:R-:W-:Y:S02]  /*11db0*/  @!P3 LEA R8, P4, R6.reuse, c[0x0][0x170], 0x1 ;  /* 0x00005c000608ba11 */ /* 0x040fe400078808ff */
[----:B------:R-:W-:Y:S01]  /*11dc0*/  IADD3 R0, R7, UR4, RZ ;  /* 0x0000000407007c10 */ /* 0x000fe2000fffe0ff */
[----:B------:R-:W-:Y:S02]  /*11dd0*/  IMAD R5, R5, c[0x0][0x1a0], RZ ;  /* 0x0000680005057a24 */ /* 0x000fe400078e02ff */
[----:B------:R-:W-:Y:S01]  /*11de0*/  IMAD.U32 R3, RZ, RZ, UR30 ;  /* 0x0000001eff037e24 */ /* 0x000fe2000f8e00ff */
[----:B------:R-:W-:Y:S01]  /*11df0*/  @!P3 LEA.HI.X R9, R6, c[0x0][0x174], R0, 0x1, P4 ;  /* 0x00005d000609ba11 */ /* 0x000fe200020f0c00 */
[----:B------:R-:W-:Y:S01]  /*11e00*/  IMAD R5, R4, c[0x0][0x1a4], R5 ;  /* 0x0000690004057a24 */ /* 0x000fe200078e0205 */
[-C--:B------:R-:W-:Y:S01]  /*11e10*/  LEA R4, P6, R12, R244.reuse, 0x1 ;  /* 0x000000f40c047211 */ /* 0x080fe200078c08ff */
[----:B------:R-:W-:Y:S01]  /*11e20*/  IMAD.WIDE.U32 R10, R2, c[0x0][0x1a0], RZ ;  /* 0x00006800020a7a25 */ /* 0x000fe200078e00ff */
[----:B------:R-:W-:Y:S01]  /*11e30*/  @P3 STS.128 [R227+0x18000], RZ ;  /* 0x018000ffe3003388 */ /* 0x000fe20000000c00 */
[----:B------:R-:W-:Y:S02]  /*11e40*/  LEA.HI.X.SX32 R3, R3, R229, 0x6, P5 ;  /* 0x000000e503037211 */ /* 0x000fe400028f36ff */
[----:B------:R-:W-:Y:S01]  /*11e50*/  IMAD.IADD R5, R13, 0x1, R5 ;  /* 0x000000010d057824 */ /* 0x000fe200078e0205 */
[----:B------:R-:W-:Y:S01]  /*11e60*/  @!PT LDS RZ, [RZ] ;  /* 0x00000000fffff984 */ /* 0x000fe20000000800 */
[----:B------:R-:W-:Y:S01]  /*11e70*/  @!PT LDS RZ, [RZ] ;  /* 0x00000000fffff984 */ /* 0x000fe20000000800 */
[----:B------:R-:W-:Y:S01]  /*11e80*/  @!PT LDS RZ, [RZ] ;  /* 0x00000000fffff984 */ /* 0x000fe20000000800 */
[----:B------:R1:W-:Y:S01]  /*11e90*/  @!P3 LDGSTS.E.BYPASS.LTC128B.128 [R227+0x18000], [R8.64] ;  /* 0x1800000008e3bfae */ /* 0x0003e2000b901d5c */
[----:B------:R-:W-:Y:S01]  /*11ea0*/  @!P3 IADD3 R7, P5, R6, UR24, RZ ;  /* 0x000000180607bc10 */ /* 0x000fe2000ffbe0ff */
[----:B------:R-:W-:Y:S02]  /*11eb0*/  IMAD R3, R3, c[0x0][0x1a0], RZ ;  /* 0x0000680003037a24 */ /* 0x000fe400078e02ff */
[----:B------:R-:W-:Y:S01]  /*11ec0*/  LEA.HI.X R5, R12, R241, R5, 0x1, P6 ;  /* 0x000000f10c057211 */ /* 0x000fe200030f0c05 */
[----:B------:R-:W-:Y:S01]  /*11ed0*/  @P2 STS.128 [R227+0x1a000], RZ ;  /* 0x01a000ffe3002388 */ /* 0x000fe20000000c00 */
[C---:B------:R-:W-:Y:S01]  /*11ee0*/  @!P3 LEA R6, P4, R7.reuse, c[0x0][0x170], 0x1 ;  /* 0x00005c000706ba11 */ /* 0x040fe200078808ff */
[----:B------:R-:W-:Y:S01]  /*11ef0*/  IMAD R3, R2, c[0x0][0x1a4], R3 ;  /* 0x0000690002037a24 */ /* 0x000fe200078e0203 */
[----:B------:R-:W-:Y:S01]  /*11f00*/  @!P3 IADD3.X R0, R0, UR23, RZ, P5, !PT ;  /* 0x000000170000bc10 */ /* 0x000fe2000affe4ff */
[----:B------:R-:W-:Y:S01]  /*11f10*/  @!PT LDS RZ, [RZ] ;  /* 0x00000000fffff984 */ /* 0x000fe20000000800 */
[----:B------:R-:W-:Y:S01]  /*11f20*/  @!PT LDS RZ, [RZ] ;  /* 0x00000000fffff984 */ /* 0x000fe20000000800 */
[----:B------:R-:W-:Y:S01]  /*11f30*/  @!PT LDS RZ, [RZ] ;  /* 0x00000000fffff984 */ /* 0x000fe20000000800 */
[----:B------:R2:W-:Y:S01]  /*11f40*/  @!P2 LDGSTS.E.BYPASS.LTC128B.128 [R227+0x1a000], [R4.64+0x80] ;  /* 0x1a00008004e3afae */ /* 0x0005e2000b901d5c */
[C---:B------:R-:W-:Y:S02]  /*11f50*/  LEA R2, P5, R10.reuse, R244, 0x1 ;  /* 0x000000f40a027211 */ /* 0x040fe400078a08ff */
[----:B------:R-:W-:Y:S01]  /*11f60*/  @!P3 LEA.HI.X R7, R7, c[0x0][0x174], R0, 0x1, P4 ;  /* 0x00005d000707ba11 */ /* 0x000fe200020f0c00 */
[----:B------:R-:W-:Y:S01]  /*11f70*/  @P1 STS.128 [R227+0x1c000], RZ ;  /* 0x01c000ffe3001388 */ /* 0x000fe20000000c00 */
[----:B------:R-:W-:Y:S02]  /*11f80*/  IADD3 R3, R11, R3, RZ ;  /* 0x000000030b037210 */ /* 0x000fe40007ffe0ff */
[----:B------:R-:W-:Y:S01]  /*11f90*/  MOV R0, UR31 ;  /* 0x0000001f00007c02 */ /* 0x000fe20008000f00 */
[----:B------:R-:W-:Y:S01]  /*11fa0*/  @!PT LDS RZ, [RZ] ;  /* 0x00000000fffff984 */ /* 0x000fe20000000800 */
[----:B------:R-:W-:Y:S01]  /*11fb0*/  @!PT LDS RZ, [RZ] ;  /* 0x00000000fffff984 */ /* 0x000fe20000000800 */
[----:B------:R-:W-:Y:S01]  /*11fc0*/  @!PT LDS RZ, [RZ] ;  /* 0x00000000fffff984 */ /* 0x000fe20000000800 */
[----:B------:R2:W-:Y:S01]  /*11fd0*/  @!P1 LDGSTS.E.BYPASS.LTC128B.128 [R227+0x1c000], [R4.64+0x100] ;  /* 0x1c00010004e39fae */ /* 0x0005e2000b901d5c */
[----:B------:R-:W-:Y:S03]  /*11fe0*/  LEA.HI.X R3, R10, R241, R3, 0x1, P5 ;  /* 0x000000f10a037211 */ /* 0x000fe600028f0c03 */
        /* <DEDUP_REMOVED lines=25> */
[----:B-----5:R-:W-:Y:S04]  /*12180*/  LDSM.16.M88.4 R32, [R207] ;  /* 0x00000000cf20783b */ /* 0x020fe80000000200 */
[----:B-1----:R-:W2:Y:S04]  /*12190*/  LDSM.16.M88.4 R8, [R200+0x10000] ;  /* 0x01000000c808783b */ /* 0x002ea80000000200 */
[----:B------:R-:W1:Y:S04]  /*121a0*/  LDSM.16.M88.4 R16, [R200+0x10800] ;  /* 0x01080000c810783b */ /* 0x000e680000000200 */
[----:B------:R-:W4:Y:S04]  /*121b0*/  LDSM.16.M88.4 R24, [R200+0x11000] ;  /* 0x01100000c818783b */ /* 0x000f280000000200 */
[----:B------:R-:W0:Y:S04]  /*121c0*/  LDGDEPBAR ;  /* 0x00000000000079af */ /* 0x000e280000000000 */
[----:B------:R-:W1:Y:S01]  /*121d0*/  LDSM.16.M88.4 R168, [R200+0x11800] ;  /* 0x01180000c8a8783b */ /* 0x000e620000000200 */
[----:B---3--:R-:W-:Y:S03]  /*121e0*/  IMAD.U32 R2, RZ, RZ, UR31 ;  /* 0x0000001fff027e24 */ /* 0x008fe6000f8e00ff */
[----:B------:R-:W-:Y:S01]  /*121f0*/  LDSM.16.M88.4 R172, [R208] ;  /* 0x00000000d0ac783b */ /* 0x000fe20000000200 */
[----:B------:R-:W-:Y:S03]  /*12200*/  IMAD.U32 R3, RZ, RZ, UR31 ;  /* 0x0000001fff037e24 */ /* 0x000fe6000f8e00ff */
[----:B------:R-:W3:Y:S01]  /*12210*/  LDSM.16.M88.4 R176, [R211] ;  /* 0x00000000d3b0783b */ /* 0x000ee20000000200 */
[----:B------:R-:W-:Y:S03]  /*12220*/  LEA R2, P4, R2, R228, 0x6 ;  /* 0x000000e402027211 */ /* 0x000fe600078830ff */
[----:B------:R-:W3:Y:S04]  /*12230*/  LDSM.16.M88.4 R180, [R226] ;  /* 0x00000000e2b4783b */ /* 0x000ee80000000200 */
[----:B------:R-:W3:Y:S04]  /*12240*/  LDSM.16.M88.4 R184, [R225] ;  /* 0x00000000e1b8783b */ /* 0x000ee80000000200 */
[----:B------:R-:W3:Y:S01]  /*12250*/  LDSM.16.M88.4 R188, [R224] ;  /* 0x00000000e0bc783b */ /* 0x000ee20000000200 */
[C---:B--2---:R-:W-:Y:S03]  /*12260*/  HMMA.16816.F32.BF16 R4, R32.reuse, R8, RZ ;  /* 0x000000082004723c */ /* 0x044fe600000418ff */
[----:B------:R-:W-:Y:S04]  /*12270*/  LDSM.16.M88.4 R192, [R206+0x10000] ;  /* 0x01000000cec0783b */ /* 0x000fe80000000200 */
[----:B------:R-:W-:Y:S01]  /*12280*/  LDSM.16.M88.4 R196, [R206+0x10800] ;  /* 0x01080000cec4783b */ /* 0x000fe20000000200 */
[C---:B------:R-:W-:Y:S08]  /*12290*/  HMMA.16816.F32.BF16 R8, R32.reuse, R10, RZ ;  /* 0x0000000a2008723c */ /* 0x040ff000000418ff */
[C---:B-1----:R-:W-:Y:S08]  /*122a0*/  HMMA.16816.F32.BF16 R12, R32.reuse, R16, RZ ;  /* 0x00000010200c723c */ /* 0x042ff000000418ff */
[C---:B------:R-:W-:Y:S08]  /*122b0*/  HMMA.16816.F32.BF16 R16, R32.reuse, R18, RZ ;  /* 0x000000122010723c */ /* 0x040ff000000418ff */
[C---:B----4-:R-:W-:Y:S08]  /*122c0*/  HMMA.16816.F32.BF16 R20, R32.reuse, R24, RZ ;  /* 0x000000182014723c */ /* 0x050ff000000418ff */
[C---:B------:R-:W-:Y:S08]  /*122d0*/  HMMA.16816.F32.BF16 R24, R32.reuse, R26, RZ ;  /* 0x0000001a2018723c */ /* 0x040ff000000418ff */
[C---:B------:R-:W-:Y:S08]  /*122e0*/  HMMA.16816.F32.BF16 R28, R32.reuse, R168, RZ ;  /* 0x000000a8201c723c */ /* 0x040ff000000418ff */
[----:B------:R-:W-:Y:S01]  /*122f0*/  HMMA.16816.F32.BF16 R32, R32, R170, RZ ;  /* 0x000000aa2020723c */ /* 0x000fe200000418ff */
[----:B------:R-:W1:Y:S07]  /*12300*/  LDSM.16.M88.4 R168, [R210] ;  /* 0x00000000d2a8783b */ /* 0x000e6e0000000200 */
[C---:B---3--:R-:W-:Y:S08]  /*12310*/  HMMA.16816.F32.BF16 R4, R172.reuse, R176, R4 ;  /* 0x000000b0ac04723c */ /* 0x048ff00000041804 */
[C---:B------:R-:W-:Y:S01]  /*12320*/  HMMA.16816.F32.BF16 R8, R172.reuse, R178, R8 ;  /* 0x000000b2ac08723c */ /* 0x040fe20000041808 */
[----:B------:R-:W2:Y:S07]  /*12330*/  LDSM.16.M88.4 R176, [R206+0x11000] ;  /* 0x01100000ceb0783b */ /* 0x000eae0000000200 */
[C---:B------:R-:W-:Y:S08]  /*12340*/  HMMA.16816.F32.BF16 R12, R172.reuse, R180, R12 ;  /* 0x000000b4ac0c723c */ /* 0x040ff0000004180c */
[C---:B------:R-:W-:Y:S01]  /*12350*/  HMMA.16816.F32.BF16 R16, R172.reuse, R182, R16 ;  /* 0x000000b6ac10723c */ /* 0x040fe20000041810 */
[----:B------:R-:W-:Y:S07]  /*12360*/  LDSM.16.M88.4 R180, [R209] ;  /* 0x00000000d1b4783b */ /* 0x000fee0000000200 */
[C---:B------:R-:W-:Y:S08]  /*12370*/  HMMA.16816.F32.BF16 R20, R172.reuse, R184, R20 ;  /* 0x000000b8ac14723c */ /* 0x040ff00000041814 */
[C---:B------:R-:W-:Y:S01]  /*12380*/  HMMA.16816.F32.BF16 R24, R172.reuse, R186, R24 ;  /* 0x000000baac18723c */ /* 0x040fe20000041818 */
[----:B------:R-:W-:Y:S07]  /*12390*/  LDSM.16.M88.4 R184, [R205] ;  /* 0x00000000cdb8783b */ /* 0x000fee0000000200 */
[C---:B------:R-:W-:Y:S08]  /*123a0*/  HMMA.16816.F32.BF16 R28, R172.reuse, R188, R28 ;  /* 0x000000bcac1c723c */ /* 0x040ff0000004181c */
[----:B------:R-:W-:Y:S01]  /*123b0*/  HMMA.16816.F32.BF16 R32, R172, R190, R32 ;  /* 0x000000beac20723c */ /* 0x000fe20000041820 */
[----:B------:R-:W3:Y:S04]  /*123c0*/  LDSM.16.M88.4 R172, [R206+0x11800] ;  /* 0x01180000ceac783b */ /* 0x000ee80000000200 */
[----:B------:R-:W4:Y:S03]  /*123d0*/  LDSM.16.M88.4 R188, [R205+0x800] ;  /* 0x00080000cdbc783b */ /* 0x000f260000000200 */
[C---:B-1----:R-:W-:Y:S08]  /*123e0*/  HMMA.16816.F32.BF16 R4, R168.reuse, R192, R4 ;  /* 0x000000c0a804723c */ /* 0x042ff00000041804 */
[C---:B------:R-:W-:Y:S01]  /*123f0*/  HMMA.16816.F32.BF16 R8, R168.reuse, R194, R8 ;  /* 0x000000c2a808723c */ /* 0x040fe20000041808 */
[----:B------:R-:W1:Y:S07]  /*12400*/  LDSM.16.M88.4 R192, [R205+0x1000] ;  /* 0x00100000cdc0783b */ /* 0x000e6e0000000200 */
[C---:B------:R-:W-:Y:S08]  /*12410*/  HMMA.16816.F32.BF16 R12, R168.reuse, R196, R12 ;  /* 0x000000c4a80c723c */ /* 0x040ff0000004180c */
[C---:B------:R-:W-:Y:S01]  /*12420*/  HMMA.16816.F32.BF16 R16, R168.reuse, R198, R16 ;  /* 0x000000c6a810723c */ /* 0x040fe20000041810 */
[----:B------:R-:W1:Y:S07]  /*12430*/  LDSM.16.M88.4 R196, [R205+0x1800] ;  /* 0x00180000cdc4783b */ /* 0x000e6e0000000200 */
[C---:B--2---:R-:W-:Y:S08]  /*12440*/  HMMA.16816.F32.BF16 R20, R168.reuse, R176, R20 ;  /* 0x000000b0a814723c */ /* 0x044ff00000041814 */
[C---:B------:R-:W-:Y:S01]  /*12450*/  HMMA.16816.F32.BF16 R24, R168.reuse, R178, R24 ;  /* 0x000000b2a818723c */ /* 0x040fe20000041818 */
[----:B------:R-:W-:Y:S07]  /*12460*/  LDSM.16.M88.4 R176, [R200+0x12800] ;  /* 0x01280000c8b0783b */ /* 0x000fee0000000200 */
[C---:B---3--:R-:W-:Y:S08]  /*12470*/  HMMA.16816.F32.BF16 R28, R168.reuse, R172, R28 ;  /* 0x000000aca81c723c */ /* 0x048ff0000004181c */
[----:B------:R-:W-:Y:S01]  /*12480*/  HMMA.16816.F32.BF16 R32, R168, R174, R32 ;  /* 0x000000aea820723c */ /* 0x000fe20000041820 */
[----:B------:R-:W-:Y:S04]  /*12490*/  LDSM.16.M88.4 R168, [R207+0x4000] ;  /* 0x00400000cfa8783b */ /* 0x000fe80000000200 */
[----:B------:R-:W2:Y:S03]  /*124a0*/  LDSM.16.M88.4 R172, [R200+0x12000] ;  /* 0x01200000c8ac783b */ /* 0x000ea60000000200 */
        /* <DEDUP_REMOVED lines=8> */
[----:B------:R-:W-:Y:S07]  /*12530*/  LDSM.16.M88.4 R192, [R223] ;  /* 0x00000000dfc0783b */ /* 0x000fee0000000200 */
[C---:B------:R-:W-:Y:S08]  /*12540*/  HMMA.16816.F32.BF16 R28, R180.reuse, R196, R28 ;  /* 0x000000c4b41c723c */ /* 0x040ff0000004181c */
[----:B------:R-:W-:Y:S01]  /*12550*/  HMMA.16816.F32.BF16 R32, R180, R198, R32 ;  /* 0x000000c6b420723c */ /* 0x000fe20000041820 */
[----:B------:R-:W1:Y:S04]  /*12560*/  LDSM.16.M88.4 R180, [R208+0x4000] ;  /* 0x00400000d0b4783b */ /* 0x000e680000000200 */
[----:B------:R-:W1:Y:S03]  /*12570*/  LDSM.16.M88.4 R196, [R222] ;  /* 0x00000000dec4783b */ /* 0x000e660000000200 */
[C---:B--2---:R-:W-:Y:S08]  /*12580*/  HMMA.16816.F32.BF16 R4, R168.reuse, R172, R4 ;  /* 0x000000aca804723c */ /* 0x044ff00000041804 */
[C---:B------:R-:W-:Y:S01]  /*12590*/  HMMA.16816.F32.BF16 R8, R168.reuse, R174, R8 ;  /* 0x000000aea808723c */ /* 0x040fe20000041808 */
[----:B------:R-:W2:Y:S07]  /*125a0*/  LDSM.16.M88.4 R172, [R221] ;  /* 0x00000000ddac783b */ /* 0x000eae0000000200 */
[C---:B------:R-:W-:Y:S08]  /*125b0*/  HMMA.16816.F32.BF16 R12, R168.reuse, R176, R12 ;  /* 0x000000b0a80c723c */ /* 0x040ff0000004180c */
[C---:B------:R-:W-:Y:S01]  /*125c0*/  HMMA.16816.F32.BF16 R16, R168.reuse, R178, R16 ;  /* 0x000000b2a810723c */ /* 0x040fe20000041810 */
[----:B------:R-:W-:Y:S07]  /*125d0*/  LDSM.16.M88.4 R176, [R210+0x4000] ;  /* 0x00400000d2b0783b */ /* 0x000fee0000000200 */
[C---:B---3--:R-:W-:Y:S08]  /*125e0*/  HMMA.16816.F32.BF16 R20, R168.reuse, R184, R20 ;  /* 0x000000b8a814723c */ /* 0x048ff00000041814 */
[C---:B------:R-:W-:Y:S01]  /*125f0*/  HMMA.16816.F32.BF16 R24, R168.reuse, R186, R24 ;  /* 0x000000baa818723c */ /* 0x040fe20000041818 */
[----:B------:R-:W-:Y:S07]  /*12600*/  LDSM.16.M88.4 R184, [R206+0x12000] ;  /* 0x01200000ceb8783b */ /* 0x000fee0000000200 */
[C---:B----4-:R-:W-:Y:S08]  /*12610*/  HMMA.16816.F32.BF16 R28, R168.reuse, R188, R28 ;  /* 0x000000bca81c723c */ /* 0x050ff0000004181c */
        /* <DEDUP_REMOVED lines=17> */
[C---:B------:R-:W-:Y:S01]  /*12730*/  HMMA.16816.F32.BF16 R8, R176.reuse, R186, R8 ;  /* 0x000000bab008723c */ /* 0x040fe20000041808 */
[----:B------:R-:W2:Y:S07]  /*12740*/  LDSM.16.M88.4 R184, [R205+0x3000] ;  /* 0x00300000cdb8783b */ /* 0x000eae0000000200 */
[C---:B----4-:R-:W-:Y:S08]  /*12750*/  HMMA.16816.F32.BF16 R12, R176.reuse, R188, R12 ;  /* 0x000000bcb00c723c */ /* 0x050ff0000004180c */
[C---:B------:R-:W-:Y:S01]  /*12760*/  HMMA.16816.F32.BF16 R16, R176.reuse, R190, R16 ;  /* 0x000000beb010723c */ /* 0x040fe20000041810 */
[----:B------:R-:W4:Y:S07]  /*12770*/  LDSM.16.M88.4 R188, [R205+0x3800] ;  /* 0x00380000cdbc783b */ /* 0x000f2e0000000200 */
        /* <DEDUP_REMOVED lines=8> */
[C---:B------:R-:W-:Y:S01]  /*12800*/  HMMA.16816.F32.BF16 R8, R168.reuse, R174, R8 ;  /* 0x000000aea808723c */ /* 0x040fe20000041808 */
[----:B------:R-:W2:Y:S07]  /*12810*/  LDSM.16.M88.4 R172, [R200+0x15000] ;  /* 0x01500000c8ac783b */ /* 0x000eae0000000200 */
[C---:B---3--:R-:W-:Y:S08]  /*12820*/  HMMA.16816.F32.BF16 R12, R168.reuse, R180, R12 ;  /* 0x000000b4a80c723c */ /* 0x048ff0000004180c */
[C---:B------:R-:W-:Y:S01]  /*12830*/  HMMA.16816.F32.BF16 R16, R168.reuse, R182, R16 ;  /* 0x000000b6a810723c */ /* 0x040fe20000041810 */
[----:B------:R-:W-:Y:S07]  /*12840*/  LDSM.16.M88.4 R180, [R208+0x8000] ;  /* 0x00800000d0b4783b */ /* 0x000fee0000000200 */
[C---:B------:R-:W-:Y:S08]  /*12850*/  HMMA.16816.F32.BF16 R20, R168.reuse, R184, R20 ;  /* 0x000000b8a814723c */ /* 0x040ff00000041814 */
[C---:B------:R-:W-:Y:S01]  /*12860*/  HMMA.16816.F32.BF16 R24, R168.reuse, R186, R24 ;  /* 0x000000baa818723c */ /* 0x040fe20000041818 */
[----:B------:R-:W-:Y:S07]  /*12870*/  LDSM.16.M88.4 R184, [R219] ;  /* 0x00000000dbb8783b */ /* 0x000fee0000000200 */
[C---:B----4-:R-:W-:Y:S08]  /*12880*/  HMMA.16816.F32.BF16 R28, R168.reuse, R188, R28 ;  /* 0x000000bca81c723c */ /* 0x050ff0000004181c */
[----:B------:R-:W-:Y:S01]  /*12890*/  HMMA.16816.F32.BF16 R32, R168, R190, R32 ;  /* 0x000000bea820723c */ /* 0x000fe20000041820 */
[----:B------:R-:W3:Y:S04]  /*128a0*/  LDSM.16.M88.4 R168, [R200+0x15800] ;  /* 0x01580000c8a8783b */ /* 0x000ee80000000200 */
[----:B------:R-:W4:Y:S03]  /*128b0*/  LDSM.16.M88.4 R188, [R218] ;  /* 0x00000000dabc783b */ /* 0x000f260000000200 */
[C---:B-1----:R-:W-:Y:S08]  /*128c0*/  HMMA.16816.F32.BF16 R4, R176.reuse, R192, R4 ;  /* 0x000000c0b004723c */ /* 0x042ff00000041804 */
[C---:B------:R-:W-:Y:S01]  /*128d0*/  HMMA.16816.F32.BF16 R8, R176.reuse, R194, R8 ;  /* 0x000000c2b008723c */ /* 0x040fe20000041808 */
[----:B------:R-:W1:Y:S07]  /*128e0*/  LDSM.16.M88.4 R192, [R217] ;  /* 0x00000000d9c0783b */ /* 0x000e6e0000000200 */
[C---:B------:R-:W-:Y:S08]  /*128f0*/  HMMA.16816.F32.BF16 R12, R176.reuse, R196, R12 ;  /* 0x000000c4b00c723c */ /* 0x040ff0000004180c */
[C---:B------:R-:W-:Y:S01]  /*12900*/  HMMA.16816.F32.BF16 R16, R176.reuse, R198, R16 ;  /* 0x000000c6b010723c */ /* 0x040fe20000041810 */
[----:B------:R-:W1:Y:S07]  /*12910*/  LDSM.16.M88.4 R196, [R216] ;  /* 0x00000000d8c4783b */ /* 0x000e6e0000000200 */
        /* <DEDUP_REMOVED lines=44> */
[----:B------:R-:W2:Y:S04]  /*12be0*/  LDSM.16.M88.4 R176, [R215] ;  /* 0x00000000d7b0783b */ /* 0x000ea80000000200 */
[----:B------:R-:W3:Y:S03]  /*12bf0*/  LDSM.16.M88.4 R180, [R214] ;  /* 0x00000000d6b4783b */ /* 0x000ee60000000200 */
[C---:B----4-:R-:W-:Y:S08]  /*12c00*/  HMMA.16816.F32.BF16 R4, R168.reuse, R184, R4 ;  /* 0x000000b8a804723c */ /* 0x050ff00000041804 */
[C---:B------:R-:W-:Y:S01]  /*12c10*/  HMMA.16816.F32.BF16 R8, R168.reuse, R186, R8 ;  /* 0x000000baa808723c */ /* 0x040fe20000041808 */
[----:B------:R-:W4:Y:S07]  /*12c20*/  LDSM.16.M88.4 R184, [R213] ;  /* 0x00000000d5b8783b */ /* 0x000f2e0000000200 */
[C---:B------:R-:W-:Y:S08]  /*12c30*/  HMMA.16816.F32.BF16 R12, R168.reuse, R188, R12 ;  /* 0x000000bca80c723c */ /* 0x040ff0000004180c */
[C---:B------:R-:W-:Y:S01]  /*12c40*/  HMMA.16816.F32.BF16 R16, R168.reuse, R190, R16 ;  /* 0x000000bea810723c */ /* 0x040fe20000041810 */
[----:B------:R-:W-:Y:S07]  /*12c50*/  LDSM.16.M88.4 R188, [R210+0xc000] ;  /* 0x00c00000d2bc783b */ /* 0x000fee0000000200 */
[C---:B-1----:R-:W-:Y:S08]  /*12c60*/  HMMA.16816.F32.BF16 R20, R168.reuse, R192, R20 ;  /* 0x000000c0a814723c */ /* 0x042ff00000041814 */
[C---:B------:R-:W-:Y:S01]  /*12c70*/  HMMA.16816.F32.BF16 R24, R168.reuse, R194, R24 ;  /* 0x000000c2a818723c */ /* 0x040fe20000041818 */
[----:B------:R-:W-:Y:S07]  /*12c80*/  LDSM.16.M88.4 R192, [R206+0x16000] ;  /* 0x01600000cec0783b */ /* 0x000fee0000000200 */
[C---:B------:R-:W-:Y:S08]  /*12c90*/  HMMA.16816.F32.BF16 R28, R168.reuse, R196, R28 ;  /* 0x000000c4a81c723c */ /* 0x040ff0000004181c */
[----:B------:R-:W-:Y:S01]  /*12ca0*/  HMMA.16816.F32.BF16 R32, R168, R198, R32 ;  /* 0x000000c6a820723c */ /* 0x000fe20000041820 */
[----:B------:R-:W1:Y:S04]  /*12cb0*/  LDSM.16.M88.4 R168, [R212] ;  /* 0x00000000d4a8783b */ /* 0x000e680000000200 */
[----:B------:R-:W1:Y:S03]  /*12cc0*/  LDSM.16.M88.4 R196, [R206+0x16800] ;  /* 0x01680000cec4783b */ /* 0x000e660000000200 */
[C---:B--2---:R-:W-:Y:S08]  /*12cd0*/  HMMA.16816.F32.BF16 R4, R172.reuse, R176, R4 ;  /* 0x000000b0ac04723c */ /* 0x044ff00000041804 */
[C---:B------:R-:W-:Y:S01]  /*12ce0*/  HMMA.16816.F32.BF16 R8, R172.reuse, R178, R8 ;  /* 0x000000b2ac08723c */ /* 0x040fe20000041808 */
[----:B------:R-:W2:Y:S07]  /*12cf0*/  LDSM.16.M88.4 R176, [R206+0x17000] ;  /* 0x01700000ceb0783b */ /* 0x000eae0000000200 */
[C---:B---3--:R-:W-:Y:S08]  /*12d00*/  HMMA.16816.F32.BF16 R12, R172.reuse, R180, R12 ;  /* 0x000000b4ac0c723c */ /* 0x048ff0000004180c */
[C---:B------:R-:W-:Y:S01]  /*12d10*/  HMMA.16816.F32.BF16 R16, R172.reuse, R182, R16 ;  /* 0x000000b6ac10723c */ /* 0x040fe20000041810 */
[----:B------:R-:W-:Y:S07]  /*12d20*/  LDSM.16.M88.4 R180, [R205+0x6000] ;  /* 0x00600000cdb4783b */ /* 0x000fee0000000200 */
[C---:B----4-:R-:W-:Y:S08]  /*12d30*/  HMMA.16816.F32.BF16 R20, R172.reuse, R184, R20 ;  /* 0x000000b8ac14723c */ /* 0x050ff00000041814 */
[C---:B------:R-:W-:Y:S01]  /*12d40*/  HMMA.16816.F32.BF16 R24, R172.reuse, R186, R24 ;  /* 0x000000baac18723c */ /* 0x040fe20000041818 */
[----:B------:R-:W-:Y:S07]  /*12d50*/  LDSM.16.M88.4 R184, [R205+0x6800] ;  /* 0x00680000cdb8783b */ /* 0x000fee0000000200 */
[C---:B-1----:R-:W-:Y:S08]  /*12d60*/  HMMA.16816.F32.BF16 R28, R172.reuse, R168, R28 ;  /* 0x000000a8ac1c723c */ /* 0x042ff0000004181c */
[----:B------:R-:W-:Y:S01]  /*12d70*/  HMMA.16816.F32.BF16 R32, R172, R170, R32 ;  /* 0x000000aaac20723c */ /* 0x000fe20000041820 */
[----:B------:R-:W1:Y:S04]  /*12d80*/  LDSM.16.M88.4 R168, [R206+0x17800] ;  /* 0x01780000cea8783b */ /* 0x000e680000000200 */
[----:B------:R-:W3:Y:S03]  /*12d90*/  LDSM.16.M88.4 R172, [R209+0xc000] ;  /* 0x00c00000d1ac783b */ /* 0x000ee60000000200 */
[C---:B------:R-:W-:Y:S08]  /*12da0*/  HMMA.16816.F32.BF16 R4, R188.reuse, R192, R4 ;  /* 0x000000c0bc04723c */ /* 0x040ff00000041804 */
[C---:B------:R-:W-:Y:S01]  /*12db0*/  HMMA.16816.F32.BF16 R8, R188.reuse, R194, R8 ;  /* 0x000000c2bc08723c */ /* 0x040fe20000041808 */
[----:B------:R-:W4:Y:S07]  /*12dc0*/  LDSM.16.M88.4 R192, [R205+0x7000] ;  /* 0x00700000cdc0783b */ /* 0x000f2e0000000200 */
[C---:B------:R-:W-:Y:S08]  /*12dd0*/  HMMA.16816.F32.BF16 R12, R188.reuse, R196, R12 ;  /* 0x000000c4bc0c723c */ /* 0x040ff0000004180c */
[C---:B------:R-:W-:Y:S01]  /*12de0*/  HMMA.16816.F32.BF16 R16, R188.reuse, R198, R16 ;  /* 0x000000c6bc10723c */ /* 0x040fe20000041810 */
[----:B------:R-:W4:Y:S01]  /*12df0*/  LDSM.16.M88.4 R196, [R205+0x7800] ;  /* 0x00780000cdc4783b */ /* 0x000f220000000200 */
[----:B------:R-:W-:Y:S04]  /*12e00*/  DEPBAR.LE SB0, 0x0 ;  /* 0x000080000000791a */ /* 0x000fe80000000000 */
[----:B------:R-:W-:Y:S02]  /*12e10*/  BAR.SYNC.DEFER_BLOCKING 0x0 ;  /* 0x0000000000007b1d */ /* 0x000fe40000010000 */
[C---:B--2---:R-:W-:Y:S08]  /*12e20*/  HMMA.16816.F32.BF16 R20, R188.reuse, R176, R20 ;  /* 0x000000b0bc14723c */ /* 0x044ff00000041814 */
[C---:B------:R-:W-:Y:S08]  /*12e30*/  HMMA.16816.F32.BF16 R24, R188.reuse, R178, R24 ;  /* 0x000000b2bc18723c */ /* 0x040ff00000041818 */
[C---:B-1----:R-:W-:Y:S07]  /*12e40*/  HMMA.16816.F32.BF16 R28, R188.reuse, R168, R28 ;  /* 0x000000a8bc1c723c */ /* 0x042fee000004181c */
[----:B------:R-:W-:Y:S01]  /*12e50*/  IMAD.U32 R168, RZ, RZ, UR31 ;  /* 0x0000001fffa87e24 */ /* 0x000fe2000f8e00ff */
[----:B------:R-:W-:Y:S04]  /*12e60*/  HMMA.16816.F32.BF16 R32, R188, R170, R32 ;  /* 0x000000aabc20723c */ /* 0x000fe80000041820 */
[----:B------:R-:W-:Y:S03]  /*12e70*/  LEA R168, P5, R168, R234, 0x6 ;  /* 0x000000eaa8a87211 */ /* 0x000fe600078a30ff */
[----:B------:R-:W-:Y:S01]  /*12e80*/  IMAD.WIDE.U32 R170, R2, c[0x0][0x198], RZ ;  /* 0x0000660002aa7a25 */ /* 0x000fe200078e00ff */
[C---:B---3--:R-:W-:Y:S05]  /*12e90*/  HMMA.16816.F32.BF16 R4, R172.reuse, R180, R4 ;  /* 0x000000b4ac04723c */ /* 0x048fea0000041804 */
[----:B------:R-:W-:Y:S02]  /*12ea0*/  LEA.HI.X.SX32 R169, R3, R235, 0x6, P5 ;  /* 0x000000eb03a97211 */ /* 0x000fe400028f36ff */
[----:B------:R-:W-:Y:S01]  /*12eb0*/  LEA.HI.X.SX32 R3, R0, R229, 0x6, P4 ;  /* 0x000000e500037211 */ /* 0x000fe200020f36ff */
[C---:B------:R-:W-:Y:S01]  /*12ec0*/  HMMA.16816.F32.BF16 R8, R172.reuse, R182, R8 ;  /* 0x000000b6ac08723c */ /* 0x040fe20000041808 */
[----:B------:R-:W-:Y:S03]  /*12ed0*/  ISETP.LT.AND P4, PT, RZ, UR30, PT ;  /* 0x0000001eff007c0c */ /* 0x000fe6000bf81270 */
[----:B------:R-:W-:Y:S02]  /*12ee0*/  IMAD R0, R169, c[0x0][0x198], RZ ;  /* 0x00006600a9007a24 */ /* 0x000fe400078e02ff */
[----:B------:R-:W-:Y:S02]  /*12ef0*/  IMAD R3, R3, c[0x0][0x198], RZ ;  /* 0x0000660003037a24 */ /* 0x000fe400078e02ff */
[C---:B------:R-:W-:Y:S04]  /*12f00*/  HMMA.16816.F32.BF16 R12, R172.reuse, R184, R12 ;  /* 0x000000b8ac0c723c */ /* 0x040fe8000004180c */
[----:B------:R-:W-:Y:S02]  /*12f10*/  IMAD R0, R168, c[0x0][0x19c], R0 ;  /* 0x00006700a8007a24 */ /* 0x000fe400078e0200 */
[----:B------:R-:W-:Y:S01]  /*12f20*/  IMAD R3, R2, c[0x0][0x19c], R3 ;  /* 0x0000670002037a24 */ /* 0x000fe200078e0203 */
[CC--:B------:R-:W-:Y:S01]  /*12f30*/  LEA R2, P5, R170.reuse, R246.reuse, 0x1 ;  /* 0x000000f6aa027211 */ /* 0x0c0fe200078a08ff */
[C---:B------:R-:W-:Y:S04]  /*12f40*/  HMMA.16816.F32.BF16 R16, R172.reuse, R186, R16 ;  /* 0x000000baac10723c */ /* 0x040fe80000041810 */
[----:B------:R-:W-:Y:S04]  /*12f50*/  IMAD.IADD R3, R171, 0x1, R3 ;  /* 0x00000001ab037824 */ /* 0x000fe800078e0203 */
[C---:B----4-:R-:W-:Y:S04]  /*12f60*/  HMMA.16816.F32.BF16 R20, R172.reuse, R192, R20 ;  /* 0x000000c0ac14723c */ /* 0x050fe80000041814 */
[-C--:B------:R-:W-:Y:S04]  /*12f70*/  LEA.HI.X R3, R170, R245.reuse, R3, 0x1, P5 ;  /* 0x000000f5aa037211 */ /* 0x080fe800028f0c03 */
[C---:B------:R-:W-:Y:S08]  /*12f80*/  HMMA.16816.F32.BF16 R24, R172.reuse, R194, R24 ;  /* 0x000000c2ac18723c */ /* 0x040ff00000041818 */
[C---:B------:R-:W-:Y:S08]  /*12f90*/  HMMA.16816.F32.BF16 R28, R172.reuse, R196, R28 ;  /* 0x000000c4ac1c723c */ /* 0x040ff0000004181c */
[----:B------:R-:W-:Y:S07]  /*12fa0*/  HMMA.16816.F32.BF16 R32, R172, R198, R32 ;  /* 0x000000c6ac20723c */ /* 0x000fee0000041820 */
[----:B------:R-:W-:Y:S05]  /*12fb0*/  IMAD.WIDE.U32 R172, R168, c[0x0][0x198], RZ ;  /* 0x00006600a8ac7a25 */ /* 0x000fea00078e00ff */
[C---:B------:R-:W-:Y:S01]  /*12fc0*/  LEA R168, P6, R172.reuse, R246, 0x1 ;  /* 0x000000f6aca87211 */ /* 0x040fe200078c08ff */
[----:B------:R-:W-:Y:S05]  /*12fd0*/  IMAD.IADD R0, R173, 0x1, R0 ;  /* 0x00000001ad007824 */ /* 0x000fea00078e0200 */
[----:B------:R-:W-:Y:S01]  /*12fe0*/  LEA.HI.X R169, R172, R245, R0, 0x1, P6 ;  /* 0x000000f5aca97211 */ /* 0x000fe200030f0c00 */
[----:B------:R-:W-:-:S05]  /*12ff0*/  @P4 BRA `(.L_x_726) ;  /* 0xffffe8e000004947 */ /* 0x000fca000383ffff */
.L_x_725:
[----:B------:R-:W-:Y:S01]  /*13000*/  FMNMX.FTZ R0, R4, R149, !PT ;  /* 0x0000009504007209 */ /* 0x000fe20007810000 */
[----:B------:R-:W-:Y:S01]  /*13010*/  USHF.L.U32 UR4, UR30, 0x1, URZ ;  /* 0x000000011e047899 */ /* 0x000fe2000800063f */
[----:B-1----:R-:W-:Y:S01]  /*13020*/  LDSM.16.MT88.4 R172, [R201+0x18000] ;  /* 0x01800000c9ac783b */ /* 0x002fe20000004200 */
[----:B------:R-:W-:Y:S01]  /*13030*/  UIADD3 UR34, UR34, 0x1, URZ ;  /* 0x0000000122227890 */ /* 0x000fe2000fffe03f */
        /* <DEDUP_REMOVED lines=47> */
[----:B------:R-:W-:Y:S02]  /*13330*/  FSEL R180, R180, RZ, P5 ;  /* 0x000000ffb4b47208 */ /* 0x000fe40002800000 */
[----:B------:R-:W-:Y:S01]  /*13340*/  FSETP.NEU.FTZ.AND P5, PT, R3, -INF , PT ;  /* 0xff8000000300780b */ /* 0x000fe20003fbd000 */
[----:B------:R-:W-:Y:S01]  /*13350*/  FMUL.FTZ R2, R2, c[0x0][0x23c] ;  /* 0x00008f0002027a20 */ /* 0x000fe20000410000 */
[----:B------:R-:W-:Y:S01]  /*13360*/  LOP3.LUT R149, R233, UR4, R149, 0x96, !PT ;  /* 0x00000004e9957c12 */ /* 0x000fe2000f8e9695 */
[--C-:B------:R-:W-:Y:S01]  /*13370*/  FFMA.FTZ R8, R8, c[0x0][0x23c], -R180.reuse ;  /* 0x00008f0008087a23 */ /* 0x100fe200000108b4 */
[----:B------:R-:W-:Y:S01]  /*13380*/  FSEL R181, R181, RZ, P5 ;  /* 0x000000ffb5b57208 */ /* 0x000fe20002800000 */
[----:B------:R-:W-:Y:S01]  /*13390*/  FFMA.FTZ R9, R9, c[0x0][0x23c], -R180 ;  /* 0x00008f0009097a23 */ /* 0x000fe200000108b4 */
[----:B------:R-:W-:Y:S01]  /*133a0*/  UIADD3 UR4, UR4, 0x1, URZ ;  /* 0x0000000104047890 */ /* 0x000fe2000fffe03f */
        /* <DEDUP_REMOVED lines=13> */
[----:B------:R-:W-:Y:S02]  /*13480*/  FFMA.FTZ R29, R29, c[0x0][0x23c], -R180 ;  /* 0x00008f001d1d7a23 */ /* 0x000fe400000108b4 */
[--C-:B------:R-:W-:Y:S01]  /*13490*/  FFMA.FTZ R30, R30, c[0x0][0x23c], -R181.reuse ;  /* 0x00008f001e1e7a23 */ /* 0x100fe200000108b5 */
[----:B-1----:R-:W-:Y:S01]  /*134a0*/  LOP3.LUT R8, R183, UR13, R168, 0x96, !PT ;  /* 0x0000000db7087c12 */ /* 0x002fe2000f8e96a8 */
[----:B------:R-:W-:Y:S04]  /*134b0*/  IMAD.WIDE.U32 R168, R0, -0x2daee0ad, RZ ;  /* 0xd2511f5300a87825 */ /* 0x000fe800078e00ff */
[--C-:B------:R-:W-:Y:S01]  /*134c0*/  FFMA.FTZ R31, R31, c[0x0][0x23c], -R181.reuse ;  /* 0x00008f001f1f7a23 */ /* 0x100fe200000108b5 */
[----:B------:R1:W-:Y:S01]  /*134d0*/  MUFU.EX2 R237, R11 ;  /* 0x0000000b00ed7308 */ /* 0x0003e20000000800 */
[--C-:B------:R-:W-:Y:S02]  /*134e0*/  FFMA.FTZ R16, R16, c[0x0][0x23c], -R180.reuse ;  /* 0x00008f0010107a23 */ /* 0x100fe400000108b4 */
[----:B------:R-:W-:Y:S02]  /*134f0*/  FFMA.FTZ R17, R17, c[0x0][0x23c], -R180 ;  /* 0x00008f0011117a23 */ /* 0x000fe400000108b4 */
[----:B--2---:R-:W-:Y:S04]  /*13500*/  IMAD.WIDE.U32 R8, R8, -0x2daee0ad, RZ ;  /* 0xd2511f5308087825 */ /* 0x004fe800078e00ff */
[--C-:B------:R-:W-:Y:S01]  /*13510*/  FFMA.FTZ R18, R18, c[0x0][0x23c], -R181.reuse ;  /* 0x00008f0012127a23 */ /* 0x100fe200000108b5 */
        /* <DEDUP_REMOVED lines=8> */
[--C-:B------:R-:W-:Y:S01]  /*135a0*/  FFMA.FTZ R15, R15, c[0x0][0x23c], -R181.reuse ;  /* 0x00008f000f0f7a23 */ /* 0x100fe200000108b5 */
[----:B------:R-:W-:Y:S01]  /*135b0*/  LOP3.LUT R10, R169, UR11, R182, 0x96, !PT ;  /* 0x0000000ba90a7c12 */ /* 0x000fe2000f8e96b6 */
[----:B------:R-:W-:Y:S01]  /*135c0*/  FFMA.FTZ R25, R25, c[0x0][0x23c], -R180 ;  /* 0x00008f0019197a23 */ /* 0x000fe200000108b4 */
[----:B------:R-:W-:Y:S01]  /*135d0*/  LOP3.LUT R0, R185, UR9, R168, 0x96, !PT ;  /* 0x00000009b9007c12 */ /* 0x000fe2000f8e96a8 */
[----:B------:R-:W-:Y:S01]  /*135e0*/  FFMA.FTZ R20, R20, c[0x0][0x23c], -R180 ;  /* 0x00008f0014147a23 */ /* 0x000fe200000108b4 */
[----:B------:R4:W-:Y:S01]  /*135f0*/  MUFU.EX2 R198, R6 ;  /* 0x0000000600c67308 */ /* 0x0009e20000000800 */
[----:B-1----:R-:W-:Y:S04]  /*13600*/  IMAD.WIDE.U32 R10, R10, -0x2daee0ad, RZ ;  /* 0xd2511f530a0a7825 */ /* 0x002fe800078e00ff */
[----:B------:R-:W-:Y:S01]  /*13610*/  IMAD.WIDE.U32 R186, R0, -0x2daee0ad, RZ ;  /* 0xd2511f5300ba7825 */ /* 0x000fe200078e00ff */
[----:B------:R-:W-:Y:S03]  /*13620*/  LOP3.LUT R8, R11, UR8, R8, 0x96, !PT ;  /* 0x000000080b087c12 */ /* 0x000fe6000f8e9608 */
[----:B------:R-:W-:Y:S01]  /*13630*/  FADD.FTZ R0, -R3, R150 ;  /* 0x0000009603007221 */ /* 0x000fe20000010100 */
[----:B------:R1:W-:Y:S01]  /*13640*/  MUFU.EX2 R197, R7 ;  /* 0x0000000700c57308 */ /* 0x0003e20000000800 */
[----:B--2---:R-:W-:Y:S01]  /*13650*/  LOP3.LUT R4, R187, UR6, R10, 0x96, !PT ;  /* 0x00000006bb047c12 */ /* 0x004fe2000f8e960a */
[----:B------:R-:W-:Y:S04]  /*13660*/  IMAD.WIDE.U32 R188, R8, -0x326172a9, RZ ;  /* 0xcd9e8d5708bc7825 */ /* 0x000fe800078e00ff */
[----:B------:R-:W-:Y:S01]  /*13670*/  FMUL.FTZ R0, R0, c[0x0][0x23c] ;  /* 0x00008f0000007a20 */ /* 0x000fe20000410000 */
[----:B------:R-:W-:Y:S01]  /*13680*/  LOP3.LUT R150, R189, UR7, R184, 0x96, !PT ;  /* 0x00000007bd967c12 */ /* 0x000fe2000f8e96b8 */
[----:B---3--:R-:W-:Y:S02]  /*13690*/  IMAD.WIDE.U32 R4, R4, -0x326172a9, RZ ;  /* 0xcd9e8d5704047825 */ /* 0x008fe400078e00ff */
[----:B------:R-:W2:Y:S02]  /*136a0*/  MUFU.EX2 R2, R2 ;  /* 0x0000000200027308 */ /* 0x000ea40000000800 */
[----:B------:R-:W-:Y:S01]  /*136b0*/  IMAD.WIDE.U32 R150, R150, -0x2daee0ad, RZ ;  /* 0xd2511f5396967825 */ /* 0x000fe200078e00ff */
[----:B------:R-:W-:Y:S02]  /*136c0*/  SHF.R.U32.HI R11, RZ, 0x18, R4 ;  /* 0x00000018ff0b7819 */ /* 0x000fe40000011604 */
[----:B----4-:R-:W-:Y:S01]  /*136d0*/  LOP3.LUT R6, R4, 0xffff, RZ, 0xc0, !PT ;  /* 0x0000ffff04067812 */ /* 0x010fe200078ec0ff */
[----:B------:R-:W-:Y:S01]  /*136e0*/  FFMA.FTZ R32, R32, c[0x0][0x23c], -R180 ;  /* 0x00008f0020207a23 */ /* 0x000fe200000108b4 */
[----:B------:R-:W-:Y:S01]  /*136f0*/  LOP3.LUT R5, R5, UR16, R188, 0x96, !PT ;  /* 0x0000001005057c12 */ /* 0x000fe2000f8e96bc */
[----:B------:R-:W-:Y:S01]  /*13700*/  FFMA.FTZ R34, R34, c[0x0][0x23c], -R181 ;  /* 0x00008f0022227a23 */ /* 0x000fe200000108b5 */
[----:B------:R-:W-:Y:S01]  /*13710*/  SHF.R.U32.HI R8, RZ, 0x10, R4 ;  /* 0x00000010ff087819 */ /* 0x000fe20000011604 */
[----:B------:R-:W3:Y:S01]  /*13720*/  MUFU.EX2 R0, R0 ;  /* 0x0000000000007308 */ /* 0x000ee20000000800 */
[----:B------:R-:W-:Y:S01]  /*13730*/  LOP3.LUT R149, R4, 0xff, RZ, 0xc0, !PT ;  /* 0x000000ff04957812 */ /* 0x000fe200078ec0ff */
[--C-:B------:R-:W-:Y:S01]  /*13740*/  FFMA.FTZ R12, R12, c[0x0][0x23c], -R180.reuse ;  /* 0x00008f000c0c7a23 */ /* 0x100fe200000108b4 */
[----:B------:R-:W-:Y:S01]  /*13750*/  LOP3.LUT R4, R5, 0xffff, RZ, 0xc0, !PT ;  /* 0x0000ffff05047812 */ /* 0x000fe200078ec0ff */
[--C-:B------:R-:W-:Y:S01]  /*13760*/  FFMA.FTZ R13, R13, c[0x0][0x23c], -R180.reuse ;  /* 0x00008f000d0d7a23 */ /* 0x100fe200000108b4 */
[----:B-1----:R-:W-:Y:S01]  /*13770*/  SHF.R.U32.HI R7, RZ, 0x10, R5 ;  /* 0x00000010ff077819 */ /* 0x002fe20000011605 */
[----:B------:R-:W-:Y:S01]  /*13780*/  FFMA.FTZ R24, R24, c[0x0][0x23c], -R180 ;  /* 0x00008f0018187a23 */ /* 0x000fe200000108b4 */
[----:B------:R-:W-:Y:S01]  /*13790*/  SHF.R.U32.HI R10, RZ, 0x8, R6 ;  /* 0x00000008ff0a7819 */ /* 0x000fe20000011606 */
[----:B------:R-:W-:Y:S01]  /*137a0*/  FFMA.FTZ R23, R23, c[0x0][0x23c], -R181 ;  /* 0x00008f0017177a23 */ /* 0x000fe200000108b5 */
[----:B------:R-:W-:Y:S01]  /*137b0*/  LOP3.LUT R9, R8, 0xff, RZ, 0xc0, !PT ;  /* 0x000000ff08097812 */ /* 0x000fe200078ec0ff */
[----:B------:R1:W-:Y:S01]  /*137c0*/  MUFU.EX2 R196, R16 ;  /* 0x0000001000c47308 */ /* 0x0003e20000000800 */
[----:B------:R-:W-:Y:S01]  /*137d0*/  LOP3.LUT R8, R5, 0xff, RZ, 0xc0, !PT ;  /* 0x000000ff05087812 */ /* 0x000fe200078ec0ff */
[----:B------:R-:W-:Y:S01]  /*137e0*/  FFMA.FTZ R21, R21, c[0x0][0x23c], -R180 ;  /* 0x00008f0015157a23 */ /* 0x000fe200000108b4 */
[----:B------:R-:W-:Y:S01]  /*137f0*/  SHF.R.U32.HI R6, RZ, 0x18, R5 ;  /* 0x00000018ff067819 */ /* 0x000fe20000011605 */
[C---:B--2---:R-:W-:Y:S01]  /*13800*/  FMUL.FTZ R36, R2.reuse, R36 ;  /* 0x0000002402247220 */ /* 0x044fe20000410000 */
[----:B------:R-:W-:Y:S01]  /*13810*/  SHF.R.U32.HI R5, RZ, 0x8, R4 ;  /* 0x00000008ff057819 */ /* 0x000fe20000011604 */
[C---:B------:R-:W-:Y:S01]  /*13820*/  FMUL.FTZ R37, R2.reuse, R37 ;  /* 0x0000002502257220 */ /* 0x040fe20000410000 */
        /* <DEDUP_REMOVED lines=23> */
[----:B---3--:R-:W-:Y:S01]  /*139a0*/  FMUL.FTZ R7, R0, R155 ;  /* 0x0000009b00077220 */ /* 0x008fe20000410000 */
[----:B------:R-:W-:Y:S01]  /*139b0*/  LOP3.LUT R168, R168, R6, RZ, 0xc0, !PT ;  /* 0x00000006a8a87212 */ /* 0x000fe200078ec0ff */
[C---:B------:R-:W-:Y:S01]  /*139c0*/  FMUL.FTZ R6, R0.reuse, R154 ;  /* 0x0000009a00067220 */ /* 0x040fe20000410000 */
[----:B------:R2:W-:Y:S01]  /*139d0*/  MUFU.EX2 R195, R17 ;  /* 0x0000001100c37308 */ /* 0x0005e20000000800 */
[----:B------:R-:W3:Y:S01]  /*139e0*/  LDSM.16.MT88.4 R152, [R204+0x18000] ;  /* 0x01800000cc98783b */ /* 0x000ee20000004200 */
[C---:B------:R-:W-:Y:S02]  /*139f0*/  FMUL.FTZ R10, R0.reuse, R158 ;  /* 0x0000009e000a7220 */ /* 0x040fe40000410000 */
[----:B------:R-:W-:Y:S02]  /*13a00*/  FMUL.FTZ R11, R0, R159 ;  /* 0x0000009f000b7220 */ /* 0x000fe40000410000 */
[C---:B------:R-:W-:Y:S03]  /*13a10*/  HMMA.16816.F32.BF16 R4, R168.reuse, R172, R4 ;  /* 0x000000aca804723c */ /* 0x040fe60000041804 */
[----:B------:R-:W4:Y:S01]  /*13a20*/  LDSM.16.MT88.4 R156, [R203+0x18000] ;  /* 0x01800000cb9c783b */ /* 0x000f220000004200 */
[----:B------:R5:W-:Y:S01]  /*13a30*/  MUFU.EX2 R194, R18 ;  /* 0x0000001200c27308 */ /* 0x000be20000000800 */
[----:B-1----:R-:W-:Y:S02]  /*13a40*/  FMUL.FTZ R16, R2, R160 ;  /* 0x000000a002107220 */ /* 0x002fe40000410000 */
[C---:B------:R-:W-:Y:S01]  /*13a50*/  FMUL.FTZ R38, R0.reuse, R38 ;  /* 0x0000002600267220 */ /* 0x040fe20000410000 */
[C---:B------:R-:W-:Y:S03]  /*13a60*/  HMMA.16816.F32.BF16 R8, R168.reuse, R174, R8 ;  /* 0x000000aea808723c */ /* 0x040fe60000041808 */
[----:B------:R-:W1:Y:S01]  /*13a70*/  LDSM.16.MT88.4 R172, [R201+0x1a000] ;  /* 0x01a00000c9ac783b */ /* 0x000e620000004200 */
[C---:B------:R-:W-:Y:S02]  /*13a80*/  FMUL.FTZ R39, R0.reuse, R39 ;  /* 0x0000002700277220 */ /* 0x040fe40000410000 */
[C---:B------:R-:W-:Y:S01]  /*13a90*/  FMUL.FTZ R42, R0.reuse, R42 ;  /* 0x0000002a002a7220 */ /* 0x040fe20000410000 */
[----:B------:R3:W-:Y:S01]  /*13aa0*/  MUFU.EX2 R193, R19 ;  /* 0x0000001300c17308 */ /* 0x0007e20000000800 */
[----:B------:R-:W-:Y:S03]  /*13ab0*/  FMUL.FTZ R43, R0, R43 ;  /* 0x0000002b002b7220 */ /* 0x000fe60000410000 */
[C---:B------:R-:W-:Y:S03]  /*13ac0*/  HMMA.16816.F32.BF16 R36, R168.reuse, R176, R36 ;  /* 0x000000b0a824723c */ /* 0x040fe60000041824 */
[C---:B--2---:R-:W-:Y:S02]  /*13ad0*/  FMUL.FTZ R17, R2.reuse, R161 ;  /* 0x000000a102117220 */ /* 0x044fe40000410000 */
[----:B------:R-:W-:Y:S01]  /*13ae0*/  FMUL.FTZ R45, R2, R45 ;  /* 0x0000002d022d7220 */ /* 0x000fe20000410000 */
[----:B------:R2:W-:Y:S01]  /*13af0*/  MUFU.EX2 R190, R14 ;  /* 0x0000000e00be7308 */ /* 0x0005e20000000800 */
[----:B------:R-:W-:Y:S01]  /*13b00*/  LOP3.LUT R176, R150, 0xff, RZ, 0xc0, !PT ;  /* 0x000000ff96b07812 */ /* 0x000fe200078ec0ff */
[C---:B------:R-:W-:Y:S04]  /*13b10*/  HMMA.16816.F32.BF16 R40, R168.reuse, R178, R40 ;  /* 0x000000b2a828723c */ /* 0x040fe80000041828 */
[C---:B------:R-:W-:Y:S02]  /*13b20*/  FMUL.FTZ R46, R0.reuse, R46 ;  /* 0x0000002e002e7220 */ /* 0x040fe40000410000 */
[C---:B------:R-:W-:Y:S02]  /*13b30*/  FMUL.FTZ R47, R0.reuse, R47 ;  /* 0x0000002f002f7220 */ /* 0x040fe40000410000 */
[C---:B-----5:R-:W-:Y:S01]  /*13b40*/  FMUL.FTZ R18, R0.reuse, R162 ;  /* 0x000000a200127220 */ /* 0x060fe20000410000 */
[----:B------:R5:W1:Y:S03]  /*13b50*/  MUFU.EX2 R189, R15 ;  /* 0x0000000f00bd7308 */ /* 0x000a660000000800 */
[----:B---3--:R-:W-:Y:S01]  /*13b60*/  FMUL.FTZ R19, R0, R163 ;  /* 0x000000a300137220 */ /* 0x008fe20000410000 */
[C---:B------:R-:W-:Y:S01]  /*13b70*/  HMMA.16816.F32.BF16 R44, R168.reuse, R152, R44 ;  /* 0x00000098a82c723c */ /* 0x040fe2000004182c */
[----:B------:R-:W-:Y:S02]  /*13b80*/  LDSM.16.MT88.4 R160, [R201+0x18800] ;  /* 0x01880000c9a0783b */ /* 0x000fe40000004200 */
[C---:B------:R-:W-:Y:S02]  /*13b90*/  FMUL.FTZ R48, R2.reuse, R48 ;  /* 0x0000003002307220 */ /* 0x040fe40000410000 */
[----:B------:R-:W-:Y:S01]  /*13ba0*/  FMUL.FTZ R49, R2, R49 ;  /* 0x0000003102317220 */ /* 0x000fe20000410000 */
[----:B------:R-:W-:Y:S01]  /*13bb0*/  MUFU.EX2 R187, R25 ;  /* 0x0000001900bb7308 */ /* 0x000fe20000000800 */
[C---:B------:R-:W-:Y:S02]  /*13bc0*/  FMUL.FTZ R50, R0.reuse, R50 ;  /* 0x0000003200327220 */ /* 0x040fe40000410000 */
[C---:B------:R-:W-:Y:S03]  /*13bd0*/  FMUL.FTZ R51, R0.reuse, R51 ;  /* 0x0000003300337220 */ /* 0x040fe60000410000 */
[----:B--2---:R-:W-:Y:S02]  /*13be0*/  FMUL.FTZ R14, R0, R166 ;  /* 0x000000a6000e7220 */ /* 0x004fe40000410000 */
[C---:B------:R-:W-:Y:S02]  /*13bf0*/  FMUL.FTZ R52, R2.reuse, R52 ;  /* 0x0000003402347220 */ /* 0x040fe40000410000 */
[C---:B------:R-:W-:Y:S01]  /*13c00*/  HMMA.16816.F32.BF16 R48, R168.reuse, R154, R48 ;  /* 0x0000009aa830723c */ /* 0x040fe20000041830 */
[----:B------:R-:W2:Y:S01]  /*13c10*/  LDSM.16.MT88.4 R152, [R202+0x1a000] ;  /* 0x01a00000ca98783b */ /* 0x000ea20000004200 */
[----:B------:R-:W-:Y:S01]  /*13c20*/  MUFU.EX2 R184, R20 ;  /* 0x0000001400b87308 */ /* 0x000fe20000000800 */
[----:B------:R-:W-:Y:S02]  /*13c30*/  FMUL.FTZ R53, R2, R53 ;  /* 0x0000003502357220 */ /* 0x000fe40000410000 */
[C---:B------:R-:W-:Y:S02]  /*13c40*/  FMUL.FTZ R54, R0.reuse, R54 ;  /* 0x0000003600367220 */ /* 0x040fe40000410000 */
[C---:B------:R-:W-:Y:S02]  /*13c50*/  FMUL.FTZ R55, R0.reuse, R55 ;  /* 0x0000003700377220 */ /* 0x040fe40000410000 */
[----:B-----5:R-:W-:Y:S03]  /*13c60*/  FMUL.FTZ R15, R0, R167 ;  /* 0x000000a7000f7220 */ /* 0x020fe60000410000 */
[C---:B------:R-:W-:Y:S01]  /*13c70*/  FMUL.FTZ R56, R2.reuse, R56 ;  /* 0x0000003802387220 */ /* 0x040fe20000410000 */
[----:B------:R3:W-:Y:S01]  /*13c80*/  MUFU.EX2 R192, R12 ;  /* 0x0000000c00c07308 */ /* 0x0007e20000000800 */
[C---:B----4-:R-:W-:Y:S03]  /*13c90*/  HMMA.16816.F32.BF16 R52, R168.reuse, R156, R52 ;  /* 0x0000009ca834723c */ /* 0x050fe60000041834 */
[----:B------:R-:W-:Y:S02]  /*13ca0*/  FMUL.FTZ R57, R2, R57 ;  /* 0x0000003902397220 */ /* 0x000fe40000410000 */
[C---:B------:R-:W-:Y:S02]  /*13cb0*/  FMUL.FTZ R58, R0.reuse, R58 ;  /* 0x0000003a003a7220 */ /* 0x040fe40000410000 */
[----:B------:R-:W-:Y:S02]  /*13cc0*/  FMUL.FTZ R59, R0, R59 ;  /* 0x0000003b003b7220 */ /* 0x000fe40000410000 */
[C---:B------:R-:W-:Y:S01]  /*13cd0*/  FMUL.FTZ R60, R2.reuse, R60 ;  /* 0x0000003c023c7220 */ /* 0x040fe20000410000 */
[----:B------:R4:W5:Y:S02]  /*13ce0*/  MUFU.EX2 R191, R13 ;  /* 0x0000000d00bf7308 */ /* 0x0009640000000800 */
[----:B------:R-:W-:Y:S02]  /*13cf0*/  FMUL.FTZ R61, R2, R61 ;  /* 0x0000003d023d7220 */ /* 0x000fe40000410000 */
[C---:B------:R-:W-:Y:S01]  /*13d00*/  HMMA.16816.F32.BF16 R56, R168.reuse, R158, R56 ;  /* 0x0000009ea838723c */ /* 0x040fe20000041838 */
[----:B------:R-:W5:Y:S02]  /*13d10*/  LDSM.16.MT88.4 R156, [R204+0x1a000] ;  /* 0x01a00000cc9c783b */ /* 0x000f640000004200 */
[C---:B------:R-:W-:Y:S02]  /*13d20*/  FMUL.FTZ R62, R0.reuse, R62 ;  /* 0x0000003e003e7220 */ /* 0x040fe40000410000 */
[----:B------:R-:W-:Y:S01]  /*13d30*/  FMUL.FTZ R63, R0, R63 ;  /* 0x0000003f003f7220 */ /* 0x000fe20000410000 */
[----:B------:R2:W-:Y:S01]  /*13d40*/  MUFU.EX2 R188, R24 ;  /* 0x0000001800bc7308 */ /* 0x0005e20000000800 */
[C---:B------:R-:W-:Y:S02]  /*13d50*/  FMUL.FTZ R64, R2.reuse, R64 ;  /* 0x0000004002407220 */ /* 0x040fe40000410000 */
[----:B------:R-:W-:Y:S03]  /*13d60*/  FMUL.FTZ R65, R2, R65 ;  /* 0x0000004102417220 */ /* 0x000fe60000410000 */
[C---:B-1----:R-:W-:Y:S03]  /*13d70*/  HMMA.16816.F32.BF16 R60, R168.reuse, R172, R60 ;  /* 0x000000aca83c723c */ /* 0x042fe6000004183c */
[C---:B------:R-:W-:Y:S01]  /*13d80*/  FMUL.FTZ R66, R0.reuse, R66 ;  /* 0x0000004200427220 */ /* 0x040fe20000410000 */
[----:B---3--:R-:W-:Y:S01]  /*13d90*/  LOP3.LUT R12, R151, UR17, R186, 0x96, !PT ;  /* 0x00000011970c7c12 */ /* 0x008fe2000f8e96ba */
[----:B------:R-:W-:Y:S01]  /*13da0*/  FMUL.FTZ R67, R0, R67 ;  /* 0x0000004300437220 */ /* 0x000fe20000410000 */
[----:B------:R-:W-:Y:S01]  /*13db0*/  MUFU.EX2 R186, R26 ;  /* 0x0000001a00ba7308 */ /* 0x000fe20000000800 */
[----:B------:R-:W-:Y:S01]  /*13dc0*/  FMUL.FTZ R68, R2, R68 ;  /* 0x0000004402447220 */ /* 0x000fe20000410000 */
[----:B----4-:R-:W-:Y:S01]  /*13dd0*/  LOP3.LUT R13, R12, 0xffff, RZ, 0xc0, !PT ;  /* 0x0000ffff0c0d7812 */ /* 0x010fe200078ec0ff */
[----:B------:R-:W-:Y:S03]  /*13de0*/  FMUL.FTZ R69, R2, R69 ;  /* 0x0000004502457220 */ /* 0x000fe60000410000 */
[C---:B------:R-:W-:Y:S01]  /*13df0*/  HMMA.16816.F32.BF16 R64, R168.reuse, R174, R64 ;  /* 0x000000aea840723c */ /* 0x040fe20000041840 */
[----:B------:R-:W1:Y:S02]  /*13e00*/  LDSM.16.MT88.4 R172, [R203+0x1a000] ;  /* 0x01a00000cbac783b */ /* 0x000e640000004200 */
[C---:B------:R-:W-:Y:S01]  /*13e10*/  FMUL.FTZ R70, R0.reuse, R70 ;  /* 0x0000004600467220 */ /* 0x040fe20000410000 */
[----:B------:R-:W-:Y:S01]  /*13e20*/  SHF.R.U32.HI R149, RZ, 0x10, R12 ;  /* 0x00000010ff957819 */ /* 0x000fe2000001160c */
[----:B------:R-:W-:Y:S02]  /*13e30*/  FMUL.FTZ R71, R0, R71 ;  /* 0x0000004700477220 */ /* 0x000fe40000410000 */
[C---:B------:R-:W-:Y:S01]  /*13e40*/  FMUL.FTZ R72, R2.reuse, R72 ;  /* 0x0000004802487220 */ /* 0x040fe20000410000 */
[----:B------:R-:W-:Y:S01]  /*13e50*/  LOP3.LUT R149, R149, 0xff, RZ, 0xc0, !PT ;  /* 0x000000ff95957812 */ /* 0x000fe200078ec0ff */
        /* <DEDUP_REMOVED lines=98> */
[C---:B------:R-:W-:Y:S01]  /*14480*/  FMUL.FTZ R144, R2.reuse, R144 ;  /* 0x0000009002907220 */ /* 0x040fe20000410000 */
[C---:B--2---:R-:W-:Y:S04]  /*14490*/  HMMA.16816.F32.BF16 R16, R168.reuse, R152, R16 ;  /* 0x00000098a810723c */ /* 0x044fe80000041810 */
[----:B------:R-:W-:Y:S02]  /*144a0*/  FMUL.FTZ R145, R2, R145 ;  /* 0x0000009102917220 */ /* 0x000fe40000410000 */
[----:B------:R-:W-:Y:S01]  /*144b0*/  FMUL.FTZ R146, R0, R146 ;  /* 0x0000009200927220 */ /* 0x000fe20000410000 */
[----:B------:R-:W-:Y:S01]  /*144c0*/  LOP3.LUT R152, R12, 0xff, RZ, 0xc0, !PT ;  /* 0x000000ff0c987812 */ /* 0x000fe200078ec0ff */
[C---:B------:R-:W-:Y:S04]  /*144d0*/  HMMA.16816.F32.BF16 R140, R168.reuse, R154, R140 ;  /* 0x0000009aa88c723c */ /* 0x040fe8000004188c */
[----:B------:R-:W-:Y:S01]  /*144e0*/  FMUL.FTZ R147, R0, R147 ;  /* 0x0000009300937220 */ /* 0x000fe20000410000 */
[----:B------:R-:W-:Y:S01]  /*144f0*/  SHF.R.U32.HI R153, RZ, 0x18, R150 ;  /* 0x00000018ff997819 */ /* 0x000fe20000011696 */
[----:B------:R-:W-:Y:S01]  /*14500*/  FFMA.FTZ R180, R33, c[0x0][0x23c], -R180 ;  /* 0x00008f0021b47a23 */ /* 0x000fe200000108b4 */
[----:B------:R-:W-:Y:S01]  /*14510*/  LOP3.LUT R154, R150, 0xffff, RZ, 0xc0, !PT ;  /* 0x0000ffff969a7812 */ /* 0x000fe200078ec0ff */
[----:B------:R-:W-:Y:S01]  /*14520*/  FFMA.FTZ R0, R0, R247, R198 ;  /* 0x000000f700007223 */ /* 0x000fe200000100c6 */
[----:B------:R-:W-:Y:S02]  /*14530*/  SHF.R.U32.HI R151, RZ, 0x18, R12 ;  /* 0x00000018ff977819 */ /* 0x000fe4000001160c */
[C---:B---3--:R-:W-:Y:S01]  /*14540*/  HMMA.16816.F32.BF16 R144, R168.reuse, R156, R144 ;  /* 0x0000009ca890723c */ /* 0x048fe20000041890 */
[----:B------:R-:W-:Y:S02]  /*14550*/  MUFU.EX2 R180, R180 ;  /* 0x000000b400b47308 */ /* 0x000fe40000000800 */
[C---:B------:R-:W-:Y:S01]  /*14560*/  FMUL.FTZ R12, R2.reuse, R164 ;  /* 0x000000a4020c7220 */ /* 0x040fe20000410000 */
[----:B------:R-:W-:Y:S01]  /*14570*/  SHF.R.U32.HI R155, RZ, 0x10, R150 ;  /* 0x00000010ff9b7819 */ /* 0x000fe20000011696 */
[----:B------:R-:W-:Y:S01]  /*14580*/  FADD.FTZ R0, R197, R0 ;  /* 0x00000000c5007221 */ /* 0x000fe20000010000 */
[----:B------:R-:W-:Y:S01]  /*14590*/  SHF.R.U32.HI R150, RZ, 0x8, R13 ;  /* 0x00000008ff967819 */ /* 0x000fe2000001160d */
[C---:B------:R-:W-:Y:S01]  /*145a0*/  FMUL.FTZ R13, R2.reuse, R165 ;  /* 0x000000a5020d7220 */ /* 0x040fe20000410000 */
[----:B------:R-:W-:Y:S01]  /*145b0*/  SHF.R.U32.HI R154, RZ, 0x8, R154 ;  /* 0x00000008ff9a7819 */ /* 0x000fe2000001169a */
[----:B------:R-:W-:Y:S03]  /*145c0*/  LDSM.16.MT88.4 R164, [R203+0x18800] ;  /* 0x01880000cba4783b */ /* 0x000fe60000004200 */
[----:B------:R-:W-:Y:S01]  /*145d0*/  LOP3.LUT R155, R155, 0xff, RZ, 0xc0, !PT ;  /* 0x000000ff9b9b7812 */ /* 0x000fe200078ec0ff */
[----:B------:R-:W-:Y:S01]  /*145e0*/  FFMA.FTZ R2, R2, R250, R236 ;  /* 0x000000fa02027223 */ /* 0x000fe200000100ec */
[----:B------:R-:W-:Y:S03]  /*145f0*/  HMMA.16816.F32.BF16 R12, R168, R158, R12 ;  /* 0x0000009ea80c723c */ /* 0x000fe6000004180c */
[----:B------:R-:W-:Y:S01]  /*14600*/  PRMT R154, R176, 0x5410, R154 ;  /* 0x00005410b09a7816 */ /* 0x000fe2000000009a */
[----:B------:R-:W2:Y:S01]  /*14610*/  LDSM.16.MT88.4 R156, [R204+0x18800] ;  /* 0x01880000cc9c783b */ /* 0x000ea20000004200 */
[----:B------:R-:W-:Y:S01]  /*14620*/  PRMT R155, R155, 0x5410, R153 ;  /* 0x000054109b9b7816 */ /* 0x000fe20000000099 */
[----:B------:R-:W-:Y:S01]  /*14630*/  FADD.FTZ R2, R199, R2 ;  /* 0x00000002c7027221 */ /* 0x000fe20000010000 */
[----:B------:R-:W-:Y:S01]  /*14640*/  PRMT R152, R152, 0x5410, R150 ;  /* 0x0000541098987816 */ /* 0x000fe20000000096 */
[--C-:B------:R-:W-:Y:S01]  /*14650*/  HSET2.LE.AND R154, R154, R252.reuse, PT ;  /* 0x000000fc9a9a7233 */ /* 0x100fe20003803000 */
[----:B------:R-:W-:Y:S03]  /*14660*/  PRMT R149, R149, 0x5410, R151 ;  /* 0x0000541095957816 */ /* 0x000fe60000000097 */
[--C-:B------:R-:W-:Y:S01]  /*14670*/  HSET2.LE.AND R155, R155, R252.reuse, PT ;  /* 0x000000fc9b9b7233 */ /* 0x100fe20003803000 */
[----:B------:R-:W-:Y:S01]  /*14680*/  F2FP.BF16.PACK_AB R168, R189, R190 ;  /* 0x000000bebda8723e */ /* 0x000fe200000010ff */
[--C-:B------:R-:W-:Y:S01]  /*14690*/  HSET2.LE.AND R152, R152, R252.reuse, PT ;  /* 0x000000fc98987233 */ /* 0x100fe20003803000 */
[----:B------:R-:W-:Y:S01]  /*146a0*/  F2FP.BF16.PACK_AB R150, R193, R194 ;  /* 0x000000c2c196723e */ /* 0x000fe200000010ff */
[--C-:B------:R-:W-:Y:S01]  /*146b0*/  HSET2.LE.AND R153, R149, R252.reuse, PT ;  /* 0x000000fc95997233 */ /* 0x100fe20003803000 */
[----:B------:R-:W-:Y:S01]  /*146c0*/  F2FP.BF16.PACK_AB R149, R195, R196 ;  /* 0x000000c4c395723e */ /* 0x000fe200000010ff */
[----:B------:R-:W-:Y:S01]  /*146d0*/  LDSM.16.MT88.4 R176, [R202+0x1a800] ;  /* 0x01a80000cab0783b */ /* 0x000fe20000004200 */
        /* <DEDUP_REMOVED lines=10> */
[----:B------:R-:W3:Y:S01]  /*14780*/  LDSM.16.MT88.4 R168, [R201+0x1a800] ;  /* 0x01a80000c9a8783b */ /* 0x000ee20000004200 */
[----:B------:R-:W-:Y:S01]  /*14790*/  MOV R149, UR4 ;  /* 0x0000000400957c02 */ /* 0x000fe20008000f00 */
[----:B------:R-:W-:Y:S02]  /*147a0*/  FADD.FTZ R0, R190, R0 ;  /* 0x00000000be007221 */ /* 0x000fe40000010000 */
[----:B------:R-:W-:Y:S01]  /*147b0*/  FADD.FTZ R2, R191, R2 ;  /* 0x00000002bf027221 */ /* 0x000fe20000010000 */
[C---:B------:R-:W-:Y:S05]  /*147c0*/  HMMA.16816.F32.BF16 R4, R152.reuse, R160, R4 ;  /* 0x000000a09804723c */ /* 0x040fea0000041804 */
[----:B------:R-:W-:Y:S01]  /*147d0*/  LOP3.LUT R149, R233, UR37, R149, 0x96, !PT ;  /* 0x00000025e9957c12 */ /* 0x000fe2000f8e9695 */
[----:B------:R-:W-:Y:S02]  /*147e0*/  FADD.FTZ R0, R189, R0 ;  /* 0x00000000bd007221 */ /* 0x000fe40000010000 */
[C---:B------:R-:W-:Y:S01]  /*147f0*/  HMMA.16816.F32.BF16 R8, R152.reuse, R162, R8 ;  /* 0x000000a29808723c */ /* 0x040fe20000041808 */
[----:B------:R-:W4:Y:S03]  /*14800*/  LDSM.16.MT88.4 R160, [R204+0x1a800] ;  /* 0x01a80000cca0783b */ /* 0x000f260000004200 */
[----:B------:R-:W-:Y:S04]  /*14810*/  IMAD.WIDE.U32 R150, R149, -0x326172a9, RZ ;  /* 0xcd9e8d5795967825 */ /* 0x000fe800078e00ff */
[C---:B-1----:R-:W-:Y:S04]  /*14820*/  HMMA.16816.F32.BF16 R36, R152.reuse, R172, R36 ;  /* 0x000000ac9824723c */ /* 0x042fe80000041824 */
[--C-:B------:R-:W-:Y:S01]  /*14830*/  FFMA.FTZ R149, R27, c[0x0][0x23c], -R181.reuse ;  /* 0x00008f001b957a23 */ /* 0x100fe200000108b5 */
[----:B------:R-:W-:Y:S01]  /*14840*/  LOP3.LUT R24, R151, UR15, R242, 0x96, !PT ;  /* 0x0000000f97187c12 */ /* 0x000fe2000f8e96f2 */
[----:B------:R-:W-:Y:S01]  /*14850*/  FADD.FTZ R2, R196, R2 ;  /* 0x00000002c4027221 */ /* 0x000fe20000010000 */
[----:B------:R-:W-:Y:S01]  /*14860*/  LOP3.LUT R150, R183, UR13, R150, 0x96, !PT ;  /* 0x0000000db7967c12 */ /* 0x000fe2000f8e9696 */
[C---:B------:R-:W-:Y:S01]  /*14870*/  HMMA.16816.F32.BF16 R40, R152.reuse, R174, R40 ;  /* 0x000000ae9828723c */ /* 0x040fe20000041828 */
[----:B------:R-:W-:Y:S01]  /*14880*/  LDSM.16.MT88.4 R172, [R204+0x1c800] ;  /* 0x01c80000ccac783b */ /* 0x000fe20000004200 */
[----:B------:R-:W-:Y:S02]  /*14890*/  MUFU.EX2 R185, R149 ;  /* 0x0000009500b97308 */ /* 0x000fe40000000800 */
[----:B------:R-:W-:Y:S04]  /*148a0*/  IMAD.WIDE.U32 R24, R24, -0x2daee0ad, RZ ;  /* 0xd2511f5318187825 */ /* 0x000fe800078e00ff */
[C---:B--2---:R-:W-:Y:S04]  /*148b0*/  HMMA.16816.F32.BF16 R44, R152.reuse, R156, R44 ;  /* 0x0000009c982c723c */ /* 0x044fe8000004182c */
[----:B------:R-:W-:Y:S01]  /*148c0*/  IMAD.WIDE.U32 R150, R150, -0x2daee0ad, RZ ;  /* 0xd2511f5396967825 */ /* 0x000fe200078e00ff */
[----:B------:R-:W1:Y:S03]  /*148d0*/  MUFU.EX2 R183, R21 ;  /* 0x0000001500b77308 */ /* 0x000e660000000800 */
[C---:B------:R-:W-:Y:S01]  /*148e0*/  HMMA.16816.F32.BF16 R48, R152.reuse, R158, R48 ;  /* 0x0000009e9830723c */ /* 0x040fe20000041830 */
[----:B------:R-:W2:Y:S03]  /*148f0*/  LDSM.16.MT88.4 R156, [R203+0x1a800] ;  /* 0x01a80000cb9c783b */ /* 0x000ea60000004200 */
[----:B------:R-:W-:Y:S01]  /*14900*/  LOP3.LUT R151, R151, UR10, R24, 0x96, !PT ;  /* 0x0000000a97977c12 */ /* 0x000fe2000f8e9618 */
[----:B------:R-:W-:Y:S02]  /*14910*/  FADD.FTZ R0, R194, R0 ;  /* 0x00000000c2007221 */ /* 0x000fe40000010000 */
[----:B------:R-:W-:Y:S01]  /*14920*/  FADD.FTZ R2, R195, R2 ;  /* 0x00000002c3027221 */ /* 0x000fe20000010000 */
[C---:B------:R-:W-:Y:S04]  /*14930*/  HMMA.16816.F32.BF16 R52, R152.reuse, R164, R52 ;  /* 0x000000a49834723c */ /* 0x040fe80000041834 */
[----:B------:R-:W-:Y:S02]  /*14940*/  FADD.FTZ R0, R193, R0 ;  /* 0x00000000c1007221 */ /* 0x000fe40000010000 */
[----:B------:R-:W-:Y:S02]  /*14950*/  FADD.FTZ R2, R184, R2 ;  /* 0x00000002b8027221 */ /* 0x000fe40000010000 */
[C---:B------:R-:W-:Y:S01]  /*14960*/  HMMA.16816.F32.BF16 R56, R152.reuse, R166, R56 ;  /* 0x000000a69838723c */ /* 0x040fe20000041838 */
[----:B------:R-:W5:Y:S03]  /*14970*/  LDSM.16.MT88.4 R164, [R201+0x1c800] ;  /* 0x01c80000c9a4783b */ /* 0x000f660000004200 */
[----:B-1----:R-:W-:Y:S04]  /*14980*/  FADD.FTZ R2, R183, R2 ;  /* 0x00000002b7027221 */ /* 0x002fe80000010000 */
[C---:B---3--:R-:W-:Y:S04]  /*14990*/  HMMA.16816.F32.BF16 R60, R152.reuse, R168, R60 ;  /* 0x000000a8983c723c */ /* 0x048fe8000004183c */
[----:B------:R-:W-:Y:S04]  /*149a0*/  FADD.FTZ R2, R188, R2 ;  /* 0x00000002bc027221 */ /* 0x000fe80000010000 */
[C---:B------:R-:W-:Y:S01]  /*149b0*/  HMMA.16816.F32.BF16 R64, R152.reuse, R170, R64 ;  /* 0x000000aa9840723c */ /* 0x040fe20000041840 */
[----:B------:R-:W1:Y:S03]  /*149c0*/  LDSM.16.MT88.4 R168, [R202+0x1c800] ;  /* 0x01c80000caa8783b */ /* 0x000e660000004200 */
[----:B------:R-:W-:Y:S04]  /*149d0*/  FADD.FTZ R2, R187, R2 ;  /* 0x00000002bb027221 */ /* 0x000fe80000010000 */
        /* <DEDUP_REMOVED lines=13> */
[C---:B------:R-:W-:Y:S07]  /*14ab0*/  HMMA.16816.F32.BF16 R104, R152.reuse, R170, R104 ;  /* 0x000000aa9868723c */ /* 0x040fee0000041868 */
[----:B------:R-:W-:Y:S01]  /*14ac0*/  IMAD.WIDE.U32 R170, R151, -0x326172a9, RZ ;  /* 0xcd9e8d5797aa7825 */ /* 0x000fe200078e00ff */
[C---:B------:R-:W-:Y:S08]  /*14ad0*/  HMMA.16816.F32.BF16 R108, R152.reuse, R172, R108 ;  /* 0x000000ac986c723c */ /* 0x040ff0000004186c */
[C---:B------:R-:W-:Y:S01]  /*14ae0*/  HMMA.16816.F32.BF16 R112, R152.reuse, R174, R112 ;  /* 0x000000ae9870723c */ /* 0x040fe20000041870 */
[----:B------:R-:W-:Y:S07]  /*14af0*/  MUFU.EX2 R175, R31 ;  /* 0x0000001f00af7308 */ /* 0x000fee0000000800 */
[C---:B---3--:R-:W-:Y:S03]  /*14b00*/  HMMA.16816.F32.BF16 R116, R152.reuse, R176, R116 ;  /* 0x000000b09874723c */ /* 0x048fe60000041874 */
[----:B------:R-:W-:Y:S05]  /*14b10*/  MUFU.EX2 R177, R29 ;  /* 0x0000001d00b17308 */ /* 0x000fea0000000800 */
[C---:B------:R-:W-:Y:S05]  /*14b20*/  HMMA.16816.F32.BF16 R120, R152.reuse, R178, R120 ;  /* 0x000000b29878723c */ /* 0x040fea0000041878 */
[----:B------:R-:W1:Y:S03]  /*14b30*/  MUFU.EX2 R178, R28 ;  /* 0x0000001c00b27308 */ /* 0x000e660000000800 */
[C---:B----4-:R-:W-:Y:S07]  /*14b40*/  HMMA.16816.F32.BF16 R124, R152.reuse, R160, R124 ;  /* 0x000000a0987c723c */ /* 0x050fee000004187c */
[----:B------:R-:W-:Y:S01]  /*14b50*/  LOP3.LUT R160, R25, UR12, R230, 0x96, !PT ;  /* 0x0000000c19a07c12 */ /* 0x000fe2000f8e96e6 */
[C---:B------:R-:W-:Y:S01]  /*14b60*/  HMMA.16816.F32.BF16 R128, R152.reuse, R162, R128 ;  /* 0x000000a29880723c */ /* 0x040fe20000041880 */
[----:B------:R-:W3:Y:S01]  /*14b70*/  LDSM.16.MT88.4 R24, [R203+0x1e800] ;  /* 0x01e80000cb18783b */ /* 0x000ee20000004200 */
[----:B------:R4:W-:Y:S02]  /*14b80*/  MUFU.EX2 R176, R30 ;  /* 0x0000001e00b07308 */ /* 0x0009e40000000800 */
[----:B------:R-:W-:Y:S04]  /*14b90*/  IMAD.WIDE.U32 R160, R160, -0x326172a9, RZ ;  /* 0xcd9e8d57a0a07825 */ /* 0x000fe800078e00ff */
[C---:B--2---:R-:W-:Y:S04]  /*14ba0*/  HMMA.16816.F32.BF16 R132, R152.reuse, R156, R132 ;  /* 0x0000009c9884723c */ /* 0x044fe80000041884 */
[----:B------:R-:W-:Y:S01]  /*14bb0*/  LOP3.LUT R149, R171, UR9, R160, 0x96, !PT ;  /* 0x00000009ab957c12 */ /* 0x000fe2000f8e96a0 */
[----:B------:R-:W-:Y:S01]  /*14bc0*/  MUFU.EX2 R174, R32 ;  /* 0x0000002000ae7308 */ /* 0x000fe20000000800 */
[----:B-1----:R-:W-:Y:S01]  /*14bd0*/  FADD.FTZ R2, R178, R2 ;  /* 0x00000002b2027221 */ /* 0x002fe20000010000 */
[----:B------:R-:W-:Y:S01]  /*14be0*/  LOP3.LUT R156, R161, UR11, R182, 0x96, !PT ;  /* 0x0000000ba19c7c12 */ /* 0x000fe2000f8e96b6 */
[C---:B------:R-:W-:Y:S01]  /*14bf0*/  HMMA.16816.F32.BF16 R136, R152.reuse, R158, R136 ;  /* 0x0000009e9888723c */ /* 0x040fe20000041888 */
[----:B------:R-:W-:Y:S03]  /*14c00*/  LDSM.16.MT88.4 R160, [R202+0x19000] ;  /* 0x01900000caa0783b */ /* 0x000fe60000004200 */
[----:B------:R-:W-:Y:S03]  /*14c10*/  IMAD.WIDE.U32 R156, R156, -0x2daee0ad, RZ ;  /* 0xd2511f539c9c7825 */ /* 0x000fe600078e00ff */
[----:B------:R-:W-:Y:S01]  /*14c20*/  MUFU.EX2 R179, R23 ;  /* 0x0000001700b37308 */ /* 0x000fe20000000800 */
[C---:B-----5:R-:W-:Y:S01]  /*14c30*/  HMMA.16816.F32.BF16 R16, R152.reuse, R164, R16 ;  /* 0x000000a49810723c */ /* 0x060fe20000041810 */
[----:B----4-:R-:W-:Y:S03]  /*14c40*/  LDSM.16.MT88.4 R28, [R202+0x19800] ;  /* 0x01980000ca1c783b */ /* 0x010fe60000004200 */
[----:B------:R-:W-:Y:S01]  /*14c50*/  LOP3.LUT R151, R157, UR8, R150, 0x96, !PT ;  /* 0x000000089d977c12 */ /* 0x000fe2000f8e9696 */
[--C-:B------:R-:W-:Y:S02]  /*14c60*/  FFMA.FTZ R150, R22, c[0x0][0x23c], -R181.reuse ;  /* 0x00008f0016967a23 */ /* 0x100fe400000108b5 */
[----:B------:R-:W-:Y:S01]  /*14c70*/  IMAD.WIDE.U32 R168, R149, -0x2daee0ad, RZ ;  /* 0xd2511f5395a87825 */ /* 0x000fe200078e00ff */
[C---:B------:R-:W-:Y:S01]  /*14c80*/  HMMA.16816.F32.BF16 R140, R152.reuse, R166, R140 ;  /* 0x000000a6988c723c */ /* 0x040fe2000004188c */
[----:B------:R-:W1:Y:S03]  /*14c90*/  MUFU.EX2 R182, R150 ;  /* 0x0000009600b67308 */ /* 0x000e660000000800 */
[----:B------:R-:W-:Y:S01]  /*14ca0*/  LOP3.LUT R20, R169, UR6, R156, 0x96, !PT ;  /* 0x00000006a9147c12 */ /* 0x000fe2000f8e969c */
[----:B------:R-:W-:Y:S01]  /*14cb0*/  IMAD.WIDE.U32 R172, R151, -0x326172a9, RZ ;  /* 0xcd9e8d5797ac7825 */ /* 0x000fe200078e00ff */
[----:B------:R-:W2:Y:S02]  /*14cc0*/  LDSM.16.MT88.4 R156, [R201+0x19000] ;  /* 0x01900000c99c783b */ /* 0x000ea40000004200 */
[C---:B---3--:R-:W-:Y:S04]  /*14cd0*/  HMMA.16816.F32.BF16 R144, R152.reuse, R24, R144 ;  /* 0x000000189890723c */ /* 0x048fe80000041890 */
[----:B------:R-:W-:Y:S04]  /*14ce0*/  IMAD.WIDE.U32 R20, R20, -0x326172a9, RZ ;  /* 0xcd9e8d5714147825 */ /* 0x000fe800078e00ff */
[----:B------:R-:W-:Y:S01]  /*14cf0*/  FFMA.FTZ R181, R35, c[0x0][0x23c], -R181 ;  /* 0x00008f0023b57a23 */ /* 0x000fe200000108b5 */
[----:B------:R-:W-:Y:S01]  /*14d00*/  HMMA.16816.F32.BF16 R12, R152, R26, R12 ;  /* 0x0000001a980c723c */ /* 0x000fe2000004180c */
[----:B------:R-:W-:Y:S02]  /*14d10*/  LDSM.16.MT88.4 R152, [R201+0x1b000] ;  /* 0x01b00000c998783b */ /* 0x000fe40000004200 */
[C---:B------:R-:W-:Y:S02]  /*14d20*/  LOP3.LUT R22, R20.reuse, 0xffff, RZ, 0xc0, !PT ;  /* 0x0000ffff14167812 */ /* 0x040fe400078ec0ff */
[----:B------:R-:W-:Y:S01]  /*14d30*/  MUFU.EX2 R181, R181 ;  /* 0x000000b500b57308 */ /* 0x000fe20000000800 */
[----:B------:R-:W-:Y:S01]  /*14d40*/  LOP3.LUT R151, R20, 0xff, RZ, 0xc0, !PT ;  /* 0x000000ff14977812 */ /* 0x000fe200078ec0ff */
[----:B------:R-:W-:Y:S01]  /*14d50*/  FADD.FTZ R2, R177, R2 ;  /* 0x00000002b1027221 */ /* 0x000fe20000010000 */
[----:B------:R-:W-:Y:S01]  /*14d60*/  SHF.R.U32.HI R22, RZ, 0x8, R22 ;  /* 0x00000008ff167819 */ /* 0x000fe20000011616 */
[----:B-1----:R-:W-:Y:S03]  /*14d70*/  FADD.FTZ R0, R182, R0 ;  /* 0x00000000b6007221 */ /* 0x002fe60000010000 */
[----:B------:R-:W-:Y:S01]  /*14d80*/  SHF.R.U32.HI R150, RZ, 0x18, R20 ;  /* 0x00000018ff967819 */ /* 0x000fe20000011614 */
[----:B------:R-:W-:Y:S01]  /*14d90*/  FADD.FTZ R0, R179, R0 ;  /* 0x00000000b3007221 */ /* 0x000fe20000010000 */
[----:B------:R-:W-:Y:S01]  /*14da0*/  SHF.R.U32.HI R149, RZ, 0x10, R20 ;  /* 0x00000010ff957819 */ /* 0x000fe20000011614 */
[----:B------:R-:W-:Y:S01]  /*14db0*/  FADD.FTZ R2, R174, R2 ;  /* 0x00000002ae027221 */ /* 0x000fe20000010000 */
[----:B------:R-:W-:Y:S01]  /*14dc0*/  LOP3.LUT R20, R21, UR16, R172, 0x96, !PT ;  /* 0x0000001015147c12 */ /* 0x000fe2000f8e96ac */
[----:B------:R-:W-:Y:S01]  /*14dd0*/  FADD.FTZ R0, R186, R0 ;  /* 0x00000000ba007221 */ /* 0x000fe20000010000 */
[----:B------:R-:W-:Y:S01]  /*14de0*/  PRMT R164, R151, 0x5410, R22 ;  /* 0x0000541097a47816 */ /* 0x000fe20000000016 */
[----:B------:R-:W1:Y:S01]  /*14df0*/  MUFU.EX2 R172, R34 ;  /* 0x0000002200ac7308 */ /* 0x000e620000000800 */
[----:B------:R-:W-:Y:S01]  /*14e00*/  LOP3.LUT R21, R20, 0xffff, RZ, 0xc0, !PT ;  /* 0x0000ffff14157812 */ /* 0x000fe200078ec0ff */
[----:B------:R-:W-:Y:S01]  /*14e10*/  FADD.FTZ R0, R185, R0 ;  /* 0x00000000b9007221 */ /* 0x000fe20000010000 */
[----:B------:R-:W-:Y:S01]  /*14e20*/  SHF.R.U32.HI R22, RZ, 0x10, R20 ;  /* 0x00000010ff167819 */ /* 0x000fe20000011614 */
[----:B------:R-:W-:Y:S01]  /*14e30*/  FADD.FTZ R250, R180, R2 ;  /* 0x00000002b4fa7221 */ /* 0x000fe20000010000 */
[----:B------:R-:W-:Y:S01]  /*14e40*/  LOP3.LUT R149, R149, 0xff, RZ, 0xc0, !PT ;  /* 0x000000ff95957812 */ /* 0x000fe200078ec0ff */
[----:B------:R-:W-:Y:S01]  /*14e50*/  FADD.FTZ R0, R176, R0 ;  /* 0x00000000b0007221 */ /* 0x000fe20000010000 */
[----:B------:R-:W-:Y:S02]  /*14e60*/  SHF.R.U32.HI R25, RZ, 0x8, R21 ;  /* 0x00000008ff197819 */ /* 0x000fe40000011615 */
[----:B------:R-:W-:Y:S01]  /*14e70*/  LOP3.LUT R24, R22, 0xff, RZ, 0xc0, !PT ;  /* 0x000000ff16187812 */ /* 0x000fe200078ec0ff */
[--C-:B------:R-:W-:Y:S01]  /*14e80*/  HSET2.LE.AND R22, R164, R252.reuse, PT ;  /* 0x000000fca4167233 */ /* 0x100fe20003803000 */
[----:B------:R-:W-:Y:S01]  /*14e90*/  PRMT R151, R149, 0x5410, R150 ;  /* 0x0000541095977816 */ /* 0x000fe20000000096 */
[----:B------:R-:W3:Y:S01]  /*14ea0*/  LDSM.16.MT88.4 R164, [R204+0x19000] ;  /* 0x01900000cca4783b */ /* 0x000ee20000004200 */
[----:B------:R-:W-:Y:S01]  /*14eb0*/  LOP3.LUT R150, R20, 0xff, RZ, 0xc0, !PT ;  /* 0x000000ff14967812 */ /* 0x000fe200078ec0ff */
[----:B------:R-:W-:Y:S01]  /*14ec0*/  FADD.FTZ R0, R175, R0 ;  /* 0x00000000af007221 */ /* 0x000fe20000010000 */
[----:B------:R-:W-:Y:S01]  /*14ed0*/  SHF.R.U32.HI R149, RZ, 0x18, R20 ;  /* 0x00000018ff957819 */ /* 0x000fe20000011614 */
[--C-:B------:R-:W-:Y:S01]  /*14ee0*/  HSET2.LE.AND R23, R151, R252.reuse, PT ;  /* 0x000000fc97177233 */ /* 0x100fe20003803000 */
[----:B------:R-:W-:Y:S02]  /*14ef0*/  PRMT R150, R150, 0x5410, R25 ;  /* 0x0000541096967816 */ /* 0x000fe40000000019 */
[----:B------:R-:W-:Y:S02]  /*14f00*/  PRMT R149, R24, 0x5410, R149 ;  /* 0x0000541018957816 */ /* 0x000fe40000000095 */
[----:B------:R-:W-:Y:S01]  /*14f10*/  F2FP.BF16.PACK_AB R20, R187, R188 ;  /* 0x000000bcbb14723e */ /* 0x000fe200000010ff */
[----:B------:R-:W4:Y:S01]  /*14f20*/  LDSM.16.MT88.4 R24, [R203+0x19000] ;  /* 0x01900000cb18783b */ /* 0x000f220000004200 */
[----:B------:R-:W-:Y:S01]  /*14f30*/  F2FP.BF16.PACK_AB R21, R185, R186 ;  /* 0x000000bab915723e */ /* 0x000fe200000010ff */
[--C-:B------:R-:W-:Y:S01]  /*14f40*/  HSET2.LE.AND R149, R149, R252.reuse, PT ;  /* 0x000000fc95957233 */ /* 0x100fe20003803000 */
[----:B------:R-:W-:Y:S01]  /*14f50*/  LOP3.LUT R22, R22, R20, RZ, 0xc0, !PT ;  /* 0x0000001416167212 */ /* 0x000fe200078ec0ff */
[--C-:B------:R-:W-:Y:S01]  /*14f60*/  HSET2.LE.AND R20, R150, R252.reuse, PT ;  /* 0x000000fc96147233 */ /* 0x100fe20003803000 */
[----:B------:R-:W-:Y:S01]  /*14f70*/  LOP3.LUT R23, R23, R21, RZ, 0xc0, !PT ;  /* 0x0000001517177212 */ /* 0x000fe200078ec0ff */
[----:B-1----:R-:W-:Y:S01]  /*14f80*/  FADD.FTZ R0, R172, R0 ;  /* 0x00000000ac007221 */ /* 0x002fe20000010000 */
[----:B------:R-:W-:Y:S02]  /*14f90*/  F2FP.BF16.PACK_AB R21, R183, R184 ;  /* 0x000000b8b715723e */ /* 0x000fe400000010ff */
[----:B------:R-:W-:Y:S01]  /*14fa0*/  F2FP.BF16.PACK_AB R150, R179, R182 ;  /* 0x000000b6b396723e */ /* 0x000fe200000010ff */
[----:B------:R-:W-:Y:S01]  /*14fb0*/  FADD.FTZ R247, R181, R0 ;  /* 0x00000000b5f77221 */ /* 0x000fe20000010000 */
[----:B------:R-:W-:Y:S02]  /*14fc0*/  LOP3.LUT R20, R20, R21, RZ, 0xc0, !PT ;  /* 0x0000001514147212 */ /* 0x000fe400078ec0ff */
[----:B------:R-:W-:Y:S07]  /*14fd0*/  LOP3.LUT R21, R149, R150, RZ, 0xc0, !PT ;  /* 0x0000009695157212 */ /* 0x000fee00078ec0ff */
[C---:B--2---:R-:W-:Y:S08]  /*14fe0*/  HMMA.16816.F32.BF16 R4, R20.reuse, R156, R4 ;  /* 0x0000009c1404723c */ /* 0x044ff00000041804 */
[C---:B------:R-:W-:Y:S01]  /*14ff0*/  HMMA.16816.F32.BF16 R8, R20.reuse, R158, R8 ;  /* 0x0000009e1408723c */ /* 0x040fe20000041808 */
[----:B------:R-:W1:Y:S07]  /*15000*/  LDSM.16.MT88.4 R156, [R202+0x1b000] ;  /* 0x01b00000ca9c783b */ /* 0x000e6e0000004200 */
        /* <DEDUP_REMOVED lines=34> */
[C---:B------:R-:W-:Y:S08]  /*15230*/  HMMA.16816.F32.BF16 R128, R20.reuse, R166, R128 ;  /* 0x000000a61480723c */ /* 0x040ff00000041880 */
[C---:B----4-:R-:W-:Y:S07]  /*15240*/  HMMA.16816.F32.BF16 R132, R20.reuse, R24, R132 ;  /* 0x000000181484723c */ /* 0x050fee0000041884 */
[----:B------:R-:W-:Y:S01]  /*15250*/  LOP3.LUT R24, R173, UR7, R170, 0x96, !PT ;  /* 0x00000007ad187c12 */ /* 0x000fe2000f8e96aa */
[C---:B------:R-:W-:Y:S04]  /*15260*/  HMMA.16816.F32.BF16 R136, R20.reuse, R26, R136 ;  /* 0x0000001a1488723c */ /* 0x040fe80000041888 */
[----:B------:R-:W-:Y:S04]  /*15270*/  IMAD.WIDE.U32 R24, R24, -0x2daee0ad, RZ ;  /* 0xd2511f5318187825 */ /* 0x000fe800078e00ff */
[C---:B-----5:R-:W-:Y:S04]  /*15280*/  HMMA.16816.F32.BF16 R16, R20.reuse, R152, R16 ;  /* 0x000000981410723c */ /* 0x060fe80000041810 */
[----:B------:R-:W-:Y:S02]  /*15290*/  LOP3.LUT R32, R25, UR17, R168, 0x96, !PT ;  /* 0x0000001119207c12 */ /* 0x000fe4000f8e96a8 */
[C---:B------:R-:W-:Y:S01]  /*152a0*/  LOP3.LUT R151, R24.reuse, 0xffff, RZ, 0xc0, !PT ;  /* 0x0000ffff18977812 */ /* 0x040fe200078ec0ff */
[----:B------:R-:W-:Y:S01]  /*152b0*/  LDSM.16.MT88.4 R168, [R202+0x1b800] ;  /* 0x01b80000caa8783b */ /* 0x000fe20000004200 */
[C---:B------:R-:W-:Y:S04]  /*152c0*/  HMMA.16816.F32.BF16 R140, R20.reuse, R154, R140 ;  /* 0x0000009a148c723c */ /* 0x040fe8000004188c */
[--C-:B------:R-:W-:Y:S02]  /*152d0*/  SHF.R.U32.HI R150, RZ, 0x10, R24.reuse ;  /* 0x00000010ff967819 */ /* 0x100fe40000011618 */
[----:B------:R-:W-:Y:S02]  /*152e0*/  LOP3.LUT R153, R24, 0xff, RZ, 0xc0, !PT ;  /* 0x000000ff18997812 */ /* 0x000fe400078ec0ff */
[C---:B-1----:R-:W-:Y:S04]  /*152f0*/  HMMA.16816.F32.BF16 R144, R20.reuse, R156, R144 ;  /* 0x0000009c1490723c */ /* 0x042fe80000041890 */
[----:B------:R-:W-:Y:S02]  /*15300*/  SHF.R.U32.HI R152, RZ, 0x18, R24 ;  /* 0x00000018ff987819 */ /* 0x000fe40000011618 */
[----:B------:R-:W1:Y:S01]  /*15310*/  LDSM.16.MT88.4 R24, [R201+0x19800] ;  /* 0x01980000c918783b */ /* 0x000e620000004200 */
[--C-:B------:R-:W-:Y:S01]  /*15320*/  SHF.R.U32.HI R35, RZ, 0x10, R32.reuse ;  /* 0x00000010ff237819 */ /* 0x100fe20000011620 */
[----:B------:R-:W-:Y:S04]  /*15330*/  HMMA.16816.F32.BF16 R12, R20, R158, R12 ;  /* 0x0000009e140c723c */ /* 0x000fe8000004180c */
[C---:B------:R-:W-:Y:S02]  /*15340*/  LOP3.LUT R33, R32.reuse, 0xffff, RZ, 0xc0, !PT ;  /* 0x0000ffff20217812 */ /* 0x040fe400078ec0ff */
[----:B------:R-:W-:Y:S01]  /*15350*/  SHF.R.U32.HI R34, RZ, 0x18, R32 ;  /* 0x00000018ff227819 */ /* 0x000fe20000011620 */
[----:B------:R-:W2:Y:S01]  /*15360*/  LDSM.16.MT88.4 R20, [R204+0x19800] ;  /* 0x01980000cc14783b */ /* 0x000ea20000004200 */
[----:B------:R-:W-:Y:S04]  /*15370*/  SHF.R.U32.HI R33, RZ, 0x8, R33 ;  /* 0x00000008ff217819 */ /* 0x000fe80000011621 */
[----:B------:R-:W-:Y:S02]  /*15380*/  LOP3.LUT R149, R32, 0xff, RZ, 0xc0, !PT ;  /* 0x000000ff20957812 */ /* 0x000fe400078ec0ff */
[----:B------:R-:W-:Y:S02]  /*15390*/  LOP3.LUT R32, R35, 0xff, RZ, 0xc0, !PT ;  /* 0x000000ff23207812 */ /* 0x000fe400078ec0ff */
        /* <DEDUP_REMOVED lines=19> */
[----:B------:R-:W-:Y:S02]  /*154d0*/  MOV R150, R3 ;  /* 0x0000000300967202 */ /* 0x000fe40000000f00 */
[----:B------:R-:W-:Y:S03]  /*154e0*/  MOV R149, R148 ;  /* 0x0000009400957202 */ /* 0x000fe60000000f00 */
[C---:B-1----:R-:W-:Y:S01]  /*154f0*/  HMMA.16816.F32.BF16 R152, R164.reuse, R24, R4 ;  /* 0x00000018a498723c */ /* 0x042fe20000041804 */
[----:B------:R-:W1:Y:S07]  /*15500*/  LDSM.16.MT88.4 R4, [R204+0x1b800] ;  /* 0x01b80000cc04783b */ /* 0x000e6e0000004200 */
[C---:B------:R-:W-:Y:S01]  /*15510*/  HMMA.16816.F32.BF16 R156, R164.reuse, R26, R8 ;  /* 0x0000001aa49c723c */ /* 0x040fe20000041808 */
[----:B------:R-:W4:Y:S07]  /*15520*/  LDSM.16.MT88.4 R8, [R203+0x1b800] ;  /* 0x01b80000cb08783b */ /* 0x000f2e0000004200 */
[C---:B------:R-:W-:Y:S01]  /*15530*/  HMMA.16816.F32.BF16 R36, R164.reuse, R28, R36 ;  /* 0x0000001ca424723c */ /* 0x040fe20000041824 */
[----:B------:R-:W-:Y:S07]  /*15540*/  LDSM.16.MT88.4 R24, [R202+0x1d800] ;  /* 0x01d80000ca18783b */ /* 0x000fee0000004200 */
        /* <DEDUP_REMOVED lines=12> */
[C---:B------:R-:W-:Y:S08]  /*15610*/  HMMA.16816.F32.BF16 R72, R164.reuse, R170, R72 ;  /* 0x000000aaa448723c */ /* 0x040ff00000041848 */
        /* <DEDUP_REMOVED lines=9> */
[C---:B------:R-:W-:Y:S08]  /*156b0*/  HMMA.16816.F32.BF16 R100, R164.reuse, R24, R100 ;  /* 0x00000018a464723c */ /* 0x040ff00000041864 */
[C---:B------:R-:W-:Y:S08]  /*156c0*/  HMMA.16816.F32.BF16 R104, R164.reuse, R26, R104 ;  /* 0x0000001aa468723c */ /* 0x040ff00000041868 */
[C---:B------:R-:W-:Y:S08]  /*156d0*/  HMMA.16816.F32.BF16 R108, R164.reuse, R28, R108 ;  /* 0x0000001ca46c723c */ /* 0x040ff0000004186c */
[C---:B------:R-:W-:Y:S08]  /*156e0*/  HMMA.16816.F32.BF16 R112, R164.reuse, R30, R112 ;  /* 0x0000001ea470723c */ /* 0x040ff00000041870 */
[C---:B---3--:R-:W-:Y:S08]  /*156f0*/  HMMA.16816.F32.BF16 R116, R164.reuse, R32, R116 ;  /* 0x00000020a474723c */ /* 0x048ff00000041874 */
[C---:B------:R-:W-:Y:S08]  /*15700*/  HMMA.16816.F32.BF16 R120, R164.reuse, R34, R120 ;  /* 0x00000022a478723c */ /* 0x040ff00000041878 */
[C---:B-----5:R-:W-:Y:S08]  /*15710*/  HMMA.16816.F32.BF16 R124, R164.reuse, R160, R124 ;  /* 0x000000a0a47c723c */ /* 0x060ff0000004187c */
[C---:B------:R-:W-:Y:S08]  /*15720*/  HMMA.16816.F32.BF16 R128, R164.reuse, R162, R128 ;  /* 0x000000a2a480723c */ /* 0x040ff00000041880 */
[C---:B-1----:R-:W-:Y:S08]  /*15730*/  HMMA.16816.F32.BF16 R132, R164.reuse, R4, R132 ;  /* 0x00000004a484723c */ /* 0x042ff00000041884 */
[C---:B------:R-:W-:Y:S08]  /*15740*/  HMMA.16816.F32.BF16 R136, R164.reuse, R6, R136 ;  /* 0x00000006a488723c */ /* 0x040ff00000041888 */
[C---:B----4-:R-:W-:Y:S08]  /*15750*/  HMMA.16816.F32.BF16 R160, R164.reuse, R8, R16 ;  /* 0x00000008a4a0723c */ /* 0x050ff00000041810 */
[C---:B------:R-:W-:Y:S08]  /*15760*/  HMMA.16816.F32.BF16 R140, R164.reuse, R10, R140 ;  /* 0x0000000aa48c723c */ /* 0x040ff0000004188c */
[C---:B--2---:R-:W-:Y:S08]  /*15770*/  HMMA.16816.F32.BF16 R144, R164.reuse, R20, R144 ;  /* 0x00000014a490723c */ /* 0x044ff00000041890 */
[----:B------:R-:W-:Y:S01]  /*15780*/  HMMA.16816.F32.BF16 R164, R164, R22, R12 ;  /* 0x00000016a4a4723c */ /* 0x000fe2000004180c */
[----:B------:R-:W-:-:S07]  /*15790*/  @P4 BRA `(.L_x_724) ;  /* 0xffffc51000004947 */ /* 0x000fce000383ffff */
.L_x_723:
        /* <DEDUP_REMOVED lines=26> */
[----:B------:R-:W-:Y:S01]  /*15940*/  SHF.R.S32.HI R17, RZ, 0x2, R172 ;  /* 0x00000002ff117819 */ /* 0x000fe200000114ac */
        /* <DEDUP_REMOVED lines=382> */
.L_x_728:
[----:B---34-:R-:W-:Y:S05]  /*17130*/  BSYNC B0 ;  /* 0x0000000000007941 */ /* 0x018fea0003800000 */
.L_x_727:
[----:B------:R-:W3:Y:S04]  /*17140*/  LDL.64 R18, [R1] ;  /* 0x0000000001127983 */ /* 0x000ee80000100a00 */
        /* <DEDUP_REMOVED lines=12> */
[----:B------:R-:W-:Y:S01]  /*17210*/  UIMAD UR4, UR6, UR4, URZ ;  /* 0x00000004060472a4 */ /* 0x000fe2000f8e023f */
[----:B------:R-:W-:-:S03]  /*17220*/  SHF.R.S32.HI R13, RZ, 0x1f, R12 ;  /* 0x0000001fff0d7819 */ /* 0x000fc6000001140c */
[----:B------:R-:W-:Y:S01]  /*17230*/  UIMAD UR4, UR10, UR5, UR4 ;  /* 0x000000050a0472a4 */ /* 0x000fe2000f8e0204 */
[----:B---3--:R-:W-:Y:S02]  /*17240*/  SHF.R.S32.HI R0, RZ, 0x1f, R18 ;  /* 0x0000001fff007819 */ /* 0x008fe40000011412 */
[----:B------:R-:W-:-:S04]  /*17250*/  IADD3 R2, P0, R18, UR14, RZ ;  /* 0x0000000e12027c10 */ /* 0x000fc8000ff1e0ff */
[----:B------:R-:W-:Y:S02]  /*17260*/  IADD3.X R3, R0, UR7, RZ, P0, !PT ;  /* 0x0000000700037c10 */ /* 0x000fe400087fe4ff */
[----:B------:R-:W-:Y:S01]  /*17270*/  ISETP.GE.AND P0, PT, R4, UR9, PT ;  /* 0x0000000904007c0c */ /* 0x000fe2000bf06270 */
[----:B------:R-:W-:Y:S02]  /*17280*/  IMAD.U32 R4, RZ, RZ, UR26 ;  /* 0x0000001aff047e24 */ /* 0x000fe4000f8e00ff */
        /* <DEDUP_REMOVED lines=19> */
.L_x_730:
[----:B----4-:R-:W-:Y:S05]  /*173c0*/  BSYNC B0 ;  /* 0x0000000000007941 */ /* 0x010fea0003800000 */
.L_x_729:
[----:B------:R-:W-:Y:S01]  /*173d0*/  LEA.HI.SX32 R14, R14, 0x20, 0x1d ;  /* 0x000000200e0e7811 */ /* 0x000fe200078feaff */
[----:B------:R-:W-:Y:S03]  /*173e0*/  BSSY B0, `(.L_x_731) ;  /* 0x0000015000007945 */ /* 0x000fe60003800000 */
[----:B------:R-:W-:-:S13]  /*173f0*/  ISETP.GE.AND P0, PT, R14, UR9, PT ;  /* 0x000000090e007c0c */ /* 0x000fda000bf06270 */
[----:B------:R-:W-:Y:S05]  /*17400*/  @P0 BRA `(.L_x_732) ;  /* 0x0000012000000947 */ /* 0x000fea0003800000 */
[----:B------:R-:W-:Y:S01]  /*17410*/  IADD3 R0, P0, R4, 0x20, RZ ;  /* 0x0000002004007810 */ /* 0x000fe20007f1e0ff */
[----:B--2---:R-:W-:Y:S01]  /*17420*/  IMAD.MOV.U32 R3, RZ, RZ, R9 ;  /* 0x000000ffff037224 */ /* 0x004fe200078e0009 */
[----:B------:R-:W-:Y:S02]  /*17430*/  ISETP.GE.AND P3, PT, R18, c[0x0][0x220], PT ;  /* 0x0000880012007a0c */ /* 0x000fe40003f66270 */
[----:B-----5:R-:W-:Y:S01]  /*17440*/  ISETP.GE.AND P2, PT, R17, c[0x0][0x220], PT ;  /* 0x0000880011007a0c */ /* 0x020fe20003f46270 */
[----:B------:R-:W-:Y:S01]  /*17450*/  IMAD.X R2, RZ, RZ, R5, P0 ;  /* 0x000000ffff027224 */ /* 0x000fe200000e0605 */
[----:B------:R-:W-:Y:S02]  /*17460*/  ISETP.GE.AND P1, PT, R16, c[0x0][0x220], PT ;  /* 0x0000880010007a0c */ /* 0x000fe40003f26270 */
[----:B------:R-:W-:Y:S01]  /*17470*/  ISETP.GE.AND P0, PT, R15, c[0x0][0x220], PT ;  /* 0x000088000f007a0c */ /* 0x000fe20003f06270 */
[----:B------:R-:W-:Y:S02]  /*17480*/  IMAD R14, R2, c[0x0][0x1e8], RZ ;  /* 0x00007a00020e7a24 */ /* 0x000fe400078e02ff */
[----:B------:R-:W-:-:S04]  /*17490*/  IMAD.MOV.U32 R2, RZ, RZ, R10 ;  /* 0x000000ffff027224 */ /* 0x000fc800078e000a */
[----:B------:R-:W-:-:S04]  /*174a0*/  IMAD.WIDE.U32 R6, R0, c[0x0][0x1e8], R2 ;  /* 0x00007a0000067a25 */ /* 0x000fc800078e0002 */
[----:B------:R-:W-:Y:S01]  /*174b0*/  IMAD R0, R0, c[0x0][0x1ec], R14 ;  /* 0x00007b0000007a24 */ /* 0x000fe200078e020e */
[----:B------:R-:W-:-:S03]  /*174c0*/  LEA R2, P4, R6, c[0x0][0x1d0], 0x1 ;  /* 0x0000740006027a11 */ /* 0x000fc600078808ff */
[----:B------:R-:W-:-:S05]  /*174d0*/  IMAD.IADD R0, R7, 0x1, R0 ;  /* 0x0000000107007824 */ /* 0x000fca00078e0200 */
[----:B------:R-:W-:-:S05]  /*174e0*/  LEA.HI.X R3, R6, c[0x0][0x1d4], R0, 0x1, P4 ;  /* 0x0000750006037a11 */ /* 0x000fca00020f0c00 */
[----:B------:R2:W-:Y:S04]  /*174f0*/  @!P3 STG.E.128 [R2.64], R48 ;  /* 0x000000300200b986 */ /* 0x0005e8000c101d1c */
[----:B-1----:R2:W-:Y:S04]  /*17500*/  @!P2 STG.E.128 [R2.64+0x80], R44 ;  /* 0x0000802c0200a986 */ /* 0x0025e8000c101d1c */
[----:B------:R2:W-:Y:S04]  /*17510*/  @!P1 STG.E.128 [R2.64+0x100], R40 ;  /* 0x0001002802009986 */ /* 0x0005e8000c101d1c */
[----:B------:R2:W-:Y:S02]  /*17520*/  @!P0 STG.E.128 [R2.64+0x180], R36 ;  /* 0x0001802402008986 */ /* 0x0005e4000c101d1c */
.L_x_732:
[----:B------:R-:W-:Y:S05]  /*17530*/  BSYNC B0 ;  /* 0x0000000000007941 */ /* 0x000fea0003800000 */
.L_x_731:
[----:B------:R-:W-:Y:S01]  /*17540*/  IADD3 R0, R12, 0x40, RZ ;  /* 0x000000400c007810 */ /* 0x000fe20007ffe0ff */
        /* <DEDUP_REMOVED lines=17> */
[----:B-1----:R1:W-:Y:S04]  /*17660*/  @!P3 STG.E.128 [R2.64], R64 ;  /* 0x000000400200b986 */ /* 0x0023e8000c101d1c */
[----:B------:R1:W-:Y:S04]  /*17670*/  @!P2 STG.E.128 [R2.64+0x80], R60 ;  /* 0x0000803c0200a986 */ /* 0x0003e8000c101d1c */
[----:B------:R1:W-:Y:S04]  /*17680*/  @!P1 STG.E.128 [R2.64+0x100], R56 ;  /* 0x0001003802009986 */ /* 0x0003e8000c101d1c */
[----:B------:R1:W-:Y:S02]  /*17690*/  @!P0 STG.E.128 [R2.64+0x180], R52 ;  /* 0x0001803402008986 */ /* 0x0003e4000c101d1c */
.L_x_734:
[----:B------:R-:W-:Y:S05]  /*176a0*/  BSYNC B0 ;  /* 0x0000000000007941 */ /* 0x000fea0003800000 */
.L_x_733:
[----:B------:R-:W-:-:S04]  /*176b0*/  IADD3 R0, R12, 0x60, RZ ;  /* 0x000000600c007810 */ /* 0x000fc80007ffe0ff */
        /* <DEDUP_REMOVED lines=22> */
.L_x_693:
[----:B------:R-:W-:Y:S01]  /*17820*/  UISETP.NE.AND UP4, UPT, UR25, -0x1, UPT ;  /* 0xffffffff1900788c */ /* 0x000fe2000bf85270 */
[----:B------:R-:W-:Y:S01]  /*17830*/  LEA.HI R6, R9, R23, RZ, 0x3 ;  /* 0x0000001709067211 */ /* 0x000fe200078f18ff */
[----:B------:R-:W-:Y:S01]  /*17840*/  ULDC.64 UR12, c[0x0][0x1e8] ;  /* 0x00007a00000c7ab9 */ /* 0x000fe20000000a00 */
[----:B------:R-:W1:Y:S01]  /*17850*/  S2R R12, SR_CTAID.Z ;  /* 0x00000000000c7919 */ /* 0x000e620000002700 */
[----:B------:R-:W-:Y:S01]  /*17860*/  ULDC.64 UR4, c[0x0][0x1e0] ;  /* 0x0000780000047ab9 */ /* 0x000fe20000000a00 */
[----:B------:R-:W-:Y:S01]  /*17870*/  LOP3.LUT R0, R6, 0xfffffff8, RZ, 0xc0, !PT ;  /* 0xfffffff806007812 */ /* 0x000fe200078ec0ff */
[----:B------:R-:W-:Y:S01]  /*17880*/  ULDC.U8 UR16, c[0x0][0x328] ;  /* 0x0000ca0000107ab9 */ /* 0x000fe20000000000 */
[----:B------:R-:W-:Y:S01]  /*17890*/  SHF.R.S32.HI R6, RZ, 0x3, R6 ;  /* 0x00000003ff067819 */ /* 0x000fe20000011406 */
[----:B------:R-:W-:Y:S01]  /*178a0*/  UISETP.NE.AND UP2, UPT, UR16, URZ, UPT ;  /* 0x0000003f1000728c */ /* 0x000fe2000bf45270 */
[----:B------:R-:W-:Y:S01]  /*178b0*/  IMAD.U32 R4, RZ, RZ, UR26 ;  /* 0x0000001aff047e24 */ /* 0x000fe2000f8e00ff */
[----:B------:R-:W-:Y:S01]  /*178c0*/  ULDC UR11, c[0x0][0x214] ;  /* 0x00008500000b7ab9 */ /* 0x000fe20000000800 */
[----:B------:R-:W-:Y:S01]  /*178d0*/  IMAD.IADD R15, R23, 0x1, -R0 ;  /* 0x00000001170f7824 */ /* 0x000fe200078e0a00 */
[----:B------:R-:W-:Y:S01]  /*178e0*/  @UP4 UIMAD.WIDE.U32 UR14, UR25, UR12, URZ ;  /* 0x0000000c190e42a5 */ /* 0x000fe2000f8e003f */
[--C-:B------:R-:W-:Y:S01]  /*178f0*/  SHF.R.S32.HI R7, RZ, 0x1f, R6.reuse ;  /* 0x0000001fff077819 */ /* 0x100fe20000011406 */
[----:B------:R-:W-:Y:S01]  /*17900*/  @!UP4 USHF.R.S32.HI UR17, URZ, 0x1f, UR7 ;  /* 0x0000001f3f11c899 */ /* 0x000fe20008011407 */
[----:B------:R-:W-:Y:S01]  /*17910*/  IMAD.SHL.U32 R0, R15, 0x8, RZ ;  /* 0x000000080f007824 */ /* 0x000fe200078e00ff */
[----:B------:R-:W-:Y:S01]  /*17920*/  @UP4 UIMAD UR13, UR25, UR13, UR15 ;  /* 0x0000000d190d42a4 */ /* 0x000fe2000f8e020f */
[----:B------:R-:W-:Y:S01]  /*17930*/  BSSY B0, `(.L_x_735) ;  /* 0x000003f000007945 */ /* 0x000fe20003800000 */
[----:B------:R-:W-:Y:S01]  /*17940*/  @!UP4 UIMAD UR17, UR17, UR4, URZ ;  /* 0x000000041111c2a4 */ /* 0x000fe2000f8e023f */
[----:B------:R-:W-:Y:S01]  /*17950*/  IMAD.WIDE R4, R4, 0x80, R6 ;  /* 0x0000008004047825 */ /* 0x000fe200078e0206 */
[----:B------:R-:W-:Y:S01]  /*17960*/  ULDC.U8 UR15, c[0x0][0x329] ;  /* 0x0000ca40000f7ab9 */ /* 0x000fe20000000000 */
[C---:B------:R-:W-:Y:S01]  /*17970*/  IADD3 R19, R0.reuse, 0x40, RZ ;  /* 0x0000004000137810 */ /* 0x040fe20007ffe0ff */
[----:B------:R-:W-:Y:S01]  /*17980*/  UISETP.NE.AND UP3, UPT, UR15, URZ, UPT ;  /* 0x0000003f0f00728c */ /* 0x000fe2000bf65270 */
[C---:B------:R-:W-:Y:S01]  /*17990*/  IADD3 R18, R0.reuse, 0x80, RZ ;  /* 0x0000008000127810 */ /* 0x040fe20007ffe0ff */
[----:B------:R-:W-:Y:S01]  /*179a0*/  USHF.R.S32.HI UR12, URZ, 0x1f, UR10 ;  /* 0x0000001f3f0c7899 */ /* 0x000fe2000801140a */
[----:B------:R-:W-:Y:S01]  /*179b0*/  IADD3 R17, R0, 0xc0, RZ ;  /* 0x000000c000117810 */ /* 0x000fe20007ffe0ff */
[----:B------:R-:W-:-:S02]  /*179c0*/  @!UP4 UIMAD.WIDE.U32 UR18, UR7, UR4, URZ ;  /* 0x000000040712c2a5 */ /* 0x000fc4000f8e003f */
[----:B------:R-:W-:Y:S02]  /*179d0*/  @!UP4 UIMAD UR17, UR7, UR5, UR17 ;  /* 0x000000050711c2a4 */ /* 0x000fe4000f8e0211 */
[----:B------:R-:W-:Y:S02]  /*179e0*/  UISETP.EQ.AND UP2, UPT, UR15, URZ, UP2 ;  /* 0x0000003f0f00728c */ /* 0x000fe40009742270 */
[----:B------:R-:W-:Y:S02]  /*179f0*/  ULDC.64 UR4, c[0x0][0x1f0] ;  /* 0x00007c0000047ab9 */ /* 0x000fe40000000a00 */
[----:B------:R-:W-:Y:S02]  /*17a00*/  UIMAD UR4, UR12, UR4, URZ ;  /* 0x000000040c0472a4 */ /* 0x000fe4000f8e023f */
[----:B------:R-:W-:Y:S02]  /*17a10*/  @!UP3 UISETP.NE.AND UP1, UPT, UR16, URZ, UPT ;  /* 0x0000003f1000b28c */ /* 0x000fe4000bf25270 */
[----:B------:R-:W-:-:S02]  /*17a20*/  @UP3 ULDC UR12, c[0x0][0x210] ;  /* 0x00008400000c3ab9 */ /* 0x000fc40000000800 */
[----:B------:R-:W-:Y:S02]  /*17a30*/  ULDC UR8, c[0x0][0x234] ;  /* 0x00008d0000087ab9 */ /* 0x000fe40000000800 */
[----:B------:R-:W-:Y:S02]  /*17a40*/  @UP3 UIMAD UR12, UR12, UR11, URZ ;  /* 0x0000000b0c0c32a4 */ /* 0x000fe4000f8e023f */
[----:B------:R-:W-:Y:S02]  /*17a50*/  UISETP.NE.OR UP0, UPT, UR25, -0x1, !UP2 ;  /* 0xffffffff1900788c */ /* 0x000fe4000d705670 */
[----:B------:R-:W-:Y:S02]  /*17a60*/  @!UP3 USEL UR12, UR11, UR8, !UP1 ;  /* 0x000000080b0cb287 */ /* 0x000fe4000c800000 */
[----:B------:R-:W-:Y:S02]  /*17a70*/  ULDC UR6, c[0x0][0x1c0] ;  /* 0x0000700000067ab9 */ /* 0x000fe40000000800 */
[----:B------:R-:W-:-:S02]  /*17a80*/  @UP3 UMOV UR20, 0x1 ;  /* 0x0000000100143882 */ /* 0x000fc40000000000 */
[----:B------:R-:W-:Y:S02]  /*17a90*/  @!UP3 UIMAD UR20, UR12, UR6, URZ ;  /* 0x000000060c14b2a4 */ /* 0x000fe4000f8e023f */
[----:B------:R-:W-:Y:S02]  /*17aa0*/  @!UP4 UMOV UR14, UR18 ;  /* 0x00000012000ecc82 */ /* 0x000fe40008000000 */
[----:B------:R-:W-:Y:S01]  /*17ab0*/  @!UP4 UIADD3 UR13, UR19, UR17, URZ ;  /* 0x00000011130dc290 */ /* 0x000fe2000fffe03f */
[C---:B------:R-:W-:Y:S01]  /*17ac0*/  IADD3 R2, P0, R0.reuse, UR14, RZ ;  /* 0x0000000e00027c10 */ /* 0x040fe2000ff1e0ff */
[----:B------:R-:W-:Y:S02]  /*17ad0*/  UIADD3 UR27, -UR9, UR27, URZ ;  /* 0x0000001b091b7290 */ /* 0x000fe4000fffe13f */
[----:B------:R-:W-:Y:S02]  /*17ae0*/  UIMAD UR20, UR7, UR20, URZ ;  /* 0x00000014071472a4 */ /* 0x000fe4000f8e023f */
[----:B------:R-:W-:Y:S01]  /*17af0*/  @!UP0 UIMAD UR25, UR7, UR11, URZ ;  /* 0x0000000b071982a4 */ /* 0x000fe2000f8e023f */
[----:B------:R-:W-:Y:S01]  /*17b00*/  LEA.HI.X.SX32 R3, R0, UR13, 0x1, P0 ;  /* 0x0000000d00037c11 */ /* 0x000fe200080f0eff */
[----:B------:R-:W-:Y:S01]  /*17b10*/  @UP3 ULDC UR21, c[0x0][0x210] ;  /* 0x0000840000153ab9 */ /* 0x000fe20000000800 */
[----:B------:R-:W-:Y:S01]  /*17b20*/  ISETP.GE.AND P0, PT, R6, UR27, PT ;  /* 0x0000001b06007c0c */ /* 0x000fe2000bf06270 */
[----:B------:R-:W-:-:S02]  /*17b30*/  USEL UR20, UR20, URZ, !UP2 ;  /* 0x0000003f14147287 */ /* 0x000fc4000d000000 */
[----:B------:R-:W-:Y:S01]  /*17b40*/  @!UP3 UMOV UR21, 0x1 ;  /* 0x000000010015b882 */ /* 0x000fe20000000000 */
[----:B-1----:R-:W-:Y:S01]  /*17b50*/  IMAD.WIDE.U32 R12, R12, c[0x0][0x1f0], R2 ;  /* 0x00007c000c0c7a25 */ /* 0x002fe200078e0002 */
[----:B------:R-:W-:Y:S02]  /*17b60*/  UIMAD UR9, UR9, UR21, URZ ;  /* 0x00000015090972a4 */ /* 0x000fe4000f8e023f */
[----:B------:R-:W-:Y:S02]  /*17b70*/  UIMAD UR12, UR10, UR12, UR20 ;  /* 0x0000000c0a0c72a4 */ /* 0x000fe4000f8e0214 */
[----:B------:R-:W-:Y:S02]  /*17b80*/  @!UP2 UMOV UR22, URZ ;  /* 0x0000003f0016ac82 */ /* 0x000fe40008000000 */
[----:B------:R-:W-:Y:S02]  /*17b90*/  @UP2 UMOV UR22, UR25 ;  /* 0x0000001900162c82 */ /* 0x000fe40008000000 */
[----:B------:R-:W-:-:S02]  /*17ba0*/  UIMAD UR4, UR10, UR5, UR4 ;  /* 0x000000050a0472a4 */ /* 0x000fc4000f8e0204 */
[----:B------:R-:W-:Y:S02]  /*17bb0*/  @!UP2 UMOV UR23, URZ ;  /* 0x0000003f0017ac82 */ /* 0x000fe40008000000 */
[----:B------:R-:W-:Y:S02]  /*17bc0*/  USHF.R.S32.HI UR6, URZ, 0x1f, UR9 ;  /* 0x0000001f3f067899 */ /* 0x000fe40008011409 */
[----:B------:R-:W-:Y:S01]  /*17bd0*/  @UP2 USHF.R.S32.HI UR23, URZ, 0x1f, UR25 ;  /* 0x0000001f3f172899 */ /* 0x000fe20008011419 */
        /* <DEDUP_REMOVED lines=20> */
.L_x_736:
[----:B------:R-:W-:Y:S05]  /*17d20*/  BSYNC B0 ;  /* 0x0000000000007941 */ /* 0x000fea0003800000 */
.L_x_735:
        /* <DEDUP_REMOVED lines=22> */
.L_x_738:
[----:B------:R-:W-:Y:S05]  /*17e90*/  BSYNC B0 ;  /* 0x0000000000007941 */ /* 0x000fea0003800000 */
.L_x_737:
        /* <DEDUP_REMOVED lines=22> */
.L_x_740:
[----:B------:R-:W-:Y:S05]  /*18000*/  BSYNC B0 ;  /* 0x0000000000007941 */ /* 0x000fea0003800000 */
.L_x_739:
        /* <DEDUP_REMOVED lines=21> */
.L_x_742:
[----:B------:R-:W-:Y:S05]  /*18160*/  BSYNC B0 ;  /* 0x0000000000007941 */ /* 0x000fea0003800000 */
.L_x_741:
        /* <DEDUP_REMOVED lines=35> */
.L_x_743:
        /* <DEDUP_REMOVED lines=14> */
.L_x_1085:


//--------------------- .text._ZN5flash16flash_fwd_kernelI23Flash_fwd_kernel_traitsILi256ELi128ELi64ELi8ELb0ELb0EN7cutlass10bfloat16_tE19Flash_kernel_traitsILi256ELi128ELi64ELi8ES3_EELb1ELb1ELb0ELb0ELb0ELb1ELb0ELb0EEEvNS_16Flash_fwd_paramsE --------------------------
	.section	.text._ZN5flash16flash_fwd_kernelI23Flash_fwd_kernel_traitsILi256ELi128ELi64ELi8ELb0ELb0EN7cutlass10bfloat16_tE19Flash_kernel_traitsILi256ELi128ELi64ELi8ES3_EELb1ELb1ELb0ELb0ELb0ELb1ELb0ELb0EEEvNS_16Flash_fwd_paramsE,"ax",@progbits
	.sectioninfo	@"SHI_REGISTERS=255"
	.align	128
        .global         _ZN5flash16flash_fwd_kernelI23Flash_fwd_kernel_traitsILi256ELi128ELi64ELi8ELb0ELb0EN7cutlass10bfloat16_tE19Flash_kernel_traitsILi256ELi128ELi64ELi8ES3_EELb1ELb1ELb0ELb0ELb0ELb1ELb0ELb0EEEvNS_16Flash_fwd_paramsE
        .type           _ZN5flash16flash_fwd_kernelI23Flash_fwd_kernel_traitsILi256ELi128ELi64ELi8ELb0ELb0EN7cutlass10bfloat16_tE19Flash_kernel_traitsILi256ELi128ELi64ELi8ES3_EELb1ELb1ELb0ELb0ELb0ELb1ELb0ELb0EEEvNS_16Flash_fwd_paramsE,@function
        .size           _ZN5flash16flash_fwd_kernelI23Flash_fwd_kernel_traitsILi256ELi128ELi64ELi8ELb0ELb0EN7cutlass10bfloat16_tE19Flash_kernel_traitsILi256ELi128ELi64ELi8ES3_EELb1ELb1ELb0ELb0ELb0ELb1ELb0ELb0EEEvNS_16Flash_fwd_paramsE,(.L_x_1086 - _ZN5flash16flash_fwd_kernelI23Flash_fwd_kernel_traitsILi256ELi128ELi64ELi8ELb0ELb0EN7cutlass10bfloat16_tE19Flash_kernel_traitsILi256ELi128ELi64ELi8ES3_EELb1ELb1ELb0ELb0ELb0ELb1ELb0ELb0EEEvNS_16Flash_fwd_paramsE)
        .other          _ZN5flash16flash_fwd_kernelI23Flash_fwd_kernel_traitsILi256ELi128ELi64ELi8ELb0ELb0EN7cutlass10bfloat16_tE19Flash_kernel_traitsILi256ELi128ELi64ELi8ES3_EELb1ELb1ELb0ELb0ELb0ELb1ELb0ELb0EEEvNS_16Flash_fwd_paramsE,@"STO_CUDA_ENTRY STV_DEFAULT"
_ZN5flash16flash_fwd_kernelI23Flash_fwd_kernel_traitsILi256ELi128ELi64ELi8ELb0ELb0EN7cutlass10bfloat16_tE19Flash_kernel_traitsILi256ELi128ELi64ELi8ES3_EELb1ELb1ELb0ELb0ELb0ELb1ELb0ELb0EEEvNS_16Flash_fwd_paramsE:
.text._ZN5flash16flash_fwd_kernelI23Flash_fwd_kernel_traitsILi256ELi128ELi64ELi8ELb0ELb0EN7cutlass10bfloat16_tE19Flash_kernel_traitsILi256ELi128ELi64ELi8ES3_EELb1ELb1ELb0ELb0ELb0ELb1ELb0ELb0EEEvNS_16Flash_fwd_paramsE:
        /* <DEDUP_REMOVED lines=94> */
.L_x_744:
[----:B------:R-:W-:Y:S02]  /*05e0*/  ULDC UR6, c[0x0][0x218] ;  /* 0x0000860000067ab9 */ /* 0x000fe40000000800 */
.L_x_745:
        /* <DEDUP_REMOVED lines=69> */
.L_x_747:
[----:B-1----:R-:W-:Y:S01]  /*0a40*/  IABS R0, c[0x0][0x1c8] ;  /* 0x0000720000007a13 */ /* 0x002fe20000000000 */
[----:B------:R-:W1:Y:S01]  /*0a50*/  S2R R5, SR_CTAID.Z ;  /* 0x0000000000057919 */ /* 0x000e620000002700 */
[----:B------:R-:W-:Y:S02]  /*0a60*/  ULDC UR4, c[0x0][0x1c8] ;  /* 0x0000720000047ab9 */ /* 0x000fe40000000800 */
[----:B------:R-:W-:Y:S01]  /*0a70*/  ULOP3.LUT UR4, UR10, UR4, URZ, 0x3c, !UPT ;  /* 0x000000040a047292 */ /* 0x000fe2000f8e3c3f */
[----:B------:R-:W-:Y:S01]  /*0a80*/  IMAD.MOV.U32 R4, RZ, RZ, R0 ;  /* 0x000000ffff047224 */ /* 0x000fe200078e0000 */
[----:B------:R-:W-:Y:S02]  /*0a90*/  @UP0 UIADD3 UR14, UR13, UR14, URZ ;  /* 0x0000000e0d0e0290 */ /* 0x000fe4000fffe03f */
[----:B------:R-:W-:Y:S01]  /*0aa0*/  USHF.R.S32.HI UR15, URZ, 0x1f, UR10 ;  /* 0x0000001f3f0f7899 */ /* 0x000fe2000801140a */
[----:B------:R-:W2:Y:S01]  /*0ab0*/  I2F.RP R2, R4 ;  /* 0x0000000400027306 */ /* 0x000ea20000209400 */
        /* <DEDUP_REMOVED lines=38> */
.L_x_748:
[----:B------:R-:W-:Y:S01]  /*0d20*/  LEA.HI R2, R24, R112, RZ, 0x3 ;  /* 0x0000007018027211 */ /* 0x000fe200078f18ff */
[----:B------:R-:W1:Y:S01]  /*0d30*/  S2R R3, SR_CTAID.Z ;  /* 0x0000000000037919 */ /* 0x000e620000002700 */
[----:B------:R-:W-:Y:S01]  /*0d40*/  UIADD3 UR18, -UR8, UR22, URZ ;  /* 0x0000001608127290 */ /* 0x000fe2000fffe13f */
[----:B------:R-:W-:Y:S01]  /*0d50*/  SHF.R.S32.HI R113, RZ, 0x5, R25 ;  /* 0x00000005ff717819 */ /* 0x000fe20000011419 */
[----:B------:R-:W-:Y:S01]  /*0d60*/  ULDC.64 UR4, c[0x0][0x1a8] ;  /* 0x00006a0000047ab9 */ /* 0x000fe20000000a00 */
[----:B------:R-:W-:Y:S01]  /*0d70*/  LOP3.LUT R0, R2, 0xfffffff8, RZ, 0xc0, !PT ;  /* 0xfffffff802007812 */ /* 0x000fe200078ec0ff */
[----:B------:R-:W2:Y:S01]  /*0d80*/  S2R R114, SR_CTAID.X ;  /* 0x0000000000727919 */ /* 0x000ea20000002500 */
[----:B------:R-:W-:Y:S01]  /*0d90*/  SHF.R.S32.HI R2, RZ, 0x3, R2 ;  /* 0x00000003ff027819 */ /* 0x000fe20000011402 */
[----:B------:R-:W-:Y:S02]  /*0da0*/  UIMAD UR4, UR15, UR4, URZ ;  /* 0x000000040f0472a4 */ /* 0x000fe4000f8e023f */
[----:B------:R-:W-:Y:S01]  /*0db0*/  IMAD.IADD R22, R112, 0x1, -R0 ;  /* 0x0000000170167824 */ /* 0x000fe200078e0a00 */
[C---:B------:R-:W-:Y:S01]  /*0dc0*/  IADD3 R19, R2.reuse, 0x20, RZ ;  /* 0x0000002002137810 */ /* 0x040fe20007ffe0ff */
[C---:B------:R-:W-:Y:S01]  /*0dd0*/  IMAD.SHL.U32 R0, R2.reuse, 0x40, RZ ;  /* 0x0000004002007824 */ /* 0x040fe200078e00ff */
[----:B------:R-:W-:Y:S01]  /*0de0*/  IADD3 R6, R2, 0x40, RZ ;  /* 0x0000004002067810 */ /* 0x000fe20007ffe0ff */
[----:B------:R-:W-:Y:S01]  /*0df0*/  IMAD.SHL.U32 R30, R22, 0x8, RZ ;  /* 0x00000008161e7824 */ /* 0x000fe200078e00ff */
[----:B------:R-:W-:Y:S01]  /*0e00*/  ISETP.GE.AND P2, PT, R19, UR18, PT ;  /* 0x0000001213007c0c */ /* 0x000fe2000bf46270 */
[----:B------:R-:W-:Y:S01]  /*0e10*/  UIMAD UR4, UR10, UR5, UR4 ;  /* 0x000000050a0472a4 */ /* 0x000fe2000f8e0204 */
[----:B------:R-:W-:Y:S01]  /*0e20*/  ISETP.GE.AND P1, PT, R6, UR18, PT ;  /* 0x0000001206007c0c */ /* 0x000fe2000bf26270 */
[----:B------:R-:W-:Y:S01]  /*0e30*/  UMOV UR19, 0x6 ;  /* 0x0000000600137882 */ /* 0x000fe20000000000 */
[----:B------:R-:W-:Y:S01]  /*0e40*/  SHF.R.S32.HI R31, RZ, 0x1f, R30 ;  /* 0x0000001fff1f7819 */ /* 0x000fe2000001141e */
[----:B------:R-:W-:Y:S01]  /*0e50*/  UISETP.GE.AND UP0, UPT, UR23, 0x2, UPT ;  /* 0x000000021700788c */ /* 0x000fe2000bf06270 */
[----:B------:R-:W-:Y:S01]  /*0e60*/  IADD3 R4, P0, R30, UR6, RZ ;  /* 0x000000061e047c10 */ /* 0x000fe2000ff1e0ff */
[----:B------:R-:W-:Y:S01]  /*0e70*/  UIADD3 UR6, UR23, -0x1, URZ ;  /* 0xffffffff17067890 */ /* 0x000fe2000fffe03f */
[----:B------:R-:W-:Y:S01]  /*0e80*/  LOP3.LUT R0, R0, 0x1c0, RZ, 0xc0, !PT ;  /* 0x000001c000007812 */ /* 0x000fe200078ec0ff */
[----:B------:R-:W-:Y:S01]  /*0e90*/  STL.64 [R1+0x30], R30 ;  /* 0x0000301e01007387 */ /* 0x000fe20000100a00 */
[----:B------:R-:W-:Y:S01]  /*0ea0*/  IADD3.X R5, R31, UR12, RZ, P0, !PT ;  /* 0x0000000c1f057c10 */ /* 0x000fe200087fe4ff */
[----:B------:R-:W-:Y:S01]  /*0eb0*/  UIMAD UR10, UR6, -0x40, UR9 ;  /* 0xffffffc0060a78a4 */ /* 0x000fe2000f8e0209 */
[----:B------:R-:W-:Y:S01]  /*0ec0*/  ISETP.GE.AND P3, PT, R2, UR18, PT ;  /* 0x0000001202007c0c */ /* 0x000fe2000bf66270 */
[----:B------:R3:W-:Y:S01]  /*0ed0*/  STL [R1+0x48], R6 ;  /* 0x0000480601007387 */ /* 0x0007e20000100800 */
[----:B------:R-:W-:Y:S01]  /*0ee0*/  UMOV UR12, 0x5 ;  /* 0x00000005000c7882 */ /* 0x000fe20000000000 */
[----:B-1----:R-:W-:Y:S01]  /*0ef0*/  IMAD.WIDE.U32 R4, R3, c[0x0][0x1a8], R4 ;  /* 0x00006a0003047a25 */ /* 0x002fe200078e0004 */
[----:B------:R-:W-:Y:S01]  /*0f00*/  SHF.R.S32.HI R3, RZ, 0x1f, R2 ;  /* 0x0000001fff037819 */ /* 0x000fe20000011402 */
[----:B------:R-:W-:-:S02]  /*0f10*/  UIADD3 UR17, UR27, 0x646e171e, URZ ;  /* 0x646e171e1b117890 */ /* 0x000fc4000fffe03f */
[----:B------:R-:W-:Y:S01]  /*0f20*/  @!P1 IMAD.MOV.U32 R8, RZ, RZ, R4 ;  /* 0x000000ffff089224 */ /* 0x000fe200078e0004 */
[----:B------:R-:W-:Y:S01]  /*0f30*/  IADD3 R5, R5, UR4, RZ ;  /* 0x0000000405057c10 */ /* 0x000fe2000fffe0ff */
[----:B--2---:R-:W-:Y:S01]  /*0f40*/  IMAD.WIDE R28, R114, 0x80, R2 ;  /* 0x00000080721c7825 */ /* 0x004fe200078e0202 */
[----:B------:R-:W-:Y:S02]  /*0f50*/  ULDC.64 UR4, c[0x0][0x198] ;  /* 0x0000660000047ab9 */ /* 0x000fe40000000a00 */
[----:B------:R-:W-:Y:S01]  /*0f60*/  USHF.L.U64.HI UR19, UR4, UR19, UR5 ;  /* 0x0000001304137299 */ /* 0x000fe20008010205 */
[--C-:B------:R-:W-:Y:S01]  /*0f70*/  @!P2 IMAD.MOV.U32 R7, RZ, RZ, R5.reuse ;  /* 0x000000ffff07a224 */ /* 0x100fe200078e0005 */
[----:B------:R-:W-:Y:S01]  /*0f80*/  @!P2 IADD3 R16, P4, R28, 0x20, RZ ;  /* 0x000000201c10a810 */ /* 0x000fe20007f9e0ff */
[----:B------:R-:W-:Y:S01]  /*0f90*/  @!P1 IMAD.MOV.U32 R9, RZ, RZ, R5 ;  /* 0x000000ffff099224 */ /* 0x000fe200078e0005 */
[----:B------:R-:W-:Y:S02]  /*0fa0*/  USHF.L.U32 UR20, UR4, 0x6, URZ ;  /* 0x0000000604147899 */ /* 0x000fe4000800063f */
[----:B------:R-:W-:Y:S01]  /*0fb0*/  UIMAD UR13, UR19, UR6, URZ ;  /* 0x00000006130d72a4 */ /* 0x000fe2000f8e023f */
[----:B------:R-:W-:Y:S01]  /*0fc0*/  @!P2 IMAD.X R11, RZ, RZ, R29, P4 ;  /* 0x000000ffff0ba224 */ /* 0x000fe200020e061d */
[----:B------:R-:W-:-:S02]  /*0fd0*/  USHF.L.U32 UR11, UR4, 0x5, URZ ;  /* 0x00000005040b7899 */ /* 0x000fc4000800063f */
[----:B------:R-:W-:Y:S01]  /*0fe0*/  USHF.L.U64.HI UR12, UR4, UR12, UR5 ;  /* 0x0000000c040c7299 */ /* 0x000fe20008010205 */
[----:B------:R-:W-:Y:S02]  /*0ff0*/  @!P2 IMAD R17, R11, c[0x0][0x190], RZ ;  /* 0x000064000b11aa24 */ /* 0x000fe400078e02ff */
[----:B------:R-:W-:Y:S01]  /*1000*/  @!P3 IMAD R11, R29, c[0x0][0x190], RZ ;  /* 0x000064001d0bba24 */ /* 0x000fe200078e02ff */
[----:B---3--:R-:W-:Y:S01]  /*1010*/  IADD3 R6, R2, 0x60, RZ ;  /* 0x0000006002067810 */ /* 0x008fe20007ffe0ff */
[----:B------:R-:W-:Y:S01]  /*1020*/  @!P2 IMAD R21, R16, c[0x0][0x194], R17 ;  /* 0x000065001015aa24 */ /* 0x000fe200078e0211 */
[----:B------:R-:W-:Y:S01]  /*1030*/  ULDC.64 UR4, c[0x0][0x1a0] ;  /* 0x0000680000047ab9 */ /* 0x000fe20000000a00 */
[----:B------:R-:W-:Y:S01]  /*1040*/  @!P3 IMAD R11, R28, c[0x0][0x194], R11 ;  /* 0x000065001c0bba24 */ /* 0x000fe200078e020b */
[----:B------:R-:W-:Y:S01]  /*1050*/  ISETP.GE.AND P0, PT, R6, UR18, PT ;  /* 0x0000001206007c0c */ /* 0x000fe2000bf06270 */
[----:B------:R1:W-:Y:S04]  /*1060*/  STL [R1+0x4c], R6 ;  /* 0x00004c0601007387 */ /* 0x0003e80000100800 */
[----:B------:R2:W-:Y:S08]  /*1070*/  STL.64 [R1+0x20], R28 ;  /* 0x0000201c01007387 */ /* 0x0005f00000100a00 */
[----:B------:R-:W-:Y:S01]  /*1080*/  @!P0 IADD3 R10, P4, R28, 0x60, RZ ;  /* 0x000000601c0a8810 */ /* 0x000fe20007f9e0ff */
[----:B------:R-:W-:-:S02]  /*1090*/  @!P0 IMAD.MOV.U32 R15, RZ, RZ, R5 ;  /* 0x000000ffff0f8224 */ /* 0x000fc400078e0005 */
[----:B------:R-:W-:Y:S02]  /*10a0*/  @!P0 IMAD.MOV.U32 R14, RZ, RZ, R4 ;  /* 0x000000ffff0e8224 */ /* 0x000fe400078e0004 */
[----:B------:R-:W-:Y:S02]  /*10b0*/  @!P0 IMAD.X R13, RZ, RZ, R29, P4 ;  /* 0x000000ffff0d8224 */ /* 0x000fe400020e061d */
[----:B------:R-:W-:-:S04]  /*10c0*/  @!P0 IMAD.WIDE.U32 R14, R10, c[0x0][0x190], R14 ;  /* 0x000064000a0e8a25 */ /* 0x000fc800078e000e */
[----:B------:R-:W-:Y:S01]  /*10d0*/  @!P0 IMAD R13, R13, c[0x0][0x190], RZ ;  /* 0x000064000d0d8a24 */ /* 0x000fe200078e02ff */
[----:B-1----:R-:W-:Y:S02]  /*10e0*/  SHF.R.U32.HI R6, RZ, 0x3, R0 ;  /* 0x00000003ff067819 */ /* 0x002fe40000011600 */
[----:B------:R-:W-:Y:S01]  /*10f0*/  LOP3.LUT R0, R0, 0x38, R30, 0xf8, !PT ;  /* 0x0000003800007812 */ /* 0x000fe200078ef81e */
[----:B------:R-:W-:-:S03]  /*1100*/  @!P0 IMAD R20, R10, c[0x0][0x194], R13 ;  /* 0x000065000a148a24 */ /* 0x000fc600078e020d */
[----:B------:R-:W-:Y:S01]  /*1110*/  LOP3.LUT R23, R0, R6, RZ, 0x3c, !PT ;  /* 0x0000000600177212 */ /* 0x000fe200078e3cff */
[----:B------:R-:W-:Y:S01]  /*1120*/  @!P2 IMAD.MOV.U32 R6, RZ, RZ, R4 ;  /* 0x000000ffff06a224 */ /* 0x000fe200078e0004 */
[----:B------:R-:W-:-:S03]  /*1130*/  @!P1 IADD3 R0, P5, R28, 0x40, RZ ;  /* 0x000000401c009810 */ /* 0x000fc60007fbe0ff */
[----:B------:R-:W-:-:S04]  /*1140*/  @!P2 IMAD.WIDE.U32 R16, R16, c[0x0][0x190], R6 ;  /* 0x000064001010aa25 */ /* 0x000fc800078e0006 */
[----:B------:R-:W-:Y:S02]  /*1150*/  @!P1 IMAD.X R12, RZ, RZ, R29, P5 ;  /* 0x000000ffff0c9224 */ /* 0x000fe400028e061d */
[----:B------:R-:W-:-:S04]  /*1160*/  @!P3 IMAD.WIDE.U32 R6, R28, c[0x0][0x190], R4 ;  /* 0x000064001c06ba25 */ /* 0x000fc800078e0004 */
[----:B------:R-:W-:Y:S01]  /*1170*/  @!P1 IMAD R12, R12, c[0x0][0x190], RZ ;  /* 0x000064000c0c9a24 */ /* 0x000fe200078e02ff */
[----:B------:R-:W-:Y:S01]  /*1180*/  @!P3 LEA R4, P6, R6, c[0x0][0x160], 0x1 ;  /* 0x000058000604ba11 */ /* 0x000fe200078c08ff */
[----:B------:R-:W-:-:S04]  /*1190*/  @!P1 IMAD.WIDE.U32 R8, R0, c[0x0][0x190], R8 ;  /* 0x0000640000089a25 */ /* 0x000fc800078e0008 */
[----:B------:R-:W-:Y:S01]  /*11a0*/  @!P1 IMAD R5, R0, c[0x0][0x194], R12 ;  /* 0x0000650000059a24 */ /* 0x000fe200078e020c */
[----:B------:R-:W-:Y:S01]  /*11b0*/  @!P1 LEA R10, P4, R8, c[0x0][0x160], 0x1 ;  /* 0x00005800080a9a11 */ /* 0x000fe200078808ff */
[----:B------:R-:W-:Y:S01]  /*11c0*/  @!P3 IMAD.IADD R0, R7, 0x1, R11 ;  /* 0x000000010700b824 */ /* 0x000fe200078e020b */
[----:B------:R-:W-:Y:S01]  /*11d0*/  @!P2 LEA R12, P5, R16, c[0x0][0x160], 0x1 ;  /* 0x00005800100caa11 */ /* 0x000fe200078a08ff */
[----:B------:R-:W-:Y:S02]  /*11e0*/  @!P1 IMAD.IADD R9, R9, 0x1, R5 ;  /* 0x0000000109099824 */ /* 0x000fe400078e0205 */
[----:B------:R-:W-:Y:S01]  /*11f0*/  @!P2 IMAD.IADD R7, R17, 0x1, R21 ;  /* 0x000000011107a824 */ /* 0x000fe200078e0215 */
[----:B------:R-:W-:Y:S01]  /*1200*/  @!P3 LEA.HI.X R5, R6, c[0x0][0x164], R0, 0x1, P6 ;  /* 0x000059000605ba11 */ /* 0x000fe200030f0c00 */
[----:B------:R-:W-:Y:S01]  /*1210*/  IMAD R0, R3, c[0x0][0x198], RZ ;  /* 0x0000660003007a24 */ /* 0x000fe200078e02ff */
[----:B------:R-:W-:Y:S01]  /*1220*/  @!P1 LEA.HI.X R11, R8, c[0x0][0x164], R9, 0x1, P4 ;  /* 0x00005900080b9a11 */ /* 0x000fe200020f0c09 */
[----:B------:R-:W-:Y:S01]  /*1230*/  @!P0 IMAD.IADD R9, R15, 0x1, R20 ;  /* 0x000000010f098824 */ /* 0x000fe200078e0214 */
[----:B------:R-:W-:Y:S01]  /*1240*/  @!P2 LEA.HI.X R13, R16, c[0x0][0x164], R7, 0x1, P5 ;  /* 0x00005900100daa11 */ /* 0x000fe200028f0c07 */
[----:B------:R-:W-:Y:S01]  /*1250*/  IMAD.WIDE.U32 R6, R2, c[0x0][0x198], R30 ;  /* 0x0000660002067a25 */ /* 0x000fe200078e001e */
[----:B------:R-:W-:-:S02]  /*1260*/  LEA.HI R16, R24, R112, RZ, 0x6 ;  /* 0x0000007018107211 */ /* 0x000fc400078f30ff */
[----:B------:R-:W-:Y:S01]  /*1270*/  @!P0 LEA R8, P4, R14, c[0x0][0x160], 0x1 ;  /* 0x000058000e088a11 */ /* 0x000fe200078808ff */
[----:B------:R-:W-:Y:S01]  /*1280*/  IMAD R0, R2, c[0x0][0x19c], R0 ;  /* 0x0000670002007a24 */ /* 0x000fe200078e0200 */
[----:B------:R-:W-:Y:S01]  /*1290*/  IADD3 R6, P6, R6, UR16, RZ ;  /* 0x0000001006067c10 */ /* 0x000fe2000ffde0ff */
[----:B------:R-:W-:Y:S01]  /*12a0*/  IMAD R3, R3, c[0x0][0x1a0], RZ ;  /* 0x0000680003037a24 */ /* 0x000fe200078e02ff */
[----:B------:R-:W-:Y:S01]  /*12b0*/  @!P0 LEA.HI.X R9, R14, c[0x0][0x164], R9, 0x1, P4 ;  /* 0x000059000e098a11 */ /* 0x000fe200020f0c09 */
[----:B------:R-:W-:Y:S01]  /*12c0*/  IMAD.SHL.U32 R14, R16, 0x8, RZ ;  /* 0x00000008100e7824 */ /* 0x000fe200078e00ff */
[----:B------:R-:W-:Y:S01]  /*12d0*/  SHF.R.S32.HI R17, RZ, 0x1f, R18 ;  /* 0x0000001fff117819 */ /* 0x000fe20000011412 */
[----:B------:R-:W-:Y:S01]  /*12e0*/  IMAD R3, R2, c[0x0][0x1a4], R3 ;  /* 0x0000690002037a24 */ /* 0x000fe200078e0203 */
[----:B------:R-:W-:Y:S01]  /*12f0*/  IADD3.X R7, R7, UR7, R0, P6, !PT ;  /* 0x0000000707077c10 */ /* 0x000fe2000b7fe400 */
[----:B------:R-:W-:Y:S01]  /*1300*/  USHF.R.S32.HI UR7, URZ, 0x1f, UR6 ;  /* 0x0000001f3f077899 */ /* 0x000fe20008011406 */
[----:B------:R-:W-:Y:S01]  /*1310*/  LOP3.LUT R14, R23, 0xfffffe00, R14, 0xf8, !PT ;  /* 0xfffffe00170e7812 */ /* 0x000fe200078ef80e */
[----:B------:R-:W-:Y:S01]  /*1320*/  IMAD R0, R17, c[0x0][0x1b0], RZ ;  /* 0x00006c0011007a24 */ /* 0x000fe200078e02ff */
[C---:B------:R-:W-:Y:S01]  /*1330*/  ISETP.GE.AND P5, PT, R19.reuse, UR10, PT ;  /* 0x0000000a13007c0c */ /* 0x040fe2000bfa6270 */
[----:B--2---:R-:W-:Y:S01]  /*1340*/  IMAD.WIDE.U32 R28, R18, c[0x0][0x1b0], R6 ;  /* 0x00006c00121c7a25 */ /* 0x004fe200078e0006 */
[----:B------:R-:W-:Y:S01]  /*1350*/  ISETP.GE.AND P4, PT, R19, UR10, PT ;  /* 0x0000000a13007c0c */ /* 0x000fe2000bf86270 */
[----:B------:R-:W-:Y:S01]  /*1360*/  UIMAD UR13, UR7, UR20, UR13 ;  /* 0x00000014070d72a4 */ /* 0x000fe2000f8e020d */
[----:B------:R-:W-:Y:S01]  /*1370*/  LEA.HI R19, R24, R112, RZ, 0x4 ;  /* 0x0000007018137211 */ /* 0x000fe200078f20ff */
[----:B------:R-:W-:Y:S01]  /*1380*/  IMAD.SHL.U32 R235, R14, 0x2, RZ ;  /* 0x000000020eeb7824 */ /* 0x000fe200078e00ff */
[C---:B------:R-:W-:Y:S01]  /*1390*/  ISETP.GE.AND P6, PT, R2.reuse, UR10, PT ;  /* 0x0000000a02007c0c */ /* 0x040fe2000bfc6270 */
[----:B------:R-:W-:Y:S01]  /*13a0*/  IMAD.WIDE.U32 R6, R2, c[0x0][0x1a0], R30 ;  /* 0x0000680002067a25 */ /* 0x000fe200078e001e */
[----:B------:R-:W-:Y:S01]  /*13b0*/  LOP3.LUT R14, R19, 0xfffffff0, RZ, 0xc0, !PT ;  /* 0xfffffff0130e7812 */ /* 0x000fe200078ec0ff */
[----:B------:R1:W-:Y:S01]  /*13c0*/  STL.64 [R1+0x18], R28 ;  /* 0x0000181c01007387 */ /* 0x0003e20000100a00 */
[----:B------:R-:W-:Y:S01]  /*13d0*/  SHF.R.S32.HI R16, RZ, 0x4, R19 ;  /* 0x00000004ff107819 */ /* 0x000fe20000011413 */
[----:B------:R-:W-:-:S02]  /*13e0*/  IMAD.MOV.U32 R118, RZ, RZ, R28 ;  /* 0x000000ffff767224 */ /* 0x000fc400078e001c */
[----:B------:R-:W-:Y:S01]  /*13f0*/  @!PT LDS RZ, [RZ] ;  /* 0x00000000fffff984 */ /* 0x000fe20000000800 */
[----:B------:R-:W-:Y:S01]  /*1400*/  @!PT LDS RZ, [RZ] ;  /* 0x00000000fffff984 */ /* 0x000fe20000000800 */
[----:B------:R-:W-:Y:S01]  /*1410*/  @!PT LDS RZ, [RZ] ;  /* 0x00000000fffff984 */ /* 0x000fe20000000800 */
[----:B------:R2:W-:Y:S04]  /*1420*/  @!P3 LDGSTS.E.BYPASS.LTC128B.128 [R235], [R4.64] ;  /* 0x0000000004ebbfae */ /* 0x0005e8000b901d58 */
[----:B------:R2:W-:Y:S04]  /*1430*/  @!P3 LDGSTS.E.BYPASS.LTC128B.128 [R235+0x4000], [R4.64+0x80] ;  /* 0x0400008004ebbfae */ /* 0x0005e8000b901d58 */
[----:B------:R2:W-:Y:S04]  /*1440*/  @!P3 LDGSTS.E.BYPASS.LTC128B.128 [R235+0x8000], [R4.64+0x100] ;  /* 0x0800010004ebbfae */ /* 0x0005e8000b901d58 */
[----:B------:R2:W-:Y:S04]  /*1450*/  @!P3 LDGSTS.E.BYPASS.LTC128B.128 [R235+0xc000], [R4.64+0x180] ;  /* 0x0c00018004ebbfae */ /* 0x0005e8000b901d58 */
[----:B------:R3:W-:Y:S04]  /*1460*/  @!P2 LDGSTS.E.BYPASS.LTC128B.128 [R235+0x1000], [R12.64] ;  /* 0x010000000cebafae */ /* 0x0007e8000b901d58 */
[----:B------:R3:W-:Y:S04]  /*1470*/  @!P2 LDGSTS.E.BYPASS.LTC128B.128 [R235+0x5000], [R12.64+0x80] ;  /* 0x050000800cebafae */ /* 0x0007e8000b901d58 */
[----:B------:R3:W-:Y:S04]  /*1480*/  @!P2 LDGSTS.E.BYPASS.LTC128B.128 [R235+0x9000], [R12.64+0x100] ;  /* 0x090001000cebafae */ /* 0x0007e8000b901d58 */
[----:B------:R3:W-:Y:S01]  /*1490*/  @!P2 LDGSTS.E.BYPASS.LTC128B.128 [R235+0xd000], [R12.64+0x180] ;  /* 0x0d0001800cebafae */ /* 0x0007e2000b901d58 */
[----:B------:R-:W-:-:S03]  /*14a0*/  ISETP.GE.AND P2, PT, R2, UR10, PT ;  /* 0x0000000a02007c0c */ /* 0x000fc6000bf46270 */
[----:B------:R4:W-:Y:S04]  /*14b0*/  @!P1 LDGSTS.E.BYPASS.LTC128B.128 [R235+0x2000], [R10.64] ;  /* 0x020000000aeb9fae */ /* 0x0009e8000b901d58 */
[----:B------:R4:W-:Y:S01]  /*14c0*/  @!P1 LDGSTS.E.BYPASS.LTC128B.128 [R235+0x6000], [R10.64+0x80] ;  /* 0x060000800aeb9fae */ /* 0x0009e2000b901d58 */
[----:B--2---:R-:W-:-:S03]  /*14d0*/  IMAD R4, R18, c[0x0][0x1b4], R0 ;  /* 0x00006d0012047a24 */ /* 0x004fc600078e0200 */
[----:B------:R4:W-:Y:S01]  /*14e0*/  @!P1 LDGSTS.E.BYPASS.LTC128B.128 [R235+0xa000], [R10.64+0x100] ;  /* 0x0a0001000aeb9fae */ /* 0x0009e2000b901d58 */
[----:B------:R-:W-:Y:S02]  /*14f0*/  IMAD.U32 R5, RZ, RZ, UR6 ;  /* 0x00000006ff057e24 */ /* 0x000fe4000f8e00ff */
[----:B------:R-:W-:Y:S01]  /*1500*/  IMAD.IADD R119, R29, 0x1, R4 ;  /* 0x000000011d777824 */ /* 0x000fe200078e0204 */
[----:B------:R4:W-:Y:S01]  /*1510*/  @!P1 LDGSTS.E.BYPASS.LTC128B.128 [R235+0xe000], [R10.64+0x180] ;  /* 0x0e0001800aeb9fae */ /* 0x0009e2000b901d58 */
[----:B------:R-:W-:Y:S01]  /*1520*/  IMAD.IADD R0, R112, 0x1, -R14 ;  /* 0x0000000170007824 */ /* 0x000fe200078e0a0e */
[----:B------:R-:W-:Y:S01]  /*1530*/  IADD3 R14, P3, R6, UR28, RZ ;  /* 0x0000001c060e7c10 */ /* 0x000fe2000ff7e0ff */
[----:B------:R-:W-:Y:S01]  /*1540*/  IMAD.WIDE.U32 R4, R5, UR20, R118 ;  /* 0x0000001405047c25 */ /* 0x000fe2000f8e0076 */
[----:B------:R2:W-:Y:S01]  /*1550*/  @!P0 LDGSTS.E.BYPASS.LTC128B.128 [R235+0x3000], [R8.64] ;  /* 0x0300000008eb8fae */ /* 0x0005e2000b901d58 */
[----:B------:R-:W-:Y:S01]  /*1560*/  UMOV UR28, UR6 ;  /* 0x00000006001c7c82 */ /* 0x000fe20008000000 */
[----:B------:R-:W-:Y:S01]  /*1570*/  IADD3.X R15, R7, UR14, R3, P3, !PT ;  /* 0x0000000e070f7c10 */ /* 0x000fe20009ffe403 */
[----:B------:R-:W-:Y:S01]  /*1580*/  UIMAD.WIDE.U32 UR14, UR6, UR4, URZ ;  /* 0x00000004060e72a5 */ /* 0x000fe2000f8e003f */
[----:B------:R-:W-:Y:S01]  /*1590*/  LEA.HI R7, R19, R16, RZ, 0x1 ;  /* 0x0000001013077211 */ /* 0x000fe200078f08ff */
[----:B------:R2:W-:Y:S01]  /*15a0*/  @!P0 LDGSTS.E.BYPASS.LTC128B.128 [R235+0x7000], [R8.64+0x80] ;  /* 0x0700008008eb8fae */ /* 0x0005e2000b901d58 */
[----:B------:R-:W-:Y:S01]  /*15b0*/  IADD3 R3, R5, UR13, RZ ;  /* 0x0000000d05037c10 */ /* 0x000fe2000fffe0ff */
[----:B------:R-:W-:Y:S01]  /*15c0*/  UIMAD UR4, UR7, UR4, URZ ;  /* 0x00000004070472a4 */ /* 0x000fe2000f8e023f */
[C---:B------:R-:W-:Y:S01]  /*15d0*/  @!P6 LEA R6, P3, R4.reuse, c[0x0][0x168], 0x1 ;  /* 0x00005a000406ea11 */ /* 0x040fe200078608ff */
[----:B------:R2:W-:Y:S01]  /*15e0*/  @!P0 LDGSTS.E.BYPASS.LTC128B.128 [R235+0xb000], [R8.64+0x100] ;  /* 0x0b00010008eb8fae */ /* 0x0005e2000b901d58 */
[----:B------:R-:W-:Y:S01]  /*15f0*/  LOP3.LUT R19, R7, 0xfffffffe, RZ, 0xc0, !PT ;  /* 0xfffffffe07137812 */ /* 0x000fe200078ec0ff */
[----:B------:R-:W-:Y:S01]  /*1600*/  UIMAD UR4, UR6, UR5, UR4 ;  /* 0x00000005060472a4 */ /* 0x000fe2000f8e0204 */
[C---:B------:R-:W-:Y:S01]  /*1610*/  @!P6 LEA.HI.X R7, R4.reuse, c[0x0][0x16c], R3, 0x1, P3 ;  /* 0x00005b000407ea11 */ /* 0x040fe200018f0c03 */
[----:B------:R2:W-:Y:S01]  /*1620*/  @!P0 LDGSTS.E.BYPASS.LTC128B.128 [R235+0xf000], [R8.64+0x180] ;  /* 0x0f00018008eb8fae */ /* 0x0005e2000b901d58 */
[----:B------:R-:W-:Y:S01]  /*1630*/  @!P5 IADD3 R5, P3, R4, UR11, RZ ;  /* 0x0000000b0405dc10 */ /* 0x000fe2000ff7e0ff */
[----:B------:R-:W-:Y:S01]  /*1640*/  IMAD.IADD R19, R16, 0x1, -R19 ;  /* 0x0000000110137824 */ /* 0x000fe200078e0a13 */
[----:B------:R-:W-:Y:S01]  /*1650*/  SHF.R.S32.HI R21, RZ, 0x1f, R0 ;  /* 0x0000001fff157819 */ /* 0x000fe20000011400 */
[----:B------:R5:W-:Y:S01]  /*1660*/  @!P6 LDGSTS.E.BYPASS.LTC128B.128 [R235+0x10000], [R6.64] ;  /* 0x1000000006ebefae */ /* 0x000be2000b901d58 */
[----:B------:R-:W-:Y:S01]  /*1670*/  @!P5 IADD3.X R3, R3, UR12, RZ, P3, !PT ;  /* 0x0000000c0303dc10 */ /* 0x000fe20009ffe4ff */
[----:B------:R-:W-:Y:S01]  /*1680*/  IMAD R16, R17, c[0x0][0x1b8], RZ ;  /* 0x00006e0011107a24 */ /* 0x000fe200078e02ff */
[----:B------:R-:W-:Y:S01]  /*1690*/  @!P5 LEA R4, P3, R5, c[0x0][0x168], 0x1 ;  /* 0x00005a000504da11 */ /* 0x000fe200078608ff */
[----:B------:R5:W-:Y:S01]  /*16a0*/  @!P6 LDGSTS.E.BYPASS.LTC128B.128 [R235+0x12000], [R6.64+0x80] ;  /* 0x1200008006ebefae */ /* 0x000be2000b901d58 */
[----:B------:R-:W-:Y:S01]  /*16b0*/  LEA.HI R21, R21, R0, RZ, 0x3 ;  /* 0x0000000015157211 */ /* 0x000fe200078f18ff */
[----:B------:R-:W-:Y:S01]  /*16c0*/  UIADD3 UR4, UR15, UR4, URZ ;  /* 0x000000040f047290 */ /* 0x000fe2000fffe03f */
[----:B------:R-:W-:Y:S01]  /*16d0*/  @!P5 LEA.HI.X R5, R5, c[0x0][0x16c], R3, 0x1, P3 ;  /* 0x00005b000505da11 */ /* 0x000fe200018f0c03 */
[----:B------:R5:W-:Y:S01]  /*16e0*/  @!P6 LDGSTS.E.BYPASS.LTC128B.128 [R235+0x14000], [R6.64+0x100] ;  /* 0x1400010006ebefae */ /* 0x000be2000b901d58 */
[----:B------:R-:W-:Y:S01]  /*16f0*/  LOP3.LUT R20, R21, 0xfffffff8, RZ, 0xc0, !PT ;  /* 0xfffffff815147812 */ /* 0x000fe200078ec0ff */
[----:B------:R-:W-:-:S02]  /*1700*/  IMAD.SHL.U32 R3, R2, 0x8, RZ ;  /* 0x0000000802037824 */ /* 0x000fc400078e00ff */
[----:B------:R5:W-:Y:S01]  /*1710*/  @!P6 LDGSTS.E.BYPASS.LTC128B.128 [R235+0x16000], [R6.64+0x180] ;  /* 0x1600018006ebefae */ /* 0x000be2000b901d58 */
[----:B------:R-:W-:Y:S02]  /*1720*/  IMAD R16, R18, c[0x0][0x1bc], R16 ;  /* 0x00006f0012107a24 */ /* 0x000fe400078e0210 */
[----:B------:R-:W-:Y:S01]  /*1730*/  IMAD.IADD R20, R0, 0x1, -R20 ;  /* 0x0000000100147824 */ /* 0x000fe200078e0a14 */
[----:B------:R4:W-:Y:S01]  /*1740*/  @!P5 LDGSTS.E.BYPASS.LTC128B.128 [R235+0x11000], [R4.64] ;  /* 0x1100000004ebdfae */ /* 0x0009e2000b901d58 */
[----:B------:R-:W-:Y:S02]  /*1750*/  IMAD.SHL.U32 R0, R22, 0x40, RZ ;  /* 0x0000004016007824 */ /* 0x000fe400078e00ff */
[----:B------:R-:W-:Y:S01]  /*1760*/  IMAD.SHL.U32 R2, R20, 0x40, RZ ;  /* 0x0000004014027824 */ /* 0x000fe200078e00ff */
[----:B------:R4:W-:Y:S01]  /*1770*/  @!P5 LDGSTS.E.BYPASS.LTC128B.128 [R235+0x13000], [R4.64+0x80] ;  /* 0x1300008004ebdfae */ /* 0x0009e2000b901d58 */
[----:B-1----:R-:W-:Y:S01]  /*1780*/  IMAD.WIDE.U32 R28, R18, c[0x0][0x1b8], R14 ;  /* 0x00006e00121c7a25 */ /* 0x002fe200078e000e */
[----:B------:R-:W-:-:S02]  /*1790*/  LOP3.LUT R0, R0, 0x1c0, RZ, 0xc0, !PT ;  /* 0x000001c000007812 */ /* 0x000fc400078ec0ff */
[----:B------:R4:W-:Y:S01]  /*17a0*/  @!P5 LDGSTS.E.BYPASS.LTC128B.128 [R235+0x15000], [R4.64+0x100] ;  /* 0x1500010004ebdfae */ /* 0x0009e2000b901d58 */
[----:B------:R-:W-:Y:S01]  /*17b0*/  LOP3.LUT R2, R2, 0x1c0, RZ, 0xc0, !PT ;  /* 0x000001c002027812 */ /* 0x000fe200078ec0ff */
[----:B--2---:R-:W-:Y:S02]  /*17c0*/  IMAD.U32 R8, RZ, RZ, UR14 ;  /* 0x0000000eff087e24 */ /* 0x004fe4000f8e00ff */
[----:B------:R4:W-:Y:S01]  /*17d0*/  @!P5 LDGSTS.E.BYPASS.LTC128B.128 [R235+0x17000], [R4.64+0x180] ;  /* 0x1700018004ebdfae */ /* 0x0009e2000b901d58 */
[----:B---3--:R-:W-:Y:S02]  /*17e0*/  IMAD.MOV.U32 R12, RZ, RZ, 0x20 ;  /* 0x00000020ff0c7424 */ /* 0x008fe400078e00ff */
[----:B------:R-:W-:Y:S01]  /*17f0*/  IMAD.U32 R9, RZ, RZ, UR15 ;  /* 0x0000000fff097e24 */ /* 0x000fe2000f8e00ff */
[----:B------:R-:W0:Y:S01]  /*1800*/  LDGDEPBAR ;  /* 0x00000000000079af */ /* 0x000e220000000000 */
[----:B------:R-:W-:Y:S02]  /*1810*/  IMAD.IADD R27, R29, 0x1, R16 ;  /* 0x000000011d1b7824 */ /* 0x000fe400078e0210 */
[----:B------:R-:W-:Y:S01]  /*1820*/  IMAD.SHL.U32 R112, R112, 0x2, RZ ;  /* 0x0000000270707824 */ /* 0x000fe200078e00ff */
[----:B------:R-:W-:Y:S01]  /*1830*/  STL.64 [R1], R118 ;  /* 0x0000007601007387 */ /* 0x000fe20000100a00 */
[----:B-----5:R-:W-:Y:S01]  /*1840*/  LOP3.LUT R6, R0, 0x8, R3, 0xf8, !PT ;  /* 0x0000000800067812 */ /* 0x020fe200078ef803 */
[----:B------:R-:W-:-:S02]  /*1850*/  IMAD.U32 R3, RZ, RZ, UR4 ;  /* 0x00000004ff037e24 */ /* 0x000fc4000f8e00ff */
[----:B------:R-:W-:Y:S04]  /*1860*/  STL.64 [R1+0x40], R28 ;  /* 0x0000401c01007387 */ /* 0x000fe80000100a00 */
[----:B------:R-:W-:Y:S01]  /*1870*/  STL [R1+0x14], R27 ;  /* 0x0000141b01007387 */ /* 0x000fe20000100800 */
[----:B----4-:R-:W-:Y:S01]  /*1880*/  IMAD.SHL.U32 R5, R19, 0x8, RZ ;  /* 0x0000000813057824 */ /* 0x010fe200078e00ff */
[----:B------:R-:W-:-:S04]  /*1890*/  DEPBAR.LE SB0, 0x0 ;  /* 0x000080000000791a */ /* 0x000fc80000000000 */
[----:B------:R-:W-:Y:S01]  /*18a0*/  BAR.SYNC.DEFER_BLOCKING 0x0 ;  /* 0x0000000000007b1d */ /* 0x000fe20000010000 */
[----:B------:R-:W-:Y:S02]  /*18b0*/  LOP3.LUT R5, R2, 0x8, R5, 0xf8, !PT ;  /* 0x0000000802057812 */ /* 0x000fe400078ef805 */
[----:B------:R-:W-:Y:S02]  /*18c0*/  SHF.R.U32.HI R4, RZ, 0x3, R0 ;  /* 0x00000003ff047819 */ /* 0x000fe40000011600 */
[----:B------:R-:W-:Y:S02]  /*18d0*/  SHF.R.U32.HI R2, RZ, 0x3, R2 ;  /* 0x00000003ff027819 */ /* 0x000fe40000011602 */
[----:B------:R-:W-:Y:S02]  /*18e0*/  LEA R0, P0, R8, R28, 0x6 ;  /* 0x0000001c08007211 */ /* 0x000fe400078030ff */
[----:B------:R-:W-:Y:S01]  /*18f0*/  LOP3.LUT R9, R6, R4, RZ, 0x3c, !PT ;  /* 0x0000000406097212 */ /* 0x000fe200078e3cff */
[----:B------:R-:W-:Y:S01]  /*1900*/  IMAD.WIDE.U32 R6, R12, c[0x0][0x1a0], RZ ;  /* 0x000068000c067a25 */ /* 0x000fe200078e00ff */
[----:B------:R-:W-:-:S02]  /*1910*/  LOP3.LUT R110, R5, R2, RZ, 0x3c, !PT ;  /* 0x00000002056e7212 */ /* 0x000fc400078e3cff */
[----:B------:R-:W-:Y:S01]  /*1920*/  LEA.HI.X R2, R8, R27, R3, 0x6, P0 ;  /* 0x0000001b08027211 */ /* 0x000fe200000f3403 */
[----:B------:R-:W-:Y:S01]  /*1930*/  IMAD.SHL.U32 R5, R21, 0x40, RZ ;  /* 0x0000004015057824 */ /* 0x000fe200078e00ff */
[----:B------:R-:W-:Y:S01]  /*1940*/  @!P4 IADD3 R3, P0, R0, R6, RZ ;  /* 0x000000060003c210 */ /* 0x000fe20007f1e0ff */
[----:B------:R-:W-:Y:S01]  /*1950*/  IMAD R8, R12, c[0x0][0x1a4], RZ ;  /* 0x000069000c087a24 */ /* 0x000fe200078e02ff */
[----:B------:R-:W-:Y:S02]  /*1960*/  @!P2 LEA R4, P1, R0, c[0x0][0x170], 0x1 ;  /* 0x00005c000004aa11 */ /* 0x000fe400078208ff */
[----:B------:R-:W-:Y:S02]  /*1970*/  LOP3.LUT R109, R5, 0xfffffe00, RZ, 0xc0, !PT ;  /* 0xfffffe00056d7812 */ /* 0x000fe400078ec0ff */
[----:B------:R-:W-:Y:S02]  /*1980*/  @!P4 IADD3.X R7, R2, R7, R8, P0, !PT ;  /* 0x000000070207c210 */ /* 0x000fe400007fe408 */
[----:B------:R-:W-:Y:S01]  /*1990*/  @!P2 LEA.HI.X R5, R0, c[0x0][0x174], R2, 0x1, P1 ;  /* 0x00005d000005aa11 */ /* 0x000fe200008f0c02 */
[----:B------:R-:W-:Y:S01]  /*19a0*/  IMAD R2, R113, 0x400, R109 ;  /* 0x0000040071027824 */ /* 0x000fe200078e026d */
[----:B------:R-:W-:Y:S01]  /*19b0*/  @!P4 LEA R6, P0, R3, c[0x0][0x170], 0x1 ;  /* 0x00005c000306ca11 */ /* 0x000fe200078008ff */
[----:B------:R-:W-:Y:S01]  /*19c0*/  @P2 STS.128 [R235+0x18000], RZ ;  /* 0x018000ffeb002388 */ /* 0x000fe20000000c00 */
[----:B------:R-:W-:-:S02]  /*19d0*/  IMAD R0, R19, 0x200, R9 ;  /* 0x0000020013007824 */ /* 0x000fc400078e0209 */
[----:B------:R-:W-:Y:S01]  /*19e0*/  @!P4 LEA.HI.X R7, R3, c[0x0][0x174], R7, 0x1, P0 ;  /* 0x00005d000307ca11 */ /* 0x000fe200000f0c07 */
[----:B------:R-:W-:Y:S01]  /*19f0*/  @P2 STS.128 [R235+0x1a000], RZ ;  /* 0x01a000ffeb002388 */ /* 0x000fe20000000c00 */
[----:B------:R-:W-:Y:S01]  /*1a00*/  IMAD.IADD R2, R110, 0x1, R2 ;  /* 0x000000016e027824 */ /* 0x000fe200078e0202 */
[----:B------:R-:W-:Y:S01]  /*1a10*/  LEA R3, R113, UR8, 0x4 ;  /* 0x0000000871037c11 */ /* 0x000fe2000f8e20ff */
[----:B------:R-:W-:Y:S01]  /*1a20*/  IMAD.SHL.U32 R208, R0, 0x2, RZ ;  /* 0x0000000200d07824 */ /* 0x000fe200078e00ff */
[----:B------:R-:W-:Y:S01]  /*1a30*/  @P2 STS.128 [R235+0x1c000], RZ ;  /* 0x01c000ffeb002388 */ /* 0x000fe20000000c00 */
[----:B------:R-:W-:-:S03]  /*1a40*/  IMAD.SHL.U32 R215, R2, 0x2, RZ ;  /* 0x0000000202d77824 */ /* 0x000fc600078e00ff */
[----:B------:R-:W-:Y:S01]  /*1a50*/  @P2 STS.128 [R235+0x1e000], RZ ;  /* 0x01e000ffeb002388 */ /* 0x000fe20000000c00 */
[C---:B------:R-:W-:Y:S02]  /*1a60*/  IADD3 R2, R208.reuse, 0x10000, RZ ;  /* 0x00010000d0027810 */ /* 0x040fe40007ffe0ff */
[----:B------:R-:W-:Y:S01]  /*1a70*/  IADD3 R219, R208, 0x10020, RZ ;  /* 0x00010020d0db7810 */ /* 0x000fe20007ffe0ff */
[----:B------:R-:W-:Y:S01]  /*1a80*/  @!PT LDS RZ, [RZ] ;  /* 0x00000000fffff984 */ /* 0x000fe20000000800 */
[----:B------:R-:W-:Y:S01]  /*1a90*/  @!PT LDS RZ, [RZ] ;  /* 0x00000000fffff984 */ /* 0x000fe20000000800 */
[----:B------:R-:W-:Y:S01]  /*1aa0*/  @!PT LDS RZ, [RZ] ;  /* 0x00000000fffff984 */ /* 0x000fe20000000800 */
[----:B------:R1:W-:Y:S04]  /*1ab0*/  @!P2 LDGSTS.E.BYPASS.LTC128B.128 [R235+0x18000], [R4.64] ;  /* 0x1800000004ebafae */ /* 0x0003e8000b901d58 */
[----:B------:R1:W-:Y:S04]  /*1ac0*/  @!P2 LDGSTS.E.BYPASS.LTC128B.128 [R235+0x1a000], [R4.64+0x80] ;  /* 0x1a00008004ebafae */ /* 0x0003e8000b901d58 */
[----:B------:R1:W-:Y:S04]  /*1ad0*/  @!P2 LDGSTS.E.BYPASS.LTC128B.128 [R235+0x1c000], [R4.64+0x100] ;  /* 0x1c00010004ebafae */ /* 0x0003e8000b901d58 */
[----:B------:R1:W-:Y:S01]  /*1ae0*/  @!P2 LDGSTS.E.BYPASS.LTC128B.128 [R235+0x1e000], [R4.64+0x180] ;  /* 0x1e00018004ebafae */ /* 0x0003e2000b901d58 */
[----:B------:R-:W-:-:S03]  /*1af0*/  R2P PR, R20, 0x6 ;  /* 0x0000000614007804 */ /* 0x000fc60000000000 */
[----:B------:R-:W-:Y:S02]  /*1b00*/  @P4 STS.128 [R235+0x19000], RZ ;  /* 0x019000ffeb004388 */ /* 0x000fe40000000c00 */
[----:B------:R-:W-:Y:S02]  /*1b10*/  SEL R0, R12, 0xffffffe0, !P2 ;  /* 0xffffffe00c007807 */ /* 0x000fe40005000000 */
[----:B------:R-:W-:Y:S03]  /*1b20*/  @P4 STS.128 [R235+0x1b000], RZ ;  /* 0x01b000ffeb004388 */ /* 0x000fe60000000c00 */
[----:B------:R-:W-:Y:S01]  /*1b30*/  IMAD R218, R0, 0x2, R215 ;  /* 0x0000000200da7824 */ /* 0x000fe200078e02d7 */
[----:B------:R-:W-:Y:S04]  /*1b40*/  @P4 STS.128 [R235+0x1d000], RZ ;  /* 0x01d000ffeb004388 */ /* 0x000fe80000000c00 */
        /* <DEDUP_REMOVED lines=12> */
[----:B------:R-:W-:Y:S02]  /*1c10*/  LDSM.16.M88.4 R8, [R215] ;  /* 0x00000000d708783b */ /* 0x000fe40000000200 */
[----:B------:R-:W-:Y:S02]  /*1c20*/  IMAD R216, R4, 0x2, R215 ;  /* 0x0000000204d87824 */ /* 0x000fe400078e02d7 */
[----:B------:R-:W1:Y:S02]  /*1c30*/  LDSM.16.M88.4 R32, [R208+0x10800] ;  /* 0x01080000d020783b */ /* 0x000e640000000200 */
[----:B------:R-:W-:-:S02]  /*1c40*/  IMAD R217, R0, 0x2, R216 ;  /* 0x0000000200d97824 */ /* 0x000fc400078e02d8 */
[----:B------:R-:W3:Y:S04]  /*1c50*/  LDSM.16.M88.4 R16, [R208+0x10000] ;  /* 0x01000000d010783b */ /* 0x000ee80000000200 */
[----:B------:R-:W4:Y:S01]  /*1c60*/  LDSM.16.M88.4 R28, [R208+0x11000] ;  /* 0x01100000d01c783b */ /* 0x000f220000000200 */
[----:B------:R-:W-:Y:S01]  /*1c70*/  @P1 IADD3 R219, R2, -0x20, RZ ;  /* 0xffffffe002db1810 */ /* 0x000fe20007ffe0ff */
[----:B------:R-:W-:Y:S02]  /*1c80*/  IMAD.MOV.U32 R2, RZ, RZ, 0x40 ;  /* 0x00000040ff027424 */ /* 0x000fe400078e00ff */
[----:B------:R-:W5:Y:S01]  /*1c90*/  LDSM.16.M88.4 R24, [R208+0x11800] ;  /* 0x01180000d018783b */ /* 0x000f620000000200 */
[C---:B------:R-:W-:Y:S02]  /*1ca0*/  IADD3 R234, R219.reuse, 0x800, RZ ;  /* 0x00000800dbea7810 */ /* 0x040fe40007ffe0ff */
[----:B------:R-:W-:Y:S01]  /*1cb0*/  SEL R2, R2, 0xffffffc0, !P2 ;  /* 0xffffffc002027807 */ /* 0x000fe20005000000 */
[----:B------:R-:W-:Y:S01]  /*1cc0*/  LDSM.16.M88.4 R12, [R216] ;  /* 0x00000000d80c783b */ /* 0x000fe20000000200 */
[----:B------:R-:W-:-:S02]  /*1cd0*/  IADD3 R233, R219, 0x1000, RZ ;  /* 0x00001000dbe97810 */ /* 0x000fc40007ffe0ff */
[----:B--2---:R-:W-:Y:S01]  /*1ce0*/  LOP3.LUT R6, R112, 0x6, RZ, 0xc0, !PT ;  /* 0x0000000670067812 */ /* 0x004fe200078ec0ff */
[----:B------:R-:W2:Y:S01]  /*1cf0*/  LDSM.16.M88.4 R40, [R219] ;  /* 0x00000000db28783b */ /* 0x000ea20000000200 */
        /* <DEDUP_REMOVED lines=16> */
[----:B-1----:R-:W-:Y:S01]  /*1e00*/  HMMA.16816.F32.BF16 R36, R8, R32, RZ ;  /* 0x000000200824723c */ /* 0x002fe200000418ff */
[----:B------:R-:W-:Y:S01]  /*1e10*/  LDSM.16.M88.4 R88, [R214+0x11000] ;  /* 0x01100000d658783b */ /* 0x000fe20000000200 */
[----:B------:R-:W-:-:S02]  /*1e20*/  IADD3 R2, R2, -UR22, R3 ;  /* 0x8000001602027c10 */ /* 0x000fc4000fffe003 */
[----:B------:R-:W-:Y:S01]  /*1e30*/  IADD3 R227, R219, 0x4000, RZ ;  /* 0x00004000dbe37810 */ /* 0x000fe20007ffe0ff */
[----:B------:R-:W-:Y:S01]  /*1e40*/  LDSM.16.M88.4 R92, [R214+0x11800] ;  /* 0x01180000d65c783b */ /* 0x000fe20000000200 */
[----:B------:R-:W-:Y:S01]  /*1e50*/  IADD3 R3, R2, c[0x0][0x2e8], RZ ;  /* 0x0000ba0002037a10 */ /* 0x000fe20007ffe0ff */
[----:B------:R-:W-:Y:S01]  /*1e60*/  IMAD R2, R5, 0x40, R6 ;  /* 0x0000004005027824 */ /* 0x000fe200078e0206 */
[----:B------:R-:W-:Y:S01]  /*1e70*/  HMMA.16816.F32.BF16 R44, R8, R34, RZ ;  /* 0x00000022082c723c */ /* 0x000fe200000418ff */
[----:B------:R-:W1:Y:S01]  /*1e80*/  LDSM.16.M88.4 R32, [R219+0x800] ;  /* 0x00080000db20783b */ /* 0x000e620000000200 */
[----:B------:R-:W-:Y:S02]  /*1e90*/  IADD3 R5, R3, 0x8, RZ ;  /* 0x0000000803057810 */ /* 0x000fe40007ffe0ff */
[----:B------:R-:W-:Y:S01]  /*1ea0*/  IADD3 R6, R2, 0x1, RZ ;  /* 0x0000000102067810 */ /* 0x000fe20007ffe0ff */
[----:B------:R-:W-:Y:S01]  /*1eb0*/  LDSM.16.M88.4 R84, [R213+0x800] ;  /* 0x00080000d554783b */ /* 0x000fe20000000200 */
[----:B------:R-:W-:-:S02]  /*1ec0*/  IADD3 R226, R219, 0x4800, RZ ;  /* 0x00004800dbe27810 */ /* 0x000fc40007ffe0ff */
[C---:B---3--:R-:W-:Y:S01]  /*1ed0*/  HMMA.16816.F32.BF16 R20, R8.reuse, R16, RZ ;  /* 0x000000100814723c */ /* 0x048fe200000418ff */
[----:B------:R-:W-:Y:S01]  /*1ee0*/  LDSM.16.M88.4 R96, [R213+0x1000] ;  /* 0x00100000d560783b */ /* 0x000fe20000000200 */
[C---:B------:R-:W-:Y:S02]  /*1ef0*/  IADD3 R225, R219.reuse, 0x5000, RZ ;  /* 0x00005000dbe17810 */ /* 0x040fe40007ffe0ff */
[C---:B------:R-:W-:Y:S01]  /*1f00*/  IADD3 R224, R219.reuse, 0x5800, RZ ;  /* 0x00005800dbe07810 */ /* 0x040fe20007ffe0ff */
[----:B------:R-:W-:Y:S01]  /*1f10*/  LDSM.16.M88.4 R104, [R213+0x1800] ;  /* 0x00180000d568783b */ /* 0x000fe20000000200 */
[C---:B------:R-:W-:Y:S02]  /*1f20*/  IADD3 R223, R219.reuse, 0x6000, RZ ;  /* 0x00006000dbdf7810 */ /* 0x040fe40007ffe0ff */
[----:B------:R-:W-:Y:S01]  /*1f30*/  HMMA.16816.F32.BF16 R16, R8, R18, RZ ;  /* 0x000000120810723c */ /* 0x000fe200000418ff */
[----:B------:R-:W-:Y:S01]  /*1f40*/  LDSM.16.M88.4 R100, [R208+0x13800] ;  /* 0x01380000d064783b */ /* 0x000fe20000000200 */
[----:B------:R-:W-:-:S02]  /*1f50*/  IADD3 R222, R219, 0x6800, RZ ;  /* 0x00006800dbde7810 */ /* 0x000fc40007ffe0ff */
[C---:B------:R-:W-:Y:S01]  /*1f60*/  IADD3 R221, R219.reuse, 0x7000, RZ ;  /* 0x00007000dbdd7810 */ /* 0x040fe20007ffe0ff */
[----:B------:R-:W-:Y:S01]  /*1f70*/  STL [R1+0x50], R115 ;  /* 0x0000507301007387 */ /* 0x000fe20000100800 */
[----:B------:R-:W-:Y:S02]  /*1f80*/  IADD3 R220, R219, 0x7800, RZ ;  /* 0x00007800dbdc7810 */ /* 0x000fe40007ffe0ff */
[C---:B----4-:R-:W-:Y:S01]  /*1f90*/  HMMA.16816.F32.BF16 R48, R8.reuse, R28, RZ ;  /* 0x0000001c0830723c */ /* 0x050fe200000418ff */
[----:B------:R-:W0:Y:S07]  /*1fa0*/  LDGDEPBAR ;  /* 0x00000000000079af */ /* 0x000e2e0000000000 */
[C---:B------:R-:W-:Y:S08]  /*1fb0*/  HMMA.16816.F32.BF16 R52, R8.reuse, R30, RZ ;  /* 0x0000001e0834723c */ /* 0x040ff000000418ff */
[C---:B-----5:R-:W-:Y:S08]  /*1fc0*/  HMMA.16816.F32.BF16 R64, R8.reuse, R24, RZ ;  /* 0x000000180840723c */ /* 0x060ff000000418ff */
[----:B------:R-:W-:Y:S01]  /*1fd0*/  HMMA.16816.F32.BF16 R72, R8, R26, RZ ;  /* 0x0000001a0848723c */ /* 0x000fe200000418ff */
[----:B------:R-:W3:Y:S07]  /*1fe0*/  LDSM.16.M88.4 R8, [R218] ;  /* 0x00000000da08783b */ /* 0x000eee0000000200 */
[C---:B--2---:R-:W-:Y:S01]  /*1ff0*/  HMMA.16816.F32.BF16 R60, R12.reuse, R40, R20 ;  /* 0x000000280c3c723c */ /* 0x044fe20000041814 */
        /* <DEDUP_REMOVED lines=9> */
[C---:B---3--:R-:W-:Y:S01]  /*2090*/  HMMA.16816.F32.BF16 R52, R8.reuse, R68, R60 ;  /* 0x000000440834723c */ /* 0x048fe2000004183c */
        /* <DEDUP_REMOVED lines=258> */
[----:B------:R-:W-:-:S03]  /*30c0*/  IMAD.U32 R5, RZ, RZ, UR11 ;  /* 0x0000000bff057e24 */ /* 0x000fc6000f8e00ff */
[----:B------:R-:W-:Y:S02]  /*30d0*/  USHF.R.S32.HI UR5, URZ, 0x1f, UR6 ;  /* 0x0000001f3f057899 */ /* 0x000fe40008011406 */
[----:B------:R-:W-:Y:S01]  /*30e0*/  UIMAD UR4, UR19, UR6, URZ ;  /* 0x00000006130472a4 */ /* 0x000fe2000f8e023f */
[----:B------:R-:W-:-:S03]  /*30f0*/  IMAD.U32 R8, RZ, RZ, UR6 ;  /* 0x00000006ff087e24 */ /* 0x000fc6000f8e00ff */
[----:B------:R-:W-:Y:S01]  /*3100*/  UIMAD UR4, UR5, UR20, UR4 ;  /* 0x00000014050472a4 */ /* 0x000fe2000f8e0204 */
[----:B------:R-:W-:-:S05]  /*3110*/  IMAD.WIDE.U32 R8, R8, UR20, R118 ;  /* 0x0000001408087c25 */ /* 0x000fca000f8e0076 */
[----:B------:R-:W-:Y:S01]  /*3120*/  IADD3 R3, R9, UR4, RZ ;  /* 0x0000000409037c10 */ /* 0x000fe2000fffe0ff */
[----:B------:R-:W-:Y:S01]  /*3130*/  IMAD.U32 R9, RZ, RZ, UR12 ;  /* 0x0000000cff097e24 */ /* 0x000fe2000f8e00ff */
        /* <DEDUP_REMOVED lines=16> */
.L_x_749:
[----:B----4-:R-:W-:Y:S01]  /*3240*/  FMNMX.FTZ R3, R18, R52, !PT ;  /* 0x0000003412037209 */ /* 0x010fe20007810000 */
[----:B------:R-:W-:Y:S01]  /*3250*/  IMAD.WIDE.U32 R178, R68, -0x326172a9, RZ ;  /* 0xcd9e8d5744b27825 */ /* 0x000fe200078e00ff */
[----:B------:R-:W-:Y:S01]  /*3260*/  USHF.L.U32 UR4, UR28, 0x1, URZ ;  /* 0x000000011c047899 */ /* 0x000fe2000800063f */
[----:B------:R-:W-:Y:S01]  /*3270*/  STL [R1+0x54], R16 ;  /* 0x0000541001007387 */ /* 0x000fe20000100800 */
        /* <DEDUP_REMOVED lines=18> */
[----:B------:R-:W-:Y:S01]  /*33a0*/  LEA R211, R0, R210, 0x1 ;  /* 0x000000d200d37211 */ /* 0x000fe200078e08ff */
        /* <DEDUP_REMOVED lines=41> */
[----:B------:R-:W-:-:S05]  /*3640*/  LOP3.LUT R8, R61, UR14, R150, 0x96, !PT ;  /* 0x0000000e3d087c12 */ /* 0x000fca000f8e9696 */
        /* <DEDUP_REMOVED lines=39> */
[C---:B------:R-:W-:Y:S02]  /*38c0*/  LOP3.LUT R8, R6.reuse, 0xffff, RZ, 0xc0, !PT ;  /* 0x0000ffff06087812 */ /* 0x040fe400078ec0ff */
[--C-:B------:R-:W-:Y:S02]  /*38d0*/  SHF.R.U32.HI R9, RZ, 0x10, R6.reuse ;  /* 0x00000010ff097819 */ /* 0x100fe40000011606 */
[----:B------:R-:W-:Y:S02]  /*38e0*/  LOP3.LUT R11, R6, 0xff, RZ, 0xc0, !PT ;  /* 0x000000ff060b7812 */ /* 0x000fe400078ec0ff */
[----:B------:R-:W-:Y:S02]  /*38f0*/  SHF.R.U32.HI R10, RZ, 0x18, R6 ;  /* 0x00000018ff0a7819 */ /* 0x000fe40000011606 */
[----:B------:R-:W-:Y:S01]  /*3900*/  LOP3.LUT R2, R7, UR16, R14, 0x96, !PT ;  /* 0x0000001007027c12 */ /* 0x000fe2000f8e960e */
[----:B-1----:R-:W-:Y:S01]  /*3910*/  FFMA.FTZ R5, R43, c[0x0][0x23c], -R13 ;  /* 0x00008f002b057a23 */ /* 0x002fe2000001080d */
[----:B------:R-:W-:Y:S01]  /*3920*/  SHF.R.U32.HI R6, RZ, 0x8, R8 ;  /* 0x00000008ff067819 */ /* 0x000fe20000011608 */
[----:B------:R-:W-:Y:S01]  /*3930*/  LDSM.16.MT88.4 R40, [R209+0x18000] ;  /* 0x01800000d128783b */ /* 0x000fe20000004200 */
[----:B------:R-:W-:Y:S01]  /*3940*/  LOP3.LUT R8, R9, 0xff, RZ, 0xc0, !PT ;  /* 0x000000ff09087812 */ /* 0x000fe200078ec0ff */
[----:B------:R1:W2:Y:S01]  /*3950*/  MUFU.EX2 R180, R5 ;  /* 0x0000000500b47308 */ /* 0x0002a20000000800 */
[----:B------:R-:W-:-:S02]  /*3960*/  LOP3.LUT R0, R2, 0xffff, RZ, 0xc0, !PT ;  /* 0x0000ffff02007812 */ /* 0x000fc400078ec0ff */
[----:B------:R-:W-:Y:S02]  /*3970*/  PRMT R7, R11, 0x5410, R6 ;  /* 0x000054100b077816 */ /* 0x000fe40000000006 */
[----:B------:R-:W-:Y:S02]  /*3980*/  SHF.R.U32.HI R4, RZ, 0x10, R2 ;  /* 0x00000010ff047819 */ /* 0x000fe40000011602 */
[----:B------:R-:W-:Y:S02]  /*3990*/  PRMT R8, R8, 0x5410, R10 ;  /* 0x0000541008087816 */ /* 0x000fe4000000000a */
[----:B------:R-:W-:Y:S02]  /*39a0*/  LOP3.LUT R10, R2, 0xff, RZ, 0xc0, !PT ;  /* 0x000000ff020a7812 */ /* 0x000fe400078ec0ff */
[----:B------:R-:W-:Y:S01]  /*39b0*/  SHF.R.U32.HI R6, RZ, 0x8, R0 ;  /* 0x00000008ff067819 */ /* 0x000fe20000011600 */
[--C-:B------:R-:W-:Y:S01]  /*39c0*/  HSET2.LE.AND R0, R7, R194.reuse, PT ;  /* 0x000000c207007233 */ /* 0x100fe20003803000 */
[----:B------:R-:W-:Y:S01]  /*39d0*/  SHF.R.U32.HI R9, RZ, 0x18, R2 ;  /* 0x00000018ff097819 */ /* 0x000fe20000011602 */
[----:B------:R-:W-:Y:S01]  /*39e0*/  HSET2.LE.AND R7, R8, R194, PT ;  /* 0x000000c208077233 */ /* 0x000fe20003803000 */
[----:B------:R-:W-:Y:S01]  /*39f0*/  PRMT R8, R10, 0x5410, R6 ;  /* 0x000054100a087816 */ /* 0x000fe20000000006 */
[----:B-1----:R-:W-:Y:S01]  /*3a00*/  FFMA.FTZ R5, R44, c[0x0][0x23c], -R12 ;  /* 0x00008f002c057a23 */ /* 0x002fe2000001080c */
[----:B--2---:R-:W-:-:S03]  /*3a10*/  F2FP.BF16.PACK_AB R2, R180, R183 ;  /* 0x000000b7b402723e */ /* 0x004fc600000010ff */
[----:B------:R1:W-:Y:S01]  /*3a20*/  MUFU.EX2 R192, R5 ;  /* 0x0000000500c07308 */ /* 0x0003e20000000800 */
[----:B------:R-:W-:Y:S01]  /*3a30*/  LOP3.LUT R6, R0, R2, RZ, 0xc0, !PT ;  /* 0x0000000200067212 */ /* 0x000fe200078ec0ff */
[----:B------:R-:W-:Y:S01]  /*3a40*/  HSET2.LE.AND R0, R8, R194, PT ;  /* 0x000000c208007233 */ /* 0x000fe20003803000 */
[----:B------:R-:W-:Y:S01]  /*3a50*/  F2FP.BF16.PACK_AB R2, R207, R206 ;  /* 0x000000cecf02723e */ /* 0x000fe200000010ff */
[--C-:B-1----:R-:W-:Y:S02]  /*3a60*/  FFMA.FTZ R5, R24, c[0x0][0x23c], -R12.reuse ;  /* 0x00008f0018057a23 */ /* 0x102fe4000001080c */
[----:B------:R-:W1:Y:S02]  /*3a70*/  LDSM.16.MT88.4 R24, [R211+0x1a000] ;  /* 0x01a00000d318783b */ /* 0x000e640000004200 */
[----:B------:R2:W-:Y:S02]  /*3a80*/  MUFU.EX2 R16, R5 ;  /* 0x0000000500107308 */ /* 0x0005e40000000800 */
[----:B--2---:R-:W-:-:S06]  /*3a90*/  FFMA.FTZ R5, R19, c[0x0][0x23c], -R12 ;  /* 0x00008f0013057a23 */ /* 0x004fcc000001080c */
[----:B------:R2:W-:Y:S02]  /*3aa0*/  MUFU.EX2 R184, R5 ;  /* 0x0000000500b87308 */ /* 0x0005e40000000800 */
[----:B--2---:R-:W-:Y:S02]  /*3ab0*/  FFMA.FTZ R5, R45, c[0x0][0x23c], -R12 ;  /* 0x00008f002d057a23 */ /* 0x004fe4000001080c */
[----:B------:R-:W-:Y:S04]  /*3ac0*/  LDSM.16.MT88.4 R44, [R211+0x18000] ;  /* 0x01800000d32c783b */ /* 0x000fe80000004200 */
[----:B------:R2:W3:Y:S02]  /*3ad0*/  MUFU.EX2 R19, R5 ;  /* 0x0000000500137308 */ /* 0x0004e40000000800 */
[----:B--2---:R-:W-:-:S02]  /*3ae0*/  LOP3.LUT R5, R4, 0xff, RZ, 0xc0, !PT ;  /* 0x000000ff04057812 */ /* 0x004fc400078ec0ff */
[----:B---3--:R-:W-:Y:S02]  /*3af0*/  F2FP.BF16.PACK_AB R8, R19, R184 ;  /* 0x000000b81308723e */ /* 0x008fe400000010ff */
[----:B------:R-:W-:Y:S02]  /*3b00*/  PRMT R5, R5, 0x5410, R9 ;  /* 0x0000541005057816 */ /* 0x000fe40000000009 */
[----:B------:R-:W-:-:S03]  /*3b10*/  F2FP.BF16.PACK_AB R4, R16, R192 ;  /* 0x000000c01004723e */ /* 0x000fc600000010ff */
[----:B------:R-:W-:Y:S01]  /*3b20*/  HSET2.LE.AND R5, R5, R194, PT ;  /* 0x000000c205057233 */ /* 0x000fe20003803000 */
[----:B------:R-:W-:Y:S02]  /*3b30*/  LOP3.LUT R7, R7, R4, RZ, 0xc0, !PT ;  /* 0x0000000407077212 */ /* 0x000fe400078ec0ff */
[----:B------:R-:W-:Y:S01]  /*3b40*/  LOP3.LUT R4, R0, R2, RZ, 0xc0, !PT ;  /* 0x0000000200047212 */ /* 0x000fe200078ec0ff */
[--C-:B------:R-:W-:Y:S01]  /*3b50*/  FFMA.FTZ R0, R112, c[0x0][0x23c], -R13.reuse ;  /* 0x00008f0070007a23 */ /* 0x100fe2000001080d */
[----:B------:R-:W-:Y:S01]  /*3b60*/  LOP3.LUT R5, R5, R8, RZ, 0xc0, !PT ;  /* 0x0000000805057212 */ /* 0x000fe200078ec0ff */
[----:B------:R-:W-:Y:S01]  /*3b70*/  FFMA.FTZ R2, R113, c[0x0][0x23c], -R13 ;  /* 0x00008f0071027a23 */ /* 0x000fe2000001080d */
[----:B------:R-:W2:Y:S01]  /*3b80*/  LDSM.16.MT88.4 R8, [R210+0x1c000] ;  /* 0x01c00000d208783b */ /* 0x000ea20000004200 */
[----:B------:R3:W-:Y:S04]  /*3b90*/  MUFU.EX2 R195, R0 ;  /* 0x0000000000c37308 */ /* 0x0007e80000000800 */
[C---:B-1----:R-:W-:Y:S04]  /*3ba0*/  HMMA.16816.F32.BF16 R92, R4.reuse, R24, RZ ;  /* 0x00000018045c723c */ /* 0x042fe800000418ff */
[----:B------:R1:W4:Y:S04]  /*3bb0*/  MUFU.EX2 R186, R2 ;  /* 0x0000000200ba7308 */ /* 0x0003280000000800 */
[----:B------:R-:W-:Y:S01]  /*3bc0*/  HMMA.16816.F32.BF16 R80, R4, R26, RZ ;  /* 0x0000001a0450723c */ /* 0x000fe200000418ff */
[----:B------:R-:W1:Y:S01]  /*3bd0*/  LDSM.16.MT88.4 R24, [R211+0x1e000] ;  /* 0x01e00000d318783b */ /* 0x000e620000004200 */
[----:B---3--:R-:W-:-:S06]  /*3be0*/  LOP3.LUT R0, R15, UR7, R156, 0x96, !PT ;  /* 0x000000070f007c12 */ /* 0x008fcc000f8e969c */
[C---:B------:R-:W-:Y:S08]  /*3bf0*/  HMMA.16816.F32.BF16 R64, R4.reuse, R36, RZ ;  /* 0x000000240440723c */ /* 0x040ff000000418ff */
[C---:B------:R-:W-:Y:S08]  /*3c00*/  HMMA.16816.F32.BF16 R124, R4.reuse, R38, RZ ;  /* 0x00000026047c723c */ /* 0x040ff000000418ff */
[C---:B------:R-:W-:Y:S08]  /*3c10*/  HMMA.16816.F32.BF16 R96, R4.reuse, R56, RZ ;  /* 0x000000380460723c */ /* 0x040ff000000418ff */
[C---:B--2---:R-:W-:Y:S07]  /*3c20*/  HMMA.16816.F32.BF16 R36, R4.reuse, R8, RZ ;  /* 0x000000080424723c */ /* 0x044fee00000418ff */
[----:B------:R-:W-:Y:S01]  /*3c30*/  IMAD.WIDE.U32 R8, R0, -0x2daee0ad, RZ ;  /* 0xd2511f5300087825 */ /* 0x000fe200078e00ff */
[C---:B------:R-:W-:Y:S03]  /*3c40*/  HMMA.16816.F32.BF16 R84, R4.reuse, R58, RZ ;  /* 0x0000003a0454723c */ /* 0x040fe600000418ff */
[----:B------:R-:W-:Y:S01]  /*3c50*/  FFMA.FTZ R0, R63, c[0x0][0x23c], -R13 ;  /* 0x00008f003f007a23 */ /* 0x000fe2000001080d */
[----:B-1----:R-:W-:Y:S01]  /*3c60*/  SHF.R.U32.HI R2, RZ, 0x10, R8 ;  /* 0x00000010ff027819 */ /* 0x002fe20000011608 */
[----:B------:R-:W-:Y:S01]  /*3c70*/  IMAD.MOV.U32 R63, RZ, RZ, R180 ;  /* 0x000000ffff3f7224 */ /* 0x000fe200078e00b4 */
[----:B------:R-:W-:Y:S01]  /*3c80*/  LOP3.LUT R14, R8, 0xff, RZ, 0xc0, !PT ;  /* 0x000000ff080e7812 */ /* 0x000fe200078ec0ff */
[----:B------:R1:W-:Y:S01]  /*3c90*/  MUFU.EX2 R185, R0 ;  /* 0x0000000000b97308 */ /* 0x0003e20000000800 */
[----:B------:R-:W-:Y:S01]  /*3ca0*/  HMMA.16816.F32.BF16 R56, R4, R20, RZ ;  /* 0x000000140438723c */ /* 0x000fe200000418ff */
[----:B------:R-:W-:-:S07]  /*3cb0*/  LOP3.LUT R2, R2, 0xff, RZ, 0xc0, !PT ;  /* 0x000000ff02027812 */ /* 0x000fce00078ec0ff */
[----:B------:R-:W-:Y:S01]  /*3cc0*/  HMMA.16816.F32.BF16 R76, R4, R22, RZ ;  /* 0x00000016044c723c */ /* 0x000fe200000418ff */
[----:B------:R-:W2:Y:S01]  /*3cd0*/  LDSM.16.MT88.4 R20, [R212+0x1e000] ;  /* 0x01e00000d414783b */ /* 0x000ea20000004200 */
[----:B-1----:R-:W-:-:S06]  /*3ce0*/  LOP3.LUT R0, R8, 0xffff, RZ, 0xc0, !PT ;  /* 0x0000ffff08007812 */ /* 0x002fcc00078ec0ff */
[C---:B------:R-:W-:Y:S07]  /*3cf0*/  HMMA.16816.F32.BF16 R72, R4.reuse, R10, RZ ;  /* 0x0000000a0448723c */ /* 0x040fee00000418ff */
[----:B------:R-:W-:Y:S01]  /*3d00*/  FFMA.FTZ R10, R62, c[0x0][0x23c], -R13 ;  /* 0x00008f003e0a7a23 */ /* 0x000fe2000001080d */
[----:B------:R-:W-:Y:S01]  /*3d10*/  HMMA.16816.F32.BF16 R140, R4, R40, RZ ;  /* 0x00000028048c723c */ /* 0x000fe200000418ff */
[----:B------:R-:W-:Y:S01]  /*3d20*/  SHF.R.U32.HI R11, RZ, 0x18, R8 ;  /* 0x00000018ff0b7819 */ /* 0x000fe20000011608 */
[----:B------:R-:W-:Y:S01]  /*3d30*/  FFMA.FTZ R8, R132, c[0x0][0x23c], -R12 ;  /* 0x00008f0084087a23 */ /* 0x000fe2000001080c */
[----:B------:R1:W3:Y:S01]  /*3d40*/  MUFU.EX2 R181, R10 ;  /* 0x0000000a00b57308 */ /* 0x0002e20000000800 */
[----:B------:R-:W-:-:S02]  /*3d50*/  MOV R62, R184 ;  /* 0x000000b8003e7202 */ /* 0x000fc40000000f00 */
[----:B------:R-:W-:Y:S02]  /*3d60*/  PRMT R18, R2, 0x5410, R11 ;  /* 0x0000541002127816 */ /* 0x000fe4000000000b */
[C---:B------:R-:W-:Y:S01]  /*3d70*/  HMMA.16816.F32.BF16 R128, R4.reuse, R42, RZ ;  /* 0x0000002a0480723c */ /* 0x040fe200000418ff */
[----:B------:R-:W2:Y:S02]  /*3d80*/  LDSM.16.MT88.4 R40, [R212+0x1c000] ;  /* 0x01c00000d428783b */ /* 0x000ea40000004200 */
[----:B------:R3:W-:Y:S05]  /*3d90*/  MUFU.EX2 R204, R8 ;  /* 0x0000000800cc7308 */ /* 0x0007ea0000000800 */
[----:B------:R-:W-:Y:S01]  /*3da0*/  HMMA.16816.F32.BF16 R116, R4, R48, RZ ;  /* 0x000000300474723c */ /* 0x000fe200000418ff */
[----:B-1----:R-:W-:-:S02]  /*3db0*/  SHF.R.U32.HI R10, RZ, 0x8, R0 ;  /* 0x00000008ff0a7819 */ /* 0x002fc40000011600 */
[----:B------:R-:W-:Y:S01]  /*3dc0*/  LOP3.LUT R0, R9, UR17, R134, 0x96, !PT ;  /* 0x0000001109007c12 */ /* 0x000fe2000f8e9686 */
[----:B------:R-:W-:Y:S01]  /*3dd0*/  FFMA.FTZ R9, R115, c[0x0][0x23c], -R12 ;  /* 0x00008f0073097a23 */ /* 0x000fe2000001080c */
[----:B------:R-:W-:-:S03]  /*3de0*/  PRMT R15, R14, 0x5410, R10 ;  /* 0x000054100e0f7816 */ /* 0x000fc6000000000a */
[C---:B------:R-:W-:Y:S01]  /*3df0*/  HMMA.16816.F32.BF16 R104, R4.reuse, R50, RZ ;  /* 0x000000320468723c */ /* 0x040fe200000418ff */
[----:B------:R-:W1:Y:S01]  /*3e00*/  LDSM.16.MT88.4 R48, [R211+0x1c000] ;  /* 0x01c00000d330783b */ /* 0x000e620000004200 */
[----:B------:R4:W-:Y:S01]  /*3e10*/  MUFU.EX2 R182, R9 ;  /* 0x0000000900b67308 */ /* 0x0009e20000000800 */
[C---:B------:R-:W-:Y:S02]  /*3e20*/  LOP3.LUT R2, R0.reuse, 0xffff, RZ, 0xc0, !PT ;  /* 0x0000ffff00027812 */ /* 0x040fe400078ec0ff */
[----:B------:R-:W-:Y:S02]  /*3e30*/  LOP3.LUT R14, R0, 0xff, RZ, 0xc0, !PT ;  /* 0x000000ff000e7812 */ /* 0x000fe400078ec0ff */
[--C-:B---3--:R-:W-:Y:S01]  /*3e40*/  SHF.R.U32.HI R8, RZ, 0x10, R0.reuse ;  /* 0x00000010ff087819 */ /* 0x108fe20000011600 */
[----:B------:R-:W-:Y:S01]  /*3e50*/  HMMA.16816.F32.BF16 R136, R4, R32, RZ ;  /* 0x000000200488723c */ /* 0x000fe200000418ff */
[----:B------:R-:W-:Y:S01]  /*3e60*/  SHF.R.U32.HI R11, RZ, 0x18, R0 ;  /* 0x00000018ff0b7819 */ /* 0x000fe20000011600 */
[----:B------:R-:W-:Y:S01]  /*3e70*/  HSET2.LE.AND R0, R15, R194, PT ;  /* 0x000000c20f007233 */ /* 0x000fe20003803000 */
[----:B------:R-:W-:Y:S01]  /*3e80*/  SHF.R.U32.HI R10, RZ, 0x8, R2 ;  /* 0x00000008ff0a7819 */ /* 0x000fe20000011602 */
[----:B----4-:R-:W-:Y:S01]  /*3e90*/  IMAD.MOV.U32 R15, RZ, RZ, R186 ;  /* 0x000000ffff0f7224 */ /* 0x010fe200078e00ba */
[----:B------:R-:W-:-:S02]  /*3ea0*/  F2FP.BF16.PACK_AB R2, R181, R185 ;  /* 0x000000b9b502723e */ /* 0x000fc400000010ff */
[----:B------:R-:W-:Y:S01]  /*3eb0*/  PRMT R14, R14, 0x5410, R10 ;  /* 0x000054100e0e7816 */ /* 0x000fe2000000000a */
[C---:B------:R-:W-:Y:S01]  /*3ec0*/  HMMA.16816.F32.BF16 R120, R4.reuse, R34, RZ ;  /* 0x000000220478723c */ /* 0x040fe200000418ff */
[----:B------:R-:W3:Y:S01]  /*3ed0*/  LDSM.16.MT88.4 R32, [R210+0x1e000] ;  /* 0x01e00000d220783b */ /* 0x000ee20000004200 */
[--C-:B------:R-:W-:Y:S01]  /*3ee0*/  FFMA.FTZ R9, R114, c[0x0][0x23c], -R12.reuse ;  /* 0x00008f0072097a23 */ /* 0x100fe2000001080c */
[----:B------:R-:W-:Y:S01]  /*3ef0*/  LOP3.LUT R10, R0, R2, RZ, 0xc0, !PT ;  /* 0x00000002000a7212 */ /* 0x000fe200078ec0ff */
[----:B------:R-:W-:Y:S01]  /*3f00*/  FFMA.FTZ R2, R133, c[0x0][0x23c], -R12 ;  /* 0x00008f0085027a23 */ /* 0x000fe2000001080c */
[----:B------:R-:W-:Y:S01]  /*3f10*/  LOP3.LUT R8, R8, 0xff, RZ, 0xc0, !PT ;  /* 0x000000ff08087812 */ /* 0x000fe200078ec0ff */
[----:B------:R4:W1:Y:S01]  /*3f20*/  MUFU.EX2 R250, R9 ;  /* 0x0000000900fa7308 */ /* 0x0008620000000800 */
[----:B------:R-:W-:Y:S01]  /*3f30*/  HSET2.LE.AND R0, R18, R194, PT ;  /* 0x000000c212007233 */ /* 0x000fe20003803000 */
[----:B------:R-:W-:Y:S01]  /*3f40*/  HMMA.16816.F32.BF16 R172, R4, R24, RZ ;  /* 0x0000001804ac723c */ /* 0x000fe200000418ff */
[----:B------:R-:W-:-:S05]  /*3f50*/  IMAD.MOV.U32 R18, RZ, RZ, R185 ;  /* 0x000000ffff127224 */ /* 0x000fca00078e00b9 */
[----:B------:R1:W1:Y:S02]  /*3f60*/  MUFU.EX2 R251, R2 ;  /* 0x0000000200fb7308 */ /* 0x0002640000000800 */
[----:B------:R-:W-:Y:S01]  /*3f70*/  HMMA.16816.F32.BF16 R112, R4, R26, RZ ;  /* 0x0000001a0470723c */ /* 0x000fe200000418ff */
[----:B------:R-:W3:Y:S01]  /*3f80*/  LDSM.16.MT88.4 R24, [R210+0x18800] ;  /* 0x01880000d218783b */ /* 0x000ee20000004200 */
[----:B----4-:R-:W-:-:S06]  /*3f90*/  PRMT R9, R8, 0x5410, R11 ;  /* 0x0000541008097816 */ /* 0x010fcc000000000b */
[----:B--2---:R-:W-:Y:S01]  /*3fa0*/  HMMA.16816.F32.BF16 R168, R4, R20, RZ ;  /* 0x0000001404a8723c */ /* 0x004fe200000418ff */
[----:B-1----:R-:W-:-:S07]  /*3fb0*/  F2FP.BF16.PACK_AB R2, R250, R182 ;  /* 0x000000b6fa02723e */ /* 0x002fce00000010ff */
[C---:B------:R-:W-:Y:S01]  /*3fc0*/  HMMA.16816.F32.BF16 R164, R4.reuse, R22, RZ ;  /* 0x0000001604a4723c */ /* 0x040fe200000418ff */
[----:B------:R-:W1:Y:S01]  /*3fd0*/  LDSM.16.MT88.4 R20, [R212+0x18800] ;  /* 0x01880000d414783b */ /* 0x000e620000004200 */
[----:B------:R-:W-:Y:S01]  /*3fe0*/  LOP3.LUT R11, R0, R2, RZ, 0xc0, !PT ;  /* 0x00000002000b7212 */ /* 0x000fe200078ec0ff */
[--C-:B------:R-:W-:Y:S01]  /*3ff0*/  HSET2.LE.AND R0, R14, R194.reuse, PT ;  /* 0x000000c20e007233 */ /* 0x100fe20003803000 */
[----:B------:R-:W-:Y:S01]  /*4000*/  F2FP.BF16.PACK_AB R2, R15, R195 ;  /* 0x000000c30f02723e */ /* 0x000fe200000010ff */
[----:B------:R-:W-:Y:S02]  /*4010*/  IMAD.MOV.U32 R14, RZ, RZ, R18 ;  /* 0x000000ffff0e7224 */ /* 0x000fe400078e0012 */
[----:B------:R-:W-:Y:S01]  /*4020*/  IMAD.MOV.U32 R18, RZ, RZ, R183 ;  /* 0x000000ffff127224 */ /* 0x000fe200078e00b7 */
[----:B------:R-:W-:Y:S01]  /*4030*/  LOP3.LUT R8, R0, R2, RZ, 0xc0, !PT ;  /* 0x0000000200087212 */ /* 0x000fe200078ec0ff */
[----:B------:R-:W-:Y:S01]  /*4040*/  HSET2.LE.AND R0, R9, R194, PT ;  /* 0x000000c209007233 */ /* 0x000fe20003803000 */
[----:B------:R-:W-:Y:S01]  /*4050*/  HMMA.16816.F32.BF16 R68, R4, R44, RZ ;  /* 0x0000002c0444723c */ /* 0x000fe200000418ff */
[----:B------:R-:W-:-:S04]  /*4060*/  F2FP.BF16.PACK_AB R2, R251, R204 ;  /* 0x000000ccfb02723e */ /* 0x000fc800000010ff */
[----:B------:R-:W-:-:S03]  /*4070*/  LOP3.LUT R9, R0, R2, RZ, 0xc0, !PT ;  /* 0x0000000200097212 */ /* 0x000fc600078ec0ff */
[C---:B------:R-:W-:Y:S08]  /*4080*/  HMMA.16816.F32.BF16 R108, R4.reuse, R28, RZ ;  /* 0x0000001c046c723c */ /* 0x040ff000000418ff */
[C---:B------:R-:W-:Y:S01]  /*4090*/  HMMA.16816.F32.BF16 R100, R4.reuse, R30, RZ ;  /* 0x0000001e0464723c */ /* 0x040fe200000418ff */
[----:B------:R-:W2:Y:S07]  /*40a0*/  LDSM.16.MT88.4 R28, [R209+0x18800] ;  /* 0x01880000d11c783b */ /* 0x000eae0000004200 */
[C---:B------:R-:W-:Y:S08]  /*40b0*/  HMMA.16816.F32.BF16 R88, R4.reuse, R40, RZ ;  /* 0x000000280458723c */ /* 0x040ff000000418ff */
[C---:B------:R-:W-:Y:S08]  /*40c0*/  HMMA.16816.F32.BF16 R144, R4.reuse, R48, RZ ;  /* 0x000000300490723c */ /* 0x040ff000000418ff */
[C---:B------:R-:W-:Y:S08]  /*40d0*/  HMMA.16816.F32.BF16 R152, R4.reuse, R52, RZ ;  /* 0x000000340498723c */ /* 0x040ff000000418ff */
[C---:B------:R-:W-:Y:S08]  /*40e0*/  HMMA.16816.F32.BF16 R44, R4.reuse, R46, RZ ;  /* 0x0000002e042c723c */ /* 0x040ff000000418ff */
[C---:B------:R-:W-:Y:S08]  /*40f0*/  HMMA.16816.F32.BF16 R40, R4.reuse, R42, RZ ;  /* 0x0000002a0428723c */ /* 0x040ff000000418ff */
[C---:B------:R-:W-:Y:S08]  /*4100*/  HMMA.16816.F32.BF16 R48, R4.reuse, R50, RZ ;  /* 0x000000320430723c */ /* 0x040ff000000418ff */
[C---:B------:R-:W-:Y:S08]  /*4110*/  HMMA.16816.F32.BF16 R52, R4.reuse, R54, RZ ;  /* 0x000000360434723c */ /* 0x040ff000000418ff */
[C---:B---3--:R-:W-:Y:S08]  /*4120*/  HMMA.16816.F32.BF16 R156, R4.reuse, R32, RZ ;  /* 0x00000020049c723c */ /* 0x048ff000000418ff */
[----:B------:R-:W-:Y:S01]  /*4130*/  HMMA.16816.F32.BF16 R160, R4, R34, RZ ;  /* 0x0000002204a0723c */ /* 0x000fe200000418ff */
[----:B------:R-:W3:Y:S04]  /*4140*/  LDSM.16.MT88.4 R4, [R211+0x18800] ;  /* 0x01880000d304783b */ /* 0x000ee80000004200 */
[----:B------:R-:W-:Y:S03]  /*4150*/  LDSM.16.MT88.4 R32, [R209+0x1a800] ;  /* 0x01a80000d120783b */ /* 0x000fe60000004200 */
[C---:B------:R-:W-:Y:S08]  /*4160*/  HMMA.16816.F32.BF16 R240, R8.reuse, R24, R116 ;  /* 0x0000001808f0723c */ /* 0x040ff00000041874 */
[C---:B------:R-:W-:Y:S01]  /*4170*/  HMMA.16816.F32.BF16 R236, R8.reuse, R26, R104 ;  /* 0x0000001a08ec723c */ /* 0x040fe20000041868 */
[----:B------:R-:W4:Y:S07]  /*4180*/  LDSM.16.MT88.4 R24, [R210+0x1a800] ;  /* 0x01a80000d218783b */ /* 0x000f2e0000004200 */
[C---:B-1----:R-:W-:Y:S08]  /*4190*/  HMMA.16816.F32.BF16 R196, R8.reuse, R20, R96 ;  /* 0x0000001408c4723c */ /* 0x042ff00000041860 */
[C---:B------:R-:W-:Y:S01]  /*41a0*/  HMMA.16816.F32.BF16 R184, R8.reuse, R22, R84 ;  /* 0x0000001608b8723c */ /* 0x040fe20000041854 */
[----:B------:R-:W1:Y:S06]  /*41b0*/  LDSM.16.MT88.4 R20, [R212+0x1a800] ;  /* 0x01a80000d414783b */ /* 0x000e6c0000004200 */
[----:B------:R-:W-:Y:S01]  /*41c0*/  MOV R87, R251 ;  /* 0x000000fb00577202 */ /* 0x000fe20000000f00 */
[----:B--2---:R-:W-:Y:S01]  /*41d0*/  HMMA.16816.F32.BF16 R132, R8, R28, R140 ;  /* 0x0000001c0884723c */ /* 0x004fe2000004188c */
[----:B------:R-:W-:Y:S01]  /*41e0*/  IMAD.MOV.U32 R86, RZ, RZ, R250 ;  /* 0x000000ffff567224 */ /* 0x000fe200078e00fa */
[----:B------:R-:W-:Y:S01]  /*41f0*/  MOV R84, R248 ;  /* 0x000000f800547202 */ /* 0x000fe20000000f00 */
[----:B------:R-:W-:-:S05]  /*4200*/  IMAD.MOV.U32 R85, RZ, RZ, R249 ;  /* 0x000000ffff557224 */ /* 0x000fca00078e00f9 */
[C---:B---3--:R-:W-:Y:S08]  /*4210*/  HMMA.16816.F32.BF16 R140, R8.reuse, R4, R68 ;  /* 0x00000004088c723c */ /* 0x048ff00000041844 */
[C---:B------:R-:W-:Y:S01]  /*4220*/  HMMA.16816.F32.BF16 R116, R8.reuse, R6, R44 ;  /* 0x000000060874723c */ /* 0x040fe2000004182c */
[----:B------:R-:W2:Y:S06]  /*4230*/  LDSM.16.MT88.4 R4, [R211+0x1a800] ;  /* 0x01a80000d304783b */ /* 0x000eac0000004200 */
[----:B------:R-:W-:Y:S01]  /*4240*/  IMAD.MOV.U32 R47, RZ, RZ, R207 ;  /* 0x000000ffff2f7224 */ /* 0x000fe200078e00cf */
[----:B------:R-:W-:Y:S01]  /*4250*/  HMMA.16816.F32.BF16 R28, R8, R30, R128 ;  /* 0x0000001e081c723c */ /* 0x000fe20000041880 */
[----:B------:R-:W-:Y:S01]  /*4260*/  IMAD.MOV.U32 R46, RZ, RZ, R206 ;  /* 0x000000ffff2e7224 */ /* 0x000fe200078e00ce */
[----:B------:R-:W-:Y:S01]  /*4270*/  MOV R45, R205 ;  /* 0x000000cd002d7202 */ /* 0x000fe20000000f00 */
[----:B------:R-:W-:Y:S01]  /*4280*/  IMAD.MOV.U32 R44, RZ, RZ, R204 ;  /* 0x000000ffff2c7224 */ /* 0x000fe200078e00cc */
[----:B------:R-:W-:Y:S01]  /*4290*/  MOV R189, R135 ;  /* 0x0000008700bd7202 */ /* 0x000fe20000000f00 */
[----:B------:R-:W-:-:S02]  /*42a0*/  IMAD.MOV.U32 R180, RZ, RZ, R132 ;  /* 0x000000ffffb47224 */ /* 0x000fc400078e0084 */
[----:B------:R-:W-:Y:S01]  /*42b0*/  IMAD.MOV.U32 R188, RZ, RZ, R133 ;  /* 0x000000ffffbc7224 */ /* 0x000fe200078e0085 */
[----:B----4-:R-:W-:Y:S01]  /*42c0*/  HMMA.16816.F32.BF16 R136, R8, R24, R136 ;  /* 0x000000180888723c */ /* 0x010fe20000041888 */
[----:B------:R-:W-:-:S07]  /*42d0*/  IMAD.MOV.U32 R2, RZ, RZ, R134 ;  /* 0x000000ffff027224 */ /* 0x000fce00078e0086 */
[C---:B-1----:R-:W-:Y:S07]  /*42e0*/  HMMA.16816.F32.BF16 R204, R8.reuse, R22, R100 ;  /* 0x0000001608cc723c */ /* 0x042fee0000041864 */
[----:B------:R-:W-:Y:S01]  /*42f0*/  IMAD.MOV.U32 R101, RZ, RZ, R180 ;  /* 0x000000ffff657224 */ /* 0x000fe200078e00b4 */
[----:B------:R-:W-:Y:S01]  /*4300*/  MOV R130, R28 ;  /* 0x0000001c00827202 */ /* 0x000fe20000000f00 */
[----:B------:R-:W-:Y:S01]  /*4310*/  IMAD.MOV.U32 R129, RZ, RZ, R29 ;  /* 0x000000ffff817224 */ /* 0x000fe200078e001d */
[----:B------:R-:W-:Y:S01]  /*4320*/  MOV R0, R31 ;  /* 0x0000001f00007202 */ /* 0x000fe20000000f00 */
[----:B------:R-:W-:Y:S01]  /*4330*/  IMAD.MOV.U32 R128, RZ, RZ, R30 ;  /* 0x000000ffff807224 */ /* 0x000fe200078e001e */
[C---:B------:R-:W-:Y:S01]  /*4340*/  HMMA.16816.F32.BF16 R248, R8.reuse, R26, R120 ;  /* 0x0000001a08f8723c */ /* 0x040fe20000041878 */
[----:B------:R-:W1:Y:S01]  /*4350*/  LDSM.16.MT88.4 R28, [R209+0x1c800] ;  /* 0x01c80000d11c783b */ /* 0x000e620000004200 */
[----:B------:R-:W-:Y:S01]  /*4360*/  MOV R100, R130 ;  /* 0x0000008200647202 */ /* 0x000fe20000000f00 */
[----:B------:R-:W-:Y:S01]  /*4370*/  IMAD.MOV.U32 R103, RZ, RZ, R128 ;  /* 0x000000ffff677224 */ /* 0x000fe200078e0080 */
[----:B------:R-:W-:Y:S01]  /*4380*/  MOV R69, R138 ;  /* 0x0000008a00457202 */ /* 0x000fe20000000f00 */
[----:B------:R-:W-:Y:S01]  /*4390*/  IMAD.MOV.U32 R71, RZ, RZ, R136 ;  /* 0x000000ffff477224 */ /* 0x000fe200078e0088 */
[----:B------:R-:W-:Y:S01]  /*43a0*/  LDSM.16.MT88.4 R24, [R209+0x1e800] ;  /* 0x01e80000d118783b */ /* 0x000fe20000004200 */
[----:B------:R-:W-:Y:S01]  /*43b0*/  IMAD.MOV.U32 R70, RZ, RZ, R137 ;  /* 0x000000ffff467224 */ /* 0x000fe200078e0089 */
[----:B------:R-:W-:Y:S01]  /*43c0*/  HMMA.16816.F32.BF16 R132, R8, R32, R64 ;  /* 0x000000200884723c */ /* 0x000fe20000041840 */
[----:B------:R-:W-:Y:S01]  /*43d0*/  IMAD.MOV.U32 R68, RZ, RZ, R139 ;  /* 0x000000ffff447224 */ /* 0x000fe200078e008b */
[----:B------:R-:W-:Y:S01]  /*43e0*/  MOV R123, R191 ;  /* 0x000000bf007b7202 */ /* 0x000fe20000000f00 */
[----:B------:R-:W-:-:S02]  /*43f0*/  IMAD.MOV.U32 R120, RZ, RZ, R195 ;  /* 0x000000ffff787224 */ /* 0x000fc400078e00c3 */
[----:B------:R-:W-:Y:S02]  /*4400*/  IMAD.MOV.U32 R121, RZ, RZ, R193 ;  /* 0x000000ffff797224 */ /* 0x000fe400078e00c1 */
[----:B------:R-:W-:Y:S01]  /*4410*/  IMAD.MOV.U32 R122, RZ, RZ, R192 ;  /* 0x000000ffff7a7224 */ /* 0x000fe200078e00c0 */
[----:B------:R-:W-:Y:S01]  /*4420*/  HMMA.16816.F32.BF16 R136, R8, R20, R108 ;  /* 0x000000140888723c */ /* 0x000fe2000004186c */
[----:B------:R-:W3:Y:S01]  /*4430*/  LDSM.16.MT88.4 R20, [R212+0x1c800] ;  /* 0x01c80000d414783b */ /* 0x000ee20000004200 */
[----:B------:R-:W-:-:S05]  /*4440*/  IMAD.MOV.U32 R102, RZ, RZ, R129 ;  /* 0x000000ffff667224 */ /* 0x000fca00078e0081 */
[----:B------:R-:W-:Y:S01]  /*4450*/  MOV R111, R194 ;  /* 0x000000c2006f7202 */ /* 0x000fe20000000f00 */
[----:B------:R-:W-:Y:S01]  /*4460*/  IMAD.MOV.U32 R108, RZ, RZ, R181 ;  /* 0x000000ffff6c7224 */ /* 0x000fe200078e00b5 */
[----:B------:R-:W-:Y:S01]  /*4470*/  MOV R109, R182 ;  /* 0x000000b6006d7202 */ /* 0x000fe20000000f00 */
[----:B--2---:R-:W-:Y:S01]  /*4480*/  HMMA.16816.F32.BF16 R192, R8, R4, R92 ;  /* 0x0000000408c0723c */ /* 0x004fe2000004185c */
[----:B------:R-:W-:-:S07]  /*4490*/  IMAD.MOV.U32 R110, RZ, RZ, R190 ;  /* 0x000000ffff6e7224 */ /* 0x000fce00078e00be */
[C---:B------:R-:W-:Y:S01]  /*44a0*/  HMMA.16816.F32.BF16 R180, R8.reuse, R6, R80 ;  /* 0x0000000608b4723c */ /* 0x040fe20000041850 */
[----:B------:R-:W2:Y:S06]  /*44b0*/  LDSM.16.MT88.4 R4, [R211+0x1c800] ;  /* 0x01c80000d304783b */ /* 0x000eac0000004200 */
[----:B------:R-:W-:Y:S01]  /*44c0*/  MOV R80, R189 ;  /* 0x000000bd00507202 */ /* 0x000fe20000000f00 */
[----:B------:R-:W-:Y:S01]  /*44d0*/  HMMA.16816.F32.BF16 R124, R8, R34, R124 ;  /* 0x00000022087c723c */ /* 0x000fe2000004187c */
[----:B------:R-:W4:Y:S01]  /*44e0*/  LDSM.16.MT88.4 R32, [R210+0x1c800] ;  /* 0x01c80000d220783b */ /* 0x000f220000004200 */
[----:B------:R-:W-:Y:S01]  /*44f0*/  IMAD.MOV.U32 R81, RZ, RZ, R188 ;  /* 0x000000ffff517224 */ /* 0x000fe200078e00bc */
[----:B------:R-:W-:Y:S01]  /*4500*/  MOV R83, R0 ;  /* 0x0000000000537202 */ /* 0x000fe20000000f00 */
[----:B------:R-:W-:-:S02]  /*4510*/  IMAD.U32 R0, RZ, RZ, UR4 ;  /* 0x00000004ff007e24 */ /* 0x000fc4000f8e00ff */
[----:B------:R-:W-:Y:S02]  /*4520*/  IMAD.MOV.U32 R82, RZ, RZ, R2 ;  /* 0x000000ffff527224 */ /* 0x000fe400078e0002 */
[----:B-1----:R-:W-:Y:S01]  /*4530*/  HMMA.16816.F32.BF16 R188, R8, R28, R56 ;  /* 0x0000001c08bc723c */ /* 0x002fe20000041838 */
[----:B------:R-:W-:-:S06]  /*4540*/  LOP3.LUT R0, R151, UR27, R0, 0x96, !PT ;  /* 0x0000001b97007c12 */ /* 0x000fcc000f8e9600 */
[----:B------:R-:W-:Y:S01]  /*4550*/  IMAD.MOV.U32 R56, RZ, RZ, R178 ;  /* 0x000000ffff387224 */ /* 0x000fe200078e00b2 */
[----:B------:R-:W-:Y:S01]  /*4560*/  MOV R58, R176 ;  /* 0x000000b0003a7202 */ /* 0x000fe20000000f00 */
[----:B------:R-:W-:Y:S01]  /*4570*/  IMAD.MOV.U32 R57, RZ, RZ, R179 ;  /* 0x000000ffff397224 */ /* 0x000fe200078e00b3 */
[C---:B---3--:R-:W-:Y:S01]  /*4580*/  HMMA.16816.F32.BF16 R96, R8.reuse, R20, R88 ;  /* 0x000000140860723c */ /* 0x048fe20000041858 */
[----:B------:R-:W-:Y:S02]  /*4590*/  IMAD.MOV.U32 R59, RZ, RZ, R177 ;  /* 0x000000ffff3b7224 */ /* 0x000fe400078e00b1 */
[----:B------:R-:W-:Y:S02]  /*45a0*/  IMAD.MOV.U32 R57, RZ, RZ, R82 ;  /* 0x000000ffff397224 */ /* 0x000fe400078e0052 */
[----:B------:R-:W-:Y:S01]  /*45b0*/  IMAD.MOV.U32 R82, RZ, RZ, R109 ;  /* 0x000000ffff527224 */ /* 0x000fe200078e006d */
[----:B------:R-:W-:Y:S02]  /*45c0*/  MOV R109, R46 ;  /* 0x0000002e006d7202 */ /* 0x000fe40000000f00 */
[C---:B------:R-:W-:Y:S01]  /*45d0*/  HMMA.16816.F32.BF16 R176, R8.reuse, R30, R76 ;  /* 0x0000001e08b0723c */ /* 0x040fe2000004184c */
[----:B------:R-:W-:Y:S01]  /*45e0*/  MOV R46, R14 ;  /* 0x0000000e002e7202 */ /* 0x000fe20000000f00 */
[----:B------:R-:W-:Y:S06]  /*45f0*/  LDSM.16.MT88.4 R28, [R212+0x1e800] ;  /* 0x01e80000d41c783b */ /* 0x000fec0000004200 */
[C---:B------:R-:W-:Y:S01]  /*4600*/  HMMA.16816.F32.BF16 R76, R8.reuse, R22, R40 ;  /* 0x00000016084c723c */ /* 0x040fe20000041828 */
[----:B------:R-:W1:Y:S07]  /*4610*/  LDSM.16.MT88.4 R20, [R210+0x1e800] ;  /* 0x01e80000d214783b */ /* 0x000e6e0000004200 */
[C---:B--2---:R-:W-:Y:S07]  /*4620*/  HMMA.16816.F32.BF16 R92, R8.reuse, R4, R144 ;  /* 0x00000004085c723c */ /* 0x044fee0000041890 */
[----:B------:R-:W-:Y:S01]  /*4630*/  IMAD.WIDE.U32 R4, R0, -0x326172a9, RZ ;  /* 0xcd9e8d5700047825 */ /* 0x000fe200078e00ff */
[C---:B----4-:R-:W-:Y:S04]  /*4640*/  HMMA.16816.F32.BF16 R104, R8.reuse, R34, R72 ;  /* 0x000000220868723c */ /* 0x050fe80000041848 */
[----:B------:R-:W-:Y:S01]  /*4650*/  LOP3.LUT R2, R5, UR15, R56, 0x96, !PT ;  /* 0x0000000f05027c12 */ /* 0x000fe2000f8e9638 */
[----:B------:R-:W-:Y:S01]  /*4660*/  IMAD.MOV.U32 R56, RZ, RZ, R102 ;  /* 0x000000ffff387224 */ /* 0x000fe200078e0066 */
[----:B------:R-:W-:Y:S01]  /*4670*/  MOV R102, R111 ;  /* 0x0000006f00667202 */ /* 0x000fe20000000f00 */
[----:B------:R-:W-:Y:S01]  /*4680*/  IMAD.MOV.U32 R35, RZ, RZ, R59 ;  /* 0x000000ffff237224 */ /* 0x000fe200078e003b */
[----:B------:R-:W-:Y:S01]  /*4690*/  HMMA.16816.F32.BF16 R128, R8, R32, R36 ;  /* 0x000000200880723c */ /* 0x000fe20000041824 */
[----:B------:R-:W-:Y:S01]  /*46a0*/  MOV R34, R58 ;  /* 0x0000003a00227202 */ /* 0x000fe20000000f00 */
[----:B------:R-:W-:Y:S01]  /*46b0*/  IMAD.MOV.U32 R111, RZ, RZ, R44 ;  /* 0x000000ffff6f7224 */ /* 0x000fe200078e002c */
[----:B------:R-:W-:Y:S01]  /*46c0*/  MOV R59, R81 ;  /* 0x00000051003b7202 */ /* 0x000fe20000000f00 */
[----:B------:R-:W-:Y:S01]  /*46d0*/  IMAD.MOV.U32 R44, RZ, RZ, R62 ;  /* 0x000000ffff2c7224 */ /* 0x000fe200078e003e */
[----:B------:R-:W-:-:S02]  /*46e0*/  LOP3.LUT R0, R35, UR13, R4, 0x96, !PT ;  /* 0x0000000d23007c12 */ /* 0x000fc4000f8e9604 */
[----:B------:R-:W-:Y:S01]  /*46f0*/  IMAD.MOV.U32 R38, RZ, RZ, R103 ;  /* 0x000000ffff267224 */ /* 0x000fe200078e0067 */
[C---:B------:R-:W-:Y:S01]  /*4700*/  HMMA.16816.F32.BF16 R72, R8.reuse, R6, R48 ;  /* 0x000000060848723c */ /* 0x040fe20000041830 */
[----:B------:R-:W-:Y:S01]  /*4710*/  IMAD.MOV.U32 R103, RZ, RZ, R110 ;  /* 0x000000ffff677224 */ /* 0x000fe200078e006e */
[----:B------:R-:W-:Y:S01]  /*4720*/  MOV R37, R100 ;  /* 0x0000006400257202 */ /* 0x000fe20000000f00 */
[----:B------:R-:W-:Y:S01]  /*4730*/  IMAD.MOV.U32 R110, RZ, RZ, R45 ;  /* 0x000000ffff6e7224 */ /* 0x000fe200078e002d */
[----:B------:R-:W-:Y:S01]  /*4740*/  MOV R100, R63 ;  /* 0x0000003f00647202 */ /* 0x000fe20000000f00 */
[----:B------:R-:W-:Y:S01]  /*4750*/  IMAD.MOV.U32 R45, RZ, RZ, R15 ;  /* 0x000000ffff2d7224 */ /* 0x000fe200078e000f */
[----:B------:R-:W-:Y:S01]  /*4760*/  MOV R81, R108 ;  /* 0x0000006c00517202 */ /* 0x000fe20000000f00 */
[----:B------:R-:W-:Y:S01]  /*4770*/  IMAD.WIDE.U32 R4, R2, -0x2daee0ad, RZ ;  /* 0xd2511f5302047825 */ /* 0x000fe200078e00ff */
[----:B------:R-:W-:Y:S01]  /*4780*/  HMMA.16816.F32.BF16 R88, R8, R24, R152 ;  /* 0x000000180858723c */ /* 0x000fe20000041898 */
[----:B------:R-:W-:-:S02]  /*4790*/  MOV R36, R85 ;  /* 0x0000005500247202 */ /* 0x000fc40000000f00 */
[----:B------:R-:W-:Y:S01]  /*47a0*/  IMAD.WIDE.U32 R14, R0, -0x2daee0ad, RZ ;  /* 0xd2511f53000e7825 */ /* 0x000fe200078e00ff */
[----:B------:R-:W-:-:S03]  /*47b0*/  LOP3.LUT R2, R5, UR12, R60, 0x96, !PT ;  /* 0x0000000c05027c12 */ /* 0x000fc6000f8e963c */
[----:B------:R-:W-:Y:S01]  /*47c0*/  IMAD.MOV.U32 R150, RZ, RZ, R101 ;  /* 0x000000ffff967224 */ /* 0x000fe200078e0065 */
[----:B------:R-:W-:Y:S01]  /*47d0*/  LOP3.LUT R0, R15, UR10, R4, 0x96, !PT ;  /* 0x0000000a0f007c12 */ /* 0x000fe2000f8e9604 */
[----:B------:R-:W-:Y:S01]  /*47e0*/  IMAD.WIDE.U32 R4, R2, -0x326172a9, RZ ;  /* 0xcd9e8d5702047825 */ /* 0x000fe200078e00ff */
[----:B------:R-:W-:Y:S03]  /*47f0*/  HMMA.16816.F32.BF16 R64, R8, R26, R52 ;  /* 0x0000001a0840723c */ /* 0x000fe60000041834 */
[----:B------:R-:W-:Y:S01]  /*4800*/  IMAD.WIDE.U32 R146, R0, -0x326172a9, RZ ;  /* 0xcd9e8d5700927825 */ /* 0x000fe200078e00ff */
[----:B------:R-:W-:-:S03]  /*4810*/  LOP3.LUT R0, R5, UR11, R34, 0x96, !PT ;  /* 0x0000000b05007c12 */ /* 0x000fc6000f8e9622 */
[----:B------:R-:W-:Y:S01]  /*4820*/  IMAD.MOV.U32 R58, RZ, RZ, R80 ;  /* 0x000000ffff3a7224 */ /* 0x000fe200078e0050 */
[----:B------:R-:W-:Y:S01]  /*4830*/  LOP3.LUT R6, R147, UR9, R4, 0x96, !PT ;  /* 0x0000000993067c12 */ /* 0x000fe2000f8e9604 */
[----:B------:R-:W-:Y:S01]  /*4840*/  IMAD.WIDE.U32 R4, R0, -0x2daee0ad, RZ ;  /* 0xd2511f5300047825 */ /* 0x000fe200078e00ff */
[----:B-1----:R-:W-:Y:S03]  /*4850*/  HMMA.16816.F32.BF16 R60, R8, R22, R160 ;  /* 0x00000016083c723c */ /* 0x002fe600000418a0 */
[--C-:B------:R-:W-:Y:S02]  /*4860*/  FFMA.FTZ R0, R202, c[0x0][0x23c], -R13.reuse ;  /* 0x00008f00ca007a23 */ /* 0x100fe4000001080d */
[----:B------:R-:W-:Y:S02]  /*4870*/  IMAD.WIDE.U32 R144, R6, -0x2daee0ad, RZ ;  /* 0xd2511f5306907825 */ /* 0x000fe400078e00ff */
[----:B------:R1:W-:Y:S02]  /*4880*/  MUFU.EX2 R161, R0 ;  /* 0x0000000000a17308 */ /* 0x0003e40000000800 */
[----:B------:R-:W-:Y:S01]  /*4890*/  FFMA.FTZ R2, R201, c[0x0][0x23c], -R13 ;  /* 0x00008f00c9027a23 */ /* 0x000fe2000001080d */
[----:B------:R-:W-:Y:S01]  /*48a0*/  LOP3.LUT R6, R5, UR8, R14, 0x96, !PT ;  /* 0x0000000805067c12 */ /* 0x000fe2000f8e960e */
[----:B------:R-:W-:Y:S01]  /*48b0*/  IMAD.MOV.U32 R101, RZ, RZ, R103 ;  /* 0x000000ffff657224 */ /* 0x000fe200078e0067 */
[----:B------:R-:W-:Y:S01]  /*48c0*/  MOV R155, R102 ;  /* 0x00000066009b7202 */ /* 0x000fe20000000f00 */
[----:B------:R-:W-:-:S02]  /*48d0*/  IMAD.MOV.U32 R102, RZ, RZ, R18 ;  /* 0x000000ffff667224 */ /* 0x000fc400078e0012 */
[----:B------:R2:W3:Y:S01]  /*48e0*/  MUFU.EX2 R7, R2 ;  /* 0x0000000200077308 */ /* 0x0004e20000000800 */
[----:B------:R-:W-:Y:S01]  /*48f0*/  MOV R103, R19 ;  /* 0x0000001300677202 */ /* 0x000fe20000000f00 */
[----:B------:R-:W-:-:S04]  /*4900*/  IMAD.WIDE.U32 R18, R6, -0x326172a9, RZ ;  /* 0xcd9e8d5706127825 */ /* 0x000fc800078e00ff */
[----:B------:R-:W-:Y:S01]  /*4910*/  IMAD.MOV.U32 R108, RZ, RZ, R47 ;  /* 0x000000ffff6c7224 */ /* 0x000fe200078e002f */
[----:B-1----:R-:W-:Y:S01]  /*4920*/  LOP3.LUT R0, R145, UR6, R4, 0x96, !PT ;  /* 0x0000000691007c12 */ /* 0x002fe2000f8e9604 */
[----:B------:R-:W-:Y:S02]  /*4930*/  IMAD.MOV.U32 R33, RZ, RZ, R84 ;  /* 0x000000ffff217224 */ /* 0x000fe400078e0054 */
[----:B------:R-:W-:Y:S02]  /*4940*/  IMAD.MOV.U32 R80, RZ, RZ, R86 ;  /* 0x000000ffff507224 */ /* 0x000fe400078e0056 */
[----:B------:R-:W-:-:S04]  /*4950*/  IMAD.WIDE.U32 R4, R0, -0x326172a9, RZ ;  /* 0xcd9e8d5700047825 */ /* 0x000fc800078e00ff */
[--C-:B--2---:R-:W-:Y:S02]  /*4960*/  FFMA.FTZ R2, R149, c[0x0][0x23c], -R13.reuse ;  /* 0x00008f0095027a23 */ /* 0x104fe4000001080d */
[----:B------:R-:W-:Y:S02]  /*4970*/  FFMA.FTZ R0, R200, c[0x0][0x23c], -R13 ;  /* 0x00008f00c8007a23 */ /* 0x000fe4000001080d */
[----:B------:R-:W-:Y:S01]  /*4980*/  IMAD.MOV.U32 R47, RZ, RZ, R87 ;  /* 0x000000ffff2f7224 */ /* 0x000fe200078e0057 */
[----:B------:R1:W-:Y:S01]  /*4990*/  MUFU.EX2 R160, R2 ;  /* 0x0000000200a07308 */ /* 0x0003e20000000800 */
[C---:B------:R-:W-:Y:S01]  /*49a0*/  HMMA.16816.F32.BF16 R84, R8.reuse, R20, R156 ;  /* 0x000000140854723c */ /* 0x040fe2000004189c */
[----:B------:R-:W-:Y:S01]  /*49b0*/  IMAD.MOV.U32 R32, RZ, RZ, R33 ;  /* 0x000000ffff207224 */ /* 0x000fe200078e0021 */
[----:B------:R-:W-:Y:S01]  /*49c0*/  MOV R33, R36 ;  /* 0x0000002400217202 */ /* 0x000fe20000000f00 */
[----:B------:R-:W-:Y:S01]  /*49d0*/  IMAD.MOV.U32 R35, RZ, RZ, R58 ;  /* 0x000000ffff237224 */ /* 0x000fe200078e003a */
[----:B------:R-:W-:Y:S01]  /*49e0*/  MOV R34, R57 ;  /* 0x0000003900227202 */ /* 0x000fe20000000f00 */
[----:B------:R-:W-:Y:S01]  /*49f0*/  IMAD.MOV.U32 R51, RZ, RZ, R59 ;  /* 0x000000ffff337224 */ /* 0x000fe200078e003b */
[----:B------:R-:W-:Y:S01]  /*4a00*/  SHF.R.U32.HI R6, RZ, 0x10, R4 ;  /* 0x00000010ff067819 */ /* 0x000fe20000011604 */
[----:B------:R2:W4:Y:S01]  /*4a10*/  MUFU.EX2 R157, R0 ;  /* 0x00000000009d7308 */ /* 0x0005220000000800 */
[----:B------:R-:W-:Y:S01]  /*4a20*/  IMAD.MOV.U32 R36, RZ, RZ, R37 ;  /* 0x000000ffff247224 */ /* 0x000fe200078e0025 */
[----:B------:R-:W4:Y:S01]  /*4a30*/  LDSM.16.MT88.4 R20, [R211+0x1e800] ;  /* 0x01e80000d314783b */ /* 0x000f220000004200 */
[----:B------:R-:W-:Y:S01]  /*4a40*/  IMAD.MOV.U32 R39, RZ, RZ, R83 ;  /* 0x000000ffff277224 */ /* 0x000fe200078e0053 */
[C---:B-1----:R-:W-:Y:S01]  /*4a50*/  LOP3.LUT R2, R4.reuse, 0xffff, RZ, 0xc0, !PT ;  /* 0x0000ffff04027812 */ /* 0x042fe200078ec0ff */
[----:B------:R-:W-:Y:S01]  /*4a60*/  IMAD.MOV.U32 R37, RZ, RZ, R56 ;  /* 0x000000ffff257224 */ /* 0x000fe200078e0038 */
[----:B--2---:R-:W-:Y:S01]  /*4a70*/  LOP3.LUT R0, R5, UR16, R18, 0x96, !PT ;  /* 0x0000001005007c12 */ /* 0x004fe2000f8e9612 */
[----:B------:R-:W-:Y:S01]  /*4a80*/  FFMA.FTZ R5, R203, c[0x0][0x23c], -R12 ;  /* 0x00008f00cb057a23 */ /* 0x000fe2000001080c */
[C---:B------:R-:W-:Y:S01]  /*4a90*/  HMMA.16816.F32.BF16 R56, R8.reuse, R30, R164 ;  /* 0x0000001e0838723c */ /* 0x040fe200000418a4 */
[----:B------:R-:W-:Y:S01]  /*4aa0*/  LOP3.LUT R14, R4, 0xff, RZ, 0xc0, !PT ;  /* 0x000000ff040e7812 */ /* 0x000fe200078ec0ff */
[----:B------:R-:W-:Y:S01]  /*4ab0*/  IMAD.MOV.U32 R83, RZ, RZ, R16 ;  /* 0x000000ffff537224 */ /* 0x000fe200078e0010 */
[----:B------:R1:W-:Y:S04]  /*4ac0*/  MUFU.EX2 R156, R5 ;  /* 0x00000005009c7308 */ /* 0x0003e80000000800 */
[----:B---3--:R-:W-:Y:S01]  /*4ad0*/  MOV R164, R7 ;  /* 0x0000000700a47202 */ /* 0x008fe20000000f00 */
[----:B------:R2:W5:Y:S01]  /*4ae0*/  LDL.LU R16, [R1+0x54] ;  /* 0x0000540001107983 */ /* 0x0005620000300800 */
[----:B------:R-:W-:Y:S01]  /*4af0*/  SHF.R.U32.HI R7, RZ, 0x8, R2 ;  /* 0x00000008ff077819 */ /* 0x000fe20000011602 */
[----:B------:R-:W-:Y:S01]  /*4b00*/  FFMA.FTZ R2, R245, c[0x0][0x23c], -R12 ;  /* 0x00008f00f5027a23 */ /* 0x000fe2000001080c */
[----:B------:R-:W-:Y:S01]  /*4b10*/  LOP3.LUT R6, R6, 0xff, RZ, 0xc0, !PT ;  /* 0x000000ff06067812 */ /* 0x000fe200078ec0ff */
[----:B------:R-:W-:Y:S01]  /*4b20*/  IMAD.MOV.U32 R151, RZ, RZ, R51 ;  /* 0x000000ffff977224 */ /* 0x000fe200078e0033 */
[----:B------:R-:W-:Y:S01]  /*4b30*/  SHF.R.U32.HI R4, RZ, 0x18, R4 ;  /* 0x00000018ff047819 */ /* 0x000fe20000011604 */
[----:B------:R3:W-:Y:S01]  /*4b40*/  MUFU.EX2 R245, R2 ;  /* 0x0000000200f57308 */ /* 0x0007e20000000800 */
[----:B------:R-:W-:Y:S01]  /*4b50*/  PRMT R7, R14, 0x5410, R7 ;  /* 0x000054100e077816 */ /* 0x000fe20000000007 */
[----:B------:R-:W-:Y:S01]  /*4b60*/  IMAD.MOV.U32 R152, RZ, RZ, R150 ;  /* 0x000000ffff987224 */ /* 0x000fe200078e0096 */
[----:B------:R-:W-:Y:S01]  /*4b70*/  PRMT R18, R6, 0x5410, R4 ;  /* 0x0000541006127816 */ /* 0x000fe20000000004 */
[----:B------:R-:W-:Y:S01]  /*4b80*/  IMAD.MOV.U32 R154, RZ, RZ, R34 ;  /* 0x000000ffff9a7224 */ /* 0x000fe200078e0022 */
[----:B------:R-:W-:Y:S01]  /*4b90*/  LOP3.LUT R15, R0, 0xff, RZ, 0xc0, !PT ;  /* 0x000000ff000f7812 */ /* 0x000fe200078ec0ff */
[----:B-1----:R-:W-:Y:S01]  /*4ba0*/  FFMA.FTZ R5, R244, c[0x0][0x23c], -R12 ;  /* 0x00008f00f4057a23 */ /* 0x002fe2000001080c */
[----:B------:R-:W-:Y:S01]  /*4bb0*/  SHF.R.U32.HI R4, RZ, 0x10, R0 ;  /* 0x00000010ff047819 */ /* 0x000fe20000011600 */
[----:B------:R-:W-:Y:S01]  /*4bc0*/  IMAD.MOV.U32 R34, RZ, RZ, R80 ;  /* 0x000000ffff227224 */ /* 0x000fe200078e0050 */
[----:B------:R-:W-:Y:S01]  /*4bd0*/  SHF.R.U32.HI R14, RZ, 0x18, R0 ;  /* 0x00000018ff0e7819 */ /* 0x000fe20000011600 */
[----:B------:R1:W1:Y:S01]  /*4be0*/  MUFU.EX2 R24, R5 ;  /* 0x0000000500187308 */ /* 0x0002620000000800 */
[----:B------:R-:W-:Y:S01]  /*4bf0*/  LOP3.LUT R4, R4, 0xff, RZ, 0xc0, !PT ;  /* 0x000000ff04047812 */ /* 0x000fe200078ec0ff */
[C---:B------:R-:W-:Y:S01]  /*4c00*/  HMMA.16816.F32.BF16 R40, R8.reuse, R28, R168 ;  /* 0x0000001c0828723c */ /* 0x040fe200000418a8 */
[----:B------:R-:W-:Y:S01]  /*4c10*/  MOV R153, R151 ;  /* 0x0000009700997202 */ /* 0x000fe20000000f00 */
[----:B------:R-:W-:Y:S01]  /*4c20*/  IMAD.MOV.U32 R151, RZ, RZ, R33 ;  /* 0x000000ffff977224 */ /* 0x000fe200078e0021 */
[----:B------:R-:W-:Y:S01]  /*4c30*/  MOV R150, R32 ;  /* 0x0000002000967202 */ /* 0x000fe20000000f00 */
[----:B------:R-:W-:Y:S01]  /*4c40*/  IMAD.MOV.U32 R32, RZ, RZ, R82 ;  /* 0x000000ffff207224 */ /* 0x000fe200078e0052 */
[----:B---3--:R-:W-:Y:S01]  /*4c50*/  LOP3.LUT R2, R0, 0xffff, RZ, 0xc0, !PT ;  /* 0x0000ffff00027812 */ /* 0x008fe200078ec0ff */
[----:B------:R-:W-:Y:S01]  /*4c60*/  HSET2.LE.AND R0, R7, R155, PT ;  /* 0x0000009b07007233 */ /* 0x000fe20003803000 */
[----:B------:R-:W-:Y:S01]  /*4c70*/  IMAD.MOV.U32 R52, RZ, RZ, R151 ;  /* 0x000000ffff347224 */ /* 0x000fe200078e0097 */
[----:B------:R-:W-:Y:S01]  /*4c80*/  MOV R80, R100 ;  /* 0x0000006400507202 */ /* 0x000fe20000000f00 */
[----:B------:R-:W-:Y:S01]  /*4c90*/  IMAD.MOV.U32 R33, RZ, RZ, R83 ;  /* 0x000000ffff217224 */ /* 0x000fe200078e0053 */
[----:B------:R-:W-:Y:S01]  /*4ca0*/  SHF.R.U32.HI R6, RZ, 0x8, R2 ;  /* 0x00000008ff067819 */ /* 0x000fe20000011602 */
[----:B------:R-:W-:Y:S01]  /*4cb0*/  IMAD.MOV.U32 R82, RZ, RZ, R45 ;  /* 0x000000ffff527224 */ /* 0x000fe200078e002d */
[----:B----4-:R-:W-:Y:S01]  /*4cc0*/  F2FP.BF16.PACK_AB R2, R157, R160 ;  /* 0x000000a09d02723e */ /* 0x010fe200000010ff */
[----:B------:R-:W-:Y:S01]  /*4cd0*/  IMAD.MOV.U32 R100, RZ, RZ, R47 ;  /* 0x000000ffff647224 */ /* 0x000fe200078e002f */
[----:B------:R-:W-:Y:S01]  /*4ce0*/  PRMT R15, R15, 0x5410, R6 ;  /* 0x000054100f0f7816 */ /* 0x000fe20000000006 */
[C---:B------:R-:W-:Y:S01]  /*4cf0*/  HMMA.16816.F32.BF16 R48, R8.reuse, R20, R172 ;  /* 0x000000140830723c */ /* 0x040fe200000418ac */
[----:B------:R-:W-:Y:S01]  /*4d00*/  LOP3.LUT R6, R0, R2, RZ, 0xc0, !PT ;  /* 0x0000000200067212 */ /* 0x000fe200078ec0ff */
[----:B------:R-:W-:Y:S01]  /*4d10*/  FFMA.FTZ R2, R246, c[0x0][0x23c], -R12 ;  /* 0x00008f00f6027a23 */ /* 0x000fe2000001080c */
[----:B-1----:R-:W-:Y:S01]  /*4d20*/  PRMT R5, R4, 0x5410, R14 ;  /* 0x0000541004057816 */ /* 0x002fe2000000000e */
[----:B------:R-:W-:Y:S01]  /*4d30*/  IMAD.MOV.U32 R246, RZ, RZ, R24 ;  /* 0x000000fffff67224 */ /* 0x000fe200078e0018 */
[----:B------:R-:W-:Y:S01]  /*4d40*/  MOV R83, R46 ;  /* 0x0000002e00537202 */ /* 0x000fe20000000f00 */
[----:B------:R-:W1:Y:S01]  /*4d50*/  LDSM.16.MT88.4 R24, [R210+0x19000] ;  /* 0x01900000d218783b */ /* 0x000e620000004200 */
[----:B------:R-:W-:Y:S01]  /*4d60*/  IMAD.MOV.U32 R14, RZ, RZ, R155 ;  /* 0x000000ffff0e7224 */ /* 0x000fe200078e009b */
[----:B------:R3:W4:Y:S01]  /*4d70*/  MUFU.EX2 R151, R2 ;  /* 0x0000000200977308 */ /* 0x0007220000000800 */
[----:B------:R-:W-:Y:S01]  /*4d80*/  IMAD.MOV.U32 R155, RZ, RZ, R35 ;  /* 0x000000ffff9b7224 */ /* 0x000fe200078e0023 */
[----:B------:R-:W-:Y:S01]  /*4d90*/  MOV R35, R81 ;  /* 0x0000005100237202 */ /* 0x000fe20000000f00 */
[----:B------:R-:W-:Y:S01]  /*4da0*/  IMAD.MOV.U32 R81, RZ, RZ, R44 ;  /* 0x000000ffff517224 */ /* 0x000fe200078e002c */
[--C-:B------:R-:W-:Y:S01]  /*4db0*/  HSET2.LE.AND R0, R18, R14.reuse, PT ;  /* 0x0000000e12007233 */ /* 0x100fe20003803000 */
[----:B------:R-:W-:Y:S01]  /*4dc0*/  HMMA.16816.F32.BF16 R44, R8, R22, R112 ;  /* 0x00000016082c723c */ /* 0x000fe20000041870 */
[----:B------:R-:W2:Y:S01]  /*4dd0*/  LDSM.16.MT88.4 R20, [R212+0x19000] ;  /* 0x01900000d414783b */ /* 0x000ea20000004200 */
[----:B------:R-:W-:Y:S01]  /*4de0*/  IMAD.MOV.U32 R53, RZ, RZ, R34 ;  /* 0x000000ffff357224 */ /* 0x000fe200078e0022 */
[----:B------:R-:W-:Y:S01]  /*4df0*/  MOV R54, R35 ;  /* 0x0000002300367202 */ /* 0x000fe20000000f00 */
[----:B------:R-:W-:Y:S01]  /*4e00*/  IMAD.MOV.U32 R55, RZ, RZ, R32 ;  /* 0x000000ffff377224 */ /* 0x000fe200078e0020 */
[----:B------:R-:W2:Y:S01]  /*4e10*/  LDSM.16.MT88.4 R8, [R211+0x19000] ;  /* 0x01900000d308783b */ /* 0x000ea20000004200 */
[----:B------:R-:W-:Y:S01]  /*4e20*/  IMAD.MOV.U32 R162, RZ, RZ, R52 ;  /* 0x000000ffffa27224 */ /* 0x000fe200078e0034 */
[----:B------:R-:W-:Y:S01]  /*4e30*/  MOV R202, R54 ;  /* 0x0000003600ca7202 */ /* 0x000fe20000000f00 */
[----:B------:R-:W-:Y:S01]  /*4e40*/  IMAD.MOV.U32 R201, RZ, RZ, R53 ;  /* 0x000000ffffc97224 */ /* 0x000fe200078e0035 */
[----:B------:R-:W-:Y:S01]  /*4e50*/  MOV R159, R150 ;  /* 0x00000096009f7202 */ /* 0x000fe20000000f00 */
[----:B------:R-:W-:Y:S01]  /*4e60*/  IMAD.MOV.U32 R171, RZ, RZ, R55 ;  /* 0x000000ffffab7224 */ /* 0x000fe200078e0037 */
[----:B---3--:R-:W-:Y:S01]  /*4e70*/  F2FP.BF16.PACK_AB R2, R246, R156 ;  /* 0x0000009cf602723e */ /* 0x008fe200000010ff */
[----:B------:R-:W-:Y:S01]  /*4e80*/  IMAD.MOV.U32 R150, RZ, RZ, R33 ;  /* 0x000000ffff967224 */ /* 0x000fe200078e0021 */
[----:B------:R-:W3:Y:S01]  /*4e90*/  LDSM.16.MT88.4 R28, [R209+0x19000] ;  /* 0x01900000d11c783b */ /* 0x000ee20000004200 */
[----:B------:R-:W-:Y:S01]  /*4ea0*/  IMAD.MOV.U32 R149, RZ, RZ, R80 ;  /* 0x000000ffff957224 */ /* 0x000fe200078e0050 */
[----:B------:R-:W-:Y:S01]  /*4eb0*/  LOP3.LUT R7, R0, R2, RZ, 0xc0, !PT ;  /* 0x0000000200077212 */ /* 0x000fe200078ec0ff */
[--C-:B------:R-:W-:Y:S01]  /*4ec0*/  HSET2.LE.AND R0, R15, R14.reuse, PT ;  /* 0x0000000e0f007233 */ /* 0x100fe20003803000 */
[----:B------:R-:W-:Y:S01]  /*4ed0*/  F2FP.BF16.PACK_AB R2, R161, R164 ;  /* 0x000000a4a102723e */ /* 0x000fe200000010ff */
[----:B------:R-:W3:Y:S01]  /*4ee0*/  LDSM.16.MT88.4 R32, [R209+0x1b000] ;  /* 0x01b00000d120783b */ /* 0x000ee20000004200 */
[----:B------:R-:W-:Y:S01]  /*4ef0*/  MOV R174, R81 ;  /* 0x0000005100ae7202 */ /* 0x000fe20000000f00 */
[----:B------:R-:W-:Y:S01]  /*4f00*/  IMAD.MOV.U32 R173, RZ, RZ, R82 ;  /* 0x000000ffffad7224 */ /* 0x000fe200078e0052 */
[----:B------:R-:W-:Y:S01]  /*4f10*/  LOP3.LUT R4, R0, R2, RZ, 0xc0, !PT ;  /* 0x0000000200047212 */ /* 0x000fe200078ec0ff */
[----:B------:R-:W-:Y:S01]  /*4f20*/  HSET2.LE.AND R0, R5, R14, PT ;  /* 0x0000000e05007233 */ /* 0x000fe20003803000 */
[----:B----4-:R-:W-:Y:S01]  /*4f30*/  F2FP.BF16.PACK_AB R2, R151, R245 ;  /* 0x000000f59702723e */ /* 0x010fe200000010ff */
[----:B------:R-:W-:Y:S01]  /*4f40*/  IMAD.MOV.U32 R172, RZ, RZ, R83 ;  /* 0x000000ffffac7224 */ /* 0x000fe200078e0053 */
[----:B------:R-:W-:Y:S01]  /*4f50*/  MOV R244, R100 ;  /* 0x0000006400f47202 */ /* 0x000fe20000000f00 */
[----:B------:R-:W-:Y:S01]  /*4f60*/  IMAD.MOV.U32 R203, RZ, RZ, R101 ;  /* 0x000000ffffcb7224 */ /* 0x000fe200078e0065 */
[----:B------:R-:W-:Y:S01]  /*4f70*/  LOP3.LUT R5, R0, R2, RZ, 0xc0, !PT ;  /* 0x0000000200057212 */ /* 0x000fe200078ec0ff */
[----:B------:R-:W-:Y:S01]  /*4f80*/  IMAD.MOV.U32 R158, RZ, RZ, R102 ;  /* 0x000000ffff9e7224 */ /* 0x000fe200078e0066 */
[----:B------:R-:W-:Y:S01]  /*4f90*/  MOV R175, R103 ;  /* 0x0000006700af7202 */ /* 0x000fe20000000f00 */
[----:B------:R-:W-:Y:S01]  /*4fa0*/  IMAD.MOV.U32 R200, RZ, RZ, R108 ;  /* 0x000000ffffc87224 */ /* 0x000fe200078e006c */
[----:B------:R-:W-:Y:S01]  /*4fb0*/  MOV R166, R110 ;  /* 0x0000006e00a67202 */ /* 0x000fe20000000f00 */
[----:B------:R-:W-:Y:S01]  /*4fc0*/  IMAD.MOV.U32 R165, RZ, RZ, R109 ;  /* 0x000000ffffa57224 */ /* 0x000fe200078e006d */
[----:B------:R-:W-:Y:S01]  /*4fd0*/  MOV R163, R159 ;  /* 0x0000009f00a37202 */ /* 0x000fe20000000f00 */
[----:B-1----:R-:W-:Y:S01]  /*4fe0*/  HMMA.16816.F32.BF16 R52, R4, R24, R240 ;  /* 0x000000180434723c */ /* 0x002fe200000418f0 */
[----:B------:R-:W-:Y:S01]  /*4ff0*/  IMAD.MOV.U32 R167, RZ, RZ, R111 ;  /* 0x000000ffffa77224 */ /* 0x000fe200078e006f */
[----:B------:R-:W-:Y:S01]  /*5000*/  MOV R169, R121 ;  /* 0x0000007900a97202 */ /* 0x000fe20000000f00 */
[----:B------:R-:W-:-:S02]  /*5010*/  IMAD.MOV.U32 R168, RZ, RZ, R120 ;  /* 0x000000ffffa87224 */ /* 0x000fc400078e0078 */
[----:B------:R-:W-:Y:S02]  /*5020*/  IMAD.MOV.U32 R159, RZ, RZ, R122 ;  /* 0x000000ffff9f7224 */ /* 0x000fe400078e007a */
[----:B------:R-:W-:Y:S01]  /*5030*/  MOV R240, R71 ;  /* 0x0000004700f07202 */ /* 0x000fe20000000f00 */
[----:B------:R-:W-:Y:S01]  /*5040*/  IMAD.MOV.U32 R241, RZ, RZ, R70 ;  /* 0x000000fffff17224 */ /* 0x000fe200078e0046 */
[----:B------:R-:W-:Y:S01]  /*5050*/  MOV R243, R68 ;  /* 0x0000004400f37202 */ /* 0x000fe20000000f00 */
[----:B------:R-:W-:Y:S01]  /*5060*/  IMAD.MOV.U32 R242, RZ, RZ, R69 ;  /* 0x000000fffff27224 */ /* 0x000fe200078e0045 */
[C---:B--2---:R-:W-:Y:S01]  /*5070*/  HMMA.16816.F32.BF16 R80, R4.reuse, R20, R196 ;  /* 0x000000140450723c */ /* 0x044fe200000418c4 */
[----:B------:R-:W-:Y:S02]  /*5080*/  IMAD.MOV.U32 R170, RZ, RZ, R123 ;  /* 0x000000ffffaa7224 */ /* 0x000fe400078e007b */
[----:B------:R-:W-:Y:S02]  /*5090*/  IMAD.MOV.U32 R0, RZ, RZ, R162 ;  /* 0x000000ffff007224 */ /* 0x000fe400078e00a2 */
[----:B------:R-:W-:Y:S01]  /*50a0*/  IMAD.MOV.U32 R2, RZ, RZ, R244 ;  /* 0x000000ffff027224 */ /* 0x000fe200078e00f4 */
[----:B------:R-:W-:Y:S01]  /*50b0*/  MOV R244, R175 ;  /* 0x000000af00f47202 */ /* 0x000fe20000000f00 */
[----:B------:R-:W-:Y:S01]  /*50c0*/  IMAD.MOV.U32 R197, RZ, RZ, R170 ;  /* 0x000000ffffc57224 */ /* 0x000fe200078e00aa */
[----:B------:R-:W-:Y:S01]  /*50d0*/  HMMA.16816.F32.BF16 R68, R4, R26, R236 ;  /* 0x0000001a0444723c */ /* 0x000fe200000418ec */
[----:B------:R-:W1:Y:S01]  /*50e0*/  LDSM.16.MT88.4 R24, [R210+0x1b000] ;  /* 0x01b00000d218783b */ /* 0x000e620000004200 */
[----:B------:R-:W-:Y:S01]  /*50f0*/  MOV R196, R169 ;  /* 0x000000a900c47202 */ /* 0x000fe20000000f00 */
[----:B------:R-:W-:Y:S01]  /*5100*/  IMAD.MOV.U32 R198, RZ, RZ, R161 ;  /* 0x000000ffffc67224 */ /* 0x000fe200078e00a1 */
[----:B------:R-:W-:Y:S01]  /*5110*/  MOV R199, R160 ;  /* 0x000000a000c77202 */ /* 0x000fe20000000f00 */
[----:B------:R-:W-:Y:S01]  /*5120*/  IMAD.MOV.U32 R15, RZ, RZ, R200 ;  /* 0x000000ffff0f7224 */ /* 0x000fe200078e00c8 */
[----:B------:R-:W-:-:S02]  /*5130*/  MOV R175, R166 ;  /* 0x000000a600af7202 */ /* 0x000fc40000000f00 */
[----:B------:R-:W-:Y:S01]  /*5140*/  HMMA.16816.F32.BF16 R100, R4, R22, R184 ;  /* 0x000000160464723c */ /* 0x000fe200000418b8 */
[----:B------:R-:W2:Y:S01]  /*5150*/  LDSM.16.MT88.4 R20, [R212+0x1b000] ;  /* 0x01b00000d414783b */ /* 0x000ea20000004200 */
[----:B------:R-:W-:-:S05]  /*5160*/  MOV R166, R202 ;  /* 0x000000ca00a67202 */ /* 0x000fca0000000f00 */
[----:B------:R-:W-:Y:S01]  /*5170*/  IMAD.MOV.U32 R186, RZ, RZ, R167 ;  /* 0x000000ffffba7224 */ /* 0x000fe200078e00a7 */
[C---:B------:R-:W-:Y:S01]  /*5180*/  HMMA.16816.F32.BF16 R108, R4.reuse, R8, R140 ;  /* 0x00000008046c723c */ /* 0x040fe2000004188c */
[----:B------:R-:W-:Y:S02]  /*5190*/  IMAD.MOV.U32 R187, RZ, RZ, R168 ;  /* 0x000000ffffbb7224 */ /* 0x000fe400078e00a8 */
[----:B------:R-:W-:Y:S02]  /*51a0*/  IMAD.MOV.U32 R167, RZ, RZ, R171 ;  /* 0x000000ffffa77224 */ /* 0x000fe400078e00ab */
[----:B------:R-:W-:Y:S02]  /*51b0*/  IMAD.MOV.U32 R185, RZ, RZ, R165 ;  /* 0x000000ffffb97224 */ /* 0x000fe400078e00a5 */
[----:B------:R-:W-:Y:S01]  /*51c0*/  IMAD.MOV.U32 R184, RZ, RZ, R203 ;  /* 0x000000ffffb87224 */ /* 0x000fe200078e00cb */
[----:B------:R-:W-:Y:S01]  /*51d0*/  HMMA.16816.F32.BF16 R112, R4, R10, R116 ;  /* 0x0000000a0470723c */ /* 0x000fe20000041874 */
[----:B------:R-:W4:Y:S01]  /*51e0*/  LDSM.16.MT88.4 R8, [R211+0x1b000] ;  /* 0x01b00000d308783b */ /* 0x000f220000004200 */
[----:B------:R-:W-:-:S06]  /*51f0*/  IMAD.MOV.U32 R165, RZ, RZ, R201 ;  /* 0x000000ffffa57224 */ /* 0x000fcc00078e00c9 */
        /* <DEDUP_REMOVED lines=8> */
[----:B------:R-:W1:Y:S06]  /*5280*/  LDSM.16.MT88.4 R24, [R209+0x1f000] ;  /* 0x01f00000d118783b */ /* 0x000e6c0000004200 */
[----:B------:R-:W-:Y:S01]  /*5290*/  IMAD.MOV.U32 R251, RZ, RZ, R163 ;  /* 0x000000fffffb7224 */ /* 0x000fe200078e00a3 */
[----:B--2---:R-:W-:Y:S01]  /*52a0*/  HMMA.16816.F32.BF16 R136, R4, R20, R136 ;  /* 0x000000140488723c */ /* 0x004fe20000041888 */
[----:B------:R-:W-:Y:S01]  /*52b0*/  MOV R250, R186 ;  /* 0x000000ba00fa7202 */ /* 0x000fe20000000f00 */
[----:B------:R-:W-:-:S02]  /*52c0*/  IMAD.MOV.U32 R248, RZ, RZ, R198 ;  /* 0x000000fffff87224 */ /* 0x000fc400078e00c6 */
[----:B------:R-:W-:-:S04]  /*52d0*/  IMAD.MOV.U32 R249, RZ, RZ, R199 ;  /* 0x000000fffff97224 */ /* 0x000fc800078e00c7 */
[C---:B------:R-:W-:Y:S01]  /*52e0*/  HMMA.16816.F32.BF16 R140, R4.reuse, R22, R204 ;  /* 0x00000016048c723c */ /* 0x040fe200000418cc */
[----:B------:R-:W2:Y:S07]  /*52f0*/  LDSM.16.MT88.4 R20, [R212+0x1d000] ;  /* 0x01d00000d414783b */ /* 0x000eae0000004200 */
[C---:B----4-:R-:W-:Y:S08]  /*5300*/  HMMA.16816.F32.BF16 R160, R4.reuse, R8, R192 ;  /* 0x0000000804a0723c */ /* 0x050ff000000418c0 */
[C---:B------:R-:W-:Y:S01]  /*5310*/  HMMA.16816.F32.BF16 R168, R4.reuse, R10, R180 ;  /* 0x0000000a04a8723c */ /* 0x040fe200000418b4 */
[----:B------:R-:W4:Y:S07]  /*5320*/  LDSM.16.MT88.4 R8, [R211+0x1d000] ;  /* 0x01d00000d308783b */ /* 0x000f2e0000004200 */
[C---:B---3--:R-:W-:Y:S08]  /*5330*/  HMMA.16816.F32.BF16 R204, R4.reuse, R30, R176 ;  /* 0x0000001e04cc723c */ /* 0x048ff000000418b0 */
[C---:B-1----:R-:W-:Y:S01]  /*5340*/  HMMA.16816.F32.BF16 R180, R4.reuse, R24, R88 ;  /* 0x0000001804b4723c */ /* 0x042fe20000041858 */
[----:B------:R-:W-:Y:S07]  /*5350*/  LDSM.16.MT88.4 R88, [R211+0x1b800] ;  /* 0x01b80000d358783b */ /* 0x000fee0000004200 */
[C---:B------:R-:W-:Y:S01]  /*5360*/  HMMA.16816.F32.BF16 R176, R4.reuse, R26, R64 ;  /* 0x0000001a04b0723c */ /* 0x040fe20000041840 */
[----:B------:R-:W-:Y:S04]  /*5370*/  LDSM.16.MT88.4 R24, [R211+0x1f000] ;  /* 0x01f00000d318783b */ /* 0x000fe80000004200 */
[----:B------:R-:W-:Y:S03]  /*5380*/  LDSM.16.MT88.4 R64, [R209+0x1b800] ;  /* 0x01b80000d140783b */ /* 0x000fe60000004200 */
[C---:B------:R-:W-:Y:S07]  /*5390*/  HMMA.16816.F32.BF16 R200, R4.reuse, R34, R104 ;  /* 0x0000002204c8723c */ /* 0x040fee0000041868 */
[----:B------:R-:W-:Y:S01]  /*53a0*/  MOV R106, R0 ;  /* 0x00000000006a7202 */ /* 0x000fe20000000f00 */
[--C-:B------:R-:W-:Y:S01]  /*53b0*/  FFMA.FTZ R0, R252, c[0x0][0x23c], -R13.reuse ;  /* 0x00008f00fc007a23 */ /* 0x100fe2000001080d */
[----:B------:R-:W-:Y:S01]  /*53c0*/  HMMA.16816.F32.BF16 R240, R4, R32, R128 ;  /* 0x0000002004f0723c */ /* 0x000fe20000041880 */
[----:B------:R-:W-:Y:S01]  /*53d0*/  IMAD.MOV.U32 R107, RZ, RZ, R2 ;  /* 0x000000ffff6b7224 */ /* 0x000fe200078e0002 */
[----:B------:R-:W-:Y:S01]  /*53e0*/  MOV R105, R197 ;  /* 0x000000c500697202 */ /* 0x000fe20000000f00 */
[----:B------:R-:W-:-:S02]  /*53f0*/  FFMA.FTZ R2, R175, c[0x0][0x23c], -R13 ;  /* 0x00008f00af027a23 */ /* 0x000fc4000001080d */
[----:B------:R-:W-:Y:S02]  /*5400*/  IMAD.MOV.U32 R104, RZ, RZ, R196 ;  /* 0x000000ffff687224 */ /* 0x000fe400078e00c4 */
[----:B------:R-:W-:Y:S01]  /*5410*/  MOV R130, R150 ;  /* 0x0000009600827202 */ /* 0x000fe20000000f00 */
[----:B------:R-:W-:Y:S01]  /*5420*/  IMAD.MOV.U32 R129, RZ, RZ, R149 ;  /* 0x000000ffff817224 */ /* 0x000fe200078e0095 */
[----:B------:R1:W-:Y:S01]  /*5430*/  MUFU.EX2 R150, R0 ;  /* 0x0000000000967308 */ /* 0x0003e20000000800 */
[----:B------:R-:W-:Y:S01]  /*5440*/  HMMA.16816.F32.BF16 R192, R4, R28, R188 ;  /* 0x0000001c04c0723c */ /* 0x000fe200000418bc */
[----:B------:R-:W-:Y:S01]  /*5450*/  IMAD.MOV.U32 R131, RZ, RZ, R187 ;  /* 0x000000ffff837224 */ /* 0x000fe200078e00bb */
[----:B------:R-:W-:Y:S01]  /*5460*/  LDSM.16.MT88.4 R28, [R212+0x1f000] ;  /* 0x01f00000d41c783b */ /* 0x000fe20000004200 */
[----:B------:R-:W-:Y:S01]  /*5470*/  IMAD.MOV.U32 R128, RZ, RZ, R174 ;  /* 0x000000ffff807224 */ /* 0x000fe200078e00ae */
[----:B------:R-:W-:Y:S01]  /*5480*/  MOV R33, R173 ;  /* 0x000000ad00217202 */ /* 0x000fe20000000f00 */
[----:B------:R-:W-:-:S03]  /*5490*/  IMAD.MOV.U32 R32, RZ, RZ, R172 ;  /* 0x000000ffff207224 */ /* 0x000fc600078e00ac */
[----:B--2---:R-:W-:Y:S01]  /*54a0*/  HMMA.16816.F32.BF16 R236, R4, R20, R96 ;  /* 0x0000001404ec723c */ /* 0x004fe20000041860 */
[----:B-1----:R-:W-:-:S07]  /*54b0*/  FFMA.FTZ R0, R247, c[0x0][0x23c], -R13 ;  /* 0x00008f00f7007a23 */ /* 0x002fce000001080d */
[C---:B----4-:R-:W-:Y:S01]  /*54c0*/  HMMA.16816.F32.BF16 R188, R4.reuse, R8, R92 ;  /* 0x0000000804bc723c */ /* 0x050fe2000004185c */
[----:B------:R-:W-:Y:S01]  /*54d0*/  IMAD.MOV.U32 R96, RZ, RZ, R184 ;  /* 0x000000ffff607224 */ /* 0x000fe200078e00b8 */
[----:B------:R-:W-:Y:S01]  /*54e0*/  MOV R97, R251 ;  /* 0x000000fb00617202 */ /* 0x000fe20000000f00 */
[----:B------:R1:W-:Y:S01]  /*54f0*/  MUFU.EX2 R149, R0 ;  /* 0x0000000000957308 */ /* 0x0003e20000000800 */
[----:B------:R-:W-:Y:S02]  /*5500*/  IMAD.MOV.U32 R251, RZ, RZ, R185 ;  /* 0x000000fffffb7224 */ /* 0x000fe400078e00b9 */
[----:B------:R-:W-:Y:S01]  /*5510*/  IMAD.MOV.U32 R99, RZ, RZ, R106 ;  /* 0x000000ffff637224 */ /* 0x000fe200078e006a */
[----:B------:R-:W-:Y:S01]  /*5520*/  MOV R95, R164 ;  /* 0x000000a4005f7202 */ /* 0x000fe20000000f00 */
[----:B------:R-:W-:Y:S01]  /*5530*/  HMMA.16816.F32.BF16 R184, R4, R10, R72 ;  /* 0x0000000a04b8723c */ /* 0x000fe20000041848 */
[----:B------:R-:W-:Y:S01]  /*5540*/  IMAD.MOV.U32 R93, RZ, RZ, R14 ;  /* 0x000000ffff5d7224 */ /* 0x000fe200078e000e */
[----:B------:R-:W-:Y:S01]  /*5550*/  LDSM.16.MT88.4 R72, [R210+0x1b800] ;  /* 0x01b80000d248783b */ /* 0x000fe20000004200 */
[----:B------:R-:W-:Y:S01]  /*5560*/  IMAD.MOV.U32 R98, RZ, RZ, R105 ;  /* 0x000000ffff627224 */ /* 0x000fe200078e0069 */
[----:B------:R-:W-:Y:S01]  /*5570*/  MOV R247, R95 ;  /* 0x0000005f00f77202 */ /* 0x000fe20000000f00 */
[----:B------:R-:W-:-:S02]  /*5580*/  IMAD.MOV.U32 R94, RZ, RZ, R245 ;  /* 0x000000ffff5e7224 */ /* 0x000fc400078e00f5 */
[----:B------:R-:W-:Y:S01]  /*5590*/  FFMA.FTZ R10, R96, c[0x0][0x23c], -R12 ;  /* 0x00008f00600a7a23 */ /* 0x000fe2000001080c */
[----:B------:R-:W-:Y:S01]  /*55a0*/  HMMA.16816.F32.BF16 R196, R4, R22, R76 ;  /* 0x0000001604c4723c */ /* 0x000fe2000004184c */
[----:B------:R-:W2:Y:S01]  /*55b0*/  LDSM.16.MT88.4 R20, [R210+0x1f000] ;  /* 0x01f00000d214783b */ /* 0x000ea20000004200 */
[----:B------:R-:W-:Y:S01]  /*55c0*/  IMAD.MOV.U32 R105, RZ, RZ, R32 ;  /* 0x000000ffff697224 */ /* 0x000fe200078e0020 */
[----:B-1----:R-:W-:Y:S01]  /*55d0*/  LOP3.LUT R0, R19, UR7, R146, 0x96, !PT ;  /* 0x0000000713007c12 */ /* 0x002fe2000f8e9692 */
[----:B------:R1:W-:Y:S01]  /*55e0*/  MUFU.EX2 R18, R10 ;  /* 0x0000000a00127308 */ /* 0x0003e20000000800 */
[----:B------:R-:W-:Y:S02]  /*55f0*/  IMAD.MOV.U32 R106, RZ, RZ, R33 ;  /* 0x000000ffff6a7224 */ /* 0x000fe400078e0021 */
[----:B------:R-:W-:Y:S01]  /*5600*/  IMAD.MOV.U32 R77, RZ, RZ, R97 ;  /* 0x000000ffff4d7224 */ /* 0x000fe200078e0061 */
[----:B------:R-:W-:Y:S01]  /*5610*/  MOV R78, R99 ;  /* 0x00000063004e7202 */ /* 0x000fe20000000f00 */
[----:B------:R-:W-:Y:S01]  /*5620*/  IMAD.WIDE.U32 R8, R0, -0x2daee0ad, RZ ;  /* 0xd2511f5300087825 */ /* 0x000fe200078e00ff */
[----:B------:R-:W-:-:S02]  /*5630*/  MOV R97, R106 ;  /* 0x0000006a00617202 */ /* 0x000fc40000000f00 */
[----:B------:R3:W-:Y:S01]  /*5640*/  MUFU.EX2 R19, R2 ;  /* 0x0000000200137308 */ /* 0x0007e20000000800 */
[----:B------:R-:W-:Y:S01]  /*5650*/  IMAD.MOV.U32 R76, RZ, RZ, R165 ;  /* 0x000000ffff4c7224 */ /* 0x000fe200078e00a5 */
[----:B------:R-:W-:Y:S01]  /*5660*/  LOP3.LUT R0, R8, 0xffff, RZ, 0xc0, !PT ;  /* 0x0000ffff08007812 */ /* 0x000fe200078ec0ff */
[----:B------:R-:W-:Y:S01]  /*5670*/  IMAD.MOV.U32 R79, RZ, RZ, R105 ;  /* 0x000000ffff4f7224 */ /* 0x000fe200078e0069 */
[----:B------:R-:W-:Y:S01]  /*5680*/  SHF.R.U32.HI R11, RZ, 0x18, R8 ;  /* 0x00000018ff0b7819 */ /* 0x000fe20000011608 */
[----:B------:R-:W-:Y:S01]  /*5690*/  IMAD.MOV.U32 R252, RZ, RZ, R94 ;  /* 0x000000fffffc7224 */ /* 0x000fe200078e005e */
[----:B-1----:R-:W-:Y:S02]  /*56a0*/  SHF.R.U32.HI R10, RZ, 0x8, R0 ;  /* 0x00000008ff0a7819 */ /* 0x002fe40000011600 */
[----:B------:R-:W-:Y:S01]  /*56b0*/  LOP3.LUT R0, R9, UR17, R144, 0x96, !PT ;  /* 0x0000001109007c12 */ /* 0x000fe2000f8e9690 */
[----:B------:R-:W-:Y:S02]  /*56c0*/  FFMA.FTZ R9, R77, c[0x0][0x23c], -R12 ;  /* 0x00008f004d097a23 */ /* 0x000fe4000001080c */
[----:B------:R-:W-:-:S02]  /*56d0*/  IMAD.MOV.U32 R77, RZ, RZ, R166 ;  /* 0x000000ffff4d7224 */ /* 0x000fc400078e00a6 */
[----:B------:R1:W-:Y:S01]  /*56e0*/  MUFU.EX2 R14, R9 ;  /* 0x00000009000e7308 */ /* 0x0003e20000000800 */
[----:B---3--:R-:W-:Y:S01]  /*56f0*/  FFMA.FTZ R2, R104, c[0x0][0x23c], -R13 ;  /* 0x00008f0068027a23 */ /* 0x008fe2000001080d */
[----:B------:R-:W-:Y:S02]  /*5700*/  MOV R104, R107 ;  /* 0x0000006b00687202 */ /* 0x000fe40000000f00 */
        /* <DEDUP_REMOVED lines=10> */
[C---:B--2---:R-:W-:Y:S01]  /*57b0*/  HMMA.16816.F32.BF16 R172, R4.reuse, R20, R84 ;  /* 0x0000001404ac723c */ /* 0x044fe20000041854 */
[----:B------:R2:W3:Y:S01]  /*57c0*/  MUFU.EX2 R244, R2 ;  /* 0x0000000200f47308 */ /* 0x0004e20000000800 */
[----:B-1----:R-:W-:Y:S01]  /*57d0*/  FFMA.FTZ R9, R78, c[0x0][0x23c], -R12 ;  /* 0x00008f004e097a23 */ /* 0x002fe2000001080c */
[----:B------:R-:W-:Y:S01]  /*57e0*/  MOV R78, R167 ;  /* 0x000000a7004e7202 */ /* 0x000fe20000000f00 */
[----:B------:R-:W-:Y:S01]  /*57f0*/  IMAD.MOV.U32 R96, RZ, RZ, R104 ;  /* 0x000000ffff607224 */ /* 0x000fe200078e0068 */
[----:B------:R-:W-:Y:S01]  /*5800*/  MOV R104, R129 ;  /* 0x0000008100687202 */ /* 0x000fe20000000f00 */
[----:B------:R-:W-:Y:S01]  /*5810*/  IMAD.MOV.U32 R129, RZ, RZ, R15 ;  /* 0x000000ffff817224 */ /* 0x000fe200078e000f */
[----:B------:R-:W-:Y:S01]  /*5820*/  HSET2.LE.AND R10, R10, R93, PT ;  /* 0x0000005d0a0a7233 */ /* 0x000fe20003803000 */
[----:B------:R-:W-:Y:S01]  /*5830*/  HMMA.16816.F32.BF16 R164, R4, R24, R48 ;  /* 0x0000001804a4723c */ /* 0x000fe20000041830 */
[----:B------:R-:W1:Y:S01]  /*5840*/  LDSM.16.MT88.4 R48, [R212+0x19800] ;  /* 0x01980000d430783b */ /* 0x000e620000004200 */
[----:B------:R-:W-:Y:S01]  /*5850*/  MUFU.EX2 R245, R9 ;  /* 0x0000000900f57308 */ /* 0x000fe20000000800 */
[----:B------:R-:W-:-:S02]  /*5860*/  IMAD.MOV.U32 R99, RZ, RZ, R128 ;  /* 0x000000ffff637224 */ /* 0x000fc400078e0080 */
[----:B------:R-:W-:Y:S01]  /*5870*/  IMAD.MOV.U32 R105, RZ, RZ, R130 ;  /* 0x000000ffff697224 */ /* 0x000fe200078e0082 */
[----:B------:R-:W-:Y:S01]  /*5880*/  MOV R130, R158 ;  /* 0x0000009e00827202 */ /* 0x000fe20000000f00 */
[----:B------:R-:W-:Y:S01]  /*5890*/  IMAD.MOV.U32 R106, RZ, RZ, R131 ;  /* 0x000000ffff6a7224 */ /* 0x000fe200078e0083 */
[C---:B------:R-:W-:Y:S01]  /*58a0*/  HMMA.16816.F32.BF16 R32, R4.reuse, R22, R60 ;  /* 0x000000160420723c */ /* 0x040fe2000004183c */
[----:B--2---:R-:W-:Y:S01]  /*58b0*/  SHF.R.U32.HI R2, RZ, 0x10, R8 ;  /* 0x00000010ff027819 */ /* 0x004fe20000011608 */
[----:B------:R-:W-:Y:S01]  /*58c0*/  FFMA.FTZ R8, R98, c[0x0][0x23c], -R12 ;  /* 0x00008f0062087a23 */ /* 0x000fe2000001080c */
[----:B------:R-:W-:Y:S01]  /*58d0*/  MOV R92, R99 ;  /* 0x00000063005c7202 */ /* 0x000fe20000000f00 */
[----:B------:R-:W-:Y:S01]  /*58e0*/  IMAD.MOV.U32 R98, RZ, RZ, R107 ;  /* 0x000000ffff627224 */ /* 0x000fe200078e006b */
[----:B------:R-:W-:Y:S01]  /*58f0*/  LOP3.LUT R2, R2, 0xff, RZ, 0xc0, !PT ;  /* 0x000000ff02027812 */ /* 0x000fe200078ec0ff */
[----:B------:R2:W4:Y:S01]  /*5900*/  MUFU.EX2 R15, R8 ;  /* 0x00000008000f7308 */ /* 0x0005220000000800 */
[----:B------:R-:W-:Y:S01]  /*5910*/  MOV R107, R250 ;  /* 0x000000fa006b7202 */ /* 0x000fe20000000f00 */
[C---:B------:R-:W-:Y:S01]  /*5920*/  HMMA.16816.F32.BF16 R20, R4.reuse, R28, R40 ;  /* 0x0000001c0414723c */ /* 0x040fe20000041828 */
[----:B------:R-:W-:Y:S01]  /*5930*/  PRMT R11, R2, 0x5410, R11 ;  /* 0x00005410020b7816 */ /* 0x000fe2000000000b */
[----:B------:R-:W-:Y:S01]  /*5940*/  IMAD.MOV.U32 R128, RZ, RZ, R251 ;  /* 0x000000ffff807224 */ /* 0x000fe200078e00fb */
[C---:B------:R-:W-:Y:S01]  /*5950*/  LOP3.LUT R2, R0.reuse, 0xffff, RZ, 0xc0, !PT ;  /* 0x0000ffff00027812 */ /* 0x040fe200078ec0ff */
[----:B------:R-:W-:Y:S01]  /*5960*/  IMAD.MOV.U32 R131, RZ, RZ, R159 ;  /* 0x000000ffff837224 */ /* 0x000fe200078e009f */
[----:B------:R-:W-:Y:S01]  /*5970*/  MOV R250, R156 ;  /* 0x0000009c00fa7202 */ /* 0x000fe20000000f00 */
[----:B------:R-:W-:Y:S01]  /*5980*/  HSET2.LE.AND R11, R11, R93, PT ;  /* 0x0000005d0b0b7233 */ /* 0x000fe20003803000 */
[----:B------:R-:W-:Y:S01]  /*5990*/  SHF.R.U32.HI R2, RZ, 0x8, R2 ;  /* 0x00000008ff027819 */ /* 0x000fe20000011602 */
[C---:B------:R-:W-:Y:S01]  /*59a0*/  HMMA.16816.F32.BF16 R28, R4.reuse, R30, R56 ;  /* 0x0000001e041c723c */ /* 0x040fe20000041838 */
[----:B------:R-:W-:Y:S01]  /*59b0*/  IMAD.MOV.U32 R251, RZ, RZ, R157 ;  /* 0x000000fffffb7224 */ /* 0x000fe200078e009d */
[----:B------:R-:W-:Y:S01]  /*59c0*/  LDSM.16.MT88.4 R40, [R210+0x19800] ;  /* 0x01980000d228783b */ /* 0x000fe20000004200 */
[----:B------:R-:W-:Y:S01]  /*59d0*/  IMAD.MOV.U32 R95, RZ, RZ, R106 ;  /* 0x000000ffff5f7224 */ /* 0x000fe200078e006a */
[----:B------:R-:W-:Y:S01]  /*59e0*/  MOV R94, R105 ;  /* 0x00000069005e7202 */ /* 0x000fe20000000f00 */
[----:B------:R-:W-:Y:S01]  /*59f0*/  IMAD.MOV.U32 R12, RZ, RZ, R76 ;  /* 0x000000ffff0c7224 */ /* 0x000fe200078e004c */
[----:B--2---:R-:W-:Y:S01]  /*5a00*/  LOP3.LUT R8, R0, 0xff, RZ, 0xc0, !PT ;  /* 0x000000ff00087812 */ /* 0x004fe200078ec0ff */
[----:B------:R-:W2:Y:S01]  /*5a10*/  LDSM.16.MT88.4 R156, [R209+0x19800] ;  /* 0x01980000d19c783b */ /* 0x000ea20000004200 */
[----:B------:R-:W-:Y:S02]  /*5a20*/  HMMA.16816.F32.BF16 R24, R4, R26, R44 ;  /* 0x0000001a0418723c */ /* 0x000fe4000004182c */
[----:B------:R-:W-:Y:S01]  /*5a30*/  PRMT R13, R8, 0x5410, R2 ;  /* 0x00005410080d7816 */ /* 0x000fe20000000002 */
[----:B------:R-:W2:Y:S01]  /*5a40*/  LDSM.16.MT88.4 R56, [R211+0x19800] ;  /* 0x01980000d338783b */ /* 0x000ea20000004200 */
[----:B------:R-:W-:-:S02]  /*5a50*/  SHF.R.U32.HI R8, RZ, 0x10, R0 ;  /* 0x00000010ff087819 */ /* 0x000fc40000011600 */
[----:B------:R-:W-:Y:S02]  /*5a60*/  SHF.R.U32.HI R2, RZ, 0x18, R0 ;  /* 0x00000018ff027819 */ /* 0x000fe40000011600 */
[----:B------:R-:W-:Y:S01]  /*5a70*/  LOP3.LUT R0, R8, 0xff, RZ, 0xc0, !PT ;  /* 0x000000ff08007812 */ /* 0x000fe200078ec0ff */
[--C-:B------:R-:W-:Y:S01]  /*5a80*/  HSET2.LE.AND R8, R13, R93.reuse, PT ;  /* 0x0000005d0d087233 */ /* 0x100fe20003803000 */
[----:B---3--:R-:W-:Y:S02]  /*5a90*/  F2FP.BF16.PACK_AB R4, R244, R19 ;  /* 0x00000013f404723e */ /* 0x008fe400000010ff */
[----:B------:R-:W-:Y:S02]  /*5aa0*/  PRMT R0, R0, 0x5410, R2 ;  /* 0x0000541000007816 */ /* 0x000fe40000000002 */
[----:B----4-:R-:W-:Y:S02]  /*5ab0*/  F2FP.BF16.PACK_AB R2, R15, R18 ;  /* 0x000000120f02723e */ /* 0x010fe400000010ff */
[----:B------:R-:W-:Y:S01]  /*5ac0*/  F2FP.BF16.PACK_AB R5, R245, R14 ;  /* 0x0000000ef505723e */ /* 0x000fe200000010ff */
[----:B------:R-:W-:Y:S01]  /*5ad0*/  HSET2.LE.AND R9, R0, R93, PT ;  /* 0x0000005d00097233 */ /* 0x000fe20003803000 */
[----:B------:R-:W-:Y:S01]  /*5ae0*/  F2FP.BF16.PACK_AB R0, R149, R150 ;  /* 0x000000969500723e */ /* 0x000fe200000010ff */
[----:B------:R-:W-:Y:S01]  /*5af0*/  IMAD.MOV.U32 R93, RZ, RZ, R104 ;  /* 0x000000ffff5d7224 */ /* 0x000fe200078e0068 */
[----:B------:R-:W-:Y:S01]  /*5b00*/  LOP3.LUT R146, R10, R4, RZ, 0xc0, !PT ;  /* 0x000000040a927212 */ /* 0x000fe200078ec0ff */
[----:B------:R-:W-:Y:S01]  /*5b10*/  IMAD.MOV.U32 R10, RZ, RZ, R96 ;  /* 0x000000ffff0a7224 */ /* 0x000fe200078e0060 */
[----:B------:R-:W-:Y:S01]  /*5b20*/  LOP3.LUT R144, R8, R0, RZ, 0xc0, !PT ;  /* 0x0000000008907212 */ /* 0x000fe200078ec0ff */
[----:B------:R-:W-:Y:S01]  /*5b30*/  IMAD.MOV.U32 R0, RZ, RZ, R98 ;  /* 0x000000ffff007224 */ /* 0x000fe200078e0062 */
[----:B------:R-:W-:Y:S01]  /*5b40*/  LOP3.LUT R145, R9, R2, RZ, 0xc0, !PT ;  /* 0x0000000209917212 */ /* 0x000fe200078ec0ff */
[----:B------:R-:W-:Y:S01]  /*5b50*/  IMAD.MOV.U32 R8, RZ, RZ, R78 ;  /* 0x000000ffff087224 */ /* 0x000fe200078e004e */
[----:B------:R-:W-:-:S02]  /*5b60*/  LOP3.LUT R147, R11, R5, RZ, 0xc0, !PT ;  /* 0x000000050b937212 */ /* 0x000fc400078ec0ff */
[----:B------:R-:W-:Y:S01]  /*5b70*/  MOV R2, R107 ;  /* 0x0000006b00027202 */ /* 0x000fe20000000f00 */
[----:B------:R-:W-:Y:S01]  /*5b80*/  LDSM.16.MT88.4 R4, [R211+0x1f800] ;  /* 0x01f80000d304783b */ /* 0x000fe20000004200 */
[----:B------:R-:W-:Y:S02]  /*5b90*/  MOV R13, R77 ;  /* 0x0000004d000d7202 */ /* 0x000fe40000000f00 */
[----:B------:R-:W-:Y:S01]  /*5ba0*/  MOV R9, R79 ;  /* 0x0000004f00097202 */ /* 0x000fe20000000f00 */
[----:B-1----:R-:W-:Y:S01]  /*5bb0*/  HMMA.16816.F32.BF16 R44, R144, R48, R80 ;  /* 0x00000030902c723c */ /* 0x002fe20000041850 */
[----:B------:R-:W1:Y:S01]  /*5bc0*/  LDSM.16.MT88.4 R80, [R212+0x1b800] ;  /* 0x01b80000d450783b */ /* 0x000e620000004200 */
[----:B------:R-:W-:-:S03]  /*5bd0*/  MOV R11, R97 ;  /* 0x00000061000b7202 */ /* 0x000fc60000000f00 */
[----:B------:R-:W3:Y:S03]  /*5be0*/  LDSM.16.MT88.4 R96, [R209+0x1d800] ;  /* 0x01d80000d160783b */ /* 0x000ee60000004200 */
[C---:B------:R-:W-:Y:S01]  /*5bf0*/  HMMA.16816.F32.BF16 R84, R144.reuse, R88, R160 ;  /* 0x000000589054723c */ /* 0x040fe200000418a0 */
[----:B------:R-:W4:Y:S06]  /*5c00*/  LDSM.16.MT88.4 R104, [R210+0x1d800] ;  /* 0x01d80000d268783b */ /* 0x000f2c0000004200 */
[----:B------:R-:W-:Y:S01]  /*5c10*/  MOV R161, R93 ;  /* 0x0000005d00a17202 */ /* 0x000fe20000000f00 */
[----:B------:R-:W-:Y:S01]  /*5c20*/  HMMA.16816.F32.BF16 R88, R144, R90, R168 ;  /* 0x0000005a9058723c */ /* 0x000fe200000418a8 */
[----:B------:R-:W-:Y:S01]  /*5c30*/  IMAD.MOV.U32 R160, RZ, RZ, R92 ;  /* 0x000000ffffa07224 */ /* 0x000fe200078e005c */
[----:B------:R-:W-:Y:S01]  /*5c40*/  MOV R163, R95 ;  /* 0x0000005f00a37202 */ /* 0x000fe20000000f00 */
[----:B------:R-:W-:-:S04]  /*5c50*/  IMAD.MOV.U32 R162, RZ, RZ, R94 ;  /* 0x000000ffffa27224 */ /* 0x000fc800078e005e */
[----:B------:R-:W-:Y:S01]  /*5c60*/  MOV R169, R129 ;  /* 0x0000008100a97202 */ /* 0x000fe20000000f00 */
[----:B------:R-:W-:Y:S01]  /*5c70*/  IMAD.MOV.U32 R168, RZ, RZ, R128 ;  /* 0x000000ffffa87224 */ /* 0x000fe200078e0080 */
[----:B------:R-:W-:Y:S01]  /*5c80*/  MOV R171, R131 ;  /* 0x0000008300ab7202 */ /* 0x000fe20000000f00 */
[----:B------:R-:W-:Y:S01]  /*5c90*/  IMAD.MOV.U32 R170, RZ, RZ, R130 ;  /* 0x000000ffffaa7224 */ /* 0x000fe200078e0082 */
[C---:B--2---:R-:W-:Y:S01]  /*5ca0*/  HMMA.16816.F32.BF16 R152, R144.reuse, R156, R152 ;  /* 0x0000009c9098723c */ /* 0x044fe20000041898 */
[----:B------:R-:W-:Y:S01]  /*5cb0*/  FADD.FTZ R2, R2, R168 ;  /* 0x000000a802027221 */ /* 0x000fe20000010000 */
[----:B------:R-:W-:Y:S01]  /*5cc0*/  LDSM.16.MT88.4 R128, [R209+0x1f800] ;  /* 0x01f80000d180783b */ /* 0x000fe20000004200 */
        /* <DEDUP_REMOVED lines=24> */
[----:B------:R-:W-:Y:S01]  /*5e50*/  LDSM.16.MT88.4 R136, [R210+0x1f800] ;  /* 0x01f80000d288783b */ /* 0x000fe20000004200 */
[----:B------:R-:W-:Y:S02]  /*5e60*/  FADD.FTZ R2, R251, R2 ;  /* 0x00000002fb027221 */ /* 0x000fe40000010000 */
[----:B------:R-:W-:Y:S02]  /*5e70*/  FADD.FTZ R0, R246, R0 ;  /* 0x00000000f6007221 */ /* 0x000fe40000010000 */
[----:B------:R-:W-:-:S02]  /*5e80*/  FADD.FTZ R2, R150, R2 ;  /* 0x0000000296027221 */ /* 0x000fc40000010000 */
[C---:B------:R-:W-:Y:S01]  /*5e90*/  HMMA.16816.F32.BF16 R56, R144.reuse, R58, R112 ;  /* 0x0000003a9038723c */ /* 0x040fe20000041870 */
[----:B------:R-:W1:Y:S01]  /*5ea0*/  LDSM.16.MT88.4 R112, [R212+0x1d800] ;  /* 0x01d80000d470783b */ /* 0x000e620000004200 */
[----:B------:R-:W-:Y:S02]  /*5eb0*/  FADD.FTZ R0, R18, R0 ;  /* 0x0000000012007221 */ /* 0x000fe40000010000 */
[----:B------:R-:W-:Y:S02]  /*5ec0*/  FADD.FTZ R2, R149, R2 ;  /* 0x0000000295027221 */ /* 0x000fe40000010000 */
[----:B------:R-:W-:Y:S02]  /*5ed0*/  FADD.FTZ R0, R15, R0 ;  /* 0x000000000f007221 */ /* 0x000fe40000010000 */
[----:B------:R-:W-:Y:S01]  /*5ee0*/  HMMA.16816.F32.BF16 R64, R144, R66, R120 ;  /* 0x000000429040723c */ /* 0x000fe20000041878 */
[----:B------:R-:W2:Y:S01]  /*5ef0*/  LDSM.16.MT88.4 R120, [R211+0x1d800] ;  /* 0x01d80000d378783b */ /* 0x000ea20000004200 */
[----:B------:R-:W-:-:S02]  /*5f00*/  FADD.FTZ R2, R19, R2 ;  /* 0x0000000213027221 */ /* 0x000fc40000010000 */
[----:B------:R-:W-:Y:S02]  /*5f10*/  FADD.FTZ R0, R14, R0 ;  /* 0x000000000e007221 */ /* 0x000fe40000010000 */
[----:B------:R-:W-:Y:S02]  /*5f20*/  FADD.FTZ R244, R244, R2 ;  /* 0x00000002f4f47221 */ /* 0x000fe40000010000 */
[----:B------:R-:W-:Y:S01]  /*5f30*/  HMMA.16816.F32.BF16 R80, R144, R82, R140 ;  /* 0x000000529050723c */ /* 0x000fe2000004188c */
[----:B------:R-:W1:Y:S01]  /*5f40*/  LDSM.16.MT88.4 R140, [R212+0x1f800] ;  /* 0x01f80000d48c783b */ /* 0x000e620000004200 */
[----:B------:R-:W-:-:S06]  /*5f50*/  FADD.FTZ R245, R245, R0 ;  /* 0x00000000f5f57221 */ /* 0x000fcc0000010000 */
[C---:B------:R-:W-:Y:S08]  /*5f60*/  HMMA.16816.F32.BF16 R40, R144.reuse, R42, R68 ;  /* 0x0000002a9028723c */ /* 0x040ff00000041844 */
[C---:B------:R-:W-:Y:S08]  /*5f70*/  HMMA.16816.F32.BF16 R68, R144.reuse, R72, R124 ;  /* 0x000000489044723c */ /* 0x040ff0000004187c */
[C---:B------:R-:W-:Y:S08]  /*5f80*/  HMMA.16816.F32.BF16 R48, R144.reuse, R50, R100 ;  /* 0x000000329030723c */ /* 0x040ff00000041864 */
[C---:B------:R-:W-:Y:S08]  /*5f90*/  HMMA.16816.F32.BF16 R72, R144.reuse, R74, R132 ;  /* 0x0000004a9048723c */ /* 0x040ff00000041884 */
[C---:B---3--:R-:W-:Y:S08]  /*5fa0*/  HMMA.16816.F32.BF16 R92, R144.reuse, R96, R192 ;  /* 0x00000060905c723c */ /* 0x048ff000000418c0 */
[C---:B----4-:R-:W-:Y:S08]  /*5fb0*/  HMMA.16816.F32.BF16 R100, R144.reuse, R104, R240 ;  /* 0x000000689064723c */ /* 0x050ff000000418f0 */
[C---:B-1----:R-:W-:Y:S08]  /*5fc0*/  HMMA.16816.F32.BF16 R108, R144.reuse, R112, R236 ;  /* 0x00000070906c723c */ /* 0x042ff000000418ec */
        /* <DEDUP_REMOVED lines=26> */
[----:B------:R-:W-:Y:S01]  /*6170*/  IMAD.U32 R6, RZ, RZ, UR30 ;  /* 0x0000001eff067e24 */ /* 0x000fe2000f8e00ff */
[----:B------:R-:W-:Y:S01]  /*6180*/  UMOV UR28, UR29 ;  /* 0x0000001d001c7c82 */ /* 0x000fe20008000000 */
[----:B------:R-:W-:Y:S02]  /*6190*/  IMAD.U32 R7, RZ, RZ, UR31 ;  /* 0x0000001fff077e24 */ /* 0x000fe4000f8e00ff */
[----:B------:R-:W-:Y:S02]  /*61a0*/  IMAD.MOV.U32 R7, RZ, RZ, 0x40 ;  /* 0x00000040ff077424 */ /* 0x000fe400078e00ff */
[----:B------:R-:W-:Y:S02]  /*61b0*/  IMAD.U32 R2, RZ, RZ, UR5 ;  /* 0x00000005ff027e24 */ /* 0x000fe4000f8e00ff */
[----:B------:R-:W-:-:S04]  /*61c0*/  IMAD.WIDE.U32 R8, R7, c[0x0][0x1a0], RZ ;  /* 0x0000680007087a25 */ /* 0x000fc800078e00ff */
[----:B------:R-:W-:Y:S02]  /*61d0*/  IMAD R7, R7, c[0x0][0x1a4], RZ ;  /* 0x0000690007077a24 */ /* 0x000fe400078e02ff */
[----:B-1----:R-:W-:-:S05]  /*61e0*/  IMAD.SHL.U32 R246, R246, 0x2, RZ ;  /* 0x00000002f6f67824 */ /* 0x002fca00078e00ff */
[----:B------:R-:W-:Y:S01]  /*61f0*/  LOP3.LUT R246, R246, 0x6, RZ, 0xc0, !PT ;  /* 0x00000006f6f67812 */ /* 0x000fe200078ec0ff */
[----:B------:R-:W-:Y:S01]  /*6200*/  BAR.SYNC.DEFER_BLOCKING 0x0 ;  /* 0x0000000000007b1d */ /* 0x000fe20000010000 */
[----:B--2---:R-:W-:-:S04]  /*6210*/  LEA R0, P0, R6, R248, 0x6 ;  /* 0x000000f806007211 */ /* 0x004fc800078030ff */
[----:B------:R-:W-:Y:S02]  /*6220*/  LEA R4, P1, R0, c[0x0][0x170], 0x1 ;  /* 0x00005c0000047a11 */ /* 0x000fe400078208ff */
[----:B---3--:R-:W-:Y:S02]  /*6230*/  LEA.HI.X R2, R6, R251, R2, 0x6, P0 ;  /* 0x000000fb06027211 */ /* 0x008fe400000f3402 */
[----:B------:R-:W-:Y:S02]  /*6240*/  IADD3 R6, P0, R8, R4, RZ ;  /* 0x0000000408067210 */ /* 0x000fe40007f1e0ff */
[----:B------:R-:W-:Y:S01]  /*6250*/  LEA.HI.X R5, R0, c[0x0][0x174], R2, 0x1, P1 ;  /* 0x00005d0000057a11 */ /* 0x000fe200008f0c02 */
[----:B------:R-:W-:-:S03]  /*6260*/  IMAD.U32 R0, RZ, RZ, UR29 ;  /* 0x0000001dff007e24 */ /* 0x000fc6000f8e00ff */
[----:B------:R-:W-:Y:S01]  /*6270*/  IADD3.X R7, R5, R9, R7, P0, !PT ;  /* 0x0000000905077210 */ /* 0x000fe200007fe407 */
[----:B------:R-:W-:Y:S01]  /*6280*/  @!PT LDS RZ, [RZ] ;  /* 0x00000000fffff984 */ /* 0x000fe20000000800 */
[----:B------:R-:W-:Y:S01]  /*6290*/  @!PT LDS RZ, [RZ] ;  /* 0x00000000fffff984 */ /* 0x000fe20000000800 */
[----:B------:R-:W-:Y:S01]  /*62a0*/  @!PT LDS RZ, [RZ] ;  /* 0x00000000fffff984 */ /* 0x000fe20000000800 */
[----:B------:R1:W-:Y:S01]  /*62b0*/  LDGSTS.E.BYPASS.LTC128B.128 [R235+0x18000], [R4.64] ;  /* 0x1800000004eb7fae */ /* 0x0003e2000b901d58 */
[----:B------:R-:W-:-:S03]  /*62c0*/  IMAD R0, R0, 0x40, R246 ;  /* 0x0000004000007824 */ /* 0x000fc600078e02f6 */
[----:B------:R1:W-:Y:S02]  /*62d0*/  LDGSTS.E.BYPASS.LTC128B.128 [R235+0x1a000], [R4.64+0x80] ;  /* 0x1a00008004eb7fae */ /* 0x0003e4000b901d58 */
[----:B------:R-:W-:Y:S02]  /*62e0*/  IADD3 R2, R0, 0x1, RZ ;  /* 0x0000000100027810 */ /* 0x000fe40007ffe0ff */
[----:B------:R1:W-:Y:S02]  /*62f0*/  LDGSTS.E.BYPASS.LTC128B.128 [R235+0x1c000], [R4.64+0x100] ;  /* 0x1c00010004eb7fae */ /* 0x0003e4000b901d58 */
[CC--:B------:R-:W-:Y:S02]  /*6300*/  ISETP.GE.AND P6, PT, R2.reuse, R17.reuse, PT ;  /* 0x000000110200720c */ /* 0x0c0fe40003fc6270 */
[----:B------:R1:W-:Y:S01]  /*6310*/  LDGSTS.E.BYPASS.LTC128B.128 [R235+0x1e000], [R4.64+0x180] ;  /* 0x1e00018004eb7fae */ /* 0x0003e2000b901d58 */
[-C--:B-----5:R-:W-:Y:S02]  /*6320*/  ISETP.GE.AND P4, PT, R2, R16.reuse, PT ;  /* 0x000000100200720c */ /* 0x0a0fe40003f86270 */
[----:B------:R-:W-:Y:S01]  /*6330*/  IADD3 R2, R0, 0x9, RZ ;  /* 0x0000000900027810 */ /* 0x000fe20007ffe0ff */
[----:B------:R1:W-:Y:S03]  /*6340*/  LDGSTS.E.BYPASS.LTC128B.128 [R235+0x19000], [R6.64] ;  /* 0x1900000006eb7fae */ /* 0x0003e6000b901d58 */
[C---:B------:R-:W-:Y:S01]  /*6350*/  ISETP.GE.AND P1, PT, R2.reuse, R17, PT ;  /* 0x000000110200720c */ /* 0x040fe20003f26270 */
[----:B------:R1:W-:Y:S01]  /*6360*/  LDGSTS.E.BYPASS.LTC128B.128 [R235+0x1b000], [R6.64+0x80] ;  /* 0x1b00008006eb7fae */ /* 0x0003e2000b901d58 */
[----:B------:R-:W-:-:S02]  /*6370*/  ISETP.GE.AND P3, PT, R2, R16, PT ;  /* 0x000000100200720c */ /* 0x000fc40003f66270 */
[----:B------:R-:W-:Y:S01]  /*6380*/  IADD3 R2, R0, 0x11, RZ ;  /* 0x0000001100027810 */ /* 0x000fe20007ffe0ff */
[----:B------:R1:W-:Y:S04]  /*6390*/  LDGSTS.E.BYPASS.LTC128B.128 [R235+0x1d000], [R6.64+0x100] ;  /* 0x1d00010006eb7fae */ /* 0x0003e8000b901d58 */
[----:B------:R1:W-:Y:S04]  /*63a0*/  LDGSTS.E.BYPASS.LTC128B.128 [R235+0x1f000], [R6.64+0x180] ;  /* 0x1f00018006eb7fae */ /* 0x0003e8000b901d58 */
[----:B------:R-:W-:Y:S04]  /*63b0*/  LDSM.16.M88.4 R20, [R208+0x10000] ;  /* 0x01000000d014783b */ /* 0x000fe80000000200 */
[----:B------:R-:W-:Y:S04]  /*63c0*/  LDSM.16.M88.4 R12, [R208+0x10800] ;  /* 0x01080000d00c783b */ /* 0x000fe80000000200 */
[----:B------:R-:W-:Y:S04]  /*63d0*/  LDSM.16.M88.4 R24, [R208+0x11000] ;  /* 0x01100000d018783b */ /* 0x000fe80000000200 */
[----:B------:R-:W-:Y:S04]  /*63e0*/  LDSM.16.M88.4 R184, [R208+0x11800] ;  /* 0x01180000d0b8783b */ /* 0x000fe80000000200 */
[----:B------:R-:W-:Y:S04]  /*63f0*/  LDSM.16.M88.4 R8, [R216] ;  /* 0x00000000d808783b */ /* 0x000fe80000000200 */
[----:B------:R-:W-:Y:S04]  /*6400*/  LDSM.16.M88.4 R180, [R219] ;  /* 0x00000000dbb4783b */ /* 0x000fe80000000200 */
[----:B-1----:R-:W1:Y:S04]  /*6410*/  LDSM.16.M88.4 R4, [R215] ;  /* 0x00000000d704783b */ /* 0x002e680000000200 */
[----:B------:R-:W2:Y:S04]  /*6420*/  LDSM.16.M88.4 R176, [R234] ;  /* 0x00000000eab0783b */ /* 0x000ea80000000200 */
[----:B------:R-:W3:Y:S04]  /*6430*/  LDSM.16.M88.4 R204, [R232] ;  /* 0x00000000e8cc783b */ /* 0x000ee80000000200 */
[----:B------:R-:W4:Y:S04]  /*6440*/  LDSM.16.M88.4 R192, [R233] ;  /* 0x00000000e9c0783b */ /* 0x000f280000000200 */
        /* <DEDUP_REMOVED lines=10> */
[----:B------:R-:W1:Y:S03]  /*64f0*/  LDSM.16.M88.4 R184, [R214+0x10000] ;  /* 0x01000000d6b8783b */ /* 0x000e660000000200 */
[C---:B------:R-:W-:Y:S08]  /*6500*/  HMMA.16816.F32.BF16 R196, R8.reuse, R180, R172 ;  /* 0x000000b408c4723c */ /* 0x040ff000000418ac */
[C---:B------:R-:W-:Y:S08]  /*6510*/  HMMA.16816.F32.BF16 R180, R8.reuse, R182, R32 ;  /* 0x000000b608b4723c */ /* 0x040ff00000041820 */
[C---:B--2---:R-:W-:Y:S01]  /*6520*/  HMMA.16816.F32.BF16 R200, R8.reuse, R176, R168 ;  /* 0x000000b008c8723c */ /* 0x044fe200000418a8 */
[----:B------:R-:W2:Y:S07]  /*6530*/  LDSM.16.M88.4 R168, [R214+0x10800] ;  /* 0x01080000d6a8783b */ /* 0x000eae0000000200 */
[C---:B------:R-:W-:Y:S08]  /*6540*/  HMMA.16816.F32.BF16 R176, R8.reuse, R178, R28 ;  /* 0x000000b208b0723c */ /* 0x040ff0000004181c */
[C---:B---3--:R-:W-:Y:S01]  /*6550*/  HMMA.16816.F32.BF16 R28, R8.reuse, R204, R24 ;  /* 0x000000cc081c723c */ /* 0x048fe20000041818 */
[----:B------:R-:W3:Y:S07]  /*6560*/  LDSM.16.M88.4 R24, [R214+0x11000] ;  /* 0x01100000d618783b */ /* 0x000eee0000000200 */
[C---:B----4-:R-:W-:Y:S01]  /*6570*/  HMMA.16816.F32.BF16 R172, R8.reuse, R192, R20 ;  /* 0x000000c008ac723c */ /* 0x050fe20000041814 */
[----:B------:R-:W4:Y:S07]  /*6580*/  LDSM.16.M88.4 R20, [R214+0x11800] ;  /* 0x01180000d614783b */ /* 0x000f2e0000000200 */
[----:B------:R-:W-:Y:S08]  /*6590*/  HMMA.16816.F32.BF16 R32, R8, R194, R12 ;  /* 0x000000c20820723c */ /* 0x000ff0000004180c */
[----:B-1----:R-:W-:Y:S08]  /*65a0*/  HMMA.16816.F32.BF16 R192, R4, R184, R196 ;  /* 0x000000b804c0723c */ /* 0x002ff000000418c4 */
[----:B------:R-:W-:Y:S01]  /*65b0*/  HMMA.16816.F32.BF16 R12, R8, R206, R188 ;  /* 0x000000ce080c723c */ /* 0x000fe200000418bc */
[----:B------:R-:W-:Y:S07]  /*65c0*/  LDSM.16.M88.4 R8, [R217] ;  /* 0x00000000d908783b */ /* 0x000fee0000000200 */
[C---:B------:R-:W-:Y:S01]  /*65d0*/  HMMA.16816.F32.BF16 R184, R4.reuse, R186, R180 ;  /* 0x000000ba04b8723c */ /* 0x040fe200000418b4 */
[----:B------:R-:W1:Y:S07]  /*65e0*/  LDSM.16.M88.4 R180, [R213] ;  /* 0x00000000d5b4783b */ /* 0x000e6e0000000200 */
        /* <DEDUP_REMOVED lines=8> */
[----:B------:R-:W4:Y:S04]  /*6670*/  LDSM.16.M88.4 R20, [R213+0x1800] ;  /* 0x00180000d514783b */ /* 0x000f280000000200 */
[----:B------:R-:W-:Y:S03]  /*6680*/  LDSM.16.M88.4 R4, [R215+0x4000] ;  /* 0x00400000d704783b */ /* 0x000fe60000000200 */
[C---:B-1----:R-:W-:Y:S01]  /*6690*/  HMMA.16816.F32.BF16 R200, R8.reuse, R182, R184 ;  /* 0x000000b608c8723c */ /* 0x042fe200000418b8 */
[----:B------:R-:W1:Y:S07]  /*66a0*/  LDSM.16.M88.4 R184, [R208+0x12000] ;  /* 0x01200000d0b8783b */ /* 0x000e6e0000000200 */
[C---:B------:R-:W-:Y:S01]  /*66b0*/  HMMA.16816.F32.BF16 R28, R8.reuse, R180, R192 ;  /* 0x000000b4081c723c */ /* 0x040fe200000418c0 */
[----:B------:R-:W1:Y:S07]  /*66c0*/  LDSM.16.M88.4 R180, [R208+0x12800] ;  /* 0x01280000d0b4783b */ /* 0x000e6e0000000200 */
[C---:B--2---:R-:W-:Y:S08]  /*66d0*/  HMMA.16816.F32.BF16 R192, R8.reuse, R170, R188 ;  /* 0x000000aa08c0723c */ /* 0x044ff000000418bc */
[C---:B---3--:R-:W-:Y:S08]  /*66e0*/  HMMA.16816.F32.BF16 R188, R8.reuse, R24, R176 ;  /* 0x0000001808bc723c */ /* 0x048ff000000418b0 */
[C---:B------:R-:W-:Y:S01]  /*66f0*/  HMMA.16816.F32.BF16 R176, R8.reuse, R26, R172 ;  /* 0x0000001a08b0723c */ /* 0x040fe200000418ac */
[----:B------:R-:W2:Y:S04]  /*6700*/  LDSM.16.M88.4 R172, [R208+0x13000] ;  /* 0x01300000d0ac783b */ /* 0x000ea80000000200 */
[----:B------:R-:W3:Y:S03]  /*6710*/  LDSM.16.M88.4 R24, [R208+0x13800] ;  /* 0x01380000d018783b */ /* 0x000ee60000000200 */
[C---:B----4-:R-:W-:Y:S08]  /*6720*/  HMMA.16816.F32.BF16 R32, R8.reuse, R20, R32 ;  /* 0x000000140820723c */ /* 0x050ff00000041820 */
[C---:B------:R-:W-:Y:S08]  /*6730*/  HMMA.16816.F32.BF16 R20, R8.reuse, R22, R12 ;  /* 0x000000160814723c */ /* 0x040ff0000004180c */
[----:B------:R-:W-:Y:S01]  /*6740*/  HMMA.16816.F32.BF16 R196, R8, R168, R196 ;  /* 0x000000a808c4723c */ /* 0x000fe200000418c4 */
[----:B------:R-:W-:Y:S07]  /*6750*/  LDSM.16.M88.4 R8, [R216+0x4000] ;  /* 0x00400000d808783b */ /* 0x000fee0000000200 */
[C---:B-1----:R-:W-:Y:S01]  /*6760*/  HMMA.16816.F32.BF16 R12, R4.reuse, R184, R28 ;  /* 0x000000b8040c723c */ /* 0x042fe2000004181c */
[----:B------:R-:W1:Y:S07]  /*6770*/  LDSM.16.M88.4 R28, [R231] ;  /* 0x00000000e71c783b */ /* 0x000e6e0000000200 */
[C---:B------:R-:W-:Y:S01]  /*6780*/  HMMA.16816.F32.BF16 R168, R4.reuse, R186, R200 ;  /* 0x000000ba04a8723c */ /* 0x040fe200000418c8 */
[----:B------:R-:W4:Y:S07]  /*6790*/  LDSM.16.M88.4 R184, [R230] ;  /* 0x00000000e6b8783b */ /* 0x000f2e0000000200 */
[C---:B------:R-:W-:Y:S08]  /*67a0*/  HMMA.16816.F32.BF16 R196, R4.reuse, R180, R196 ;  /* 0x000000b404c4723c */ /* 0x040ff000000418c4 */
[C---:B------:R-:W-:Y:S08]  /*67b0*/  HMMA.16816.F32.BF16 R192, R4.reuse, R182, R192 ;  /* 0x000000b604c0723c */ /* 0x040ff000000418c0 */
[C---:B--2---:R-:W-:Y:S01]  /*67c0*/  HMMA.16816.F32.BF16 R180, R4.reuse, R172, R188 ;  /* 0x000000ac04b4723c */ /* 0x044fe200000418bc */
[----:B------:R-:W-:Y:S07]  /*67d0*/  LDSM.16.M88.4 R188, [R214+0x12800] ;  /* 0x01280000d6bc783b */ /* 0x000fee0000000200 */
[C---:B------:R-:W-:Y:S08]  /*67e0*/  HMMA.16816.F32.BF16 R176, R4.reuse, R174, R176 ;  /* 0x000000ae04b0723c */ /* 0x040ff000000418b0 */
[C---:B---3--:R-:W-:Y:S01]  /*67f0*/  HMMA.16816.F32.BF16 R172, R4.reuse, R26, R20 ;  /* 0x0000001a04ac723c */ /* 0x048fe20000041814 */
[----:B------:R-:W2:Y:S07]  /*6800*/  LDSM.16.M88.4 R20, [R228] ;  /* 0x00000000e414783b */ /* 0x000eae0000000200 */
[----:B------:R-:W-:Y:S01]  /*6810*/  HMMA.16816.F32.BF16 R32, R4, R24, R32 ;  /* 0x000000180420723c */ /* 0x000fe20000041820 */
[----:B------:R-:W-:Y:S04]  /*6820*/  LDSM.16.M88.4 R4, [R218+0x4000] ;  /* 0x00400000da04783b */ /* 0x000fe80000000200 */
[----:B------:R-:W3:Y:S03]  /*6830*/  LDSM.16.M88.4 R24, [R229] ;  /* 0x00000000e518783b */ /* 0x000ee60000000200 */
[C---:B-1----:R-:W-:Y:S08]  /*6840*/  HMMA.16816.F32.BF16 R12, R8.reuse, R28, R12 ;  /* 0x0000001c080c723c */ /* 0x042ff0000004180c */
[C---:B------:R-:W-:Y:S01]  /*6850*/  HMMA.16816.F32.BF16 R168, R8.reuse, R30, R168 ;  /* 0x0000001e08a8723c */ /* 0x040fe200000418a8 */
[----:B------:R-:W1:Y:S07]  /*6860*/  LDSM.16.M88.4 R28, [R214+0x12000] ;  /* 0x01200000d61c783b */ /* 0x000e6e0000000200 */
[C---:B----4-:R-:W-:Y:S08]  /*6870*/  HMMA.16816.F32.BF16 R200, R8.reuse, R184, R196 ;  /* 0x000000b808c8723c */ /* 0x050ff000000418c4 */
[C---:B------:R-:W-:Y:S08]  /*6880*/  HMMA.16816.F32.BF16 R204, R8.reuse, R186, R192 ;  /* 0x000000ba08cc723c */ /* 0x040ff000000418c0 */
[C---:B--2---:R-:W-:Y:S01]  /*6890*/  HMMA.16816.F32.BF16 R184, R8.reuse, R20, R32 ;  /* 0x0000001408b8723c */ /* 0x044fe20000041820 */
[----:B------:R-:W2:Y:S07]  /*68a0*/  LDSM.16.M88.4 R32, [R214+0x13000] ;  /* 0x01300000d620783b */ /* 0x000eae0000000200 */
[C---:B------:R-:W-:Y:S08]  /*68b0*/  HMMA.16816.F32.BF16 R172, R8.reuse, R22, R172 ;  /* 0x0000001608ac723c */ /* 0x040ff000000418ac */
[----:B---3--:R-:W-:Y:S01]  /*68c0*/  HMMA.16816.F32.BF16 R196, R8, R24, R180 ;  /* 0x0000001808c4723c */ /* 0x008fe200000418b4 */
[----:B------:R-:W-:Y:S07]  /*68d0*/  LDSM.16.M88.4 R180, [R213+0x2800] ;  /* 0x00280000d5b4783b */ /* 0x000fee0000000200 */
[C---:B-1----:R-:W-:Y:S08]  /*68e0*/  HMMA.16816.F32.BF16 R20, R4.reuse, R28, R12 ;  /* 0x0000001c0414723c */ /* 0x042ff0000004180c */
[----:B------:R-:W-:Y:S01]  /*68f0*/  HMMA.16816.F32.BF16 R12, R4, R30, R168 ;  /* 0x0000001e040c723c */ /* 0x000fe200000418a8 */
[----:B------:R-:W1:Y:S07]  /*6900*/  LDSM.16.M88.4 R28, [R214+0x13800] ;  /* 0x01380000d61c783b */ /* 0x000e6e0000000200 */
[----:B------:R-:W-:Y:S01]  /*6910*/  HMMA.16816.F32.BF16 R192, R8, R26, R176 ;  /* 0x0000001a08c0723c */ /* 0x000fe200000418b0 */
[----:B------:R-:W-:Y:S04]  /*6920*/  LDSM.16.M88.4 R8, [R217+0x4000] ;  /* 0x00400000d908783b */ /* 0x000fe80000000200 */
[----:B------:R-:W3:Y:S03]  /*6930*/  LDSM.16.M88.4 R24, [R213+0x2000] ;  /* 0x00200000d518783b */ /* 0x000ee60000000200 */
[C---:B------:R-:W-:Y:S08]  /*6940*/  HMMA.16816.F32.BF16 R176, R4.reuse, R188, R200 ;  /* 0x000000bc04b0723c */ /* 0x040ff000000418c8 */
[C---:B------:R-:W-:Y:S01]  /*6950*/  HMMA.16816.F32.BF16 R188, R4.reuse, R190, R204 ;  /* 0x000000be04bc723c */ /* 0x040fe200000418cc */
[----:B------:R-:W-:Y:S07]  /*6960*/  LDSM.16.M88.4 R204, [R208+0x15000] ;  /* 0x01500000d0cc783b */ /* 0x000fee0000000200 */
[C---:B--2---:R-:W-:Y:S08]  /*6970*/  HMMA.16816.F32.BF16 R200, R4.reuse, R32, R196 ;  /* 0x0000002004c8723c */ /* 0x044ff000000418c4 */
[C---:B------:R-:W-:Y:S01]  /*6980*/  HMMA.16816.F32.BF16 R196, R4.reuse, R34, R192 ;  /* 0x0000002204c4723c */ /* 0x040fe200000418c0 */
[----:B------:R-:W-:Y:S07]  /*6990*/  LDSM.16.M88.4 R32, [R208+0x14800] ;  /* 0x01480000d020783b */ /* 0x000fee0000000200 */
[C---:B-1----:R-:W-:Y:S08]  /*69a0*/  HMMA.16816.F32.BF16 R192, R4.reuse, R28, R184 ;  /* 0x0000001c04c0723c */ /* 0x042ff000000418b8 */
[----:B------:R-:W-:Y:S01]  /*69b0*/  HMMA.16816.F32.BF16 R184, R4, R30, R172 ;  /* 0x0000001e04b8723c */ /* 0x000fe200000418ac */
[----:B------:R-:W1:Y:S04]  /*69c0*/  LDSM.16.M88.4 R172, [R213+0x3000] ;  /* 0x00300000d5ac783b */ /* 0x000e680000000200 */
[----:B------:R-:W2:Y:S03]  /*69d0*/  LDSM.16.M88.4 R28, [R213+0x3800] ;  /* 0x00380000d51c783b */ /* 0x000ea60000000200 */
[C---:B---3--:R-:W-:Y:S01]  /*69e0*/  HMMA.16816.F32.BF16 R168, R8.reuse, R24, R20 ;  /* 0x0000001808a8723c */ /* 0x048fe20000041814 */
[----:B------:R-:W-:Y:S07]  /*69f0*/  LDSM.16.M88.4 R4, [R215+0x8000] ;  /* 0x00800000d704783b */ /* 0x000fee0000000200 */
[C---:B------:R-:W-:Y:S01]  /*6a00*/  HMMA.16816.F32.BF16 R20, R8.reuse, R26, R12 ;  /* 0x0000001a0814723c */ /* 0x040fe2000004180c */
[----:B------:R-:W3:Y:S07]  /*6a10*/  LDSM.16.M88.4 R24, [R208+0x14000] ;  /* 0x01400000d018783b */ /* 0x000eee0000000200 */
[C---:B------:R-:W-:Y:S08]  /*6a20*/  HMMA.16816.F32.BF16 R12, R8.reuse, R180, R176 ;  /* 0x000000b4080c723c */ /* 0x040ff000000418b0 */
[C---:B------:R-:W-:Y:S08]  /*6a30*/  HMMA.16816.F32.BF16 R176, R8.reuse, R182, R188 ;  /* 0x000000b608b0723c */ /* 0x040ff000000418bc */
[C---:B-1----:R-:W-:Y:S08]  /*6a40*/  HMMA.16816.F32.BF16 R180, R8.reuse, R172, R200 ;  /* 0x000000ac08b4723c */ /* 0x042ff000000418c8 */
[C---:B------:R-:W-:Y:S08]  /*6a50*/  HMMA.16816.F32.BF16 R200, R8.reuse, R174, R196 ;  /* 0x000000ae08c8723c */ /* 0x040ff000000418c4 */
[----:B--2---:R-:W-:Y:S01]  /*6a60*/  HMMA.16816.F32.BF16 R196, R8, R28, R192 ;  /* 0x0000001c08c4723c */ /* 0x004fe200000418c0 */
[----:B------:R-:W1:Y:S07]  /*6a70*/  LDSM.16.M88.4 R192, [R208+0x15800] ;  /* 0x01580000d0c0783b */ /* 0x000e6e0000000200 */
[C---:B---3--:R-:W-:Y:S08]  /*6a80*/  HMMA.16816.F32.BF16 R172, R4.reuse, R24, R168 ;  /* 0x0000001804ac723c */ /* 0x048ff000000418a8 */
[----:B------:R-:W-:Y:S08]  /*6a90*/  HMMA.16816.F32.BF16 R168, R4, R26, R20 ;  /* 0x0000001a04a8723c */ /* 0x000ff00000041814 */
[----:B------:R-:W-:Y:S01]  /*6aa0*/  HMMA.16816.F32.BF16 R188, R8, R30, R184 ;  /* 0x0000001e08bc723c */ /* 0x000fe200000418b8 */
[----:B------:R-:W-:Y:S04]  /*6ab0*/  LDSM.16.M88.4 R8, [R216+0x8000] ;  /* 0x00800000d808783b */ /* 0x000fe80000000200 */
[----:B------:R-:W2:Y:S03]  /*6ac0*/  LDSM.16.M88.4 R28, [R226] ;  /* 0x00000000e21c783b */ /* 0x000ea60000000200 */
[C---:B------:R-:W-:Y:S08]  /*6ad0*/  HMMA.16816.F32.BF16 R24, R4.reuse, R32, R12 ;  /* 0x000000200418723c */ /* 0x040ff0000004180c */
        /* <DEDUP_REMOVED lines=15> */
[----:B------:R-:W3:Y:S07]  /*6bd0*/  LDSM.16.M88.4 R28, [R214+0x15000] ;  /* 0x01500000d61c783b */ /* 0x000eee0000000200 */
        /* <DEDUP_REMOVED lines=13> */
[C---:B------:R-:W-:Y:S01]  /*6cb0*/  HMMA.16816.F32.BF16 R176, R4.reuse, R28, R24 ;  /* 0x0000001c04b0723c */ /* 0x040fe20000041818 */
[----:B------:R-:W3:Y:S07]  /*6cc0*/  LDSM.16.M88.4 R24, [R213+0x5000] ;  /* 0x00500000d518783b */ /* 0x000eee0000000200 */
[C---:B------:R-:W-:Y:S01]  /*6cd0*/  HMMA.16816.F32.BF16 R172, R4.reuse, R30, R20 ;  /* 0x0000001e04ac723c */ /* 0x040fe20000041814 */
[----:B------:R-:W3:Y:S07]  /*6ce0*/  LDSM.16.M88.4 R20, [R213+0x5800] ;  /* 0x00580000d514783b */ /* 0x000eee0000000200 */
[C---:B----4-:R-:W-:Y:S08]  /*6cf0*/  HMMA.16816.F32.BF16 R28, R4.reuse, R184, R12 ;  /* 0x000000b8041c723c */ /* 0x050ff0000004180c */
[----:B------:R-:W-:Y:S01]  /*6d00*/  HMMA.16816.F32.BF16 R12, R4, R186, R188 ;  /* 0x000000ba040c723c */ /* 0x000fe200000418bc */
[----:B------:R-:W4:Y:S07]  /*6d10*/  LDSM.16.M88.4 R4, [R215+0xc000] ;  /* 0x00c00000d704783b */ /* 0x000f2e0000000200 */
[C---:B-1----:R-:W-:Y:S08]  /*6d20*/  HMMA.16816.F32.BF16 R184, R8.reuse, R168, R200 ;  /* 0x000000a808b8723c */ /* 0x042ff000000418c8 */
[C---:B------:R-:W-:Y:S01]  /*6d30*/  HMMA.16816.F32.BF16 R200, R8.reuse, R170, R196 ;  /* 0x000000aa08c8723c */ /* 0x040fe200000418c4 */
[----:B------:R-:W-:Y:S07]  /*6d40*/  LDSM.16.M88.4 R168, [R223] ;  /* 0x00000000dfa8783b */ /* 0x000fee0000000200 */
[C---:B--2---:R-:W-:Y:S08]  /*6d50*/  HMMA.16816.F32.BF16 R196, R8.reuse, R32, R192 ;  /* 0x0000002008c4723c */ /* 0x044ff000000418c0 */
[C---:B------:R-:W-:Y:S08]  /*6d60*/  HMMA.16816.F32.BF16 R192, R8.reuse, R34, R180 ;  /* 0x0000002208c0723c */ /* 0x040ff000000418b4 */
[C---:B---3--:R-:W-:Y:S01]  /*6d70*/  HMMA.16816.F32.BF16 R180, R8.reuse, R26, R172 ;  /* 0x0000001a08b4723c */ /* 0x048fe200000418ac */
[----:B------:R-:W1:Y:S07]  /*6d80*/  LDSM.16.M88.4 R172, [R208+0x16800] ;  /* 0x01680000d0ac783b */ /* 0x000e6e0000000200 */
[C---:B------:R-:W-:Y:S01]  /*6d90*/  HMMA.16816.F32.BF16 R32, R8.reuse, R20, R28 ;  /* 0x000000140820723c */ /* 0x040fe2000004181c */
[----:B------:R-:W2:Y:S07]  /*6da0*/  LDSM.16.M88.4 R28, [R208+0x17000] ;  /* 0x01700000d01c783b */ /* 0x000eae0000000200 */
[C---:B------:R-:W-:Y:S01]  /*6db0*/  HMMA.16816.F32.BF16 R188, R8.reuse, R24, R176 ;  /* 0x0000001808bc723c */ /* 0x040fe200000418b0 */
[----:B------:R-:W3:Y:S07]  /*6dc0*/  LDSM.16.M88.4 R24, [R208+0x17800] ;  /* 0x01780000d018783b */ /* 0x000eee0000000200 */
[----:B------:R-:W-:Y:S01]  /*6dd0*/  HMMA.16816.F32.BF16 R20, R8, R22, R12 ;  /* 0x000000160814723c */ /* 0x000fe2000004180c */
[----:B------:R-:W3:Y:S07]  /*6de0*/  LDSM.16.M88.4 R8, [R216+0xc000] ;  /* 0x00c00000d808783b */ /* 0x000eee0000000200 */
[C---:B----4-:R-:W-:Y:S01]  /*6df0*/  HMMA.16816.F32.BF16 R12, R4.reuse, R204, R184 ;  /* 0x000000cc040c723c */ /* 0x050fe200000418b8 */
[----:B------:R-:W4:Y:S07]  /*6e00*/  LDSM.16.M88.4 R184, [R222] ;  /* 0x00000000deb8783b */ /* 0x000f2e0000000200 */
[C---:B------:R-:W-:Y:S08]  /*6e10*/  HMMA.16816.F32.BF16 R176, R4.reuse, R206, R200 ;  /* 0x000000ce04b0723c */ /* 0x040ff000000418c8 */
[C---:B-1----:R-:W-:Y:S08]  /*6e20*/  HMMA.16816.F32.BF16 R204, R4.reuse, R172, R196 ;  /* 0x000000ac04cc723c */ /* 0x042ff000000418c4 */
[C---:B--2---:R-:W-:Y:S08]  /*6e30*/  HMMA.16816.F32.BF16 R196, R4.reuse, R28, R188 ;  /* 0x0000001c04c4723c */ /* 0x044ff000000418bc */
[C---:B---3--:R-:W-:Y:S01]  /*6e40*/  HMMA.16816.F32.BF16 R188, R4.reuse, R24, R32 ;  /* 0x0000001804bc723c */ /* 0x048fe20000041820 */
[----:B------:R-:W1:Y:S07]  /*6e50*/  LDSM.16.M88.4 R32, [R221] ;  /* 0x00000000dd20783b */ /* 0x000e6e0000000200 */
[C---:B------:R-:W-:Y:S08]  /*6e60*/  HMMA.16816.F32.BF16 R200, R4.reuse, R174, R192 ;  /* 0x000000ae04c8723c */ /* 0x040ff000000418c0 */
[C---:B------:R-:W-:Y:S01]  /*6e70*/  HMMA.16816.F32.BF16 R192, R4.reuse, R30, R180 ;  /* 0x0000001e04c0723c */ /* 0x040fe200000418b4 */
[----:B------:R-:W2:Y:S04]  /*6e80*/  LDSM.16.M88.4 R28, [R220] ;  /* 0x00000000dc1c783b */ /* 0x000ea80000000200 */
[----:B------:R-:W-:Y:S03]  /*6e90*/  LDSM.16.M88.4 R180, [R214+0x16800] ;  /* 0x01680000d6b4783b */ /* 0x000fe60000000200 */
[----:B------:R-:W-:Y:S01]  /*6ea0*/  HMMA.16816.F32.BF16 R172, R4, R26, R20 ;  /* 0x0000001a04ac723c */ /* 0x000fe20000041814 */
[----:B------:R-:W-:Y:S04]  /*6eb0*/  LDSM.16.M88.4 R4, [R218+0xc000] ;  /* 0x00c00000da04783b */ /* 0x000fe80000000200 */
[----:B------:R-:W3:Y:S03]  /*6ec0*/  LDSM.16.M88.4 R24, [R214+0x16000] ;  /* 0x01600000d618783b */ /* 0x000ee60000000200 */
[C---:B------:R-:W-:Y:S08]  /*6ed0*/  HMMA.16816.F32.BF16 R20, R8.reuse, R168, R12 ;  /* 0x000000a80814723c */ /* 0x040ff0000004180c */
[C---:B------:R-:W-:Y:S01]  /*6ee0*/  HMMA.16816.F32.BF16 R12, R8.reuse, R170, R176 ;  /* 0x000000aa080c723c */ /* 0x040fe200000418b0 */
[----:B------:R-:W-:Y:S07]  /*6ef0*/  LDSM.16.M88.4 R176, [R213+0x6000] ;  /* 0x00600000d5b0783b */ /* 0x000fee0000000200 */
[C---:B----4-:R-:W-:Y:S08]  /*6f00*/  HMMA.16816.F32.BF16 R168, R8.reuse, R184, R204 ;  /* 0x000000b808a8723c */ /* 0x050ff000000418cc */
[C---:B------:R-:W-:Y:S08]  /*6f10*/  HMMA.16816.F32.BF16 R184, R8.reuse, R186, R200 ;  /* 0x000000ba08b8723c */ /* 0x040ff000000418c8 */
[C---:B-1----:R-:W-:Y:S08]  /*6f20*/  HMMA.16816.F32.BF16 R200, R8.reuse, R32, R196 ;  /* 0x0000002008c8723c */ /* 0x042ff000000418c4 */
[C---:B------:R-:W-:Y:S01]  /*6f30*/  HMMA.16816.F32.BF16 R196, R8.reuse, R34, R192 ;  /* 0x0000002208c4723c */ /* 0x040fe200000418c0 */
[----:B------:R-:W-:Y:S07]  /*6f40*/  LDSM.16.M88.4 R32, [R213+0x6800] ;  /* 0x00680000d520783b */ /* 0x000fee0000000200 */
[C---:B--2---:R-:W-:Y:S08]  /*6f50*/  HMMA.16816.F32.BF16 R192, R8.reuse, R28, R188 ;  /* 0x0000001c08c0723c */ /* 0x044ff000000418bc */
[----:B------:R-:W-:Y:S01]  /*6f60*/  HMMA.16816.F32.BF16 R188, R8, R30, R172 ;  /* 0x0000001e08bc723c */ /* 0x000fe200000418ac */
[----:B------:R-:W1:Y:S04]  /*6f70*/  LDSM.16.M88.4 R28, [R214+0x17000] ;  /* 0x01700000d61c783b */ /* 0x000e680000000200 */
[----:B------:R-:W2:Y:S03]  /*6f80*/  LDSM.16.M88.4 R8, [R217+0xc000] ;  /* 0x00c00000d908783b */ /* 0x000ea60000000200 */
[C---:B---3--:R-:W-:Y:S01]  /*6f90*/  HMMA.16816.F32.BF16 R204, R4.reuse, R24, R20 ;  /* 0x0000001804cc723c */ /* 0x048fe20000041814 */
[----:B------:R-:W3:Y:S07]  /*6fa0*/  LDSM.16.M88.4 R20, [R214+0x17800] ;  /* 0x01780000d614783b */ /* 0x000eee0000000200 */
[C---:B------:R-:W-:Y:S08]  /*6fb0*/  HMMA.16816.F32.BF16 R12, R4.reuse, R26, R12 ;  /* 0x0000001a040c723c */ /* 0x040ff0000004180c */
[C---:B------:R-:W-:Y:S08]  /*6fc0*/  HMMA.16816.F32.BF16 R24, R4.reuse, R180, R168 ;  /* 0x000000b40418723c */ /* 0x040ff000000418a8 */
[C---:B------:R-:W-:Y:S01]  /*6fd0*/  HMMA.16816.F32.BF16 R172, R4.reuse, R182, R184 ;  /* 0x000000b604ac723c */ /* 0x040fe200000418b8 */
[----:B------:R-:W4:Y:S07]  /*6fe0*/  LDSM.16.M88.4 R180, [R213+0x7000] ;  /* 0x00700000d5b4783b */ /* 0x000f2e0000000200 */
[C---:B-1----:R-:W-:Y:S08]  /*6ff0*/  HMMA.16816.F32.BF16 R184, R4.reuse, R28, R200 ;  /* 0x0000001c04b8723c */ /* 0x042ff000000418c8 */
[----:B------:R-:W-:Y:S08]  /*7000*/  HMMA.16816.F32.BF16 R196, R4, R30, R196 ;  /* 0x0000001e04c4723c */ /* 0x000ff000000418c4 */
[C---:B--2---:R-:W-:Y:S08]  /*7010*/  HMMA.16816.F32.BF16 R28, R8.reuse, R32, R24 ;  /* 0x00000020081c723c */ /* 0x044ff00000041818 */
[C---:B------:R-:W-:Y:S08]  /*7020*/  HMMA.16816.F32.BF16 R168, R8.reuse, R178, R12 ;  /* 0x000000b208a8723c */ /* 0x040ff0000004180c */
[----:B------:R-:W-:Y:S01]  /*7030*/  HMMA.16816.F32.BF16 R24, R8, R34, R172 ;  /* 0x000000220818723c */ /* 0x000fe200000418ac */
[----:B------:R-:W1:Y:S01]  /*7040*/  LDSM.16.M88.4 R172, [R213+0x7800] ;  /* 0x00780000d5ac783b */ /* 0x000e620000000200 */
[----:B------:R-:W-:-:S06]  /*7050*/  DEPBAR.LE SB0, 0x0 ;  /* 0x000080000000791a */ /* 0x000fcc0000000000 */
[C---:B---3--:R-:W-:Y:S08]  /*7060*/  HMMA.16816.F32.BF16 R192, R4.reuse, R20, R192 ;  /* 0x0000001404c0723c */ /* 0x048ff000000418c0 */
[----:B------:R-:W-:Y:S01]  /*7070*/  HMMA.16816.F32.BF16 R188, R4, R22, R188 ;  /* 0x0000001604bc723c */ /* 0x000fe200000418bc */
[----:B------:R-:W-:Y:S01]  /*7080*/  FSEL R12, R169, -INF , !P1 ;  /* 0xff800000a90c7808 */ /* 0x000fe20004800000 */
[----:B------:R-:W-:Y:S01]  /*7090*/  BAR.SYNC.DEFER_BLOCKING 0x0 ;  /* 0x0000000000007b1d */ /* 0x000fe20000010000 */
[----:B------:R-:W-:-:S02]  /*70a0*/  ISETP.GE.AND P1, PT, R2, R16, PT ;  /* 0x000000100200720c */ /* 0x000fc40003f26270 */
[----:B------:R-:W-:Y:S02]  /*70b0*/  FSEL R18, R171, -INF , !P3 ;  /* 0xff800000ab127808 */ /* 0x000fe40005800000 */
[----:B------:R-:W-:Y:S01]  /*70c0*/  IADD3 R4, R0, 0x8, RZ ;  /* 0x0000000800047810 */ /* 0x000fe20007ffe0ff */
[C---:B----4-:R-:W-:Y:S01]  /*70d0*/  HMMA.16816.F32.BF16 R20, R8.reuse, R180, R184 ;  /* 0x000000b40814723c */ /* 0x050fe200000418b8 */
[----:B------:R-:W-:Y:S02]  /*70e0*/  FSEL R179, R31, -INF , !P1 ;  /* 0xff8000001fb37808 */ /* 0x000fe40004800000 */
[C---:B------:R-:W-:Y:S02]  /*70f0*/  ISETP.GE.AND P2, PT, R4.reuse, R17, PT ;  /* 0x000000110400720c */ /* 0x040fe40003f46270 */
[----:B------:R-:W-:Y:S02]  /*7100*/  ISETP.GE.AND P5, PT, R4, R16, PT ;  /* 0x000000100400720c */ /* 0x000fe40003fa6270 */
[----:B------:R-:W-:Y:S01]  /*7110*/  IADD3 R4, R0, 0x10, RZ ;  /* 0x0000001000047810 */ /* 0x000fe20007ffe0ff */
[----:B------:R-:W-:Y:S01]  /*7120*/  HMMA.16816.F32.BF16 R32, R8, R182, R196 ;  /* 0x000000b60820723c */ /* 0x000fe200000418c4 */
[----:B------:R-:W-:-:S02]  /*7130*/  FSEL R14, R168, -INF , !P2 ;  /* 0xff800000a80e7808 */ /* 0x000fc40005000000 */
[----:B------:R-:W-:Y:S02]  /*7140*/  FSEL R15, R170, -INF , !P5 ;  /* 0xff800000aa0f7808 */ /* 0x000fe40006800000 */
[CC--:B------:R-:W-:Y:S02]  /*7150*/  ISETP.GE.AND P0, PT, R4.reuse, R17.reuse, PT ;  /* 0x000000110400720c */ /* 0x0c0fe40003f06270 */
[----:B------:R-:W-:Y:S02]  /*7160*/  ISETP.GE.AND P2, PT, R4, R16, PT ;  /* 0x000000100400720c */ /* 0x000fe40003f46270 */
[----:B------:R-:W-:Y:S02]  /*7170*/  ISETP.GE.AND P5, PT, R2, R17, PT ;  /* 0x000000110200720c */ /* 0x000fe40003fa6270 */
[----:B------:R-:W-:Y:S02]  /*7180*/  IADD3 R4, R0, 0x18, RZ ;  /* 0x0000001800047810 */ /* 0x000fe40007ffe0ff */
[----:B------:R-:W-:-:S02]  /*7190*/  FSEL R19, R28, -INF , !P0 ;  /* 0xff8000001c137808 */ /* 0x000fc40004000000 */
[----:B------:R-:W-:Y:S02]  /*71a0*/  FSEL R180, R30, -INF , !P2 ;  /* 0xff8000001eb47808 */ /* 0x000fe40005000000 */
[----:B------:R-:W-:Y:S02]  /*71b0*/  FSEL R170, R29, -INF , !P5 ;  /* 0xff8000001daa7808 */ /* 0x000fe40006800000 */
[C---:B------:R-:W-:Y:S01]  /*71c0*/  ISETP.GE.AND P3, PT, R4.reuse, R17, PT ;  /* 0x000000110400720c */ /* 0x040fe20003f66270 */
[----:B------:R-:W-:Y:S01]  /*71d0*/  HMMA.16816.F32.BF16 R28, R8, R176, R204 ;  /* 0x000000b0081c723c */ /* 0x000fe200000418cc */
[----:B------:R-:W-:Y:S02]  /*71e0*/  ISETP.GE.AND P0, PT, R4, R16, PT ;  /* 0x000000100400720c */ /* 0x000fe40003f06270 */
[C---:B------:R-:W-:Y:S02]  /*71f0*/  IADD3 R2, R0.reuse, 0x19, RZ ;  /* 0x0000001900027810 */ /* 0x040fe40007ffe0ff */
[----:B------:R-:W-:-:S02]  /*7200*/  IADD3 R4, R0, 0x20, RZ ;  /* 0x0000002000047810 */ /* 0x000fc40007ffe0ff */
[----:B------:R-:W-:Y:S02]  /*7210*/  FSEL R168, R24, -INF , !P3 ;  /* 0xff80000018a87808 */ /* 0x000fe40005800000 */
        /* <DEDUP_REMOVED lines=9> */
[----:B------:R-:W-:Y:S01]  /*72b0*/  FSEL R198, R20, -INF , !P1 ;  /* 0xff80000014c67808 */ /* 0x000fe20004800000 */
[----:B-1----:R-:W-:Y:S01]  /*72c0*/  HMMA.16816.F32.BF16 R24, R8, R172, R192 ;  /* 0x000000ac0818723c */ /* 0x002fe200000418c0 */
[----:B------:R-:W-:-:S02]  /*72d0*/  ISETP.GE.AND P0, PT, R2, R17, PT ;  /* 0x000000110200720c */ /* 0x000fc40003f06270 */
        /* <DEDUP_REMOVED lines=8> */
[-C--:B------:R-:W-:Y:S02]  /*7360*/  ISETP.GE.AND P0, PT, R2, R16.reuse, PT ;  /* 0x000000100200720c */ /* 0x080fe40003f06270 */
[C---:B------:R-:W-:Y:S02]  /*7370*/  ISETP.GE.AND P2, PT, R4.reuse, R17, PT ;  /* 0x000000110400720c */ /* 0x040fe40003f46270 */
[----:B------:R-:W-:Y:S02]  /*7380*/  ISETP.GE.AND P5, PT, R4, R16, PT ;  /* 0x000000100400720c */ /* 0x000fe40003fa6270 */
[----:B------:R-:W-:Y:S01]  /*7390*/  HMMA.16816.F32.BF16 R4, R8, R174, R188 ;  /* 0x000000ae0804723c */ /* 0x000fe200000418bc */
[----:B------:R-:W-:-:S02]  /*73a0*/  FSEL R203, R35, -INF , !P0 ;  /* 0xff80000023cb7808 */ /* 0x000fc40004000000 */
[-C--:B------:R-:W-:Y:S02]  /*73b0*/  ISETP.GE.AND P0, PT, R0, R17.reuse, PT ;  /* 0x000000110000720c */ /* 0x080fe40003f06270 */
[----:B------:R-:W-:Y:S02]  /*73c0*/  FSEL R237, R22, -INF , !P3 ;  /* 0xff80000016ed7808 */ /* 0x000fe40005800000 */
[----:B------:R-:W-:Y:S02]  /*73d0*/  FSEL R8, R28, -INF , !P0 ;  /* 0xff8000001c087808 */ /* 0x000fe40004000000 */
[----:B------:R-:W-:Y:S02]  /*73e0*/  ISETP.GE.AND P3, PT, R2, R17, PT ;  /* 0x000000110200720c */ /* 0x000fe40003f66270 */
[----:B------:R-:W-:Y:S02]  /*73f0*/  PLOP3.LUT P0, PT, PT, PT, UP0, 0x80, 0x0 ;  /* 0x000000000000781c */ /* 0x000fe40003f0f008 */
[----:B------:R-:W-:-:S02]  /*7400*/  IADD3 R2, R0, 0x31, RZ ;  /* 0x0000003100027810 */ /* 0x000fc40007ffe0ff */
[----:B------:R-:W-:Y:S02]  /*7410*/  FSEL R202, R34, -INF , !P1 ;  /* 0xff80000022ca7808 */ /* 0x000fe40004800000 */
[----:B------:R-:W-:Y:S02]  /*7420*/  FSEL R247, R33, -INF , !P3 ;  /* 0xff80000021f77808 */ /* 0x000fe40005800000 */
[C---:B------:R-:W-:Y:S02]  /*7430*/  ISETP.GE.AND P1, PT, R2.reuse, R17, PT ;  /* 0x000000110200720c */ /* 0x040fe40003f26270 */
[-C--:B------:R-:W-:Y:S02]  /*7440*/  ISETP.GE.AND P3, PT, R2, R16.reuse, PT ;  /* 0x000000100200720c */ /* 0x080fe40003f66270 */
[----:B------:R-:W-:Y:S02]  /*7450*/  FSEL R11, R31, -INF , !P4 ;  /* 0xff8000001f0b7808 */ /* 0x000fe40006000000 */
        /* <DEDUP_REMOVED lines=11> */
[----:B------:R-:W-:Y:S02]  /*7510*/  FSEL R10, R30, -INF , !P4 ;  /* 0xff8000001e0a7808 */ /* 0x000fe40006000000 */
[----:B------:R-:W-:-:S02]  /*7520*/  FSEL R239, R27, -INF , !P3 ;  /* 0xff8000001bef7808 */ /* 0x000fc40005800000 */
[----:B------:R-:W-:Y:S02]  /*7530*/  FSEL R201, R4, -INF , !P6 ;  /* 0xff80000004c97808 */ /* 0x000fe40007000000 */
[----:B------:R-:W-:Y:S02]  /*7540*/  FSEL R187, R6, -INF , !P2 ;  /* 0xff80000006bb7808 */ /* 0x000fe40005000000 */
[----:B------:R-:W-:Y:S02]  /*7550*/  FSEL R240, R5, -INF , !P5 ;  /* 0xff80000005f07808 */ /* 0x000fe40006800000 */
[----:B------:R-:W-:Y:S01]  /*7560*/  FSEL R236, R7, -INF , !P1 ;  /* 0xff80000007ec7808 */ /* 0x000fe20004800000 */
[----:B------:R-:W-:Y:S05]  /*7570*/  @!P0 BRA `(.L_x_751) ;  /* 0x000001e000008947 */ /* 0x000fea0003800000 */
[----:B------:R-:W2:Y:S04]  /*7580*/  LDL.64 R248, [R1+0x18] ;  /* 0x0000180001f87983 */ /* 0x000ea80000100a00 */
[----:B------:R-:W3:Y:S01]  /*7590*/  LDL.64 R250, [R1] ;  /* 0x0000000001fa7983 */ /* 0x000ee20000100a00 */
[----:B------:R-:W-:-:S02]  /*75a0*/  UIADD3 UR30, UR23, -0x3, URZ ;  /* 0xfffffffd171e7890 */ /* 0x000fc4000fffe03f */
[----:B------:R-:W-:Y:S02]  /*75b0*/  ULDC.64 UR4, c[0x0][0x198] ;  /* 0x0000660000047ab9 */ /* 0x000fe40000000a00 */
[----:B------:R-:W-:Y:S02]  /*75c0*/  USHF.R.S32.HI UR29, URZ, 0x1f, UR30 ;  /* 0x0000001f3f1d7899 */ /* 0x000fe4000801141e */
        /* <DEDUP_REMOVED lines=8> */
[----:B------:R-:W-:Y:S02]  /*7650*/  LEA R4, P1, R0, c[0x0][0x168], 0x1 ;  /* 0x00005a0000047a11 */ /* 0x000fe400078208ff */
[----:B---3--:R-:W-:Y:S02]  /*7660*/  LEA.HI.X R2, R6, R251, R2, 0x6, P0 ;  /* 0x000000fb06027211 */ /* 0x008fe400000f3402 */
        /* <DEDUP_REMOVED lines=15> */
.L_x_751:
[----:B------:R-:W2:Y:S04]  /*7760*/  LDL R20, [R1+0x10] ;  /* 0x0000100001147983 */ /* 0x000ea80000100800 */
[----:B-1----:R-:W3:Y:S04]  /*7770*/  LDL R5, [R1+0x28] ;  /* 0x0000280001057983 */ /* 0x002ee80000100800 */
[----:B------:R-:W4:Y:S04]  /*7780*/  LDL R6, [R1+0x38] ;  /* 0x0000380001067983 */ /* 0x000f280000100800 */
[----:B------:R-:W5:Y:S01]  /*7790*/  LDL.64 R150, [R1+0x8] ;  /* 0x0000080001967983 */ /* 0x000f620000100a00 */
[----:B------:R-:W-:Y:S01]  /*77a0*/  FMNMX.FTZ R0, R148, R8, !PT ;  /* 0x0000000894007209 */ /* 0x000fe20007810000 */
[----:B------:R-:W-:-:S02]  /*77b0*/  USHF.L.U32 UR4, UR28, 0x1, URZ ;  /* 0x000000011c047899 */ /* 0x000fc4000800063f */
[----:B------:R-:W-:Y:S01]  /*77c0*/  LDSM.16.MT88.4 R24, [R209+0x18000] ;  /* 0x01800000d118783b */ /* 0x000fe20000004200 */
        /* <DEDUP_REMOVED lines=35> */
[----:B------:R-:W-:Y:S02]  /*7a00*/  MOV R4, UR4 ;  /* 0x0000000400047c02 */ /* 0x000fe40008000f00 */
[----:B-1----:R-:W-:Y:S02]  /*7a10*/  FMNMX.FTZ R2, R2, R7, !PT ;  /* 0x0000000702027209 */ /* 0x002fe40007810000 */
[----:B------:R-:W-:-:S04]  /*7a20*/  FMNMX.FTZ R34, R0, R13, !PT ;  /* 0x0000000d00227209 */ /* 0x000fc80007810000 */
[C---:B------:R-:W-:Y:S01]  /*7a30*/  FSETP.NEU.FTZ.AND P1, PT, R34.reuse, -INF , PT ;  /* 0xff8000002200780b */ /* 0x040fe20003f3d000 */
[----:B------:R-:W-:-:S05]  /*7a40*/  FMUL.FTZ R13, R34, c[0x0][0x23c] ;  /* 0x00008f00220d7a20 */ /* 0x000fca0000410000 */
[----:B------:R-:W-:-:S05]  /*7a50*/  FSEL R13, R13, RZ, P1 ;  /* 0x000000ff0d0d7208 */ /* 0x000fca0000800000 */
[----:B------:R-:W-:-:S04]  /*7a60*/  FFMA.FTZ R9, R9, c[0x0][0x23c], -R13 ;  /* 0x00008f0009097a23 */ /* 0x000fc8000001080d */
[----:B------:R1:W-:Y:S01]  /*7a70*/  MUFU.EX2 R181, R9 ;  /* 0x0000000900b57308 */ /* 0x0003e20000000800 */
[--C-:B------:R-:W-:Y:S02]  /*7a80*/  FFMA.FTZ R14, R14, c[0x0][0x23c], -R13.reuse ;  /* 0x00008f000e0e7a23 */ /* 0x100fe4000001080d */
[----:B------:R-:W-:Y:S01]  /*7a90*/  FFMA.FTZ R8, R8, c[0x0][0x23c], -R13 ;  /* 0x00008f0008087a23 */ /* 0x000fe2000001080d */
[----:B-1----:R-:W1:Y:S04]  /*7aa0*/  LDC.U8 R9, c[0x0][0x2d8] ;  /* 0x0000b600ff097b82 */ /* 0x002e680000000000 */
[----:B------:R1:W-:Y:S08]  /*7ab0*/  MUFU.EX2 R31, R14 ;  /* 0x0000000e001f7308 */ /* 0x0003f00000000800 */
[----:B------:R-:W-:Y:S01]  /*7ac0*/  MUFU.EX2 R172, R8 ;  /* 0x0000000800ac7308 */ /* 0x000fe20000000800 */
[----:B-1----:R-:W-:Y:S01]  /*7ad0*/  PRMT R28, R9, 0x7054, R9 ;  /* 0x00007054091c7816 */ /* 0x002fe20000000009 */
[----:B--2---:R-:W-:-:S04]  /*7ae0*/  IMAD.WIDE.U32 R196, R20, -0x2daee0ad, RZ ;  /* 0xd2511f5314c47825 */ /* 0x004fc800078e00ff */
[----:B---3--:R-:W-:Y:S01]  /*7af0*/  IMAD.WIDE.U32 R182, R5, -0x326172a9, RZ ;  /* 0xcd9e8d5705b67825 */ /* 0x008fe200078e00ff */
[----:B------:R-:W-:-:S04]  /*7b00*/  LOP3.LUT R4, R197, UR27, R4, 0x96, !PT ;  /* 0x0000001bc5047c12 */ /* 0x000fc8000f8e9604 */
[----:B----4-:R-:W-:Y:S01]  /*7b10*/  LOP3.LUT R6, R183, R6, RZ, 0x3c, !PT ;  /* 0x00000006b7067212 */ /* 0x010fe200078e3cff */
[----:B------:R-:W-:-:S04]  /*7b20*/  IMAD.WIDE.U32 R4, R4, -0x326172a9, RZ ;  /* 0xcd9e8d5704047825 */ /* 0x000fc800078e00ff */
[----:B------:R-:W-:Y:S01]  /*7b30*/  IMAD R196, R6, -0x2daee0ad, RZ ;  /* 0xd2511f5306c47824 */ /* 0x000fe200078e02ff */
[----:B------:R-:W-:Y:S01]  /*7b40*/  LOP3.LUT R5, R5, UR15, R182, 0x96, !PT ;  /* 0x0000000f05057c12 */ /* 0x000fe2000f8e96b6 */
[----:B------:R-:W1:Y:S01]  /*7b50*/  SHFL.BFLY PT, R6, R2, 0x1, 0x1f ;  /* 0x0c201f0002067f89 */ /* 0x000e6200000e0000 */
[----:B-----5:R-:W-:-:S03]  /*7b60*/  LOP3.LUT R0, R151, UR13, R4, 0x96, !PT ;  /* 0x0000000d97007c12 */ /* 0x020fc6000f8e9604 */
        /* <DEDUP_REMOVED lines=11> */
[----:B------:R-:W-:-:S03]  /*7c20*/  FSETP.NEU.FTZ.AND P0, PT, R173, -INF , PT ;  /* 0xff800000ad00780b */ /* 0x000fc60003f1d000 */
[----:B------:R-:W-:Y:S01]  /*7c30*/  FMUL.FTZ R0, R173, c[0x0][0x23c] ;  /* 0x00008f00ad007a20 */ /* 0x000fe20000410000 */
[----:B------:R-:W-:Y:S01]  /*7c40*/  LOP3.LUT R4, R177, UR6, R4, 0x96, !PT ;  /* 0x00000006b1047c12 */ /* 0x000fe2000f8e9604 */
[----:B------:R-:W-:Y:S01]  /*7c50*/  FFMA.FTZ R2, R12, c[0x0][0x23c], -R13 ;  /* 0x00008f000c027a23 */ /* 0x000fe2000001080d */
[----:B------:R-:W-:Y:S02]  /*7c60*/  LOP3.LUT R6, R5, UR8, R22, 0x96, !PT ;  /* 0x0000000805067c12 */ /* 0x000fe4000f8e9616 */
[----:B------:R-:W-:Y:S01]  /*7c70*/  FSEL R12, R0, RZ, P0 ;  /* 0x000000ff000c7208 */ /* 0x000fe20000000000 */
[----:B------:R-:W-:-:S04]  /*7c80*/  IMAD.WIDE.U32 R4, R4, -0x326172a9, RZ ;  /* 0xcd9e8d5704047825 */ /* 0x000fc800078e00ff */
[----:B------:R-:W-:Y:S01]  /*7c90*/  FFMA.FTZ R10, R10, c[0x0][0x23c], -R12 ;  /* 0x00008f000a0a7a23 */ /* 0x000fe2000001080c */
[----:B------:R-:W-:Y:S01]  /*7ca0*/  LOP3.LUT R0, R4, 0xffff, RZ, 0xc0, !PT ;  /* 0x0000ffff04007812 */ /* 0x000fe200078ec0ff */
[----:B------:R-:W-:Y:S01]  /*7cb0*/  IMAD.WIDE.U32 R6, R6, -0x326172a9, RZ ;  /* 0xcd9e8d5706067825 */ /* 0x000fe200078e00ff */
[----:B------:R1:W2:Y:S04]  /*7cc0*/  MUFU.EX2 R33, R2 ;  /* 0x0000000200217308 */ /* 0x0002a80000000800 */
[----:B------:R-:W-:-:S04]  /*7cd0*/  LOP3.LUT R14, R7, UR7, R20, 0x96, !PT ;  /* 0x00000007070e7c12 */ /* 0x000fc8000f8e9614 */
[----:B------:R3:W-:Y:S01]  /*7ce0*/  MUFU.EX2 R29, R10 ;  /* 0x0000000a001d7308 */ /* 0x0007e20000000800 */
[----:B------:R-:W-:Y:S01]  /*7cf0*/  SHF.R.U32.HI R7, RZ, 0x10, R4 ;  /* 0x00000010ff077819 */ /* 0x000fe20000011604 */
[----:B------:R-:W4:Y:S01]  /*7d00*/  LDSM.16.MT88.4 R20, [R210+0x18000] ;  /* 0x01800000d214783b */ /* 0x000f220000004200 */
[----:B-1----:R-:W-:Y:S02]  /*7d10*/  LOP3.LUT R2, R4, 0xff, RZ, 0xc0, !PT ;  /* 0x000000ff04027812 */ /* 0x002fe400078ec0ff */
[----:B---3--:R-:W-:Y:S02]  /*7d20*/  SHF.R.U32.HI R10, RZ, 0x8, R0 ;  /* 0x00000008ff0a7819 */ /* 0x008fe40000011600 */
[----:B------:R-:W-:Y:S02]  /*7d30*/  LOP3.LUT R0, R5, UR16, R6, 0x96, !PT ;  /* 0x0000001005007c12 */ /* 0x000fe4000f8e9606 */
[----:B------:R-:W-:Y:S02]  /*7d40*/  PRMT R10, R2, 0x5410, R10 ;  /* 0x00005410020a7816 */ /* 0x000fe4000000000a */
[----:B------:R-:W-:Y:S01]  /*7d50*/  LOP3.LUT R2, R0, 0xffff, RZ, 0xc0, !PT ;  /* 0x0000ffff00027812 */ /* 0x000fe200078ec0ff */
[----:B------:R-:W-:Y:S01]  /*7d60*/  FFMA.FTZ R5, R15, c[0x0][0x23c], -R12 ;  /* 0x00008f000f057a23 */ /* 0x000fe2000001080c */
[----:B------:R-:W-:Y:S01]  /*7d70*/  SHF.R.U32.HI R8, RZ, 0x18, R4 ;  /* 0x00000018ff087819 */ /* 0x000fe20000011604 */
[----:B------:R-:W-:Y:S01]  /*7d80*/  FFMA.FTZ R4, R18, c[0x0][0x23c], -R12 ;  /* 0x00008f0012047a23 */ /* 0x000fe2000001080c */
[----:B------:R-:W-:-:S02]  /*7d90*/  LOP3.LUT R7, R7, 0xff, RZ, 0xc0, !PT ;  /* 0x000000ff07077812 */ /* 0x000fc400078ec0ff */
[----:B------:R-:W-:Y:S02]  /*7da0*/  LOP3.LUT R6, R0, 0xff, RZ, 0xc0, !PT ;  /* 0x000000ff00067812 */ /* 0x000fe400078ec0ff */
[----:B------:R-:W-:Y:S01]  /*7db0*/  SHF.R.U32.HI R2, RZ, 0x8, R2 ;  /* 0x00000008ff027819 */ /* 0x000fe20000011602 */
[----:B------:R1:W-:Y:S01]  /*7dc0*/  MUFU.EX2 R32, R5 ;  /* 0x0000000500207308 */ /* 0x0003e20000000800 */
[----:B------:R-:W-:Y:S02]  /*7dd0*/  PRMT R7, R7, 0x5410, R8 ;  /* 0x0000541007077816 */ /* 0x000fe40000000008 */
[----:B------:R-:W-:Y:S02]  /*7de0*/  PRMT R8, R6, 0x5410, R2 ;  /* 0x0000541006087816 */ /* 0x000fe40000000002 */
[----:B------:R-:W-:-:S03]  /*7df0*/  SHF.R.U32.HI R2, RZ, 0x10, R0 ;  /* 0x00000010ff027819 */ /* 0x000fc60000011600 */
[----:B------:R3:W5:Y:S01]  /*7e00*/  MUFU.EX2 R35, R4 ;  /* 0x0000000400237308 */ /* 0x0007620000000800 */
[----:B------:R-:W-:Y:S01]  /*7e10*/  HSET2.LE.AND R10, R10, R28, PT ;  /* 0x0000001c0a0a7233 */ /* 0x000fe20003803000 */
[----:B-1----:R-:W-:-:S05]  /*7e20*/  FSEL R5, R34, RZ, P1 ;  /* 0x000000ff22057208 */ /* 0x002fca0000800000 */
[----:B------:R-:W-:Y:S01]  /*7e30*/  FADD.FTZ R6, R148, -R5 ;  /* 0x8000000594067221 */ /* 0x000fe20000010000 */
[----:B---3--:R-:W-:Y:S02]  /*7e40*/  LOP3.LUT R4, R2, 0xff, RZ, 0xc0, !PT ;  /* 0x000000ff02047812 */ /* 0x008fe400078ec0ff */
[----:B------:R-:W-:Y:S02]  /*7e50*/  FSEL R2, R173, RZ, P0 ;  /* 0x000000ffad027208 */ /* 0x000fe40000000000 */
[----:B------:R-:W-:Y:S02]  /*7e60*/  SHF.R.U32.HI R5, RZ, 0x18, R0 ;  /* 0x00000018ff057819 */ /* 0x000fe40000011600 */
[----:B--2---:R-:W-:Y:S01]  /*7e70*/  F2FP.BF16.PACK_AB R0, R33, R31 ;  /* 0x0000001f2100723e */ /* 0x004fe200000010ff */
[----:B------:R-:W-:Y:S02]  /*7e80*/  FADD.FTZ R2, R3, -R2 ;  /* 0x8000000203027221 */ /* 0x000fe40000010000 */
[----:B------:R-:W-:Y:S01]  /*7e90*/  FFMA.FTZ R11, R11, c[0x0][0x23c], -R12 ;  /* 0x00008f000b0b7a23 */ /* 0x000fe2000001080c */
[----:B------:R-:W-:Y:S01]  /*7ea0*/  LOP3.LUT R10, R10, R0, RZ, 0xc0, !PT ;  /* 0x000000000a0a7212 */ /* 0x000fe200078ec0ff */
[----:B------:R-:W-:Y:S01]  /*7eb0*/  HSET2.LE.AND R0, R7, R28, PT ;  /* 0x0000001c07007233 */ /* 0x000fe20003803000 */
[----:B------:R-:W-:Y:S01]  /*7ec0*/  FMUL.FTZ R15, R2, c[0x0][0x23c] ;  /* 0x00008f00020f7a20 */ /* 0x000fe20000410000 */
[----:B-----5:R-:W-:Y:S01]  /*7ed0*/  F2FP.BF16.PACK_AB R2, R35, R32 ;  /* 0x000000202302723e */ /* 0x020fe200000010ff */
[----:B------:R1:W2:Y:S01]  /*7ee0*/  MUFU.EX2 R30, R11 ;  /* 0x0000000b001e7308 */ /* 0x0002a20000000800 */
[----:B------:R-:W-:Y:S01]  /*7ef0*/  FMUL.FTZ R6, R6, c[0x0][0x23c] ;  /* 0x00008f0006067a20 */ /* 0x000fe20000410000 */
[----:B------:R-:W-:-:S06]  /*7f00*/  PRMT R4, R4, 0x5410, R5 ;  /* 0x0000541004047816 */ /* 0x000fcc0000000005 */
[----:B------:R3:W5:Y:S01]  /*7f10*/  MUFU.EX2 R18, R6 ;  /* 0x0000000600127308 */ /* 0x0007620000000800 */
[----:B-1----:R-:W-:Y:S01]  /*7f20*/  LOP3.LUT R11, R0, R2, RZ, 0xc0, !PT ;  /* 0x00000002000b7212 */ /* 0x002fe200078ec0ff */
[----:B------:R-:W-:Y:S01]  /*7f30*/  HSET2.LE.AND R0, R8, R28, PT ;  /* 0x0000001c08007233 */ /* 0x000fe20003803000 */
[----:B------:R-:W-:-:S05]  /*7f40*/  F2FP.BF16.PACK_AB R2, R181, R172 ;  /* 0x000000acb502723e */ /* 0x000fca00000010ff */
[----:B------:R-:W1:Y:S01]  /*7f50*/  MUFU.EX2 R15, R15 ;  /* 0x0000000f000f7308 */ /* 0x000e620000000800 */
[----:B------:R-:W-:Y:S01]  /*7f60*/  LOP3.LUT R8, R0, R2, RZ, 0xc0, !PT ;  /* 0x0000000200087212 */ /* 0x000fe200078ec0ff */
[----:B------:R-:W-:Y:S02]  /*7f70*/  HSET2.LE.AND R0, R4, R28, PT ;  /* 0x0000001c04007233 */ /* 0x000fe40003803000 */
[----:B---3--:R-:W3:Y:S01]  /*7f80*/  LDSM.16.MT88.4 R4, [R212+0x18000] ;  /* 0x01800000d404783b */ /* 0x008ee20000004200 */
[----:B--2---:R-:W-:Y:S01]  /*7f90*/  F2FP.BF16.PACK_AB R2, R30, R29 ;  /* 0x0000001d1e02723e */ /* 0x004fe200000010ff */
[-C--:B-----5:R-:W-:Y:S02]  /*7fa0*/  FMUL.FTZ R156, R156, R18.reuse ;  /* 0x000000129c9c7220 */ /* 0x0a0fe40000410000 */
[----:B------:R-:W-:Y:S01]  /*7fb0*/  FMUL.FTZ R157, R157, R18 ;  /* 0x000000129d9d7220 */ /* 0x000fe20000410000 */
[----:B------:R-:W-:Y:S01]  /*7fc0*/  LOP3.LUT R9, R0, R2, RZ, 0xc0, !PT ;  /* 0x0000000200097212 */ /* 0x000fe200078ec0ff */
[----:B------:R-:W-:-:S02]  /*7fd0*/  FMUL.FTZ R36, R36, R18 ;  /* 0x0000001224247220 */ /* 0x000fc40000410000 */
[-C--:B------:R-:W-:Y:S02]  /*7fe0*/  FMUL.FTZ R37, R37, R18.reuse ;  /* 0x0000001225257220 */ /* 0x080fe40000410000 */
[-C--:B-1----:R-:W-:Y:S02]  /*7ff0*/  FMUL.FTZ R158, R158, R15.reuse ;  /* 0x0000000f9e9e7220 */ /* 0x082fe40000410000 */
[-C--:B------:R-:W-:Y:S02]  /*8000*/  FMUL.FTZ R159, R159, R15.reuse ;  /* 0x0000000f9f9f7220 */ /* 0x080fe40000410000 */
[-C--:B------:R-:W-:Y:S02]  /*8010*/  FMUL.FTZ R38, R38, R15.reuse ;  /* 0x0000000f26267220 */ /* 0x080fe40000410000 */
[----:B------:R-:W-:Y:S02]  /*8020*/  FMUL.FTZ R39, R39, R15 ;  /* 0x0000000f27277220 */ /* 0x000fe40000410000 */
[----:B------:R-:W-:-:S02]  /*8030*/  FMUL.FTZ R40, R40, R18 ;  /* 0x0000001228287220 */ /* 0x000fc40000410000 */
[----:B------:R-:W-:Y:S02]  /*8040*/  FMUL.FTZ R41, R41, R18 ;  /* 0x0000001229297220 */ /* 0x000fe40000410000 */
[-C--:B------:R-:W-:Y:S02]  /*8050*/  FMUL.FTZ R42, R42, R15.reuse ;  /* 0x0000000f2a2a7220 */ /* 0x080fe40000410000 */
[----:B------:R-:W-:Y:S01]  /*8060*/  FMUL.FTZ R43, R43, R15 ;  /* 0x0000000f2b2b7220 */ /* 0x000fe20000410000 */
[----:B------:R-:W-:Y:S01]  /*8070*/  HMMA.16816.F32.BF16 R248, R8, R26, R156 ;  /* 0x0000001a08f8723c */ /* 0x000fe2000004189c */
[----:B------:R-:W-:-:S06]  /*8080*/  IMAD.MOV.U32 R148, RZ, RZ, R240 ;  /* 0x000000ffff947224 */ /* 0x000fcc00078e00f0 */
[----:B------:R-:W-:Y:S01]  /*8090*/  MOV R27, R239 ;  /* 0x000000ef001b7202 */ /* 0x000fe20000000f00 */
[----:B----4-:R-:W-:Y:S07]  /*80a0*/  HMMA.16816.F32.BF16 R240, R8, R20, R36 ;  /* 0x0000001408f0723c */ /* 0x010fee0000041824 */
[----:B------:R-:W-:Y:S01]  /*80b0*/  IMAD.MOV.U32 R39, RZ, RZ, R238 ;  /* 0x000000ffff277224 */ /* 0x000fe200078e00ee */
[----:B------:R-:W-:Y:S01]  /*80c0*/  MOV R36, R236 ;  /* 0x000000ec00247202 */ /* 0x000fe20000000f00 */
[----:B------:R-:W-:-:S02]  /*80d0*/  IMAD.MOV.U32 R37, RZ, RZ, R237 ;  /* 0x000000ffff257224 */ /* 0x000fc400078e00ed */
[----:B------:R-:W-:Y:S01]  /*80e0*/  HMMA.16816.F32.BF16 R236, R8, R22, R40 ;  /* 0x0000001608ec723c */ /* 0x000fe20000041828 */
[----:B------:R-:W1:Y:S01]  /*80f0*/  LDSM.16.MT88.4 R20, [R211+0x18000] ;  /* 0x01800000d314783b */ /* 0x000e620000004200 */
[-C--:B------:R-:W-:Y:S02]  /*8100*/  FMUL.FTZ R44, R44, R18.reuse ;  /* 0x000000122c2c7220 */ /* 0x080fe40000410000 */
[-C--:B------:R-:W-:Y:S02]  /*8110*/  FMUL.FTZ R45, R45, R18.reuse ;  /* 0x000000122d2d7220 */ /* 0x080fe40000410000 */
[-C--:B------:R-:W-:Y:S02]  /*8120*/  FMUL.FTZ R46, R46, R15.reuse ;  /* 0x0000000f2e2e7220 */ /* 0x080fe40000410000 */
[----:B------:R-:W-:Y:S02]  /*8130*/  FMUL.FTZ R47, R47, R15 ;  /* 0x0000000f2f2f7220 */ /* 0x000fe40000410000 */
[----:B------:R-:W-:-:S02]  /*8140*/  FMUL.FTZ R48, R48, R18 ;  /* 0x0000001230307220 */ /* 0x000fc40000410000 */
[----:B------:R-:W-:Y:S02]  /*8150*/  FMUL.FTZ R49, R49, R18 ;  /* 0x0000001231317220 */ /* 0x000fe40000410000 */
[-C--:B------:R-:W-:Y:S02]  /*8160*/  FMUL.FTZ R50, R50, R15.reuse ;  /* 0x0000000f32327220 */ /* 0x080fe40000410000 */
[----:B------:R-:W-:Y:S01]  /*8170*/  FMUL.FTZ R51, R51, R15 ;  /* 0x0000000f33337220 */ /* 0x000fe20000410000 */
[----:B------:R-:W-:Y:S01]  /*8180*/  MOV R42, R203 ;  /* 0x000000cb002a7202 */ /* 0x000fe20000000f00 */
[----:B------:R-:W-:Y:S01]  /*8190*/  IMAD.MOV.U32 R0, RZ, RZ, R202 ;  /* 0x000000ffff007224 */ /* 0x000fe200078e00ca */
[----:B------:R-:W-:Y:S02]  /*81a0*/  MOV R2, R201 ;  /* 0x000000c900027202 */ /* 0x000fe40000000f00 */
[----:B------:R-:W-:Y:S01]  /*81b0*/  MOV R41, R200 ;  /* 0x000000c800297202 */ /* 0x000fe20000000f00 */
[----:B------:R-:W-:Y:S01]  /*81c0*/  IMAD.MOV.U32 R3, RZ, RZ, R34 ;  /* 0x000000ffff037224 */ /* 0x000fe200078e0022 */
[----:B---3--:R-:W-:Y:S01]  /*81d0*/  HMMA.16816.F32.BF16 R200, R8, R4, R44 ;  /* 0x0000000408c8723c */ /* 0x008fe2000004182c */
[----:B------:R-:W-:Y:S01]  /*81e0*/  MOV R38, R35 ;  /* 0x0000002300267202 */ /* 0x000fe20000000f00 */
[----:B------:R-:W-:-:S05]  /*81f0*/  IMAD.MOV.U32 R40, RZ, RZ, R33 ;  /* 0x000000ffff287224 */ /* 0x000fca00078e0021 */
        /* <DEDUP_REMOVED lines=14> */
[----:B------:R-:W-:-:S02]  /*82e0*/  IMAD.MOV.U32 R26, RZ, RZ, R29 ;  /* 0x000000ffff1a7224 */ /* 0x000fc400078e001d */
        /* <DEDUP_REMOVED lines=26> */
[----:B------:R-:W-:Y:S01]  /*8490*/  HMMA.16816.F32.BF16 R152, R8, R24, R152 ;  /* 0x000000180898723c */ /* 0x000fe20000041898 */
[----:B------:R-:W-:-:S06]  /*84a0*/  IMAD.MOV.U32 R43, RZ, RZ, R187 ;  /* 0x000000ffff2b7224 */ /* 0x000fcc00078e00bb */
        /* <DEDUP_REMOVED lines=19> */
[----:B------:R-:W-:Y:S01]  /*85e0*/  FMUL.FTZ R87, R87, R15 ;  /* 0x0000000f57577220 */ /* 0x000fe20000410000 */
[----:B------:R-:W-:Y:S01]  /*85f0*/  MOV R49, R45 ;  /* 0x0000002d00317202 */ /* 0x000fe20000000f00 */
[-C--:B------:R-:W-:Y:S01]  /*8600*/  FMUL.FTZ R88, R88, R18.reuse ;  /* 0x0000001258587220 */ /* 0x080fe20000410000 */
[----:B------:R-:W-:Y:S01]  /*8610*/  MOV R45, R41 ;  /* 0x00000029002d7202 */ /* 0x000fe20000000f00 */
[----:B------:R-:W-:Y:S02]  /*8620*/  FMUL.FTZ R89, R89, R18 ;  /* 0x0000001259597220 */ /* 0x000fe40000410000 */
[-C--:B------:R-:W-:Y:S01]  /*8630*/  FMUL.FTZ R90, R90, R15.reuse ;  /* 0x0000000f5a5a7220 */ /* 0x080fe20000410000 */
[----:B-1----:R-:W-:Y:S01]  /*8640*/  HMMA.16816.F32.BF16 R72, R8, R20, R84 ;  /* 0x000000140848723c */ /* 0x002fe20000041854 */
[----:B------:R-:W-:Y:S01]  /*8650*/  FMUL.FTZ R91, R91, R15 ;  /* 0x0000000f5b5b7220 */ /* 0x000fe20000410000 */
[----:B------:R-:W-:Y:S01]  /*8660*/  MOV R41, R43 ;  /* 0x0000002b00297202 */ /* 0x000fe20000000f00 */
[----:B------:R-:W-:Y:S01]  /*8670*/  IMAD.MOV.U32 R50, RZ, RZ, R46 ;  /* 0x000000ffff327224 */ /* 0x000fe200078e002e */
[----:B------:R-:W-:-:S03]  /*8680*/  MOV R43, R37 ;  /* 0x00000025002b7202 */ /* 0x000fc60000000f00 */
        /* <DEDUP_REMOVED lines=35> */
[----:B-1----:R-:W-:Y:S01]  /*88c0*/  HMMA.16816.F32.BF16 R80, R8, R20, R100 ;  /* 0x000000140850723c */ /* 0x002fe20000041864 */
[-C--:B------:R-:W-:Y:S02]  /*88d0*/  FMUL.FTZ R108, R108, R18.reuse ;  /* 0x000000126c6c7220 */ /* 0x080fe40000410000 */
[----:B------:R-:W-:-:S05]  /*88e0*/  FMUL.FTZ R109, R109, R18 ;  /* 0x000000126d6d7220 */ /* 0x000fca0000410000 */
[----:B------:R-:W-:Y:S01]  /*88f0*/  HMMA.16816.F32.BF16 R104, R8, R22, R104 ;  /* 0x000000160868723c */ /* 0x000fe20000041868 */
[----:B------:R-:W1:Y:S01]  /*8900*/  LDSM.16.MT88.4 R20, [R211+0x1c000] ;  /* 0x01c00000d314783b */ /* 0x000e620000004200 */
        /* <DEDUP_REMOVED lines=8> */
[----:B------:R-:W-:Y:S02]  /*8990*/  MOV R103, R50 ;  /* 0x0000003200677202 */ /* 0x000fe40000000f00 */
        /* <DEDUP_REMOVED lines=34> */
[----:B------:R-:W-:Y:S01]  /*8bc0*/  MOV R100, R45 ;  /* 0x0000002d00647202 */ /* 0x000fe20000000f00 */
[----:B------:R-:W-:Y:S01]  /*8bd0*/  IMAD.MOV.U32 R111, RZ, RZ, R46 ;  /* 0x000000ffff6f7224 */ /* 0x000fe200078e002e */
[----:B------:R-:W-:Y:S01]  /*8be0*/  MOV R110, R47 ;  /* 0x0000002f006e7202 */ /* 0x000fe20000000f00 */
[----:B------:R-:W-:Y:S01]  /*8bf0*/  IMAD.MOV.U32 R46, RZ, RZ, R2 ;  /* 0x000000ffff2e7224 */ /* 0x000fe200078e0002 */
[----:B------:R-:W-:-:S03]  /*8c00*/  MOV R47, R0 ;  /* 0x00000000002f7202 */ /* 0x000fc60000000f00 */
[----:B------:R-:W-:Y:S01]  /*8c10*/  HMMA.16816.F32.BF16 R136, R8, R22, R136 ;  /* 0x000000160888723c */ /* 0x000fe20000041888 */
[----:B------:R-:W1:Y:S01]  /*8c20*/  LDSM.16.MT88.4 R20, [R211+0x1e000] ;  /* 0x01e00000d314783b */ /* 0x000e620000004200 */
[----:B------:R-:W-:Y:S01]  /*8c30*/  MOV R45, R3 ;  /* 0x00000003002d7202 */ /* 0x000fe20000000f00 */
[----:B------:R-:W-:Y:S02]  /*8c40*/  FFMA.FTZ R0, R19, c[0x0][0x23c], -R13 ;  /* 0x00008f0013007a23 */ /* 0x000fe4000001080d */
[----:B------:R-:W-:-:S04]  /*8c50*/  IMAD.WIDE.U32 R2, R14, -0x2daee0ad, RZ ;  /* 0xd2511f530e027825 */ /* 0x000fc800078e00ff */
        /* <DEDUP_REMOVED lines=8> */
[----:B------:R3:W-:Y:S01]  /*8ce0*/  MUFU.EX2 R19, R0 ;  /* 0x0000000000137308 */ /* 0x0007e20000000800 */
[C---:B--2---:R-:W-:Y:S07]  /*8cf0*/  HMMA.16816.F32.BF16 R160, R8.reuse, R4, R160 ;  /* 0x0000000408a0723c */ /* 0x044fee00000418a0 */
[----:B------:R-:W-:Y:S01]  /*8d00*/  SHF.R.U32.HI R5, RZ, 0x10, R2 ;  /* 0x00000010ff057819 */ /* 0x000fe20000011602 */
[----:B------:R-:W-:Y:S01]  /*8d10*/  HMMA.16816.F32.BF16 R140, R8, R6, R140 ;  /* 0x00000006088c723c */ /* 0x000fe2000004188c */
[----:B---3--:R-:W-:-:S02]  /*8d20*/  LOP3.LUT R0, R3, UR17, R176, 0x96, !PT ;  /* 0x0000001103007c12 */ /* 0x008fc4000f8e96b0 */
[----:B------:R-:W-:-:S04]  /*8d30*/  LOP3.LUT R3, R2, 0xffff, RZ, 0xc0, !PT ;  /* 0x0000ffff02037812 */ /* 0x000fc800078ec0ff */
[----:B------:R-:W-:Y:S02]  /*8d40*/  LOP3.LUT R6, R2, 0xff, RZ, 0xc0, !PT ;  /* 0x000000ff02067812 */ /* 0x000fe400078ec0ff */
[----:B------:R-:W-:Y:S02]  /*8d50*/  SHF.R.U32.HI R7, RZ, 0x18, R2 ;  /* 0x00000018ff077819 */ /* 0x000fe40000011602 */
[----:B------:R-:W-:Y:S01]  /*8d60*/  SHF.R.U32.HI R2, RZ, 0x8, R3 ;  /* 0x00000008ff027819 */ /* 0x000fe20000011603 */
[----:B------:R-:W-:-:S03]  /*8d70*/  FFMA.FTZ R3, R168, c[0x0][0x23c], -R13 ;  /* 0x00008f00a8037a23 */ /* 0x000fc6000001080d */
[----:B------:R-:W-:Y:S01]  /*8d80*/  PRMT R6, R6, 0x5410, R2 ;  /* 0x0000541006067816 */ /* 0x000fe20000000002 */
[----:B------:R2:W-:Y:S01]  /*8d90*/  MUFU.EX2 R109, R3 ;  /* 0x00000003006d7308 */ /* 0x0005e20000000800 */
[----:B------:R-:W-:-:S04]  /*8da0*/  LOP3.LUT R2, R5, 0xff, RZ, 0xc0, !PT ;  /* 0x000000ff05027812 */ /* 0x000fc800078ec0ff */
[----:B------:R-:W-:Y:S02]  /*8db0*/  PRMT R7, R2, 0x5410, R7 ;  /* 0x0000541002077816 */ /* 0x000fe40000000007 */
[----:B------:R-:W-:Y:S01]  /*8dc0*/  LOP3.LUT R2, R0, 0xff, RZ, 0xc0, !PT ;  /* 0x000000ff00027812 */ /* 0x000fe200078ec0ff */
[----:B------:R-:W-:Y:S01]  /*8dd0*/  FFMA.FTZ R4, R170, c[0x0][0x23c], -R13 ;  /* 0x00008f00aa047a23 */ /* 0x000fe2000001080d */
[----:B--2---:R-:W-:-:S04]  /*8de0*/  LOP3.LUT R3, R0, 0xffff, RZ, 0xc0, !PT ;  /* 0x0000ffff00037812 */ /* 0x004fc800078ec0ff */
[----:B------:R-:W-:Y:S01]  /*8df0*/  SHF.R.U32.HI R3, RZ, 0x8, R3 ;  /* 0x00000008ff037819 */ /* 0x000fe20000011603 */
[----:B------:R2:W-:Y:S03]  /*8e00*/  MUFU.EX2 R176, R4 ;  /* 0x0000000400b07308 */ /* 0x0005e60000000800 */
[----:B------:R-:W-:Y:S02]  /*8e10*/  PRMT R14, R2, 0x5410, R3 ;  /* 0x00005410020e7816 */ /* 0x000fe40000000003 */
[--C-:B------:R-:W-:Y:S02]  /*8e20*/  SHF.R.U32.HI R2, RZ, 0x10, R0.reuse ;  /* 0x00000010ff027819 */ /* 0x100fe40000011600 */
[----:B------:R-:W-:Y:S02]  /*8e30*/  SHF.R.U32.HI R3, RZ, 0x18, R0 ;  /* 0x00000018ff037819 */ /* 0x000fe40000011600 */
[----:B------:R-:W-:Y:S01]  /*8e40*/  LOP3.LUT R0, R2, 0xff, RZ, 0xc0, !PT ;  /* 0x000000ff02007812 */ /* 0x000fe200078ec0ff */
[----:B------:R-:W-:-:S02]  /*8e50*/  FMUL.FTZ R164, R164, R18 ;  /* 0x00000012a4a47220 */ /* 0x000fc40000410000 */
[-C--:B------:R-:W-:Y:S02]  /*8e60*/  FMUL.FTZ R165, R165, R18.reuse ;  /* 0x00000012a5a57220 */ /* 0x080fe40000410000 */
[----:B--2---:R-:W-:Y:S02]  /*8e70*/  FFMA.FTZ R4, R169, c[0x0][0x23c], -R13 ;  /* 0x00008f00a9047a23 */ /* 0x004fe4000001080d */
[-C--:B------:R-:W-:Y:S02]  /*8e80*/  FMUL.FTZ R166, R166, R15.reuse ;  /* 0x0000000fa6a67220 */ /* 0x080fe40000410000 */
[----:B------:R-:W-:Y:S01]  /*8e90*/  FMUL.FTZ R167, R167, R15 ;  /* 0x0000000fa7a77220 */ /* 0x000fe20000410000 */
[----:B------:R2:W3:Y:S01]  /*8ea0*/  MUFU.EX2 R93, R4 ;  /* 0x00000004005d7308 */ /* 0x0004e20000000800 */
[-C--:B------:R-:W-:Y:S02]  /*8eb0*/  FMUL.FTZ R144, R144, R18.reuse ;  /* 0x0000001290907220 */ /* 0x080fe40000410000 */
[----:B------:R-:W-:-:S02]  /*8ec0*/  FMUL.FTZ R145, R145, R18 ;  /* 0x0000001291917220 */ /* 0x000fc40000410000 */
[-C--:B------:R-:W-:Y:S02]  /*8ed0*/  FMUL.FTZ R146, R146, R15.reuse ;  /* 0x0000000f92927220 */ /* 0x080fe40000410000 */
[----:B------:R-:W-:Y:S01]  /*8ee0*/  FMUL.FTZ R147, R147, R15 ;  /* 0x0000000f93937220 */ /* 0x000fe20000410000 */
[----:B------:R-:W-:Y:S01]  /*8ef0*/  PRMT R5, R0, 0x5410, R3 ;  /* 0x0000541000057816 */ /* 0x000fe20000000003 */
[--C-:B------:R-:W-:Y:S02]  /*8f00*/  FFMA.FTZ R0, R178, c[0x0][0x23c], -R12.reuse ;  /* 0x00008f00b2007a23 */ /* 0x100fe4000001080c */
[----:B------:R-:W-:Y:S01]  /*8f10*/  FFMA.FTZ R3, R171, c[0x0][0x23c], -R12 ;  /* 0x00008f00ab037a23 */ /* 0x000fe2000001080c */
[----:B------:R-:W-:Y:S01]  /*8f20*/  MOV R55, R26 ;  /* 0x0000001a00377202 */ /* 0x000fe20000000f00 */
[----:B------:R-:W-:Y:S01]  /*8f30*/  IMAD.MOV.U32 R52, RZ, RZ, R24 ;  /* 0x000000ffff347224 */ /* 0x000fe200078e0018 */
[----:B------:R-:W-:Y:S02]  /*8f40*/  MOV R54, R27 ;  /* 0x0000001b00367202 */ /* 0x000fe40000000f00 */
[----:B------:R-:W-:Y:S01]  /*8f50*/  MOV R53, R25 ;  /* 0x0000001900357202 */ /* 0x000fe20000000f00 */
[----:B-1----:R-:W-:Y:S01]  /*8f60*/  HMMA.16816.F32.BF16 R164, R8, R20, R164 ;  /* 0x0000001408a4723c */ /* 0x002fe200000418a4 */
[----:B------:R-:W1:Y:S01]  /*8f70*/  LDSM.16.MT88.4 R24, [R209+0x18800] ;  /* 0x01880000d118783b */ /* 0x000e620000004200 */
[----:B------:R3:W-:Y:S01]  /*8f80*/  MUFU.EX2 R108, R0 ;  /* 0x00000000006c7308 */ /* 0x0007e20000000800 */
[----:B------:R-:W-:-:S05]  /*8f90*/  FFMA.FTZ R2, R179, c[0x0][0x23c], -R12 ;  /* 0x00008f00b3027a23 */ /* 0x000fca000001080c */
[----:B------:R-:W-:Y:S01]  /*8fa0*/  HMMA.16816.F32.BF16 R144, R8, R22, R144 ;  /* 0x000000160890723c */ /* 0x000fe20000041890 */
[----:B------:R-:W4:Y:S01]  /*8fb0*/  LDSM.16.MT88.4 R20, [R210+0x18800] ;  /* 0x01880000d214783b */ /* 0x000f220000004200 */
[----:B------:R-:W5:Y:S03]  /*8fc0*/  MUFU.EX2 R94, R3 ;  /* 0x00000003005e7308 */ /* 0x000f660000000800 */
[----:B------:R-:W1:Y:S01]  /*8fd0*/  LDSM.16.MT88.4 R8, [R212+0x18800] ;  /* 0x01880000d408783b */ /* 0x000e620000004200 */
[----:B--2---:R-:W-:-:S04]  /*8fe0*/  FFMA.FTZ R4, R180, c[0x0][0x23c], -R12 ;  /* 0x00008f00b4047a23 */ /* 0x004fc8000001080c */
[----:B------:R2:W-:Y:S01]  /*8ff0*/  MUFU.EX2 R177, R2 ;  /* 0x0000000200b17308 */ /* 0x0005e20000000800 */
[----:B---3--:R-:W-:-:S07]  /*9000*/  F2FP.BF16.PACK_AB R0, R93, R109 ;  /* 0x0000006d5d00723e */ /* 0x008fce00000010ff */
[----:B------:R3:W1:Y:S01]  /*9010*/  MUFU.EX2 R170, R4 ;  /* 0x0000000400aa7308 */ /* 0x0006620000000800 */
[----:B--2---:R-:W-:-:S05]  /*9020*/  HSET2.LE.AND R2, R6, R86, PT ;  /* 0x0000005606027233 */ /* 0x004fca0003803000 */
[----:B------:R-:W-:Y:S01]  /*9030*/  LOP3.LUT R6, R2, R0, RZ, 0xc0, !PT ;  /* 0x0000000002067212 */ /* 0x000fe200078ec0ff */
[--C-:B------:R-:W-:Y:S01]  /*9040*/  HSET2.LE.AND R0, R7, R86.reuse, PT ;  /* 0x0000005607007233 */ /* 0x100fe20003803000 */
[----:B-----5:R-:W-:Y:S01]  /*9050*/  F2FP.BF16.PACK_AB R2, R94, R108 ;  /* 0x0000006c5e02723e */ /* 0x020fe200000010ff */
[----:B------:R-:W-:Y:S01]  /*9060*/  IMAD.MOV.U32 R169, RZ, RZ, R46 ;  /* 0x000000ffffa97224 */ /* 0x000fe200078e002e */
[----:B------:R-:W-:Y:S01]  /*9070*/  MOV R101, R44 ;  /* 0x0000002c00657202 */ /* 0x000fe20000000f00 */
[----:B------:R-:W-:Y:S01]  /*9080*/  IMAD.MOV.U32 R44, RZ, RZ, R39 ;  /* 0x000000ffff2c7224 */ /* 0x000fe200078e0027 */
[----:B------:R-:W-:Y:S02]  /*9090*/  MOV R168, R45 ;  /* 0x0000002d00a87202 */ /* 0x000fe40000000f00 */
[----:B------:R-:W-:Y:S01]  /*90a0*/  MOV R67, R47 ;  /* 0x0000002f00437202 */ /* 0x000fe20000000f00 */
[----:B------:R-:W-:Y:S01]  /*90b0*/  IMAD.MOV.U32 R47, RZ, RZ, R36 ;  /* 0x000000ffff2f7224 */ /* 0x000fe200078e0024 */
[----:B------:R-:W-:Y:S01]  /*90c0*/  LOP3.LUT R7, R0, R2, RZ, 0xc0, !PT ;  /* 0x0000000200077212 */ /* 0x000fe200078ec0ff */
[----:B------:R-:W-:Y:S01]  /*90d0*/  HSET2.LE.AND R0, R14, R86, PT ;  /* 0x000000560e007233 */ /* 0x000fe20003803000 */
[----:B------:R-:W-:-:S02]  /*90e0*/  MOV R46, R37 ;  /* 0x00000025002e7202 */ /* 0x000fc40000000f00 */
[----:B------:R-:W-:Y:S02]  /*90f0*/  MOV R45, R38 ;  /* 0x00000026002d7202 */ /* 0x000fe40000000f00 */
[----:B------:R-:W2:Y:S01]  /*9100*/  LDSM.16.MT88.4 R36, [R211+0x18800] ;  /* 0x01880000d324783b */ /* 0x000ea20000004200 */
[----:B------:R-:W-:-:S04]  /*9110*/  F2FP.BF16.PACK_AB R2, R176, R19 ;  /* 0x00000013b002723e */ /* 0x000fc800000010ff */
[----:B---3--:R-:W-:Y:S01]  /*9120*/  LOP3.LUT R4, R0, R2, RZ, 0xc0, !PT ;  /* 0x0000000200047212 */ /* 0x008fe200078ec0ff */
[----:B------:R-:W-:Y:S01]  /*9130*/  HSET2.LE.AND R0, R5, R86, PT ;  /* 0x0000005605007233 */ /* 0x000fe20003803000 */
[----:B-1----:R-:W-:-:S04]  /*9140*/  F2FP.BF16.PACK_AB R2, R177, R170 ;  /* 0x000000aab102723e */ /* 0x002fc800000010ff */
[----:B------:R-:W-:Y:S01]  /*9150*/  LOP3.LUT R5, R0, R2, RZ, 0xc0, !PT ;  /* 0x0000000200057212 */ /* 0x000fe200078ec0ff */
[----:B------:R-:W-:Y:S01]  /*9160*/  IMAD.MOV.U32 R65, RZ, RZ, R41 ;  /* 0x000000ffff417224 */ /* 0x000fe200078e0029 */
[----:B------:R-:W-:Y:S02]  /*9170*/  MOV R66, R40 ;  /* 0x0000002800427202 */ /* 0x000fe40000000f00 */
[----:B------:R-:W-:Y:S02]  /*9180*/  MOV R64, R42 ;  /* 0x0000002a00407202 */ /* 0x000fe40000000f00 */
[----:B------:R-:W-:Y:S02]  /*9190*/  MOV R63, R43 ;  /* 0x0000002b003f7202 */ /* 0x000fe40000000f00 */
[----:B------:R-:W-:Y:S01]  /*91a0*/  HMMA.16816.F32.BF16 R40, R4, R26, R248 ;  /* 0x0000001a0428723c */ /* 0x000fe200000418f8 */
[----:B------:R-:W-:Y:S02]  /*91b0*/  MOV R79, R54 ;  /* 0x00000036004f7202 */ /* 0x000fe40000000f00 */
[----:B------:R-:W-:Y:S01]  /*91c0*/  MOV R95, R55 ;  /* 0x00000037005f7202 */ /* 0x000fe20000000f00 */
[----:B------:R-:W-:-:S03]  /*91d0*/  IMAD.MOV.U32 R84, RZ, RZ, R44 ;  /* 0x000000ffff547224 */ /* 0x000fc600078e002c */
[----:B------:R-:W-:Y:S01]  /*91e0*/  MOV R248, R52 ;  /* 0x0000003400f87202 */ /* 0x000fe20000000f00 */
[----:B------:R-:W-:Y:S02]  /*91f0*/  IMAD.MOV.U32 R249, RZ, RZ, R53 ;  /* 0x000000fffff97224 */ /* 0x000fe400078e0035 */
[C---:B----4-:R-:W-:Y:S01]  /*9200*/  HMMA.16816.F32.BF16 R52, R4.reuse, R22, R236 ;  /* 0x000000160434723c */ /* 0x050fe200000418ec */
[----:B------:R-:W-:Y:S01]  /*9210*/  MOV R76, R45 ;  /* 0x0000002d004c7202 */ /* 0x000fe20000000f00 */
[----:B------:R-:W-:Y:S01]  /*9220*/  IMAD.MOV.U32 R78, RZ, RZ, R47 ;  /* 0x000000ffff4e7224 */ /* 0x000fe200078e002f */
[----:B------:R-:W-:Y:S02]  /*9230*/  MOV R77, R46 ;  /* 0x0000002e004d7202 */ /* 0x000fe40000000f00 */
[----:B------:R-:W-:Y:S02]  /*9240*/  MOV R87, R66 ;  /* 0x0000004200577202 */ /* 0x000fe40000000f00 */
[----:B------:R-:W-:Y:S01]  /*9250*/  MOV R236, R63 ;  /* 0x0000003f00ec7202 */ /* 0x000fe20000000f00 */
[C---:B------:R-:W-:Y:S01]  /*9260*/  HMMA.16816.F32.BF16 R44, R4.reuse, R20, R240 ;  /* 0x00000014042c723c */ /* 0x040fe200000418f0 */
[----:B------:R-:W-:Y:S01]  /*9270*/  MOV R85, R67 ;  /* 0x0000004300557202 */ /* 0x000fe20000000f00 */
[----:B------:R-:W1:Y:S06]  /*9280*/  LDSM.16.MT88.4 R20, [R212+0x1a800] ;  /* 0x01a80000d414783b */ /* 0x000e6c0000004200 */
[----:B------:R-:W-:Y:S07]  /*9290*/  HMMA.16816.F32.BF16 R60, R4, R8, R200 ;  /* 0x00000008043c723c */ /* 0x000fee00000418c8 */
[----:B------:R-:W-:Y:S01]  /*92a0*/  MOV R203, R64 ;  /* 0x0000004000cb7202 */ /* 0x000fe20000000f00 */
[----:B------:R-:W-:-:S02]  /*92b0*/  IMAD.MOV.U32 R201, RZ, RZ, R65 ;  /* 0x000000ffffc97224 */ /* 0x000fc400078e0041 */
[C---:B------:R-:W-:Y:S01]  /*92c0*/  HMMA.16816.F32.BF16 R64, R4.reuse, R10, R32 ;  /* 0x0000000a0440723c */ /* 0x040fe20000041820 */
[----:B------:R-:W3:Y:S07]  /*92d0*/  LDSM.16.MT88.4 R8, [R211+0x1a800] ;  /* 0x01a80000d308783b */ /* 0x000eee0000004200 */
[C---:B------:R-:W-:Y:S01]  /*92e0*/  HMMA.16816.F32.BF16 R152, R4.reuse, R24, R152 ;  /* 0x000000180498723c */ /* 0x040fe20000041898 */
[----:B------:R-:W4:Y:S07]  /*92f0*/  LDSM.16.MT88.4 R24, [R210+0x1a800] ;  /* 0x01a80000d218783b */ /* 0x000f2e0000004200 */
[----:B--2---:R-:W-:Y:S01]  /*9300*/  HMMA.16816.F32.BF16 R68, R4, R36, R28 ;  /* 0x000000240444723c */ /* 0x004fe2000004181c */
[----:B------:R-:W2:Y:S01]  /*9310*/  LDSM.16.MT88.4 R28, [R209+0x1a800] ;  /* 0x01a80000d11c783b */ /* 0x000ea20000004200 */
[----:B------:R-:W-:Y:S01]  /*9320*/  IMAD.MOV.U32 R238, RZ, RZ, R176 ;  /* 0x000000ffffee7224 */ /* 0x000fe200078e00b0 */
[----:B------:R-:W-:-:S02]  /*9330*/  MOV R239, R177 ;  /* 0x000000b100ef7202 */ /* 0x000fc40000000f00 */
[----:B------:R-:W5:Y:S03]  /*9340*/  LDSM.16.MT88.4 R32, [R209+0x1c800] ;  /* 0x01c80000d120783b */ /* 0x000f660000004200 */
[----:B-1----:R-:W-:Y:S01]  /*9350*/  HMMA.16816.F32.BF16 R176, R4, R22, R156 ;  /* 0x0000001604b0723c */ /* 0x002fe2000004189c */
[----:B------:R-:W-:Y:S01]  /*9360*/  IMAD.MOV.U32 R37, RZ, RZ, R169 ;  /* 0x000000ffff257224 */ /* 0x000fe200078e00a9 */
[----:B------:R-:W-:Y:S01]  /*9370*/  MOV R251, R168 ;  /* 0x000000a800fb7202 */ /* 0x000fe20000000f00 */
[----:B------:R-:W-:-:S05]  /*9380*/  IMAD.MOV.U32 R3, RZ, RZ, R76 ;  /* 0x000000ffff037224 */ /* 0x000fca00078e004c */
[C---:B---3--:R-:W-:Y:S08]  /*9390*/  HMMA.16816.F32.BF16 R72, R4.reuse, R8, R72 ;  /* 0x000000080448723c */ /* 0x048ff00000041848 */
[C---:B------:R-:W-:Y:S01]  /*93a0*/  HMMA.16816.F32.BF16 R156, R4.reuse, R10, R148 ;  /* 0x0000000a049c723c */ /* 0x040fe20000041894 */
        /* <DEDUP_REMOVED lines=12> */
[----:B------:R-:W-:Y:S01]  /*9470*/  IMAD.MOV.U32 R0, RZ, RZ, R94 ;  /* 0x000000ffff007224 */ /* 0x000fe200078e005e */
[----:B------:R-:W-:-:S02]  /*9480*/  MOV R200, R101 ;  /* 0x0000006500c87202 */ /* 0x000fc40000000f00 */
[----:B------:R-:W-:Y:S02]  /*9490*/  MOV R202, R102 ;  /* 0x0000006600ca7202 */ /* 0x000fe40000000f00 */
[----:B------:R-:W-:Y:S01]  /*94a0*/  MOV R242, R92 ;  /* 0x0000005c00f27202 */ /* 0x000fe20000000f00 */
[----:B------:R-:W-:Y:S01]  /*94b0*/  IMAD.MOV.U32 R205, RZ, RZ, R87 ;  /* 0x000000ffffcd7224 */ /* 0x000fe200078e0057 */
[----:B------:R-:W-:Y:S01]  /*94c0*/  MOV R243, R93 ;  /* 0x0000005d00f37202 */ /* 0x000fe20000000f00 */
[----:B----4-:R-:W-:Y:S01]  /*94d0*/  HMMA.16816.F32.BF16 R100, R4, R24, R184 ;  /* 0x000000180464723c */ /* 0x010fe200000418b8 */
[----:B------:R-:W-:Y:S02]  /*94e0*/  MOV R2, R95 ;  /* 0x0000005f00027202 */ /* 0x000fe40000000f00 */
[----:B------:R-:W-:Y:S02]  /*94f0*/  MOV R14, R84 ;  /* 0x00000054000e7202 */ /* 0x000fe40000000f00 */
[----:B------:R-:W-:-:S02]  /*9500*/  MOV R207, R85 ;  /* 0x0000005500cf7202 */ /* 0x000fc40000000f00 */
[----:B------:R-:W-:Y:S01]  /*9510*/  MOV R206, R86 ;  /* 0x0000005600ce7202 */ /* 0x000fe20000000f00 */
[C---:B------:R-:W-:Y:S01]  /*9520*/  HMMA.16816.F32.BF16 R108, R4.reuse, R26, R172 ;  /* 0x0000001a046c723c */ /* 0x040fe200000418ac */
[----:B------:R-:W3:Y:S07]  /*9530*/  LDSM.16.MT88.4 R24, [R210+0x1c800] ;  /* 0x01c80000d218783b */ /* 0x000eee0000004200 */
[C---:B--2---:R-:W-:Y:S08]  /*9540*/  HMMA.16816.F32.BF16 R84, R4.reuse, R28, R192 ;  /* 0x0000001c0454723c */ /* 0x044ff000000418c0 */
[----:B------:R-:W-:Y:S01]  /*9550*/  HMMA.16816.F32.BF16 R92, R4, R30, R188 ;  /* 0x0000001e045c723c */ /* 0x000fe200000418bc */
[----:B------:R-:W2:Y:S01]  /*9560*/  LDSM.16.MT88.4 R28, [R209+0x1e800] ;  /* 0x01e80000d11c783b */ /* 0x000ea20000004200 */
[----:B------:R-:W-:-:S06]  /*9570*/  UIADD3 UR4, UR4, 0x1, URZ ;  /* 0x0000000104047890 */ /* 0x000fcc000fffe03f */
[C---:B------:R-:W-:Y:S01]  /*9580*/  HMMA.16816.F32.BF16 R56, R4.reuse, R20, R56 ;  /* 0x000000140438723c */ /* 0x040fe20000041838 */
[----:B------:R-:W4:Y:S01]  /*9590*/  LDSM.16.MT88.4 R20, [R212+0x1c800] ;  /* 0x01c80000d414783b */ /* 0x000f220000004200 */
[----:B------:R-:W-:Y:S01]  /*95a0*/  MOV R192, R242 ;  /* 0x000000f200c07202 */ /* 0x000fe20000000f00 */
[----:B------:R-:W-:Y:S01]  /*95b0*/  IMAD.MOV.U32 R242, RZ, RZ, R243 ;  /* 0x000000fffff27224 */ /* 0x000fe200078e00f3 */
[----:B------:R-:W-:Y:S01]  /*95c0*/  MOV R243, R0 ;  /* 0x0000000000f37202 */ /* 0x000fe20000000f00 */
[----:B------:R-:W-:Y:S01]  /*95d0*/  IMAD.MOV.U32 R204, RZ, RZ, R180 ;  /* 0x000000ffffcc7224 */ /* 0x000fe200078e00b4 */
[----:B------:R-:W-:Y:S02]  /*95e0*/  MOV R0, UR4 ;  /* 0x0000000400007c02 */ /* 0x000fe40008000f00 */
[----:B-----5:R-:W-:Y:S02]  /*95f0*/  HMMA.16816.F32.BF16 R88, R4, R32, R88 ;  /* 0x000000200458723c */ /* 0x020fe40000041858 */
[----:B------:R-:W-:-:S05]  /*9600*/  LOP3.LUT R0, R197, UR27, R0, 0x96, !PT ;  /* 0x0000001bc5007c12 */ /* 0x000fca000f8e9600 */
[----:B------:R-:W-:Y:S01]  /*9610*/  MOV R33, R181 ;  /* 0x000000b500217202 */ /* 0x000fe20000000f00 */
[C---:B------:R-:W-:Y:S07]  /*9620*/  HMMA.16816.F32.BF16 R96, R4.reuse, R34, R96 ;  /* 0x000000220460723c */ /* 0x040fee0000041860 */
[----:B------:R-:W-:Y:S01]  /*9630*/  MOV R34, R182 ;  /* 0x000000b600227202 */ /* 0x000fe20000000f00 */
[----:B------:R-:W-:Y:S01]  /*9640*/  IMAD.MOV.U32 R35, RZ, RZ, R183 ;  /* 0x000000ffff237224 */ /* 0x000fe200078e00b7 */
[----:B-1----:R-:W-:Y:S01]  /*9650*/  HMMA.16816.F32.BF16 R184, R4, R10, R120 ;  /* 0x0000000a04b8723c */ /* 0x002fe20000041878 */
[----:B------:R-:W-:-:S07]  /*9660*/  MOV R195, R200 ;  /* 0x000000c800c37202 */ /* 0x000fce0000000f00 */
[C---:B------:R-:W-:Y:S01]  /*9670*/  HMMA.16816.F32.BF16 R180, R4.reuse, R8, R116 ;  /* 0x0000000804b4723c */ /* 0x040fe20000041874 */
[----:B------:R-:W1:Y:S01]  /*9680*/  LDSM.16.MT88.4 R8, [R210+0x1e800] ;  /* 0x01e80000d208783b */ /* 0x000e620000004200 */
[----:B------:R-:W-:Y:S02]  /*9690*/  MOV R193, R237 ;  /* 0x000000ed00c17202 */ /* 0x000fe40000000f00 */
[----:B------:R-:W-:Y:S02]  /*96a0*/  MOV R237, R2 ;  /* 0x0000000200ed7202 */ /* 0x000fe40000000f00 */
[----:B------:R-:W-:Y:S01]  /*96b0*/  MOV R200, R3 ;  /* 0x0000000300c87202 */ /* 0x000fe20000000f00 */
[----:B------:R-:W-:Y:S01]  /*96c0*/  IMAD.WIDE.U32 R2, R0, -0x326172a9, RZ ;  /* 0xcd9e8d5700027825 */ /* 0x000fe200078e00ff */
[----:B---3--:R-:W-:Y:S04]  /*96d0*/  HMMA.16816.F32.BF16 R148, R4, R24, R80 ;  /* 0x000000180494723c */ /* 0x008fe80000041850 */
[----:B------:R-:W-:-:S02]  /*96e0*/  LOP3.LUT R3, R3, UR15, R34, 0x96, !PT ;  /* 0x0000000f03037c12 */ /* 0x000fc4000f8e9622 */
[----:B------:R-:W-:Y:S02]  /*96f0*/  LOP3.LUT R0, R249, UR13, R2, 0x96, !PT ;  /* 0x0000000df9007c12 */ /* 0x000fe4000f8e9602 */
[----:B--2---:R-:W-:Y:S01]  /*9700*/  HMMA.16816.F32.BF16 R80, R4, R28, R124 ;  /* 0x0000001c0450723c */ /* 0x004fe2000004187c */
[----:B------:R-:W-:-:S06]  /*9710*/  IMAD.WIDE.U32 R2, R3, -0x2daee0ad, RZ ;  /* 0xd2511f5303027825 */ /* 0x000fcc00078e00ff */
[----:B------:R-:W-:Y:S01]  /*9720*/  IMAD.WIDE.U32 R28, R0, -0x2daee0ad, RZ ;  /* 0xd2511f53001c7825 */ /* 0x000fe200078e00ff */
[----:B------:R-:W-:-:S04]  /*9730*/  LOP3.LUT R3, R3, UR12, R196, 0x96, !PT ;  /* 0x0000000c03037c12 */ /* 0x000fc8000f8e96c4 */
[----:B------:R-:W-:Y:S01]  /*9740*/  LOP3.LUT R0, R29, UR10, R2, 0x96, !PT ;  /* 0x0000000a1d007c12 */ /* 0x000fe2000f8e9602 */
[----:B------:R-:W-:Y:S01]  /*9750*/  IMAD.MOV.U32 R194, RZ, RZ, R202 ;  /* 0x000000ffffc27224 */ /* 0x000fe200078e00ca */
[----:B------:R-:W-:Y:S01]  /*9760*/  MOV R32, R36 ;  /* 0x0000002400207202 */ /* 0x000fe20000000f00 */
[----:B------:R-:W-:Y:S01]  /*9770*/  IMAD.MOV.U32 R202, RZ, RZ, R14 ;  /* 0x000000ffffca7224 */ /* 0x000fe200078e000e */
[----:B------:R-:W-:Y:S01]  /*9780*/  MOV R36, R171 ;  /* 0x000000ab00247202 */ /* 0x000fe20000000f00 */
[----:B------:R-:W-:Y:S01]  /*9790*/  IMAD.WIDE.U32 R2, R3, -0x326172a9, RZ ;  /* 0xcd9e8d5703027825 */ /* 0x000fe200078e00ff */
[----:B------:R-:W-:Y:S01]  /*97a0*/  MOV R39, R169 ;  /* 0x000000a900277202 */ /* 0x000fe20000000f00 */
[----:B------:R-:W-:Y:S01]  /*97b0*/  HMMA.16816.F32.BF16 R104, R4, R26, R104 ;  /* 0x0000001a0468723c */ /* 0x000fe20000041868 */
[----:B------:R-:W-:Y:S01]  /*97c0*/  MOV R14, R168 ;  /* 0x000000a8000e7202 */ /* 0x000fe20000000f00 */
[----:B------:R-:W-:Y:S01]  /*97d0*/  IMAD.WIDE.U32 R34, R0, -0x326172a9, RZ ;  /* 0xcd9e8d5700227825 */ /* 0x000fe200078e00ff */
[----:B------:R-:W-:Y:S03]  /*97e0*/  LDSM.16.MT88.4 R24, [R211+0x1e800] ;  /* 0x01e80000d318783b */ /* 0x000fe60000004200 */
[----:B------:R-:W-:-:S02]  /*97f0*/  IMAD.MOV.U32 R38, RZ, RZ, R170 ;  /* 0x000000ffff267224 */ /* 0x000fc400078e00aa */
[----:B----4-:R-:W-:Y:S01]  /*9800*/  HMMA.16816.F32.BF16 R168, R4, R20, R48 ;  /* 0x0000001404a8723c */ /* 0x010fe20000041830 */
[----:B------:R-:W-:Y:S02]  /*9810*/  LOP3.LUT R3, R3, UR11, R248, 0x96, !PT ;  /* 0x0000000b03037c12 */ /* 0x000fe4000f8e96f8 */
[----:B------:R-:W-:-:S05]  /*9820*/  LOP3.LUT R0, R35, UR9, R2, 0x96, !PT ;  /* 0x0000000923007c12 */ /* 0x000fca000f8e9602 */
[----:B------:R-:W-:Y:S01]  /*9830*/  HMMA.16816.F32.BF16 R172, R4, R22, R112 ;  /* 0x0000001604ac723c */ /* 0x000fe20000041870 */
[----:B------:R-:W2:Y:S01]  /*9840*/  LDSM.16.MT88.4 R20, [R212+0x1e800] ;  /* 0x01e80000d414783b */ /* 0x000ea20000004200 */
[----:B------:R-:W-:-:S04]  /*9850*/  IMAD.WIDE.U32 R2, R3, -0x2daee0ad, RZ ;  /* 0xd2511f5303027825 */ /* 0x000fc800078e00ff */
[----:B------:R-:W-:Y:S02]  /*9860*/  IMAD.WIDE.U32 R196, R0, -0x2daee0ad, RZ ;  /* 0xd2511f5300c47825 */ /* 0x000fe400078e00ff */
[----:B-1----:R-:W-:Y:S02]  /*9870*/  HMMA.16816.F32.BF16 R48, R4, R8, R132 ;  /* 0x000000080430723c */ /* 0x002fe40000041884 */
[----:B------:R-:W-:Y:S01]  /*9880*/  FFMA.FTZ R0, R246, c[0x0][0x23c], -R13 ;  /* 0x00008f00f6007a23 */ /* 0x000fe2000001080d */
[----:B------:R-:W-:-:S04]  /*9890*/  LOP3.LUT R2, R197, UR6, R2, 0x96, !PT ;  /* 0x00000006c5027c12 */ /* 0x000fc8000f8e9602 */
[----:B------:R-:W-:Y:S01]  /*98a0*/  FFMA.FTZ R8, R198, c[0x0][0x23c], -R13 ;  /* 0x00008f00c6087a23 */ /* 0x000fe2000001080d */
[----:B------:R-:W-:Y:S02]  /*98b0*/  MOV R113, R207 ;  /* 0x000000cf00717202 */ /* 0x000fe40000000f00 */
[----:B------:R-:W-:Y:S01]  /*98c0*/  MOV R112, R236 ;  /* 0x000000ec00707202 */ /* 0x000fe20000000f00 */
[----:B------:R1:W-:Y:S01]  /*98d0*/  MUFU.EX2 R207, R0 ;  /* 0x0000000000cf7308 */ /* 0x0003e20000000800 */
[----:B------:R-:W-:-:S07]  /*98e0*/  IMAD.MOV.U32 R114, RZ, RZ, R206 ;  /* 0x000000ffff727224 */ /* 0x000fce00078e00ce */
[----:B------:R3:W4:Y:S01]  /*98f0*/  MUFU.EX2 R236, R8 ;  /* 0x0000000800ec7308 */ /* 0x0007220000000800 */
[----:B-1----:R-:W-:-:S07]  /*9900*/  FFMA.FTZ R0, R199, c[0x0][0x23c], -R13 ;  /* 0x00008f00c7007a23 */ /* 0x002fce000001080d */
[----:B------:R1:W-:Y:S01]  /*9910*/  MUFU.EX2 R206, R0 ;  /* 0x0000000000ce7308 */ /* 0x0003e20000000800 */
[----:B---3--:R-:W-:Y:S01]  /*9920*/  LOP3.LUT R8, R3, UR8, R28, 0x96, !PT ;  /* 0x0000000803087c12 */ /* 0x008fe2000f8e961c */
[----:B------:R-:W-:Y:S01]  /*9930*/  IMAD.WIDE.U32 R2, R2, -0x326172a9, RZ ;  /* 0xcd9e8d5702027825 */ /* 0x000fe200078e00ff */
[----:B------:R-:W-:Y:S01]  /*9940*/  MOV R115, R205 ;  /* 0x000000cd00737202 */ /* 0x000fe20000000f00 */
[----:B------:R-:W-:Y:S03]  /*9950*/  HMMA.16816.F32.BF16 R136, R4, R10, R136 ;  /* 0x0000000a0488723c */ /* 0x000fe60000041888 */
[C---:B------:R-:W-:Y:S01]  /*9960*/  LOP3.LUT R9, R2.reuse, 0xffff, RZ, 0xc0, !PT ;  /* 0x0000ffff02097812 */ /* 0x040fe200078ec0ff */
[----:B------:R-:W-:Y:S02]  /*9970*/  IMAD.MOV.U32 R117, RZ, RZ, R113 ;  /* 0x000000ffff757224 */ /* 0x000fe400078e0071 */
[----:B-1----:R-:W-:Y:S01]  /*9980*/  FFMA.FTZ R0, R247, c[0x0][0x23c], -R13 ;  /* 0x00008f00f7007a23 */ /* 0x002fe2000001080d */
[----:B------:R-:W-:-:S02]  /*9990*/  LOP3.LUT R11, R2, 0xff, RZ, 0xc0, !PT ;  /* 0x000000ff020b7812 */ /* 0x000fc400078ec0ff */
[----:B------:R-:W-:Y:S01]  /*99a0*/  SHF.R.U32.HI R9, RZ, 0x8, R9 ;  /* 0x00000008ff097819 */ /* 0x000fe20000011609 */
[----:B------:R1:W3:Y:S01]  /*99b0*/  MUFU.EX2 R205, R0 ;  /* 0x0000000000cd7308 */ /* 0x0002e20000000800 */
[----:B------:R-:W-:Y:S02]  /*99c0*/  SHF.R.U32.HI R10, RZ, 0x10, R2 ;  /* 0x00000010ff0a7819 */ /* 0x000fe40000011602 */
[----:B------:R-:W-:Y:S02]  /*99d0*/  MOV R113, R33 ;  /* 0x0000002100717202 */ /* 0x000fe40000000f00 */
[----:B------:R-:W-:Y:S02]  /*99e0*/  MOV R118, R114 ;  /* 0x0000007200767202 */ /* 0x000fe40000000f00 */
[----:B------:R-:W-:Y:S02]  /*99f0*/  PRMT R11, R11, 0x5410, R9 ;  /* 0x000054100b0b7816 */ /* 0x000fe40000000009 */
[----:B------:R-:W-:-:S02]  /*9a00*/  MOV R114, R38 ;  /* 0x0000002600727202 */ /* 0x000fc40000000f00 */
[----:B------:R-:W-:Y:S01]  /*9a10*/  LOP3.LUT R9, R10, 0xff, RZ, 0xc0, !PT ;  /* 0x000000ff0a097812 */ /* 0x000fe200078ec0ff */
[----:B-1----:R-:W-:Y:S02]  /*9a20*/  FFMA.FTZ R0, R112, c[0x0][0x23c], -R12 ;  /* 0x00008f0070007a23 */ /* 0x002fe4000001080c */
[----:B------:R-:W-:Y:S02]  /*9a30*/  IMAD.MOV.U32 R112, RZ, RZ, R32 ;  /* 0x000000ffff707224 */ /* 0x000fe400078e0020 */
[----:B------:R-:W-:Y:S01]  /*9a40*/  IMAD.WIDE.U32 R32, R8, -0x326172a9, RZ ;  /* 0xcd9e8d5708207825 */ /* 0x000fe200078e00ff */
[----:B------:R-:W-:Y:S02]  /*9a50*/  MOV R38, R204 ;  /* 0x000000cc00267202 */ /* 0x000fe40000000f00 */
[----:B------:R-:W-:Y:S01]  /*9a60*/  SHF.R.U32.HI R2, RZ, 0x18, R2 ;  /* 0x00000018ff027819 */ /* 0x000fe20000011602 */
[----:B------:R1:W-:Y:S01]  /*9a70*/  MUFU.EX2 R204, R0 ;  /* 0x0000000000cc7308 */ /* 0x0003e20000000800 */
[----:B------:R-:W-:Y:S01]  /*9a80*/  MOV R119, R115 ;  /* 0x0000007300777202 */ /* 0x000fe20000000f00 */
[----:B------:R-:W-:Y:S01]  /*9a90*/  IMAD.MOV.U32 R115, RZ, RZ, R39 ;  /* 0x000000ffff737224 */ /* 0x000fe200078e0027 */
[----:B------:R-:W-:Y:S01]  /*9aa0*/  PRMT R9, R9, 0x5410, R2 ;  /* 0x0000541009097816 */ /* 0x000fe20000000002 */
[----:B------:R-:W-:Y:S01]  /*9ab0*/  FFMA.FTZ R2, R252, c[0x0][0x23c], -R12 ;  /* 0x00008f00fc027a23 */ /* 0x000fe2000001080c */
[----:B------:R-:W-:Y:S01]  /*9ac0*/  MOV R39, R36 ;  /* 0x0000002400277202 */ /* 0x000fe20000000f00 */
[----:B------:R-:W-:Y:S01]  /*9ad0*/  IMAD.MOV.U32 R36, RZ, RZ, R200 ;  /* 0x000000ffff247224 */ /* 0x000fe200078e00c8 */
[----:B------:R-:W-:Y:S01]  /*9ae0*/  MOV R134, R118 ;  /* 0x0000007600867202 */ /* 0x000fe20000000f00 */
[----:B------:R-:W-:Y:S01]  /*9af0*/  IMAD.MOV.U32 R118, RZ, RZ, R119 ;  /* 0x000000ffff767224 */ /* 0x000fe200078e0077 */
[----:B------:R-:W-:-:S02]  /*9b00*/  MOV R200, R202 ;  /* 0x000000ca00c87202 */ /* 0x000fc40000000f00 */
[----:B-1----:R-:W-:Y:S01]  /*9b10*/  LOP3.LUT R0, R3, UR16, R32, 0x96, !PT ;  /* 0x0000001003007c12 */ /* 0x002fe2000f8e9620 */
[C---:B------:R-:W-:Y:S01]  /*9b20*/  HMMA.16816.F32.BF16 R188, R4.reuse, R30, R128 ;  /* 0x0000001e04bc723c */ /* 0x040fe20000041880 */
[----:B------:R1:W5:Y:S01]  /*9b30*/  MUFU.EX2 R202, R2 ;  /* 0x0000000200ca7308 */ /* 0x0003620000000800 */
[----:B------:R-:W-:Y:S01]  /*9b40*/  MOV R119, R112 ;  /* 0x0000007000777202 */ /* 0x000fe20000000f00 */
[----:B------:R-:W-:Y:S01]  /*9b50*/  LDSM.16.MT88.4 R28, [R212+0x1b000] ;  /* 0x01b00000d41c783b */ /* 0x000fe20000004200 */
[----:B------:R-:W-:Y:S02]  /*9b60*/  LOP3.LUT R3, R0, 0xffff, RZ, 0xc0, !PT ;  /* 0x0000ffff00037812 */ /* 0x000fe400078ec0ff */
[----:B------:R-:W-:Y:S02]  /*9b70*/  MOV R112, R113 ;  /* 0x0000007100707202 */ /* 0x000fe40000000f00 */
[----:B--2---:R-:W-:Y:S01]  /*9b80*/  HMMA.16816.F32.BF16 R160, R4, R20, R160 ;  /* 0x0000001404a0723c */ /* 0x004fe200000418a0 */
[----:B------:R-:W-:Y:S01]  /*9b90*/  IMAD.MOV.U32 R113, RZ, RZ, R114 ;  /* 0x000000ffff717224 */ /* 0x000fe200078e0072 */
[----:B------:R-:W-:-:S02]  /*9ba0*/  MOV R114, R115 ;  /* 0x0000007300727202 */ /* 0x000fc40000000f00 */
[----:B------:R-:W-:-:S04]  /*9bb0*/  MOV R115, R38 ;  /* 0x0000002600737202 */ /* 0x000fc80000000f00 */
[----:B------:R-:W-:Y:S01]  /*9bc0*/  HMMA.16816.F32.BF16 R140, R4, R22, R140 ;  /* 0x00000016048c723c */ /* 0x000fe2000004188c */
[----:B-1----:R-:W-:Y:S01]  /*9bd0*/  SHF.R.U32.HI R2, RZ, 0x10, R0 ;  /* 0x00000010ff027819 */ /* 0x002fe20000011600 */
[----:B------:R-:W-:-:S06]  /*9be0*/  IMAD.MOV.U32 R38, RZ, RZ, R39 ;  /* 0x000000ffff267224 */ /* 0x000fcc00078e0027 */
[C---:B------:R-:W-:Y:S01]  /*9bf0*/  HMMA.16816.F32.BF16 R164, R4.reuse, R24, R164 ;  /* 0x0000001804a4723c */ /* 0x040fe200000418a4 */
[----:B------:R-:W-:Y:S01]  /*9c00*/  MOV R39, R36 ;  /* 0x0000002400277202 */ /* 0x000fe20000000f00 */
[----:B------:R-:W-:Y:S06]  /*9c10*/  LDSM.16.MT88.4 R20, [R210+0x19000] ;  /* 0x01900000d214783b */ /* 0x000fec0000004200 */
[----:B------:R-:W-:Y:S01]  /*9c20*/  HMMA.16816.F32.BF16 R144, R4, R26, R144 ;  /* 0x0000001a0490723c */ /* 0x000fe20000041890 */
[----:B------:R-:W-:-:S06]  /*9c30*/  MOV R36, R37 ;  /* 0x0000002500247202 */ /* 0x000fcc0000000f00 */
[----:B------:R-:W-:Y:S01]  /*9c40*/  SHF.R.U32.HI R4, RZ, 0x8, R3 ;  /* 0x00000008ff047819 */ /* 0x000fe20000011603 */
[----:B------:R-:W1:Y:S01]  /*9c50*/  LDSM.16.MT88.4 R24, [R209+0x19000] ;  /* 0x01900000d118783b */ /* 0x000e620000004200 */
[----:B------:R-:W-:Y:S02]  /*9c60*/  LOP3.LUT R3, R0, 0xff, RZ, 0xc0, !PT ;  /* 0x000000ff00037812 */ /* 0x000fe400078ec0ff */
[----:B------:R-:W-:Y:S02]  /*9c70*/  SHF.R.U32.HI R6, RZ, 0x18, R0 ;  /* 0x00000018ff067819 */ /* 0x000fe40000011600 */
[----:B------:R-:W-:Y:S02]  /*9c80*/  LOP3.LUT R0, R2, 0xff, RZ, 0xc0, !PT ;  /* 0x000000ff02007812 */ /* 0x000fe400078ec0ff */
[----:B------:R-:W-:Y:S01]  /*9c90*/  PRMT R2, R3, 0x5410, R4 ;  /* 0x0000541003027816 */ /* 0x000fe20000000004 */
[----:B------:R-:W-:Y:S01]  /*9ca0*/  IMAD.MOV.U32 R37, RZ, RZ, R201 ;  /* 0x000000ffff257224 */ /* 0x000fe200078e00c9 */
[----:B------:R-:W-:Y:S01]  /*9cb0*/  MOV R201, R203 ;  /* 0x000000cb00c97202 */ /* 0x000fe20000000f00 */
[----:B------:R-:W-:Y:S01]  /*9cc0*/  FFMA.FTZ R4, R118, c[0x0][0x23c], -R12 ;  /* 0x00008f0076047a23 */ /* 0x000fe2000001080c */
[----:B------:R-:W-:Y:S01]  /*9cd0*/  PRMT R3, R0, 0x5410, R6 ;  /* 0x0000541000037816 */ /* 0x000fe20000000006 */
[----:B------:R-:W-:Y:S01]  /*9ce0*/  HSET2.LE.AND R0, R2, R134, PT ;  /* 0x0000008602007233 */ /* 0x000fe20003803000 */
[----:B----4-:R-:W-:-:S02]  /*9cf0*/  F2FP.BF16.PACK_AB R2, R207, R236 ;  /* 0x000000eccf02723e */ /* 0x010fc400000010ff */
[----:B------:R-:W-:Y:S02]  /*9d00*/  MOV R135, R201 ;  /* 0x000000c900877202 */ /* 0x000fe40000000f00 */
[----:B------:R2:W-:Y:S01]  /*9d10*/  MUFU.EX2 R201, R4 ;  /* 0x0000000400c97308 */ /* 0x0005e20000000800 */
[----:B------:R-:W-:-:S07]  /*9d20*/  FFMA.FTZ R5, R117, c[0x0][0x23c], -R12 ;  /* 0x00008f0075057a23 */ /* 0x000fce000001080c */
[----:B------:R5:W4:Y:S01]  /*9d30*/  MUFU.EX2 R203, R5 ;  /* 0x0000000500cb7308 */ /* 0x000b220000000800 */
[----:B--2---:R-:W-:Y:S01]  /*9d40*/  LOP3.LUT R4, R0, R2, RZ, 0xc0, !PT ;  /* 0x0000000200047212 */ /* 0x004fe200078ec0ff */
[----:B------:R-:W-:Y:S01]  /*9d50*/  HSET2.LE.AND R0, R11, R134, PT ;  /* 0x000000860b007233 */ /* 0x000fe20003803000 */
[----:B---3--:R-:W-:-:S04]  /*9d60*/  F2FP.BF16.PACK_AB R2, R205, R206 ;  /* 0x000000cecd02723e */ /* 0x008fc800000010ff */
[----:B------:R-:W-:Y:S01]  /*9d70*/  LOP3.LUT R6, R0, R2, RZ, 0xc0, !PT ;  /* 0x0000000200067212 */ /* 0x000fe200078ec0ff */
[--C-:B------:R-:W-:Y:S02]  /*9d80*/  HSET2.LE.AND R0, R9, R134.reuse, PT ;  /* 0x0000008609007233 */ /* 0x100fe40003803000 */
[----:B------:R-:W2:Y:S01]  /*9d90*/  LDSM.16.MT88.4 R8, [R212+0x19000] ;  /* 0x01900000d408783b */ /* 0x000ea20000004200 */
[----:B------:R-:W-:Y:S01]  /*9da0*/  HSET2.LE.AND R3, R3, R134, PT ;  /* 0x0000008603037233 */ /* 0x000fe20003803000 */
[----:B-----5:R-:W-:Y:S02]  /*9db0*/  F2FP.BF16.PACK_AB R5, R202, R204 ;  /* 0x000000ccca05723e */ /* 0x020fe400000010ff */
[----:B----4-:R-:W-:Y:S02]  /*9dc0*/  F2FP.BF16.PACK_AB R2, R201, R203 ;  /* 0x000000cbc902723e */ /* 0x010fe400000010ff */
[----:B------:R-:W-:Y:S02]  /*9dd0*/  LOP3.LUT R5, R3, R5, RZ, 0xc0, !PT ;  /* 0x0000000503057212 */ /* 0x000fe400078ec0ff */
[----:B------:R-:W-:Y:S01]  /*9de0*/  LOP3.LUT R7, R0, R2, RZ, 0xc0, !PT ;  /* 0x0000000200077212 */ /* 0x000fe200078ec0ff */
[----:B------:R-:W-:Y:S01]  /*9df0*/  IMAD.MOV.U32 R129, RZ, RZ, R36 ;  /* 0x000000ffff817224 */ /* 0x000fe200078e0024 */
[----:B------:R-:W-:-:S02]  /*9e00*/  MOV R131, R38 ;  /* 0x0000002600837202 */ /* 0x000fc40000000f00 */
[----:B------:R-:W-:Y:S02]  /*9e10*/  MOV R130, R39 ;  /* 0x0000002700827202 */ /* 0x000fe40000000f00 */
[----:B------:R-:W-:Y:S01]  /*9e20*/  MOV R128, R37 ;  /* 0x0000002500807202 */ /* 0x000fe20000000f00 */
        /* <DEDUP_REMOVED lines=15> */
[C---:B--2---:R-:W-:Y:S08]  /*9f20*/  HMMA.16816.F32.BF16 R100, R4.reuse, R8, R100 ;  /* 0x000000080464723c */ /* 0x044ff00000041864 */
[C---:B------:R-:W-:Y:S01]  /*9f30*/  HMMA.16816.F32.BF16 R108, R4.reuse, R10, R108 ;  /* 0x0000000a046c723c */ /* 0x040fe2000004186c */
[----:B------:R-:W2:Y:S01]  /*9f40*/  LDSM.16.MT88.4 R8, [R212+0x1d000] ;  /* 0x01d00000d408783b */ /* 0x000ea20000004200 */
        /* <DEDUP_REMOVED lines=12> */
[----:B-1----:R-:W-:Y:S01]  /*a010*/  HMMA.16816.F32.BF16 R120, R4, R24, R72 ;  /* 0x000000180478723c */ /* 0x002fe20000041848 */
[----:B------:R-:W-:-:S06]  /*a020*/  MOV R58, R126 ;  /* 0x0000007e003a7202 */ /* 0x000fcc0000000f00 */
[----:B------:R-:W-:Y:S01]  /*a030*/  IMAD.MOV.U32 R75, RZ, RZ, R134 ;  /* 0x000000ffff4b7224 */ /* 0x000fe200078e0086 */
[C---:B------:R-:W-:Y:S01]  /*a040*/  HMMA.16816.F32.BF16 R124, R4.reuse, R26, R156 ;  /* 0x0000001a047c723c */ /* 0x040fe2000004189c */
[----:B------:R-:W-:Y:S01]  /*a050*/  IMAD.MOV.U32 R74, RZ, RZ, R129 ;  /* 0x000000ffff4a7224 */ /* 0x000fe200078e0081 */
[----:B------:R-:W1:Y:S06]  /*a060*/  LDSM.16.MT88.4 R24, [R211+0x1d000] ;  /* 0x01d00000d318783b */ /* 0x000e6c0000004200 */
[C---:B--2---:R-:W-:Y:S08]  /*a070*/  HMMA.16816.F32.BF16 R168, R4.reuse, R8, R168 ;  /* 0x0000000804a8723c */ /* 0x044ff000000418a8 */
[C---:B------:R-:W-:Y:S01]  /*a080*/  HMMA.16816.F32.BF16 R172, R4.reuse, R10, R172 ;  /* 0x0000000a04ac723c */ /* 0x040fe200000418ac */
[----:B------:R-:W2:Y:S01]  /*a090*/  LDSM.16.MT88.4 R8, [R210+0x1f000] ;  /* 0x01f00000d208783b */ /* 0x000ea20000004200 */
[----:B------:R-:W-:Y:S01]  /*a0a0*/  MOV R198, R119 ;  /* 0x0000007700c67202 */ /* 0x000fe20000000f00 */
[----:B------:R-:W-:Y:S01]  /*a0b0*/  IMAD.MOV.U32 R3, RZ, RZ, R194 ;  /* 0x000000ffff037224 */ /* 0x000fe200078e00c2 */
[----:B------:R-:W-:Y:S01]  /*a0c0*/  LOP3.LUT R2, R33, UR7, R34, 0x96, !PT ;  /* 0x0000000721027c12 */ /* 0x000fe2000f8e9622 */
[----:B------:R-:W-:Y:S01]  /*a0d0*/  FFMA.FTZ R0, R199, c[0x0][0x23c], -R13 ;  /* 0x00008f00c7007a23 */ /* 0x000fe2000001080d */
[----:B------:R-:W-:Y:S01]  /*a0e0*/  MOV R59, R193 ;  /* 0x000000c1003b7202 */ /* 0x000fe20000000f00 */
[----:B------:R-:W-:Y:S01]  /*a0f0*/  LDSM.16.MT88.4 R156, [R209+0x19800] ;  /* 0x01980000d19c783b */ /* 0x000fe20000004200 */
[C---:B------:R-:W-:Y:S08]  /*a100*/  HMMA.16816.F32.BF16 R128, R4.reuse, R20, R88 ;  /* 0x000000140480723c */ /* 0x040ff00000041858 */
[C---:B------:R-:W-:Y:S01]  /*a110*/  HMMA.16816.F32.BF16 R132, R4.reuse, R22, R96 ;  /* 0x000000160484723c */ /* 0x040fe20000041860 */
[----:B------:R-:W3:Y:S07]  /*a120*/  LDSM.16.MT88.4 R20, [R209+0x1f000] ;  /* 0x01f00000d114783b */ /* 0x000eee0000004200 */
[C---:B------:R-:W-:Y:S01]  /*a130*/  HMMA.16816.F32.BF16 R116, R4.reuse, R30, R176 ;  /* 0x0000001e0474723c */ /* 0x040fe200000418b0 */
[----:B------:R-:W4:Y:S07]  /*a140*/  LDSM.16.MT88.4 R28, [R210+0x1d000] ;  /* 0x01d00000d21c783b */ /* 0x000f2e0000004200 */
[----:B-1----:R-:W-:Y:S01]  /*a150*/  HMMA.16816.F32.BF16 R180, R4, R24, R180 ;  /* 0x0000001804b4723c */ /* 0x002fe200000418b4 */
[----:B------:R-:W-:-:S07]  /*a160*/  MOV R56, R58 ;  /* 0x0000003a00387202 */ /* 0x000fce0000000f00 */
[C---:B------:R-:W-:Y:S01]  /*a170*/  HMMA.16816.F32.BF16 R184, R4.reuse, R26, R184 ;  /* 0x0000001a04b8723c */ /* 0x040fe200000418b8 */
[----:B------:R-:W1:Y:S01]  /*a180*/  LDSM.16.MT88.4 R24, [R212+0x1f000] ;  /* 0x01f00000d418783b */ /* 0x000e620000004200 */
[----:B------:R-:W-:Y:S01]  /*a190*/  MOV R58, R3 ;  /* 0x00000003003a7202 */ /* 0x000fe20000000f00 */
[----:B------:R5:W-:Y:S01]  /*a1a0*/  MUFU.EX2 R199, R0 ;  /* 0x0000000000c77308 */ /* 0x000be20000000800 */
[----:B------:R-:W-:Y:S01]  /*a1b0*/  IMAD.WIDE.U32 R2, R2, -0x2daee0ad, RZ ;  /* 0xd2511f5302027825 */ /* 0x000fe200078e00ff */
[----:B------:R-:W-:Y:S01]  /*a1c0*/  MOV R40, R192 ;  /* 0x000000c000287202 */ /* 0x000fe20000000f00 */
[----:B------:R-:W-:Y:S01]  /*a1d0*/  LDSM.16.MT88.4 R88, [R211+0x1b800] ;  /* 0x01b80000d358783b */ /* 0x000fe20000004200 */
[----:B------:R-:W-:Y:S02]  /*a1e0*/  MOV R252, R195 ;  /* 0x000000c300fc7202 */ /* 0x000fe40000000f00 */
[----:B------:R-:W-:Y:S01]  /*a1f0*/  MOV R73, R198 ;  /* 0x000000c600497202 */ /* 0x000fe20000000f00 */
[C---:B--2---:R-:W-:Y:S01]  /*a200*/  HMMA.16816.F32.BF16 R32, R4.reuse, R10, R136 ;  /* 0x0000000a0420723c */ /* 0x044fe20000041888 */
[----:B------:R-:W-:Y:S04]  /*a210*/  LDSM.16.MT88.4 R96, [R209+0x1d800] ;  /* 0x01d80000d160783b */ /* 0x000fe80000004200 */
[----:B------:R-:W-:Y:S03]  /*a220*/  LDSM.16.MT88.4 R136, [R210+0x1f800] ;  /* 0x01f80000d288783b */ /* 0x000fe60000004200 */
[C---:B---3--:R-:W-:Y:S08]  /*a230*/  HMMA.16816.F32.BF16 R176, R4.reuse, R20, R80 ;  /* 0x0000001404b0723c */ /* 0x048ff00000041850 */
[----:B------:R-:W-:Y:S01]  /*a240*/  HMMA.16816.F32.BF16 R188, R4, R22, R188 ;  /* 0x0000001604bc723c */ /* 0x000fe200000418bc */
[----:B------:R-:W2:Y:S01]  /*a250*/  LDSM.16.MT88.4 R20, [R211+0x1f000] ;  /* 0x01f00000d314783b */ /* 0x000ea20000004200 */
[----:B-----5:R-:W-:-:S02]  /*a260*/  FFMA.FTZ R0, R57, c[0x0][0x23c], -R13 ;  /* 0x00008f0039007a23 */ /* 0x020fc4000001080d */
[----:B------:R-:W-:Y:S01]  /*a270*/  IMAD.MOV.U32 R57, RZ, RZ, R59 ;  /* 0x000000ffff397224 */ /* 0x000fe200078e003b */
[----:B------:R-:W-:Y:S01]  /*a280*/  MOV R59, R246 ;  /* 0x000000f6003b7202 */ /* 0x000fe20000000f00 */
[----:B------:R-:W-:Y:S02]  /*a290*/  IMAD.MOV.U32 R246, RZ, RZ, R200 ;  /* 0x000000fffff67224 */ /* 0x000fe400078e00c8 */
[C---:B------:R-:W-:Y:S01]  /*a2a0*/  HMMA.16816.F32.BF16 R192, R4.reuse, R8, R48 ;  /* 0x0000000804c0723c */ /* 0x040fe20000041830 */
[----:B------:R3:W5:Y:S01]  /*a2b0*/  MUFU.EX2 R200, R0 ;  /* 0x0000000000c87308 */ /* 0x0007620000000800 */
[----:B------:R-:W-:Y:S01]  /*a2c0*/  SHF.R.U32.HI R10, RZ, 0x10, R2 ;  /* 0x00000010ff0a7819 */ /* 0x000fe20000011602 */
[----:B------:R-:W-:Y:S04]  /*a2d0*/  LDSM.16.MT88.4 R48, [R212+0x19800] ;  /* 0x01980000d430783b */ /* 0x000fe80000004200 */
[--C-:B------:R-:W-:Y:S01]  /*a2e0*/  FFMA.FTZ R9, R74, c[0x0][0x23c], -R13.reuse ;  /* 0x00008f004a097a23 */ /* 0x100fe2000001080d */
[----:B------:R-:W-:Y:S01]  /*a2f0*/  LOP3.LUT R8, R2, 0xffff, RZ, 0xc0, !PT ;  /* 0x0000ffff02087812 */ /* 0x000fe200078ec0ff */
[----:B----4-:R-:W-:Y:S01]  /*a300*/  HMMA.16816.F32.BF16 R148, R4, R28, R148 ;  /* 0x0000001c0494723c */ /* 0x010fe20000041894 */
[----:B------:R-:W-:Y:S01]  /*a310*/  MOV R74, R75 ;  /* 0x0000004b004a7202 */ /* 0x000fe20000000f00 */
[----:B------:R4:W-:Y:S01]  /*a320*/  MUFU.EX2 R198, R9 ;  /* 0x0000000900c67308 */ /* 0x0009e20000000800 */
[----:B------:R-:W-:Y:S01]  /*a330*/  SHF.R.U32.HI R8, RZ, 0x8, R8 ;  /* 0x00000008ff087819 */ /* 0x000fe20000011608 */
[----:B------:R-:W-:Y:S01]  /*a340*/  LDSM.16.MT88.4 R80, [R212+0x1b800] ;  /* 0x01b80000d450783b */ /* 0x000fe20000004200 */
[----:B---3--:R-:W-:Y:S01]  /*a350*/  LOP3.LUT R0, R3, UR17, R196, 0x96, !PT ;  /* 0x0000001103007c12 */ /* 0x008fe2000f8e96c4 */
[----:B------:R-:W-:-:S02]  /*a360*/  FFMA.FTZ R3, R56, c[0x0][0x23c], -R13 ;  /* 0x00008f0038037a23 */ /* 0x000fc4000001080d */
[----:B------:R-:W-:Y:S01]  /*a370*/  IMAD.MOV.U32 R56, RZ, RZ, R58 ;  /* 0x000000ffff387224 */ /* 0x000fe200078e003a */
[----:B------:R-:W-:Y:S01]  /*a380*/  MOV R75, R59 ;  /* 0x0000003b004b7202 */ /* 0x000fe20000000f00 */
[----:B------:R-:W-:Y:S01]  /*a390*/  IMAD.MOV.U32 R58, RZ, RZ, R237 ;  /* 0x000000ffff3a7224 */ /* 0x000fe200078e00ed */
[----:B------:R-:W-:Y:S02]  /*a3a0*/  MOV R237, R250 ;  /* 0x000000fa00ed7202 */ /* 0x000fe40000000f00 */
[----:B------:R-:W-:Y:S02]  /*a3b0*/  MOV R59, R246 ;  /* 0x000000f6003b7202 */ /* 0x000fe40000000f00 */
[----:B----4-:R-:W-:Y:S02]  /*a3c0*/  LOP3.LUT R9, R2, 0xff, RZ, 0xc0, !PT ;  /* 0x000000ff02097812 */ /* 0x010fe400078ec0ff */
[----:B------:R-:W-:Y:S01]  /*a3d0*/  MOV R250, R251 ;  /* 0x000000fb00fa7202 */ /* 0x000fe20000000f00 */
[----:B------:R-:W-:Y:S01]  /*a3e0*/  IMAD.MOV.U32 R251, RZ, RZ, R14 ;  /* 0x000000fffffb7224 */ /* 0x000fe200078e000e */
[----:B------:R-:W-:-:S02]  /*a3f0*/  MOV R246, R19 ;  /* 0x0000001300f67202 */ /* 0x000fc40000000f00 */
[----:B------:R-:W-:Y:S02]  /*a400*/  SHF.R.U32.HI R14, RZ, 0x18, R2 ;  /* 0x00000018ff0e7819 */ /* 0x000fe40000011602 */
[----:B------:R-:W-:Y:S01]  /*a410*/  PRMT R19, R9, 0x5410, R8 ;  /* 0x0000541009137816 */ /* 0x000fe20000000008 */
[----:B------:R3:W-:Y:S01]  /*a420*/  MUFU.EX2 R197, R3 ;  /* 0x0000000300c57308 */ /* 0x0007e20000000800 */
[C---:B------:R-:W-:Y:S02]  /*a430*/  LOP3.LUT R2, R0.reuse, 0xffff, RZ, 0xc0, !PT ;  /* 0x0000ffff00027812 */ /* 0x040fe400078ec0ff */
[--C-:B------:R-:W-:Y:S02]  /*a440*/  SHF.R.U32.HI R8, RZ, 0x10, R0.reuse ;  /* 0x00000010ff087819 */ /* 0x100fe40000011600 */
[----:B------:R-:W-:Y:S02]  /*a450*/  LOP3.LUT R13, R0, 0xff, RZ, 0xc0, !PT ;  /* 0x000000ff000d7812 */ /* 0x000fe400078ec0ff */
[----:B------:R-:W-:-:S02]  /*a460*/  SHF.R.U32.HI R11, RZ, 0x18, R0 ;  /* 0x00000018ff0b7819 */ /* 0x000fc40000011600 */
[----:B------:R-:W-:Y:S02]  /*a470*/  LOP3.LUT R9, R10, 0xff, RZ, 0xc0, !PT ;  /* 0x000000ff0a097812 */ /* 0x000fe400078ec0ff */
[----:B------:R-:W-:Y:S02]  /*a480*/  SHF.R.U32.HI R2, RZ, 0x8, R2 ;  /* 0x00000008ff027819 */ /* 0x000fe40000011602 */
[----:B------:R-:W-:Y:S01]  /*a490*/  LOP3.LUT R0, R8, 0xff, RZ, 0xc0, !PT ;  /* 0x000000ff08007812 */ /* 0x000fe200078ec0ff */
[----:B---3--:R-:W-:Y:S01]  /*a4a0*/  FFMA.FTZ R3, R73, c[0x0][0x23c], -R12 ;  /* 0x00008f0049037a23 */ /* 0x008fe2000001080c */
[----:B------:R-:W-:Y:S01]  /*a4b0*/  MOV R73, R74 ;  /* 0x0000004a00497202 */ /* 0x000fe20000000f00 */
[----:B------:R-:W-:Y:S01]  /*a4c0*/  IMAD.MOV.U32 R74, RZ, RZ, R56 ;  /* 0x000000ffff4a7224 */ /* 0x000fe200078e0038 */
[----:B------:R-:W-:Y:S01]  /*a4d0*/  PRMT R8, R9, 0x5410, R14 ;  /* 0x0000541009087816 */ /* 0x000fe2000000000e */
[----:B------:R3:W-:Y:S01]  /*a4e0*/  MUFU.EX2 R196, R3 ;  /* 0x0000000300c47308 */ /* 0x0007e20000000800 */
[----:B------:R-:W-:Y:S01]  /*a4f0*/  PRMT R10, R13, 0x5410, R2 ;  /* 0x000054100d0a7816 */ /* 0x000fe20000000002 */
[--C-:B------:R-:W-:Y:S01]  /*a500*/  FFMA.FTZ R2, R43, c[0x0][0x23c], -R12.reuse ;  /* 0x00008f002b027a23 */ /* 0x100fe2000001080c */
[----:B------:R-:W-:Y:S01]  /*a510*/  PRMT R9, R0, 0x5410, R11 ;  /* 0x0000541000097816 */ /* 0x000fe2000000000b */
[--C-:B------:R-:W-:Y:S01]  /*a520*/  FFMA.FTZ R0, R42, c[0x0][0x23c], -R12.reuse ;  /* 0x00008f002a007a23 */ /* 0x100fe2000001080c */
[----:B------:R-:W-:Y:S01]  /*a530*/  MOV R56, R40 ;  /* 0x0000002800387202 */ /* 0x000fe20000000f00 */
[----:B---3--:R-:W-:Y:S01]  /*a540*/  FFMA.FTZ R3, R75, c[0x0][0x23c], -R12 ;  /* 0x00008f004b037a23 */ /* 0x008fe2000001080c */
[----:B------:R-:W-:Y:S01]  /*a550*/  MOV R75, R57 ;  /* 0x00000039004b7202 */ /* 0x000fe20000000f00 */
[----:B------:R-:W-:-:S02]  /*a560*/  IMAD.MOV.U32 R57, RZ, RZ, R41 ;  /* 0x000000ffff397224 */ /* 0x000fc400078e0029 */
[----:B------:R-:W3:Y:S01]  /*a570*/  LDSM.16.MT88.4 R40, [R210+0x19800] ;  /* 0x01980000d228783b */ /* 0x000ee20000004200 */
[----:B------:R4:W3:Y:S01]  /*a580*/  MUFU.EX2 R13, R3 ;  /* 0x00000003000d7308 */ /* 0x0008e20000000800 */
[C---:B-1----:R-:W-:Y:S08]  /*a590*/  HMMA.16816.F32.BF16 R160, R4.reuse, R24, R160 ;  /* 0x0000001804a0723c */ /* 0x042ff000000418a0 */
[C---:B--2---:R-:W-:Y:S01]  /*a5a0*/  HMMA.16816.F32.BF16 R164, R4.reuse, R20, R164 ;  /* 0x0000001404a4723c */ /* 0x044fe200000418a4 */
[----:B------:R1:W-:Y:S07]  /*a5b0*/  MUFU.EX2 R11, R0 ;  /* 0x00000000000b7308 */ /* 0x0003ee0000000800 */
[----:B------:R-:W-:Y:S01]  /*a5c0*/  HMMA.16816.F32.BF16 R28, R4, R30, R104 ;  /* 0x0000001e041c723c */ /* 0x000fe20000041868 */
[----:B----4-:R-:W-:-:S07]  /*a5d0*/  HSET2.LE.AND R3, R9, R73, PT ;  /* 0x0000004909037233 */ /* 0x010fce0003803000 */
[----:B------:R-:W-:Y:S01]  /*a5e0*/  HMMA.16816.F32.BF16 R24, R4, R26, R140 ;  /* 0x0000001a0418723c */ /* 0x000fe2000004188c */
[----:B-1----:R-:W-:-:S07]  /*a5f0*/  HSET2.LE.AND R0, R10, R73, PT ;  /* 0x000000490a007233 */ /* 0x002fce0003803000 */
[----:B------:R-:W-:Y:S01]  /*a600*/  HMMA.16816.F32.BF16 R20, R4, R22, R144 ;  /* 0x000000160414723c */ /* 0x000fe20000041890 */
[----:B------:R-:W-:Y:S01]  /*a610*/  MOV R9, R58 ;  /* 0x0000003a00097202 */ /* 0x000fe20000000f00 */
[----:B------:R-:W-:Y:S01]  /*a620*/  LDSM.16.MT88.4 R104, [R210+0x1d800] ;  /* 0x01d80000d268783b */ /* 0x000fe20000004200 */
[----:B------:R-:W-:Y:S02]  /*a630*/  MOV R12, R75 ;  /* 0x0000004b000c7202 */ /* 0x000fe40000000f00 */
[----:B------:R-:W-:Y:S01]  /*a640*/  MOV R14, R74 ;  /* 0x0000004a000e7202 */ /* 0x000fe20000000f00 */
[----:B------:R-:W-:Y:S01]  /*a650*/  LDSM.16.MT88.4 R140, [R212+0x1f800] ;  /* 0x01f80000d48c783b */ /* 0x000fe20000004200 */
[--C-:B------:R-:W-:Y:S02]  /*a660*/  HSET2.LE.AND R5, R8, R73.reuse, PT ;  /* 0x0000004908057233 */ /* 0x100fe40003803000 */
[----:B------:R5:W1:Y:S01]  /*a670*/  MUFU.EX2 R8, R2 ;  /* 0x0000000200087308 */ /* 0x000a620000000800 */
[----:B------:R-:W-:Y:S01]  /*a680*/  HSET2.LE.AND R4, R19, R73, PT ;  /* 0x0000004913047233 */ /* 0x000fe20003803000 */
[----:B-----5:R-:W-:Y:S01]  /*a690*/  F2FP.BF16.PACK_AB R2, R200, R199 ;  /* 0x000000c7c802723e */ /* 0x020fe200000010ff */
[----:B------:R-:W-:Y:S01]  /*a6a0*/  IMAD.MOV.U32 R19, RZ, RZ, R56 ;  /* 0x000000ffff137224 */ /* 0x000fe200078e0038 */
[----:B------:R-:W-:Y:S01]  /*a6b0*/  MOV R10, R57 ;  /* 0x00000039000a7202 */ /* 0x000fe20000000f00 */
[----:B------:R-:W-:Y:S01]  /*a6c0*/  IMAD.MOV.U32 R7, RZ, RZ, R59 ;  /* 0x000000ffff077224 */ /* 0x000fe200078e003b */
[----:B------:R-:W-:Y:S01]  /*a6d0*/  LOP3.LUT R144, R0, R2, RZ, 0xc0, !PT ;  /* 0x0000000200907212 */ /* 0x000fe200078ec0ff */
[----:B------:R-:W2:Y:S01]  /*a6e0*/  LDSM.16.MT88.4 R56, [R211+0x19800] ;  /* 0x01980000d338783b */ /* 0x000ea20000004200 */
[----:B---3--:R-:W-:-:S03]  /*a6f0*/  F2FP.BF16.PACK_AB R0, R13, R196 ;  /* 0x000000c40d00723e */ /* 0x008fc600000010ff */
[----:B------:R-:W-:Y:S01]  /*a700*/  LDSM.16.MT88.4 R72, [R210+0x1b800] ;  /* 0x01b80000d248783b */ /* 0x000fe20000004200 */
[----:B------:R-:W-:Y:S02]  /*a710*/  LOP3.LUT R145, R3, R0, RZ, 0xc0, !PT ;  /* 0x0000000003917212 */ /* 0x000fe400078ec0ff */
[----:B------:R-:W-:-:S04]  /*a720*/  F2FP.BF16.PACK_AB R0, R197, R198 ;  /* 0x000000c6c500723e */ /* 0x000fc800000010ff */
[----:B------:R-:W-:Y:S02]  /*a730*/  LOP3.LUT R146, R4, R0, RZ, 0xc0, !PT ;  /* 0x0000000004927212 */ /* 0x000fe400078ec0ff */
[----:B-1----:R-:W-:-:S04]  /*a740*/  F2FP.BF16.PACK_AB R0, R8, R11 ;  /* 0x0000000b0800723e */ /* 0x002fc800000010ff */
[----:B------:R-:W-:-:S07]  /*a750*/  LOP3.LUT R147, R5, R0, RZ, 0xc0, !PT ;  /* 0x0000000005937212 */ /* 0x000fce00078ec0ff */
[C---:B------:R-:W-:Y:S08]  /*a760*/  HMMA.16816.F32.BF16 R152, R144.reuse, R156, R152 ;  /* 0x0000009c9098723c */ /* 0x040ff00000041898 */
[C---:B------:R-:W-:Y:S08]  /*a770*/  HMMA.16816.F32.BF16 R156, R144.reuse, R158, R36 ;  /* 0x0000009e909c723c */ /* 0x040ff00000041824 */
[C---:B------:R-:W-:Y:S08]  /*a780*/  HMMA.16816.F32.BF16 R36, R144.reuse, R40, R44 ;  /* 0x000000289024723c */ /* 0x040ff0000004182c */
[C---:B------:R-:W-:Y:S08]  /*a790*/  HMMA.16816.F32.BF16 R44, R144.reuse, R48, R60 ;  /* 0x00000030902c723c */ /* 0x040ff0000004183c */
[----:B------:R-:W-:Y:S01]  /*a7a0*/  HMMA.16816.F32.BF16 R48, R144, R50, R64 ;  /* 0x000000329030723c */ /* 0x000fe20000041840 */
[----:B------:R-:W1:Y:S01]  /*a7b0*/  LDSM.16.MT88.4 R64, [R209+0x1b800] ;  /* 0x01b80000d140783b */ /* 0x000e620000004200 */
[----:B------:R-:W-:-:S02]  /*a7c0*/  FFMA.FTZ R2, R244, R18, R7 ;  /* 0x00000012f4027223 */ /* 0x000fc40000010007 */
[----:B------:R-:W-:Y:S01]  /*a7d0*/  FFMA.FTZ R0, R245, R15, R9 ;  /* 0x0000000ff5007223 */ /* 0x000fe20000010009 */
[----:B------:R-:W-:Y:S01]  /*a7e0*/  LDSM.16.MT88.4 R4, [R211+0x1f800] ;  /* 0x01f80000d304783b */ /* 0x000fe20000004200 */
[----:B------:R-:W-:Y:S02]  /*a7f0*/  FADD.FTZ R2, R10, R2 ;  /* 0x000000020a027221 */ /* 0x000fe40000010000 */
[----:B------:R-:W-:Y:S02]  /*a800*/  FADD.FTZ R3, R19, R0 ;  /* 0x0000000013037221 */ /* 0x000fe40000010000 */
[----:B------:R-:W-:Y:S02]  /*a810*/  FADD.FTZ R0, R12, R2 ;  /* 0x000000020c007221 */ /* 0x000fe40000010000 */
[----:B------:R-:W-:Y:S01]  /*a820*/  FADD.FTZ R2, R14, R3 ;  /* 0x000000030e027221 */ /* 0x000fe20000010000 */
[----:B------:R-:W-:Y:S01]  /*a830*/  HMMA.16816.F32.BF16 R40, R144, R42, R52 ;  /* 0x0000002a9028723c */ /* 0x000fe20000041834 */
[----:B------:R-:W-:-:S02]  /*a840*/  FADD.FTZ R0, R252, R0 ;  /* 0x00000000fc007221 */ /* 0x000fc40000010000 */
[----:B------:R-:W-:Y:S02]  /*a850*/  FADD.FTZ R2, R247, R2 ;  /* 0x00000002f7027221 */ /* 0x000fe40000010000 */
[----:B------:R-:W-:-:S03]  /*a860*/  FADD.FTZ R0, R246, R0 ;  /* 0x00000000f6007221 */ /* 0x000fc60000010000 */
[----:B--2---:R-:W-:Y:S01]  /*a870*/  HMMA.16816.F32.BF16 R52, R144, R56, R68 ;  /* 0x000000389034723c */ /* 0x004fe20000041844 */
[----:B------:R-:W-:-:S07]  /*a880*/  FADD.FTZ R2, R237, R2 ;  /* 0x00000002ed027221 */ /* 0x000fce0000010000 */
[----:B------:R-:W-:Y:S01]  /*a890*/  HMMA.16816.F32.BF16 R56, R144, R58, R76 ;  /* 0x0000003a9038723c */ /* 0x000fe2000004184c */
[----:B------:R-:W-:-:S07]  /*a8a0*/  FADD.FTZ R0, R238, R0 ;  /* 0x00000000ee007221 */ /* 0x000fce0000010000 */
[C---:B------:R-:W-:Y:S01]  /*a8b0*/  HMMA.16816.F32.BF16 R76, R144.reuse, R80, R112 ;  /* 0x00000050904c723c */ /* 0x040fe20000041870 */
[----:B------:R-:W2:Y:S07]  /*a8c0*/  LDSM.16.MT88.4 R112, [R212+0x1d800] ;  /* 0x01d80000d470783b */ /* 0x000eae0000004200 */
[----:B-1----:R-:W-:Y:S01]  /*a8d0*/  HMMA.16816.F32.BF16 R60, R144, R64, R84 ;  /* 0x00000040903c723c */ /* 0x002fe20000041854 */
[----:B------:R-:W-:-:S07]  /*a8e0*/  FADD.FTZ R2, R239, R2 ;  /* 0x00000002ef027221 */ /* 0x000fce0000010000 */
[C---:B------:R-:W-:Y:S08]  /*a8f0*/  HMMA.16816.F32.BF16 R64, R144.reuse, R66, R92 ;  /* 0x000000429040723c */ /* 0x040ff0000004185c */
[C---:B------:R-:W-:Y:S01]  /*a900*/  HMMA.16816.F32.BF16 R84, R144.reuse, R88, R120 ;  /* 0x000000589054723c */ /* 0x040fe20000041878 */
[----:B------:R-:W1:Y:S07]  /*a910*/  LDSM.16.MT88.4 R120, [R211+0x1d800] ;  /* 0x01d80000d378783b */ /* 0x000e6e0000004200 */
[----:B------:R-:W-:Y:S01]  /*a920*/  HMMA.16816.F32.BF16 R92, R144, R96, R128 ;  /* 0x00000060905c723c */ /* 0x000fe20000041880 */
[----:B------:R-:W3:Y:S01]  /*a930*/  LDSM.16.MT88.4 R128, [R209+0x1f800] ;  /* 0x01f80000d180783b */ /* 0x000ee20000004200 */
        /* <DEDUP_REMOVED lines=16> */
[----:B------:R-:W-:Y:S01]  /*aa40*/  HMMA.16816.F32.BF16 R68, R144, R72, R100 ;  /* 0x000000489044723c */ /* 0x000fe20000041864 */
[----:B------:R-:W-:Y:S02]  /*aa50*/  FADD.FTZ R2, R200, R2 ;  /* 0x00000002c8027221 */ /* 0x000fe40000010000 */
[----:B------:R-:W-:Y:S02]  /*aa60*/  FADD.FTZ R0, R13, R0 ;  /* 0x000000000d007221 */ /* 0x000fe40000010000 */
[----:B------:R-:W-:-:S03]  /*aa70*/  FADD.FTZ R2, R198, R2 ;  /* 0x00000002c6027221 */ /* 0x000fc60000010000 */
[----:B------:R-:W-:Y:S01]  /*aa80*/  HMMA.16816.F32.BF16 R72, R144, R74, R108 ;  /* 0x0000004a9048723c */ /* 0x000fe2000004186c */
[----:B------:R-:W-:Y:S01]  /*aa90*/  FADD.FTZ R0, R11, R0 ;  /* 0x000000000b007221 */ /* 0x000fe20000010000 */
[----:B------:R-:W-:-:S06]  /*aaa0*/  MOV R3, R251 ;  /* 0x000000fb00037202 */ /* 0x000fcc0000000f00 */
[----:B------:R-:W-:Y:S01]  /*aab0*/  HMMA.16816.F32.BF16 R80, R144, R82, R116 ;  /* 0x000000529050723c */ /* 0x000fe20000041874 */
[----:B------:R-:W-:-:S07]  /*aac0*/  FADD.FTZ R244, R197, R2 ;  /* 0x00000002c5f47221 */ /* 0x000fce0000010000 */
[----:B------:R-:W-:Y:S01]  /*aad0*/  HMMA.16816.F32.BF16 R88, R144, R90, R124 ;  /* 0x0000005a9058723c */ /* 0x000fe2000004187c */
[----:B------:R-:W-:-:S07]  /*aae0*/  FADD.FTZ R245, R8, R0 ;  /* 0x0000000008f57221 */ /* 0x000fce0000010000 */
[C---:B------:R-:W-:Y:S08]  /*aaf0*/  HMMA.16816.F32.BF16 R96, R144.reuse, R98, R132 ;  /* 0x000000629060723c */ /* 0x040ff00000041884 */
[C---:B------:R-:W-:Y:S08]  /*ab00*/  HMMA.16816.F32.BF16 R100, R144.reuse, R104, R148 ;  /* 0x000000689064723c */ /* 0x040ff00000041894 */
[----:B--2---:R-:W-:Y:S01]  /*ab10*/  HMMA.16816.F32.BF16 R108, R144, R112, R168 ;  /* 0x00000070906c723c */ /* 0x004fe200000418a8 */
[----:B------:R-:W-:-:S07]  /*ab20*/  MOV R148, R250 ;  /* 0x000000fa00947202 */ /* 0x000fce0000000f00 */
[C---:B-1----:R-:W-:Y:S08]  /*ab30*/  HMMA.16816.F32.BF16 R116, R144.reuse, R120, R180 ;  /* 0x000000789074723c */ /* 0x042ff000000418b4 */
        /* <DEDUP_REMOVED lines=17> */
[----:B------:R-:W-:Y:S01]  /*ac50*/  IMAD.MOV.U32 R6, RZ, RZ, c[0x0][0x1a4] ;  /* 0x00006900ff067624 */ /* 0x000fe200078e00ff */
        /* <DEDUP_REMOVED lines=9> */
[----:B------:R-:W-:Y:S02]  /*acf0*/  IMAD.MOV.U32 R5, RZ, RZ, c[0x0][0x1a0] ;  /* 0x00006800ff057624 */ /* 0x000fe400078e00ff */
[----:B------:R-:W-:Y:S01]  /*ad00*/  IMAD.U32 R3, RZ, RZ, UR5 ;  /* 0x00000005ff037e24 */ /* 0x000fe2000f8e00ff */
[----:B------:R-:W-:Y:S01]  /*ad10*/  BAR.SYNC.DEFER_BLOCKING 0x0 ;  /* 0x0000000000007b1d */ /* 0x000fe20000010000 */
[----:B--2---:R-:W-:-:S04]  /*ad20*/  LEA R0, P0, R4, R240, 0x6 ;  /* 0x000000f004007211 */ /* 0x004fc800078030ff */
[----:B------:R-:W-:Y:S02]  /*ad30*/  LEA R2, P1, R0, c[0x0][0x170], 0x1 ;  /* 0x00005c0000027a11 */ /* 0x000fe400078208ff */
[----:B---3--:R-:W-:Y:S02]  /*ad40*/  LEA.HI.X R3, R4, R243, R3, 0x6, P0 ;  /* 0x000000f304037211 */ /* 0x008fe400000f3403 */
[----:B------:R-:W-:Y:S01]  /*ad50*/  LEA R4, P0, R5, R2, 0x6 ;  /* 0x0000000205047211 */ /* 0x000fe200078030ff */
[----:B------:R-:W1:Y:S01]  /*ad60*/  S2R R243, SR_TID.X ;  /* 0x0000000000f37919 */ /* 0x000e620000002100 */
[----:B------:R-:W-:Y:S01]  /*ad70*/  LEA.HI.X R3, R0, c[0x0][0x174], R3, 0x1, P1 ;  /* 0x00005d0000037a11 */ /* 0x000fe200008f0c03 */
[----:B------:R-:W-:-:S03]  /*ad80*/  IMAD.U32 R0, RZ, RZ, UR29 ;  /* 0x0000001dff007e24 */ /* 0x000fc6000f8e00ff */
        /* <DEDUP_REMOVED lines=8> */
[----:B------:R3:W-:Y:S01]  /*ae10*/  LDGSTS.E.BYPASS.LTC128B.128 [R235+0x19000], [R4.64] ;  /* 0x1900000004eb7fae */ /* 0x0007e2000b901d58 */
[----:B-1----:R-:W-:-:S03]  /*ae20*/  IMAD.SHL.U32 R243, R243, 0x2, RZ ;  /* 0x00000002f3f37824 */ /* 0x002fc600078e00ff */
[----:B------:R3:W-:Y:S02]  /*ae30*/  LDGSTS.E.BYPASS.LTC128B.128 [R235+0x1b000], [R4.64+0x80] ;  /* 0x1b00008004eb7fae */ /* 0x0007e4000b901d58 */
[----:B------:R-:W-:Y:S02]  /*ae40*/  LOP3.LUT R243, R243, 0x6, RZ, 0xc0, !PT ;  /* 0x00000006f3f37812 */ /* 0x000fe400078ec0ff */
[----:B------:R3:W-:Y:S04]  /*ae50*/  LDGSTS.E.BYPASS.LTC128B.128 [R235+0x1d000], [R4.64+0x100] ;  /* 0x1d00010004eb7fae */ /* 0x0007e8000b901d58 */
[----:B------:R3:W-:Y:S01]  /*ae60*/  LDGSTS.E.BYPASS.LTC128B.128 [R235+0x1f000], [R4.64+0x180] ;  /* 0x1f00018004eb7fae */ /* 0x0007e2000b901d58 */
[----:B------:R-:W-:-:S03]  /*ae70*/  IMAD R0, R0, 0x40, R243 ;  /* 0x0000004000007824 */ /* 0x000fc600078e02f3 */
[----:B------:R-:W-:Y:S04]  /*ae80*/  LDSM.16.M88.4 R20, [R208+0x10000] ;  /* 0x01000000d014783b */ /* 0x000fe80000000200 */
[----:B------:R-:W-:Y:S01]  /*ae90*/  LDSM.16.M88.4 R12, [R208+0x10800] ;  /* 0x01080000d00c783b */ /* 0x000fe20000000200 */
[----:B--2---:R-:W-:-:S03]  /*aea0*/  IADD3 R2, R0, 0x1, RZ ;  /* 0x0000000100027810 */ /* 0x004fc60007ffe0ff */
[----:B------:R-:W-:Y:S01]  /*aeb0*/  LDSM.16.M88.4 R24, [R208+0x11000] ;  /* 0x01100000d018783b */ /* 0x000fe20000000200 */
[----:B------:R-:W-:Y:S02]  /*aec0*/  IADD3 R3, R0, 0x8, RZ ;  /* 0x0000000800037810 */ /* 0x000fe40007ffe0ff */
[CC--:B------:R-:W-:Y:S01]  /*aed0*/  ISETP.GE.AND P6, PT, R2.reuse, R17.reuse, PT ;  /* 0x000000110200720c */ /* 0x0c0fe20003fc6270 */
[----:B------:R-:W-:Y:S01]  /*aee0*/  LDSM.16.M88.4 R180, [R208+0x11800] ;  /* 0x01180000d0b4783b */ /* 0x000fe20000000200 */
[-C--:B------:R-:W-:Y:S02]  /*aef0*/  ISETP.GE.AND P4, PT, R2, R16.reuse, PT ;  /* 0x000000100200720c */ /* 0x080fe40003f86270 */
[----:B------:R-:W-:Y:S01]  /*af00*/  IADD3 R2, R0, 0x9, RZ ;  /* 0x0000000900027810 */ /* 0x000fe20007ffe0ff */
[----:B------:R-:W-:Y:S01]  /*af10*/  LDSM.16.M88.4 R8, [R216] ;  /* 0x00000000d808783b */ /* 0x000fe20000000200 */
[CC--:B------:R-:W-:Y:S02]  /*af20*/  ISETP.GE.AND P2, PT, R3.reuse, R17.reuse, PT ;  /* 0x000000110300720c */ /* 0x0c0fe40003f46270 */
[----:B------:R-:W-:Y:S01]  /*af30*/  ISETP.GE.AND P5, PT, R3, R16, PT ;  /* 0x000000100300720c */ /* 0x000fe20003fa6270 */
[----:B------:R-:W-:Y:S01]  /*af40*/  LDSM.16.M88.4 R176, [R219] ;  /* 0x00000000dbb0783b */ /* 0x000fe20000000200 */
[----:B------:R-:W-:-:S02]  /*af50*/  ISETP.GE.AND P1, PT, R2, R17, PT ;  /* 0x000000110200720c */ /* 0x000fc40003f26270 */
[----:B------:R-:W-:Y:S01]  /*af60*/  ISETP.GE.AND P3, PT, R2, R16, PT ;  /* 0x000000100200720c */ /* 0x000fe20003f66270 */
[----:B---3--:R-:W1:Y:S01]  /*af70*/  LDSM.16.M88.4 R4, [R215] ;  /* 0x00000000d704783b */ /* 0x008e620000000200 */
[C---:B------:R-:W-:Y:S02]  /*af80*/  IADD3 R3, R0.reuse, 0x10, RZ ;  /* 0x0000001000037810 */ /* 0x040fe40007ffe0ff */
[----:B------:R-:W-:Y:S01]  /*af90*/  IADD3 R2, R0, 0x11, RZ ;  /* 0x0000001100027810 */ /* 0x000fe20007ffe0ff */
[----:B------:R-:W2:Y:S01]  /*afa0*/  LDSM.16.M88.4 R172, [R234] ;  /* 0x00000000eaac783b */ /* 0x000ea20000000200 */
[----:B------:R-:W-:-:S03]  /*afb0*/  ISETP.GE.AND P0, PT, R3, R17, PT ;  /* 0x000000110300720c */ /* 0x000fc60003f06270 */
        /* <DEDUP_REMOVED lines=41> */
[----:B------:R-:W5:Y:S07]  /*b250*/  LDSM.16.M88.4 R176, [R208+0x12800] ;  /* 0x01280000d0b0783b */ /* 0x000f6e0000000200 */
        /* <DEDUP_REMOVED lines=13> */
[C---:B-----5:R-:W-:Y:S08]  /*b330*/  HMMA.16816.F32.BF16 R192, R4.reuse, R176, R192 ;  /* 0x000000b004c0723c */ /* 0x060ff000000418c0 */
        /* <DEDUP_REMOVED lines=94> */
[C---:B-----5:R-:W-:Y:S01]  /*b920*/  HMMA.16816.F32.BF16 R32, R8.reuse, R20, R28 ;  /* 0x000000140820723c */ /* 0x060fe2000004181c */
[----:B------:R-:W2:Y:S07]  /*b930*/  LDSM.16.M88.4 R28, [R208+0x17000] ;  /* 0x01700000d01c783b */ /* 0x000eae0000000200 */
[C---:B------:R-:W-:Y:S01]  /*b940*/  HMMA.16816.F32.BF16 R184, R8.reuse, R24, R172 ;  /* 0x0000001808b8723c */ /* 0x040fe200000418ac */
[----:B------:R-:W3:Y:S07]  /*b950*/  LDSM.16.M88.4 R24, [R208+0x17800] ;  /* 0x01780000d018783b */ /* 0x000eee0000000200 */
[----:B------:R-:W-:Y:S01]  /*b960*/  HMMA.16816.F32.BF16 R20, R8, R22, R12 ;  /* 0x000000160814723c */ /* 0x000fe2000004180c */
[----:B------:R-:W5:Y:S07]  /*b970*/  LDSM.16.M88.4 R8, [R216+0xc000] ;  /* 0x00c00000d808783b */ /* 0x000f6e0000000200 */
[C---:B----4-:R-:W-:Y:S08]  /*b980*/  HMMA.16816.F32.BF16 R172, R4.reuse, R202, R196 ;  /* 0x000000ca04ac723c */ /* 0x050ff000000418c4 */
[C---:B------:R-:W-:Y:S08]  /*b990*/  HMMA.16816.F32.BF16 R12, R4.reuse, R200, R180 ;  /* 0x000000c8040c723c */ /* 0x040ff000000418b4 */
[C---:B-1----:R-:W-:Y:S08]  /*b9a0*/  HMMA.16816.F32.BF16 R196, R4.reuse, R168, R192 ;  /* 0x000000a804c4723c */ /* 0x042ff000000418c0 */
[C---:B------:R-:W-:Y:S08]  /*b9b0*/  HMMA.16816.F32.BF16 R192, R4.reuse, R170, R188 ;  /* 0x000000aa04c0723c */ /* 0x040ff000000418bc */
[C---:B--2---:R-:W-:Y:S08]  /*b9c0*/  HMMA.16816.F32.BF16 R188, R4.reuse, R28, R184 ;  /* 0x0000001c04bc723c */ /* 0x044ff000000418b8 */
[C---:B------:R-:W-:Y:S01]  /*b9d0*/  HMMA.16816.F32.BF16 R184, R4.reuse, R30, R176 ;  /* 0x0000001e04b8723c */ /* 0x040fe200000418b0 */
[----:B------:R-:W1:Y:S04]  /*b9e0*/  LDSM.16.M88.4 R176, [R222] ;  /* 0x00000000deb0783b */ /* 0x000e680000000200 */
[----:B------:R-:W-:Y:S03]  /*b9f0*/  LDSM.16.M88.4 R28, [R220] ;  /* 0x00000000dc1c783b */ /* 0x000fe60000000200 */
[C---:B---3--:R-:W-:Y:S01]  /*ba00*/  HMMA.16816.F32.BF16 R180, R4.reuse, R24, R32 ;  /* 0x0000001804b4723c */ /* 0x048fe20000041820 */
[----:B------:R-:W2:Y:S07]  /*ba10*/  LDSM.16.M88.4 R32, [R221] ;  /* 0x00000000dd20783b */ /* 0x000eae0000000200 */
[----:B------:R-:W-:Y:S01]  /*ba20*/  HMMA.16816.F32.BF16 R168, R4, R26, R20 ;  /* 0x0000001a04a8723c */ /* 0x000fe20000041814 */
[----:B------:R-:W-:Y:S04]  /*ba30*/  LDSM.16.M88.4 R4, [R218+0xc000] ;  /* 0x00c00000da04783b */ /* 0x000fe80000000200 */
[----:B------:R-:W3:Y:S03]  /*ba40*/  LDSM.16.M88.4 R24, [R214+0x16000] ;  /* 0x01600000d618783b */ /* 0x000ee60000000200 */
[C---:B-----5:R-:W-:Y:S08]  /*ba50*/  HMMA.16816.F32.BF16 R20, R8.reuse, R148, R12 ;  /* 0x000000940814723c */ /* 0x060ff0000004180c */
[C---:B------:R-:W-:Y:S01]  /*ba60*/  HMMA.16816.F32.BF16 R12, R8.reuse, R150, R172 ;  /* 0x00000096080c723c */ /* 0x040fe200000418ac */
[----:B------:R-:W4:Y:S07]  /*ba70*/  LDSM.16.M88.4 R172, [R214+0x16800] ;  /* 0x01680000d6ac783b */ /* 0x000f2e0000000200 */
[C---:B-1----:R-:W-:Y:S08]  /*ba80*/  HMMA.16816.F32.BF16 R148, R8.reuse, R176, R196 ;  /* 0x000000b00894723c */ /* 0x042ff000000418c4 */
[C---:B------:R-:W-:Y:S08]  /*ba90*/  HMMA.16816.F32.BF16 R176, R8.reuse, R178, R192 ;  /* 0x000000b208b0723c */ /* 0x040ff000000418c0 */
[C---:B--2---:R-:W-:Y:S08]  /*baa0*/  HMMA.16816.F32.BF16 R192, R8.reuse, R32, R188 ;  /* 0x0000002008c0723c */ /* 0x044ff000000418bc */
[C---:B------:R-:W-:Y:S01]  /*bab0*/  HMMA.16816.F32.BF16 R188, R8.reuse, R34, R184 ;  /* 0x0000002208bc723c */ /* 0x040fe200000418b8 */
[----:B------:R-:W1:Y:S07]  /*bac0*/  LDSM.16.M88.4 R32, [R214+0x17000] ;  /* 0x01700000d620783b */ /* 0x000e6e0000000200 */
[----:B------:R-:W-:Y:S08]  /*bad0*/  HMMA.16816.F32.BF16 R184, R8, R28, R180 ;  /* 0x0000001c08b8723c */ /* 0x000ff000000418b4 */
[----:B---3--:R-:W-:Y:S01]  /*bae0*/  HMMA.16816.F32.BF16 R196, R4, R24, R20 ;  /* 0x0000001804c4723c */ /* 0x008fe20000041814 */
[----:B------:R-:W2:Y:S07]  /*baf0*/  LDSM.16.M88.4 R20, [R214+0x17800] ;  /* 0x01780000d614783b */ /* 0x000eae0000000200 */
[----:B------:R-:W-:Y:S01]  /*bb00*/  HMMA.16816.F32.BF16 R180, R8, R30, R168 ;  /* 0x0000001e08b4723c */ /* 0x000fe200000418a8 */
[----:B------:R-:W-:Y:S04]  /*bb10*/  LDSM.16.M88.4 R8, [R217+0xc000] ;  /* 0x00c00000d908783b */ /* 0x000fe80000000200 */
[----:B------:R-:W3:Y:S03]  /*bb20*/  LDSM.16.M88.4 R168, [R213+0x6000] ;  /* 0x00600000d5a8783b */ /* 0x000ee60000000200 */
[C---:B------:R-:W-:Y:S01]  /*bb30*/  HMMA.16816.F32.BF16 R12, R4.reuse, R26, R12 ;  /* 0x0000001a040c723c */ /* 0x040fe2000004180c */
[----:B------:R-:W5:Y:S07]  /*bb40*/  LDSM.16.M88.4 R28, [R213+0x6800] ;  /* 0x00680000d51c783b */ /* 0x000f6e0000000200 */
[C---:B----4-:R-:W-:Y:S08]  /*bb50*/  HMMA.16816.F32.BF16 R24, R4.reuse, R172, R148 ;  /* 0x000000ac0418723c */ /* 0x050ff00000041894 */
[C---:B------:R-:W-:Y:S01]  /*bb60*/  HMMA.16816.F32.BF16 R148, R4.reuse, R174, R176 ;  /* 0x000000ae0494723c */ /* 0x040fe200000418b0 */
[----:B------:R-:W4:Y:S07]  /*bb70*/  LDSM.16.M88.4 R172, [R213+0x7000] ;  /* 0x00700000d5ac783b */ /* 0x000f2e0000000200 */
[C---:B-1----:R-:W-:Y:S08]  /*bb80*/  HMMA.16816.F32.BF16 R176, R4.reuse, R32, R192 ;  /* 0x0000002004b0723c */ /* 0x042ff000000418c0 */
[C---:B------:R-:W-:Y:S08]  /*bb90*/  HMMA.16816.F32.BF16 R188, R4.reuse, R34, R188 ;  /* 0x0000002204bc723c */ /* 0x040ff000000418bc */
[C---:B--2---:R-:W-:Y:S08]  /*bba0*/  HMMA.16816.F32.BF16 R184, R4.reuse, R20, R184 ;  /* 0x0000001404b8723c */ /* 0x044ff000000418b8 */
[----:B------:R-:W-:Y:S08]  /*bbb0*/  HMMA.16816.F32.BF16 R180, R4, R22, R180 ;  /* 0x0000001604b4723c */ /* 0x000ff000000418b4 */
[C---:B---3--:R-:W-:Y:S08]  /*bbc0*/  HMMA.16816.F32.BF16 R32, R8.reuse, R170, R12 ;  /* 0x000000aa0820723c */ /* 0x048ff0000004180c */
[----:B-----5:R-:W-:Y:S01]  /*bbd0*/  HMMA.16816.F32.BF16 R20, R8, R30, R148 ;  /* 0x0000001e0814723c */ /* 0x020fe20000041894 */
[----:B------:R-:W1:Y:S01]  /*bbe0*/  LDSM.16.M88.4 R148, [R213+0x7800] ;  /* 0x00780000d594783b */ /* 0x000e620000000200 */
[----:B------:R-:W-:-:S06]  /*bbf0*/  DEPBAR.LE SB0, 0x0 ;  /* 0x000080000000791a */ /* 0x000fcc0000000000 */
[C---:B------:R-:W-:Y:S08]  /*bc00*/  HMMA.16816.F32.BF16 R24, R8.reuse, R28, R24 ;  /* 0x0000001c0818723c */ /* 0x040ff00000041818 */
[----:B----4-:R-:W-:Y:S01]  /*bc10*/  HMMA.16816.F32.BF16 R4, R8, R172, R176 ;  /* 0x000000ac0804723c */ /* 0x010fe200000418b0 */
[----:B------:R-:W-:Y:S02]  /*bc20*/  FSEL R13, R32, -INF , !P2 ;  /* 0xff800000200d7808 */ /* 0x000fe40005000000 */
[----:B------:R-:W-:-:S02]  /*bc30*/  FSEL R14, R34, -INF , !P5 ;  /* 0xff800000220e7808 */ /* 0x000fc40006800000 */
[----:B------:R-:W-:Y:S02]  /*bc40*/  FSEL R12, R33, -INF , !P1 ;  /* 0xff800000210c7808 */ /* 0x000fe40004800000 */
[----:B------:R-:W-:Y:S01]  /*bc50*/  FSEL R15, R35, -INF , !P3 ;  /* 0xff800000230f7808 */ /* 0x000fe20005800000 */
[C---:B------:R-:W-:Y:S01]  /*bc60*/  HMMA.16816.F32.BF16 R28, R8.reuse, R168, R196 ;  /* 0x000000a8081c723c */ /* 0x040fe200000418c4 */
[----:B------:R-:W-:Y:S01]  /*bc70*/  BAR.SYNC.DEFER_BLOCKING 0x0 ;  /* 0x0000000000007b1d */ /* 0x000fe20000010000 */
[-C--:B------:R-:W-:Y:S02]  /*bc80*/  ISETP.GE.AND P2, PT, R3, R16.reuse, PT ;  /* 0x000000100300720c */ /* 0x080fe40003f46270 */
[C---:B------:R-:W-:Y:S02]  /*bc90*/  ISETP.GE.AND P5, PT, R2.reuse, R17, PT ;  /* 0x000000110200720c */ /* 0x040fe40003fa6270 */
[----:B------:R-:W-:Y:S02]  /*bca0*/  ISETP.GE.AND P1, PT, R2, R16, PT ;  /* 0x000000100200720c */ /* 0x000fe40003f26270 */
[----:B------:R-:W-:Y:S01]  /*bcb0*/  HMMA.16816.F32.BF16 R32, R8, R174, R188 ;  /* 0x000000ae0820723c */ /* 0x000fe200000418bc */
[----:B------:R-:W-:-:S02]  /*bcc0*/  IADD3 R3, R0, 0x18, RZ ;  /* 0x0000001800037810 */ /* 0x000fc40007ffe0ff */
[----:B------:R-:W-:Y:S02]  /*bcd0*/  IADD3 R2, R0, 0x19, RZ ;  /* 0x0000001900027810 */ /* 0x000fe40007ffe0ff */
[----:B------:R-:W-:Y:S02]  /*bce0*/  FSEL R170, R24, -INF , !P0 ;  /* 0xff80000018aa7808 */ /* 0x000fe40004000000 */
[----:B------:R-:W-:Y:S02]  /*bcf0*/  FSEL R176, R26, -INF , !P2 ;  /* 0xff8000001ab07808 */ /* 0x000fe40005000000 */
[----:B------:R-:W-:Y:S02]  /*bd00*/  FSEL R171, R25, -INF , !P5 ;  /* 0xff80000019ab7808 */ /* 0x000fe40006800000 */
[----:B------:R-:W-:Y:S02]  /*bd10*/  ISETP.GE.AND P0, PT, R3, R16, PT ;  /* 0x000000100300720c */ /* 0x000fe40003f06270 */
[----:B------:R-:W-:-:S02]  /*bd20*/  ISETP.GE.AND P2, PT, R2, R17, PT ;  /* 0x000000110200720c */ /* 0x000fc40003f46270 */
[-C--:B------:R-:W-:Y:S02]  /*bd30*/  ISETP.GE.AND P5, PT, R2, R16.reuse, PT ;  /* 0x000000100200720c */ /* 0x080fe40003fa6270 */
[----:B------:R-:W-:Y:S02]  /*bd40*/  IADD3 R2, R0, 0x21, RZ ;  /* 0x0000002100027810 */ /* 0x000fe40007ffe0ff */
[----:B------:R-:W-:Y:S02]  /*bd50*/  FSEL R174, R22, -INF , !P0 ;  /* 0xff80000016ae7808 */ /* 0x000fe40004000000 */
[----:B------:R-:W-:Y:S02]  /*bd60*/  FSEL R173, R21, -INF , !P2 ;  /* 0xff80000015ad7808 */ /* 0x000fe40005000000 */
[----:B------:R-:W-:Y:S02]  /*bd70*/  FSEL R175, R27, -INF , !P1 ;  /* 0xff8000001baf7808 */ /* 0x000fe40004800000 */
[C---:B------:R-:W-:Y:S01]  /*bd80*/  ISETP.GE.AND P0, PT, R2.reuse, R17, PT ;  /* 0x000000110200720c */ /* 0x040fe20003f06270 */
[----:B-1----:R-:W-:Y:S01]  /*bd90*/  HMMA.16816.F32.BF16 R24, R8, R148, R184 ;  /* 0x000000940818723c */ /* 0x002fe200000418b8 */
[----:B------:R-:W-:-:S02]  /*bda0*/  ISETP.GE.AND P2, PT, R2, R16, PT ;  /* 0x000000100200720c */ /* 0x000fc40003f46270 */
[----:B------:R-:W-:Y:S02]  /*bdb0*/  ISETP.GE.AND P3, PT, R3, R17, PT ;  /* 0x000000110300720c */ /* 0x000fe40003f66270 */
[C---:B------:R-:W-:Y:S02]  /*bdc0*/  IADD3 R2, R0.reuse, 0x29, RZ ;  /* 0x0000002900027810 */ /* 0x040fe40007ffe0ff */
[----:B------:R-:W-:Y:S02]  /*bdd0*/  FSEL R247, R5, -INF , !P0 ;  /* 0xff80000005f77808 */ /* 0x000fe40004000000 */
[----:B------:R-:W-:Y:S02]  /*bde0*/  IADD3 R3, R0, 0x20, RZ ;  /* 0x0000002000037810 */ /* 0x000fe40007ffe0ff */
[----:B------:R-:W-:Y:S02]  /*bdf0*/  FSEL R172, R20, -INF , !P3 ;  /* 0xff80000014ac7808 */ /* 0x000fe40005800000 */
[----:B------:R-:W-:-:S02]  /*be00*/  FSEL R168, R23, -INF , !P5 ;  /* 0xff80000017a87808 */ /* 0x000fc40006800000 */
[-C--:B------:R-:W-:Y:S01]  /*be10*/  ISETP.GE.AND P0, PT, R2, R16.reuse, PT ;  /* 0x000000100200720c */ /* 0x080fe20003f06270 */
[----:B------:R-:W-:Y:S01]  /*be20*/  HMMA.16816.F32.BF16 R20, R8, R150, R180 ;  /* 0x000000960814723c */ /* 0x000fe200000418b4 */
[----:B------:R-:W-:Y:S02]  /*be30*/  ISETP.GE.AND P3, PT, R3, R16, PT ;  /* 0x000000100300720c */ /* 0x000fe40003f66270 */
[----:B------:R-:W-:Y:S02]  /*be40*/  FSEL R186, R35, -INF , !P0 ;  /* 0xff80000023ba7808 */ /* 0x000fe40004000000 */
[-C--:B------:R-:W-:Y:S02]  /*be50*/  ISETP.GE.AND P1, PT, R3, R17.reuse, PT ;  /* 0x000000110300720c */ /* 0x080fe40003f26270 */
[C---:B------:R-:W-:Y:S02]  /*be60*/  ISETP.GE.AND P0, PT, R0.reuse, R17, PT ;  /* 0x000000110000720c */ /* 0x040fe40003f06270 */
[----:B------:R-:W-:-:S02]  /*be70*/  IADD3 R3, R0, 0x28, RZ ;  /* 0x0000002800037810 */ /* 0x000fc40007ffe0ff */
[----:B------:R-:W-:Y:S02]  /*be80*/  FSEL R179, R6, -INF , !P3 ;  /* 0xff80000006b37808 */ /* 0x000fe40005800000 */
[----:B------:R-:W-:Y:S02]  /*be90*/  FSEL R246, R4, -INF , !P1 ;  /* 0xff80000004f67808 */ /* 0x000fe40004800000 */
[----:B------:R-:W-:Y:S02]  /*bea0*/  FSEL R6, R28, -INF , !P0 ;  /* 0xff8000001c067808 */ /* 0x000fe40004000000 */
[----:B------:R-:W-:Y:S02]  /*beb0*/  ISETP.GE.AND P1, PT, R3, R16, PT ;  /* 0x000000100300720c */ /* 0x000fe40003f26270 */
[----:B------:R-:W-:Y:S02]  /*bec0*/  ISETP.GE.AND P3, PT, R2, R17, PT ;  /* 0x000000110200720c */ /* 0x000fe40003f66270 */
[----:B------:R-:W-:-:S02]  /*bed0*/  PLOP3.LUT P0, PT, PT, PT, UP0, 0x80, 0x0 ;  /* 0x000000000000781c */ /* 0x000fc40003f0f008 */
[----:B------:R-:W-:Y:S02]  /*bee0*/  ISETP.GE.AND P5, PT, R3, R17, PT ;  /* 0x000000110300720c */ /* 0x000fe40003fa6270 */
[C---:B------:R-:W-:Y:S02]  /*bef0*/  IADD3 R2, R0.reuse, 0x31, RZ ;  /* 0x0000003100027810 */ /* 0x040fe40007ffe0ff */
[----:B------:R-:W-:Y:S02]  /*bf00*/  IADD3 R3, R0, 0x30, RZ ;  /* 0x0000003000037810 */ /* 0x000fe40007ffe0ff */
[----:B------:R-:W-:Y:S02]  /*bf10*/  FSEL R200, R34, -INF , !P1 ;  /* 0xff80000022c87808 */ /* 0x000fe40004800000 */
[----:B------:R-:W-:Y:S02]  /*bf20*/  FSEL R178, R33, -INF , !P3 ;  /* 0xff80000021b27808 */ /* 0x000fe40005800000 */
[----:B------:R-:W-:-:S02]  /*bf30*/  FSEL R201, R7, -INF , !P2 ;  /* 0xff80000007c97808 */ /* 0x000fc40005000000 */
[----:B------:R-:W-:Y:S02]  /*bf40*/  FSEL R252, R32, -INF , !P5 ;  /* 0xff80000020fc7808 */ /* 0x000fe40006800000 */
[CC--:B------:R-:W-:Y:S02]  /*bf50*/  ISETP.GE.AND P1, PT, R2.reuse, R17.reuse, PT ;  /* 0x000000110200720c */ /* 0x0c0fe40003f26270 */
[-C--:B------:R-:W-:Y:S02]  /*bf60*/  ISETP.GE.AND P3, PT, R2, R16.reuse, PT ;  /* 0x000000100200720c */ /* 0x080fe40003f66270 */
[----:B------:R-:W-:Y:S02]  /*bf70*/  FSEL R11, R31, -INF , !P4 ;  /* 0xff8000001f0b7808 */ /* 0x000fe40006000000 */
[C---:B------:R-:W-:Y:S02]  /*bf80*/  ISETP.GE.AND P2, PT, R3.reuse, R17, PT ;  /* 0x000000110300720c */ /* 0x040fe40003f46270 */
        /* <DEDUP_REMOVED lines=49> */
.L_x_752:
[----:B------:R-:W2:Y:S01]  /*c2a0*/  LDL R10, [R1+0x10] ;  /* 0x00001000010a7983 */ /* 0x000ea20000100800 */
[----:B------:R-:W-:Y:S01]  /*c2b0*/  IMAD.MOV.U32 R35, RZ, RZ, R249 ;  /* 0x000000ffff237224 */ /* 0x000fe200078e00f9 */
[----:B------:R-:W-:-:S02]  /*c2c0*/  MOV R34, R248 ;  /* 0x000000f800227202 */ /* 0x000fc40000000f00 */
[----:B-1----:R-:W3:Y:S04]  /*c2d0*/  LDL R3, [R1+0x28] ;  /* 0x0000280001037983 */ /* 0x002ee80000100800 */
[----:B------:R-:W4:Y:S01]  /*c2e0*/  LDL R9, [R1+0x38] ;  /* 0x0000380001097983 */ /* 0x000f220000100800 */
[----:B------:R-:W-:Y:S01]  /*c2f0*/  FMNMX.FTZ R0, R250, R6, !PT ;  /* 0x00000006fa007209 */ /* 0x000fe20007810000 */
[----:B------:R-:W-:Y:S02]  /*c300*/  USHF.L.U32 UR4, UR28, 0x1, URZ ;  /* 0x000000011c047899 */ /* 0x000fe4000800063f */
        /* <DEDUP_REMOVED lines=34> */
[----:B------:R-:W-:Y:S04]  /*c530*/  SHFL.BFLY PT, R5, R4, 0x2, 0x1f ;  /* 0x0c401f0004057f89 */ /* 0x000fe800000e0000 */
[----:B------:R-:W1:Y:S01]  /*c540*/  SHFL.BFLY PT, R148, R0, 0x1, 0x1f ;  /* 0x0c201f0000947f89 */ /* 0x000e6200000e0000 */
[----:B------:R-:W-:Y:S02]  /*c550*/  MOV R2, UR4 ;  /* 0x0000000400027c02 */ /* 0x000fe40008000f00 */
[----:B-1----:R-:W-:-:S04]  /*c560*/  FMNMX.FTZ R148, R0, R148, !PT ;  /* 0x0000009400947209 */ /* 0x002fc80007810000 */
[C---:B------:R-:W-:Y:S01]  /*c570*/  FSETP.NEU.FTZ.AND P1, PT, R148.reuse, -INF , PT ;  /* 0xff8000009400780b */ /* 0x040fe20003f3d000 */
[----:B------:R-:W-:Y:S02]  /*c580*/  FMUL.FTZ R0, R148, c[0x0][0x23c] ;  /* 0x00008f0094007a20 */ /* 0x000fe40000410000 */
[----:B--2---:R-:W-:-:S05]  /*c590*/  IMAD.WIDE.U32 R150, R10, -0x2daee0ad, RZ ;  /* 0xd2511f530a967825 */ /* 0x004fca00078e00ff */
[----:B------:R-:W-:Y:S01]  /*c5a0*/  LOP3.LUT R2, R151, UR27, R2, 0x96, !PT ;  /* 0x0000001b97027c12 */ /* 0x000fe2000f8e9602 */
[----:B---3--:R-:W-:-:S04]  /*c5b0*/  IMAD.WIDE.U32 R180, R3, -0x326172a9, RZ ;  /* 0xcd9e8d5703b47825 */ /* 0x008fc800078e00ff */
[----:B------:R-:W-:Y:S01]  /*c5c0*/  IMAD.WIDE.U32 R2, R2, -0x326172a9, RZ ;  /* 0xcd9e8d5702027825 */ /* 0x000fe200078e00ff */
[----:B----4-:R-:W-:-:S04]  /*c5d0*/  LOP3.LUT R9, R181, R9, RZ, 0x3c, !PT ;  /* 0x00000009b5097212 */ /* 0x010fc800078e3cff */
[----:B------:R-:W-:Y:S02]  /*c5e0*/  LOP3.LUT R10, R3, UR15, R180, 0x96, !PT ;  /* 0x0000000f030a7c12 */ /* 0x000fe4000f8e96b4 */
[----:B------:R-:W-:Y:S02]  /*c5f0*/  FMNMX.FTZ R3, R4, R5, !PT ;  /* 0x0000000504037209 */ /* 0x000fe40007810000 */
[----:B------:R-:W-:Y:S01]  /*c600*/  LOP3.LUT R2, R35, UR13, R2, 0x96, !PT ;  /* 0x0000000d23027c12 */ /* 0x000fe2000f8e9602 */
[----:B------:R-:W-:Y:S02]  /*c610*/  IMAD R149, R9, -0x2daee0ad, RZ ;  /* 0xd2511f5309957824 */ /* 0x000fe400078e02ff */
[----:B------:R-:W1:Y:S01]  /*c620*/  SHFL.BFLY PT, R9, R3, 0x1, 0x1f ;  /* 0x0c201f0003097f89 */ /* 0x000e6200000e0000 */
[----:B------:R-:W-:-:S04]  /*c630*/  IMAD.WIDE.U32 R4, R10, -0x2daee0ad, RZ ;  /* 0xd2511f530a047825 */ /* 0x000fc800078e00ff */
[----:B------:R-:W-:Y:S01]  /*c640*/  IMAD.WIDE.U32 R16, R2, -0x2daee0ad, RZ ;  /* 0xd2511f5302107825 */ /* 0x000fe200078e00ff */
[----:B------:R-:W-:Y:S02]  /*c650*/  FSEL R2, R0, RZ, P1 ;  /* 0x000000ff00027208 */ /* 0x000fe40000800000 */
[----:B------:R-:W-:Y:S02]  /*c660*/  LOP3.LUT R5, R5, UR12, R149, 0x96, !PT ;  /* 0x0000000c05057c12 */ /* 0x000fe4000f8e9695 */
[----:B------:R-:W-:-:S03]  /*c670*/  LOP3.LUT R0, R17, UR10, R4, 0x96, !PT ;  /* 0x0000000a11007c12 */ /* 0x000fc6000f8e9604 */
[----:B------:R-:W-:-:S04]  /*c680*/  IMAD.WIDE.U32 R4, R5, -0x326172a9, RZ ;  /* 0xcd9e8d5705047825 */ /* 0x000fc800078e00ff */
[----:B------:R-:W-:Y:S01]  /*c690*/  IMAD.WIDE.U32 R30, R0, -0x326172a9, RZ ;  /* 0xcd9e8d57001e7825 */ /* 0x000fe200078e00ff */
[----:B------:R-:W-:-:S04]  /*c6a0*/  LOP3.LUT R5, R5, UR11, R34, 0x96, !PT ;  /* 0x0000000b05057c12 */ /* 0x000fc8000f8e9622 */
[----:B------:R-:W-:Y:S01]  /*c6b0*/  LOP3.LUT R0, R31, UR9, R4, 0x96, !PT ;  /* 0x000000091f007c12 */ /* 0x000fe2000f8e9604 */
[----:B------:R-:W-:Y:S01]  /*c6c0*/  IMAD.WIDE.U32 R4, R5, -0x2daee0ad, RZ ;  /* 0xd2511f5305047825 */ /* 0x000fe200078e00ff */
[----:B-1----:R-:W-:-:S03]  /*c6d0*/  FMNMX.FTZ R3, R3, R9, !PT ;  /* 0x0000000903037209 */ /* 0x002fc60007810000 */
[----:B------:R-:W-:Y:S01]  /*c6e0*/  IMAD.WIDE.U32 R26, R0, -0x2daee0ad, RZ ;  /* 0xd2511f53001a7825 */ /* 0x000fe200078e00ff */
[----:B------:R-:W-:-:S04]  /*c6f0*/  LOP3.LUT R0, R5, UR8, R16, 0x96, !PT ;  /* 0x0000000805007c12 */ /* 0x000fc8000f8e9610 */
[----:B------:R-:W-:Y:S01]  /*c700*/  LOP3.LUT R4, R27, UR6, R4, 0x96, !PT ;  /* 0x000000061b047c12 */ /* 0x000fe2000f8e9604 */
[C---:B------:R-:W-:Y:S01]  /*c710*/  FMUL.FTZ R10, R3.reuse, c[0x0][0x23c] ;  /* 0x00008f00030a7a20 */ /* 0x040fe20000410000 */
[----:B------:R-:W-:Y:S01]  /*c720*/  FSETP.NEU.FTZ.AND P0, PT, R3, -INF , PT ;  /* 0xff8000000300780b */ /* 0x000fe20003f1d000 */
[----:B------:R-:W1:Y:S01]  /*c730*/  LDC.U8 R16, c[0x0][0x2d8] ;  /* 0x0000b600ff107b82 */ /* 0x000e620000000000 */
[----:B------:R-:W-:Y:S02]  /*c740*/  FFMA.FTZ R12, R12, c[0x0][0x23c], -R2 ;  /* 0x00008f000c0c7a23 */ /* 0x000fe40000010802 */
[----:B------:R-:W-:Y:S01]  /*c750*/  IMAD.WIDE.U32 R4, R4, -0x326172a9, RZ ;  /* 0xcd9e8d5704047825 */ /* 0x000fe200078e00ff */
[----:B------:R-:W-:Y:S01]  /*c760*/  FSEL R10, R10, RZ, P0 ;  /* 0x000000ff0a0a7208 */ /* 0x000fe20000000000 */
[----:B------:R2:W-:Y:S02]  /*c770*/  MUFU.EX2 R182, R12 ;  /* 0x0000000c00b67308 */ /* 0x0005e40000000800 */
[----:B------:R-:W-:-:S04]  /*c780*/  IMAD.WIDE.U32 R24, R0, -0x326172a9, RZ ;  /* 0xcd9e8d5700187825 */ /* 0x000fc800078e00ff */
[----:B------:R-:W-:Y:S01]  /*c790*/  FFMA.FTZ R7, R7, c[0x0][0x23c], -R2 ;  /* 0x00008f0007077a23 */ /* 0x000fe20000010802 */
[----:B------:R-:W-:Y:S01]  /*c7a0*/  LOP3.LUT R0, R5, UR16, R24, 0x96, !PT ;  /* 0x0000001005007c12 */ /* 0x000fe2000f8e9618 */
[----:B------:R-:W-:Y:S01]  /*c7b0*/  FFMA.FTZ R8, R8, c[0x0][0x23c], -R10 ;  /* 0x00008f0008087a23 */ /* 0x000fe2000001080a */
[----:B------:R-:W-:Y:S01]  /*c7c0*/  LOP3.LUT R5, R4, 0xffff, RZ, 0xc0, !PT ;  /* 0x0000ffff04057812 */ /* 0x000fe200078ec0ff */
[----:B------:R3:W-:Y:S01]  /*c7d0*/  MUFU.EX2 R188, R7 ;  /* 0x0000000700bc7308 */ /* 0x0007e20000000800 */
[----:B------:R-:W-:Y:S01]  /*c7e0*/  FFMA.FTZ R13, R13, c[0x0][0x23c], -R2 ;  /* 0x00008f000d0d7a23 */ /* 0x000fe20000010802 */
[----:B--2---:R-:W-:Y:S01]  /*c7f0*/  SHF.R.U32.HI R12, RZ, 0x10, R4 ;  /* 0x00000010ff0c7819 */ /* 0x004fe20000011604 */
[----:B------:R-:W-:Y:S01]  /*c800*/  FFMA.FTZ R6, R6, c[0x0][0x23c], -R2 ;  /* 0x00008f0006067a23 */ /* 0x000fe20000010802 */
[----:B------:R-:W-:Y:S02]  /*c810*/  LOP3.LUT R9, R4, 0xff, RZ, 0xc0, !PT ;  /* 0x000000ff04097812 */ /* 0x000fe400078ec0ff */
[----:B------:R-:W-:-:S02]  /*c820*/  LOP3.LUT R12, R12, 0xff, RZ, 0xc0, !PT ;  /* 0x000000ff0c0c7812 */ /* 0x000fc400078ec0ff */
[----:B------:R2:W-:Y:S01]  /*c830*/  MUFU.EX2 R32, R8 ;  /* 0x0000000800207308 */ /* 0x0005e20000000800 */
[----:B---3--:R-:W-:Y:S02]  /*c840*/  SHF.R.U32.HI R7, RZ, 0x18, R4 ;  /* 0x00000018ff077819 */ /* 0x008fe40000011604 */
[----:B------:R-:W-:-:S05]  /*c850*/  LOP3.LUT R4, R0, 0xffff, RZ, 0xc0, !PT ;  /* 0x0000ffff00047812 */ /* 0x000fca00078ec0ff */
[----:B------:R-:W-:Y:S01]  /*c860*/  MUFU.EX2 R185, R13 ;  /* 0x0000000d00b97308 */ /* 0x000fe20000000800 */
[----:B------:R-:W-:Y:S01]  /*c870*/  PRMT R12, R12, 0x5410, R7 ;  /* 0x000054100c0c7816 */ /* 0x000fe20000000007 */
[----:B------:R-:W-:Y:S01]  /*c880*/  FFMA.FTZ R7, R15, c[0x0][0x23c], -R10 ;  /* 0x00008f000f077a23 */ /* 0x000fe2000001080a */
[----:B------:R-:W-:Y:S02]  /*c890*/  SHF.R.U32.HI R4, RZ, 0x8, R4 ;  /* 0x00000008ff047819 */ /* 0x000fe40000011604 */
[----:B--2---:R-:W-:Y:S01]  /*c8a0*/  SHF.R.U32.HI R8, RZ, 0x8, R5 ;  /* 0x00000008ff087819 */ /* 0x004fe20000011605 */
[----:B------:R-:W-:Y:S02]  /*c8b0*/  FFMA.FTZ R5, R14, c[0x0][0x23c], -R10 ;  /* 0x00008f000e057a23 */ /* 0x000fe4000001080a */
[----:B------:R2:W-:Y:S01]  /*c8c0*/  MUFU.EX2 R169, R6 ;  /* 0x0000000600a97308 */ /* 0x0005e20000000800 */
[----:B-1----:R-:W-:Y:S02]  /*c8d0*/  PRMT R177, R16, 0x7054, R16 ;  /* 0x0000705410b17816 */ /* 0x002fe40000000010 */
[----:B------:R-:W-:Y:S01]  /*c8e0*/  PRMT R8, R9, 0x5410, R8 ;  /* 0x0000541009087816 */ /* 0x000fe20000000008 */
[----:B------:R-:W1:Y:S04]  /*c8f0*/  LDSM.16.MT88.4 R16, [R210+0x18000] ;  /* 0x01800000d210783b */ /* 0x000e680000004200 */
[----:B------:R3:W-:Y:S01]  /*c900*/  MUFU.EX2 R184, R5 ;  /* 0x0000000500b87308 */ /* 0x0007e20000000800 */
[----:B--2---:R-:W-:-:S07]  /*c910*/  LOP3.LUT R6, R0, 0xff, RZ, 0xc0, !PT ;  /* 0x000000ff00067812 */ /* 0x004fce00078ec0ff */
[----:B------:R2:W4:Y:S01]  /*c920*/  MUFU.EX2 R183, R7 ;  /* 0x0000000700b77308 */ /* 0x0005220000000800 */
[----:B------:R-:W-:Y:S02]  /*c930*/  PRMT R13, R6, 0x5410, R4 ;  /* 0x00005410060d7816 */ /* 0x000fe40000000004 */
[--C-:B---3--:R-:W-:Y:S02]  /*c940*/  SHF.R.U32.HI R5, RZ, 0x10, R0.reuse ;  /* 0x00000010ff057819 */ /* 0x108fe40000011600 */
[----:B------:R-:W-:Y:S01]  /*c950*/  SHF.R.U32.HI R4, RZ, 0x18, R0 ;  /* 0x00000018ff047819 */ /* 0x000fe20000011600 */
[----:B------:R-:W-:Y:S01]  /*c960*/  FFMA.FTZ R6, R11, c[0x0][0x23c], -R10 ;  /* 0x00008f000b067a23 */ /* 0x000fe2000001080a */
[----:B------:R-:W-:Y:S02]  /*c970*/  LOP3.LUT R0, R5, 0xff, RZ, 0xc0, !PT ;  /* 0x000000ff05007812 */ /* 0x000fe400078ec0ff */
[----:B--2---:R-:W-:Y:S01]  /*c980*/  FSEL R7, R3, RZ, P0 ;  /* 0x000000ff03077208 */ /* 0x004fe20000000000 */
[----:B------:R2:W3:Y:S01]  /*c990*/  MUFU.EX2 R11, R6 ;  /* 0x00000006000b7308 */ /* 0x0004e20000000800 */
[----:B------:R-:W-:Y:S01]  /*c9a0*/  PRMT R9, R0, 0x5410, R4 ;  /* 0x0000541000097816 */ /* 0x000fe20000000004 */
[----:B------:R-:W-:Y:S01]  /*c9b0*/  HSET2.LE.AND R0, R8, R177, PT ;  /* 0x000000b108007233 */ /* 0x000fe20003803000 */
[----:B------:R-:W-:Y:S01]  /*c9c0*/  FSEL R5, R148, RZ, P1 ;  /* 0x000000ff94057208 */ /* 0x000fe20000800000 */
[----:B------:R-:W-:-:S04]  /*c9d0*/  FADD.FTZ R7, R251, -R7 ;  /* 0x80000007fb077221 */ /* 0x000fc80000010000 */
[----:B------:R-:W-:Y:S01]  /*c9e0*/  FMUL.FTZ R28, R7, c[0x0][0x23c] ;  /* 0x00008f00071c7a20 */ /* 0x000fe20000410000 */
[----:B----4-:R-:W-:Y:S02]  /*c9f0*/  F2FP.BF16.PACK_AB R7, R183, R184 ;  /* 0x000000b8b707723e */ /* 0x010fe400000010ff */
[----:B--2---:R-:W-:Y:S01]  /*ca00*/  F2FP.BF16.PACK_AB R6, R182, R185 ;  /* 0x000000b9b606723e */ /* 0x004fe200000010ff */
[----:B------:R-:W-:-:S03]  /*ca10*/  FADD.FTZ R4, R250, -R5 ;  /* 0x80000005fa047221 */ /* 0x000fc60000010000 */
[----:B------:R-:W-:Y:S01]  /*ca20*/  LOP3.LUT R6, R0, R6, RZ, 0xc0, !PT ;  /* 0x0000000600067212 */ /* 0x000fe200078ec0ff */
[----:B------:R-:W-:Y:S01]  /*ca30*/  HSET2.LE.AND R0, R12, R177, PT ;  /* 0x000000b10c007233 */ /* 0x000fe20003803000 */
[----:B------:R-:W-:-:S04]  /*ca40*/  FMUL.FTZ R4, R4, c[0x0][0x23c] ;  /* 0x00008f0004047a20 */ /* 0x000fc80000410000 */
[----:B------:R-:W-:Y:S01]  /*ca50*/  LOP3.LUT R7, R0, R7, RZ, 0xc0, !PT ;  /* 0x0000000700077212 */ /* 0x000fe200078ec0ff */
[----:B------:R-:W-:Y:S02]  /*ca60*/  HSET2.LE.AND R0, R13, R177, PT ;  /* 0x000000b10d007233 */ /* 0x000fe40003803000 */
[----:B------:R-:W2:Y:S01]  /*ca70*/  LDSM.16.MT88.4 R12, [R212+0x18000] ;  /* 0x01800000d40c783b */ /* 0x000ea20000004200 */
[----:B------:R4:W5:Y:S08]  /*ca80*/  MUFU.EX2 R29, R4 ;  /* 0x00000004001d7308 */ /* 0x0009700000000800 */
[----:B------:R-:W1:Y:S01]  /*ca90*/  MUFU.EX2 R28, R28 ;  /* 0x0000001c001c7308 */ /* 0x000e620000000800 */
[----:B---3--:R-:W-:-:S02]  /*caa0*/  F2FP.BF16.PACK_AB R5, R11, R32 ;  /* 0x000000200b05723e */ /* 0x008fc400000010ff */
[----:B----4-:R-:W-:-:S04]  /*cab0*/  F2FP.BF16.PACK_AB R4, R188, R169 ;  /* 0x000000a9bc04723e */ /* 0x010fc800000010ff */
[----:B------:R-:W-:Y:S01]  /*cac0*/  LOP3.LUT R4, R0, R4, RZ, 0xc0, !PT ;  /* 0x0000000400047212 */ /* 0x000fe200078ec0ff */
[----:B------:R-:W-:Y:S01]  /*cad0*/  HSET2.LE.AND R0, R9, R177, PT ;  /* 0x000000b109007233 */ /* 0x000fe20003803000 */
[-C--:B-----5:R-:W-:Y:S02]  /*cae0*/  FMUL.FTZ R36, R36, R29.reuse ;  /* 0x0000001d24247220 */ /* 0x0a0fe40000410000 */
[----:B------:R-:W-:Y:S02]  /*caf0*/  FMUL.FTZ R37, R37, R29 ;  /* 0x0000001d25257220 */ /* 0x000fe40000410000 */
[----:B------:R-:W-:Y:S01]  /*cb00*/  LOP3.LUT R5, R0, R5, RZ, 0xc0, !PT ;  /* 0x0000000500057212 */ /* 0x000fe200078ec0ff */
[-C--:B-1----:R-:W-:Y:S02]  /*cb10*/  FMUL.FTZ R38, R38, R28.reuse ;  /* 0x0000001c26267220 */ /* 0x082fe40000410000 */
[----:B------:R-:W-:Y:S02]  /*cb20*/  FMUL.FTZ R39, R39, R28 ;  /* 0x0000001c27277220 */ /* 0x000fe40000410000 */
[----:B------:R-:W-:-:S02]  /*cb30*/  FMUL.FTZ R40, R40, R29 ;  /* 0x0000001d28287220 */ /* 0x000fc40000410000 */
[-C--:B------:R-:W-:Y:S02]  /*cb40*/  FMUL.FTZ R41, R41, R29.reuse ;  /* 0x0000001d29297220 */ /* 0x080fe40000410000 */
[-C--:B------:R-:W-:Y:S02]  /*cb50*/  FMUL.FTZ R42, R42, R28.reuse ;  /* 0x0000001c2a2a7220 */ /* 0x080fe40000410000 */
[----:B------:R-:W-:Y:S01]  /*cb60*/  FMUL.FTZ R43, R43, R28 ;  /* 0x0000001c2b2b7220 */ /* 0x000fe20000410000 */
[----:B------:R-:W-:Y:S01]  /*cb70*/  HMMA.16816.F32.BF16 R240, R4, R16, R36 ;  /* 0x0000001004f0723c */ /* 0x000fe20000041824 */
[----:B------:R-:W-:-:S07]  /*cb80*/  FMUL.FTZ R44, R44, R29 ;  /* 0x0000001d2c2c7220 */ /* 0x000fce0000410000 */
[----:B------:R-:W-:Y:S01]  /*cb90*/  HMMA.16816.F32.BF16 R236, R4, R18, R40 ;  /* 0x0000001204ec723c */ /* 0x000fe20000041828 */
[----:B------:R-:W1:Y:S01]  /*cba0*/  LDSM.16.MT88.4 R16, [R211+0x18000] ;  /* 0x01800000d310783b */ /* 0x000e620000004200 */
[-C--:B------:R-:W-:Y:S02]  /*cbb0*/  FMUL.FTZ R45, R45, R29.reuse ;  /* 0x0000001d2d2d7220 */ /* 0x080fe40000410000 */
[-C--:B------:R-:W-:Y:S02]  /*cbc0*/  FMUL.FTZ R46, R46, R28.reuse ;  /* 0x0000001c2e2e7220 */ /* 0x080fe40000410000 */
[----:B------:R-:W-:Y:S02]  /*cbd0*/  FMUL.FTZ R47, R47, R28 ;  /* 0x0000001c2f2f7220 */ /* 0x000fe40000410000 */
[-C--:B------:R-:W-:Y:S02]  /*cbe0*/  FMUL.FTZ R48, R48, R29.reuse ;  /* 0x0000001d30307220 */ /* 0x080fe40000410000 */
[----:B------:R-:W-:-:S02]  /*cbf0*/  FMUL.FTZ R49, R49, R29 ;  /* 0x0000001d31317220 */ /* 0x000fc40000410000 */
[-C--:B------:R-:W-:Y:S02]  /*cc00*/  FMUL.FTZ R50, R50, R28.reuse ;  /* 0x0000001c32327220 */ /* 0x080fe40000410000 */
[----:B------:R-:W-:Y:S02]  /*cc10*/  FMUL.FTZ R51, R51, R28 ;  /* 0x0000001c33337220 */ /* 0x000fe40000410000 */
[----:B------:R-:W-:Y:S02]  /*cc20*/  IMAD.MOV.U32 R41, RZ, RZ, R204 ;  /* 0x000000ffff297224 */ /* 0x000fe400078e00cc */
        /* <DEDUP_REMOVED lines=14> */
[----:B-1----:R-:W-:Y:S01]  /*cd10*/  HMMA.16816.F32.BF16 R32, R4, R16, R52 ;  /* 0x000000100420723c */ /* 0x002fe20000041834 */
        /* <DEDUP_REMOVED lines=11> */
[----:B------:R-:W-:Y:S02]  /*cdd0*/  IMAD.MOV.U32 R47, RZ, RZ, R203 ;  /* 0x000000ffff2f7224 */ /* 0x000fe400078e00cb */
[----:B------:R-:W-:Y:S02]  /*cde0*/  IMAD.MOV.U32 R45, RZ, RZ, R202 ;  /* 0x000000ffff2d7224 */ /* 0x000fe400078e00ca */
[----:B------:R-:W-:Y:S02]  /*cdf0*/  IMAD.MOV.U32 R53, RZ, RZ, R200 ;  /* 0x000000ffff357224 */ /* 0x000fe400078e00c8 */
[----:B--2---:R-:W-:Y:S07]  /*ce00*/  HMMA.16816.F32.BF16 R200, R4, R12, R60 ;  /* 0x0000000c04c8723c */ /* 0x004fee000004183c */
[----:B------:R-:W-:Y:S01]  /*ce10*/  IMAD.MOV.U32 R63, RZ, RZ, R195 ;  /* 0x000000ffff3f7224 */ /* 0x000fe200078e00c3 */
[----:B------:R-:W-:Y:S01]  /*ce20*/  MOV R62, R194 ;  /* 0x000000c2003e7202 */ /* 0x000fe20000000f00 */
[----:B------:R-:W-:Y:S01]  /*ce30*/  IMAD.MOV.U32 R61, RZ, RZ, R193 ;  /* 0x000000ffff3d7224 */ /* 0x000fe200078e00c1 */
[----:B------:R-:W-:-:S02]  /*ce40*/  MOV R60, R192 ;  /* 0x000000c0003c7202 */ /* 0x000fc40000000f00 */
[----:B------:R-:W-:Y:S01]  /*ce50*/  HMMA.16816.F32.BF16 R192, R4, R14, R64 ;  /* 0x0000000e04c0723c */ /* 0x000fe20000041840 */
[----:B------:R-:W2:Y:S01]  /*ce60*/  LDSM.16.MT88.4 R12, [R212+0x1a000] ;  /* 0x01a00000d40c783b */ /* 0x000ea20000004200 */
[-C--:B------:R-:W-:Y:S02]  /*ce70*/  FMUL.FTZ R68, R68, R29.reuse ;  /* 0x0000001d44447220 */ /* 0x080fe40000410000 */
[-C--:B------:R-:W-:Y:S02]  /*ce80*/  FMUL.FTZ R69, R69, R29.reuse ;  /* 0x0000001d45457220 */ /* 0x080fe40000410000 */
[-C--:B------:R-:W-:Y:S02]  /*ce90*/  FMUL.FTZ R70, R70, R28.reuse ;  /* 0x0000001c46467220 */ /* 0x080fe40000410000 */
[----:B------:R-:W-:Y:S02]  /*cea0*/  FMUL.FTZ R71, R71, R28 ;  /* 0x0000001c47477220 */ /* 0x000fe40000410000 */
[----:B------:R-:W-:-:S02]  /*ceb0*/  FMUL.FTZ R72, R72, R29 ;  /* 0x0000001d48487220 */ /* 0x000fc40000410000 */
[----:B------:R-:W-:Y:S02]  /*cec0*/  FMUL.FTZ R73, R73, R29 ;  /* 0x0000001d49497220 */ /* 0x000fe40000410000 */
[-C--:B------:R-:W-:Y:S02]  /*ced0*/  FMUL.FTZ R74, R74, R28.reuse ;  /* 0x0000001c4a4a7220 */ /* 0x080fe40000410000 */
[----:B------:R-:W-:Y:S02]  /*cee0*/  FMUL.FTZ R75, R75, R28 ;  /* 0x0000001c4b4b7220 */ /* 0x000fe40000410000 */
[----:B------:R-:W-:Y:S01]  /*cef0*/  IMAD.MOV.U32 R55, RZ, RZ, R188 ;  /* 0x000000ffff377224 */ /* 0x000fe200078e00bc */
[----:B------:R-:W-:Y:S01]  /*cf00*/  MOV R54, R185 ;  /* 0x000000b900367202 */ /* 0x000fe20000000f00 */
[----:B-1----:R-:W-:Y:S01]  /*cf10*/  HMMA.16816.F32.BF16 R188, R4, R16, R68 ;  /* 0x0000001004bc723c */ /* 0x002fe20000041844 */
[----:B------:R-:W-:-:S06]  /*cf20*/  MOV R52, R184 ;  /* 0x000000b800347202 */ /* 0x000fcc0000000f00 */
[----:B------:R-:W-:Y:S02]  /*cf30*/  IMAD.MOV.U32 R71, RZ, RZ, R186 ;  /* 0x000000ffff477224 */ /* 0x000fe400078e00ba */
[----:B------:R-:W-:Y:S02]  /*cf40*/  IMAD.MOV.U32 R69, RZ, RZ, R187 ;  /* 0x000000ffff457224 */ /* 0x000fe400078e00bb */
[----:B------:R-:W-:Y:S01]  /*cf50*/  HMMA.16816.F32.BF16 R184, R4, R18, R72 ;  /* 0x0000001204b8723c */ /* 0x000fe20000041848 */
[----:B------:R-:W1:Y:S01]  /*cf60*/  LDSM.16.MT88.4 R16, [R211+0x1a000] ;  /* 0x01a00000d310783b */ /* 0x000e620000004200 */
        /* <DEDUP_REMOVED lines=12> */
[C---:B------:R-:W-:Y:S08]  /*d030*/  HMMA.16816.F32.BF16 R248, R4.reuse, R22, R156 ;  /* 0x0000001604f8723c */ /* 0x040ff0000004189c */
        /* <DEDUP_REMOVED lines=82> */
[----:B------:R-:W-:-:S07]  /*d560*/  LOP3.LUT R8, R25, UR7, R30, 0x96, !PT ;  /* 0x0000000719087c12 */ /* 0x000fce000f8e961e */
[----:B------:R-:W-:Y:S01]  /*d570*/  HMMA.16816.F32.BF16 R136, R4, R18, R136 ;  /* 0x000000120488723c */ /* 0x000fe20000041888 */
[----:B------:R-:W1:Y:S01]  /*d580*/  LDSM.16.MT88.4 R16, [R211+0x1e000] ;  /* 0x01e00000d310783b */ /* 0x000e620000004200 */
[-C--:B------:R-:W-:Y:S02]  /*d590*/  FMUL.FTZ R160, R160, R29.reuse ;  /* 0x0000001da0a07220 */ /* 0x080fe40000410000 */
[----:B------:R-:W-:Y:S02]  /*d5a0*/  FMUL.FTZ R161, R161, R29 ;  /* 0x0000001da1a17220 */ /* 0x000fe40000410000 */
[-C--:B------:R-:W-:Y:S02]  /*d5b0*/  FMUL.FTZ R162, R162, R28.reuse ;  /* 0x0000001ca2a27220 */ /* 0x080fe40000410000 */
[----:B------:R-:W-:Y:S02]  /*d5c0*/  FMUL.FTZ R163, R163, R28 ;  /* 0x0000001ca3a37220 */ /* 0x000fe40000410000 */
[----:B------:R-:W-:-:S02]  /*d5d0*/  FFMA.FTZ R0, R170, c[0x0][0x23c], -R2 ;  /* 0x00008f00aa007a23 */ /* 0x000fc40000010802 */
[----:B------:R-:W-:Y:S01]  /*d5e0*/  IMAD.WIDE.U32 R8, R8, -0x2daee0ad, RZ ;  /* 0xd2511f5308087825 */ /* 0x000fe200078e00ff */
[----:B------:R-:W-:Y:S01]  /*d5f0*/  MOV R40, R11 ;  /* 0x0000000b00287202 */ /* 0x000fe20000000f00 */
[----:B------:R3:W-:Y:S01]  /*d600*/  MUFU.EX2 R105, R0 ;  /* 0x0000000000697308 */ /* 0x0007e20000000800 */
[----:B--2---:R-:W-:Y:S01]  /*d610*/  HMMA.16816.F32.BF16 R160, R4, R12, R160 ;  /* 0x0000000c04a0723c */ /* 0x004fe200000418a0 */
[-C--:B------:R-:W-:Y:S02]  /*d620*/  FMUL.FTZ R140, R140, R29.reuse ;  /* 0x0000001d8c8c7220 */ /* 0x080fe40000410000 */
[----:B------:R-:W-:Y:S02]  /*d630*/  FMUL.FTZ R141, R141, R29 ;  /* 0x0000001d8d8d7220 */ /* 0x000fe40000410000 */
[-C--:B------:R-:W-:Y:S02]  /*d640*/  FMUL.FTZ R142, R142, R28.reuse ;  /* 0x0000001c8e8e7220 */ /* 0x080fe40000410000 */
[----:B------:R-:W-:Y:S01]  /*d650*/  FMUL.FTZ R143, R143, R28 ;  /* 0x0000001c8f8f7220 */ /* 0x000fe20000410000 */
[----:B------:R-:W-:Y:S01]  /*d660*/  LOP3.LUT R11, R8, 0xffff, RZ, 0xc0, !PT ;  /* 0x0000ffff080b7812 */ /* 0x000fe200078ec0ff */
[--C-:B------:R-:W-:Y:S01]  /*d670*/  FFMA.FTZ R12, R172, c[0x0][0x23c], -R2.reuse ;  /* 0x00008f00ac0c7a23 */ /* 0x100fe20000010802 */
[----:B------:R-:W-:Y:S01]  /*d680*/  LOP3.LUT R13, R8, 0xff, RZ, 0xc0, !PT ;  /* 0x000000ff080d7812 */ /* 0x000fe200078ec0ff */
[----:B---3--:R-:W-:-:S02]  /*d690*/  FFMA.FTZ R0, R171, c[0x0][0x23c], -R2 ;  /* 0x00008f00ab007a23 */ /* 0x008fc40000010802 */
[----:B------:R2:W-:Y:S01]  /*d6a0*/  MUFU.EX2 R101, R12 ;  /* 0x0000000c00657308 */ /* 0x0005e20000000800 */
[----:B------:R-:W-:Y:S07]  /*d6b0*/  HMMA.16816.F32.BF16 R140, R4, R14, R140 ;  /* 0x0000000e048c723c */ /* 0x000fee000004188c */
[----:B------:R3:W4:Y:S01]  /*d6c0*/  MUFU.EX2 R93, R0 ;  /* 0x00000000005d7308 */ /* 0x0007220000000800 */
[----:B------:R-:W-:Y:S02]  /*d6d0*/  SHF.R.U32.HI R15, RZ, 0x18, R8 ;  /* 0x00000018ff0f7819 */ /* 0x000fe40000011608 */
[----:B--2---:R-:W-:-:S02]  /*d6e0*/  SHF.R.U32.HI R12, RZ, 0x8, R11 ;  /* 0x00000008ff0c7819 */ /* 0x004fc4000001160b */
[----:B------:R-:W-:Y:S01]  /*d6f0*/  SHF.R.U32.HI R11, RZ, 0x10, R8 ;  /* 0x00000010ff0b7819 */ /* 0x000fe20000011608 */
[----:B------:R-:W-:Y:S01]  /*d700*/  FFMA.FTZ R8, R176, c[0x0][0x23c], -R10 ;  /* 0x00008f00b0087a23 */ /* 0x000fe2000001080a */
[----:B---3--:R-:W-:Y:S01]  /*d710*/  LOP3.LUT R0, R9, UR17, R26, 0x96, !PT ;  /* 0x0000001109007c12 */ /* 0x008fe2000f8e961a */
[----:B------:R-:W-:Y:S01]  /*d720*/  FFMA.FTZ R9, R173, c[0x0][0x23c], -R2 ;  /* 0x00008f00ad097a23 */ /* 0x000fe20000010802 */
[----:B------:R-:W-:Y:S01]  /*d730*/  PRMT R31, R13, 0x5410, R12 ;  /* 0x000054100d1f7816 */ /* 0x000fe2000000000c */
[----:B------:R2:W-:Y:S01]  /*d740*/  MUFU.EX2 R100, R8 ;  /* 0x0000000800647308 */ /* 0x0005e20000000800 */
[----:B------:R-:W-:Y:S01]  /*d750*/  LOP3.LUT R14, R0, 0xff, RZ, 0xc0, !PT ;  /* 0x000000ff000e7812 */ /* 0x000fe200078ec0ff */
[-C--:B------:R-:W-:Y:S01]  /*d760*/  FMUL.FTZ R152, R152, R29.reuse ;  /* 0x0000001d98987220 */ /* 0x080fe20000410000 */
[--C-:B------:R-:W-:Y:S01]  /*d770*/  SHF.R.U32.HI R13, RZ, 0x18, R0.reuse ;  /* 0x00000018ff0d7819 */ /* 0x100fe20000011600 */
[----:B------:R-:W-:Y:S01]  /*d780*/  FMUL.FTZ R153, R153, R29 ;  /* 0x0000001d99997220 */ /* 0x000fe20000410000 */
[----:B------:R-:W-:Y:S03]  /*d790*/  LDSM.16.MT88.4 R24, [R209+0x18800] ;  /* 0x01880000d118783b */ /* 0x000fe60000004200 */
[----:B------:R3:W-:Y:S01]  /*d7a0*/  MUFU.EX2 R87, R9 ;  /* 0x0000000900577308 */ /* 0x0007e20000000800 */
[-C--:B------:R-:W-:Y:S01]  /*d7b0*/  FMUL.FTZ R154, R154, R28.reuse ;  /* 0x0000001c9a9a7220 */ /* 0x080fe20000410000 */
[----:B--2---:R-:W-:Y:S01]  /*d7c0*/  SHF.R.U32.HI R8, RZ, 0x10, R0 ;  /* 0x00000010ff087819 */ /* 0x004fe20000011600 */
[----:B------:R-:W-:Y:S01]  /*d7d0*/  FMUL.FTZ R155, R155, R28 ;  /* 0x0000001c9b9b7220 */ /* 0x000fe20000410000 */
[----:B---3--:R-:W-:Y:S01]  /*d7e0*/  LOP3.LUT R9, R0, 0xffff, RZ, 0xc0, !PT ;  /* 0x0000ffff00097812 */ /* 0x008fe200078ec0ff */
[----:B------:R-:W-:-:S03]  /*d7f0*/  FFMA.FTZ R0, R175, c[0x0][0x23c], -R10 ;  /* 0x00008f00af007a23 */ /* 0x000fc6000001080a */
[----:B------:R-:W-:Y:S01]  /*d800*/  SHF.R.U32.HI R9, RZ, 0x8, R9 ;  /* 0x00000008ff097819 */ /* 0x000fe20000011609 */
[----:B------:R2:W3:Y:S01]  /*d810*/  MUFU.EX2 R92, R0 ;  /* 0x00000000005c7308 */ /* 0x0004e20000000800 */
        /* <DEDUP_REMOVED lines=8> */
[----:B--2---:R-:W-:Y:S02]  /*d8a0*/  PRMT R0, R14, 0x5410, R9 ;  /* 0x000054100e007816 */ /* 0x004fe40000000009 */
[----:B------:R-:W-:Y:S01]  /*d8b0*/  LOP3.LUT R8, R8, 0xff, RZ, 0xc0, !PT ;  /* 0x000000ff08087812 */ /* 0x000fe200078ec0ff */
[----:B------:R-:W-:Y:S01]  /*d8c0*/  HMMA.16816.F32.BF16 R152, R4, R20, R152 ;  /* 0x000000140498723c */ /* 0x000fe20000041898 */
[----:B------:R-:W2:Y:S01]  /*d8d0*/  LDSM.16.MT88.4 R20, [R210+0x18800] ;  /* 0x01880000d214783b */ /* 0x000ea20000004200 */
[----:B------:R-:W-:Y:S01]  /*d8e0*/  HSET2.LE.AND R0, R0, R177, PT ;  /* 0x000000b100007233 */ /* 0x000fe20003803000 */
[----:B------:R-:W-:-:S02]  /*d8f0*/  PRMT R9, R8, 0x5410, R13 ;  /* 0x0000541008097816 */ /* 0x000fc4000000000d */
[----:B----4-:R-:W-:-:S03]  /*d900*/  F2FP.BF16.PACK_AB R8, R93, R105 ;  /* 0x000000695d08723e */ /* 0x010fc600000010ff */
[----:B-1----:R-:W-:Y:S01]  /*d910*/  HMMA.16816.F32.BF16 R164, R4, R16, R164 ;  /* 0x0000001004a4723c */ /* 0x002fe200000418a4 */
[----:B------:R-:W-:Y:S01]  /*d920*/  LOP3.LUT R12, R11, 0xff, RZ, 0xc0, !PT ;  /* 0x000000ff0b0c7812 */ /* 0x000fe200078ec0ff */
[----:B------:R-:W-:-:S06]  /*d930*/  FFMA.FTZ R11, R174, c[0x0][0x23c], -R10 ;  /* 0x00008f00ae0b7a23 */ /* 0x000fcc000001080a */
[----:B------:R-:W-:Y:S01]  /*d940*/  HMMA.16816.F32.BF16 R144, R4, R18, R144 ;  /* 0x000000120490723c */ /* 0x000fe20000041890 */
[----:B------:R-:W1:Y:S06]  /*d950*/  LDSM.16.MT88.4 R16, [R212+0x18800] ;  /* 0x01880000d410783b */ /* 0x000e6c0000004200 */
[----:B------:R-:W-:Y:S01]  /*d960*/  FFMA.FTZ R5, R168, c[0x0][0x23c], -R10 ;  /* 0x00008f00a8057a23 */ /* 0x000fe2000001080a */
[----:B------:R-:W-:Y:S01]  /*d970*/  LOP3.LUT R4, R0, R8, RZ, 0xc0, !PT ;  /* 0x0000000800047212 */ /* 0x000fe200078ec0ff */
[----:B------:R-:W-:Y:S02]  /*d980*/  HSET2.LE.AND R0, R9, R177, PT ;  /* 0x000000b109007233 */ /* 0x000fe40003803000 */
[----:B------:R3:W-:Y:S08]  /*d990*/  MUFU.EX2 R78, R5 ;  /* 0x00000005004e7308 */ /* 0x0007f00000000800 */
[----:B------:R-:W4:Y:S01]  /*d9a0*/  MUFU.EX2 R68, R11 ;  /* 0x0000000b00447308 */ /* 0x000f220000000800 */
[----:B---3--:R-:W-:-:S04]  /*d9b0*/  F2FP.BF16.PACK_AB R5, R92, R100 ;  /* 0x000000645c05723e */ /* 0x008fc800000010ff */
[----:B------:R-:W-:Y:S01]  /*d9c0*/  LOP3.LUT R5, R0, R5, RZ, 0xc0, !PT ;  /* 0x0000000500057212 */ /* 0x000fe200078ec0ff */
[----:B------:R-:W-:Y:S01]  /*d9d0*/  HSET2.LE.AND R0, R31, R177, PT ;  /* 0x000000b11f007233 */ /* 0x000fe20003803000 */
[----:B------:R-:W-:Y:S01]  /*d9e0*/  IMAD.MOV.U32 R31, RZ, RZ, R87 ;  /* 0x000000ffff1f7224 */ /* 0x000fe200078e0057 */
[----:B------:R-:W-:Y:S02]  /*d9f0*/  PRMT R30, R12, 0x5410, R15 ;  /* 0x000054100c1e7816 */ /* 0x000fe4000000000f */
[----:B------:R-:W3:Y:S02]  /*da00*/  LDSM.16.MT88.4 R12, [R211+0x18800] ;  /* 0x01880000d30c783b */ /* 0x000ee40000004200 */
[----:B------:R-:W-:-:S04]  /*da10*/  F2FP.BF16.PACK_AB R6, R31, R101 ;  /* 0x000000651f06723e */ /* 0x000fc800000010ff */
[----:B------:R-:W-:Y:S01]  /*da20*/  LOP3.LUT R6, R0, R6, RZ, 0xc0, !PT ;  /* 0x0000000600067212 */ /* 0x000fe200078ec0ff */
[----:B------:R-:W-:Y:S01]  /*da30*/  HSET2.LE.AND R0, R30, R177, PT ;  /* 0x000000b11e007233 */ /* 0x000fe20003803000 */
[----:B----4-:R-:W-:-:S05]  /*da40*/  IMAD.MOV.U32 R30, RZ, RZ, R68 ;  /* 0x000000ffff1e7224 */ /* 0x010fca00078e0044 */
[----:B------:R-:W-:-:S04]  /*da50*/  F2FP.BF16.PACK_AB R7, R78, R30 ;  /* 0x0000001e4e07723e */ /* 0x000fc800000010ff */
        /* <DEDUP_REMOVED lines=16> */
[----:B------:R-:W-:-:S02]  /*db60*/  MOV R104, R70 ;  /* 0x0000004600687202 */ /* 0x000fc40000000f00 */
[----:B------:R-:W-:Y:S02]  /*db70*/  MOV R170, R71 ;  /* 0x0000004700aa7202 */ /* 0x000fe40000000f00 */
[----:B------:R-:W-:Y:S02]  /*db80*/  MOV R94, R61 ;  /* 0x0000003d005e7202 */ /* 0x000fe40000000f00 */
[----:B------:R-:W-:Y:S01]  /*db90*/  MOV R84, R63 ;  /* 0x0000003f00547202 */ /* 0x000fe20000000f00 */
[C---:B------:R-:W-:Y:S01]  /*dba0*/  HMMA.16816.F32.BF16 R44, R4.reuse, R20, R240 ;  /* 0x00000014042c723c */ /* 0x040fe200000418f0 */
[----:B------:R-:W2:Y:S07]  /*dbb0*/  LDSM.16.MT88.4 R20, [R210+0x1a800] ;  /* 0x01a80000d214783b */ /* 0x000eae0000004200 */
        /* <DEDUP_REMOVED lines=15> */
[C---:B---3--:R-:W-:Y:S01]  /*dcb0*/  HMMA.16816.F32.BF16 R84, R4.reuse, R14, R36 ;  /* 0x0000000e0454723c */ /* 0x048fe20000041824 */
[----:B------:R-:W-:Y:S01]  /*dcc0*/  MOV R238, R79 ;  /* 0x0000004f00ee7202 */ /* 0x000fe20000000f00 */
[----:B------:R-:W-:Y:S06]  /*dcd0*/  LDSM.16.MT88.4 R36, [R210+0x1c800] ;  /* 0x01c80000d224783b */ /* 0x000fec0000004200 */
[----:B------:R-:W-:Y:S01]  /*dce0*/  HMMA.16816.F32.BF16 R76, R4, R12, R32 ;  /* 0x0000000c044c723c */ /* 0x000fe20000041820 */
[----:B------:R-:W3:Y:S01]  /*dcf0*/  LDSM.16.MT88.4 R12, [R211+0x1a800] ;  /* 0x01a80000d30c783b */ /* 0x000ee20000004200 */
[----:B------:R-:W-:-:S02]  /*dd00*/  MOV R199, R110 ;  /* 0x0000006e00c77202 */ /* 0x000fc40000000f00 */
[----:B------:R-:W-:Y:S01]  /*dd10*/  MOV R237, R111 ;  /* 0x0000006f00ed7202 */ /* 0x000fe20000000f00 */
[----:B------:R-:W4:Y:S03]  /*dd20*/  LDSM.16.MT88.4 R32, [R209+0x1a800] ;  /* 0x01a80000d120783b */ /* 0x000f260000004200 */
[C---:B--2---:R-:W-:Y:S08]  /*dd30*/  HMMA.16816.F32.BF16 R108, R4.reuse, R22, R184 ;  /* 0x00000016046c723c */ /* 0x044ff000000418b8 */
[C---:B-1----:R-:W-:Y:S08]  /*dd40*/  HMMA.16816.F32.BF16 R156, R4.reuse, R16, R156 ;  /* 0x00000010049c723c */ /* 0x042ff0000004189c */
[C---:B------:R-:W-:Y:S01]  /*dd50*/  HMMA.16816.F32.BF16 R184, R4.reuse, R18, R80 ;  /* 0x0000001204b8723c */ /* 0x040fe20000041850 */
[----:B------:R-:W1:Y:S07]  /*dd60*/  LDSM.16.MT88.4 R16, [R212+0x1c800] ;  /* 0x01c80000d410783b */ /* 0x000e6e0000004200 */
[----:B------:R-:W-:Y:S01]  /*dd70*/  HMMA.16816.F32.BF16 R152, R4, R24, R152 ;  /* 0x000000180498723c */ /* 0x000fe20000041898 */
[----:B------:R-:W2:Y:S01]  /*dd80*/  LDSM.16.MT88.4 R24, [R209+0x1c800] ;  /* 0x01c80000d118783b */ /* 0x000ea20000004200 */
[----:B------:R-:W-:Y:S01]  /*dd90*/  IMAD.MOV.U32 R196, RZ, RZ, R106 ;  /* 0x000000ffffc47224 */ /* 0x000fe200078e006a */
[----:B------:R-:W-:Y:S01]  /*dda0*/  MOV R197, R107 ;  /* 0x0000006b00c57202 */ /* 0x000fe20000000f00 */
[----:B------:R-:W-:-:S04]  /*ddb0*/  IMAD.MOV.U32 R249, RZ, RZ, R92 ;  /* 0x000000fffff97224 */ /* 0x000fc800078e005c */
[----:B---3--:R-:W-:Y:S01]  /*ddc0*/  HMMA.16816.F32.BF16 R180, R4, R12, R180 ;  /* 0x0000000c04b4723c */ /* 0x008fe200000418b4 */
[----:B------:R-:W-:Y:S01]  /*ddd0*/  MOV R248, R93 ;  /* 0x0000005d00f87202 */ /* 0x000fe20000000f00 */
[----:B------:R-:W-:Y:S01]  /*dde0*/  IMAD.MOV.U32 R242, RZ, RZ, R95 ;  /* 0x000000fffff27224 */ /* 0x000fe200078e005f */
[----:B------:R-:W-:Y:S01]  /*ddf0*/  MOV R11, R94 ;  /* 0x0000005e000b7202 */ /* 0x000fe20000000f00 */
[----:B------:R-:W-:-:S04]  /*de00*/  IMAD.MOV.U32 R198, RZ, RZ, R178 ;  /* 0x000000ffffc67224 */ /* 0x000fc800078e00b2 */
[C---:B------:R-:W-:Y:S01]  /*de10*/  HMMA.16816.F32.BF16 R172, R4.reuse, R14, R88 ;  /* 0x0000000e04ac723c */ /* 0x040fe20000041858 */
[----:B------:R-:W3:Y:S01]  /*de20*/  LDSM.16.MT88.4 R12, [R211+0x1c800] ;  /* 0x01c80000d30c783b */ /* 0x000ee20000004200 */
[----:B------:R-:W-:Y:S01]  /*de30*/  IMAD.MOV.U32 R239, RZ, RZ, R104 ;  /* 0x000000ffffef7224 */ /* 0x000fe200078e0068 */
[----:B------:R-:W-:Y:S02]  /*de40*/  MOV R240, R105 ;  /* 0x0000006900f07202 */ /* 0x000fe40000000f00 */
[----:B------:R-:W-:Y:S02]  /*de50*/  MOV R243, R100 ;  /* 0x0000006400f37202 */ /* 0x000fe40000000f00 */
[----:B------:R-:W-:Y:S01]  /*de60*/  MOV R250, R101 ;  /* 0x0000006500fa7202 */ /* 0x000fe20000000f00 */
[C---:B----4-:R-:W-:Y:S07]  /*de70*/  HMMA.16816.F32.BF16 R92, R4.reuse, R32, R200 ;  /* 0x00000020045c723c */ /* 0x050fee00000418c8 */
[----:B------:R-:W-:Y:S01]  /*de80*/  MOV R200, R102 ;  /* 0x0000006600c87202 */ /* 0x000fe20000000f00 */
[C---:B------:R-:W-:Y:S01]  /*de90*/  HMMA.16816.F32.BF16 R104, R4.reuse, R20, R188 ;  /* 0x000000140468723c */ /* 0x040fe200000418bc */
[----:B------:R-:W-:Y:S01]  /*dea0*/  MOV R201, R103 ;  /* 0x0000006700c97202 */ /* 0x000fe20000000f00 */
[----:B------:R-:W-:Y:S01]  /*deb0*/  IMAD.MOV.U32 R33, RZ, RZ, R199 ;  /* 0x000000ffff217224 */ /* 0x000fe200078e00c7 */
[----:B------:R-:W4:Y:S04]  /*dec0*/  LDSM.16.MT88.4 R20, [R209+0x1e800] ;  /* 0x01e80000d114783b */ /* 0x000f280000004200 */
[----:B------:R-:W-:Y:S01]  /*ded0*/  MOV R190, R196 ;  /* 0x000000c400be7202 */ /* 0x000fe20000000f00 */
[----:B------:R-:W-:Y:S01]  /*dee0*/  HMMA.16816.F32.BF16 R100, R4, R34, R192 ;  /* 0x000000220464723c */ /* 0x000fe200000418c0 */
[----:B------:R-:W-:-:S06]  /*def0*/  MOV R191, R197 ;  /* 0x000000c500bf7202 */ /* 0x000fcc0000000f00 */
[----:B------:R-:W-:Y:S01]  /*df00*/  IMAD.MOV.U32 R195, RZ, RZ, R198 ;  /* 0x000000ffffc37224 */ /* 0x000fe200078e00c6 */
[C---:B-1----:R-:W-:Y:S08]  /*df10*/  HMMA.16816.F32.BF16 R80, R4.reuse, R16, R48 ;  /* 0x000000100450723c */ /* 0x042ff00000041830 */
[----:B------:R-:W-:Y:S01]  /*df20*/  HMMA.16816.F32.BF16 R196, R4, R18, R112 ;  /* 0x0000001204c4723c */ /* 0x000fe20000041870 */
[----:B------:R-:W1:Y:S01]  /*df30*/  LDSM.16.MT88.4 R16, [R210+0x1e800] ;  /* 0x01e80000d210783b */ /* 0x000e620000004200 */
[----:B------:R-:W-:Y:S01]  /*df40*/  UIADD3 UR4, UR4, 0x1, URZ ;  /* 0x0000000104047890 */ /* 0x000fe2000fffe03f */
[----:B------:R-:W-:Y:S01]  /*df50*/  MOV R35, R0 ;  /* 0x0000000000237202 */ /* 0x000fe20000000f00 */
[----:B------:R-:W-:-:S04]  /*df60*/  IMAD.MOV.U32 R202, RZ, RZ, R179 ;  /* 0x000000ffffca7224 */ /* 0x000fc800078e00b3 */
[----:B------:R-:W-:Y:S02]  /*df70*/  MOV R0, UR4 ;  /* 0x0000000400007c02 */ /* 0x000fe40008000f00 */
[----:B------:R-:W-:Y:S02]  /*df80*/  MOV R203, R177 ;  /* 0x000000b100cb7202 */ /* 0x000fe40000000f00 */
[----:B------:R-:W-:Y:S01]  /*df90*/  LOP3.LUT R0, R151, UR27, R0, 0x96, !PT ;  /* 0x0000001b97007c12 */ /* 0x000fe2000f8e9600 */
[----:B--2---:R-:W-:Y:S01]  /*dfa0*/  HMMA.16816.F32.BF16 R176, R4, R24, R72 ;  /* 0x0000001804b0723c */ /* 0x004fe20000041848 */
[----:B------:R-:W-:Y:S01]  /*dfb0*/  MOV R193, R9 ;  /* 0x0000000900c17202 */ /* 0x000fe20000000f00 */
[----:B------:R-:W-:Y:S01]  /*dfc0*/  IMAD.MOV.U32 R194, RZ, RZ, R170 ;  /* 0x000000ffffc27224 */ /* 0x000fe200078e00aa */
[----:B------:R-:W-:-:S04]  /*dfd0*/  MOV R32, R203 ;  /* 0x000000cb00207202 */ /* 0x000fc80000000f00 */
[----:B------:R-:W-:Y:S02]  /*dfe0*/  MOV R24, R200 ;  /* 0x000000c800187202 */ /* 0x000fe40000000f00 */
[----:B------:R-:W-:Y:S01]  /*dff0*/  MOV R200, R202 ;  /* 0x000000ca00c87202 */ /* 0x000fe20000000f00 */
[----:B------:R-:W-:Y:S01]  /*e000*/  IMAD.MOV.U32 R202, RZ, RZ, R8 ;  /* 0x000000ffffca7224 */ /* 0x000fe200078e0008 */
[----:B------:R-:W-:Y:S01]  /*e010*/  MOV R203, R168 ;  /* 0x000000a800cb7202 */ /* 0x000fe20000000f00 */
[----:B------:R-:W-:Y:S01]  /*e020*/  IMAD.MOV.U32 R25, RZ, RZ, R201 ;  /* 0x000000ffff197224 */ /* 0x000fe200078e00c9 */
[----:B------:R-:W-:Y:S01]  /*e030*/  MOV R192, R171 ;  /* 0x000000ab00c07202 */ /* 0x000fe20000000f00 */
[----:B------:R-:W-:Y:S01]  /*e040*/  IMAD.WIDE.U32 R8, R0, -0x326172a9, RZ ;  /* 0xcd9e8d5700087825 */ /* 0x000fe200078e00ff */
[----:B------:R-:W-:Y:S02]  /*e050*/  MOV R201, R169 ;  /* 0x000000a900c97202 */ /* 0x000fe40000000f00 */
[----:B------:R-:W-:Y:S02]  /*e060*/  HMMA.16816.F32.BF16 R168, R4, R26, R96 ;  /* 0x0000001a04a8723c */ /* 0x000fe40000041860 */
[----:B------:R-:W-:-:S02]  /*e070*/  LOP3.LUT R0, R9, UR15, R190, 0x96, !PT ;  /* 0x0000000f09007c12 */ /* 0x000fc4000f8e96be */
[----:B------:R-:W-:-:S04]  /*e080*/  MOV R191, R194 ;  /* 0x000000c200bf7202 */ /* 0x000fc80000000f00 */
[----:B------:R-:W-:Y:S01]  /*e090*/  HMMA.16816.F32.BF16 R96, R4, R36, R64 ;  /* 0x000000240460723c */ /* 0x000fe20000041840 */
[----:B------:R-:W-:Y:S02]  /*e0a0*/  MOV R194, R11 ;  /* 0x0000000b00c27202 */ /* 0x000fe40000000f00 */
[----:B------:R-:W-:-:S05]  /*e0b0*/  LOP3.LUT R11, R25, UR13, R8, 0x96, !PT ;  /* 0x0000000d190b7c12 */ /* 0x000fca000f8e9608 */
[----:B---3--:R-:W-:Y:S01]  /*e0c0*/  HMMA.16816.F32.BF16 R72, R4, R12, R116 ;  /* 0x0000000c0448723c */ /* 0x008fe20000041874 */
[----:B------:R-:W-:Y:S01]  /*e0d0*/  MOV R188, R195 ;  /* 0x000000c300bc7202 */ /* 0x000fe20000000f00 */
[----:B------:R-:W-:-:S06]  /*e0e0*/  IMAD.WIDE.U32 R8, R0, -0x2daee0ad, RZ ;  /* 0xd2511f5300087825 */ /* 0x000fcc00078e00ff */
[----:B------:R-:W-:Y:S01]  /*e0f0*/  HMMA.16816.F32.BF16 R64, R4, R14, R120 ;  /* 0x0000000e0440723c */ /* 0x000fe20000041878 */
[----:B------:R-:W2:Y:S01]  /*e100*/  LDSM.16.MT88.4 R12, [R212+0x1e800] ;  /* 0x01e80000d40c783b */ /* 0x000ea20000004200 */
[----:B------:R-:W-:Y:S02]  /*e110*/  MOV R189, R200 ;  /* 0x000000c800bd7202 */ /* 0x000fe40000000f00 */
[----:B------:R-:W-:-:S04]  /*e120*/  MOV R190, R204 ;  /* 0x000000cc00be7202 */ /* 0x000fc80000000f00 */
[----:B------:R-:W-:Y:S01]  /*e130*/  HMMA.16816.F32.BF16 R88, R4, R38, R56 ;  /* 0x000000260458723c */ /* 0x000fe20000041838 */
[----:B------:R-:W-:Y:S01]  /*e140*/  IMAD.MOV.U32 R34, RZ, RZ, R192 ;  /* 0x000000ffff227224 */ /* 0x000fe200078e00c0 */
[----:B------:R-:W-:Y:S01]  /*e150*/  MOV R25, R188 ;  /* 0x000000bc00197202 */ /* 0x000fe20000000f00 */
[----:B------:R-:W-:Y:S01]  /*e160*/  FFMA.FTZ R0, R246, c[0x0][0x23c], -R2 ;  /* 0x00008f00f6007a23 */ /* 0x000fe20000010802 */
[----:B------:R-:W-:-:S04]  /*e170*/  LOP3.LUT R9, R9, UR12, R149, 0x96, !PT ;  /* 0x0000000c09097c12 */ /* 0x000fc8000f8e9695 */
[----:B----4-:R-:W-:Y:S01]  /*e180*/  HMMA.16816.F32.BF16 R56, R4, R20, R124 ;  /* 0x000000140438723c */ /* 0x010fe2000004187c */
[----:B------:R-:W-:Y:S01]  /*e190*/  IMAD.MOV.U32 R188, RZ, RZ, R189 ;  /* 0x000000ffffbc7224 */ /* 0x000fe200078e00bd */
[----:B------:R-:W-:Y:S01]  /*e1a0*/  MOV R189, R190 ;  /* 0x000000be00bd7202 */ /* 0x000fe20000000f00 */
[----:B------:R-:W-:-:S05]  /*e1b0*/  IMAD.MOV.U32 R195, RZ, RZ, R32 ;  /* 0x000000ffffc37224 */ /* 0x000fca00078e0020 */
[----:B------:R-:W-:Y:S01]  /*e1c0*/  HMMA.16816.F32.BF16 R128, R4, R22, R128 ;  /* 0x000000160480723c */ /* 0x000fe20000041880 */
[----:B------:R-:W3:Y:S01]  /*e1d0*/  LDSM.16.MT88.4 R20, [R211+0x1e800] ;  /* 0x01e80000d314783b */ /* 0x000ee20000004200 */
[----:B------:R-:W-:Y:S01]  /*e1e0*/  MOV R32, R206 ;  /* 0x000000ce00207202 */ /* 0x000fe20000000f00 */
[----:B------:R-:W-:Y:S01]  /*e1f0*/  IMAD.MOV.U32 R200, RZ, RZ, R242 ;  /* 0x000000ffffc87224 */ /* 0x000fe200078e00f2 */
[----:B------:R-:W-:-:S04]  /*e200*/  MOV R190, R191 ;  /* 0x000000bf00be7202 */ /* 0x000fc80000000f00 */
[----:B-1----:R-:W-:Y:S01]  /*e210*/  HMMA.16816.F32.BF16 R48, R4, R16, R132 ;  /* 0x000000100430723c */ /* 0x002fe20000041884 */
[----:B------:R-:W-:Y:S01]  /*e220*/  MOV R206, R241 ;  /* 0x000000f100ce7202 */ /* 0x000fe20000000f00 */
[----:B------:R1:W-:Y:S01]  /*e230*/  MUFU.EX2 R242, R0 ;  /* 0x0000000000f27308 */ /* 0x0003e20000000800 */
[----:B------:R-:W-:-:S04]  /*e240*/  IMAD.MOV.U32 R191, RZ, RZ, R34 ;  /* 0x000000ffffbf7224 */ /* 0x000fc800078e0022 */
[----:B------:R-:W-:-:S04]  /*e250*/  IMAD.WIDE.U32 R16, R11, -0x2daee0ad, RZ ;  /* 0xd2511f530b107825 */ /* 0x000fc800078e00ff */
[----:B------:R-:W-:Y:S01]  /*e260*/  FFMA.FTZ R11, R247, c[0x0][0x23c], -R2 ;  /* 0x00008f00f70b7a23 */ /* 0x000fe20000010802 */
[----:B------:R-:W-:Y:S02]  /*e270*/  MOV R34, R35 ;  /* 0x0000002300227202 */ /* 0x000fe40000000f00 */
[----:B------:R-:W-:Y:S01]  /*e280*/  MOV R35, R33 ;  /* 0x0000002100237202 */ /* 0x000fe20000000f00 */
[----:B------:R4:W5:Y:S01]  /*e290*/  MUFU.EX2 R241, R11 ;  /* 0x0000000b00f17308 */ /* 0x0009620000000800 */
[----:B------:R-:W-:Y:S01]  /*e2a0*/  IMAD.MOV.U32 R33, RZ, RZ, R237 ;  /* 0x000000ffff217224 */ /* 0x000fe200078e00ed */
[----:B-1----:R-:W-:Y:S01]  /*e2b0*/  LOP3.LUT R0, R17, UR10, R8, 0x96, !PT ;  /* 0x0000000a11007c12 */ /* 0x002fe2000f8e9608 */
[----:B------:R-:W-:Y:S01]  /*e2c0*/  IMAD.WIDE.U32 R8, R9, -0x326172a9, RZ ;  /* 0xcd9e8d5709087825 */ /* 0x000fe200078e00ff */
[----:B------:R-:W-:Y:S02]  /*e2d0*/  MOV R237, R239 ;  /* 0x000000ef00ed7202 */ /* 0x000fe40000000f00 */
[----:B------:R-:W-:Y:S01]  /*e2e0*/  MOV R239, R240 ;  /* 0x000000f000ef7202 */ /* 0x000fe20000000f00 */
[----:B------:R-:W-:Y:S01]  /*e2f0*/  IMAD.MOV.U32 R192, RZ, RZ, R205 ;  /* 0x000000ffffc07224 */ /* 0x000fe200078e00cd */
[----:B------:R-:W-:Y:S01]  /*e300*/  LOP3.LUT R9, R9, UR11, R24, 0x96, !PT ;  /* 0x0000000b09097c12 */ /* 0x000fe2000f8e9618 */
[----:B------:R-:W-:-:S04]  /*e310*/  IMAD.WIDE.U32 R204, R0, -0x326172a9, RZ ;  /* 0xcd9e8d5700cc7825 */ /* 0x000fc800078e00ff */
[----:B----4-:R-:W-:Y:S01]  /*e320*/  FFMA.FTZ R11, R252, c[0x0][0x23c], -R2 ;  /* 0x00008f00fc0b7a23 */ /* 0x010fe20000010802 */
[----:B------:R-:W-:Y:S01]  /*e330*/  MOV R24, R189 ;  /* 0x000000bd00187202 */ /* 0x000fe20000000f00 */
[----:B------:R-:W-:Y:S02]  /*e340*/  IMAD.MOV.U32 R27, RZ, RZ, R188 ;  /* 0x000000ffff1b7224 */ /* 0x000fe400078e00bc */
[----:B------:R1:W-:Y:S01]  /*e350*/  MUFU.EX2 R240, R11 ;  /* 0x0000000b00f07308 */ /* 0x0003e20000000800 */
[----:B------:R-:W-:Y:S01]  /*e360*/  MOV R189, R34 ;  /* 0x0000002200bd7202 */ /* 0x000fe20000000f00 */
[----:B------:R-:W-:Y:S01]  /*e370*/  IMAD.MOV.U32 R188, RZ, RZ, R191 ;  /* 0x000000ffffbc7224 */ /* 0x000fe200078e00bf */
[----:B------:R-:W-:Y:S01]  /*e380*/  MOV R34, R239 ;  /* 0x000000ef00227202 */ /* 0x000fe20000000f00 */
[----:B------:R-:W-:Y:S01]  /*e390*/  IMAD.MOV.U32 R191, RZ, RZ, R237 ;  /* 0x000000ffffbf7224 */ /* 0x000fe200078e00ed */
[----:B------:R-:W-:Y:S01]  /*e3a0*/  LOP3.LUT R0, R205, UR9, R8, 0x96, !PT ;  /* 0x00000009cd007c12 */ /* 0x000fe2000f8e9608 */
[----:B------:R-:W-:-:S04]  /*e3b0*/  IMAD.WIDE.U32 R8, R9, -0x2daee0ad, RZ ;  /* 0xd2511f5309087825 */ /* 0x000fc800078e00ff */
[----:B-1----:R-:W-:Y:S01]  /*e3c0*/  FFMA.FTZ R11, R25, c[0x0][0x23c], -R2 ;  /* 0x00008f00190b7a23 */ /* 0x002fe20000010802 */
[----:B------:R-:W-:Y:S02]  /*e3d0*/  MOV R25, R190 ;  /* 0x000000be00197202 */ /* 0x000fe40000000f00 */
[----:B------:R-:W-:Y:S01]  /*e3e0*/  MOV R190, R35 ;  /* 0x0000002300be7202 */ /* 0x000fe20000000f00 */
[----:B------:R1:W4:Y:S01]  /*e3f0*/  MUFU.EX2 R239, R11 ;  /* 0x0000000b00ef7308 */ /* 0x0003220000000800 */
[----:B------:R-:W-:Y:S01]  /*e400*/  MOV R35, R243 ;  /* 0x000000f300237202 */ /* 0x000fe20000000f00 */
[----:B------:R-:W-:Y:S02]  /*e410*/  IMAD.MOV.U32 R237, RZ, RZ, R248 ;  /* 0x000000ffffed7224 */ /* 0x000fe400078e00f8 */
[----:B------:R-:W-:Y:S01]  /*e420*/  IMAD.WIDE.U32 R150, R0, -0x2daee0ad, RZ ;  /* 0xd2511f5300967825 */ /* 0x000fe200078e00ff */
[----:B------:R-:W-:-:S03]  /*e430*/  LOP3.LUT R9, R9, UR8, R16, 0x96, !PT ;  /* 0x0000000809097c12 */ /* 0x000fc6000f8e9610 */
[----:B-1----:R-:W-:Y:S01]  /*e440*/  FFMA.FTZ R11, R27, c[0x0][0x23c], -R10 ;  /* 0x00008f001b0b7a23 */ /* 0x002fe2000001080a */
[----:B------:R-:W-:Y:S01]  /*e450*/  MOV R27, R24 ;  /* 0x00000018001b7202 */ /* 0x000fe20000000f00 */
[----:B------:R-:W-:Y:S01]  /*e460*/  IMAD.MOV.U32 R24, RZ, RZ, R25 ;  /* 0x000000ffff187224 */ /* 0x000fe200078e0019 */
[----:B------:R-:W-:Y:S02]  /*e470*/  MOV R25, R188 ;  /* 0x000000bc00197202 */ /* 0x000fe40000000f00 */
[----:B------:R-:W-:Y:S01]  /*e480*/  MOV R188, R189 ;  /* 0x000000bd00bc7202 */ /* 0x000fe20000000f00 */
[----:B------:R-:W-:Y:S01]  /*e490*/  IMAD.MOV.U32 R189, RZ, RZ, R190 ;  /* 0x000000ffffbd7224 */ /* 0x000fe200078e00be */
[----:B------:R-:W-:Y:S02]  /*e4a0*/  MOV R190, R191 ;  /* 0x000000bf00be7202 */ /* 0x000fe40000000f00 */
[----:B------:R-:W-:Y:S01]  /*e4b0*/  MOV R191, R34 ;  /* 0x0000002200bf7202 */ /* 0x000fe20000000f00 */
[----:B------:R-:W-:Y:S01]  /*e4c0*/  IMAD.MOV.U32 R34, RZ, RZ, R35 ;  /* 0x000000ffff227224 */ /* 0x000fe200078e0023 */
[----:B------:R-:W-:-:S02]  /*e4d0*/  MOV R35, R237 ;  /* 0x000000ed00237202 */ /* 0x000fc40000000f00 */
[----:B------:R-:W-:Y:S02]  /*e4e0*/  LOP3.LUT R0, R151, UR6, R8, 0x96, !PT ;  /* 0x0000000697007c12 */ /* 0x000fe4000f8e9608 */
[----:B------:R-:W-:Y:S02]  /*e4f0*/  MOV R237, R238 ;  /* 0x000000ee00ed7202 */ /* 0x000fe40000000f00 */
[----:B------:R1:W-:Y:S01]  /*e500*/  MUFU.EX2 R238, R11 ;  /* 0x0000000b00ee7308 */ /* 0x0003e20000000800 */
[----:B------:R-:W-:Y:S01]  /*e510*/  MOV R243, R249 ;  /* 0x000000f900f37202 */ /* 0x000fe20000000f00 */
[----:B------:R-:W-:Y:S01]  /*e520*/  IMAD.MOV.U32 R249, RZ, RZ, R30 ;  /* 0x000000fffff97224 */ /* 0x000fe200078e001e */
[----:B------:R-:W-:Y:S02]  /*e530*/  MOV R248, R250 ;  /* 0x000000fa00f87202 */ /* 0x000fe40000000f00 */
[----:B------:R-:W-:Y:S01]  /*e540*/  MOV R250, R31 ;  /* 0x0000001f00fa7202 */ /* 0x000fe20000000f00 */
[----:B------:R-:W-:Y:S01]  /*e550*/  IMAD.WIDE.U32 R30, R9, -0x326172a9, RZ ;  /* 0xcd9e8d57091e7825 */ /* 0x000fe200078e00ff */
[----:B--2---:R-:W-:Y:S03]  /*e560*/  HMMA.16816.F32.BF16 R160, R4, R12, R160 ;  /* 0x0000000c04a0723c */ /* 0x004fe600000418a0 */
[----:B------:R-:W-:-:S04]  /*e570*/  IMAD.WIDE.U32 R8, R0, -0x326172a9, RZ ;  /* 0xcd9e8d5700087825 */ /* 0x000fc800078e00ff */
[----:B-1----:R-:W-:Y:S02]  /*e580*/  FFMA.FTZ R11, R27, c[0x0][0x23c], -R10 ;  /* 0x00008f001b0b7a23 */ /* 0x002fe4000001080a */
[----:B------:R-:W-:Y:S01]  /*e590*/  IMAD.MOV.U32 R27, RZ, RZ, R24 ;  /* 0x000000ffff1b7224 */ /* 0x000fe200078e0018 */
[----:B------:R-:W-:Y:S01]  /*e5a0*/  MOV R24, R25 ;  /* 0x0000001900187202 */ /* 0x000fe20000000f00 */
[----:B------:R-:W-:Y:S01]  /*e5b0*/  HMMA.16816.F32.BF16 R140, R4, R14, R140 ;  /* 0x0000000e048c723c */ /* 0x000fe2000004188c */
[----:B------:R-:W-:Y:S01]  /*e5c0*/  MOV R25, R188 ;  /* 0x000000bc00197202 */ /* 0x000fe20000000f00 */
[----:B------:R-:W-:Y:S01]  /*e5d0*/  IMAD.MOV.U32 R188, RZ, RZ, R189 ;  /* 0x000000ffffbc7224 */ /* 0x000fe200078e00bd */
[----:B------:R-:W1:Y:S01]  /*e5e0*/  LDSM.16.MT88.4 R12, [R209+0x19000] ;  /* 0x01900000d10c783b */ /* 0x000e620000004200 */
[----:B------:R-:W-:Y:S01]  /*e5f0*/  MOV R189, R190 ;  /* 0x000000be00bd7202 */ /* 0x000fe20000000f00 */
[----:B------:R-:W-:Y:S01]  /*e600*/  IMAD.MOV.U32 R151, RZ, RZ, R24 ;  /* 0x000000ffff977224 */ /* 0x000fe200078e0018 */
[----:B------:R-:W-:Y:S01]  /*e610*/  MOV R190, R191 ;  /* 0x000000bf00be7202 */ /* 0x000fe20000000f00 */
[----:B------:R-:W-:Y:S01]  /*e620*/  IMAD.MOV.U32 R191, RZ, RZ, R34 ;  /* 0x000000ffffbf7224 */ /* 0x000fe200078e0022 */
[----:B------:R-:W-:-:S02]  /*e630*/  LOP3.LUT R0, R9, UR16, R30, 0x96, !PT ;  /* 0x0000001009007c12 */ /* 0x000fc4000f8e961e */
[----:B------:R-:W-:Y:S02]  /*e640*/  MOV R34, R35 ;  /* 0x0000002300227202 */ /* 0x000fe40000000f00 */
[----:B------:R-:W-:Y:S01]  /*e650*/  MOV R24, R25 ;  /* 0x0000001900187202 */ /* 0x000fe20000000f00 */
[C---:B------:R-:W-:Y:S01]  /*e660*/  HMMA.16816.F32.BF16 R136, R4.reuse, R18, R136 ;  /* 0x000000120488723c */ /* 0x040fe20000041888 */
[----:B------:R-:W-:Y:S01]  /*e670*/  MOV R25, R188 ;  /* 0x000000bc00197202 */ /* 0x000fe20000000f00 */
[----:B------:R-:W-:Y:S01]  /*e680*/  IMAD.MOV.U32 R188, RZ, RZ, R189 ;  /* 0x000000ffffbc7224 */ /* 0x000fe200078e00bd */
[----:B------:R-:W-:Y:S02]  /*e690*/  MOV R35, R237 ;  /* 0x000000ed00237202 */ /* 0x000fe40000000f00 */
[C---:B------:R-:W-:Y:S02]  /*e6a0*/  LOP3.LUT R9, R8.reuse, 0xffff, RZ, 0xc0, !PT ;  /* 0x0000ffff08097812 */ /* 0x040fe400078ec0ff */
[----:B------:R-:W-:Y:S01]  /*e6b0*/  MOV R189, R190 ;  /* 0x000000be00bd7202 */ /* 0x000fe20000000f00 */
[----:B---3--:R-:W-:Y:S01]  /*e6c0*/  HMMA.16816.F32.BF16 R164, R4, R20, R164 ;  /* 0x0000001404a4723c */ /* 0x008fe200000418a4 */
[----:B------:R-:W-:Y:S01]  /*e6d0*/  MOV R190, R191 ;  /* 0x000000bf00be7202 */ /* 0x000fe20000000f00 */
[----:B------:R-:W-:Y:S01]  /*e6e0*/  IMAD.MOV.U32 R191, RZ, RZ, R34 ;  /* 0x000000ffffbf7224 */ /* 0x000fe200078e0022 */
[----:B------:R-:W-:-:S05]  /*e6f0*/  LOP3.LUT R16, R8, 0xff, RZ, 0xc0, !PT ;  /* 0x000000ff08107812 */ /* 0x000fca00078ec0ff */
[----:B------:R-:W-:Y:S01]  /*e700*/  HMMA.16816.F32.BF16 R144, R4, R22, R144 ;  /* 0x000000160490723c */ /* 0x000fe20000041890 */
[----:B------:R-:W-:Y:S01]  /*e710*/  MOV R34, R35 ;  /* 0x0000002300227202 */ /* 0x000fe20000000f00 */
[----:B------:R2:W3:Y:S01]  /*e720*/  MUFU.EX2 R237, R11 ;  /* 0x0000000b00ed7308 */ /* 0x0004e20000000800 */
[----:B------:R-:W-:-:S04]  /*e730*/  MOV R35, R192 ;  /* 0x000000c000237202 */ /* 0x000fc80000000f00 */
[--C-:B------:R-:W-:Y:S01]  /*e740*/  FFMA.FTZ R5, R236, c[0x0][0x23c], -R10.reuse ;  /* 0x00008f00ec057a23 */ /* 0x100fe2000001080a */
[----:B------:R-:W-:Y:S01]  /*e750*/  LOP3.LUT R4, R0, 0xffff, RZ, 0xc0, !PT ;  /* 0x0000ffff00047812 */ /* 0x000fe200078ec0ff */
[----:B------:R-:W-:Y:S01]  /*e760*/  FFMA.FTZ R6, R27, c[0x0][0x23c], -R10 ;  /* 0x00008f001b067a23 */ /* 0x000fe2000001080a */
[----:B------:R-:W-:Y:S01]  /*e770*/  SHF.R.U32.HI R7, RZ, 0x8, R9 ;  /* 0x00000008ff077819 */ /* 0x000fe20000011609 */
[----:B------:R1:W-:Y:S01]  /*e780*/  MUFU.EX2 R236, R5 ;  /* 0x0000000500ec7308 */ /* 0x0003e20000000800 */
[----:B------:R-:W-:Y:S01]  /*e790*/  IMAD.MOV.U32 R192, RZ, RZ, R207 ;  /* 0x000000ffffc07224 */ /* 0x000fe200078e00cf */
[--C-:B------:R-:W-:Y:S01]  /*e7a0*/  SHF.R.U32.HI R17, RZ, 0x10, R8.reuse ;  /* 0x00000010ff117819 */ /* 0x100fe20000011608 */
[----:B------:R-:W3:Y:S01]  /*e7b0*/  LDSM.16.MT88.4 R20, [R210+0x19000] ;  /* 0x01900000d214783b */ /* 0x000ee20000004200 */
[----:B--2---:R-:W-:-:S04]  /*e7c0*/  SHF.R.U32.HI R11, RZ, 0x18, R8 ;  /* 0x00000018ff0b7819 */ /* 0x004fc80000011608 */
[----:B------:R2:W2:Y:S01]  /*e7d0*/  MUFU.EX2 R207, R6 ;  /* 0x0000000600cf7308 */ /* 0x0004a20000000800 */
[----:B------:R-:W-:Y:S02]  /*e7e0*/  PRMT R8, R16, 0x5410, R7 ;  /* 0x0000541010087816 */ /* 0x000fe40000000007 */
[----:B------:R-:W-:Y:S02]  /*e7f0*/  SHF.R.U32.HI R7, RZ, 0x10, R0 ;  /* 0x00000010ff077819 */ /* 0x000fe40000011600 */
[----:B-1----:R-:W-:Y:S02]  /*e800*/  SHF.R.U32.HI R5, RZ, 0x8, R4 ;  /* 0x00000008ff057819 */ /* 0x002fe40000011604 */
[----:B------:R-:W-:Y:S02]  /*e810*/  LOP3.LUT R4, R0, 0xff, RZ, 0xc0, !PT ;  /* 0x000000ff00047812 */ /* 0x000fe400078ec0ff */
[----:B------:R-:W-:Y:S02]  /*e820*/  LOP3.LUT R9, R17, 0xff, RZ, 0xc0, !PT ;  /* 0x000000ff11097812 */ /* 0x000fe400078ec0ff */
[----:B------:R-:W-:Y:S01]  /*e830*/  PRMT R4, R4, 0x5410, R5 ;  /* 0x0000541004047816 */ /* 0x000fe20000000005 */
[----:B------:R-:W1:Y:S01]  /*e840*/  LDSM.16.MT88.4 R16, [R212+0x19000] ;  /* 0x01900000d410783b */ /* 0x000e620000004200 */
[----:B--2---:R-:W-:-:S02]  /*e850*/  SHF.R.U32.HI R6, RZ, 0x18, R0 ;  /* 0x00000018ff067819 */ /* 0x004fc40000011600 */
[----:B------:R-:W-:Y:S01]  /*e860*/  LOP3.LUT R5, R7, 0xff, RZ, 0xc0, !PT ;  /* 0x000000ff07057812 */ /* 0x000fe200078ec0ff */
[--C-:B------:R-:W-:Y:S01]  /*e870*/  HSET2.LE.AND R0, R4, R195.reuse, PT ;  /* 0x000000c304007233 */ /* 0x100fe20003803000 */
[----:B------:R-:W-:Y:S02]  /*e880*/  PRMT R7, R9, 0x5410, R11 ;  /* 0x0000541009077816 */ /* 0x000fe4000000000b */
[----:B-----5:R-:W-:Y:S02]  /*e890*/  F2FP.BF16.PACK_AB R4, R241, R242 ;  /* 0x000000f2f104723e */ /* 0x020fe400000010ff */
[----:B------:R-:W-:Y:S01]  /*e8a0*/  PRMT R5, R5, 0x5410, R6 ;  /* 0x0000541005057816 */ /* 0x000fe20000000006 */
[--C-:B------:R-:W-:Y:S01]  /*e8b0*/  HSET2.LE.AND R6, R8, R195.reuse, PT ;  /* 0x000000c308067233 */ /* 0x100fe20003803000 */
[----:B------:R-:W-:Y:S01]  /*e8c0*/  LOP3.LUT R4, R0, R4, RZ, 0xc0, !PT ;  /* 0x0000000400047212 */ /* 0x000fe200078ec0ff */
[--C-:B------:R-:W-:Y:S01]  /*e8d0*/  HSET2.LE.AND R8, R7, R195.reuse, PT ;  /* 0x000000c307087233 */ /* 0x100fe20003803000 */
[----:B----4-:R-:W-:Y:S01]  /*e8e0*/  F2FP.BF16.PACK_AB R7, R239, R240 ;  /* 0x000000f0ef07723e */ /* 0x010fe200000010ff */
[----:B------:R-:W-:Y:S01]  /*e8f0*/  HSET2.LE.AND R0, R5, R195, PT ;  /* 0x000000c305007233 */ /* 0x000fe20003803000 */
[----:B---3--:R-:W-:-:S02]  /*e900*/  F2FP.BF16.PACK_AB R5, R237, R238 ;  /* 0x000000eeed05723e */ /* 0x008fc400000010ff */
[----:B------:R-:W-:Y:S02]  /*e910*/  F2FP.BF16.PACK_AB R9, R207, R236 ;  /* 0x000000eccf09723e */ /* 0x000fe400000010ff */
[----:B------:R-:W-:Y:S02]  /*e920*/  LOP3.LUT R6, R6, R7, RZ, 0xc0, !PT ;  /* 0x0000000706067212 */ /* 0x000fe400078ec0ff */
[----:B------:R-:W-:Y:S02]  /*e930*/  LOP3.LUT R5, R0, R5, RZ, 0xc0, !PT ;  /* 0x0000000500057212 */ /* 0x000fe400078ec0ff */
[----:B------:R-:W-:-:S07]  /*e940*/  LOP3.LUT R7, R8, R9, RZ, 0xc0, !PT ;  /* 0x0000000908077212 */ /* 0x000fce00078ec0ff */
        /* <DEDUP_REMOVED lines=14> */
[----:B------:R-:W-:-:S02]  /*ea30*/  MOV R41, R35 ;  /* 0x0000002300297202 */ /* 0x000fc40000000f00 */
[----:B------:R-:W-:Y:S02]  /*ea40*/  MOV R40, R32 ;  /* 0x0000002000287202 */ /* 0x000fe40000000f00 */
[----:B------:R-:W4:Y:S01]  /*ea50*/  LDSM.16.MT88.4 R32, [R210+0x1b000] ;  /* 0x01b00000d220783b */ /* 0x000f220000004200 */
[----:B------:R-:W-:Y:S01]  /*ea60*/  MOV R11, R24 ;  /* 0x00000018000b7202 */ /* 0x000fe20000000f00 */
[C---:B---3--:R-:W-:Y:S01]  /*ea70*/  HMMA.16816.F32.BF16 R112, R4.reuse, R20, R156 ;  /* 0x000000140470723c */ /* 0x048fe2000004189c */
[----:B------:R-:W-:Y:S02]  /*ea80*/  MOV R205, R25 ;  /* 0x0000001900cd7202 */ /* 0x000fe40000000f00 */
[----:B------:R-:W3:Y:S04]  /*ea90*/  LDSM.16.MT88.4 R24, [R209+0x1b000] ;  /* 0x01b00000d118783b */ /* 0x000ee80000004200 */
[----:B------:R-:W-:Y:S01]  /*eaa0*/  IMAD.MOV.U32 R158, RZ, RZ, R200 ;  /* 0x000000ffff9e7224 */ /* 0x000fe200078e00c8 */
[----:B------:R-:W-:Y:S01]  /*eab0*/  MOV R159, R201 ;  /* 0x000000c9009f7202 */ /* 0x000fe20000000f00 */
[C---:B-1----:R-:W-:Y:S07]  /*eac0*/  HMMA.16816.F32.BF16 R124, R4.reuse, R18, R172 ;  /* 0x00000012047c723c */ /* 0x042fee00000418ac */
[----:B------:R-:W-:Y:S01]  /*ead0*/  MOV R174, R202 ;  /* 0x000000ca00ae7202 */ /* 0x000fe20000000f00 */
[----:B------:R-:W-:Y:S01]  /*eae0*/  IMAD.MOV.U32 R175, RZ, RZ, R203 ;  /* 0x000000ffffaf7224 */ /* 0x000fe200078e00cb */
[C---:B--2---:R-:W-:Y:S08]  /*eaf0*/  HMMA.16816.F32.BF16 R132, R4.reuse, R12, R176 ;  /* 0x0000000c0484723c */ /* 0x044ff000000418b0 */
        /* <DEDUP_REMOVED lines=9> */
[----:B------:R-:W-:Y:S07]  /*eb90*/  LDSM.16.MT88.4 R20, [R210+0x1f000] ;  /* 0x01f00000d214783b */ /* 0x000fee0000004200 */
[C---:B------:R-:W-:Y:S01]  /*eba0*/  HMMA.16816.F32.BF16 R120, R4.reuse, R16, R180 ;  /* 0x000000100478723c */ /* 0x040fe200000418b4 */
[----:B------:R-:W4:Y:S07]  /*ebb0*/  LDSM.16.MT88.4 R16, [R209+0x1f000] ;  /* 0x01f00000d110783b */ /* 0x000f2e0000004200 */
[----:B-1----:R-:W-:Y:S01]  /*ebc0*/  HMMA.16816.F32.BF16 R184, R4, R12, R72 ;  /* 0x0000000c04b8723c */ /* 0x002fe20000041848 */
[----:B------:R-:W-:-:S07]  /*ebd0*/  FFMA.FTZ R0, R149, c[0x0][0x23c], -R2 ;  /* 0x00008f0095007a23 */ /* 0x000fce0000010802 */
[C---:B------:R-:W-:Y:S01]  /*ebe0*/  HMMA.16816.F32.BF16 R176, R4.reuse, R14, R64 ;  /* 0x0000000e04b0723c */ /* 0x040fe20000041840 */
[----:B------:R-:W1:Y:S01]  /*ebf0*/  LDSM.16.MT88.4 R12, [R212+0x1f000] ;  /* 0x01f00000d40c783b */ /* 0x000e620000004200 */
[----:B------:R-:W-:Y:S01]  /*ec00*/  MOV R156, R194 ;  /* 0x000000c2009c7202 */ /* 0x000fe20000000f00 */
[----:B------:R-:W-:Y:S01]  /*ec10*/  IMAD.MOV.U32 R42, RZ, RZ, R192 ;  /* 0x000000ffff2a7224 */ /* 0x000fe200078e00c0 */
[----:B------:R-:W-:Y:S01]  /*ec20*/  MOV R149, R206 ;  /* 0x000000ce00957202 */ /* 0x000fe20000000f00 */
[----:B------:R-:W-:Y:S01]  /*ec30*/  IMAD.MOV.U32 R9, RZ, RZ, R188 ;  /* 0x000000ffff097224 */ /* 0x000fe200078e00bc */
[----:B------:R-:W-:Y:S01]  /*ec40*/  MOV R43, R193 ;  /* 0x000000c1002b7202 */ /* 0x000fe20000000f00 */
[----:B------:R5:W-:Y:S01]  /*ec50*/  MUFU.EX2 R206, R0 ;  /* 0x0000000000ce7308 */ /* 0x000be20000000800 */
[----:B------:R-:W-:Y:S01]  /*ec60*/  MOV R157, R195 ;  /* 0x000000c3009d7202 */ /* 0x000fe20000000f00 */
[----:B------:R-:W-:Y:S01]  /*ec70*/  IMAD.MOV.U32 R246, RZ, RZ, R191 ;  /* 0x000000fffff67224 */ /* 0x000fe200078e00bf */
[----:B--2---:R-:W-:Y:S01]  /*ec80*/  HMMA.16816.F32.BF16 R192, R4, R32, R96 ;  /* 0x0000002004c0723c */ /* 0x004fe20000041860 */
[----:B------:R-:W-:Y:S01]  /*ec90*/  MOV R252, R189 ;  /* 0x000000bd00fc7202 */ /* 0x000fe20000000f00 */
[----:B------:R-:W-:Y:S01]  /*eca0*/  LDSM.16.MT88.4 R72, [R210+0x1b800] ;  /* 0x01b80000d248783b */ /* 0x000fe20000004200 */
[----:B------:R-:W-:-:S03]  /*ecb0*/  MOV R247, R190 ;  /* 0x000000be00f77202 */ /* 0x000fc60000000f00 */
[----:B------:R-:W-:Y:S01]  /*ecc0*/  LDSM.16.MT88.4 R64, [R209+0x1b800] ;  /* 0x01b80000d140783b */ /* 0x000fe20000004200 */
[----:B------:R-:W-:Y:S02]  /*ecd0*/  IMAD.MOV.U32 R97, RZ, RZ, R156 ;  /* 0x000000ffff617224 */ /* 0x000fe400078e009c */
[----:B------:R-:W-:Y:S02]  /*ece0*/  IMAD.MOV.U32 R156, RZ, RZ, R159 ;  /* 0x000000ffff9c7224 */ /* 0x000fe400078e009f */
[----:B-----5:R-:W-:Y:S02]  /*ecf0*/  FFMA.FTZ R0, R174, c[0x0][0x23c], -R2 ;  /* 0x00008f00ae007a23 */ /* 0x020fe40000010802 */
[----:B------:R-:W-:Y:S02]  /*ed00*/  IMAD.MOV.U32 R159, RZ, RZ, R205 ;  /* 0x000000ffff9f7224 */ /* 0x000fe400078e00cd */
[----:B------:R2:W5:Y:S01]  /*ed10*/  MUFU.EX2 R205, R0 ;  /* 0x0000000000cd7308 */ /* 0x0005620000000800 */
[----:B------:R-:W-:-:S02]  /*ed20*/  MOV R96, R175 ;  /* 0x000000af00607202 */ /* 0x000fc40000000f00 */
[----:B------:R-:W-:Y:S02]  /*ed30*/  MOV R98, R157 ;  /* 0x0000009d00627202 */ /* 0x000fe40000000f00 */
[----:B------:R-:W-:Y:S02]  /*ed40*/  MOV R99, R158 ;  /* 0x0000009e00637202 */ /* 0x000fe40000000f00 */
[----:B------:R-:W-:Y:S01]  /*ed50*/  MOV R157, R8 ;  /* 0x00000008009d7202 */ /* 0x000fe20000000f00 */
[--C-:B--2---:R-:W-:Y:S01]  /*ed60*/  FFMA.FTZ R0, R11, c[0x0][0x23c], -R2.reuse ;  /* 0x00008f000b007a23 */ /* 0x104fe20000010802 */
[----:B------:R-:W-:Y:S01]  /*ed70*/  MOV R11, R151 ;  /* 0x00000097000b7202 */ /* 0x000fe20000000f00 */
[----:B------:R-:W-:Y:S02]  /*ed80*/  FFMA.FTZ R2, R149, c[0x0][0x23c], -R2 ;  /* 0x00008f0095027a23 */ /* 0x000fe40000010802 */
[----:B------:R2:W-:Y:S01]  /*ed90*/  MUFU.EX2 R151, R0 ;  /* 0x0000000000977308 */ /* 0x0005e20000000800 */
[----:B------:R-:W-:Y:S01]  /*eda0*/  MOV R158, R9 ;  /* 0x00000009009e7202 */ /* 0x000fe20000000f00 */
[----:B---3--:R-:W-:Y:S06]  /*edb0*/  HMMA.16816.F32.BF16 R188, R4, R24, R80 ;  /* 0x0000001804bc723c */ /* 0x008fec0000041850 */
[----:B------:R3:W-:Y:S01]  /*edc0*/  MUFU.EX2 R149, R2 ;  /* 0x0000000200957308 */ /* 0x0007e20000000800 */
[----:B--2---:R-:W-:-:S05]  /*edd0*/  LOP3.LUT R0, R31, UR7, R204, 0x96, !PT ;  /* 0x000000071f007c12 */ /* 0x004fca000f8e96cc */
[----:B------:R-:W-:-:S04]  /*ede0*/  IMAD.WIDE.U32 R8, R0, -0x2daee0ad, RZ ;  /* 0xd2511f5300087825 */ /* 0x000fc800078e00ff */
[----:B---3--:R-:W-:Y:S01]  /*edf0*/  FFMA.FTZ R2, R96, c[0x0][0x23c], -R10 ;  /* 0x00008f0060027a23 */ /* 0x008fe2000001080a */
[C---:B------:R-:W-:Y:S01]  /*ee00*/  HMMA.16816.F32.BF16 R196, R4.reuse, R26, R196 ;  /* 0x0000001a04c4723c */ /* 0x040fe200000418c4 */
[----:B------:R-:W-:Y:S02]  /*ee10*/  LOP3.LUT R0, R9, UR17, R150, 0x96, !PT ;  /* 0x0000001109007c12 */ /* 0x000fe4000f8e9696 */
[----:B------:R2:W-:Y:S05]  /*ee20*/  MUFU.EX2 R31, R2 ;  /* 0x00000002001f7308 */ /* 0x0005ea0000000800 */
[C---:B----4-:R-:W-:Y:S08]  /*ee30*/  HMMA.16816.F32.BF16 R168, R4.reuse, R16, R56 ;  /* 0x0000001004a8723c */ /* 0x050ff00000041838 */
[C---:B------:R-:W-:Y:S08]  /*ee40*/  HMMA.16816.F32.BF16 R180, R4.reuse, R34, R88 ;  /* 0x0000002204b4723c */ /* 0x040ff00000041858 */
[----:B-1----:R-:W-:Y:S01]  /*ee50*/  HMMA.16816.F32.BF16 R160, R4, R12, R160 ;  /* 0x0000000c04a0723c */ /* 0x002fe200000418a0 */
[----:B--2---:R-:W-:Y:S01]  /*ee60*/  LOP3.LUT R2, R8, 0xffff, RZ, 0xc0, !PT ;  /* 0x0000ffff08027812 */ /* 0x004fe200078ec0ff */
[----:B------:R-:W-:Y:S01]  /*ee70*/  LDSM.16.MT88.4 R56, [R211+0x19800] ;  /* 0x01980000d338783b */ /* 0x000fe20000004200 */
[----:B------:R-:W-:-:S02]  /*ee80*/  SHF.R.U32.HI R9, RZ, 0x10, R8 ;  /* 0x00000010ff097819 */ /* 0x000fc40000011608 */
[----:B------:R-:W-:-:S03]  /*ee90*/  MOV R89, R97 ;  /* 0x0000006100597202 */ /* 0x000fc60000000f00 */
[----:B------:R-:W-:Y:S01]  /*eea0*/  HMMA.16816.F32.BF16 R24, R4, R18, R128 ;  /* 0x000000120418723c */ /* 0x000fe20000041880 */
[----:B------:R-:W1:Y:S01]  /*eeb0*/  LDSM.16.MT88.4 R16, [R211+0x1f000] ;  /* 0x01f00000d310783b */ /* 0x000e620000004200 */
[----:B------:R-:W-:Y:S01]  /*eec0*/  FFMA.FTZ R13, R11, c[0x0][0x23c], -R10 ;  /* 0x00008f000b0d7a23 */ /* 0x000fe2000001080a */
[----:B------:R-:W-:Y:S02]  /*eed0*/  LOP3.LUT R12, R8, 0xff, RZ, 0xc0, !PT ;  /* 0x000000ff080c7812 */ /* 0x000fe400078ec0ff */
[----:B------:R-:W-:-:S03]  /*eee0*/  SHF.R.U32.HI R11, RZ, 0x8, R2 ;  /* 0x00000008ff0b7819 */ /* 0x000fc60000011602 */
[----:B------:R-:W-:Y:S01]  /*eef0*/  HMMA.16816.F32.BF16 R172, R4, R20, R48 ;  /* 0x0000001404ac723c */ /* 0x000fe20000041830 */
[----:B------:R-:W-:Y:S01]  /*ef00*/  SHF.R.U32.HI R8, RZ, 0x18, R8 ;  /* 0x00000018ff087819 */ /* 0x000fe20000011608 */
[----:B------:R2:W3:Y:S01]  /*ef10*/  MUFU.EX2 R30, R13 ;  /* 0x0000000d001e7308 */ /* 0x0004e20000000800 */
[----:B------:R-:W-:Y:S01]  /*ef20*/  LOP3.LUT R2, R9, 0xff, RZ, 0xc0, !PT ;  /* 0x000000ff09027812 */ /* 0x000fe200078ec0ff */
[----:B------:R-:W-:Y:S01]  /*ef30*/  FFMA.FTZ R9, R89, c[0x0][0x23c], -R10 ;  /* 0x00008f0059097a23 */ /* 0x000fe2000001080a */
[----:B------:R-:W-:-:S03]  /*ef40*/  MOV R91, R99 ;  /* 0x00000063005b7202 */ /* 0x000fc60000000f00 */
[----:B------:R-:W-:Y:S01]  /*ef50*/  HMMA.16816.F32.BF16 R32, R4, R22, R136 ;  /* 0x000000160420723c */ /* 0x000fe20000041888 */
[----:B------:R-:W-:Y:S01]  /*ef60*/  IMAD.MOV.U32 R90, RZ, RZ, R98 ;  /* 0x000000ffff5a7224 */ /* 0x000fe200078e0062 */
[----:B------:R-:W-:Y:S01]  /*ef70*/  MOV R96, R158 ;  /* 0x0000009e00607202 */ /* 0x000fe20000000f00 */
[----:B------:R-:W-:Y:S01]  /*ef80*/  LDSM.16.MT88.4 R48, [R212+0x19800] ;  /* 0x01980000d430783b */ /* 0x000fe20000004200 */
[----:B------:R-:W-:-:S03]  /*ef90*/  MOV R97, R159 ;  /* 0x0000009f00617202 */ /* 0x000fc60000000f00 */
[----:B------:R-:W-:Y:S01]  /*efa0*/  LDSM.16.MT88.4 R128, [R209+0x1f800] ;  /* 0x01f80000d180783b */ /* 0x000fe20000004200 */
[----:B--2---:R-:W-:Y:S01]  /*efb0*/  PRMT R13, R12, 0x5410, R11 ;  /* 0x000054100c0d7816 */ /* 0x004fe2000000000b */
[C---:B------:R-:W-:Y:S01]  /*efc0*/  HMMA.16816.F32.BF16 R20, R4.reuse, R14, R140 ;  /* 0x0000000e0414723c */ /* 0x040fe2000004188c */
[----:B------:R-:W-:Y:S01]  /*efd0*/  PRMT R12, R2, 0x5410, R8 ;  /* 0x00005410020c7816 */ /* 0x000fe20000000008 */
[----:B------:R-:W-:Y:S01]  /*efe0*/  FFMA.FTZ R11, R91, c[0x0][0x23c], -R10 ;  /* 0x00008f005b0b7a23 */ /* 0x000fe2000001080a */
[C---:B------:R-:W-:Y:S01]  /*eff0*/  LOP3.LUT R2, R0.reuse, 0xffff, RZ, 0xc0, !PT ;  /* 0x0000ffff00027812 */ /* 0x040fe200078ec0ff */
[----:B------:R2:W-:Y:S01]  /*f000*/  MUFU.EX2 R15, R9 ;  /* 0x00000009000f7308 */ /* 0x0005e20000000800 */
[----:B------:R-:W-:Y:S01]  /*f010*/  SHF.R.U32.HI R8, RZ, 0x10, R0 ;  /* 0x00000010ff087819 */ /* 0x000fe20000011600 */
[----:B------:R-:W-:Y:S01]  /*f020*/  IMAD.MOV.U32 R98, RZ, RZ, R157 ;  /* 0x000000ffff627224 */ /* 0x000fe200078e009d */
[----:B------:R-:W-:Y:S01]  /*f030*/  LOP3.LUT R10, R0, 0xff, RZ, 0xc0, !PT ;  /* 0x000000ff000a7812 */ /* 0x000fe200078ec0ff */
[----:B------:R-:W-:Y:S01]  /*f040*/  IMAD.MOV.U32 R83, RZ, RZ, R90 ;  /* 0x000000ffff537224 */ /* 0x000fe200078e005a */
[----:B------:R-:W-:Y:S01]  /*f050*/  SHF.R.U32.HI R2, RZ, 0x8, R2 ;  /* 0x00000008ff027819 */ /* 0x000fe20000011602 */
[----:B------:R-:W-:Y:S01]  /*f060*/  IMAD.MOV.U32 R90, RZ, RZ, R40 ;  /* 0x000000ffff5a7224 */ /* 0x000fe200078e0028 */
[----:B------:R-:W-:Y:S01]  /*f070*/  MOV R99, R156 ;  /* 0x0000009c00637202 */ /* 0x000fe20000000f00 */
[----:B------:R-:W-:Y:S01]  /*f080*/  LDSM.16.MT88.4 R136, [R210+0x1f800] ;  /* 0x01f80000d288783b */ /* 0x000fe20000004200 */
[----:B------:R-:W-:Y:S01]  /*f090*/  MOV R88, R96 ;  /* 0x0000006000587202 */ /* 0x000fe20000000f00 */
[----:B------:R-:W-:Y:S01]  /*f0a0*/  IMAD.MOV.U32 R96, RZ, RZ, R43 ;  /* 0x000000ffff607224 */ /* 0x000fe200078e002b */
[----:B------:R-:W-:Y:S01]  /*f0b0*/  MOV R89, R97 ;  /* 0x0000006100597202 */ /* 0x000fe20000000f00 */
[----:B------:R-:W4:Y:S01]  /*f0c0*/  LDSM.16.MT88.4 R156, [R209+0x19800] ;  /* 0x01980000d19c783b */ /* 0x000f220000004200 */
[----:B--2---:R-:W-:Y:S01]  /*f0d0*/  SHF.R.U32.HI R9, RZ, 0x18, R0 ;  /* 0x00000018ff097819 */ /* 0x004fe20000011600 */
[----:B-1----:R-:W-:Y:S01]  /*f0e0*/  HMMA.16816.F32.BF16 R164, R4, R16, R164 ;  /* 0x0000001004a4723c */ /* 0x002fe200000418a4 */
[----:B------:R-:W-:Y:S01]  /*f0f0*/  LOP3.LUT R0, R8, 0xff, RZ, 0xc0, !PT ;  /* 0x000000ff08007812 */ /* 0x000fe200078ec0ff */
[----:B------:R-:W-:Y:S01]  /*f100*/  LDSM.16.MT88.4 R140, [R212+0x1f800] ;  /* 0x01f80000d48c783b */ /* 0x000fe20000004200 */
[----:B------:R-:W-:-:S02]  /*f110*/  MOV R91, R41 ;  /* 0x00000029005b7202 */ /* 0x000fc40000000f00 */
[----:B------:R-:W-:Y:S02]  /*f120*/  PRMT R2, R10, 0x5410, R2 ;  /* 0x000054100a027816 */ /* 0x000fe40000000002 */
[----:B------:R-:W-:Y:S02]  /*f130*/  PRMT R0, R0, 0x5410, R9 ;  /* 0x0000541000007816 */ /* 0x000fe40000000009 */
[----:B------:R-:W-:Y:S01]  /*f140*/  MOV R97, R42 ;  /* 0x0000002a00617202 */ /* 0x000fe20000000f00 */
[----:B------:R1:W2:Y:S01]  /*f150*/  MUFU.EX2 R14, R11 ;  /* 0x0000000b000e7308 */ /* 0x0002a20000000800 */
[----:B------:R-:W2:Y:S01]  /*f160*/  LDSM.16.MT88.4 R40, [R210+0x19800] ;  /* 0x01980000d228783b */ /* 0x000ea20000004200 */
[--C-:B------:R-:W-:Y:S01]  /*f170*/  HSET2.LE.AND R10, R13, R83.reuse, PT ;  /* 0x000000530d0a7233 */ /* 0x100fe20003803000 */
[----:B------:R-:W-:Y:S01]  /*f180*/  MOV R204, R88 ;  /* 0x0000005800cc7202 */ /* 0x000fe20000000f00 */
[--C-:B------:R-:W-:Y:S01]  /*f190*/  HSET2.LE.AND R8, R2, R83.reuse, PT ;  /* 0x0000005302087233 */ /* 0x100fe20003803000 */
[----:B------:R-:W-:Y:S01]  /*f1a0*/  MOV R150, R89 ;  /* 0x0000005900967202 */ /* 0x000fe20000000f00 */
[--C-:B------:R-:W-:Y:S01]  /*f1b0*/  HSET2.LE.AND R9, R0, R83.reuse, PT ;  /* 0x0000005300097233 */ /* 0x100fe20003803000 */
[----:B------:R-:W-:Y:S01]  /*f1c0*/  IMAD.MOV.U32 R13, RZ, RZ, R90 ;  /* 0x000000ffff0d7224 */ /* 0x000fe200078e005a */
[----:B-1----:R-:W-:Y:S01]  /*f1d0*/  HSET2.LE.AND R11, R12, R83, PT ;  /* 0x000000530c0b7233 */ /* 0x002fe20003803000 */
[----:B------:R-:W-:Y:S01]  /*f1e0*/  MOV R12, R91 ;  /* 0x0000005b000c7202 */ /* 0x000fe20000000f00 */
[----:B------:R-:W1:Y:S04]  /*f1f0*/  LDSM.16.MT88.4 R80, [R212+0x1b800] ;  /* 0x01b80000d450783b */ /* 0x000e680000004200 */
[----:B------:R-:W1:Y:S01]  /*f200*/  LDSM.16.MT88.4 R88, [R211+0x1b800] ;  /* 0x01b80000d358783b */ /* 0x000e620000004200 */
[----:B-----5:R-:W-:-:S02]  /*f210*/  F2FP.BF16.PACK_AB R0, R205, R206 ;  /* 0x000000cecd00723e */ /* 0x020fc400000010ff */
[----:B---3--:R-:W-:Y:S01]  /*f220*/  F2FP.BF16.PACK_AB R2, R30, R31 ;  /* 0x0000001f1e02723e */ /* 0x008fe200000010ff */
[----:B------:R-:W-:Y:S07]  /*f230*/  HMMA.16816.F32.BF16 R16, R4, R18, R144 ;  /* 0x000000120410723c */ /* 0x000fee0000041890 */
[----:B------:R-:W-:Y:S02]  /*f240*/  LOP3.LUT R144, R8, R0, RZ, 0xc0, !PT ;  /* 0x0000000008907212 */ /* 0x000fe400078ec0ff */
[----:B------:R-:W-:-:S02]  /*f250*/  LOP3.LUT R145, R9, R2, RZ, 0xc0, !PT ;  /* 0x0000000209917212 */ /* 0x000fc400078ec0ff */
[----:B------:R-:W-:Y:S02]  /*f260*/  MOV R0, R98 ;  /* 0x0000006200007202 */ /* 0x000fe40000000f00 */
[----:B------:R-:W-:Y:S02]  /*f270*/  MOV R2, R99 ;  /* 0x0000006300027202 */ /* 0x000fe40000000f00 */
[----:B------:R-:W-:Y:S02]  /*f280*/  F2FP.BF16.PACK_AB R4, R149, R151 ;  /* 0x000000979504723e */ /* 0x000fe400000010ff */
[----:B--2---:R-:W-:Y:S01]  /*f290*/  F2FP.BF16.PACK_AB R5, R14, R15 ;  /* 0x0000000f0e05723e */ /* 0x004fe200000010ff */
[----:B------:R-:W-:Y:S01]  /*f2a0*/  IMAD.MOV.U32 R9, RZ, RZ, R97 ;  /* 0x000000ffff097224 */ /* 0x000fe200078e0061 */
[----:B------:R-:W-:Y:S01]  /*f2b0*/  MOV R8, R96 ;  /* 0x0000006000087202 */ /* 0x000fe20000000f00 */
[----:B------:R-:W-:Y:S01]  /*f2c0*/  FFMA.FTZ R2, R244, R29, R2 ;  /* 0x0000001df4027223 */ /* 0x000fe20000010002 */
[----:B------:R-:W-:Y:S01]  /*f2d0*/  LOP3.LUT R146, R10, R4, RZ, 0xc0, !PT ;  /* 0x000000040a927212 */ /* 0x000fe200078ec0ff */
[----:B------:R-:W-:Y:S01]  /*f2e0*/  FFMA.FTZ R0, R245, R28, R0 ;  /* 0x0000001cf5007223 */ /* 0x000fe20000010000 */
[----:B------:R-:W-:Y:S01]  /*f2f0*/  LOP3.LUT R147, R11, R5, RZ, 0xc0, !PT ;  /* 0x000000050b937212 */ /* 0x000fe200078ec0ff */
[----:B------:R-:W-:Y:S01]  /*f300*/  FADD.FTZ R2, R9, R2 ;  /* 0x0000000209027221 */ /* 0x000fe20000010000 */
[----:B------:R-:W2:Y:S01]  /*f310*/  LDSM.16.MT88.4 R96, [R209+0x1d800] ;  /* 0x01d80000d160783b */ /* 0x000ea20000004200 */
[----:B------:R-:W-:-:S02]  /*f320*/  FADD.FTZ R0, R8, R0 ;  /* 0x0000000008007221 */ /* 0x000fc40000010000 */
[----:B------:R-:W-:Y:S01]  /*f330*/  FADD.FTZ R2, R12, R2 ;  /* 0x000000020c027221 */ /* 0x000fe20000010000 */
[----:B------:R-:W-:Y:S01]  /*f340*/  LDSM.16.MT88.4 R4, [R211+0x1f800] ;  /* 0x01f80000d304783b */ /* 0x000fe20000004200 */
[----:B----4-:R-:W-:Y:S01]  /*f350*/  HMMA.16816.F32.BF16 R152, R144, R156, R152 ;  /* 0x0000009c9098723c */ /* 0x010fe20000041898 */
[----:B------:R-:W-:Y:S02]  /*f360*/  FADD.FTZ R0, R13, R0 ;  /* 0x000000000d007221 */ /* 0x000fe40000010000 */
[----:B------:R-:W-:Y:S02]  /*f370*/  FADD.FTZ R2, R150, R2 ;  /* 0x0000000296027221 */ /* 0x000fe40000010000 */
[----:B------:R-:W-:-:S03]  /*f380*/  FADD.FTZ R0, R204, R0 ;  /* 0x00000000cc007221 */ /* 0x000fc60000010000 */
        /* <DEDUP_REMOVED lines=8> */
[----:B------:R-:W-:Y:S01]  /*f410*/  HMMA.16816.F32.BF16 R48, R144, R50, R68 ;  /* 0x000000329030723c */ /* 0x000fe20000041844 */
[----:B------:R-:W-:-:S07]  /*f420*/  FADD.FTZ R0, R243, R0 ;  /* 0x00000000f3007221 */ /* 0x000fce0000010000 */
[C---:B------:R-:W-:Y:S08]  /*f430*/  HMMA.16816.F32.BF16 R56, R144.reuse, R58, R84 ;  /* 0x0000003a9038723c */ /* 0x040ff00000041854 */
[C---:B------:R-:W-:Y:S01]  /*f440*/  HMMA.16816.F32.BF16 R68, R144.reuse, R72, R104 ;  /* 0x000000489044723c */ /* 0x040fe20000041868 */
[----:B------:R-:W3:Y:S07]  /*f450*/  LDSM.16.MT88.4 R104, [R210+0x1d800] ;  /* 0x01d80000d268783b */ /* 0x000eee0000004200 */
[C---:B-1----:R-:W-:Y:S01]  /*f460*/  HMMA.16816.F32.BF16 R76, R144.reuse, R80, R112 ;  /* 0x00000050904c723c */ /* 0x042fe20000041870 */
[----:B------:R-:W1:Y:S07]  /*f470*/  LDSM.16.MT88.4 R112, [R212+0x1d800] ;  /* 0x01d80000d470783b */ /* 0x000e6e0000004200 */
        /* <DEDUP_REMOVED lines=20> */
[----:B------:R-:W-:Y:S01]  /*f5c0*/  FADD.FTZ R0, R30, R0 ;  /* 0x000000001e007221 */ /* 0x000fe20000010000 */
[----:B------:R-:W-:Y:S01]  /*f5d0*/  @UP0 UIADD3 UR23, UR23, -0x4, URZ ;  /* 0xfffffffc17170890 */ /* 0x000fe2000fffe03f */
[----:B------:R-:W-:-:S03]  /*f5e0*/  FADD.FTZ R2, R151, R2 ;  /* 0x0000000297027221 */ /* 0x000fc60000010000 */
[----:B------:R-:W-:Y:S01]  /*f5f0*/  HMMA.16816.F32.BF16 R64, R144, R66, R100 ;  /* 0x000000429040723c */ /* 0x000fe20000041864 */
[----:B------:R-:W-:-:S07]  /*f600*/  FADD.FTZ R0, R15, R0 ;  /* 0x000000000f007221 */ /* 0x000fce0000010000 */
[----:B------:R-:W-:Y:S01]  /*f610*/  HMMA.16816.F32.BF16 R72, R144, R74, R108 ;  /* 0x0000004a9048723c */ /* 0x000fe2000004186c */
[----:B------:R-:W-:-:S07]  /*f620*/  FADD.FTZ R244, R149, R2 ;  /* 0x0000000295f47221 */ /* 0x000fce0000010000 */
[----:B------:R-:W-:Y:S01]  /*f630*/  HMMA.16816.F32.BF16 R80, R144, R82, R116 ;  /* 0x000000529050723c */ /* 0x000fe20000041874 */
[----:B------:R-:W-:-:S07]  /*f640*/  FADD.FTZ R245, R14, R0 ;  /* 0x000000000ef57221 */ /* 0x000fce0000010000 */
[C---:B------:R-:W-:Y:S08]  /*f650*/  HMMA.16816.F32.BF16 R88, R144.reuse, R90, R124 ;  /* 0x0000005a9058723c */ /* 0x040ff0000004187c */
[C---:B--2---:R-:W-:Y:S08]  /*f660*/  HMMA.16816.F32.BF16 R92, R144.reuse, R96, R132 ;  /* 0x00000060905c723c */ /* 0x044ff00000041884 */
[C---:B---3--:R-:W-:Y:S08]  /*f670*/  HMMA.16816.F32.BF16 R100, R144.reuse, R104, R192 ;  /* 0x000000689064723c */ /* 0x048ff000000418c0 */
[C---:B-1----:R-:W-:Y:S08]  /*f680*/  HMMA.16816.F32.BF16 R108, R144.reuse, R112, R188 ;  /* 0x00000070906c723c */ /* 0x042ff000000418bc */
        /* <DEDUP_REMOVED lines=14> */
.L_x_750:
[----:B------:R-:W-:-:S12]  /*f770*/  UIADD3 UR23, UR28, -0x1, URZ ;  /* 0xffffffff1c177890 */ /* 0x000fd8000fffe03f */
.L_x_753:
[----:B------:R-:W-:-:S13]  /*f780*/  ISETP.LE.AND P0, PT, RZ, UR23, PT ;  /* 0x00000017ff007c0c */ /* 0x000fda000bf03270 */
[----:B------:R-:W-:Y:S05]  /*f790*/  @!P0 BRA `(.L_x_754) ;  /* 0x000039d000008947 */ /* 0x000fea0003800000 */
[----:B------:R-:W2:Y:S01]  /*f7a0*/  LDL.LU R2, [R1+0x38] ;  /* 0x0000380001027983 */ /* 0x000ea20000300800 */
[----:B------:R-:W1:Y:S01]  /*f7b0*/  LDC.U8 R241, c[0x0][0x2d8] ;  /* 0x0000b600fff17b82 */ /* 0x000e620000000000 */
[----:B------:R-:W-:Y:S01]  /*f7c0*/  ULDC.64 UR4, c[0x0][0x1a0] ;  /* 0x0000680000047ab9 */ /* 0x000fe20000000a00 */
[----:B------:R-:W-:Y:S01]  /*f7d0*/  MOV R150, R3 ;  /* 0x0000000300967202 */ /* 0x000fe20000000f00 */
[----:B------:R-:W3:Y:S01]  /*f7e0*/  LDL R0, [R1+0x10] ;  /* 0x0000100001007983 */ /* 0x000ee20000100800 */
[----:B------:R-:W-:Y:S01]  /*f7f0*/  USHF.L.U64.HI UR31, UR4, 0x5, UR5 ;  /* 0x00000005041f7899 */ /* 0x000fe20008010205 */
[----:B------:R-:W-:Y:S01]  /*f800*/  MOV R149, R148 ;  /* 0x0000009400957202 */ /* 0x000fe20000000f00 */
[----:B------:R-:W-:Y:S01]  /*f810*/  USHF.L.U32 UR32, UR4, 0x5, URZ ;  /* 0x0000000504207899 */ /* 0x000fe2000800063f */
[----:B------:R-:W4:Y:S01]  /*f820*/  LDL.LU.64 R6, [R1+0x40] ;  /* 0x0000400001067983 */ /* 0x000f220000300a00 */
[----:B------:R-:W-:Y:S02]  /*f830*/  USHF.L.U64.HI UR28, UR4, 0x6, UR5 ;  /* 0x00000006041c7899 */ /* 0x000fe40008010205 */
[----:B------:R-:W-:Y:S01]  /*f840*/  USHF.L.U64.HI UR31, UR32, 0x1, UR31 ;  /* 0x00000001201f7899 */ /* 0x000fe2000801021f */
[----:B------:R-:W4:Y:S01]  /*f850*/  LDL.LU.64 R4, [R1+0x10] ;  /* 0x0000100001047983 */ /* 0x000f220000300a00 */
[----:B------:R-:W-:-:S02]  /*f860*/  USHF.L.U32 UR30, UR4, 0x6, URZ ;  /* 0x00000006041e7899 */ /* 0x000fc4000800063f */
[----:B------:R-:W-:Y:S01]  /*f870*/  USHF.L.U32 UR32, UR32, 0x1, URZ ;  /* 0x0000000120207899 */ /* 0x000fe2000800063f */
[----:B------:R-:W2:Y:S01]  /*f880*/  LDL.LU R8, [R1+0x28] ;  /* 0x0000280001087983 */ /* 0x000ea20000300800 */
[----:B-1----:R-:W-:Y:S02]  /*f890*/  PRMT R241, R241, 0x7054, R241 ;  /* 0x00007054f1f17816 */ /* 0x002fe400000000f1 */
[----:B----4-:R-:W-:-:S05]  /*f8a0*/  MOV R4, R6 ;  /* 0x0000000600047202 */ /* 0x010fca0000000f00 */
[----:B------:R1:W-:Y:S01]  /*f8b0*/  STL.64 [R1+0x10], R4 ;  /* 0x0000100401007387 */ /* 0x0003e20000100a00 */
[----:B--2---:R-:W-:-:S05]  /*f8c0*/  IMAD.WIDE.U32 R242, R8, -0x326172a9, RZ ;  /* 0xcd9e8d5708f27825 */ /* 0x004fca00078e00ff */
[----:B------:R-:W-:Y:S01]  /*f8d0*/  LOP3.LUT R236, R243, R2, RZ, 0x3c, !PT ;  /* 0x00000002f3ec7212 */ /* 0x000fe200078e3cff */
[----:B---3--:R-:W-:-:S04]  /*f8e0*/  IMAD.WIDE.U32 R238, R0, -0x2daee0ad, RZ ;  /* 0xd2511f5300ee7825 */ /* 0x008fc800078e00ff */
[----:B------:R-:W-:Y:S01]  /*f8f0*/  IMAD.WIDE.U32 R236, R236, -0x2daee0ad, RZ ;  /* 0xd2511f53ecec7825 */ /* 0x000fe200078e00ff */
[----:B------:R-:W-:Y:S05]  /*f900*/  BRA `(.L_x_755) ;  /* 0x000001f000007947 */ /* 0x000fea0003800000 */
.L_x_757:
        /* <DEDUP_REMOVED lines=31> */
.L_x_755:
[----:B------:R-:W2:Y:S01]  /*fb00*/  LDL.64 R2, [R1+0x10] ;  /* 0x0000100001027983 */ /* 0x000ea20000100a00 */
[----:B------:R-:W-:Y:S04]  /*fb10*/  DEPBAR.LE SB0, 0x0 ;  /* 0x000080000000791a */ /* 0x000fe80000000000 */
[----:B------:R-:W-:Y:S01]  /*fb20*/  BAR.SYNC.DEFER_BLOCKING 0x0 ;  /* 0x0000000000007b1d */ /* 0x000fe20000010000 */
[----:B------:R-:W-:Y:S01]  /*fb30*/  USHF.R.S32.HI UR5, URZ, 0x1f, UR23 ;  /* 0x0000001f3f057899 */ /* 0x000fe20008011417 */
[----:B-1----:R-:W-:Y:S01]  /*fb40*/  IMAD.U32 R4, RZ, RZ, UR30 ;  /* 0x0000001eff047e24 */ /* 0x002fe2000f8e00ff */
        /* <DEDUP_REMOVED lines=12> */
[----:B------:R-:W-:Y:S01]  /*fc10*/  ISETP.LT.AND P0, PT, RZ, UR23, PT ;  /* 0x00000017ff007c0c */ /* 0x000fe2000bf01270 */
        /* <DEDUP_REMOVED lines=8> */
[----:B------:R-:W2:Y:S04]  /*fca0*/  LDSM.16.M88.4 R8, [R208+0x10000] ;  /* 0x01000000d008783b */ /* 0x000ea80000000200 */
[----:B-----5:R-:W3:Y:S04]  /*fcb0*/  LDSM.16.M88.4 R16, [R208+0x10800] ;  /* 0x01080000d010783b */ /* 0x020ee80000000200 */
[----:B------:R-:W4:Y:S04]  /*fcc0*/  LDSM.16.M88.4 R24, [R208+0x11000] ;  /* 0x01100000d018783b */ /* 0x000f280000000200 */
[----:B------:R-:W0:Y:S04]  /*fcd0*/  LDGDEPBAR ;  /* 0x00000000000079af */ /* 0x000e280000000000 */
[----:B------:R-:W1:Y:S04]  /*fce0*/  LDSM.16.M88.4 R168, [R208+0x11800] ;  /* 0x01180000d0a8783b */ /* 0x000e680000000200 */
[----:B------:R-:W-:Y:S04]  /*fcf0*/  LDSM.16.M88.4 R172, [R216] ;  /* 0x00000000d8ac783b */ /* 0x000fe80000000200 */
[----:B------:R-:W1:Y:S04]  /*fd00*/  LDSM.16.M88.4 R176, [R219] ;  /* 0x00000000dbb0783b */ /* 0x000e680000000200 */
[----:B------:R-:W1:Y:S04]  /*fd10*/  LDSM.16.M88.4 R180, [R234] ;  /* 0x00000000eab4783b */ /* 0x000e680000000200 */
[----:B------:R-:W1:Y:S04]  /*fd20*/  LDSM.16.M88.4 R184, [R233] ;  /* 0x00000000e9b8783b */ /* 0x000e680000000200 */
[----:B------:R-:W1:Y:S01]  /*fd30*/  LDSM.16.M88.4 R188, [R232] ;  /* 0x00000000e8bc783b */ /* 0x000e620000000200 */
[C---:B--2---:R-:W-:Y:S03]  /*fd40*/  HMMA.16816.F32.BF16 R4, R32.reuse, R8, RZ ;  /* 0x000000082004723c */ /* 0x044fe600000418ff */
[----:B------:R-:W-:Y:S04]  /*fd50*/  LDSM.16.M88.4 R192, [R218] ;  /* 0x00000000dac0783b */ /* 0x000fe80000000200 */
[----:B------:R-:W2:Y:S01]  /*fd60*/  LDSM.16.M88.4 R196, [R214+0x10000] ;  /* 0x01000000d6c4783b */ /* 0x000ea20000000200 */
[C---:B------:R-:W-:Y:S03]  /*fd70*/  HMMA.16816.F32.BF16 R8, R32.reuse, R10, RZ ;  /* 0x0000000a2008723c */ /* 0x040fe600000418ff */
[----:B------:R-:W2:Y:S04]  /*fd80*/  LDSM.16.M88.4 R200, [R214+0x10800] ;  /* 0x01080000d6c8783b */ /* 0x000ea80000000200 */
[----:B------:R-:W-:Y:S01]  /*fd90*/  LDSM.16.M88.4 R204, [R214+0x11800] ;  /* 0x01180000d6cc783b */ /* 0x000fe20000000200 */
[C---:B---3--:R-:W-:Y:S08]  /*fda0*/  HMMA.16816.F32.BF16 R12, R32.reuse, R16, RZ ;  /* 0x00000010200c723c */ /* 0x048ff000000418ff */
[C---:B------:R-:W-:Y:S08]  /*fdb0*/  HMMA.16816.F32.BF16 R16, R32.reuse, R18, RZ ;  /* 0x000000122010723c */ /* 0x040ff000000418ff */
[C---:B----4-:R-:W-:Y:S08]  /*fdc0*/  HMMA.16816.F32.BF16 R20, R32.reuse, R24, RZ ;  /* 0x000000182014723c */ /* 0x050ff000000418ff */
[C---:B------:R-:W-:Y:S08]  /*fdd0*/  HMMA.16816.F32.BF16 R24, R32.reuse, R26, RZ ;  /* 0x0000001a2018723c */ /* 0x040ff000000418ff */
[C---:B-1----:R-:W-:Y:S08]  /*fde0*/  HMMA.16816.F32.BF16 R28, R32.reuse, R168, RZ ;  /* 0x000000a8201c723c */ /* 0x042ff000000418ff */
[----:B------:R-:W-:Y:S01]  /*fdf0*/  HMMA.16816.F32.BF16 R32, R32, R170, RZ ;  /* 0x000000aa2020723c */ /* 0x000fe200000418ff */
[----:B------:R-:W1:Y:S07]  /*fe00*/  LDSM.16.M88.4 R168, [R214+0x11000] ;  /* 0x01100000d6a8783b */ /* 0x000e6e0000000200 */
[C---:B------:R-:W-:Y:S08]  /*fe10*/  HMMA.16816.F32.BF16 R4, R172.reuse, R176, R4 ;  /* 0x000000b0ac04723c */ /* 0x040ff00000041804 */
[C---:B------:R-:W-:Y:S01]  /*fe20*/  HMMA.16816.F32.BF16 R8, R172.reuse, R178, R8 ;  /* 0x000000b2ac08723c */ /* 0x040fe20000041808 */
[----:B------:R-:W-:Y:S07]  /*fe30*/  LDSM.16.M88.4 R176, [R217] ;  /* 0x00000000d9b0783b */ /* 0x000fee0000000200 */
        /* <DEDUP_REMOVED lines=8> */
[----:B------:R-:W3:Y:S04]  /*fec0*/  LDSM.16.M88.4 R172, [R213+0x1000] ;  /* 0x00100000d5ac783b */ /* 0x000ee80000000200 */
[----:B------:R-:W3:Y:S03]  /*fed0*/  LDSM.16.M88.4 R188, [R213+0x1800] ;  /* 0x00180000d5bc783b */ /* 0x000ee60000000200 */
[C---:B--2---:R-:W-:Y:S08]  /*fee0*/  HMMA.16816.F32.BF16 R4, R192.reuse, R196, R4 ;  /* 0x000000c4c004723c */ /* 0x044ff00000041804 */
        /* <DEDUP_REMOVED lines=10> */
[----:B------:R-:W2:Y:S04]  /*ff90*/  LDSM.16.M88.4 R192, [R208+0x13000] ;  /* 0x01300000d0c0783b */ /* 0x000ea80000000200 */
[----:B------:R-:W1:Y:S03]  /*ffa0*/  LDSM.16.M88.4 R204, [R208+0x13800] ;  /* 0x01380000d0cc783b */ /* 0x000e660000000200 */
[C---:B---3--:R-:W-:Y:S08]  /*ffb0*/  HMMA.16816.F32.BF16 R4, R176.reuse, R180, R4 ;  /* 0x000000b4b004723c */ /* 0x048ff00000041804 */
[C---:B------:R-:W-:Y:S01]  /*ffc0*/  HMMA.16816.F32.BF16 R8, R176.reuse, R182, R8 ;  /* 0x000000b6b008723c */ /* 0x040fe20000041808 */
[----:B------:R-:W-:Y:S07]  /*ffd0*/  LDSM.16.M88.4 R180, [R231] ;  /* 0x00000000e7b4783b */ /* 0x000fee0000000200 */
[C---:B----4-:R-:W-:Y:S08]  /*ffe0*/  HMMA.16816.F32.BF16 R12, R176.reuse, R184, R12 ;  /* 0x000000b8b00c723c */ /* 0x050ff0000004180c */
[C---:B------:R-:W-:Y:S01]  /*fff0*/  HMMA.16816.F32.BF16 R16, R176.reuse, R186, R16 ;  /* 0x000000bab010723c */ /* 0x040fe20000041810 */
[----:B------:R-:W-:Y:S07]  /*10000*/  LDSM.16.M88.4 R184, [R230] ;  /* 0x00000000e6b8783b */ /* 0x000fee0000000200 */
[C---:B------:R-:W-:Y:S08]  /*10010*/  HMMA.16816.F32.BF16 R20, R176.reuse, R172, R20 ;  /* 0x000000acb014723c */ /* 0x040ff00000041814 */
[C---:B------:R-:W-:Y:S01]  /*10020*/  HMMA.16816.F32.BF16 R24, R176.reuse, R174, R24 ;  /* 0x000000aeb018723c */ /* 0x040fe20000041818 */
[----:B------:R-:W3:Y:S07]  /*10030*/  LDSM.16.M88.4 R172, [R216+0x4000] ;  /* 0x00400000d8ac783b */ /* 0x000eee0000000200 */
[C---:B------:R-:W-:Y:S08]  /*10040*/  HMMA.16816.F32.BF16 R28, R176.reuse, R188, R28 ;  /* 0x000000bcb01c723c */ /* 0x040ff0000004181c */
[----:B------:R-:W-:Y:S01]  /*10050*/  HMMA.16816.F32.BF16 R32, R176, R190, R32 ;  /* 0x000000beb020723c */ /* 0x000fe20000041820 */
[----:B------:R-:W4:Y:S04]  /*10060*/  LDSM.16.M88.4 R176, [R229] ;  /* 0x00000000e5b0783b */ /* 0x000f280000000200 */
        /* <DEDUP_REMOVED lines=43> */
[C---:B------:R-:W-:Y:S08]  /*10320*/  HMMA.16816.F32.BF16 R12, R176.reuse, R184, R12 ;  /* 0x000000b8b00c723c */ /* 0x040ff0000004180c */
[C---:B------:R-:W-:Y:S01]  /*10330*/  HMMA.16816.F32.BF16 R16, R176.reuse, R186, R16 ;  /* 0x000000bab010723c */ /* 0x040fe20000041810 */
[----:B------:R-:W-:Y:S07]  /*10340*/  LDSM.16.M88.4 R184, [R226] ;  /* 0x00000000e2b8783b */ /* 0x000fee0000000200 */
[C---:B----4-:R-:W-:Y:S08]  /*10350*/  HMMA.16816.F32.BF16 R20, R176.reuse, R172, R20 ;  /* 0x000000acb014723c */ /* 0x050ff00000041814 */
        /* <DEDUP_REMOVED lines=92> */
[C---:B------:R-:W-:Y:S08]  /*10920*/  HMMA.16816.F32.BF16 R28, R192.reuse, R204, R28 ;  /* 0x000000ccc01c723c */ /* 0x040ff0000004181c */
[----:B------:R-:W-:Y:S08]  /*10930*/  HMMA.16816.F32.BF16 R32, R192, R206, R32 ;  /* 0x000000cec020723c */ /* 0x000ff00000041820 */
[C---:B---3--:R-:W-:Y:S08]  /*10940*/  HMMA.16816.F32.BF16 R4, R176.reuse, R180, R4 ;  /* 0x000000b4b004723c */ /* 0x048ff00000041804 */
[C---:B------:R-:W-:Y:S08]  /*10950*/  HMMA.16816.F32.BF16 R8, R176.reuse, R182, R8 ;  /* 0x000000b6b008723c */ /* 0x040ff00000041808 */
[C---:B------:R-:W-:Y:S08]  /*10960*/  HMMA.16816.F32.BF16 R12, R176.reuse, R184, R12 ;  /* 0x000000b8b00c723c */ /* 0x040ff0000004180c */
[C---:B------:R-:W-:Y:S08]  /*10970*/  HMMA.16816.F32.BF16 R16, R176.reuse, R186, R16 ;  /* 0x000000bab010723c */ /* 0x040ff00000041810 */
[C---:B----4-:R-:W-:Y:S08]  /*10980*/  HMMA.16816.F32.BF16 R20, R176.reuse, R172, R20 ;  /* 0x000000acb014723c */ /* 0x050ff00000041814 */
[C---:B------:R-:W-:Y:S08]  /*10990*/  HMMA.16816.F32.BF16 R24, R176.reuse, R174, R24 ;  /* 0x000000aeb018723c */ /* 0x040ff00000041818 */
[C---:B------:R-:W-:Y:S08]  /*109a0*/  HMMA.16816.F32.BF16 R28, R176.reuse, R188, R28 ;  /* 0x000000bcb01c723c */ /* 0x040ff0000004181c */
[----:B------:R-:W-:Y:S01]  /*109b0*/  HMMA.16816.F32.BF16 R32, R176, R190, R32 ;  /* 0x000000beb020723c */ /* 0x000fe20000041820 */
[----:B------:R-:W-:-:S07]  /*109c0*/  @P0 BRA `(.L_x_757) ;  /* 0xffffef4000000947 */ /* 0x000fce000383ffff */
.L_x_756:
[----:B------:R-:W-:Y:S01]  /*109d0*/  FMNMX.FTZ R0, R4, R149, !PT ;  /* 0x0000009504007209 */ /* 0x000fe20007810000 */
[----:B------:R-:W-:Y:S01]  /*109e0*/  USHF.L.U32 UR4, UR23, 0x1, URZ ;  /* 0x0000000117047899 */ /* 0x000fe2000800063f */
[----:B------:R-:W-:Y:S01]  /*109f0*/  LDSM.16.MT88.4 R172, [R209+0x18000] ;  /* 0x01800000d1ac783b */ /* 0x000fe20000004200 */
[----:B------:R-:W-:Y:S01]  /*10a00*/  UIADD3 UR23, UR23, -0x1, URZ ;  /* 0xffffffff17177890 */ /* 0x000fe2000fffe03f */
[----:B------:R-:W-:Y:S04]  /*10a10*/  FMNMX.FTZ R0, R5, R0, !PT ;  /* 0x0000000005007209 */ /* 0x000fe80007810000 */
[----:B------:R-:W-:Y:S02]  /*10a20*/  FMNMX.FTZ R0, R8, R0, !PT ;  /* 0x0000000008007209 */ /* 0x000fe40007810000 */
[----:B------:R-:W-:Y:S02]  /*10a30*/  LDSM.16.MT88.4 R176, [R210+0x18000] ;  /* 0x01800000d2b0783b */ /* 0x000fe40000004200 */
[----:B------:R-:W-:Y:S04]  /*10a40*/  FMNMX.FTZ R0, R9, R0, !PT ;  /* 0x0000000009007209 */ /* 0x000fe80007810000 */
[----:B-1----:R-:W-:Y:S02]  /*10a50*/  FMNMX.FTZ R2, R12, R0, !PT ;  /* 0x000000000c027209 */ /* 0x002fe40007810000 */
        /* <DEDUP_REMOVED lines=109> */
[--C-:B-1----:R-:W-:Y:S01]  /*11130*/  SHF.R.U32.HI R7, RZ, 0x10, R5.reuse ;  /* 0x00000010ff077819 */ /* 0x102fe20000011605 */
[----:B------:R-:W-:Y:S01]  /*11140*/  FFMA.FTZ R28, R28, c[0x0][0x23c], -R184 ;  /* 0x00008f001c1c7a23 */ /* 0x000fe200000108b8 */
[----:B------:R-:W-:Y:S01]  /*11150*/  SHF.R.U32.HI R10, RZ, 0x8, R6 ;  /* 0x00000008ff0a7819 */ /* 0x000fe20000011606 */
[--C-:B------:R-:W-:Y:S01]  /*11160*/  FFMA.FTZ R29, R29, c[0x0][0x23c], -R184.reuse ;  /* 0x00008f001d1d7a23 */ /* 0x100fe200000108b8 */
[----:B------:R-:W-:Y:S01]  /*11170*/  LOP3.LUT R9, R8, 0xff, RZ, 0xc0, !PT ;  /* 0x000000ff08097812 */ /* 0x000fe200078ec0ff */
[----:B------:R-:W-:Y:S01]  /*11180*/  FFMA.FTZ R184, R33, c[0x0][0x23c], -R184 ;  /* 0x00008f0021b87a23 */ /* 0x000fe200000108b8 */
[----:B------:R-:W-:Y:S01]  /*11190*/  LOP3.LUT R8, R5, 0xff, RZ, 0xc0, !PT ;  /* 0x000000ff05087812 */ /* 0x000fe200078ec0ff */
[----:B------:R1:W-:Y:S01]  /*111a0*/  MUFU.EX2 R200, R16 ;  /* 0x0000001000c87308 */ /* 0x0003e20000000800 */
[----:B------:R-:W-:Y:S01]  /*111b0*/  SHF.R.U32.HI R6, RZ, 0x18, R5 ;  /* 0x00000018ff067819 */ /* 0x000fe20000011605 */
[----:B------:R-:W-:Y:S01]  /*111c0*/  FFMA.FTZ R30, R30, c[0x0][0x23c], -R185 ;  /* 0x00008f001e1e7a23 */ /* 0x000fe200000108b9 */
        /* <DEDUP_REMOVED lines=63> */
[----:B------:R-:W-:Y:S01]  /*115c0*/  MUFU.EX2 R184, R184 ;  /* 0x000000b800b87308 */ /* 0x000fe20000000800 */
[C---:B------:R-:W-:Y:S03]  /*115d0*/  HMMA.16816.F32.BF16 R48, R168.reuse, R154, R48 ;  /* 0x0000009aa830723c */ /* 0x040fe60000041830 */
[----:B------:R-:W-:Y:S02]  /*115e0*/  FMUL.FTZ R53, R2, R53 ;  /* 0x0000003502357220 */ /* 0x000fe40000410000 */
[----:B------:R-:W2:Y:S01]  /*115f0*/  LDSM.16.MT88.4 R152, [R210+0x1a000] ;  /* 0x01a00000d298783b */ /* 0x000ea20000004200 */
[C---:B------:R-:W-:Y:S02]  /*11600*/  FMUL.FTZ R54, R0.reuse, R54 ;  /* 0x0000003600367220 */ /* 0x040fe40000410000 */
[C---:B------:R-:W-:Y:S01]  /*11610*/  FMUL.FTZ R55, R0.reuse, R55 ;  /* 0x0000003700377220 */ /* 0x040fe20000410000 */
[----:B------:R-:W-:Y:S03]  /*11620*/  MUFU.EX2 R196, R12 ;  /* 0x0000000c00c47308 */ /* 0x000fe60000000800 */
[C---:B---3--:R-:W-:Y:S02]  /*11630*/  FMUL.FTZ R14, R0.reuse, R166 ;  /* 0x000000a6000e7220 */ /* 0x048fe40000410000 */
[----:B-1----:R-:W-:Y:S01]  /*11640*/  FMUL.FTZ R15, R0, R167 ;  /* 0x000000a7000f7220 */ /* 0x002fe20000410000 */
[C---:B------:R-:W-:Y:S03]  /*11650*/  HMMA.16816.F32.BF16 R52, R168.reuse, R156, R52 ;  /* 0x0000009ca834723c */ /* 0x040fe60000041834 */
[C---:B------:R-:W-:Y:S01]  /*11660*/  FMUL.FTZ R56, R2.reuse, R56 ;  /* 0x0000003802387220 */ /* 0x040fe20000410000 */
[----:B------:R-:W1:Y:S01]  /*11670*/  MUFU.EX2 R195, R13 ;  /* 0x0000000d00c37308 */ /* 0x000e620000000800 */
[----:B------:R-:W-:Y:S02]  /*11680*/  FMUL.FTZ R57, R2, R57 ;  /* 0x0000003902397220 */ /* 0x000fe40000410000 */
[C---:B------:R-:W-:Y:S02]  /*11690*/  FMUL.FTZ R58, R0.reuse, R58 ;  /* 0x0000003a003a7220 */ /* 0x040fe40000410000 */
[----:B------:R-:W-:Y:S03]  /*116a0*/  FMUL.FTZ R59, R0, R59 ;  /* 0x0000003b003b7220 */ /* 0x000fe60000410000 */
[C---:B------:R-:W-:Y:S02]  /*116b0*/  FMUL.FTZ R60, R2.reuse, R60 ;  /* 0x0000003c023c7220 */ /* 0x040fe40000410000 */
[----:B------:R-:W-:Y:S01]  /*116c0*/  FMUL.FTZ R61, R2, R61 ;  /* 0x0000003d023d7220 */ /* 0x000fe20000410000 */
[----:B------:R3:W-:Y:S01]  /*116d0*/  MUFU.EX2 R192, R24 ;  /* 0x0000001800c07308 */ /* 0x0007e20000000800 */
[C---:B------:R-:W-:Y:S01]  /*116e0*/  HMMA.16816.F32.BF16 R56, R168.reuse, R158, R56 ;  /* 0x0000009ea838723c */ /* 0x040fe20000041838 */
[----:B------:R-:W5:Y:S02]  /*116f0*/  LDSM.16.MT88.4 R156, [R212+0x1a000] ;  /* 0x01a00000d49c783b */ /* 0x000f640000004200 */
        /* <DEDUP_REMOVED lines=8> */
[C---:B------:R-:W-:Y:S01]  /*11780*/  FMUL.FTZ R68, R2.reuse, R68 ;  /* 0x0000004402447220 */ /* 0x040fe20000410000 */
[----:B------:R4:W-:Y:S01]  /*11790*/  MUFU.EX2 R190, R26 ;  /* 0x0000001a00be7308 */ /* 0x0009e20000000800 */
[----:B------:R-:W-:Y:S03]  /*117a0*/  FMUL.FTZ R69, R2, R69 ;  /* 0x0000004502457220 */ /* 0x000fe60000410000 */
[C---:B------:R-:W-:Y:S01]  /*117b0*/  HMMA.16816.F32.BF16 R64, R168.reuse, R174, R64 ;  /* 0x000000aea840723c */ /* 0x040fe20000041840 */
[----:B------:R-:W1:Y:S01]  /*117c0*/  LDSM.16.MT88.4 R172, [R211+0x1a000] ;  /* 0x01a00000d3ac783b */ /* 0x000e620000004200 */
[----:B---3--:R-:W-:Y:S01]  /*117d0*/  MOV R24, UR4 ;  /* 0x0000000400187c02 */ /* 0x008fe20008000f00 */
[C---:B------:R-:W-:Y:S02]  /*117e0*/  FMUL.FTZ R70, R0.reuse, R70 ;  /* 0x0000004600467220 */ /* 0x040fe40000410000 */
[----:B------:R-:W-:Y:S01]  /*117f0*/  FMUL.FTZ R71, R0, R71 ;  /* 0x0000004700477220 */ /* 0x000fe20000410000 */
[----:B------:R-:W-:Y:S01]  /*11800*/  LOP3.LUT R24, R239, UR27, R24, 0x96, !PT ;  /* 0x0000001bef187c12 */ /* 0x000fe2000f8e9618 */
        /* <DEDUP_REMOVED lines=93> */
[----:B------:R-:W-:Y:S05]  /*11de0*/  IMAD.WIDE.U32 R150, R150, -0x2daee0ad, RZ ;  /* 0xd2511f5396967825 */ /* 0x000fea00078e00ff */
[C---:B------:R-:W-:Y:S01]  /*11df0*/  HMMA.16816.F32.BF16 R136, R168.reuse, R174, R136 ;  /* 0x000000aea888723c */ /* 0x040fe20000041888 */
[----:B------:R-:W1:Y:S02]  /*11e00*/  LDSM.16.MT88.4 R172, [R210+0x18800] ;  /* 0x01880000d2ac783b */ /* 0x000e640000004200 */
[--C-:B------:R-:W-:Y:S01]  /*11e10*/  SHF.R.U32.HI R12, RZ, 0x10, R150.reuse ;  /* 0x00000010ff0c7819 */ /* 0x100fe20000011696 */
[----:B------:R-:W-:Y:S01]  /*11e20*/  FMUL.FTZ R140, R2, R140 ;  /* 0x0000008c028c7220 */ /* 0x000fe20000410000 */
[----:B------:R-:W-:Y:S01]  /*11e30*/  LOP3.LUT R149, R150, 0xffff, RZ, 0xc0, !PT ;  /* 0x0000ffff96957812 */ /* 0x000fe200078ec0ff */
[----:B------:R-:W-:Y:S01]  /*11e40*/  FMUL.FTZ R141, R2, R141 ;  /* 0x0000008d028d7220 */ /* 0x000fe20000410000 */
[----:B------:R-:W-:Y:S01]  /*11e50*/  LOP3.LUT R12, R12, 0xff, RZ, 0xc0, !PT ;  /* 0x000000ff0c0c7812 */ /* 0x000fe200078ec0ff */
[C---:B--2---:R-:W-:Y:S04]  /*11e60*/  HMMA.16816.F32.BF16 R16, R168.reuse, R152, R16 ;  /* 0x00000098a810723c */ /* 0x044fe80000041810 */
        /* <DEDUP_REMOVED lines=8> */
[----:B------:R-:W2:Y:S02]  /*11ef0*/  LDSM.16.MT88.4 R180, [R211+0x18800] ;  /* 0x01880000d3b4783b */ /* 0x000ea40000004200 */
[----:B------:R-:W-:Y:S01]  /*11f00*/  SHF.R.U32.HI R13, RZ, 0x10, R150 ;  /* 0x00000010ff0d7819 */ /* 0x000fe20000011696 */
[----:B------:R-:W-:Y:S01]  /*11f10*/  FMUL.FTZ R145, R2, R145 ;  /* 0x0000009102917220 */ /* 0x000fe20000410000 */
[----:B------:R-:W-:Y:S01]  /*11f20*/  PRMT R187, R12, 0x5410, R152 ;  /* 0x000054100cbb7816 */ /* 0x000fe20000000098 */
[----:B------:R-:W-:Y:S01]  /*11f30*/  FMUL.FTZ R146, R0, R146 ;  /* 0x0000009200927220 */ /* 0x000fe20000410000 */
[----:B------:R-:W-:Y:S01]  /*11f40*/  LOP3.LUT R12, R150, 0xffff, RZ, 0xc0, !PT ;  /* 0x0000ffff960c7812 */ /* 0x000fe200078ec0ff */
[----:B------:R-:W-:Y:S01]  /*11f50*/  FMUL.FTZ R147, R0, R147 ;  /* 0x0000009300937220 */ /* 0x000fe20000410000 */
[----:B------:R-:W-:Y:S03]  /*11f60*/  LOP3.LUT R151, R13, 0xff, RZ, 0xc0, !PT ;  /* 0x000000ff0d977812 */ /* 0x000fe600078ec0ff */
[C---:B------:R-:W-:Y:S01]  /*11f70*/  FMUL.FTZ R13, R2.reuse, R165 ;  /* 0x000000a5020d7220 */ /* 0x040fe20000410000 */
[----:B------:R-:W-:Y:S01]  /*11f80*/  SHF.R.U32.HI R152, RZ, 0x8, R12 ;  /* 0x00000008ff987819 */ /* 0x000fe2000001160c */
[----:B------:R-:W-:Y:S01]  /*11f90*/  FMUL.FTZ R12, R2, R164 ;  /* 0x000000a4020c7220 */ /* 0x000fe20000410000 */
[----:B------:R-:W-:Y:S01]  /*11fa0*/  PRMT R149, R153, 0x5410, R149 ;  /* 0x0000541099957816 */ /* 0x000fe20000000095 */
[----:B------:R-:W5:Y:S01]  /*11fb0*/  LDSM.16.MT88.4 R164, [R209+0x1a800] ;  /* 0x01a80000d1a4783b */ /* 0x000f620000004200 */
[----:B------:R-:W-:Y:S01]  /*11fc0*/  LOP3.LUT R186, R150, 0xff, RZ, 0xc0, !PT ;  /* 0x000000ff96ba7812 */ /* 0x000fe200078ec0ff */
[--C-:B------:R-:W-:Y:S01]  /*11fd0*/  FFMA.FTZ R31, R31, c[0x0][0x23c], -R185.reuse ;  /* 0x00008f001f1f7a23 */ /* 0x100fe200000108b9 */
[----:B------:R-:W-:Y:S01]  /*11fe0*/  SHF.R.U32.HI R153, RZ, 0x18, R150 ;  /* 0x00000018ff997819 */ /* 0x000fe20000011696 */
[----:B------:R-:W-:Y:S01]  /*11ff0*/  FFMA.FTZ R185, R35, c[0x0][0x23c], -R185 ;  /* 0x00008f0023b97a23 */ /* 0x000fe200000108b9 */
[C---:B---3--:R-:W-:Y:S03]  /*12000*/  HMMA.16816.F32.BF16 R12, R168.reuse, R156, R12 ;  /* 0x0000009ca80c723c */ /* 0x048fe6000004180c */
[----:B------:R-:W-:Y:S01]  /*12010*/  PRMT R152, R186, 0x5410, R152 ;  /* 0x00005410ba987816 */ /* 0x000fe20000000098 */
[--C-:B------:R-:W-:Y:S01]  /*12020*/  HSET2.LE.AND R149, R149, R241.reuse, PT ;  /* 0x000000f195957233 */ /* 0x100fe20003803000 */
[----:B------:R-:W-:Y:S01]  /*12030*/  PRMT R153, R151, 0x5410, R153 ;  /* 0x0000541097997816 */ /* 0x000fe20000000099 */
[--C-:B------:R-:W-:Y:S01]  /*12040*/  HSET2.LE.AND R150, R187, R241.reuse, PT ;  /* 0x000000f1bb967233 */ /* 0x100fe20003803000 */
[----:B------:R-:W-:Y:S01]  /*12050*/  F2FP.BF16.PACK_AB R154, R199, R200 ;  /* 0x000000c8c79a723e */ /* 0x000fe200000010ff */
[----:B------:R-:W-:Y:S01]  /*12060*/  HMMA.16816.F32.BF16 R144, R168, R158, R144 ;  /* 0x0000009ea890723c */ /* 0x000fe20000041890 */
[----:B------:R-:W3:Y:S01]  /*12070*/  LDSM.16.MT88.4 R156, [R210+0x1a800] ;  /* 0x01a80000d29c783b */ /* 0x000ee20000004200 */
[----:B------:R-:W-:Y:S02]  /*12080*/  MUFU.EX2 R186, R22 ;  /* 0x0000001600ba7308 */ /* 0x000fe40000000800 */
[----:B------:R-:W-:Y:S01]  /*12090*/  F2FP.BF16.PACK_AB R155, R197, R198 ;  /* 0x000000c6c59b723e */ /* 0x000fe200000010ff */
[--C-:B------:R-:W-:Y:S01]  /*120a0*/  HSET2.LE.AND R152, R152, R241.reuse, PT ;  /* 0x000000f198987233 */ /* 0x100fe20003803000 */
[----:B------:R-:W-:Y:S01]  /*120b0*/  LOP3.LUT R154, R149, R154, RZ, 0xc0, !PT ;  /* 0x0000009a959a7212 */ /* 0x000fe200078ec0ff */
[--C-:B------:R-:W-:Y:S01]  /*120c0*/  HSET2.LE.AND R153, R153, R241.reuse, PT ;  /* 0x000000f199997233 */ /* 0x100fe20003803000 */
[----:B------:R-:W-:Y:S01]  /*120d0*/  LOP3.LUT R155, R150, R155, RZ, 0xc0, !PT ;  /* 0x0000009b969b7212 */ /* 0x000fe200078ec0ff */
[----:B------:R-:W-:Y:S03]  /*120e0*/  LDSM.16.MT88.4 R168, [R211+0x1a800] ;  /* 0x01a80000d3a8783b */ /* 0x000fe60000004200 */
[----:B------:R-:W-:Y:S01]  /*120f0*/  F2FP.BF16.PACK_AB R149, R195, R196 ;  /* 0x000000c4c395723e */ /* 0x000fe200000010ff */
[----:B------:R-:W-:Y:S01]  /*12100*/  MUFU.EX2 R187, R21 ;  /* 0x0000001500bb7308 */ /* 0x000fe20000000800 */
[----:B------:R-:W-:Y:S01]  /*12110*/  F2FP.BF16.PACK_AB R150, R193, R194 ;  /* 0x000000c2c196723e */ /* 0x000fe200000010ff */
[----:B------:R-:W-:Y:S01]  /*12120*/  IMAD.WIDE.U32 R24, R24, -0x326172a9, RZ ;  /* 0xcd9e8d5718187825 */ /* 0x000fe200078e00ff */
[----:B------:R-:W-:Y:S02]  /*12130*/  LOP3.LUT R152, R152, R149, RZ, 0xc0, !PT ;  /* 0x0000009598987212 */ /* 0x000fe400078ec0ff */
[----:B------:R-:W-:Y:S01]  /*12140*/  LOP3.LUT R153, R153, R150, RZ, 0xc0, !PT ;  /* 0x0000009699997212 */ /* 0x000fe200078ec0ff */
[----:B------:R-:W-:Y:S01]  /*12150*/  FFMA.FTZ R2, R2, R244, R204 ;  /* 0x000000f402027223 */ /* 0x000fe200000100cc */
[----:B------:R-:W-:Y:S01]  /*12160*/  LOP3.LUT R25, R25, UR15, R242, 0x96, !PT ;  /* 0x0000000f19197c12 */ /* 0x000fe2000f8e96f2 */
[----:B------:R-:W-:Y:S01]  /*12170*/  FFMA.FTZ R0, R0, R245, R202 ;  /* 0x000000f500007223 */ /* 0x000fe200000100ca */
[----:B------:R-:W-:Y:S01]  /*12180*/  LOP3.LUT R24, R189, UR13, R24, 0x96, !PT ;  /* 0x0000000dbd187c12 */ /* 0x000fe2000f8e9618 */
[----:B------:R-:W-:Y:S01]  /*12190*/  MUFU.EX2 R185, R185 ;  /* 0x000000b900b97308 */ /* 0x000fe20000000800 */
[----:B------:R-:W-:Y:S01]  /*121a0*/  FADD.FTZ R2, R203, R2 ;  /* 0x00000002cb027221 */ /* 0x000fe20000010000 */
[C---:B------:R-:W-:Y:S05]  /*121b0*/  HMMA.16816.F32.BF16 R4, R152.reuse, R160, R4 ;  /* 0x000000a09804723c */ /* 0x040fea0000041804 */
[----:B------:R-:W-:Y:S03]  /*121c0*/  IMAD.WIDE.U32 R150, R25, -0x2daee0ad, RZ ;  /* 0xd2511f5319967825 */ /* 0x000fe600078e00ff */
[C---:B------:R-:W-:Y:S01]  /*121d0*/  HMMA.16816.F32.BF16 R8, R152.reuse, R162, R8 ;  /* 0x000000a29808723c */ /* 0x040fe20000041808 */
[----:B------:R-:W3:Y:S01]  /*121e0*/  LDSM.16.MT88.4 R160, [R212+0x1a800] ;  /* 0x01a80000d4a0783b */ /* 0x000ee20000004200 */
[----:B------:R2:W-:Y:S02]  /*121f0*/  MUFU.EX2 R189, R27 ;  /* 0x0000001b00bd7308 */ /* 0x0005e40000000800 */
[----:B------:R-:W-:Y:S01]  /*12200*/  IMAD.WIDE.U32 R24, R24, -0x2daee0ad, RZ ;  /* 0xd2511f5318187825 */ /* 0x000fe200078e00ff */
[----:B----4-:R-:W-:Y:S03]  /*12210*/  LOP3.LUT R26, R151, UR12, R236, 0x96, !PT ;  /* 0x0000000c971a7c12 */ /* 0x010fe6000f8e96ec */
[C---:B-1----:R-:W-:Y:S04]  /*12220*/  HMMA.16816.F32.BF16 R36, R152.reuse, R172, R36 ;  /* 0x000000ac9824723c */ /* 0x042fe80000041824 */
[----:B------:R-:W-:Y:S01]  /*12230*/  LOP3.LUT R25, R25, UR10, R150, 0x96, !PT ;  /* 0x0000000a19197c12 */ /* 0x000fe2000f8e9696 */
[----:B------:R-:W-:Y:S03]  /*12240*/  IMAD.WIDE.U32 R150, R26, -0x326172a9, RZ ;  /* 0xcd9e8d571a967825 */ /* 0x000fe600078e00ff */
[C---:B------:R-:W-:Y:S01]  /*12250*/  HMMA.16816.F32.BF16 R40, R152.reuse, R174, R40 ;  /* 0x000000ae9828723c */ /* 0x040fe20000041828 */
[----:B------:R-:W1:Y:S03]  /*12260*/  LDSM.16.MT88.4 R172, [R209+0x1c800] ;  /* 0x01c80000d1ac783b */ /* 0x000e660000004200 */
[----:B------:R-:W-:Y:S01]  /*12270*/  LOP3.LUT R26, R151, UR11, R188, 0x96, !PT ;  /* 0x0000000b971a7c12 */ /* 0x000fe2000f8e96bc */
[----:B------:R-:W-:Y:S01]  /*12280*/  FADD.FTZ R0, R201, R0 ;  /* 0x00000000c9007221 */ /* 0x000fe20000010000 */
[----:B------:R-:W4:Y:S01]  /*12290*/  MUFU.EX2 R188, R20 ;  /* 0x0000001400bc7308 */ /* 0x000f220000000800 */
[----:B------:R-:W-:Y:S01]  /*122a0*/  FADD.FTZ R2, R240, R2 ;  /* 0x00000002f0027221 */ /* 0x000fe20000010000 */
[C---:B------:R-:W-:Y:S04]  /*122b0*/  HMMA.16816.F32.BF16 R44, R152.reuse, R176, R44 ;  /* 0x000000b0982c723c */ /* 0x040fe8000004182c */
[----:B--2---:R-:W-:Y:S04]  /*122c0*/  IMAD.WIDE.U32 R26, R26, -0x2daee0ad, RZ ;  /* 0xd2511f531a1a7825 */ /* 0x004fe800078e00ff */
        /* <DEDUP_REMOVED lines=9> */
[----:B------:R-:W1:Y:S03]  /*12360*/  LDSM.16.MT88.4 R180, [R212+0x1c800] ;  /* 0x01c80000d4b4783b */ /* 0x000e660000004200 */
[----:B------:R-:W-:Y:S02]  /*12370*/  FADD.FTZ R0, R194, R0 ;  /* 0x00000000c2007221 */ /* 0x000fe40000010000 */
[----:B------:R-:W-:Y:S02]  /*12380*/  FADD.FTZ R2, R195, R2 ;  /* 0x00000002c3027221 */ /* 0x000fe40000010000 */
[C---:B-----5:R-:W-:Y:S04]  /*12390*/  HMMA.16816.F32.BF16 R60, R152.reuse, R164, R60 ;  /* 0x000000a4983c723c */ /* 0x060fe8000004183c */
[----:B------:R-:W-:Y:S02]  /*123a0*/  FADD.FTZ R0, R193, R0 ;  /* 0x00000000c1007221 */ /* 0x000fe40000010000 */
[----:B------:R-:W-:Y:S02]  /*123b0*/  FADD.FTZ R2, R200, R2 ;  /* 0x00000002c8027221 */ /* 0x000fe40000010000 */
[C---:B------:R-:W-:Y:S01]  /*123c0*/  HMMA.16816.F32.BF16 R64, R152.reuse, R166, R64 ;  /* 0x000000a69840723c */ /* 0x040fe20000041840 */
[----:B------:R-:W5:Y:S03]  /*123d0*/  LDSM.16.MT88.4 R164, [R211+0x1c800] ;  /* 0x01c80000d3a4783b */ /* 0x000f660000004200 */
[----:B------:R-:W-:Y:S02]  /*123e0*/  FADD.FTZ R0, R198, R0 ;  /* 0x00000000c6007221 */ /* 0x000fe40000010000 */
[----:B------:R-:W-:Y:S02]  /*123f0*/  FADD.FTZ R2, R199, R2 ;  /* 0x00000002c7027221 */ /* 0x000fe40000010000 */
[C---:B---3--:R-:W-:Y:S04]  /*12400*/  HMMA.16816.F32.BF16 R68, R152.reuse, R156, R68 ;  /* 0x0000009c9844723c */ /* 0x048fe80000041844 */
[----:B------:R-:W-:Y:S02]  /*12410*/  FADD.FTZ R0, R197, R0 ;  /* 0x00000000c5007221 */ /* 0x000fe40000010000 */
[----:B----4-:R-:W-:Y:S02]  /*12420*/  FADD.FTZ R2, R188, R2 ;  /* 0x00000002bc027221 */ /* 0x010fe40000010000 */
[C---:B------:R-:W-:Y:S01]  /*12430*/  HMMA.16816.F32.BF16 R72, R152.reuse, R158, R72 ;  /* 0x0000009e9848723c */ /* 0x040fe20000041848 */
[----:B------:R-:W3:Y:S03]  /*12440*/  LDSM.16.MT88.4 R156, [R209+0x1e800] ;  /* 0x01e80000d19c783b */ /* 0x000ee60000004200 */
[----:B------:R-:W-:Y:S02]  /*12450*/  FADD.FTZ R0, R186, R0 ;  /* 0x00000000ba007221 */ /* 0x000fe40000010000 */
[----:B------:R-:W-:Y:S02]  /*12460*/  FADD.FTZ R2, R187, R2 ;  /* 0x00000002bb027221 */ /* 0x000fe40000010000 */
[C---:B------:R-:W-:Y:S04]  /*12470*/  HMMA.16816.F32.BF16 R76, R152.reuse, R160, R76 ;  /* 0x000000a0984c723c */ /* 0x040fe8000004184c */
[----:B------:R-:W-:Y:S04]  /*12480*/  FADD.FTZ R2, R192, R2 ;  /* 0x00000002c0027221 */ /* 0x000fe80000010000 */
[C---:B------:R-:W-:Y:S01]  /*12490*/  HMMA.16816.F32.BF16 R80, R152.reuse, R162, R80 ;  /* 0x000000a29850723c */ /* 0x040fe20000041850 */
[----:B------:R-:W4:Y:S03]  /*124a0*/  LDSM.16.MT88.4 R160, [R210+0x1e800] ;  /* 0x01e80000d2a0783b */ /* 0x000f260000004200 */
[----:B------:R-:W-:Y:S04]  /*124b0*/  FADD.FTZ R2, R191, R2 ;  /* 0x00000002bf027221 */ /* 0x000fe80000010000 */
[C---:B------:R-:W-:Y:S08]  /*124c0*/  HMMA.16816.F32.BF16 R84, R152.reuse, R168, R84 ;  /* 0x000000a89854723c */ /* 0x040ff00000041854 */
[C---:B------:R-:W-:Y:S08]  /*124d0*/  HMMA.16816.F32.BF16 R88, R152.reuse, R170, R88 ;  /* 0x000000aa9858723c */ /* 0x040ff00000041858 */
[C---:B-1----:R-:W-:Y:S08]  /*124e0*/  HMMA.16816.F32.BF16 R92, R152.reuse, R172, R92 ;  /* 0x000000ac985c723c */ /* 0x042ff0000004185c */
[C---:B------:R-:W-:Y:S07]  /*124f0*/  HMMA.16816.F32.BF16 R96, R152.reuse, R174, R96 ;  /* 0x000000ae9860723c */ /* 0x040fee0000041860 */
[----:B------:R-:W-:Y:S01]  /*12500*/  IMAD.WIDE.U32 R174, R25, -0x326172a9, RZ ;  /* 0xcd9e8d5719ae7825 */ /* 0x000fe200078e00ff */
[C---:B--2---:R-:W-:Y:S04]  /*12510*/  HMMA.16816.F32.BF16 R100, R152.reuse, R176, R100 ;  /* 0x000000b09864723c */ /* 0x044fe80000041864 */
[----:B------:R-:W-:Y:S03]  /*12520*/  LOP3.LUT R25, R175, UR9, R150, 0x96, !PT ;  /* 0x00000009af197c12 */ /* 0x000fe6000f8e9696 */
[----:B------:R-:W-:Y:S01]  /*12530*/  IMAD.WIDE.U32 R176, R24, -0x326172a9, RZ ;  /* 0xcd9e8d5718b07825 */ /* 0x000fe200078e00ff */
[C---:B------:R-:W-:Y:S01]  /*12540*/  HMMA.16816.F32.BF16 R104, R152.reuse, R178, R104 ;  /* 0x000000b29868723c */ /* 0x040fe20000041868 */
[----:B------:R-:W-:Y:S03]  /*12550*/  MUFU.EX2 R178, R32 ;  /* 0x0000002000b27308 */ /* 0x000fe60000000800 */
[----:B------:R-:W-:Y:S04]  /*12560*/  IMAD.WIDE.U32 R172, R25, -0x2daee0ad, RZ ;  /* 0xd2511f5319ac7825 */ /* 0x000fe800078e00ff */
[C---:B------:R-:W-:Y:S03]  /*12570*/  HMMA.16816.F32.BF16 R108, R152.reuse, R180, R108 ;  /* 0x000000b4986c723c */ /* 0x040fe6000004186c */
[----:B------:R-:W-:Y:S01]  /*12580*/  MUFU.EX2 R180, R30 ;  /* 0x0000001e00b47308 */ /* 0x000fe20000000800 */
[----:B------:R-:W-:Y:S02]  /*12590*/  LOP3.LUT R20, R173, UR6, R26, 0x96, !PT ;  /* 0x00000006ad147c12 */ /* 0x000fe4000f8e961a */
[----:B------:R-:W-:Y:S02]  /*125a0*/  LDSM.16.MT88.4 R24, [R209+0x19000] ;  /* 0x01900000d118783b */ /* 0x000fe40000004200 */
[C---:B------:R-:W-:Y:S04]  /*125b0*/  HMMA.16816.F32.BF16 R112, R152.reuse, R182, R112 ;  /* 0x000000b69870723c */ /* 0x040fe80000041870 */
[----:B------:R-:W-:Y:S01]  /*125c0*/  IMAD.WIDE.U32 R20, R20, -0x326172a9, RZ ;  /* 0xcd9e8d5714147825 */ /* 0x000fe200078e00ff */
[----:B------:R-:W1:Y:S03]  /*125d0*/  MUFU.EX2 R183, R23 ;  /* 0x0000001700b77308 */ /* 0x000e660000000800 */
[C---:B-----5:R-:W-:Y:S04]  /*125e0*/  HMMA.16816.F32.BF16 R116, R152.reuse, R164, R116 ;  /* 0x000000a49874723c */ /* 0x060fe80000041874 */
[C---:B------:R-:W-:Y:S02]  /*125f0*/  LOP3.LUT R169, R20.reuse, 0xff, RZ, 0xc0, !PT ;  /* 0x000000ff14a97812 */ /* 0x040fe400078ec0ff */
[----:B------:R-:W-:Y:S01]  /*12600*/  SHF.R.U32.HI R168, RZ, 0x18, R20 ;  /* 0x00000018ffa87819 */ /* 0x000fe20000011614 */
[----:B------:R-:W2:Y:S01]  /*12610*/  MUFU.EX2 R182, R28 ;  /* 0x0000001c00b67308 */ /* 0x000ea20000000800 */
[C---:B------:R-:W-:Y:S01]  /*12620*/  HMMA.16816.F32.BF16 R120, R152.reuse, R166, R120 ;  /* 0x000000a69878723c */ /* 0x040fe20000041878 */
[----:B------:R-:W5:Y:S03]  /*12630*/  LDSM.16.MT88.4 R164, [R212+0x1e800] ;  /* 0x01e80000d4a4783b */ /* 0x000f660000004200 */
[----:B------:R-:W-:Y:S02]  /*12640*/  LOP3.LUT R150, R20, 0xffff, RZ, 0xc0, !PT ;  /* 0x0000ffff14967812 */ /* 0x000fe400078ec0ff */
[----:B------:R-:W-:Y:S02]  /*12650*/  LOP3.LUT R21, R21, UR16, R176, 0x96, !PT ;  /* 0x0000001015157c12 */ /* 0x000fe4000f8e96b0 */
[C---:B---3--:R-:W-:Y:S01]  /*12660*/  HMMA.16816.F32.BF16 R124, R152.reuse, R156, R124 ;  /* 0x0000009c987c723c */ /* 0x048fe2000004187c */
[----:B------:R3:W-:Y:S03]  /*12670*/  MUFU.EX2 R176, R34 ;  /* 0x0000002200b07308 */ /* 0x0007e60000000800 */
[----:B------:R-:W-:Y:S01]  /*12680*/  SHF.R.U32.HI R150, RZ, 0x8, R150 ;  /* 0x00000008ff967819 */ /* 0x000fe20000011696 */
[----:B-1----:R-:W-:Y:S01]  /*12690*/  FADD.FTZ R0, R183, R0 ;  /* 0x00000000b7007221 */ /* 0x002fe20000010000 */
[--C-:B------:R-:W-:Y:S02]  /*126a0*/  SHF.R.U32.HI R23, RZ, 0x10, R21.reuse ;  /* 0x00000010ff177819 */ /* 0x100fe40000011615 */
[C---:B------:R-:W-:Y:S01]  /*126b0*/  HMMA.16816.F32.BF16 R128, R152.reuse, R158, R128 ;  /* 0x0000009e9880723c */ /* 0x040fe20000041880 */
[----:B------:R-:W1:Y:S02]  /*126c0*/  LDSM.16.MT88.4 R156, [R211+0x1e800] ;  /* 0x01e80000d39c783b */ /* 0x000e640000004200 */
[----:B------:R-:W3:Y:S01]  /*126d0*/  MUFU.EX2 R179, R31 ;  /* 0x0000001f00b37308 */ /* 0x000ee20000000800 */
[----:B------:R-:W-:Y:S01]  /*126e0*/  PRMT R150, R169, 0x5410, R150 ;  /* 0x00005410a9967816 */ /* 0x000fe20000000096 */
[----:B------:R-:W-:Y:S01]  /*126f0*/  FADD.FTZ R0, R190, R0 ;  /* 0x00000000be007221 */ /* 0x000fe20000010000 */
[----:B------:R-:W-:Y:S01]  /*12700*/  LOP3.LUT R151, R21, 0xff, RZ, 0xc0, !PT ;  /* 0x000000ff15977812 */ /* 0x000fe200078ec0ff */
[----:B--2---:R-:W-:Y:S01]  /*12710*/  FADD.FTZ R2, R182, R2 ;  /* 0x00000002b6027221 */ /* 0x004fe20000010000 */
[C---:B----4-:R-:W-:Y:S04]  /*12720*/  HMMA.16816.F32.BF16 R132, R152.reuse, R160, R132 ;  /* 0x000000a09884723c */ /* 0x050fe80000041884 */
[----:B------:R-:W-:Y:S01]  /*12730*/  LOP3.LUT R28, R177, UR7, R174, 0x96, !PT ;  /* 0x00000007b11c7c12 */ /* 0x000fe2000f8e96ae */
[----:B------:R2:W4:Y:S01]  /*12740*/  MUFU.EX2 R181, R29 ;  /* 0x0000001d00b57308 */ /* 0x0005220000000800 */
[----:B------:R-:W-:Y:S01]  /*12750*/  SHF.R.U32.HI R22, RZ, 0x18, R21 ;  /* 0x00000018ff167819 */ /* 0x000fe20000011615 */
[----:B------:R-:W-:Y:S01]  /*12760*/  FADD.FTZ R0, R189, R0 ;  /* 0x00000000bd007221 */ /* 0x000fe20000010000 */
[C---:B------:R-:W-:Y:S01]  /*12770*/  HMMA.16816.F32.BF16 R136, R152.reuse, R162, R136 ;  /* 0x000000a29888723c */ /* 0x040fe20000041888 */
[----:B------:R-:W4:Y:S03]  /*12780*/  LDSM.16.MT88.4 R160, [R210+0x19000] ;  /* 0x01900000d2a0783b */ /* 0x000f260000004200 */
[----:B------:R-:W-:Y:S01]  /*12790*/  SHF.R.U32.HI R149, RZ, 0x10, R20 ;  /* 0x00000010ff957819 */ /* 0x000fe20000011614 */
[----:B------:R-:W-:Y:S01]  /*127a0*/  FADD.FTZ R0, R180, R0 ;  /* 0x00000000b4007221 */ /* 0x000fe20000010000 */
[----:B------:R-:W-:Y:S02]  /*127b0*/  LOP3.LUT R20, R21, 0xffff, RZ, 0xc0, !PT ;  /* 0x0000ffff15147812 */ /* 0x000fe400078ec0ff */
[----:B------:R-:W-:Y:S01]  /*127c0*/  LOP3.LUT R149, R149, 0xff, RZ, 0xc0, !PT ;  /* 0x000000ff95957812 */ /* 0x000fe200078ec0ff */
[C---:B-----5:R-:W-:Y:S01]  /*127d0*/  HMMA.16816.F32.BF16 R16, R152.reuse, R164, R16 ;  /* 0x000000a49810723c */ /* 0x060fe20000041810 */
[----:B---3--:R-:W-:Y:S02]  /*127e0*/  LDSM.16.MT88.4 R32, [R209+0x19800] ;  /* 0x01980000d120783b */ /* 0x008fe40000004200 */
[----:B------:R-:W-:Y:S01]  /*127f0*/  SHF.R.U32.HI R21, RZ, 0x8, R20 ;  /* 0x00000008ff157819 */ /* 0x000fe20000011614 */
[----:B------:R-:W-:Y:S01]  /*12800*/  FADD.FTZ R0, R179, R0 ;  /* 0x00000000b3007221 */ /* 0x000fe20000010000 */
[----:B------:R-:W-:Y:S02]  /*12810*/  LOP3.LUT R20, R23, 0xff, RZ, 0xc0, !PT ;  /* 0x000000ff17147812 */ /* 0x000fe400078ec0ff */
[----:B------:R-:W-:Y:S01]  /*12820*/  PRMT R23, R149, 0x5410, R168 ;  /* 0x0000541095177816 */ /* 0x000fe200000000a8 */
[C---:B------:R-:W-:Y:S01]  /*12830*/  HMMA.16816.F32.BF16 R140, R152.reuse, R166, R140 ;  /* 0x000000a6988c723c */ /* 0x040fe2000004188c */
[----:B------:R-:W3:Y:S03]  /*12840*/  LDSM.16.MT88.4 R164, [R212+0x19000] ;  /* 0x01900000d4a4783b */ /* 0x000ee60000004200 */
[----:B------:R-:W-:Y:S01]  /*12850*/  PRMT R21, R151, 0x5410, R21 ;  /* 0x0000541097157816 */ /* 0x000fe20000000015 */
[----:B--2---:R-:W-:Y:S01]  /*12860*/  IMAD.WIDE.U32 R28, R28, -0x2daee0ad, RZ ;  /* 0xd2511f531c1c7825 */ /* 0x004fe200078e00ff */
[----:B------:R-:W-:Y:S01]  /*12870*/  PRMT R20, R20, 0x5410, R22 ;  /* 0x0000541014147816 */ /* 0x000fe20000000016 */
[--C-:B------:R-:W-:Y:S01]  /*12880*/  HSET2.LE.AND R22, R150, R241.reuse, PT ;  /* 0x000000f196167233 */ /* 0x100fe20003803000 */
[C---:B-1----:R-:W-:Y:S04]  /*12890*/  HMMA.16816.F32.BF16 R12, R152.reuse, R156, R12 ;  /* 0x0000009c980c723c */ /* 0x042fe8000004180c */
[--C-:B------:R-:W-:Y:S01]  /*128a0*/  HSET2.LE.AND R23, R23, R241.reuse, PT ;  /* 0x000000f117177233 */ /* 0x100fe20003803000 */
[----:B------:R-:W-:Y:S01]  /*128b0*/  F2FP.BF16.PACK_AB R168, R183, R186 ;  /* 0x000000bab7a8723e */ /* 0x000fe200000010ff */
[--C-:B------:R-:W-:Y:S01]  /*128c0*/  HSET2.LE.AND R149, R21, R241.reuse, PT ;  /* 0x000000f115957233 */ /* 0x100fe20003803000 */
[----:B------:R-:W-:Y:S01]  /*128d0*/  F2FP.BF16.PACK_AB R21, R189, R190 ;  /* 0x000000bebd15723e */ /* 0x000fe200000010ff */
[----:B------:R-:W-:Y:S01]  /*128e0*/  HMMA.16816.F32.BF16 R144, R152, R158, R144 ;  /* 0x0000009e9890723c */ /* 0x000fe20000041890 */
[----:B------:R-:W1:Y:S03]  /*128f0*/  LDSM.16.MT88.4 R152, [R211+0x19000] ;  /* 0x01900000d398783b */ /* 0x000e660000004200 */
[--C-:B------:R-:W-:Y:S01]  /*12900*/  HSET2.LE.AND R151, R20, R241.reuse, PT ;  /* 0x000000f114977233 */ /* 0x100fe20003803000 */
[----:B------:R-:W-:Y:S01]  /*12910*/  F2FP.BF16.PACK_AB R20, R191, R192 ;  /* 0x000000c0bf14723e */ /* 0x000fe200000010ff */
[----:B----4-:R-:W-:Y:S01]  /*12920*/  FADD.FTZ R2, R181, R2 ;  /* 0x00000002b5027221 */ /* 0x010fe20000010000 */
[----:B------:R-:W-:Y:S01]  /*12930*/  F2FP.BF16.PACK_AB R150, R187, R188 ;  /* 0x000000bcbb96723e */ /* 0x000fe200000010ff */
[----:B------:R-:W-:Y:S01]  /*12940*/  FADD.FTZ R0, R176, R0 ;  /* 0x00000000b0007221 */ /* 0x000fe20000010000 */
[----:B------:R-:W-:Y:S01]  /*12950*/  LOP3.LUT R22, R22, R20, RZ, 0xc0, !PT ;  /* 0x0000001416167212 */ /* 0x000fe200078ec0ff */
[----:B------:R-:W2:Y:S02]  /*12960*/  LDSM.16.MT88.4 R156, [R209+0x1b000] ;  /* 0x01b00000d19c783b */ /* 0x000ea40000004200 */
[----:B------:R-:W-:Y:S01]  /*12970*/  LOP3.LUT R23, R23, R21, RZ, 0xc0, !PT ;  /* 0x0000001517177212 */ /* 0x000fe200078ec0ff */
[----:B------:R-:W-:Y:S01]  /*12980*/  FADD.FTZ R2, R178, R2 ;  /* 0x00000002b2027221 */ /* 0x000fe20000010000 */
[----:B------:R-:W-:Y:S01]  /*12990*/  LOP3.LUT R20, R149, R150, RZ, 0xc0, !PT ;  /* 0x0000009695147212 */ /* 0x000fe200078ec0ff */
[----:B------:R-:W-:Y:S01]  /*129a0*/  FADD.FTZ R245, R185, R0 ;  /* 0x00000000b9f57221 */ /* 0x000fe20000010000 */
[----:B------:R-:W-:Y:S01]  /*129b0*/  LOP3.LUT R21, R151, R168, RZ, 0xc0, !PT ;  /* 0x000000a897157212 */ /* 0x000fe200078ec0ff */
[----:B------:R-:W-:Y:S01]  /*129c0*/  FADD.FTZ R244, R184, R2 ;  /* 0x00000002b8f47221 */ /* 0x000fe20000010000 */
[----:B------:R-:W4:Y:S01]  /*129d0*/  LDSM.16.MT88.4 R168, [R210+0x1b000] ;  /* 0x01b00000d2a8783b */ /* 0x000f220000004200 */
[----:B------:R-:W-:Y:S02]  /*129e0*/  LOP3.LUT R30, R29, UR17, R172, 0x96, !PT ;  /* 0x000000111d1e7c12 */ /* 0x000fe4000f8e96ac */
[----:B------:R-:W-:Y:S02]  /*129f0*/  LOP3.LUT R149, R28, 0xffff, RZ, 0xc0, !PT ;  /* 0x0000ffff1c957812 */ /* 0x000fe400078ec0ff */
[C---:B------:R-:W-:Y:S03]  /*12a00*/  HMMA.16816.F32.BF16 R4, R20.reuse, R24, R4 ;  /* 0x000000181404723c */ /* 0x040fe60000041804 */
[----:B------:R-:W-:Y:S02]  /*12a10*/  LDSM.16.MT88.4 R172, [R209+0x1b800] ;  /* 0x01b80000d1ac783b */ /* 0x000fe40000004200 */
[----:B------:R-:W-:Y:S02]  /*12a20*/  SHF.R.U32.HI R149, RZ, 0x8, R149 ;  /* 0x00000008ff957819 */ /* 0x000fe40000011695 */
[C---:B------:R-:W-:Y:S01]  /*12a30*/  LOP3.LUT R31, R30.reuse, 0xffff, RZ, 0xc0, !PT ;  /* 0x0000ffff1e1f7812 */ /* 0x040fe200078ec0ff */
[C---:B------:R-:W-:Y:S03]  /*12a40*/  HMMA.16816.F32.BF16 R8, R20.reuse, R26, R8 ;  /* 0x0000001a1408723c */ /* 0x040fe60000041808 */
[----:B------:R-:W5:Y:S01]  /*12a50*/  LDSM.16.MT88.4 R24, [R212+0x1b000] ;  /* 0x01b00000d418783b */ /* 0x000f620000004200 */
[----:B------:R-:W-:Y:S02]  /*12a60*/  LOP3.LUT R29, R30, 0xff, RZ, 0xc0, !PT ;  /* 0x000000ff1e1d7812 */ /* 0x000fe400078ec0ff */
[----:B------:R-:W-:Y:S02]  /*12a70*/  SHF.R.U32.HI R31, RZ, 0x8, R31 ;  /* 0x00000008ff1f7819 */ /* 0x000fe4000001161f */
[C---:B------:R-:W-:Y:S04]  /*12a80*/  HMMA.16816.F32.BF16 R36, R20.reuse, R160, R36 ;  /* 0x000000a01424723c */ /* 0x040fe80000041824 */
[----:B------:R-:W-:Y:S02]  /*12a90*/  PRMT R29, R29, 0x5410, R31 ;  /* 0x000054101d1d7816 */ /* 0x000fe4000000001f */
[----:B------:R-:W-:Y:S02]  /*12aa0*/  SHF.R.U32.HI R31, RZ, 0x18, R30 ;  /* 0x00000018ff1f7819 */ /* 0x000fe4000001161e */
[C---:B------:R-:W-:Y:S01]  /*12ab0*/  HMMA.16816.F32.BF16 R40, R20.reuse, R162, R40 ;  /* 0x000000a21428723c */ /* 0x040fe20000041828 */
[----:B------:R-:W4:Y:S03]  /*12ac0*/  LDSM.16.MT88.4 R160, [R211+0x1b000] ;  /* 0x01b00000d3a0783b */ /* 0x000f260000004200 */
[--C-:B------:R-:W-:Y:S02]  /*12ad0*/  SHF.R.U32.HI R150, RZ, 0x10, R28.reuse ;  /* 0x00000010ff967819 */ /* 0x100fe4000001161c */
[----:B------:R-:W-:Y:S02]  /*12ae0*/  SHF.R.U32.HI R151, RZ, 0x18, R28 ;  /* 0x00000018ff977819 */ /* 0x000fe4000001161c */
[C---:B---3--:R-:W-:Y:S04]  /*12af0*/  HMMA.16816.F32.BF16 R44, R20.reuse, R164, R44 ;  /* 0x000000a4142c723c */ /* 0x048fe8000004182c */
[----:B------:R-:W-:Y:S04]  /*12b00*/  LOP3.LUT R150, R150, 0xff, RZ, 0xc0, !PT ;  /* 0x000000ff96967812 */ /* 0x000fe800078ec0ff */
[C---:B------:R-:W-:Y:S01]  /*12b10*/  HMMA.16816.F32.BF16 R48, R20.reuse, R166, R48 ;  /* 0x000000a61430723c */ /* 0x040fe20000041830 */
[----:B------:R-:W-:Y:S03]  /*12b20*/  LDSM.16.MT88.4 R164, [R210+0x1d000] ;  /* 0x01d00000d2a4783b */ /* 0x000fe60000004200 */
[----:B------:R-:W-:Y:S04]  /*12b30*/  PRMT R150, R150, 0x5410, R151 ;  /* 0x0000541096967816 */ /* 0x000fe80000000097 */
        /* <DEDUP_REMOVED lines=8> */
[----:B------:R-:W3:Y:S07]  /*12bc0*/  LDSM.16.MT88.4 R168, [R211+0x1d000] ;  /* 0x01d00000d3a8783b */ /* 0x000eee0000004200 */
[C---:B-----5:R-:W-:Y:S08]  /*12bd0*/  HMMA.16816.F32.BF16 R76, R20.reuse, R24, R76 ;  /* 0x00000018144c723c */ /* 0x060ff0000004184c */
[C---:B------:R-:W-:Y:S01]  /*12be0*/  HMMA.16816.F32.BF16 R80, R20.reuse, R26, R80 ;  /* 0x0000001a1450723c */ /* 0x040fe20000041850 */
[----:B------:R-:W4:Y:S07]  /*12bf0*/  LDSM.16.MT88.4 R24, [R209+0x1f000] ;  /* 0x01f00000d118783b */ /* 0x000f2e0000004200 */
        /* <DEDUP_REMOVED lines=14> */
[----:B------:R-:W-:Y:S07]  /*12ce0*/  LDSM.16.MT88.4 R168, [R211+0x19800] ;  /* 0x01980000d3a8783b */ /* 0x000fee0000004200 */
[C---:B----4-:R-:W-:Y:S08]  /*12cf0*/  HMMA.16816.F32.BF16 R124, R20.reuse, R24, R124 ;  /* 0x00000018147c723c */ /* 0x050ff0000004187c */
[C---:B------:R-:W-:Y:S01]  /*12d00*/  HMMA.16816.F32.BF16 R128, R20.reuse, R26, R128 ;  /* 0x0000001a1480723c */ /* 0x040fe20000041880 */
[----:B------:R-:W3:Y:S07]  /*12d10*/  LDSM.16.MT88.4 R24, [R211+0x1f000] ;  /* 0x01f00000d318783b */ /* 0x000eee0000004200 */
[C---:B-1----:R-:W-:Y:S07]  /*12d20*/  HMMA.16816.F32.BF16 R132, R20.reuse, R152, R132 ;  /* 0x000000981484723c */ /* 0x042fee0000041884 */
[----:B------:R-:W-:Y:S01]  /*12d30*/  LOP3.LUT R152, R28, 0xff, RZ, 0xc0, !PT ;  /* 0x000000ff1c987812 */ /* 0x000fe200078ec0ff */
[C---:B------:R-:W-:Y:S04]  /*12d40*/  HMMA.16816.F32.BF16 R136, R20.reuse, R154, R136 ;  /* 0x0000009a1488723c */ /* 0x040fe80000041888 */
[----:B------:R-:W-:Y:S02]  /*12d50*/  PRMT R149, R152, 0x5410, R149 ;  /* 0x0000541098957816 */ /* 0x000fe40000000095 */
[----:B------:R-:W-:Y:S02]  /*12d60*/  SHF.R.U32.HI R28, RZ, 0x10, R30 ;  /* 0x00000010ff1c7819 */ /* 0x000fe4000001161e */
[C---:B--2---:R-:W-:Y:S04]  /*12d70*/  HMMA.16816.F32.BF16 R16, R20.reuse, R156, R16 ;  /* 0x0000009c1410723c */ /* 0x044fe80000041810 */
        /* <DEDUP_REMOVED lines=8> */
[C---:B---3--:R-:W-:Y:S03]  /*12e00*/  HMMA.16816.F32.BF16 R12, R20.reuse, R24, R12 ;  /* 0x00000018140c723c */ /* 0x048fe6000004180c */
        /* <DEDUP_REMOVED lines=54> */
.L_x_754:
        /* <DEDUP_REMOVED lines=9> */
[----:B------:R-:W4:Y:S01]  /*13200*/  S2UR UR10, SR_CTAID.Z ;  /* 0x00000000000a79c3 */ /* 0x000f220000002700 */
[----:B------:R-:W-:Y:S01]  /*13210*/  ULDC UR8, c[0x0][0x214] ;  /* 0x0000850000087ab9 */ /* 0x000fe20000000800 */
[----:B------:R-:W4:Y:S01]  /*13220*/  S2R R173, SR_TID.X ;  /* 0x0000000000ad7919 */ /* 0x000f220000002100 */
        /* <DEDUP_REMOVED lines=10> */
[----:B------:R-:W-:Y:S02]  /*132d0*/  SHF.R.S32.HI R174, RZ, 0x1f, R173 ;  /* 0x0000001fffae7819 */ /* 0x000fe400000114ad */
        /* <DEDUP_REMOVED lines=144> */
[C---:B-----5:R-:W-:Y:S01]  /*13be0*/  FMUL.FTZ R16, R0.reuse, R47 ;  /* 0x0000002f00107220 */ /* 0x060fe20000410000 */
        /* <DEDUP_REMOVED lines=124> */
[----:B--2---:R-:W-:Y:S01]  /*143b0*/  IADD3 R9, R10, R2, RZ ;  /* 0x000000020a097210 */ /* 0x004fe20007ffe0ff */
        /* <DEDUP_REMOVED lines=55> */
[----:B--2---:R-:W-:Y:S02]  /*14730*/  SHF.R.S32.HI R2, RZ, 0x1f, R14 ;  /* 0x0000001fff027819 */ /* 0x004fe4000001140e */
[----:B------:R-:W-:Y:S01]  /*14740*/  LOP3.LUT P0, RZ, R0, 0x3, RZ, 0xc0, !PT ;  /* 0x0000000300ff7812 */ /* 0x000fe2000780c0ff */
[----:B------:R-:W-:Y:S01]  /*14750*/  STS [R9+0xc000], R22 ;  /* 0x00c0001609007388 */ /* 0x000fe20000000800 */
[----:B------:R-:W-:-:S03]  /*14760*/  LEA.HI R2, R2, R14, RZ, 0x3 ;  /* 0x0000000e02027211 */ /* 0x000fc600078f18ff */
[----:B------:R-:W-:Y:S01]  /*14770*/  STS [R9+0xc400], R21 ;  /* 0x00c4001509007388 */ /* 0x000fe20000000800 */
[----:B---3--:R-:W2:Y:S01]  /*14780*/  @P3 MUFU.LG2 R5, R150 ;  /* 0x0000009600053308 */ /* 0x008ea20000000c00 */
[----:B------:R-:W-:Y:S02]  /*14790*/  LOP3.LUT R2, R2, 0xffffff8, RZ, 0xc0, !PT ;  /* 0x0ffffff802027812 */ /* 0x000fe400078ec0ff */
[----:B------:R-:W-:Y:S02]  /*147a0*/  STS [R7+0xc000], R20 ;  /* 0x00c0001407007388 */ /* 0x000fe40000000800 */
[----:B------:R-:W-:Y:S02]  /*147b0*/  IADD3 R0, R14, -R2, RZ ;  /* 0x800000020e007210 */ /* 0x000fe40007ffe0ff */
[----:B------:R3:W-:Y:S01]  /*147c0*/  STS [R7+0xc400], R19 ;  /* 0x00c4001307007388 */ /* 0x0007e20000000800 */
[----:B----4-:R-:W4:Y:S01]  /*147d0*/  @P4 MUFU.LG2 R4, R149 ;  /* 0x0000009500044308 */ /* 0x010f220000000c00 */
[----:B------:R-:W-:-:S02]  /*147e0*/  LEA R0, R0, R175, 0x4 ;  /* 0x000000af00007211 */ /* 0x000fc400078e20ff */
[----:B------:R3:W-:Y:S04]  /*147f0*/  STS [R6+0xc000], R18 ;  /* 0x00c0001206007388 */ /* 0x0007e80000000800 */
[----:B------:R3:W-:Y:S01]  /*14800*/  STS [R6+0xc400], R17 ;  /* 0x00c4001106007388 */ /* 0x0007e20000000800 */
[----:B--2---:R-:W-:Y:S01]  /*14810*/  @P3 FMUL.FTZ R2, R5, 0.69314718246459960938 ;  /* 0x3f31721805023820 */ /* 0x004fe20000410000 */
[----:B-1----:R-:W-:Y:S02]  /*14820*/  MOV R8, 0x7f800000 ;  /* 0x7f80000000087802 */ /* 0x002fe40000000f00 */
[----:B------:R-:W-:Y:S01]  /*14830*/  BAR.SYNC.DEFER_BLOCKING 0x0 ;  /* 0x0000000000007b1d */ /* 0x000fe20000010000 */
[----:B------:R-:W-:Y:S02]  /*14840*/  @P3 FFMA.FTZ R8, R3, c[0x0][0x238], R2 ;  /* 0x00008e0003083a23 */ /* 0x000fe40000010002 */
[----:B----4-:R-:W-:Y:S01]  /*14850*/  @P4 FMUL.FTZ R4, R4, 0.69314718246459960938 ;  /* 0x3f31721804044820 */ /* 0x010fe20000410000 */
[----:B---3--:R-:W-:-:S03]  /*14860*/  MOV R7, 0x7f800000 ;  /* 0x7f80000000077802 */ /* 0x008fc60000000f00 */
[----:B------:R-:W-:Y:S01]  /*14870*/  @P4 FFMA.FTZ R7, R148, c[0x0][0x238], R4 ;  /* 0x00008e0094074a23 */ /* 0x000fe20000010004 */
        /* <DEDUP_REMOVED lines=33> */
.L_x_759:
[----:B--234-:R-:W-:Y:S05]  /*14a90*/  BSYNC B0 ;  /* 0x0000000000007941 */ /* 0x01cfea0003800000 */
.L_x_758:
[----:B------:R-:W2:Y:S04]  /*14aa0*/  LDL.LU.64 R4, [R1+0x30] ;  /* 0x0000300001047983 */ /* 0x000ea80000300a00 */
        /* <DEDUP_REMOVED lines=28> */
.L_x_761:
[----:B-1----:R-:W-:Y:S05]  /*14c70*/  BSYNC B0 ;  /* 0x0000000000007941 */ /* 0x002fea0003800000 */
.L_x_760:
        /* <DEDUP_REMOVED lines=18> */
.L_x_763:
[----:B------:R-:W-:Y:S05]  /*14da0*/  BSYNC B0 ;  /* 0x0000000000007941 */ /* 0x000fea0003800000 */
.L_x_762:
[----:B------:R-:W2:Y:S01]  /*14db0*/  LDL.LU R0, [R1+0x48] ;  /* 0x0000480001007983 */ /* 0x000ea20000300800 */
[----:B------:R-:W-:Y:S01]  /*14dc0*/  BSSY B0, `(.L_x_764) ;  /* 0x0000011000007945 */ /* 0x000fe20003800000 */
[----:B--2---:R-:W-:-:S13]  /*14dd0*/  ISETP.GE.AND P0, PT, R0, UR18, PT ;  /* 0x0000001200007c0c */ /* 0x004fda000bf06270 */
        /* <DEDUP_REMOVED lines=15> */
.L_x_765:
[----:B------:R-:W-:Y:S05]  /*14ed0*/  BSYNC B0 ;  /* 0x0000000000007941 */ /* 0x000fea0003800000 */
.L_x_764:
        /* <DEDUP_REMOVED lines=18> */
.L_x_746:
[----:B------:R-:W-:Y:S01]  /*15000*/  UISETP.NE.AND UP4, UPT, UR21, -0x1, UPT ;  /* 0xffffffff1500788c */ /* 0x000fe2000bf85270 */
[----:B------:R-:W-:Y:S01]  /*15010*/  LEA.HI R6, R24, R112, RZ, 0x3 ;  /* 0x0000007018067211 */ /* 0x000fe200078f18ff */
[----:B------:R-:W-:Y:S01]  /*15020*/  ULDC.U8 UR15, c[0x0][0x329] ;  /* 0x0000ca40000f7ab9 */ /* 0x000fe20000000000 */
[----:B------:R-:W1:Y:S01]  /*15030*/  S2R R12, SR_CTAID.Z ;  /* 0x00000000000c7919 */ /* 0x000e620000002700 */
[----:B------:R-:W-:Y:S01]  /*15040*/  UISETP.NE.AND UP3, UPT, UR15, URZ, UPT ;  /* 0x0000003f0f00728c */ /* 0x000fe2000bf65270 */
[----:B------:R-:W-:Y:S01]  /*15050*/  LOP3.LUT R0, R6, 0x1ffffff8, RZ, 0xc0, !PT ;  /* 0x1ffffff806007812 */ /* 0x000fe200078ec0ff */
[----:B------:R-:W-:Y:S01]  /*15060*/  ULDC.64 UR4, c[0x0][0x1e0] ;  /* 0x0000780000047ab9 */ /* 0x000fe20000000a00 */
[----:B------:R-:W2:Y:S01]  /*15070*/  S2R R4, SR_CTAID.X ;  /* 0x0000000000047919 */ /* 0x000ea20000002500 */
[----:B------:R-:W-:Y:S01]  /*15080*/  ULDC.64 UR6, c[0x0][0x1e8] ;  /* 0x00007a0000067ab9 */ /* 0x000fe20000000a00 */
[----:B------:R-:W-:Y:S01]  /*15090*/  SHF.R.S32.HI R6, RZ, 0x3, R6 ;  /* 0x00000003ff067819 */ /* 0x000fe20000011406 */
[----:B------:R-:W-:Y:S01]  /*150a0*/  USHF.R.S32.HI UR14, URZ, 0x1f, UR10 ;  /* 0x0000001f3f0e7899 */ /* 0x000fe2000801140a */
[----:B------:R-:W-:Y:S01]  /*150b0*/  IMAD.IADD R0, R112, 0x1, -R0 ;  /* 0x0000000170007824 */ /* 0x000fe200078e0a00 */
[----:B------:R-:W-:Y:S01]  /*150c0*/  @!UP4 USHF.R.S32.HI UR17, URZ, 0x1f, UR11 ;  /* 0x0000001f3f11c899 */ /* 0x000fe2000801140b */
[----:B------:R-:W-:Y:S01]  /*150d0*/  SHF.R.S32.HI R7, RZ, 0x1f, R6 ;  /* 0x0000001fff077819 */ /* 0x000fe20000011406 */
[----:B------:R-:W-:Y:S01]  /*150e0*/  @UP4 UIMAD.WIDE.U32 UR12, UR21, UR6, URZ ;  /* 0x00000006150c42a5 */ /* 0x000fe2000f8e003f */
[----:B------:R-:W-:Y:S01]  /*150f0*/  IMAD.SHL.U32 R0, R0, 0x8, RZ ;  /* 0x0000000800007824 */ /* 0x000fe200078e00ff */
[----:B------:R-:W-:Y:S01]  /*15100*/  @!UP4 UIMAD UR17, UR17, UR4, URZ ;  /* 0x000000041111c2a4 */ /* 0x000fe2000f8e023f */
[----:B------:R-:W-:Y:S01]  /*15110*/  BSSY B0, `(.L_x_766) ;  /* 0x0000039000007945 */ /* 0x000fe20003800000 */
[----:B------:R-:W-:-:S02]  /*15120*/  ULDC.U8 UR16, c[0x0][0x328] ;  /* 0x0000ca0000107ab9 */ /* 0x000fc40000000000 */
[----:B------:R-:W-:Y:S02]  /*15130*/  @!UP4 UIMAD.WIDE.U32 UR18, UR11, UR4, URZ ;  /* 0x000000040b12c2a5 */ /* 0x000fe4000f8e003f */
[----:B------:R-:W-:Y:S02]  /*15140*/  @!UP4 UIMAD UR17, UR11, UR5, UR17 ;  /* 0x000000050b11c2a4 */ /* 0x000fe4000f8e0211 */
[----:B------:R-:W-:Y:S02]  /*15150*/  UISETP.NE.AND UP2, UPT, UR16, URZ, UPT ;  /* 0x0000003f1000728c */ /* 0x000fe4000bf45270 */
[----:B------:R-:W-:Y:S02]  /*15160*/  ULDC.64 UR4, c[0x0][0x1f0] ;  /* 0x00007c0000047ab9 */ /* 0x000fe40000000a00 */
[----:B------:R-:W-:Y:S02]  /*15170*/  UIMAD UR4, UR14, UR4, URZ ;  /* 0x000000040e0472a4 */ /* 0x000fe4000f8e023f */
[----:B------:R-:W-:Y:S01]  /*15180*/  @UP4 UIMAD UR7, UR21, UR7, UR13 ;  /* 0x00000007150742a4 */ /* 0x000fe2000f8e020d */
[----:B--2---:R-:W-:Y:S01]  /*15190*/  IMAD.WIDE R4, R4, 0x80, R6 ;  /* 0x0000008004047825 */ /* 0x004fe200078e0206 */
[----:B------:R-:W-:-:S02]  /*151a0*/  @UP4 UMOV UR14, UR12 ;  /* 0x0000000c000e4c82 */ /* 0x000fc40008000000 */
[----:B------:R-:W-:Y:S02]  /*151b0*/  UISETP.EQ.AND UP2, UPT, UR15, URZ, UP2 ;  /* 0x0000003f0f00728c */ /* 0x000fe40009742270 */
[----:B------:R-:W-:Y:S02]  /*151c0*/  @!UP3 UISETP.NE.AND UP1, UPT, UR16, URZ, UPT ;  /* 0x0000003f1000b28c */ /* 0x000fe4000bf25270 */
[----:B------:R-:W-:Y:S02]  /*151d0*/  ULDC UR13, c[0x0][0x214] ;  /* 0x00008500000d7ab9 */ /* 0x000fe40000000800 */
[----:B------:R-:W-:Y:S02]  /*151e0*/  @UP3 ULDC UR12, c[0x0][0x210] ;  /* 0x00008400000c3ab9 */ /* 0x000fe40000000800 */
[----:B------:R-:W-:Y:S02]  /*151f0*/  ULDC UR9, c[0x0][0x234] ;  /* 0x00008d0000097ab9 */ /* 0x000fe40000000800 */
[----:B------:R-:W-:-:S02]  /*15200*/  @UP3 UIMAD UR12, UR12, UR13, URZ ;  /* 0x0000000d0c0c32a4 */ /* 0x000fc4000f8e023f */
[----:B------:R-:W-:Y:S02]  /*15210*/  UISETP.NE.OR UP0, UPT, UR21, -0x1, !UP2 ;  /* 0xffffffff1500788c */ /* 0x000fe4000d705670 */
[----:B------:R-:W-:Y:S02]  /*15220*/  @!UP3 USEL UR12, UR13, UR9, !UP1 ;  /* 0x000000090d0cb287 */ /* 0x000fe4000c800000 */
[----:B------:R-:W-:Y:S02]  /*15230*/  ULDC UR6, c[0x0][0x1c0] ;  /* 0x0000700000067ab9 */ /* 0x000fe40000000800 */
[----:B------:R-:W-:Y:S02]  /*15240*/  @UP3 UMOV UR15, 0x1 ;  /* 0x00000001000f3882 */ /* 0x000fe40000000000 */
[----:B------:R-:W-:Y:S02]  /*15250*/  @!UP3 UIMAD UR15, UR12, UR6, URZ ;  /* 0x000000060c0fb2a4 */ /* 0x000fe4000f8e023f */
[----:B------:R-:W-:-:S02]  /*15260*/  @!UP4 UMOV UR14, UR18 ;  /* 0x00000012000ecc82 */ /* 0x000fc40008000000 */
        /* <DEDUP_REMOVED lines=35> */
.L_x_767:
[----:B------:R-:W-:Y:S05]  /*154a0*/  BSYNC B0 ;  /* 0x0000000000007941 */ /* 0x000fea0003800000 */
.L_x_766:
        /* <DEDUP_REMOVED lines=18> */
.L_x_769:
[----:B------:R-:W-:Y:S05]  /*155d0*/  BSYNC B0 ;  /* 0x0000000000007941 */ /* 0x000fea0003800000 */
.L_x_768:
        /* <DEDUP_REMOVED lines=18> */
.L_x_771:
[----:B------:R-:W-:Y:S05]  /*15700*/  BSYNC B0 ;  /* 0x0000000000007941 */ /* 0x000fea0003800000 */
.L_x_770:
        /* <DEDUP_REMOVED lines=17> */
.L_x_773:
[----:B------:R-:W-:Y:S05]  /*15820*/  BSYNC B0 ;  /* 0x0000000000007941 */ /* 0x000fea0003800000 */
.L_x_772:
        /* <DEDUP_REMOVED lines=35> */
.L_x_774:
        /* <DEDUP_REMOVED lines=10> */
.L_x_1086:


//--------------------- .text._ZN5flash16flash_fwd_kernelI23Flash_fwd_kernel_traitsILi256ELi128ELi64ELi8ELb0ELb0EN7cutlass10bfloat16_tE19Flash_kernel_traitsILi256ELi128ELi64ELi8ES3_EELb0ELb1ELb0ELb0ELb0ELb1ELb1ELb0EEEvNS_16Flash_fwd_paramsE --------------------------
	.section	.text._ZN5flash16flash_fwd_kernelI23Flash_fwd_kernel_traitsILi256ELi128ELi64ELi8ELb0ELb0EN7cutlass10bfloat16_tE19Flash_kernel_traitsILi256ELi128ELi64ELi8ES3_EELb0ELb1ELb0ELb0ELb0ELb1ELb1ELb0EEEvNS_16Flash_fwd_paramsE,"ax",@progbits
	.sectioninfo	@"SHI_REGISTERS=255"
	.align	128
        .global         _ZN5flash16flash_fwd_kernelI23Flash_fwd_kernel_traitsILi256ELi128ELi64ELi8ELb0ELb0EN7cutlass10bfloat16_tE19Flash_kernel_traitsILi256ELi128ELi64ELi8ES3_EELb0ELb1ELb0ELb0ELb0ELb1ELb1ELb0EEEvNS_16Flash_fwd_paramsE
        .type           _ZN5flash16flash_fwd_kernelI23Flash_fwd_kernel_traitsILi256ELi128ELi64ELi8ELb0ELb0EN7cutlass10bfloat16_tE19Flash_kernel_traitsILi256ELi128ELi64ELi8ES3_EELb0ELb1ELb0ELb0ELb0ELb1ELb1ELb0EEEvNS_16Flash_fwd_paramsE,@function
        .size           _ZN5flash16flash_fwd_kernelI23Flash_fwd_kernel_traitsILi256ELi128ELi64ELi8ELb0ELb0EN7cutlass10bfloat16_tE19Flash_kernel_traitsILi256ELi128ELi64ELi8ES3_EELb0ELb1ELb0ELb0ELb0ELb1ELb1ELb0EEEvNS_16Flash_fwd_paramsE,(.L_x_1087 - _ZN5flash16flash_fwd_kernelI23Flash_fwd_kernel_traitsILi256ELi128ELi64ELi8ELb0ELb0EN7cutlass10bfloat16_tE19Flash_kernel_traitsILi256ELi128ELi64ELi8ES3_EELb0ELb1ELb0ELb0ELb0ELb1ELb1ELb0EEEvNS_16Flash_fwd_paramsE)
        .other          _ZN5flash16flash_fwd_kernelI23Flash_fwd_kernel_traitsILi256ELi128ELi64ELi8ELb0ELb0EN7cutlass10bfloat16_tE19Flash_kernel_traitsILi256ELi128ELi64ELi8ES3_EELb0ELb1ELb0ELb0ELb0ELb1ELb1ELb0EEEvNS_16Flash_fwd_paramsE,@"STO_CUDA_ENTRY STV_DEFAULT"
_ZN5flash16flash_fwd_kernelI23Flash_fwd_kernel_traitsILi256ELi128ELi64ELi8ELb0ELb0EN7cutlass10bfloat16_tE19Flash_kernel_traitsILi256ELi128ELi64ELi8ES3_EELb0ELb1ELb0ELb0ELb0ELb1ELb1ELb0EEEvNS_16Flash_fwd_paramsE:
.text._ZN5flash16flash_fwd_kernelI23Flash_fwd_kernel_traitsILi256ELi128ELi64ELi8ELb0ELb0EN7cutlass10bfloat16_tE19Flash_kernel_traitsILi256ELi128ELi64ELi8ES3_EELb0ELb1ELb0ELb0ELb0ELb1ELb1ELb0EEEvNS_16Flash_fwd_paramsE:
        /* <DEDUP_REMOVED lines=57> */
.L_x_775:
[----:B------:R-:W-:Y:S02]  /*0390*/  ULDC UR6, c[0x0][0x218] ;  /* 0x0000860000067ab9 */ /* 0x000fe40000000800 */
.L_x_776:
        /* <DEDUP_REMOVED lines=69> */
.L_x_778:
        /* <DEDUP_REMOVED lines=44> */
.L_x_779:
[----:B------:R-:W-:Y:S01]  /*0ab0*/  SHF.R.S32.HI R94, RZ, 0x1f, R92 ;  /* 0x0000001fff5e7819 */ /* 0x000fe2000001145c */
[----:B------:R-:W1:Y:S01]  /*0ac0*/  S2R R250, SR_CTAID.X ;  /* 0x0000000000fa7919 */ /* 0x000e620000002500 */
[----:B------:R-:W-:Y:S01]  /*0ad0*/  UIADD3 UR10, -UR12, UR15, URZ ;  /* 0x0000000f0c0a7290 */ /* 0x000fe2000fffe13f */
[----:B------:R-:W-:Y:S01]  /*0ae0*/  SHF.R.S32.HI R244, RZ, 0x1f, R8 ;  /* 0x0000001ffff47819 */ /* 0x000fe20000011408 */
[----:B------:R-:W-:Y:S01]  /*0af0*/  ULDC.64 UR4, c[0x0][0x1a8] ;  /* 0x00006a0000047ab9 */ /* 0x000fe20000000a00 */
[-C--:B------:R-:W-:Y:S01]  /*0b00*/  LEA.HI R3, R94, R92.reuse, RZ, 0x3 ;  /* 0x0000005c5e037211 */ /* 0x080fe200078f18ff */
[----:B------:R-:W2:Y:S01]  /*0b10*/  S2R R6, SR_CTAID.Z ;  /* 0x0000000000067919 */ /* 0x000ea20000002700 */
[----:B------:R-:W-:Y:S01]  /*0b20*/  UIMAD UR4, UR19, UR4, URZ ;  /* 0x00000004130472a4 */ /* 0x000fe2000f8e023f */
[----:B------:R-:W-:Y:S01]  /*0b30*/  IMAD R246, R244, c[0x0][0x1b0], RZ ;  /* 0x00006c00f4f67a24 */ /* 0x000fe200078e02ff */
[----:B------:R-:W-:Y:S01]  /*0b40*/  SHF.R.S32.HI R10, RZ, 0x3, R3 ;  /* 0x00000003ff0a7819 */ /* 0x000fe20000011403 */
[----:B------:R-:W-:Y:S01]  /*0b50*/  UMOV UR14, 0x6 ;  /* 0x00000006000e7882 */ /* 0x000fe20000000000 */
[----:B------:R-:W-:Y:S01]  /*0b60*/  LOP3.LUT R3, R3, 0xfffffff8, RZ, 0xc0, !PT ;  /* 0xfffffff803037812 */ /* 0x000fe200078ec0ff */
[----:B------:R-:W-:Y:S01]  /*0b70*/  UIMAD UR4, UR11, UR5, UR4 ;  /* 0x000000050b0472a4 */ /* 0x000fe2000f8e0204 */
[----:B------:R-:W-:Y:S01]  /*0b80*/  IADD3 R5, R10, 0x20, RZ ;  /* 0x000000200a057810 */ /* 0x000fe20007ffe0ff */
[----:B------:R-:W-:Y:S01]  /*0b90*/  UIADD3 UR11, UR8, -0x1, URZ ;  /* 0xffffffff080b7890 */ /* 0x000fe2000fffe03f */
[----:B------:R-:W-:Y:S01]  /*0ba0*/  SHF.R.S32.HI R11, RZ, 0x1f, R10 ;  /* 0x0000001fff0b7819 */ /* 0x000fe2000001140a */
[----:B------:R-:W-:Y:S01]  /*0bb0*/  IMAD.IADD R3, R92, 0x1, -R3 ;  /* 0x000000015c037824 */ /* 0x000fe200078e0a03 */
[----:B------:R-:W-:Y:S01]  /*0bc0*/  ISETP.GE.AND P3, PT, R5, UR10, PT ;  /* 0x0000000a05007c0c */ /* 0x000fe2000bf66270 */
[----:B------:R-:W-:Y:S01]  /*0bd0*/  IMAD R246, R8, c[0x0][0x1b4], R246 ;  /* 0x00006d0008f67a24 */ /* 0x000fe200078e02f6 */
[C---:B------:R-:W-:Y:S01]  /*0be0*/  IADD3 R0, R10.reuse, 0x40, RZ ;  /* 0x000000400a007810 */ /* 0x040fe20007ffe0ff */
[----:B------:R-:W-:Y:S01]  /*0bf0*/  IMAD.SHL.U32 R248, R3, 0x8, RZ ;  /* 0x0000000803f87824 */ /* 0x000fe200078e00ff */
[----:B------:R-:W-:Y:S01]  /*0c00*/  ISETP.GE.AND P4, PT, R10, UR10, PT ;  /* 0x0000000a0a007c0c */ /* 0x000fe2000bf86270 */
[----:B------:R-:W-:Y:S01]  /*0c10*/  UMOV UR19, 0x5 ;  /* 0x0000000500137882 */ /* 0x000fe20000000000 */
[----:B------:R-:W-:Y:S01]  /*0c20*/  ISETP.GE.AND P2, PT, R0, UR10, PT ;  /* 0x0000000a00007c0c */ /* 0x000fe2000bf46270 */
[----:B------:R-:W-:Y:S01]  /*0c30*/  IMAD R244, R244, c[0x0][0x1b8], RZ ;  /* 0x00006e00f4f47a24 */ /* 0x000fe200078e02ff */
[----:B------:R-:W-:Y:S01]  /*0c40*/  SHF.R.S32.HI R249, RZ, 0x1f, R248 ;  /* 0x0000001ffff97819 */ /* 0x000fe200000114f8 */
[----:B-1----:R-:W-:Y:S01]  /*0c50*/  IMAD.WIDE R250, R250, 0x80, R10 ;  /* 0x00000080fafa7825 */ /* 0x002fe200078e020a */
[----:B------:R-:W-:Y:S01]  /*0c60*/  IADD3 R12, P0, R248, UR6, RZ ;  /* 0x00000006f80c7c10 */ /* 0x000fe2000ff1e0ff */
[----:B------:R-:W-:Y:S01]  /*0c70*/  UIMAD UR6, UR11, -0x40, UR13 ;  /* 0xffffffc00b0678a4 */ /* 0x000fe2000f8e020d */
[----:B------:R-:W-:Y:S01]  /*0c80*/  IADD3 R239, R10, 0x60, RZ ;  /* 0x000000600aef7810 */ /* 0x000fe20007ffe0ff */
[----:B------:R-:W-:Y:S01]  /*0c90*/  IMAD R244, R8, c[0x0][0x1bc], R244 ;  /* 0x00006f0008f47a24 */ /* 0x000fe200078e02f4 */
[----:B------:R-:W-:Y:S01]  /*0ca0*/  IADD3.X R13, R249, UR18, RZ, P0, !PT ;  /* 0x00000012f90d7c10 */ /* 0x000fe200087fe4ff */
[----:B------:R-:W-:Y:S01]  /*0cb0*/  IMAD.MOV.U32 R165, RZ, RZ, 0x40 ;  /* 0x00000040ffa57424 */ /* 0x000fe200078e00ff */
[----:B------:R-:W-:Y:S01]  /*0cc0*/  @!P3 IADD3 R16, P0, R250, 0x20, RZ ;  /* 0x00000020fa10b810 */ /* 0x000fe20007f1e0ff */
[----:B------:R-:W-:Y:S01]  /*0cd0*/  @!P4 IMAD R2, R251, c[0x0][0x190], RZ ;  /* 0x00006400fb02ca24 */ /* 0x000fe200078e02ff */
[----:B------:R-:W-:Y:S01]  /*0ce0*/  ISETP.GE.AND P1, PT, R239, UR10, PT ;  /* 0x0000000aef007c0c */ /* 0x000fe2000bf26270 */
[----:B--2---:R-:W-:Y:S01]  /*0cf0*/  IMAD.WIDE.U32 R6, R6, c[0x0][0x1a8], R12 ;  /* 0x00006a0006067a25 */ /* 0x004fe200078e000c */
[----:B------:R-:W-:Y:S01]  /*0d00*/  LEA.HI R237, R94, R92, RZ, 0x4 ;  /* 0x0000005c5eed7211 */ /* 0x000fe200078f20ff */
[----:B------:R-:W-:-:S02]  /*0d10*/  UISETP.GE.AND UP0, UPT, UR8, 0x2, UPT ;  /* 0x000000020800788c */ /* 0x000fc4000bf06270 */
[----:B------:R-:W-:Y:S01]  /*0d20*/  @!P3 IMAD.X R4, RZ, RZ, R251, P0 ;  /* 0x000000ffff04b224 */ /* 0x000fe200000e06fb */
[----:B------:R-:W-:Y:S01]  /*0d30*/  IADD3 R7, R7, UR4, RZ ;  /* 0x0000000407077c10 */ /* 0x000fe2000fffe0ff */
[----:B------:R-:W-:Y:S01]  /*0d40*/  @!P4 IMAD.MOV.U32 R22, RZ, RZ, R6 ;  /* 0x000000ffff16c224 */ /* 0x000fe200078e0006 */
[----:B------:R-:W-:Y:S01]  /*0d50*/  @!P2 IADD3 R14, P0, R250, 0x40, RZ ;  /* 0x00000040fa0ea810 */ /* 0x000fe20007f1e0ff */
[----:B------:R-:W-:Y:S01]  /*0d60*/  @!P3 IMAD R4, R4, c[0x0][0x190], RZ ;  /* 0x000064000404ba24 */ /* 0x000fe200078e02ff */
[----:B------:R-:W-:Y:S01]  /*0d70*/  ULDC.64 UR4, c[0x0][0x198] ;  /* 0x0000660000047ab9 */ /* 0x000fe20000000a00 */
[----:B------:R-:W-:Y:S01]  /*0d80*/  @!P4 IMAD.MOV.U32 R23, RZ, RZ, R7 ;  /* 0x000000ffff17c224 */ /* 0x000fe200078e0007 */
[----:B------:R-:W-:Y:S01]  /*0d90*/  USHF.L.U64.HI UR14, UR4, UR14, UR5 ;  /* 0x0000000e040e7299 */ /* 0x000fe20008010205 */
[C---:B------:R-:W-:Y:S01]  /*0da0*/  @!P4 IMAD R2, R250.reuse, c[0x0][0x194], R2 ;  /* 0x00006500fa02ca24 */ /* 0x040fe200078e0202 */
[----:B------:R-:W-:Y:S01]  /*0db0*/  USHF.L.U32 UR18, UR4, 0x6, URZ ;  /* 0x0000000604127899 */ /* 0x000fe2000800063f */
[----:B------:R-:W-:Y:S01]  /*0dc0*/  @!P4 IMAD.WIDE.U32 R22, R250, c[0x0][0x190], R22 ;  /* 0x00006400fa16ca25 */ /* 0x000fe200078e0016 */
[----:B------:R-:W-:-:S03]  /*0dd0*/  USHF.L.U64.HI UR19, UR4, UR19, UR5 ;  /* 0x0000001304137299 */ /* 0x000fc60008010205 */
[----:B------:R-:W-:Y:S01]  /*0de0*/  @!P3 IMAD R4, R16, c[0x0][0x194], R4 ;  /* 0x000065001004ba24 */ /* 0x000fe200078e0204 */
[----:B------:R-:W-:Y:S01]  /*0df0*/  @!P4 LEA R12, P6, R22, c[0x0][0x160], 0x1 ;  /* 0x00005800160cca11 */ /* 0x000fe200078c08ff */
[----:B------:R-:W-:Y:S01]  /*0e00*/  @!P2 IMAD.X R0, RZ, RZ, R251, P0 ;  /* 0x000000ffff00a224 */ /* 0x000fe200000e06fb */
[----:B------:R-:W-:Y:S01]  /*0e10*/  @!P1 IADD3 R20, P0, R250, 0x60, RZ ;  /* 0x00000060fa149810 */ /* 0x000fe20007f1e0ff */
[----:B------:R-:W-:-:S04]  /*0e20*/  @!P3 IMAD.WIDE.U32 R16, R16, c[0x0][0x190], R6 ;  /* 0x000064001010ba25 */ /* 0x000fc800078e0006 */
[----:B------:R-:W-:Y:S01]  /*0e30*/  @!P4 IMAD.IADD R2, R23, 0x1, R2 ;  /* 0x000000011702c824 */ /* 0x000fe200078e0202 */
[----:B------:R-:W-:Y:S01]  /*0e40*/  @!P3 LEA R18, P5, R16, c[0x0][0x160], 0x1 ;  /* 0x000058001012ba11 */ /* 0x000fe200078a08ff */
[----:B------:R-:W-:Y:S02]  /*0e50*/  @!P3 IMAD.IADD R4, R17, 0x1, R4 ;  /* 0x000000011104b824 */ /* 0x000fe400078e0204 */
[----:B------:R-:W-:Y:S01]  /*0e60*/  @!P2 IMAD R0, R0, c[0x0][0x190], RZ ;  /* 0x000064000000aa24 */ /* 0x000fe200078e02ff */
[----:B------:R-:W-:Y:S01]  /*0e70*/  @!P4 LEA.HI.X R13, R22, c[0x0][0x164], R2, 0x1, P6 ;  /* 0x00005900160dca11 */ /* 0x000fe200030f0c02 */
[----:B------:R-:W-:Y:S01]  /*0e80*/  @!P1 IMAD.X R2, RZ, RZ, R251, P0 ;  /* 0x000000ffff029224 */ /* 0x000fe200000e06fb */
[----:B------:R-:W-:Y:S01]  /*0e90*/  @!P3 LEA.HI.X R19, R16, c[0x0][0x164], R4, 0x1, P5 ;  /* 0x000059001013ba11 */ /* 0x000fe200028f0c04 */
[C---:B------:R-:W-:Y:S01]  /*0ea0*/  @!P2 IMAD R0, R14.reuse, c[0x0][0x194], R0 ;  /* 0x000065000e00aa24 */ /* 0x040fe200078e0200 */
[C---:B------:R-:W-:Y:S01]  /*0eb0*/  ISETP.GE.AND P5, PT, R5.reuse, UR6, PT ;  /* 0x0000000605007c0c */ /* 0x040fe2000bfa6270 */
[----:B------:R-:W-:Y:S01]  /*0ec0*/  @!P2 IMAD.WIDE.U32 R14, R14, c[0x0][0x190], R6 ;  /* 0x000064000e0eaa25 */ /* 0x000fe200078e0006 */
[----:B------:R-:W-:-:S02]  /*0ed0*/  ISETP.GE.AND P0, PT, R5, UR6, PT ;  /* 0x0000000605007c0c */ /* 0x000fc4000bf06270 */
[-C--:B------:R-:W-:Y:S01]  /*0ee0*/  LEA.HI R5, R94, R92.reuse, RZ, 0x6 ;  /* 0x0000005c5e057211 */ /* 0x080fe200078f30ff */
[----:B------:R-:W-:Y:S01]  /*0ef0*/  @!P1 IMAD R4, R2, c[0x0][0x190], RZ ;  /* 0x0000640002049a24 */ /* 0x000fe200078e02ff */
[----:B------:R-:W-:Y:S01]  /*0f00*/  @!P2 LEA R16, P6, R14, c[0x0][0x160], 0x1 ;  /* 0x000058000e10aa11 */ /* 0x000fe200078c08ff */
[----:B------:R-:W-:Y:S01]  /*0f10*/  @!P1 IMAD.MOV.U32 R22, RZ, RZ, R6 ;  /* 0x000000ffff169224 */ /* 0x000fe200078e0006 */
[----:B------:R-:W-:Y:S01]  /*0f20*/  LEA.HI R94, R94, R92, RZ, 0x5 ;  /* 0x0000005c5e5e7211 */ /* 0x000fe200078f28ff */
[----:B------:R-:W-:Y:S01]  /*0f30*/  @!P1 IMAD.MOV.U32 R23, RZ, RZ, R7 ;  /* 0x000000ffff179224 */ /* 0x000fe200078e0007 */
[----:B------:R-:W-:Y:S01]  /*0f40*/  SHF.R.S32.HI R7, RZ, 0x4, R237 ;  /* 0x00000004ff077819 */ /* 0x000fe200000114ed */
[----:B------:R-:W-:Y:S01]  /*0f50*/  IMAD.SHL.U32 R6, R10, 0x40, RZ ;  /* 0x000000400a067824 */ /* 0x000fe200078e00ff */
[----:B------:R-:W-:Y:S01]  /*0f60*/  SHF.R.S32.HI R93, RZ, 0x5, R94 ;  /* 0x00000005ff5d7819 */ /* 0x000fe2000001145e */
[----:B------:R-:W-:Y:S01]  /*0f70*/  @!P2 IMAD.IADD R0, R15, 0x1, R0 ;  /* 0x000000010f00a824 */ /* 0x000fe200078e0200 */
[----:B------:R-:W-:Y:S01]  /*0f80*/  LOP3.LUT R94, R94, 0xffffffe0, RZ, 0xc0, !PT ;  /* 0xffffffe05e5e7812 */ /* 0x000fe200078ec0ff */
[----:B------:R-:W-:Y:S01]  /*0f90*/  @!P1 IMAD R4, R20, c[0x0][0x194], R4 ;  /* 0x0000650014049a24 */ /* 0x000fe200078e0204 */
        /* <DEDUP_REMOVED lines=17> */
[C---:B------:R-:W-:Y:S01]  /*10b0*/  IMAD.WIDE.U32 R4, R10.reuse, c[0x0][0x1a0], R248 ;  /* 0x000068000a047a25 */ /* 0x040fe200078e00f8 */
[----:B------:R-:W-:Y:S01]  /*10c0*/  IADD3.X R243, R23, UR7, R0, P6, !PT ;  /* 0x0000000717f37c10 */ /* 0x000fe2000b7fe400 */
[----:B------:R-:W-:Y:S01]  /*10d0*/  USHF.R.S32.HI UR7, URZ, 0x1f, UR11 ;  /* 0x0000001f3f077899 */ /* 0x000fe2000801140b */
[----:B------:R-:W-:Y:S01]  /*10e0*/  ISETP.GE.AND P6, PT, R10, UR6, PT ;  /* 0x000000060a007c0c */ /* 0x000fe2000bfc6270 */
[----:B------:R-:W-:Y:S01]  /*10f0*/  IMAD.SHL.U32 R240, R2, 0x2, RZ ;  /* 0x0000000202f07824 */ /* 0x000fe200078e00ff */
[----:B------:R-:W-:Y:S01]  /*1100*/  LEA.HI R237, R237, R7, RZ, 0x1 ;  /* 0x00000007eded7211 */ /* 0x000fe200078f08ff */
[----:B------:R-:W-:Y:S01]  /*1110*/  IMAD.WIDE.U32 R242, R8, c[0x0][0x1b0], R242 ;  /* 0x00006c0008f27a25 */ /* 0x000fe200078e00f2 */
[----:B------:R-:W-:-:S02]  /*1120*/  UIMAD UR20, UR7, UR18, UR20 ;  /* 0x00000012071472a4 */ /* 0x000fc4000f8e0214 */
[----:B------:R-:W-:Y:S01]  /*1130*/  @!PT LDS RZ, [RZ] ;  /* 0x00000000fffff984 */ /* 0x000fe20000000800 */
[----:B------:R-:W-:Y:S01]  /*1140*/  @!PT LDS RZ, [RZ] ;  /* 0x00000000fffff984 */ /* 0x000fe20000000800 */
[----:B------:R-:W-:Y:S01]  /*1150*/  @!PT LDS RZ, [RZ] ;  /* 0x00000000fffff984 */ /* 0x000fe20000000800 */
[----:B------:R1:W-:Y:S01]  /*1160*/  @!P4 LDGSTS.E.BYPASS.LTC128B.128 [R240], [R12.64] ;  /* 0x000000000cf0cfae */ /* 0x0003e2000b901d50 */
[----:B------:R-:W-:Y:S01]  /*1170*/  IMAD R2, R11, c[0x0][0x1a0], RZ ;  /* 0x000068000b027a24 */ /* 0x000fe200078e02ff */
[----:B------:R-:W-:Y:S01]  /*1180*/  LOP3.LUT R237, R237, 0xfffffffe, RZ, 0xc0, !PT ;  /* 0xfffffffeeded7812 */ /* 0x000fe200078ec0ff */
[----:B------:R-:W-:Y:S01]  /*1190*/  IMAD.IADD R247, R243, 0x1, R246 ;  /* 0x00000001f3f77824 */ /* 0x000fe200078e02f6 */
[----:B------:R1:W-:Y:S01]  /*11a0*/  @!P4 LDGSTS.E.BYPASS.LTC128B.128 [R240+0x4000], [R12.64+0x80] ;  /* 0x040000800cf0cfae */ /* 0x0003e2000b901d50 */
[----:B------:R-:W-:Y:S02]  /*11b0*/  IMAD.U32 R0, RZ, RZ, UR11 ;  /* 0x0000000bff007e24 */ /* 0x000fe4000f8e00ff */
[----:B------:R-:W-:Y:S01]  /*11c0*/  IMAD.IADD R6, R92, 0x1, -R6 ;  /* 0x000000015c067824 */ /* 0x000fe200078e0a06 */
[----:B------:R1:W-:Y:S01]  /*11d0*/  @!P4 LDGSTS.E.BYPASS.LTC128B.128 [R240+0x8000], [R12.64+0x100] ;  /* 0x080001000cf0cfae */ /* 0x0003e2000b901d50 */
[----:B------:R-:W-:Y:S02]  /*11e0*/  IMAD.MOV.U32 R246, RZ, RZ, R242 ;  /* 0x000000fffff67224 */ /* 0x000fe400078e00f2 */
[----:B------:R-:W-:Y:S01]  /*11f0*/  IMAD R2, R10, c[0x0][0x1a4], R2 ;  /* 0x000069000a027a24 */ /* 0x000fe200078e0202 */
[----:B------:R1:W-:Y:S01]  /*1200*/  @!P4 LDGSTS.E.BYPASS.LTC128B.128 [R240+0xc000], [R12.64+0x180] ;  /* 0x0c0001800cf0cfae */ /* 0x0003e2000b901d50 */
[----:B------:R-:W-:Y:S01]  /*1210*/  IADD3 R20, P4, R4, UR22, RZ ;  /* 0x0000001604147c10 */ /* 0x000fe2000ff9e0ff */
[----:B------:R-:W-:Y:S01]  /*1220*/  IMAD.WIDE.U32 R22, R0, UR18, R246 ;  /* 0x0000001200167c25 */ /* 0x000fe2000f8e00f6 */
[----:B------:R-:W-:Y:S01]  /*1230*/  SHF.R.S32.HI R4, RZ, 0x1f, R6 ;  /* 0x0000001fff047819 */ /* 0x000fe20000011406 */
[----:B------:R2:W-:Y:S01]  /*1240*/  @!P3 LDGSTS.E.BYPASS.LTC128B.128 [R240+0x1000], [R18.64] ;  /* 0x0100000012f0bfae */ /* 0x0005e2000b901d50 */
[----:B------:R-:W-:Y:S01]  /*1250*/  IADD3.X R21, R5, UR21, R2, P4, !PT ;  /* 0x0000001505157c10 */ /* 0x000fe2000a7fe402 */
[----:B------:R-:W-:Y:S01]  /*1260*/  USHF.L.U32 UR21, UR4, 0x5, URZ ;  /* 0x0000000504157899 */ /* 0x000fe2000800063f */
[----:B------:R-:W-:Y:S01]  /*1270*/  LEA.HI R4, R4, R6, RZ, 0x3 ;  /* 0x0000000604047211 */ /* 0x000fe200078f18ff */
[----:B------:R2:W-:Y:S01]  /*1280*/  @!P3 LDGSTS.E.BYPASS.LTC128B.128 [R240+0x5000], [R18.64+0x80] ;  /* 0x0500008012f0bfae */ /* 0x0005e2000b901d50 */
[----:B------:R-:W-:Y:S01]  /*1290*/  IADD3 R0, R23, UR20, RZ ;  /* 0x0000001417007c10 */ /* 0x000fe2000fffe0ff */
[----:B------:R-:W-:Y:S01]  /*12a0*/  IMAD.IADD R237, R7, 0x1, -R237 ;  /* 0x0000000107ed7824 */ /* 0x000fe200078e0aed */
[----:B------:R-:W-:Y:S01]  /*12b0*/  LOP3.LUT R2, R4, 0xfffffff8, RZ, 0xc0, !PT ;  /* 0xfffffff804027812 */ /* 0x000fe200078ec0ff */
[----:B------:R2:W-:Y:S01]  /*12c0*/  @!P3 LDGSTS.E.BYPASS.LTC128B.128 [R240+0x9000], [R18.64+0x100] ;  /* 0x0900010012f0bfae */ /* 0x0005e2000b901d50 */
[----:B------:R-:W-:Y:S01]  /*12d0*/  ULDC.64 UR4, c[0x0][0x1a0] ;  /* 0x0000680000047ab9 */ /* 0x000fe20000000a00 */
[----:B------:R-:W-:Y:S01]  /*12e0*/  IMAD.SHL.U32 R11, R237, 0x8, RZ ;  /* 0x00000008ed0b7824 */ /* 0x000fe200078e00ff */
[----:B------:R-:W-:Y:S01]  /*12f0*/  UIMAD.WIDE.U32 UR22, UR11, UR4, URZ ;  /* 0x000000040b1672a5 */ /* 0x000fe2000f8e003f */
[----:B------:R2:W-:Y:S01]  /*1300*/  @!P3 LDGSTS.E.BYPASS.LTC128B.128 [R240+0xd000], [R18.64+0x180] ;  /* 0x0d00018012f0bfae */ /* 0x0005e2000b901d50 */
[----:B------:R-:W-:Y:S01]  /*1310*/  IMAD.IADD R2, R6, 0x1, -R2 ;  /* 0x0000000106027824 */ /* 0x000fe200078e0a02 */
[----:B------:R-:W-:Y:S01]  /*1320*/  UIMAD UR4, UR7, UR4, URZ ;  /* 0x00000004070472a4 */ /* 0x000fe2000f8e023f */
[----:B------:R-:W-:Y:S01]  /*1330*/  IMAD.WIDE.U32 R8, R8, c[0x0][0x1b8], R20 ;  /* 0x00006e0008087a25 */ /* 0x000fe200078e0014 */
[----:B------:R3:W-:Y:S02]  /*1340*/  @!P2 LDGSTS.E.BYPASS.LTC128B.128 [R240+0x2000], [R16.64] ;  /* 0x0200000010f0afae */ /* 0x0007e4000b901d50 */
[----:B------:R-:W-:Y:S01]  /*1350*/  UIMAD UR4, UR11, UR5, UR4 ;  /* 0x000000050b0472a4 */ /* 0x000fe2000f8e0204 */
[----:B------:R-:W-:Y:S01]  /*1360*/  IMAD.IADD R245, R9, 0x1, R244 ;  /* 0x0000000109f57824 */ /* 0x000fe200078e02f4 */
[----:B------:R3:W-:Y:S01]  /*1370*/  @!P2 LDGSTS.E.BYPASS.LTC128B.128 [R240+0x6000], [R16.64+0x80] ;  /* 0x0600008010f0afae */ /* 0x0007e2000b901d50 */
[----:B------:R-:W-:Y:S01]  /*1380*/  IMAD.IADD R94, R92, 0x1, -R94 ;  /* 0x000000015c5e7824 */ /* 0x000fe200078e0a5e */
[----:B------:R-:W-:Y:S01]  /*1390*/  UIADD3 UR4, UR23, UR4, URZ ;  /* 0x0000000417047290 */ /* 0x000fe2000fffe03f */
[----:B-1----:R-:W-:Y:S01]  /*13a0*/  @!P6 LEA R12, P4, R22, c[0x0][0x168], 0x1 ;  /* 0x00005a00160cea11 */ /* 0x002fe200078808ff */
[----:B------:R3:W-:Y:S01]  /*13b0*/  @!P2 LDGSTS.E.BYPASS.LTC128B.128 [R240+0xa000], [R16.64+0x100] ;  /* 0x0a00010010f0afae */ /* 0x0007e2000b901d50 */
[----:B------:R-:W-:Y:S01]  /*13c0*/  IMAD.SHL.U32 R204, R92, 0x2, RZ ;  /* 0x000000025ccc7824 */ /* 0x000fe200078e00ff */
[----:B------:R-:W-:-:S02]  /*13d0*/  SHF.R.S32.HI R241, RZ, 0x1f, R94 ;  /* 0x0000001ffff17819 */ /* 0x000fc4000001145e */
[C---:B------:R-:W-:Y:S01]  /*13e0*/  @!P6 LEA.HI.X R13, R22.reuse, c[0x0][0x16c], R0, 0x1, P4 ;  /* 0x00005b00160dea11 */ /* 0x040fe200020f0c00 */
[----:B------:R3:W-:Y:S01]  /*13f0*/  @!P2 LDGSTS.E.BYPASS.LTC128B.128 [R240+0xe000], [R16.64+0x180] ;  /* 0x0e00018010f0afae */ /* 0x0007e2000b901d50 */
[----:B------:R-:W-:Y:S02]  /*1400*/  @!P5 IADD3 R5, P4, R22, UR21, RZ ;  /* 0x000000151605dc10 */ /* 0x000fe4000ff9e0ff */
[----:B------:R-:W-:Y:S01]  /*1410*/  LEA.HI R241, R241, R94, RZ, 0x2 ;  /* 0x0000005ef1f17211 */ /* 0x000fe200078f10ff */
[----:B------:R1:W-:Y:S01]  /*1420*/  @!P1 LDGSTS.E.BYPASS.LTC128B.128 [R240+0x3000], [R14.64] ;  /* 0x030000000ef09fae */ /* 0x0003e2000b901d50 */
[----:B------:R-:W-:Y:S02]  /*1430*/  @!P5 IADD3.X R0, R0, UR19, RZ, P4, !PT ;  /* 0x000000130000dc10 */ /* 0x000fe4000a7fe4ff */
[----:B------:R-:W-:Y:S01]  /*1440*/  @!P5 LEA R6, P4, R5, c[0x0][0x168], 0x1 ;  /* 0x00005a000506da11 */ /* 0x000fe200078808ff */
[----:B------:R1:W-:Y:S01]  /*1450*/  @!P1 LDGSTS.E.BYPASS.LTC128B.128 [R240+0x7000], [R14.64+0x80] ;  /* 0x070000800ef09fae */ /* 0x0003e2000b901d50 */
[----:B------:R-:W-:-:S02]  /*1460*/  SHF.R.S32.HI R241, RZ, 0x2, R241 ;  /* 0x00000002fff17819 */ /* 0x000fc400000114f1 */
[----:B------:R-:W-:Y:S01]  /*1470*/  @!P5 LEA.HI.X R7, R5, c[0x0][0x16c], R0, 0x1, P4 ;  /* 0x00005b000507da11 */ /* 0x000fe200020f0c00 */
[----:B------:R1:W-:Y:S01]  /*1480*/  @!P1 LDGSTS.E.BYPASS.LTC128B.128 [R240+0xb000], [R14.64+0x100] ;  /* 0x0b0001000ef09fae */ /* 0x0003e2000b901d50 */
[----:B------:R-:W-:Y:S01]  /*1490*/  IMAD.SHL.U32 R5, R2, 0x40, RZ ;  /* 0x0000004002057824 */ /* 0x000fe200078e00ff */
[----:B------:R-:W-:Y:S01]  /*14a0*/  ISETP.GE.AND P4, PT, R10, UR6, PT ;  /* 0x000000060a007c0c */ /* 0x000fe2000bf86270 */
[----:B------:R-:W-:Y:S01]  /*14b0*/  IMAD.MOV.U32 R0, RZ, RZ, 0x20 ;  /* 0x00000020ff007424 */ /* 0x000fe200078e00ff */
[----:B------:R1:W-:Y:S01]  /*14c0*/  @!P1 LDGSTS.E.BYPASS.LTC128B.128 [R240+0xf000], [R14.64+0x180] ;  /* 0x0f0001800ef09fae */ /* 0x0003e2000b901d50 */
[----:B------:R-:W-:-:S03]  /*14d0*/  LOP3.LUT R204, R204, 0x6, RZ, 0xc0, !PT ;  /* 0x00000006cccc7812 */ /* 0x000fc600078ec0ff */
[----:B------:R4:W-:Y:S04]  /*14e0*/  @!P6 LDGSTS.E.BYPASS.LTC128B.128 [R240+0x10000], [R12.64] ;  /* 0x100000000cf0efae */ /* 0x0009e8000b901d50 */
[----:B------:R4:W-:Y:S01]  /*14f0*/  @!P6 LDGSTS.E.BYPASS.LTC128B.128 [R240+0x12000], [R12.64+0x80] ;  /* 0x120000800cf0efae */ /* 0x0009e2000b901d50 */
[----:B---3--:R-:W-:-:S03]  /*1500*/  IMAD.U32 R16, RZ, RZ, UR22 ;  /* 0x00000016ff107e24 */ /* 0x008fc6000f8e00ff */
[----:B------:R4:W-:Y:S01]  /*1510*/  @!P6 LDGSTS.E.BYPASS.LTC128B.128 [R240+0x14000], [R12.64+0x100] ;  /* 0x140001000cf0efae */ /* 0x0009e2000b901d50 */
[----:B------:R-:W-:-:S03]  /*1520*/  IMAD.U32 R17, RZ, RZ, UR23 ;  /* 0x00000017ff117e24 */ /* 0x000fc6000f8e00ff */
[----:B------:R4:W-:Y:S04]  /*1530*/  @!P6 LDGSTS.E.BYPASS.LTC128B.128 [R240+0x16000], [R12.64+0x180] ;  /* 0x160001800cf0efae */ /* 0x0009e8000b901d50 */
[----:B------:R3:W-:Y:S04]  /*1540*/  @!P5 LDGSTS.E.BYPASS.LTC128B.128 [R240+0x11000], [R6.64] ;  /* 0x1100000006f0dfae */ /* 0x0007e8000b901d50 */
[----:B------:R3:W-:Y:S01]  /*1550*/  @!P5 LDGSTS.E.BYPASS.LTC128B.128 [R240+0x13000], [R6.64+0x80] ;  /* 0x1300008006f0dfae */ /* 0x0007e2000b901d50 */
[----:B-1----:R-:W-:-:S03]  /*1560*/  IMAD.WIDE.U32 R14, R0, c[0x0][0x1a0], RZ ;  /* 0x00006800000e7a25 */ /* 0x002fc600078e00ff */
[----:B------:R3:W-:Y:S04]  /*1570*/  @!P5 LDGSTS.E.BYPASS.LTC128B.128 [R240+0x15000], [R6.64+0x100] ;  /* 0x1500010006f0dfae */ /* 0x0007e8000b901d50 */
[----:B------:R3:W-:Y:S04]  /*1580*/  @!P5 LDGSTS.E.BYPASS.LTC128B.128 [R240+0x17000], [R6.64+0x180] ;  /* 0x1700018006f0dfae */ /* 0x0007e8000b901d50 */
[----:B------:R-:W0:Y:S01]  /*1590*/  LDGDEPBAR ;  /* 0x00000000000079af */ /* 0x000e220000000000 */
[----:B----4-:R-:W-:Y:S01]  /*15a0*/  IMAD.SHL.U32 R12, R10, 0x8, RZ ;  /* 0x000000080a0c7824 */ /* 0x010fe200078e00ff */
[----:B------:R-:W-:Y:S01]  /*15b0*/  LOP3.LUT R10, R5, 0x1c0, RZ, 0xc0, !PT ;  /* 0x000001c0050a7812 */ /* 0x000fe200078ec0ff */
[----:B------:R-:W-:-:S03]  /*15c0*/  IMAD.U32 R5, RZ, RZ, UR4 ;  /* 0x00000004ff057e24 */ /* 0x000fc6000f8e00ff */
[----:B------:R-:W-:Y:S02]  /*15d0*/  LOP3.LUT R11, R10, 0x8, R11, 0xf8, !PT ;  /* 0x000000080a0b7812 */ /* 0x000fe400078ef80b */
[----:B------:R-:W-:-:S04]  /*15e0*/  SHF.R.U32.HI R10, RZ, 0x3, R10 ;  /* 0x00000003ff0a7819 */ /* 0x000fc8000001160a */
[----:B------:R-:W-:Y:S01]  /*15f0*/  LOP3.LUT R10, R11, R10, RZ, 0x3c, !PT ;  /* 0x0000000a0b0a7212 */ /* 0x000fe200078e3cff */
[----:B------:R-:W-:Y:S02]  /*1600*/  IMAD.SHL.U32 R11, R4, 0x40, RZ ;  /* 0x00000040040b7824 */ /* 0x000fe400078e00ff */
[----:B---3--:R-:W-:Y:S01]  /*1610*/  IMAD.SHL.U32 R7, R3, 0x40, RZ ;  /* 0x0000004003077824 */ /* 0x008fe200078e00ff */
[----:B------:R-:W-:-:S04]  /*1620*/  DEPBAR.LE SB0, 0x0 ;  /* 0x000080000000791a */ /* 0x000fc80000000000 */
[----:B------:R-:W-:Y:S01]  /*1630*/  BAR.SYNC.DEFER_BLOCKING 0x0 ;  /* 0x0000000000007b1d */ /* 0x000fe20000010000 */
[----:B------:R-:W-:Y:S02]  /*1640*/  LOP3.LUT R7, R7, 0x1c0, RZ, 0xc0, !PT ;  /* 0x000001c007077812 */ /* 0x000fe400078ec0ff */
[C---:B------:R-:W-:Y:S02]  /*1650*/  LEA R6, P1, R16.reuse, R8, 0x6 ;  /* 0x0000000810067211 */ /* 0x040fe400078230ff */
[----:B------:R-:W-:Y:S02]  /*1660*/  LOP3.LUT R12, R7, 0x8, R12, 0xf8, !PT ;  /* 0x00000008070c7812 */ /* 0x000fe400078ef80c */
[----:B------:R-:W-:Y:S02]  /*1670*/  SHF.R.U32.HI R7, RZ, 0x3, R7 ;  /* 0x00000003ff077819 */ /* 0x000fe40000011607 */
[----:B------:R-:W-:Y:S02]  /*1680*/  LEA.HI.X R5, R16, R245, R5, 0x6, P1 ;  /* 0x000000f510057211 */ /* 0x000fe400008f3405 */
[----:B------:R-:W-:Y:S01]  /*1690*/  LOP3.LUT R7, R12, R7, RZ, 0x3c, !PT ;  /* 0x000000070c077212 */ /* 0x000fe200078e3cff */
[----:B------:R-:W-:Y:S01]  /*16a0*/  IMAD R12, R0, c[0x0][0x1a4], RZ ;  /* 0x00006900000c7a24 */ /* 0x000fe200078e02ff */
[----:B------:R-:W-:-:S02]  /*16b0*/  @!P0 IADD3 R4, P1, R6, R14, RZ ;  /* 0x0000000e06048210 */ /* 0x000fc40007f3e0ff */
[C---:B------:R-:W-:Y:S01]  /*16c0*/  @!P4 LEA R14, P2, R6.reuse, c[0x0][0x170], 0x1 ;  /* 0x00005c00060eca11 */ /* 0x040fe200078408ff */
[----:B------:R-:W-:Y:S01]  /*16d0*/  IMAD R237, R237, 0x200, R7 ;  /* 0x00000200eded7824 */ /* 0x000fe200078e0207 */
[----:B------:R-:W-:Y:S02]  /*16e0*/  LOP3.LUT R11, R11, 0xfffffe00, RZ, 0xc0, !PT ;  /* 0xfffffe000b0b7812 */ /* 0x000fe400078ec0ff */
[----:B------:R-:W-:Y:S01]  /*16f0*/  @!P0 IADD3.X R12, R5, R15, R12, P1, !PT ;  /* 0x0000000f050c8210 */ /* 0x000fe20000ffe40c */
[----:B------:R-:W-:Y:S01]  /*1700*/  IMAD.SHL.U32 R237, R237, 0x2, RZ ;  /* 0x00000002eded7824 */ /* 0x000fe200078e00ff */
[----:B------:R-:W-:Y:S01]  /*1710*/  @!P4 LEA.HI.X R15, R6, c[0x0][0x174], R5, 0x1, P2 ;  /* 0x00005d00060fca11 */ /* 0x000fe200010f0c05 */
[----:B------:R-:W-:Y:S01]  /*1720*/  IMAD R238, R93, 0x400, R11 ;  /* 0x000004005dee7824 */ /* 0x000fe200078e020b */
[----:B------:R-:W-:Y:S01]  /*1730*/  @!P0 LEA R6, P3, R4, c[0x0][0x170], 0x1 ;  /* 0x00005c0004068a11 */ /* 0x000fe200078608ff */
[----:B------:R-:W-:Y:S01]  /*1740*/  @P4 STS.128 [R240+0x18000], RZ ;  /* 0x018000fff0004388 */ /* 0x000fe20000000c00 */
[----:B------:R-:W-:Y:S01]  /*1750*/  IADD3 R235, R237, 0x10020, RZ ;  /* 0x00010020edeb7810 */ /* 0x000fe20007ffe0ff */
[----:B------:R-:W-:Y:S01]  /*1760*/  IMAD.IADD R238, R10, 0x1, R238 ;  /* 0x000000010aee7824 */ /* 0x000fe200078e02ee */
[----:B------:R-:W-:Y:S01]  /*1770*/  @!P0 LEA.HI.X R7, R4, c[0x0][0x174], R12, 0x1, P3 ;  /* 0x00005d0004078a11 */ /* 0x000fe200018f0c0c */
[----:B------:R-:W-:Y:S01]  /*1780*/  @P4 STS.128 [R240+0x1a000], RZ ;  /* 0x01a000fff0004388 */ /* 0x000fe20000000c00 */
[----:B------:R-:W-:Y:S01]  /*1790*/  LEA R93, R93, UR12, 0x4 ;  /* 0x0000000c5d5d7c11 */ /* 0x000fe2000f8e20ff */
[----:B------:R-:W-:-:S02]  /*17a0*/  IMAD.SHL.U32 R238, R238, 0x2, RZ ;  /* 0x00000002eeee7824 */ /* 0x000fc400078e00ff */
[----:B------:R-:W-:Y:S01]  /*17b0*/  @P4 STS.128 [R240+0x1c000], RZ ;  /* 0x01c000fff0004388 */ /* 0x000fe20000000c00 */
[----:B------:R-:W-:-:S03]  /*17c0*/  IADD3 R93, R93, 0x1, R241 ;  /* 0x000000015d5d7810 */ /* 0x000fc60007ffe0f1 */
[----:B------:R-:W-:Y:S01]  /*17d0*/  @P4 STS.128 [R240+0x1e000], RZ ;  /* 0x01e000fff0004388 */ /* 0x000fe20000000c00 */
[----:B------:R-:W-:Y:S01]  /*17e0*/  R2P PR, R2, 0x6 ;  /* 0x0000000602007804 */ /* 0x000fe20000000000 */
[----:B------:R-:W-:Y:S02]  /*17f0*/  IMAD.MOV.U32 R2, RZ, RZ, 0x10 ;  /* 0x00000010ff027424 */ /* 0x000fe400078e00ff */
[----:B------:R-:W-:Y:S01]  /*1800*/  @!PT LDS RZ, [RZ] ;  /* 0x00000000fffff984 */ /* 0x000fe20000000800 */
[----:B------:R-:W-:Y:S01]  /*1810*/  @!PT LDS RZ, [RZ] ;  /* 0x00000000fffff984 */ /* 0x000fe20000000800 */
[----:B------:R-:W-:Y:S01]  /*1820*/  @!PT LDS RZ, [RZ] ;  /* 0x00000000fffff984 */ /* 0x000fe20000000800 */
[----:B------:R1:W-:Y:S02]  /*1830*/  @!P4 LDGSTS.E.BYPASS.LTC128B.128 [R240+0x18000], [R14.64] ;  /* 0x180000000ef0cfae */ /* 0x0003e4000b901d50 */
[----:B------:R-:W-:Y:S02]  /*1840*/  SEL R0, R0, 0xffffffe0, !P2 ;  /* 0xffffffe000007807 */ /* 0x000fe40005000000 */
[----:B------:R1:W-:Y:S01]  /*1850*/  @!P4 LDGSTS.E.BYPASS.LTC128B.128 [R240+0x1a000], [R14.64+0x80] ;  /* 0x1a0000800ef0cfae */ /* 0x0003e2000b901d50 */
[----:B------:R-:W-:Y:S02]  /*1860*/  SEL R2, R2, 0xfffffff0, !P1 ;  /* 0xfffffff002027807 */ /* 0x000fe40004800000 */
[----:B------:R-:W-:Y:S01]  /*1870*/  R2P PR, R3, 0x6 ;  /* 0x0000000603007804 */ /* 0x000fe20000000000 */
[----:B------:R1:W-:Y:S01]  /*1880*/  @!P4 LDGSTS.E.BYPASS.LTC128B.128 [R240+0x1c000], [R14.64+0x100] ;  /* 0x1c0001000ef0cfae */ /* 0x0003e2000b901d50 */
[----:B------:R-:W-:Y:S01]  /*1890*/  IADD3 R3, R237, 0x10000, RZ ;  /* 0x00010000ed037810 */ /* 0x000fe20007ffe0ff */
[----:B------:R-:W-:-:S02]  /*18a0*/  IMAD R236, R2, 0x2, R238 ;  /* 0x0000000202ec7824 */ /* 0x000fc400078e02ee */
[----:B------:R1:W-:Y:S01]  /*18b0*/  @!P4 LDGSTS.E.BYPASS.LTC128B.128 [R240+0x1e000], [R14.64+0x180] ;  /* 0x1e0001800ef0cfae */ /* 0x0003e2000b901d50 */
[C---:B------:R-:W-:Y:S02]  /*18c0*/  IMAD R234, R0.reuse, 0x2, R238 ;  /* 0x0000000200ea7824 */ /* 0x040fe400078e02ee */
[----:B------:R-:W-:Y:S01]  /*18d0*/  IMAD R233, R0, 0x2, R236 ;  /* 0x0000000200e97824 */ /* 0x000fe200078e02ec */
[----:B------:R-:W-:Y:S04]  /*18e0*/  @P0 STS.128 [R240+0x19000], RZ ;  /* 0x019000fff0000388 */ /* 0x000fe80000000c00 */
[----:B------:R-:W-:Y:S01]  /*18f0*/  @P0 STS.128 [R240+0x1b000], RZ ;  /* 0x01b000fff0000388 */ /* 0x000fe20000000c00 */
[----:B------:R-:W-:Y:S02]  /*1900*/  @P1 IADD3 R235, R3, -0x20, RZ ;  /* 0xffffffe003eb1810 */ /* 0x000fe40007ffe0ff */
[----:B------:R-:W-:Y:S01]  /*1910*/  SEL R3, R165, 0xffffffc0, !P2 ;  /* 0xffffffc0a5037807 */ /* 0x000fe20005000000 */
[----:B------:R-:W-:Y:S01]  /*1920*/  @P0 STS.128 [R240+0x1d000], RZ ;  /* 0x01d000fff0000388 */ /* 0x000fe20000000c00 */
[----:B------:R-:W-:-:S02]  /*1930*/  IADD3 R227, R235, 0x800, RZ ;  /* 0x00000800ebe37810 */ /* 0x000fc40007ffe0ff */
[----:B------:R-:W-:Y:S01]  /*1940*/  IADD3 R226, R235, 0x1000, RZ ;  /* 0x00001000ebe27810 */ /* 0x000fe20007ffe0ff */
[----:B------:R-:W-:Y:S01]  /*1950*/  @P0 STS.128 [R240+0x1f000], RZ ;  /* 0x01f000fff0000388 */ /* 0x000fe20000000c00 */
[----:B------:R-:W-:Y:S01]  /*1960*/  IMAD.IADD R231, R237, 0x1, R3 ;  /* 0x00000001ede77824 */ /* 0x000fe200078e0203 */
[----:B------:R-:W-:Y:S01]  /*1970*/  IADD3 R225, R235, 0x1800, RZ ;  /* 0x00001800ebe17810 */ /* 0x000fe20007ffe0ff */
[----:B------:R-:W-:Y:S01]  /*1980*/  IMAD.IADD R224, R3, 0x1, R235 ;  /* 0x0000000103e07824 */ /* 0x000fe200078e02eb */
[----:B------:R-:W-:Y:S01]  /*1990*/  @!PT LDS RZ, [RZ] ;  /* 0x00000000fffff984 */ /* 0x000fe20000000800 */
[----:B------:R-:W-:Y:S01]  /*19a0*/  @!PT LDS RZ, [RZ] ;  /* 0x00000000fffff984 */ /* 0x000fe20000000800 */
[----:B------:R-:W-:Y:S01]  /*19b0*/  @!PT LDS RZ, [RZ] ;  /* 0x00000000fffff984 */ /* 0x000fe20000000800 */
[----:B------:R3:W-:Y:S01]  /*19c0*/  @!P0 LDGSTS.E.BYPASS.LTC128B.128 [R240+0x19000], [R6.64] ;  /* 0x1900000006f08fae */ /* 0x0007e2000b901d50 */
[C---:B------:R-:W-:Y:S02]  /*19d0*/  IADD3 R223, R235.reuse, 0x2000, RZ ;  /* 0x00002000ebdf7810 */ /* 0x040fe40007ffe0ff */
[C---:B------:R-:W-:Y:S01]  /*19e0*/  IADD3 R222, R235.reuse, 0x2800, RZ ;  /* 0x00002800ebde7810 */ /* 0x040fe20007ffe0ff */
[----:B------:R3:W-:Y:S01]  /*19f0*/  @!P0 LDGSTS.E.BYPASS.LTC128B.128 [R240+0x1b000], [R6.64+0x80] ;  /* 0x1b00008006f08fae */ /* 0x0007e2000b901d50 */
[----:B------:R-:W-:-:S02]  /*1a00*/  IADD3 R221, R235, 0x3000, RZ ;  /* 0x00003000ebdd7810 */ /* 0x000fc40007ffe0ff */
[C---:B------:R-:W-:Y:S01]  /*1a10*/  IADD3 R220, R235.reuse, 0x3800, RZ ;  /* 0x00003800ebdc7810 */ /* 0x040fe20007ffe0ff */
[----:B------:R3:W-:Y:S01]  /*1a20*/  @!P0 LDGSTS.E.BYPASS.LTC128B.128 [R240+0x1d000], [R6.64+0x100] ;  /* 0x1d00010006f08fae */ /* 0x0007e2000b901d50 */
[C---:B------:R-:W-:Y:S02]  /*1a30*/  IADD3 R219, R235.reuse, 0x4000, RZ ;  /* 0x00004000ebdb7810 */ /* 0x040fe40007ffe0ff */
[C---:B------:R-:W-:Y:S01]  /*1a40*/  IADD3 R218, R235.reuse, 0x4800, RZ ;  /* 0x00004800ebda7810 */ /* 0x040fe20007ffe0ff */
[----:B------:R3:W-:Y:S01]  /*1a50*/  @!P0 LDGSTS.E.BYPASS.LTC128B.128 [R240+0x1f000], [R6.64+0x180] ;  /* 0x1f00018006f08fae */ /* 0x0007e2000b901d50 */
[C---:B------:R-:W-:Y:S02]  /*1a60*/  IADD3 R217, R235.reuse, 0x5000, RZ ;  /* 0x00005000ebd97810 */ /* 0x040fe40007ffe0ff */
[C---:B------:R-:W-:Y:S01]  /*1a70*/  IADD3 R216, R235.reuse, 0x5800, RZ ;  /* 0x00005800ebd87810 */ /* 0x040fe20007ffe0ff */
[----:B------:R-:W-:Y:S01]  /*1a80*/  LDSM.16.M88.4 R48, [R238] ;  /* 0x00000000ee30783b */ /* 0x000fe20000000200 */
[----:B------:R-:W-:-:S02]  /*1a90*/  IADD3 R215, R235, 0x6000, RZ ;  /* 0x00006000ebd77810 */ /* 0x000fc40007ffe0ff */
[C---:B------:R-:W-:Y:S01]  /*1aa0*/  IADD3 R214, R235.reuse, 0x6800, RZ ;  /* 0x00006800ebd67810 */ /* 0x040fe20007ffe0ff */
[----:B------:R-:W4:Y:S01]  /*1ab0*/  LDSM.16.M88.4 R20, [R237+0x10000] ;  /* 0x01000000ed14783b */ /* 0x000f220000000200 */
[C---:B------:R-:W-:Y:S02]  /*1ac0*/  IADD3 R213, R235.reuse, 0x7000, RZ ;  /* 0x00007000ebd57810 */ /* 0x040fe40007ffe0ff */
[----:B------:R-:W-:Y:S01]  /*1ad0*/  IADD3 R212, R235, 0x7800, RZ ;  /* 0x00007800ebd47810 */ /* 0x000fe20007ffe0ff */
[----:B------:R-:W5:Y:S04]  /*1ae0*/  LDSM.16.M88.4 R44, [R237+0x10800] ;  /* 0x01080000ed2c783b */ /* 0x000f680000000200 */
[----:B------:R-:W5:Y:S04]  /*1af0*/  LDSM.16.M88.4 R64, [R237+0x11000] ;  /* 0x01100000ed40783b */ /* 0x000f680000000200 */
[----:B------:R-:W5:Y:S04]  /*1b00*/  LDSM.16.M88.4 R28, [R237+0x11800] ;  /* 0x01180000ed1c783b */ /* 0x000f680000000200 */
[----:B-1----:R-:W-:Y:S04]  /*1b10*/  LDSM.16.M88.4 R12, [R236] ;  /* 0x00000000ec0c783b */ /* 0x002fe80000000200 */
[----:B--2---:R-:W1:Y:S04]  /*1b20*/  LDSM.16.M88.4 R16, [R235] ;  /* 0x00000000eb10783b */ /* 0x004e680000000200 */
[----:B---3--:R-:W2:Y:S04]  /*1b30*/  LDSM.16.M88.4 R4, [R235+0x800] ;  /* 0x00080000eb04783b */ /* 0x008ea80000000200 */
[----:B------:R-:W3:Y:S04]  /*1b40*/  LDSM.16.M88.4 R40, [R235+0x1800] ;  /* 0x00180000eb28783b */ /* 0x000ee80000000200 */
[----:B------:R-:W-:Y:S04]  /*1b50*/  LDSM.16.M88.4 R56, [R234] ;  /* 0x00000000ea38783b */ /* 0x000fe80000000200 */
[----:B------:R-:W-:Y:S01]  /*1b60*/  LDSM.16.M88.4 R80, [R231+0x11000] ;  /* 0x01100000e750783b */ /* 0x000fe20000000200 */
[C---:B----4-:R-:W-:Y:S03]  /*1b70*/  HMMA.16816.F32.BF16 R24, R48.reuse, R20, RZ ;  /* 0x000000143018723c */ /* 0x050fe600000418ff */
[----:B------:R-:W-:Y:S04]  /*1b80*/  LDSM.16.M88.4 R36, [R224] ;  /* 0x00000000e024783b */ /* 0x000fe80000000200 */
[----:B------:R-:W-:Y:S01]  /*1b90*/  LDSM.16.M88.4 R76, [R231+0x11800] ;  /* 0x01180000e74c783b */ /* 0x000fe20000000200 */
[C---:B------:R-:W-:Y:S03]  /*1ba0*/  HMMA.16816.F32.BF16 R20, R48.reuse, R22, RZ ;  /* 0x000000163014723c */ /* 0x040fe600000418ff */
[----:B------:R-:W-:Y:S04]  /*1bb0*/  LDSM.16.M88.4 R52, [R224+0x1000] ;  /* 0x00100000e034783b */ /* 0x000fe80000000200 */
[----:B------:R-:W-:Y:S01]  /*1bc0*/  LDSM.16.M88.4 R72, [R238+0x4000] ;  /* 0x00400000ee48783b */ /* 0x000fe20000000200 */
        /* <DEDUP_REMOVED lines=17> */
[C---:B----4-:R-:W-:Y:S08]  /*1ce0*/  HMMA.16816.F32.BF16 R68, R12.reuse, R28, R68 ;  /* 0x0000001c0c44723c */ /* 0x050ff00000041844 */
        /* <DEDUP_REMOVED lines=151> */
[----:B------:R-:W-:Y:S01]  /*2660*/  LDSM.16.M88.4 R4, [R231+0x17000] ;  /* 0x01700000e704783b */ /* 0x000fe20000000200 */
[----:B------:R-:W-:Y:S06]  /*2670*/  MUFU.TANH R3, R3 ;  /* 0x0000000300037308 */ /* 0x000fec0000002400 */
[----:B---3--:R-:W-:Y:S02]  /*2680*/  HMMA.16816.F32.BF16 R88, R52, R48, R88 ;  /* 0x000000303458723c */ /* 0x008fe40000041858 */
[----:B------:R-:W3:Y:S06]  /*2690*/  MUFU.TANH R48, R25 ;  /* 0x0000001900307308 */ /* 0x000eec0000002400 */
[----:B--2---:R-:W-:Y:S08]  /*26a0*/  HMMA.16816.F32.BF16 R32, R16, R68, R32 ;  /* 0x000000441020723c */ /* 0x004ff00000041820 */
[----:B----4-:R-:W-:Y:S01]  /*26b0*/  HMMA.16816.F32.BF16 R60, R52, R28, R60 ;  /* 0x0000001c343c723c */ /* 0x010fe2000004183c */
[----:B------:R-:W-:Y:S01]  /*26c0*/  MUFU.TANH R28, R26 ;  /* 0x0000001a001c7308 */ /* 0x000fe20000002400 */
[----:B------:R-:W-:-:S02]  /*26d0*/  FMUL.FTZ R20, R20, c[0x0][0x2ec] ;  /* 0x0000bb0014147a20 */ /* 0x000fc40000410000 */
[----:B------:R-:W-:Y:S02]  /*26e0*/  FMUL.FTZ R21, R21, c[0x0][0x2ec] ;  /* 0x0000bb0015157a20 */ /* 0x000fe40000410000 */
[----:B------:R-:W-:Y:S02]  /*26f0*/  FMUL.FTZ R22, R22, c[0x0][0x2ec] ;  /* 0x0000bb0016167a20 */ /* 0x000fe40000410000 */
[----:B------:R-:W-:Y:S01]  /*2700*/  HMMA.16816.F32.BF16 R44, R52, R86, R44 ;  /* 0x00000056342c723c */ /* 0x000fe2000004182c */
[----:B------:R2:W-:Y:S01]  /*2710*/  MUFU.TANH R29, R27 ;  /* 0x0000001b001d7308 */ /* 0x0005e20000002400 */
[----:B------:R-:W-:-:S06]  /*2720*/  FMUL.FTZ R23, R23, c[0x0][0x2ec] ;  /* 0x0000bb0017177a20 */ /* 0x000fcc0000410000 */
[----:B------:R-:W-:Y:S01]  /*2730*/  HMMA.16816.F32.BF16 R64, R52, R50, R64 ;  /* 0x000000323440723c */ /* 0x000fe20000041840 */
[----:B------:R-:W-:Y:S07]  /*2740*/  MUFU.TANH R49, R20 ;  /* 0x0000001400317308 */ /* 0x000fee0000002400 */
[----:B-1----:R-:W-:Y:S01]  /*2750*/  HMMA.16816.F32.BF16 R32, R12, R56, R32 ;  /* 0x000000380c20723c */ /* 0x002fe20000041820 */
[----:B--2---:R-:W1:Y:S01]  /*2760*/  LDSM.16.M88.4 R24, [R235+0x7800] ;  /* 0x00780000eb18783b */ /* 0x004e620000000200 */
[----:B------:R-:W-:Y:S06]  /*2770*/  MUFU.TANH R50, R21 ;  /* 0x0000001500327308 */ /* 0x000fec0000002400 */
[----:B------:R-:W-:Y:S02]  /*2780*/  HMMA.16816.F32.BF16 R72, R52, R30, R72 ;  /* 0x0000001e3448723c */ /* 0x000fe40000041848 */
[----:B------:R-:W2:Y:S06]  /*2790*/  MUFU.TANH R56, R22 ;  /* 0x0000001600387308 */ /* 0x000eac0000002400 */
[C---:B------:R-:W-:Y:S01]  /*27a0*/  HMMA.16816.F32.BF16 R44, R40.reuse, R38, R44 ;  /* 0x00000026282c723c */ /* 0x040fe2000004182c */
[----:B------:R-:W-:Y:S01]  /*27b0*/  LDSM.16.M88.4 R36, [R224+0x7000] ;  /* 0x00700000e024783b */ /* 0x000fe20000000200 */
[----:B------:R4:W-:Y:S06]  /*27c0*/  MUFU.TANH R51, R23 ;  /* 0x0000001700337308 */ /* 0x0009ec0000002400 */
[----:B-----5:R-:W-:Y:S01]  /*27d0*/  HMMA.16816.F32.BF16 R88, R40, R76, R88 ;  /* 0x0000004c2858723c */ /* 0x020fe20000041858 */
[----:B------:R-:W-:-:S02]  /*27e0*/  FMUL.FTZ R31, R35, c[0x0][0x2ec] ;  /* 0x0000bb00231f7a20 */ /* 0x000fc40000410000 */
[----:B------:R-:W-:Y:S02]  /*27f0*/  IMAD.U32 R35, RZ, RZ, UR11 ;  /* 0x0000000bff237e24 */ /* 0x000fe4000f8e00ff */
[----:B------:R-:W-:Y:S02]  /*2800*/  FMUL.FTZ R32, R32, c[0x0][0x2ec] ;  /* 0x0000bb0020207a20 */ /* 0x000fe40000410000 */
[----:B------:R-:W-:Y:S01]  /*2810*/  IMAD R35, R35, 0x40, R204 ;  /* 0x0000004023237824 */ /* 0x000fe200078e02cc */
[----:B------:R-:W-:Y:S01]  /*2820*/  HMMA.16816.F32.BF16 R64, R40, R78, R64 ;  /* 0x0000004e2840723c */ /* 0x000fe20000041840 */
[----:B------:R-:W-:Y:S01]  /*2830*/  FMUL.FTZ R30, R34, c[0x0][0x2ec] ;  /* 0x0000bb00221e7a20 */ /* 0x000fe20000410000 */
[----:B----4-:R-:W4:Y:S01]  /*2840*/  LDSM.16.M88.4 R20, [R231+0x17800] ;  /* 0x01780000e714783b */ /* 0x010f220000000200 */
[----:B------:R-:W5:Y:S05]  /*2850*/  MUFU.TANH R32, R32 ;  /* 0x0000002000207308 */ /* 0x000f6a0000002400 */
[----:B------:R-:W-:Y:S03]  /*2860*/  HMMA.16816.F32.BF16 R44, R16, R70, R44 ;  /* 0x00000046102c723c */ /* 0x000fe6000004182c */
[----:B------:R-:W2:Y:S05]  /*2870*/  MUFU.TANH R30, R30 ;  /* 0x0000001e001e7308 */ /* 0x000eaa0000002400 */
[C---:B-1----:R-:W-:Y:S03]  /*2880*/  HMMA.16816.F32.BF16 R60, R40.reuse, R24, R60 ;  /* 0x00000018283c723c */ /* 0x042fe6000004183c */
[----:B------:R-:W-:Y:S05]  /*2890*/  MUFU.TANH R31, R31 ;  /* 0x0000001f001f7308 */ /* 0x000fea0000002400 */
[----:B------:R-:W-:Y:S01]  /*28a0*/  HMMA.16816.F32.BF16 R72, R40, R26, R72 ;  /* 0x0000001a2848723c */ /* 0x000fe20000041848 */
[----:B------:R-:W1:Y:S01]  /*28b0*/  LDSM.16.M88.4 R24, [R224+0x7800] ;  /* 0x00780000e018783b */ /* 0x000e620000000200 */
[----:B------:R-:W-:-:S06]  /*28c0*/  DEPBAR.LE SB0, 0x0 ;  /* 0x000080000000791a */ /* 0x000fcc0000000000 */
[C---:B------:R-:W-:Y:S07]  /*28d0*/  HMMA.16816.F32.BF16 R88, R16.reuse, R4, R88 ;  /* 0x000000041058723c */ /* 0x040fee0000041858 */
[----:B------:R-:W-:Y:S01]  /*28e0*/  IMAD.IADD R4, R11, 0x1, R10 ;  /* 0x000000010b047824 */ /* 0x000fe200078e020a */
[----:B------:R-:W-:Y:S01]  /*28f0*/  HMMA.16816.F32.BF16 R64, R16, R6, R64 ;  /* 0x000000061040723c */ /* 0x000fe20000041840 */
[----:B------:R-:W-:-:S06]  /*2900*/  FMUL.FTZ R5, R33, c[0x0][0x2ec] ;  /* 0x0000bb0021057a20 */ /* 0x000fcc0000410000 */
[----:B------:R-:W-:Y:S01]  /*2910*/  IMAD.U32 R6, RZ, RZ, UR13 ;  /* 0x0000000dff067e24 */ /* 0x000fe2000f8e00ff */
[----:B----4-:R-:W-:Y:S01]  /*2920*/  HMMA.16816.F32.BF16 R60, R16, R20, R60 ;  /* 0x00000014103c723c */ /* 0x010fe2000004183c */
[----:B------:R-:W-:Y:S01]  /*2930*/  IADD3 R7, R35, 0x8, RZ ;  /* 0x0000000823077810 */ /* 0x000fe20007ffe0ff */
[----:B------:R-:W-:Y:S02]  /*2940*/  MUFU.TANH R5, R5 ;  /* 0x0000000500057308 */ /* 0x000fe40000002400 */
[----:B------:R-:W-:-:S04]  /*2950*/  IADD3 R6, R6, -UR15, R93 ;  /* 0x8000000f06067c10 */ /* 0x000fc8000fffe05d */
[C---:B------:R-:W-:Y:S01]  /*2960*/  HMMA.16816.F32.BF16 R44, R12.reuse, R58, R44 ;  /* 0x0000003a0c2c723c */ /* 0x040fe2000004182c */
[----:B------:R-:W-:Y:S02]  /*2970*/  IADD3 R11, R6, c[0x0][0x2e8], RZ ;  /* 0x0000ba00060b7a10 */ /* 0x000fe40007ffe0ff */
[----:B------:R-:W-:Y:S02]  /*2980*/  IADD3 R6, R35, 0x1, RZ ;  /* 0x0000000123067810 */ /* 0x000fe40007ffe0ff */
[C---:B------:R-:W-:Y:S02]  /*2990*/  IADD3 R10, R11.reuse, 0x8, RZ ;  /* 0x000000080b0a7810 */ /* 0x040fe40007ffe0ff */
[----:B------:R-:W-:Y:S01]  /*29a0*/  IMNMX R11, R11, UR13, PT ;  /* 0x0000000d0b0b7c17 */ /* 0x000fe2000b800200 */
[----:B------:R-:W-:Y:S01]  /*29b0*/  HMMA.16816.F32.BF16 R88, R12, R36, R88 ;  /* 0x000000240c58723c */ /* 0x000fe20000041858 */
[----:B------:R-:W-:Y:S02]  /*29c0*/  IMNMX R10, R10, UR13, PT ;  /* 0x0000000d0a0a7c17 */ /* 0x000fe4000b800200 */
[----:B------:R-:W-:-:S02]  /*29d0*/  ISETP.GE.AND P6, PT, R6, R11, PT ;  /* 0x0000000b0600720c */ /* 0x000fc40003fc6270 */
[-C--:B------:R-:W-:Y:S02]  /*29e0*/  ISETP.GE.AND P3, PT, R6, R10.reuse, PT ;  /* 0x0000000a0600720c */ /* 0x080fe40003f66270 */
[----:B------:R-:W-:Y:S01]  /*29f0*/  IADD3 R6, R35, 0x9, RZ ;  /* 0x0000000923067810 */ /* 0x000fe20007ffe0ff */
[----:B------:R-:W-:Y:S01]  /*2a00*/  HMMA.16816.F32.BF16 R72, R16, R22, R72 ;  /* 0x000000161048723c */ /* 0x000fe20000041848 */
[CC--:B------:R-:W-:Y:S02]  /*2a10*/  ISETP.GE.AND P4, PT, R7.reuse, R11.reuse, PT ;  /* 0x0000000b0700720c */ /* 0x0c0fe40003f86270 */
[-C--:B------:R-:W-:Y:S02]  /*2a20*/  ISETP.GE.AND P1, PT, R7, R10.reuse, PT ;  /* 0x0000000a0700720c */ /* 0x080fe40003f26270 */
[----:B------:R-:W-:Y:S02]  /*2a30*/  IADD3 R7, R35, 0x10, RZ ;  /* 0x0000001023077810 */ /* 0x000fe40007ffe0ff */
[-C--:B------:R-:W-:Y:S01]  /*2a40*/  ISETP.GE.AND P0, PT, R6, R11.reuse, PT ;  /* 0x0000000b0600720c */ /* 0x080fe20003f06270 */
[C---:B------:R-:W-:Y:S01]  /*2a50*/  HMMA.16816.F32.BF16 R64, R12.reuse, R38, R64 ;  /* 0x000000260c40723c */ /* 0x040fe20000041840 */
[----:B------:R-:W-:Y:S01]  /*2a60*/  FMUL.FTZ R37, R46, c[0x0][0x2ec] ;  /* 0x0000bb002e257a20 */ /* 0x000fe20000410000 */
[-C--:B------:R-:W-:Y:S01]  /*2a70*/  ISETP.GE.AND P5, PT, R6, R10.reuse, PT ;  /* 0x0000000a0600720c */ /* 0x080fe20003fa6270 */
[----:B------:R-:W-:Y:S01]  /*2a80*/  FMUL.FTZ R36, R47, c[0x0][0x2ec] ;  /* 0x0000bb002f247a20 */ /* 0x000fe20000410000 */
[----:B------:R-:W-:Y:S01]  /*2a90*/  IADD3 R6, R35, 0x18, RZ ;  /* 0x0000001823067810 */ /* 0x000fe20007ffe0ff */
[----:B------:R-:W-:Y:S01]  /*2aa0*/  FMUL.FTZ R33, R44, c[0x0][0x2ec] ;  /* 0x0000bb002c217a20 */ /* 0x000fe20000410000 */
[----:B---3--:R-:W-:Y:S01]  /*2ab0*/  FSEL R48, R48, -INF , !P6 ;  /* 0xff80000030307808 */ /* 0x008fe20007000000 */
[----:B------:R-:W3:Y:S01]  /*2ac0*/  MUFU.TANH R37, R37 ;  /* 0x0000002500257308 */ /* 0x000ee20000002400 */
[C---:B-1----:R-:W-:Y:S01]  /*2ad0*/  HMMA.16816.F32.BF16 R60, R12.reuse, R24, R60 ;  /* 0x000000180c3c723c */ /* 0x042fe2000004183c */
[----:B------:R-:W-:Y:S01]  /*2ae0*/  FMUL.FTZ R88, R88, c[0x0][0x2ec] ;  /* 0x0000bb0058587a20 */ /* 0x000fe20000410000 */
[CC--:B------:R-:W-:Y:S01]  /*2af0*/  ISETP.GE.AND P2, PT, R7.reuse, R11.reuse, PT ;  /* 0x0000000b0700720c */ /* 0x0c0fe20003f46270 */
[----:B------:R-:W-:Y:S01]  /*2b00*/  FMUL.FTZ R90, R90, c[0x0][0x2ec] ;  /* 0x0000bb005a5a7a20 */ /* 0x000fe20000410000 */
[----:B------:R-:W-:Y:S01]  /*2b10*/  ISETP.GE.AND P6, PT, R7, R10, PT ;  /* 0x0000000a0700720c */ /* 0x000fe20003fc6270 */
[----:B------:R-:W-:Y:S01]  /*2b20*/  FMUL.FTZ R34, R45, c[0x0][0x2ec] ;  /* 0x0000bb002d227a20 */ /* 0x000fe20000410000 */
[----:B------:R-:W-:Y:S01]  /*2b30*/  IADD3 R7, R35, 0x11, RZ ;  /* 0x0000001123077810 */ /* 0x000fe20007ffe0ff */
[----:B------:R-:W1:Y:S01]  /*2b40*/  MUFU.TANH R36, R36 ;  /* 0x0000002400247308 */ /* 0x000e620000002400 */
[----:B------:R-:W-:Y:S01]  /*2b50*/  HMMA.16816.F32.BF16 R72, R12, R26, R72 ;  /* 0x0000001a0c48723c */ /* 0x000fe20000041848 */
[----:B--2---:R-:W-:Y:S01]  /*2b60*/  FSEL R56, R56, -INF , !P1 ;  /* 0xff80000038387808 */ /* 0x004fe20004800000 */
[----:B------:R-:W-:Y:S01]  /*2b70*/  FMUL.FTZ R89, R89, c[0x0][0x2ec] ;  /* 0x0000bb0059597a20 */ /* 0x000fe20000410000 */
[----:B------:R-:W-:Y:S01]  /*2b80*/  FSEL R50, R50, -INF , !P0 ;  /* 0xff80000032327808 */ /* 0x000fe20004000000 */
[----:B------:R-:W-:Y:S01]  /*2b90*/  FMUL.FTZ R91, R91, c[0x0][0x2ec] ;  /* 0x0000bb005b5b7a20 */ /* 0x000fe20000410000 */
[----:B------:R-:W-:-:S02]  /*2ba0*/  ISETP.GE.AND P1, PT, R6, R11, PT ;  /* 0x0000000b0600720c */ /* 0x000fc40003f26270 */
[----:B------:R-:W2:Y:S01]  /*2bb0*/  MUFU.TANH R184, R88 ;  /* 0x0000005800b87308 */ /* 0x000ea20000002400 */
[----:B------:R-:W-:Y:S01]  /*2bc0*/  FMUL.FTZ R64, R64, c[0x0][0x2ec] ;  /* 0x0000bb0040407a20 */ /* 0x000fe20000410000 */
[-C--:B------:R-:W-:Y:S01]  /*2bd0*/  ISETP.GE.AND P0, PT, R6, R10.reuse, PT ;  /* 0x0000000a0600720c */ /* 0x080fe20003f06270 */
[----:B------:R-:W-:Y:S01]  /*2be0*/  FMUL.FTZ R67, R67, c[0x0][0x2ec] ;  /* 0x0000bb0043437a20 */ /* 0x000fe20000410000 */
[----:B------:R-:W-:Y:S01]  /*2bf0*/  IADD3 R6, R35, 0x19, RZ ;  /* 0x0000001923067810 */ /* 0x000fe20007ffe0ff */
[----:B------:R-:W-:Y:S01]  /*2c00*/  FMUL.FTZ R65, R65, c[0x0][0x2ec] ;  /* 0x0000bb0041417a20 */ /* 0x000fe20000410000 */
[----:B------:R-:W-:Y:S01]  /*2c10*/  IADD3 R17, R35, 0x20, RZ ;  /* 0x0000002023117810 */ /* 0x000fe20007ffe0ff */
[----:B------:R-:W-:Y:S01]  /*2c20*/  FMUL.FTZ R66, R66, c[0x0][0x2ec] ;  /* 0x0000bb0042427a20 */ /* 0x000fe20000410000 */
[----:B------:R-:W4:Y:S01]  /*2c30*/  MUFU.TANH R186, R64 ;  /* 0x0000004000ba7308 */ /* 0x000f220000002400 */
[----:B------:R-:W-:Y:S01]  /*2c40*/  FMUL.FTZ R63, R63, c[0x0][0x2ec] ;  /* 0x0000bb003f3f7a20 */ /* 0x000fe20000410000 */
[----:B------:R-:W-:Y:S01]  /*2c50*/  FSEL R29, R29, -INF , !P3 ;  /* 0xff8000001d1d7808 */ /* 0x000fe20005800000 */
[----:B------:R-:W-:Y:S01]  /*2c60*/  FMUL.FTZ R60, R60, c[0x0][0x2ec] ;  /* 0x0000bb003c3c7a20 */ /* 0x000fe20000410000 */
[----:B------:R-:W-:Y:S01]  /*2c70*/  FSEL R49, R49, -INF , !P4 ;  /* 0xff80000031317808 */ /* 0x000fe20006000000 */
[----:B------:R-:W-:Y:S01]  /*2c80*/  FMUL.FTZ R61, R61, c[0x0][0x2ec] ;  /* 0x0000bb003d3d7a20 */ /* 0x000fe20000410000 */
[CC--:B------:R-:W-:Y:S01]  /*2c90*/  ISETP.GE.AND P3, PT, R7.reuse, R11.reuse, PT ;  /* 0x0000000b0700720c */ /* 0x0c0fe20003f66270 */
[----:B------:R-:W-:Y:S01]  /*2ca0*/  FMUL.FTZ R62, R62, c[0x0][0x2ec] ;  /* 0x0000bb003e3e7a20 */ /* 0x000fe20000410000 */
[-C--:B------:R-:W-:Y:S01]  /*2cb0*/  ISETP.GE.AND P4, PT, R7, R10.reuse, PT ;  /* 0x0000000a0700720c */ /* 0x080fe20003f86270 */
[----:B------:R-:W2:Y:S01]  /*2cc0*/  MUFU.TANH R191, R63 ;  /* 0x0000003f00bf7308 */ /* 0x000ea20000002400 */
[----:B-----5:R-:W-:Y:S01]  /*2cd0*/  FSEL R7, R32, -INF , !P2 ;  /* 0xff80000020077808 */ /* 0x020fe20005000000 */
[----:B------:R-:W-:Y:S01]  /*2ce0*/  FMUL.FTZ R72, R72, c[0x0][0x2ec] ;  /* 0x0000bb0048487a20 */ /* 0x000fe20000410000 */
[----:B------:R-:W-:Y:S01]  /*2cf0*/  FSEL R16, R30, -INF , !P6 ;  /* 0xff8000001e107808 */ /* 0x000fe20007000000 */
[----:B------:R-:W-:Y:S01]  /*2d00*/  FMUL.FTZ R73, R73, c[0x0][0x2ec] ;  /* 0x0000bb0049497a20 */ /* 0x000fe20000410000 */
[----:B------:R-:W-:Y:S01]  /*2d10*/  ISETP.GE.AND P2, PT, R6, R10, PT ;  /* 0x0000000a0600720c */ /* 0x000fe20003f46270 */
[----:B------:R-:W-:Y:S01]  /*2d20*/  FMUL.FTZ R74, R74, c[0x0][0x2ec] ;  /* 0x0000bb004a4a7a20 */ /* 0x000fe20000410000 */
[----:B------:R-:W-:Y:S01]  /*2d30*/  ISETP.GE.AND P6, PT, R17, R11, PT ;  /* 0x0000000b1100720c */ /* 0x000fe20003fc6270 */
[----:B------:R-:W5:Y:S01]  /*2d40*/  MUFU.TANH R33, R33 ;  /* 0x0000002100217308 */ /* 0x000f620000002400 */
[----:B------:R-:W-:Y:S01]  /*2d50*/  IADD3 R18, R35, 0x28, RZ ;  /* 0x0000002823127810 */ /* 0x000fe20007ffe0ff */
[----:B------:R-:W-:Y:S01]  /*2d60*/  FMUL.FTZ R75, R75, c[0x0][0x2ec] ;  /* 0x0000bb004b4b7a20 */ /* 0x000fe20000410000 */
[----:B------:R-:W-:-:S02]  /*2d70*/  IADD3 R13, R35, 0x29, RZ ;  /* 0x00000029230d7810 */ /* 0x000fc40007ffe0ff */
[----:B---3--:R-:W-:Y:S02]  /*2d80*/  FSEL R21, R37, -INF , !P0 ;  /* 0xff80000025157808 */ /* 0x008fe40004000000 */
[----:B-1----:R-:W-:Y:S01]  /*2d90*/  FSEL R20, R36, -INF , !P2 ;  /* 0xff80000024147808 */ /* 0x002fe20005000000 */
[----:B------:R-:W1:Y:S01]  /*2da0*/  MUFU.TANH R192, R90 ;  /* 0x0000005a00c07308 */ /* 0x000e620000002400 */
[----:B--2---:R-:W-:Y:S02]  /*2db0*/  FSEL R184, R184, -INF , !P6 ;  /* 0xff800000b8b87808 */ /* 0x004fe40007000000 */
[-C--:B------:R-:W-:Y:S02]  /*2dc0*/  ISETP.GE.AND P0, PT, R18, R11.reuse, PT ;  /* 0x0000000b1200720c */ /* 0x080fe40003f06270 */
[C---:B------:R-:W-:Y:S02]  /*2dd0*/  ISETP.GE.AND P2, PT, R13.reuse, R11, PT ;  /* 0x0000000b0d00720c */ /* 0x040fe40003f46270 */
[----:B------:R-:W-:Y:S01]  /*2de0*/  ISETP.GE.AND P6, PT, R13, R10, PT ;  /* 0x0000000a0d00720c */ /* 0x000fe20003fc6270 */
[----:B------:R-:W2:Y:S01]  /*2df0*/  MUFU.TANH R185, R89 ;  /* 0x0000005900b97308 */ /* 0x000ea20000002400 */
[----:B------:R-:W-:-:S02]  /*2e00*/  IADD3 R13, R35, 0x31, RZ ;  /* 0x00000031230d7810 */ /* 0x000fc40007ffe0ff */
[----:B------:R-:W-:Y:S02]  /*2e10*/  FSEL R51, R51, -INF , !P5 ;  /* 0xff80000033337808 */ /* 0x000fe40006800000 */
[----:B------:R-:W-:Y:S02]  /*2e20*/  ISETP.GE.AND P5, PT, R6, R11, PT ;  /* 0x0000000b0600720c */ /* 0x000fe40003fa6270 */
[----:B------:R-:W-:Y:S01]  /*2e30*/  FSEL R6, R5, -INF , !P3 ;  /* 0xff80000005067808 */ /* 0x000fe20005800000 */
[----:B------:R-:W3:Y:S01]  /*2e40*/  MUFU.TANH R34, R34 ;  /* 0x0000002200227308 */ /* 0x000ee20000002400 */
[----:B----4-:R-:W-:Y:S02]  /*2e50*/  FSEL R186, R186, -INF , !P0 ;  /* 0xff800000baba7808 */ /* 0x010fe40004000000 */
[-C--:B------:R-:W-:Y:S02]  /*2e60*/  ISETP.GE.AND P3, PT, R17, R10.reuse, PT ;  /* 0x0000000a1100720c */ /* 0x080fe40003f66270 */
[----:B------:R-:W-:-:S02]  /*2e70*/  ISETP.GE.AND P0, PT, R13, R10, PT ;  /* 0x0000000a0d00720c */ /* 0x000fc40003f06270 */
[C---:B------:R-:W-:Y:S01]  /*2e80*/  IADD3 R17, R35.reuse, 0x21, RZ ;  /* 0x0000002123117810 */ /* 0x040fe20007ffe0ff */
[----:B------:R-:W4:Y:S01]  /*2e90*/  MUFU.TANH R193, R91 ;  /* 0x0000005b00c17308 */ /* 0x000f220000002400 */
[----:B------:R-:W-:Y:S02]  /*2ea0*/  IADD3 R12, R35, 0x30, RZ ;  /* 0x00000030230c7810 */ /* 0x000fe40007ffe0ff */
[----:B------:R-:W-:Y:S02]  /*2eb0*/  FSEL R22, R31, -INF , !P4 ;  /* 0xff8000001f167808 */ /* 0x000fe40006000000 */
[----:B------:R-:W-:Y:S02]  /*2ec0*/  FSEL R191, R191, -INF , !P0 ;  /* 0xff800000bfbf7808 */ /* 0x000fe40004000000 */
[----:B------:R-:W-:Y:S01]  /*2ed0*/  ISETP.GE.AND P4, PT, R17, R11, PT ;  /* 0x0000000b1100720c */ /* 0x000fe20003f86270 */
[----:B------:R-:W4:Y:S01]  /*2ee0*/  MUFU.TANH R195, R67 ;  /* 0x0000004300c37308 */ /* 0x000f220000002400 */
[----:B-----5:R-:W-:-:S02]  /*2ef0*/  FSEL R5, R33, -INF , !P1 ;  /* 0xff80000021057808 */ /* 0x020fc40004800000 */
[----:B-1----:R-:W-:Y:S02]  /*2f00*/  FSEL R192, R192, -INF , !P3 ;  /* 0xff800000c0c07808 */ /* 0x002fe40005800000 */
[----:B------:R-:W-:Y:S02]  /*2f10*/  PLOP3.LUT P0, PT, PT, PT, UP0, 0x80, 0x0 ;  /* 0x000000000000781c */ /* 0x000fe40003f0f008 */
[----:B------:R-:W-:Y:S01]  /*2f20*/  ISETP.GE.AND P1, PT, R17, R10, PT ;  /* 0x0000000a1100720c */ /* 0x000fe20003f26270 */
[----:B------:R-:W1:Y:S01]  /*2f30*/  MUFU.TANH R60, R60 ;  /* 0x0000003c003c7308 */ /* 0x000e620000002400 */
[----:B------:R-:W-:Y:S02]  /*2f40*/  ISETP.GE.AND P3, PT, R12, R11, PT ;  /* 0x0000000b0c00720c */ /* 0x000fe40003f66270 */
[----:B--2---:R-:W-:Y:S02]  /*2f50*/  FSEL R185, R185, -INF , !P4 ;  /* 0xff800000b9b97808 */ /* 0x004fe40006000000 */
[----:B---3--:R-:W-:-:S02]  /*2f60*/  FSEL R17, R34, -INF , !P5 ;  /* 0xff80000022117808 */ /* 0x008fc40006800000 */
[-C--:B------:R-:W-:Y:S01]  /*2f70*/  ISETP.GE.AND P4, PT, R12, R10.reuse, PT ;  /* 0x0000000a0c00720c */ /* 0x080fe20003f86270 */
[----:B------:R-:W2:Y:S01]  /*2f80*/  MUFU.TANH R187, R65 ;  /* 0x0000004100bb7308 */ /* 0x000ea20000002400 */
[----:B----4-:R-:W-:Y:S02]  /*2f90*/  FSEL R193, R193, -INF , !P1 ;  /* 0xff800000c1c17808 */ /* 0x010fe40004800000 */
[----:B------:R-:W-:Y:S02]  /*2fa0*/  FSEL R195, R195, -INF , !P6 ;  /* 0xff800000c3c37808 */ /* 0x000fe40007000000 */
[----:B------:R-:W-:Y:S02]  /*2fb0*/  ISETP.GE.AND P5, PT, R18, R10, PT ;  /* 0x0000000a1200720c */ /* 0x000fe40003fa6270 */
[----:B------:R-:W-:Y:S01]  /*2fc0*/  IADD3 R12, R35, 0x38, RZ ;  /* 0x00000038230c7810 */ /* 0x000fe20007ffe0ff */
[----:B------:R-:W3:Y:S01]  /*2fd0*/  MUFU.TANH R194, R66 ;  /* 0x0000004200c27308 */ /* 0x000ee20000002400 */
[----:B-1----:R-:W-:-:S02]  /*2fe0*/  FSEL R197, R60, -INF , !P3 ;  /* 0xff8000003cc57808 */ /* 0x002fc40005800000 */
[-C--:B------:R-:W-:Y:S02]  /*2ff0*/  ISETP.GE.AND P1, PT, R13, R11.reuse, PT ;  /* 0x0000000b0d00720c */ /* 0x080fe40003f26270 */
[C---:B------:R-:W-:Y:S02]  /*3000*/  ISETP.GE.AND P6, PT, R35.reuse, R11, PT ;  /* 0x0000000b2300720c */ /* 0x040fe40003fc6270 */
[CC--:B------:R-:W-:Y:S01]  /*3010*/  ISETP.GE.AND P3, PT, R35.reuse, R10.reuse, PT ;  /* 0x0000000a2300720c */ /* 0x0c0fe20003f66270 */
[----:B------:R-:W1:Y:S01]  /*3020*/  MUFU.TANH R196, R61 ;  /* 0x0000003d00c47308 */ /* 0x000e620000002400 */
[----:B------:R-:W-:Y:S02]  /*3030*/  IADD3 R35, R35, 0x39, RZ ;  /* 0x0000003923237810 */ /* 0x000fe40007ffe0ff */
[----:B--2---:R-:W-:Y:S02]  /*3040*/  FSEL R187, R187, -INF , !P2 ;  /* 0xff800000bbbb7808 */ /* 0x004fe40005000000 */
[----:B------:R-:W-:-:S02]  /*3050*/  ISETP.GE.AND P2, PT, R12, R10, PT ;  /* 0x0000000a0c00720c */ /* 0x000fc40003f46270 */
[----:B------:R-:W-:Y:S01]  /*3060*/  FSEL R3, R3, -INF , !P6 ;  /* 0xff80000003037808 */ /* 0x000fe20007000000 */
[----:B------:R-:W2:Y:S01]  /*3070*/  MUFU.TANH R168, R62 ;  /* 0x0000003e00a87308 */ /* 0x000ea20000002400 */
[----:B---3--:R-:W-:Y:S02]  /*3080*/  FSEL R194, R194, -INF , !P5 ;  /* 0xff800000c2c27808 */ /* 0x008fe40006800000 */
[----:B------:R-:W-:Y:S02]  /*3090*/  ISETP.GE.AND P5, PT, R12, R11, PT ;  /* 0x0000000b0c00720c */ /* 0x000fe40003fa6270 */
[----:B------:R-:W-:-:S03]  /*30a0*/  FSEL R28, R28, -INF , !P3 ;  /* 0xff8000001c1c7808 */ /* 0x000fc60005800000 */
[----:B------:R-:W3:Y:S01]  /*30b0*/  MUFU.TANH R171, R72 ;  /* 0x0000004800ab7308 */ /* 0x000ee20000002400 */
[----:B-1----:R-:W-:Y:S01]  /*30c0*/  FSEL R196, R196, -INF , !P1 ;  /* 0xff800000c4c47808 */ /* 0x002fe20004800000 */
[----:B------:R-:W-:Y:S01]  /*30d0*/  BAR.SYNC.DEFER_BLOCKING 0x0 ;  /* 0x0000000000007b1d */ /* 0x000fe20000010000 */
[----:B------:R-:W-:-:S05]  /*30e0*/  ISETP.GE.AND P1, PT, R35, R10, PT ;  /* 0x0000000a2300720c */ /* 0x000fca0003f26270 */
[----:B------:R-:W1:Y:S01]  /*30f0*/  MUFU.TANH R169, R73 ;  /* 0x0000004900a97308 */ /* 0x000e620000002400 */
[----:B--2---:R-:W-:Y:S02]  /*3100*/  FSEL R168, R168, -INF , !P4 ;  /* 0xff800000a8a87808 */ /* 0x004fe40006000000 */
[----:B------:R-:W-:-:S05]  /*3110*/  ISETP.GE.AND P4, PT, R35, R11, PT ;  /* 0x0000000b2300720c */ /* 0x000fca0003f86270 */
[----:B------:R-:W2:Y:S01]  /*3120*/  MUFU.TANH R189, R74 ;  /* 0x0000004a00bd7308 */ /* 0x000ea20000002400 */
[----:B---3--:R-:W-:-:S07]  /*3130*/  FSEL R171, R171, -INF , !P5 ;  /* 0xff800000abab7808 */ /* 0x008fce0006800000 */
[----:B------:R-:W3:Y:S01]  /*3140*/  MUFU.TANH R188, R75 ;  /* 0x0000004b00bc7308 */ /* 0x000ee20000002400 */
[----:B-1----:R-:W-:Y:S02]  /*3150*/  FSEL R169, R169, -INF , !P4 ;  /* 0xff800000a9a97808 */ /* 0x002fe40006000000 */
[----:B--2---:R-:W-:Y:S02]  /*3160*/  FSEL R189, R189, -INF , !P2 ;  /* 0xff800000bdbd7808 */ /* 0x004fe40005000000 */
[----:B---3--:R-:W-:Y:S01]  /*3170*/  FSEL R188, R188, -INF , !P1 ;  /* 0xff800000bcbc7808 */ /* 0x008fe20004800000 */
        /* <DEDUP_REMOVED lines=26> */
.L_x_780:
        /* <DEDUP_REMOVED lines=52> */
[----:B------:R-:W-:Y:S02]  /*3660*/  FMUL.FTZ R170, R164, c[0x0][0x23c] ;  /* 0x00008f00a4aa7a20 */ /* 0x000fe40000410000 */
[----:B------:R-:W-:Y:S03]  /*3670*/  LDSM.16.MT88.4 R104, [R232+0x1e000] ;  /* 0x01e00000e868783b */ /* 0x000fe60000004200 */
[----:B------:R-:W-:Y:S01]  /*3680*/  FSEL R170, R170, RZ, P1 ;  /* 0x000000ffaaaa7208 */ /* 0x000fe20000800000 */
[----:B------:R-:W-:Y:S04]  /*3690*/  LDSM.16.MT88.4 R112, [R230+0x1e000] ;  /* 0x01e00000e670783b */ /* 0x000fe80000004200 */
[--C-:B------:R-:W-:Y:S01]  /*36a0*/  FFMA.FTZ R180, R3, c[0x0][0x23c], -R170.reuse ;  /* 0x00008f0003b47a23 */ /* 0x100fe200000108aa */
[----:B--2---:R-:W-:Y:S01]  /*36b0*/  FMNMX.FTZ R3, R13, R12, !PT ;  /* 0x0000000c0d037209 */ /* 0x004fe20007810000 */
[--C-:B------:R-:W-:Y:S01]  /*36c0*/  FFMA.FTZ R179, R48, c[0x0][0x23c], -R170.reuse ;  /* 0x00008f0030b37a23 */ /* 0x100fe200000108aa */
[----:B------:R-:W-:Y:S01]  /*36d0*/  LDSM.16.MT88.4 R120, [R229+0x1e000] ;  /* 0x01e00000e578783b */ /* 0x000fe20000004200 */
[--C-:B------:R-:W-:Y:S01]  /*36e0*/  FFMA.FTZ R178, R49, c[0x0][0x23c], -R170.reuse ;  /* 0x00008f0031b27a23 */ /* 0x100fe200000108aa */
[C---:B------:R-:W-:Y:S01]  /*36f0*/  FSETP.NEU.FTZ.AND P1, PT, R3.reuse, -INF , PT ;  /* 0xff8000000300780b */ /* 0x040fe20003f3d000 */
[----:B------:R-:W-:Y:S01]  /*3700*/  FMUL.FTZ R190, R3, c[0x0][0x23c] ;  /* 0x00008f0003be7a20 */ /* 0x000fe20000410000 */
[----:B------:R-:W-:Y:S01]  /*3710*/  MUFU.EX2 R180, R180 ;  /* 0x000000b400b47308 */ /* 0x000fe20000000800 */
[--C-:B------:R-:W-:Y:S01]  /*3720*/  FFMA.FTZ R174, R50, c[0x0][0x23c], -R170.reuse ;  /* 0x00008f0032ae7a23 */ /* 0x100fe200000108aa */
[----:B------:R-:W-:Y:S01]  /*3730*/  LDSM.16.MT88.4 R12, [R230+0x18800] ;  /* 0x01880000e60c783b */ /* 0x000fe20000004200 */
[--C-:B------:R-:W-:Y:S01]  /*3740*/  FFMA.FTZ R177, R7, c[0x0][0x23c], -R170.reuse ;  /* 0x00008f0007b17a23 */ /* 0x100fe200000108aa */
[----:B------:R-:W-:Y:S01]  /*3750*/  FSEL R190, R190, RZ, P1 ;  /* 0x000000ffbebe7208 */ /* 0x000fe20000800000 */
[--C-:B------:R-:W-:Y:S01]  /*3760*/  FFMA.FTZ R173, R6, c[0x0][0x23c], -R170.reuse ;  /* 0x00008f0006ad7a23 */ /* 0x100fe200000108aa */
[----:B------:R-:W-:Y:S01]  /*3770*/  LDSM.16.MT88.4 R24, [R232+0x1a800] ;  /* 0x01a80000e818783b */ /* 0x000fe20000004200 */
[----:B------:R-:W-:Y:S01]  /*3780*/  FFMA.FTZ R172, R5, c[0x0][0x23c], -R170 ;  /* 0x00008f0005ac7a23 */ /* 0x000fe200000108aa */
[----:B------:R-:W1:Y:S01]  /*3790*/  MUFU.EX2 R179, R179 ;  /* 0x000000b300b37308 */ /* 0x000e620000000800 */
[--C-:B------:R-:W-:Y:S01]  /*37a0*/  FFMA.FTZ R181, R28, c[0x0][0x23c], -R190.reuse ;  /* 0x00008f001cb57a23 */ /* 0x100fe200000108be */
[----:B------:R-:W-:Y:S01]  /*37b0*/  LDSM.16.MT88.4 R4, [R228+0x1e000] ;  /* 0x01e00000e404783b */ /* 0x000fe20000004200 */
[----:B------:R-:W-:-:S02]  /*37c0*/  FFMA.FTZ R183, R29, c[0x0][0x23c], -R190 ;  /* 0x00008f001db77a23 */ /* 0x000fc400000108be */
[--C-:B------:R-:W-:Y:S01]  /*37d0*/  FFMA.FTZ R182, R56, c[0x0][0x23c], -R190.reuse ;  /* 0x00008f0038b67a23 */ /* 0x100fe200000108be */
[----:B------:R-:W-:Y:S01]  /*37e0*/  LDSM.16.MT88.4 R28, [R229+0x18800] ;  /* 0x01880000e51c783b */ /* 0x000fe20000004200 */
[----:B------:R-:W-:Y:S01]  /*37f0*/  FFMA.FTZ R175, R51, c[0x0][0x23c], -R190 ;  /* 0x00008f0033af7a23 */ /* 0x000fe200000108be */
[----:B------:R-:W-:Y:S01]  /*3800*/  MUFU.EX2 R178, R178 ;  /* 0x000000b200b27308 */ /* 0x000fe20000000800 */
[----:B------:R-:W-:Y:S01]  /*3810*/  FFMA.FTZ R2, R17, c[0x0][0x23c], -R170 ;  /* 0x00008f0011027a23 */ /* 0x000fe200000108aa */
[----:B------:R-:W2:Y:S01]  /*3820*/  LDSM.16.MT88.4 R48, [R230+0x1a000] ;  /* 0x01a00000e630783b */ /* 0x000ea20000004200 */
[--C-:B------:R-:W-:Y:S02]  /*3830*/  FFMA.FTZ R176, R16, c[0x0][0x23c], -R190.reuse ;  /* 0x00008f0010b07a23 */ /* 0x100fe400000108be */
[--C-:B------:R-:W-:Y:S01]  /*3840*/  FFMA.FTZ R167, R22, c[0x0][0x23c], -R190.reuse ;  /* 0x00008f0016a77a23 */ /* 0x100fe200000108be */
[----:B------:R-:W3:Y:S01]  /*3850*/  LDSM.16.MT88.4 R56, [R229+0x1a000] ;  /* 0x01a00000e538783b */ /* 0x000ee20000004200 */
[--C-:B------:R-:W-:Y:S01]  /*3860*/  FFMA.FTZ R166, R21, c[0x0][0x23c], -R190.reuse ;  /* 0x00008f0015a67a23 */ /* 0x100fe200000108be */
[----:B------:R-:W4:Y:S01]  /*3870*/  MUFU.EX2 R174, R174 ;  /* 0x000000ae00ae7308 */ /* 0x000f220000000800 */
[----:B-1----:R-:W-:Y:S01]  /*3880*/  F2FP.BF16.PACK_AB R128, R179, R180 ;  /* 0x000000b4b380723e */ /* 0x002fe200000010ff */
[----:B------:R-:W1:Y:S01]  /*3890*/  LDSM.16.MT88.4 R16, [R232+0x18800] ;  /* 0x01880000e810783b */ /* 0x000e620000004200 */
[----:B------:R-:W-:-:S02]  /*38a0*/  FFMA.FTZ R0, R20, c[0x0][0x23c], -R190 ;  /* 0x00008f0014007a23 */ /* 0x000fc400000108be */
[--C-:B------:R-:W-:Y:S01]  /*38b0*/  FFMA.FTZ R184, R184, c[0x0][0x23c], -R170.reuse ;  /* 0x00008f00b8b87a23 */ /* 0x100fe200000108aa */
[----:B------:R-:W5:Y:S01]  /*38c0*/  LDSM.16.MT88.4 R20, [R228+0x18800] ;  /* 0x01880000e414783b */ /* 0x000f620000004200 */
[--C-:B------:R-:W-:Y:S01]  /*38d0*/  FFMA.FTZ R185, R185, c[0x0][0x23c], -R170.reuse ;  /* 0x00008f00b9b97a23 */ /* 0x100fe200000108aa */
[----:B------:R-:W-:Y:S01]  /*38e0*/  MUFU.EX2 R181, R181 ;  /* 0x000000b500b57308 */ /* 0x000fe20000000800 */
[--C-:B------:R-:W-:Y:S01]  /*38f0*/  FFMA.FTZ R186, R186, c[0x0][0x23c], -R170.reuse ;  /* 0x00008f00baba7a23 */ /* 0x100fe200000108aa */
[----:B------:R-:W-:Y:S01]  /*3900*/  LDSM.16.MT88.4 R32, [R228+0x1a800] ;  /* 0x01a80000e420783b */ /* 0x000fe20000004200 */
[----:B------:R-:W-:Y:S02]  /*3910*/  FFMA.FTZ R187, R187, c[0x0][0x23c], -R170 ;  /* 0x00008f00bbbb7a23 */ /* 0x000fe400000108aa */
[--C-:B------:R-:W-:Y:S02]  /*3920*/  FFMA.FTZ R192, R192, c[0x0][0x23c], -R190.reuse ;  /* 0x00008f00c0c07a23 */ /* 0x100fe400000108be */
[--C-:B------:R-:W-:Y:S01]  /*3930*/  FFMA.FTZ R193, R193, c[0x0][0x23c], -R190.reuse ;  /* 0x00008f00c1c17a23 */ /* 0x100fe200000108be */
[----:B------:R-:W2:Y:S01]  /*3940*/  MUFU.EX2 R183, R183 ;  /* 0x000000b700b77308 */ /* 0x000ea20000000800 */
[----:B----4-:R-:W-:Y:S01]  /*3950*/  F2FP.BF16.PACK_AB R130, R174, R178 ;  /* 0x000000b2ae82723e */ /* 0x010fe200000010ff */
        /* <DEDUP_REMOVED lines=8> */
[----:B------:R-:W4:Y:S01]  /*39e0*/  MUFU.EX2 R175, R175 ;  /* 0x000000af00af7308 */ /* 0x000f220000000800 */
[----:B--2---:R-:W-:Y:S01]  /*39f0*/  F2FP.BF16.PACK_AB R129, R183, R181 ;  /* 0x000000b5b781723e */ /* 0x004fe200000010ff */
[--C-:B------:R-:W-:Y:S01]  /*3a00*/  FFMA.FTZ R191, R191, c[0x0][0x23c], -R190.reuse ;  /* 0x00008f00bfbf7a23 */ /* 0x100fe200000108be */
[----:B------:R-:W-:Y:S01]  /*3a10*/  LDSM.16.MT88.4 R168, [R232+0x19800] ;  /* 0x01980000e8a8783b */ /* 0x000fe20000004200 */
[----:B------:R-:W-:-:S02]  /*3a20*/  FFMA.FTZ R189, R189, c[0x0][0x23c], -R190 ;  /* 0x00008f00bdbd7a23 */ /* 0x000fc400000108be */
[----:B------:R-:W-:Y:S02]  /*3a30*/  FFMA.FTZ R252, R188, c[0x0][0x23c], -R190 ;  /* 0x00008f00bcfc7a23 */ /* 0x000fe400000108be */
[----:B------:R-:W-:Y:S01]  /*3a40*/  MUFU.EX2 R177, R177 ;  /* 0x000000b100b17308 */ /* 0x000fe20000000800 */
[----:B------:R-:W-:Y:S02]  /*3a50*/  FADD.FTZ R179, R180, R179 ;  /* 0x000000b3b4b37221 */ /* 0x000fe40000010000 */
[----:B------:R-:W-:Y:S02]  /*3a60*/  FADD.FTZ R181, R181, R183 ;  /* 0x000000b7b5b57221 */ /* 0x000fe40000010000 */
[----:B------:R-:W-:Y:S01]  /*3a70*/  FADD.FTZ R178, R178, R179 ;  /* 0x000000b3b2b27221 */ /* 0x000fe20000010000 */
[----:B----4-:R-:W-:Y:S02]  /*3a80*/  F2FP.BF16.PACK_AB R131, R175, R182 ;  /* 0x000000b6af83723e */ /* 0x010fe400000010ff */
[----:B------:R-:W2:Y:S01]  /*3a90*/  MUFU.EX2 R173, R173 ;  /* 0x000000ad00ad7308 */ /* 0x000ea20000000800 */
[----:B------:R-:W-:-:S02]  /*3aa0*/  FADD.FTZ R178, R174, R178 ;  /* 0x000000b2aeb27221 */ /* 0x000fc40000010000 */
[----:B------:R-:W-:Y:S02]  /*3ab0*/  FADD.FTZ R182, R182, R181 ;  /* 0x000000b5b6b67221 */ /* 0x000fe40000010000 */
[C---:B------:R-:W-:Y:S02]  /*3ac0*/  HMMA.16816.F32.BF16 R160, R128.reuse, R156, RZ ;  /* 0x0000009c80a0723c */ /* 0x040fe400000418ff */
[----:B------:R-:W-:Y:S01]  /*3ad0*/  FADD.FTZ R182, R175, R182 ;  /* 0x000000b6afb67221 */ /* 0x000fe20000010000 */
[----:B------:R-:W-:Y:S05]  /*3ae0*/  MUFU.EX2 R172, R172 ;  /* 0x000000ac00ac7308 */ /* 0x000fea0000000800 */
[C---:B------:R-:W-:Y:S03]  /*3af0*/  HMMA.16816.F32.BF16 R152, R128.reuse, R148, RZ ;  /* 0x000000948098723c */ /* 0x040fe600000418ff */
[----:B------:R-:W-:Y:S05]  /*3b00*/  MUFU.EX2 R2, R2 ;  /* 0x0000000200027308 */ /* 0x000fea0000000800 */
[C---:B------:R-:W-:Y:S03]  /*3b10*/  HMMA.16816.F32.BF16 R156, R128.reuse, R158, RZ ;  /* 0x0000009e809c723c */ /* 0x040fe600000418ff */
[----:B------:R-:W-:Y:S05]  /*3b20*/  MUFU.EX2 R176, R176 ;  /* 0x000000b000b07308 */ /* 0x000fea0000000800 */
[C---:B------:R-:W-:Y:S03]  /*3b30*/  HMMA.16816.F32.BF16 R148, R128.reuse, R150, RZ ;  /* 0x000000968094723c */ /* 0x040fe600000418ff */
[----:B------:R-:W4:Y:S05]  /*3b40*/  MUFU.EX2 R167, R167 ;  /* 0x000000a700a77308 */ /* 0x000f2a0000000800 */
[C---:B------:R-:W-:Y:S03]  /*3b50*/  HMMA.16816.F32.BF16 R144, R128.reuse, R140, RZ ;  /* 0x0000008c8090723c */ /* 0x040fe600000418ff */
[----:B------:R-:W-:Y:S05]  /*3b60*/  MUFU.EX2 R166, R166 ;  /* 0x000000a600a67308 */ /* 0x000fea0000000800 */
[C---:B------:R-:W-:Y:S03]  /*3b70*/  HMMA.16816.F32.BF16 R136, R128.reuse, R132, RZ ;  /* 0x000000848088723c */ /* 0x040fe600000418ff */
[----:B------:R-:W1:Y:S05]  /*3b80*/  MUFU.EX2 R0, R0 ;  /* 0x0000000000007308 */ /* 0x000e6a0000000800 */
[C---:B------:R-:W-:Y:S03]  /*3b90*/  HMMA.16816.F32.BF16 R36, R128.reuse, R40, RZ ;  /* 0x000000288024723c */ /* 0x040fe600000418ff */
[----:B------:R-:W-:Y:S05]  /*3ba0*/  MUFU.EX2 R184, R184 ;  /* 0x000000b800b87308 */ /* 0x000fea0000000800 */
[C---:B------:R-:W-:Y:S03]  /*3bb0*/  HMMA.16816.F32.BF16 R44, R128.reuse, R48, RZ ;  /* 0x00000030802c723c */ /* 0x040fe600000418ff */
[----:B------:R-:W1:Y:S05]  /*3bc0*/  MUFU.EX2 R185, R185 ;  /* 0x000000b900b97308 */ /* 0x000e6a0000000800 */
[C---:B---3--:R-:W-:Y:S03]  /*3bd0*/  HMMA.16816.F32.BF16 R52, R128.reuse, R56, RZ ;  /* 0x000000388034723c */ /* 0x048fe600000418ff */
[----:B------:R-:W-:Y:S05]  /*3be0*/  MUFU.EX2 R186, R186 ;  /* 0x000000ba00ba7308 */ /* 0x000fea0000000800 */
[C---:B------:R-:W-:Y:S03]  /*3bf0*/  HMMA.16816.F32.BF16 R60, R128.reuse, R64, RZ ;  /* 0x00000040803c723c */ /* 0x040fe600000418ff */
[----:B------:R-:W-:Y:S05]  /*3c00*/  MUFU.EX2 R187, R187 ;  /* 0x000000bb00bb7308 */ /* 0x000fea0000000800 */
[C---:B------:R-:W-:Y:S03]  /*3c10*/  HMMA.16816.F32.BF16 R68, R128.reuse, R72, RZ ;  /* 0x000000488044723c */ /* 0x040fe600000418ff */
[----:B------:R-:W-:Y:S05]  /*3c20*/  MUFU.EX2 R192, R192 ;  /* 0x000000c000c07308 */ /* 0x000fea0000000800 */
[C---:B------:R-:W-:Y:S03]  /*3c30*/  HMMA.16816.F32.BF16 R76, R128.reuse, R80, RZ ;  /* 0x00000050804c723c */ /* 0x040fe600000418ff */
[----:B------:R-:W3:Y:S05]  /*3c40*/  MUFU.EX2 R193, R193 ;  /* 0x000000c100c17308 */ /* 0x000eea0000000800 */
[C---:B------:R-:W-:Y:S03]  /*3c50*/  HMMA.16816.F32.BF16 R84, R128.reuse, R88, RZ ;  /* 0x000000588054723c */ /* 0x040fe600000418ff */
[----:B------:R-:W-:Y:S05]  /*3c60*/  MUFU.EX2 R194, R194 ;  /* 0x000000c200c27308 */ /* 0x000fea0000000800 */
[C---:B------:R-:W-:Y:S03]  /*3c70*/  HMMA.16816.F32.BF16 R92, R128.reuse, R96, RZ ;  /* 0x00000060805c723c */ /* 0x040fe600000418ff */
[----:B------:R-:W1:Y:S05]  /*3c80*/  MUFU.EX2 R195, R195 ;  /* 0x000000c300c37308 */ /* 0x000e6a0000000800 */
[C---:B------:R-:W-:Y:S03]  /*3c90*/  HMMA.16816.F32.BF16 R100, R128.reuse, R104, RZ ;  /* 0x000000688064723c */ /* 0x040fe600000418ff */
[----:B------:R-:W1:Y:S05]  /*3ca0*/  MUFU.EX2 R197, R197 ;  /* 0x000000c500c57308 */ /* 0x000e6a0000000800 */
[C---:B------:R-:W-:Y:S03]  /*3cb0*/  HMMA.16816.F32.BF16 R108, R128.reuse, R112, RZ ;  /* 0x00000070806c723c */ /* 0x040fe600000418ff */
[----:B------:R-:W-:Y:S05]  /*3cc0*/  MUFU.EX2 R196, R196 ;  /* 0x000000c400c47308 */ /* 0x000fea0000000800 */
[C---:B------:R-:W-:Y:S03]  /*3cd0*/  HMMA.16816.F32.BF16 R116, R128.reuse, R120, RZ ;  /* 0x000000788074723c */ /* 0x040fe600000418ff */
[----:B------:R-:W-:Y:S05]  /*3ce0*/  MUFU.EX2 R198, R198 ;  /* 0x000000c600c67308 */ /* 0x000fea0000000800 */
[C---:B------:R-:W-:Y:S03]  /*3cf0*/  HMMA.16816.F32.BF16 R140, R128.reuse, R142, RZ ;  /* 0x0000008e808c723c */ /* 0x040fe600000418ff */
[----:B------:R-:W-:Y:S05]  /*3d00*/  MUFU.EX2 R199, R199 ;  /* 0x000000c700c77308 */ /* 0x000fea0000000800 */
[C---:B------:R-:W-:Y:S03]  /*3d10*/  HMMA.16816.F32.BF16 R132, R128.reuse, R134, RZ ;  /* 0x000000868084723c */ /* 0x040fe600000418ff */
[----:B------:R-:W1:Y:S05]  /*3d20*/  MUFU.EX2 R200, R200 ;  /* 0x000000c800c87308 */ /* 0x000e6a0000000800 */
[C---:B------:R-:W-:Y:S03]  /*3d30*/  HMMA.16816.F32.BF16 R40, R128.reuse, R42, RZ ;  /* 0x0000002a8028723c */ /* 0x040fe600000418ff */
[----:B------:R-:W1:Y:S05]  /*3d40*/  MUFU.EX2 R191, R191 ;  /* 0x000000bf00bf7308 */ /* 0x000e6a0000000800 */
[C---:B------:R-:W-:Y:S03]  /*3d50*/  HMMA.16816.F32.BF16 R48, R128.reuse, R50, RZ ;  /* 0x000000328030723c */ /* 0x040fe600000418ff */
[----:B------:R-:W1:Y:S05]  /*3d60*/  MUFU.EX2 R189, R189 ;  /* 0x000000bd00bd7308 */ /* 0x000e6a0000000800 */
[C---:B------:R-:W-:Y:S03]  /*3d70*/  HMMA.16816.F32.BF16 R56, R128.reuse, R58, RZ ;  /* 0x0000003a8038723c */ /* 0x040fe600000418ff */
[----:B------:R-:W1:Y:S05]  /*3d80*/  MUFU.EX2 R252, R252 ;  /* 0x000000fc00fc7308 */ /* 0x000e6a0000000800 */
        /* <DEDUP_REMOVED lines=9> */
[----:B--2---:R-:W-:Y:S01]  /*3e20*/  F2FP.BF16.PACK_AB R4, R173, R177 ;  /* 0x000000b1ad04723e */ /* 0x004fe200000010ff */
[----:B------:R-:W-:Y:S01]  /*3e30*/  HMMA.16816.F32.BF16 R128, R128, R6, RZ ;  /* 0x000000068080723c */ /* 0x000fe200000418ff */
[----:B----4-:R-:W-:Y:S01]  /*3e40*/  F2FP.BF16.PACK_AB R5, R167, R176 ;  /* 0x000000b0a705723e */ /* 0x010fe200000010ff */
[----:B------:R-:W-:-:S02]  /*3e50*/  FADD.FTZ R177, R177, R178 ;  /* 0x000000b2b1b17221 */ /* 0x000fc40000010000 */
[----:B------:R-:W-:Y:S02]  /*3e60*/  FADD.FTZ R176, R176, R182 ;  /* 0x000000b6b0b07221 */ /* 0x000fe40000010000 */
[----:B------:R-:W-:Y:S01]  /*3e70*/  FADD.FTZ R177, R173, R177 ;  /* 0x000000b1adb17221 */ /* 0x000fe20000010000 */
[----:B------:R-:W-:Y:S01]  /*3e80*/  F2FP.BF16.PACK_AB R6, R2, R172 ;  /* 0x000000ac0206723e */ /* 0x000fe200000010ff */
[----:B------:R-:W-:Y:S01]  /*3e90*/  FADD.FTZ R176, R167, R176 ;  /* 0x000000b0a7b07221 */ /* 0x000fe20000010000 */
[----:B-1----:R-:W-:Y:S01]  /*3ea0*/  F2FP.BF16.PACK_AB R7, R0, R166 ;  /* 0x000000a60007723e */ /* 0x002fe200000010ff */
        /* <DEDUP_REMOVED lines=10> */
[C---:B-----5:R-:W-:Y:S08]  /*3f50*/  HMMA.16816.F32.BF16 R136, R4.reuse, R20, R136 ;  /* 0x000000140488723c */ /* 0x060ff00000041888 */
        /* <DEDUP_REMOVED lines=62> */
[----:B------:R-:W-:Y:S02]  /*4340*/  FADD.FTZ R194, R189, R194 ;  /* 0x000000c2bdc27221 */ /* 0x000fe40000010000 */
[----:B------:R-:W-:-:S05]  /*4350*/  FADD.FTZ R205, R199, R186 ;  /* 0x000000bac7cd7221 */ /* 0x000fca0000010000 */
[C---:B------:R-:W-:Y:S01]  /*4360*/  HMMA.16816.F32.BF16 R48, R4.reuse, R14, R48 ;  /* 0x0000000e0430723c */ /* 0x040fe20000041830 */
[----:B------:R-:W2:Y:S04]  /*4370*/  LDSM.16.MT88.4 R12, [R228+0x1d000] ;  /* 0x01d00000e40c783b */ /* 0x000ea80000004200 */
[----:B------:R-:W-:Y:S03]  /*4380*/  STL [R1], R205 ;  /* 0x000000cd01007387 */ /* 0x000fe60000100800 */
        /* <DEDUP_REMOVED lines=108> */
[----:B------:R-:W-:-:S04]  /*4a50*/  LEA.HI.X R7, R2, c[0x0][0x174], R0, 0x1, P1 ;  /* 0x00005d0002077a11 */ /* 0x000fc800008f0c00 */
        /* <DEDUP_REMOVED lines=191> */
[----:B------:R-:W-:Y:S01]  /*5650*/  HMMA.16816.F32.BF16 R20, R184, R34, R20 ;  /* 0x00000022b814723c */ /* 0x000fe20000041814 */
[----:B------:R-:W1:Y:S07]  /*5660*/  LDSM.16.M88.4 R32, [R231+0x16800] ;  /* 0x01680000e720783b */ /* 0x000e6e0000000200 */
[----:B------:R-:W-:Y:S01]  /*5670*/  HMMA.16816.F32.BF16 R28, R168, R202, R28 ;  /* 0x000000caa81c723c */ /* 0x000fe2000004181c */
[----:B------:R-:W3:Y:S07]  /*5680*/  LDSM.16.M88.4 R200, [R224+0x6800] ;  /* 0x00680000e0c8783b */ /* 0x000eee0000000200 */
[----:B------:R-:W-:Y:S08]  /*5690*/  HMMA.16816.F32.BF16 R176, R184, R180, R176 ;  /* 0x000000b4b8b0723c */ /* 0x000ff000000418b0 */
[----:B--2---:R-:W-:Y:S08]  /*56a0*/  HMMA.16816.F32.BF16 R4, R16, R12, R4 ;  /* 0x0000000c1004723c */ /* 0x004ff00000041804 */
[----:B------:R-:W-:Y:S01]  /*56b0*/  HMMA.16816.F32.BF16 R172, R184, R182, R172 ;  /* 0x000000b6b8ac723c */ /* 0x000fe200000418ac */
[----:B------:R-:W2:Y:S07]  /*56c0*/  LDSM.16.M88.4 R180, [R231+0x17000] ;  /* 0x01700000e7b4783b */ /* 0x000eae0000000200 */
[----:B------:R-:W-:Y:S01]  /*56d0*/  HMMA.16816.F32.BF16 R28, R16, R14, R28 ;  /* 0x0000000e101c723c */ /* 0x000fe2000004181c */
[----:B------:R-:W4:Y:S07]  /*56e0*/  LDSM.16.M88.4 R12, [R237+0x17800] ;  /* 0x01780000ed0c783b */ /* 0x000f2e0000000200 */
[----:B-1----:R-:W-:Y:S01]  /*56f0*/  HMMA.16816.F32.BF16 R24, R168, R32, R24 ;  /* 0x00000020a818723c */ /* 0x002fe20000041818 */
[----:B------:R-:W-:-:S02]  /*5700*/  FMUL.FTZ R5, R5, c[0x0][0x2ec] ;  /* 0x0000bb0005057a20 */ /* 0x000fc40000410000 */
[----:B------:R-:W-:Y:S02]  /*5710*/  FMUL.FTZ R7, R7, c[0x0][0x2ec] ;  /* 0x0000bb0007077a20 */ /* 0x000fe40000410000 */
[----:B------:R-:W-:Y:S01]  /*5720*/  FMUL.FTZ R0, R4, c[0x0][0x2ec] ;  /* 0x0000bb0004007a20 */ /* 0x000fe20000410000 */
[----:B------:R-:W1:Y:S01]  /*5730*/  MUFU.TANH R165, R5 ;  /* 0x0000000500a57308 */ /* 0x000e620000002400 */
[----:B------:R-:W-:Y:S01]  /*5740*/  FMUL.FTZ R2, R6, c[0x0][0x2ec] ;  /* 0x0000bb0006027a20 */ /* 0x000fe20000410000 */
[----:B------:R-:W-:Y:S01]  /*5750*/  HMMA.16816.F32.BF16 R20, R168, R34, R20 ;  /* 0x00000022a814723c */ /* 0x000fe20000041814 */
[----:B------:R-:W5:Y:S05]  /*5760*/  LDSM.16.M88.4 R32, [R212] ;  /* 0x00000000d420783b */ /* 0x000f6a0000000200 */
[----:B------:R1:W-:Y:S02]  /*5770*/  MUFU.TANH R166, R7 ;  /* 0x0000000700a67308 */ /* 0x0003e40000002400 */
[----:B------:R-:W-:-:S02]  /*5780*/  FMUL.FTZ R28, R28, c[0x0][0x2ec] ;  /* 0x0000bb001c1c7a20 */ /* 0x000fc40000410000 */
[----:B------:R-:W-:Y:S02]  /*5790*/  FMUL.FTZ R29, R29, c[0x0][0x2ec] ;  /* 0x0000bb001d1d7a20 */ /* 0x000fe40000410000 */
[----:B------:R-:W-:Y:S02]  /*57a0*/  FMUL.FTZ R30, R30, c[0x0][0x2ec] ;  /* 0x0000bb001e1e7a20 */ /* 0x000fe40000410000 */
[----:B------:R-:W4:Y:S01]  /*57b0*/  MUFU.TANH R28, R28 ;  /* 0x0000001c001c7308 */ /* 0x000f220000002400 */
[----:B------:R-:W-:Y:S01]  /*57c0*/  FMUL.FTZ R31, R31, c[0x0][0x2ec] ;  /* 0x0000bb001f1f7a20 */ /* 0x000fe20000410000 */
[----:B---3--:R-:W-:Y:S01]  /*57d0*/  HMMA.16816.F32.BF16 R24, R16, R200, R24 ;  /* 0x000000c81018723c */ /* 0x008fe20000041818 */
[----:B-1----:R-:W1:Y:S05]  /*57e0*/  LDSM.16.M88.4 R4, [R224+0x7000] ;  /* 0x00700000e004783b */ /* 0x002e6a0000000200 */
[----:B------:R-:W-:Y:S02]  /*57f0*/  MUFU.TANH R29, R29 ;  /* 0x0000001d001d7308 */ /* 0x000fe40000002400 */
[----:B--2---:R-:W-:Y:S06]  /*5800*/  HMMA.16816.F32.BF16 R176, R168, R180, R176 ;  /* 0x000000b4a8b0723c */ /* 0x004fec00000418b0 */
[----:B------:R-:W2:Y:S02]  /*5810*/  MUFU.TANH R30, R30 ;  /* 0x0000001e001e7308 */ /* 0x000ea40000002400 */
[C---:B----4-:R-:W-:Y:S06]  /*5820*/  HMMA.16816.F32.BF16 R192, R196.reuse, R12, R192 ;  /* 0x0000000cc4c0723c */ /* 0x050fec00000418c0 */
[----:B------:R-:W3:Y:S02]  /*5830*/  MUFU.TANH R31, R31 ;  /* 0x0000001f001f7308 */ /* 0x000ee40000002400 */
[----:B------:R-:W-:Y:S01]  /*5840*/  FMUL.FTZ R24, R24, c[0x0][0x2ec] ;  /* 0x0000bb0018187a20 */ /* 0x000fe20000410000 */
[----:B------:R-:W-:Y:S01]  /*5850*/  HMMA.16816.F32.BF16 R188, R196, R14, R188 ;  /* 0x0000000ec4bc723c */ /* 0x000fe200000418bc */
[----:B------:R-:W-:Y:S01]  /*5860*/  FMUL.FTZ R25, R25, c[0x0][0x2ec] ;  /* 0x0000bb0019197a20 */ /* 0x000fe20000410000 */
[----:B------:R-:W-:Y:S01]  /*5870*/  LDSM.16.M88.4 R12, [R224+0x7800] ;  /* 0x00780000e00c783b */ /* 0x000fe20000000200 */
[----:B------:R-:W-:-:S02]  /*5880*/  FMUL.FTZ R26, R26, c[0x0][0x2ec] ;  /* 0x0000bb001a1a7a20 */ /* 0x000fc40000410000 */
[----:B------:R-:W-:Y:S01]  /*5890*/  FMUL.FTZ R27, R27, c[0x0][0x2ec] ;  /* 0x0000bb001b1b7a20 */ /* 0x000fe20000410000 */
[----:B------:R-:W-:Y:S02]  /*58a0*/  MUFU.TANH R167, R24 ;  /* 0x0000001800a77308 */ /* 0x000fe40000002400 */
[----:B------:R-:W-:Y:S06]  /*58b0*/  HMMA.16816.F32.BF16 R172, R168, R182, R172 ;  /* 0x000000b6a8ac723c */ /* 0x000fec00000418ac */
[----:B------:R-:W4:Y:S02]  /*58c0*/  MUFU.TANH R180, R25 ;  /* 0x0000001900b47308 */ /* 0x000f240000002400 */
[----:B-----5:R-:W-:Y:S06]  /*58d0*/  HMMA.16816.F32.BF16 R192, R184, R32, R192 ;  /* 0x00000020b8c0723c */ /* 0x020fec00000418c0 */
[----:B------:R-:W5:Y:S02]  /*58e0*/  MUFU.TANH R181, R26 ;  /* 0x0000001a00b57308 */ /* 0x000f640000002400 */
[----:B-1----:R-:W-:Y:S06]  /*58f0*/  HMMA.16816.F32.BF16 R176, R16, R4, R176 ;  /* 0x0000000410b0723c */ /* 0x002fec00000418b0 */
[----:B------:R1:W1:Y:S02]  /*5900*/  MUFU.TANH R5, R27 ;  /* 0x0000001b00057308 */ /* 0x0002640000002400 */
[----:B------:R-:W-:Y:S06]  /*5910*/  HMMA.16816.F32.BF16 R188, R184, R34, R188 ;  /* 0x00000022b8bc723c */ /* 0x000fec00000418bc */
[----:B------:R-:W-:Y:S02]  /*5920*/  MUFU.TANH R0, R0 ;  /* 0x0000000000007308 */ /* 0x000fe40000002400 */
[C---:B------:R-:W-:Y:S01]  /*5930*/  HMMA.16816.F32.BF16 R20, R16.reuse, R202, R20 ;  /* 0x000000ca1014723c */ /* 0x040fe20000041814 */
[----:B-1----:R-:W1:Y:S05]  /*5940*/  LDSM.16.M88.4 R24, [R231+0x17800] ;  /* 0x01780000e718783b */ /* 0x002e6a0000000200 */
[----:B------:R-:W-:Y:S02]  /*5950*/  MUFU.TANH R2, R2 ;  /* 0x0000000200027308 */ /* 0x000fe40000002400 */
[----:B------:R-:W-:Y:S01]  /*5960*/  HMMA.16816.F32.BF16 R172, R16, R6, R172 ;  /* 0x0000000610ac723c */ /* 0x000fe200000418ac */
[----:B------:R-:W-:Y:S01]  /*5970*/  FMUL.FTZ R176, R176, c[0x0][0x2ec] ;  /* 0x0000bb00b0b07a20 */ /* 0x000fe20000410000 */
[----:B------:R-:W-:-:S04]  /*5980*/  DEPBAR.LE SB0, 0x0 ;  /* 0x000080000000791a */ /* 0x000fc80000000000 */
[----:B------:R-:W-:Y:S01]  /*5990*/  FMUL.FTZ R177, R177, c[0x0][0x2ec] ;  /* 0x0000bb00b1b17a20 */ /* 0x000fe20000410000 */
[----:B------:R-:W-:Y:S01]  /*59a0*/  MUFU.TANH R199, R176 ;  /* 0x000000b000c77308 */ /* 0x000fe20000002400 */
[----:B------:R-:W-:Y:S02]  /*59b0*/  IMAD.U32 R7, RZ, RZ, UR11 ;  /* 0x0000000bff077e24 */ /* 0x000fe4000f8e00ff */
[----:B------:R-:W-:Y:S02]  /*59c0*/  FMUL.FTZ R6, R178, c[0x0][0x2ec] ;  /* 0x0000bb00b2067a20 */ /* 0x000fe40000410000 */
[----:B------:R-:W-:-:S03]  /*59d0*/  IMAD R7, R7, 0x40, R204 ;  /* 0x0000004007077824 */ /* 0x000fc600078e02cc */
[----:B------:R1:W-:Y:S01]  /*59e0*/  MUFU.TANH R198, R177 ;  /* 0x000000b100c67308 */ /* 0x0003e20000002400 */
[----:B------:R-:W-:Y:S02]  /*59f0*/  FMUL.FTZ R4, R20, c[0x0][0x2ec] ;  /* 0x0000bb0014047a20 */ /* 0x000fe40000410000 */
[----:B------:R-:W-:Y:S02]  /*5a00*/  FMUL.FTZ R20, R21, c[0x0][0x2ec] ;  /* 0x0000bb0015147a20 */ /* 0x000fe40000410000 */
[----:B------:R-:W-:Y:S02]  /*5a10*/  FMUL.FTZ R21, R22, c[0x0][0x2ec] ;  /* 0x0000bb0016157a20 */ /* 0x000fe40000410000 */
[----:B------:R-:W-:Y:S01]  /*5a20*/  FMUL.FTZ R22, R23, c[0x0][0x2ec] ;  /* 0x0000bb0017167a20 */ /* 0x000fe20000410000 */
[----:B------:R-:W2:Y:S01]  /*5a30*/  MUFU.TANH R4, R4 ;  /* 0x0000000400047308 */ /* 0x000ea20000002400 */
[----:B------:R-:W-:Y:S02]  /*5a40*/  FMUL.FTZ R172, R172, c[0x0][0x2ec] ;  /* 0x0000bb00acac7a20 */ /* 0x000fe40000410000 */
[----:B------:R-:W-:-:S02]  /*5a50*/  FMUL.FTZ R23, R179, c[0x0][0x2ec] ;  /* 0x0000bb00b3177a20 */ /* 0x000fc40000410000 */
[----:B------:R-:W-:Y:S02]  /*5a60*/  FMUL.FTZ R173, R173, c[0x0][0x2ec] ;  /* 0x0000bb00adad7a20 */ /* 0x000fe40000410000 */
[----:B------:R-:W-:Y:S01]  /*5a70*/  FMUL.FTZ R174, R174, c[0x0][0x2ec] ;  /* 0x0000bb00aeae7a20 */ /* 0x000fe20000410000 */
[----:B------:R-:W-:Y:S01]  /*5a80*/  MUFU.TANH R20, R20 ;  /* 0x0000001400147308 */ /* 0x000fe20000002400 */
[----:B------:R-:W-:Y:S01]  /*5a90*/  FMUL.FTZ R175, R175, c[0x0][0x2ec] ;  /* 0x0000bb00afaf7a20 */ /* 0x000fe20000410000 */
[C---:B-1----:R-:W-:Y:S06]  /*5aa0*/  HMMA.16816.F32.BF16 R192, R168.reuse, R24, R192 ;  /* 0x00000018a8c0723c */ /* 0x042fec00000418c0 */
[----:B------:R-:W1:Y:S01]  /*5ab0*/  MUFU.TANH R21, R21 ;  /* 0x0000001500157308 */ /* 0x000e620000002400 */
[----:B------:R-:W-:Y:S01]  /*5ac0*/  IADD3 R24, R7, 0x1, RZ ;  /* 0x0000000107187810 */ /* 0x000fe20007ffe0ff */
[----:B------:R-:W-:Y:S06]  /*5ad0*/  HMMA.16816.F32.BF16 R188, R168, R26, R188 ;  /* 0x0000001aa8bc723c */ /* 0x000fec00000418bc */
[----:B------:R-:W1:Y:S01]  /*5ae0*/  MUFU.TANH R22, R22 ;  /* 0x0000001600167308 */ /* 0x000e620000002400 */
[----:B------:R-:W-:-:S02]  /*5af0*/  ISETP.GE.AND P5, PT, R24, R11, PT ;  /* 0x0000000b1800720c */ /* 0x000fc40003fa6270 */
[-C--:B------:R-:W-:Y:S02]  /*5b00*/  ISETP.GE.AND P2, PT, R24, R10.reuse, PT ;  /* 0x0000000a1800720c */ /* 0x080fe40003f46270 */
[----:B------:R-:W-:Y:S02]  /*5b10*/  IADD3 R24, R7, 0x8, RZ ;  /* 0x0000000807187810 */ /* 0x000fe40007ffe0ff */
[----:B------:R-:W-:Y:S01]  /*5b20*/  FSEL R33, R165, -INF , !P5 ;  /* 0xff800000a5217808 */ /* 0x000fe20006800000 */
[----:B------:R-:W1:Y:S01]  /*5b30*/  MUFU.TANH R197, R172 ;  /* 0x000000ac00c57308 */ /* 0x000e620000002400 */
[C---:B------:R-:W-:Y:S02]  /*5b40*/  ISETP.GE.AND P4, PT, R24.reuse, R11, PT ;  /* 0x0000000b1800720c */ /* 0x040fe40003f86270 */
[----:B------:R-:W-:Y:S02]  /*5b50*/  ISETP.GE.AND P1, PT, R24, R10, PT ;  /* 0x0000000a1800720c */ /* 0x000fe40003f26270 */
[----:B------:R-:W-:Y:S01]  /*5b60*/  FSEL R34, R28, -INF , !P4 ;  /* 0xff8000001c227808 */ /* 0x000fe20006000000 */
[----:B------:R-:W-:Y:S01]  /*5b70*/  HMMA.16816.F32.BF16 R192, R16, R12, R192 ;  /* 0x0000000c10c0723c */ /* 0x000fe200000418c0 */
[----:B--2---:R-:W-:Y:S01]  /*5b80*/  FSEL R32, R30, -INF , !P1 ;  /* 0xff8000001e207808 */ /* 0x004fe20004800000 */
[----:B------:R-:W-:Y:S01]  /*5b90*/  MUFU.TANH R23, R23 ;  /* 0x0000001700177308 */ /* 0x000fe20000002400 */
[----:B------:R-:W-:-:S04]  /*5ba0*/  IADD3 R24, R7, 0x19, RZ ;  /* 0x0000001907187810 */ /* 0x000fc80007ffe0ff */
[C---:B------:R-:W-:Y:S01]  /*5bb0*/  IADD3 R12, R7.reuse, 0x10, RZ ;  /* 0x00000010070c7810 */ /* 0x040fe20007ffe0ff */
[----:B------:R-:W-:Y:S01]  /*5bc0*/  HMMA.16816.F32.BF16 R188, R16, R14, R188 ;  /* 0x0000000e10bc723c */ /* 0x000fe200000418bc */
[C---:B------:R-:W-:Y:S01]  /*5bd0*/  IADD3 R13, R7.reuse, 0x9, RZ ;  /* 0x00000009070d7810 */ /* 0x040fe20007ffe0ff */
[----:B------:R-:W-:Y:S01]  /*5be0*/  MUFU.TANH R6, R6 ;  /* 0x0000000600067308 */ /* 0x000fe20000002400 */
[CC--:B------:R-:W-:Y:S02]  /*5bf0*/  ISETP.GE.AND P3, PT, R12.reuse, R11.reuse, PT ;  /* 0x0000000b0c00720c */ /* 0x0c0fe40003f66270 */
[-C--:B------:R-:W-:Y:S02]  /*5c00*/  ISETP.GE.AND P5, PT, R12, R10.reuse, PT ;  /* 0x0000000a0c00720c */ /* 0x080fe40003fa6270 */
[----:B------:R-:W-:Y:S02]  /*5c10*/  IADD3 R12, R7, 0x11, RZ ;  /* 0x00000011070c7810 */ /* 0x000fe40007ffe0ff */
[C---:B------:R-:W-:Y:S01]  /*5c20*/  ISETP.GE.AND P0, PT, R13.reuse, R11, PT ;  /* 0x0000000b0d00720c */ /* 0x040fe20003f06270 */
[----:B------:R-:W-:Y:S01]  /*5c30*/  MUFU.TANH R196, R173 ;  /* 0x000000ad00c47308 */ /* 0x000fe20000002400 */
[----:B------:R-:W-:-:S02]  /*5c40*/  ISETP.GE.AND P6, PT, R13, R10, PT ;  /* 0x0000000a0d00720c */ /* 0x000fc40003fc6270 */
[----:B------:R-:W-:Y:S02]  /*5c50*/  FSEL R13, R166, -INF , !P2 ;  /* 0xff800000a60d7808 */ /* 0x000fe40005000000 */
[-C--:B------:R-:W-:Y:S01]  /*5c60*/  ISETP.GE.AND P2, PT, R12, R11.reuse, PT ;  /* 0x0000000b0c00720c */ /* 0x080fe20003f46270 */
[----:B------:R-:W-:Y:S01]  /*5c70*/  FMUL.FTZ R168, R192, c[0x0][0x2ec] ;  /* 0x0000bb00c0a87a20 */ /* 0x000fe20000410000 */
[-C--:B------:R-:W-:Y:S01]  /*5c80*/  ISETP.GE.AND P4, PT, R12, R10.reuse, PT ;  /* 0x0000000a0c00720c */ /* 0x080fe20003f86270 */
[----:B------:R-:W-:Y:S01]  /*5c90*/  FMUL.FTZ R14, R193, c[0x0][0x2ec] ;  /* 0x0000bb00c10e7a20 */ /* 0x000fe20000410000 */
[----:B------:R-:W-:Y:S01]  /*5ca0*/  IADD3 R12, R7, 0x18, RZ ;  /* 0x00000018070c7810 */ /* 0x000fe20007ffe0ff */
[----:B------:R-:W-:Y:S01]  /*5cb0*/  MUFU.TANH R165, R174 ;  /* 0x000000ae00a57308 */ /* 0x000fe20000002400 */
[----:B------:R-:W-:Y:S02]  /*5cc0*/  FSEL R35, R29, -INF , !P0 ;  /* 0xff8000001d237808 */ /* 0x000fe40004000000 */
[CC--:B------:R-:W-:Y:S01]  /*5cd0*/  ISETP.GE.AND P1, PT, R12.reuse, R11.reuse, PT ;  /* 0x0000000b0c00720c */ /* 0x0c0fe20003f26270 */
[----:B------:R-:W-:Y:S01]  /*5ce0*/  FMUL.FTZ R182, R189, c[0x0][0x2ec] ;  /* 0x0000bb00bdb67a20 */ /* 0x000fe20000410000 */
[----:B------:R-:W-:Y:S01]  /*5cf0*/  ISETP.GE.AND P0, PT, R12, R10, PT ;  /* 0x0000000a0c00720c */ /* 0x000fe20003f06270 */
[----:B------:R-:W-:Y:S01]  /*5d00*/  FMUL.FTZ R179, R190, c[0x0][0x2ec] ;  /* 0x0000bb00beb37a20 */ /* 0x000fe20000410000 */
[----:B---3--:R-:W-:Y:S01]  /*5d10*/  FSEL R12, R31, -INF , !P6 ;  /* 0xff8000001f0c7808 */ /* 0x008fe20007000000 */
[----:B------:R-:W-:Y:S01]  /*5d20*/  MUFU.TANH R166, R175 ;  /* 0x000000af00a67308 */ /* 0x000fe20000002400 */
[----:B----4-:R-:W-:Y:S01]  /*5d30*/  FSEL R31, R180, -INF , !P2 ;  /* 0xff800000b41f7808 */ /* 0x010fe20005000000 */
[----:B------:R-:W-:Y:S01]  /*5d40*/  FMUL.FTZ R180, R195, c[0x0][0x2ec] ;  /* 0x0000bb00c3b47a20 */ /* 0x000fe20000410000 */
[----:B------:R-:W-:Y:S01]  /*5d50*/  IADD3 R16, R7, 0x20, RZ ;  /* 0x0000002007107810 */ /* 0x000fe20007ffe0ff */
[----:B------:R-:W-:Y:S01]  /*5d60*/  FMUL.FTZ R177, R191, c[0x0][0x2ec] ;  /* 0x0000bb00bfb17a20 */ /* 0x000fe20000410000 */
[----:B------:R-:W-:-:S02]  /*5d70*/  ISETP.GE.AND P6, PT, R24, R11, PT ;  /* 0x0000000b1800720c */ /* 0x000fc40003fc6270 */
[----:B------:R-:W-:Y:S01]  /*5d80*/  FSEL R30, R167, -INF , !P3 ;  /* 0xff800000a71e7808 */ /* 0x000fe20005800000 */
[----:B------:R-:W2:Y:S01]  /*5d90*/  MUFU.TANH R180, R180 ;  /* 0x000000b400b47308 */ /* 0x000ea20000002400 */
[----:B-----5:R-:W-:Y:S01]  /*5da0*/  FSEL R27, R181, -INF , !P5 ;  /* 0xff800000b51b7808 */ /* 0x020fe20006800000 */
[----:B------:R-:W-:Y:S01]  /*5db0*/  FMUL.FTZ R181, R194, c[0x0][0x2ec] ;  /* 0x0000bb00c2b57a20 */ /* 0x000fe20000410000 */
[----:B------:R-:W-:Y:S02]  /*5dc0*/  FSEL R26, R5, -INF , !P4 ;  /* 0xff800000051a7808 */ /* 0x000fe40006000000 */
[----:B------:R-:W-:Y:S02]  /*5dd0*/  ISETP.GE.AND P3, PT, R24, R10, PT ;  /* 0x0000000a1800720c */ /* 0x000fe40003f66270 */
[----:B------:R-:W-:Y:S01]  /*5de0*/  ISETP.GE.AND P5, PT, R16, R11, PT ;  /* 0x0000000b1000720c */ /* 0x000fe20003fa6270 */
[----:B------:R-:W3:Y:S01]  /*5df0*/  MUFU.TANH R168, R168 ;  /* 0x000000a800a87308 */ /* 0x000ee20000002400 */
[----:B------:R-:W-:-:S02]  /*5e00*/  FSEL R29, R4, -INF , !P1 ;  /* 0xff800000041d7808 */ /* 0x000fc40004800000 */
[C---:B------:R-:W-:Y:S02]  /*5e10*/  IADD3 R5, R7.reuse, 0x28, RZ ;  /* 0x0000002807057810 */ /* 0x040fe40007ffe0ff */
[----:B------:R-:W-:Y:S02]  /*5e20*/  IADD3 R4, R7, 0x29, RZ ;  /* 0x0000002907047810 */ /* 0x000fe40007ffe0ff */
[----:B-1----:R-:W-:Y:S01]  /*5e30*/  FSEL R25, R21, -INF , !P0 ;  /* 0xff80000015197808 */ /* 0x002fe20004000000 */
[----:B------:R-:W-:Y:S01]  /*5e40*/  MUFU.TANH R14, R14 ;  /* 0x0000000e000e7308 */ /* 0x000fe20000002400 */
[----:B------:R-:W-:Y:S02]  /*5e50*/  FSEL R28, R20, -INF , !P6 ;  /* 0xff800000141c7808 */ /* 0x000fe40007000000 */
[C---:B------:R-:W-:Y:S02]  /*5e60*/  ISETP.GE.AND P0, PT, R5.reuse, R11, PT ;  /* 0x0000000b0500720c */ /* 0x040fe40003f06270 */
[----:B------:R-:W-:-:S02]  /*5e70*/  ISETP.GE.AND P6, PT, R5, R10, PT ;  /* 0x0000000a0500720c */ /* 0x000fc40003fc6270 */
[----:B------:R-:W-:Y:S01]  /*5e80*/  FSEL R24, R22, -INF , !P3 ;  /* 0xff80000016187808 */ /* 0x000fe20005800000 */
[----:B------:R-:W1:Y:S01]  /*5e90*/  MUFU.TANH R181, R181 ;  /* 0x000000b500b57308 */ /* 0x000e620000002400 */
[----:B------:R-:W-:Y:S02]  /*5ea0*/  FSEL R199, R199, -INF , !P5 ;  /* 0xff800000c7c77808 */ /* 0x000fe40006800000 */
[C---:B------:R-:W-:Y:S02]  /*5eb0*/  ISETP.GE.AND P3, PT, R4.reuse, R11, PT ;  /* 0x0000000b0400720c */ /* 0x040fe40003f66270 */
[----:B------:R-:W-:Y:S01]  /*5ec0*/  ISETP.GE.AND P5, PT, R4, R10, PT ;  /* 0x0000000a0400720c */ /* 0x000fe20003fa6270 */
[----:B------:R-:W-:Y:S01]  /*5ed0*/  FMUL.FTZ R4, R188, c[0x0][0x2ec] ;  /* 0x0000bb00bc047a20 */ /* 0x000fe20000410000 */
[----:B------:R-:W-:Y:S01]  /*5ee0*/  IADD3 R5, R7, 0x31, RZ ;  /* 0x0000003107057810 */ /* 0x000fe20007ffe0ff */
[----:B------:R-:W-:Y:S01]  /*5ef0*/  MUFU.TANH R182, R182 ;  /* 0x000000b600b67308 */ /* 0x000fe20000002400 */
[----:B------:R-:W-:-:S02]  /*5f00*/  FSEL R197, R197, -INF , !P0 ;  /* 0xff800000c5c57808 */ /* 0x000fc40004000000 */
[-C--:B------:R-:W-:Y:S02]  /*5f10*/  ISETP.GE.AND P0, PT, R5, R10.reuse, PT ;  /* 0x0000000a0500720c */ /* 0x080fe40003f06270 */
[----:B------:R-:W-:Y:S02]  /*5f20*/  IADD3 R15, R7, 0x21, RZ ;  /* 0x00000021070f7810 */ /* 0x000fe40007ffe0ff */
[----:B--2---:R-:W-:Y:S01]  /*5f30*/  FSEL R180, R180, -INF , !P0 ;  /* 0xff800000b4b47808 */ /* 0x004fe20004000000 */
[----:B------:R-:W2:Y:S01]  /*5f40*/  MUFU.TANH R4, R4 ;  /* 0x0000000400047308 */ /* 0x000ea20000002400 */
[-C--:B------:R-:W-:Y:S02]  /*5f50*/  ISETP.GE.AND P1, PT, R15, R10.reuse, PT ;  /* 0x0000000a0f00720c */ /* 0x080fe40003f26270 */
[----:B------:R-:W-:Y:S02]  /*5f60*/  PLOP3.LUT P0, PT, PT, PT, UP0, 0x80, 0x0 ;  /* 0x000000000000781c */ /* 0x000fe40003f0f008 */
[----:B------:R-:W-:-:S02]  /*5f70*/  ISETP.GE.AND P2, PT, R16, R10, PT ;  /* 0x0000000a1000720c */ /* 0x000fc40003f46270 */
[-C--:B------:R-:W-:Y:S01]  /*5f80*/  ISETP.GE.AND P4, PT, R15, R11.reuse, PT ;  /* 0x0000000b0f00720c */ /* 0x080fe20003f86270 */
[----:B------:R-:W4:Y:S01]  /*5f90*/  MUFU.TANH R179, R179 ;  /* 0x000000b300b37308 */ /* 0x000f220000002400 */
[----:B------:R-:W-:Y:S02]  /*5fa0*/  IADD3 R15, R7, 0x30, RZ ;  /* 0x00000030070f7810 */ /* 0x000fe40007ffe0ff */
[----:B------:R-:W-:Y:S02]  /*5fb0*/  FSEL R194, R23, -INF , !P1 ;  /* 0xff80000017c27808 */ /* 0x000fe40004800000 */
[----:B------:R-:W-:Y:S02]  /*5fc0*/  FSEL R195, R6, -INF , !P2 ;  /* 0xff80000006c37808 */ /* 0x000fe40005000000 */
[----:B------:R-:W-:Y:S01]  /*5fd0*/  FSEL R198, R198, -INF , !P4 ;  /* 0xff800000c6c67808 */ /* 0x000fe20006000000 */
[----:B------:R-:W5:Y:S01]  /*5fe0*/  MUFU.TANH R177, R177 ;  /* 0x000000b100b17308 */ /* 0x000f620000002400 */
[----:B------:R-:W-:Y:S01]  /*5ff0*/  BAR.SYNC.DEFER_BLOCKING 0x0 ;  /* 0x0000000000007b1d */ /* 0x000fe20000010000 */
[----:B------:R-:W-:-:S02]  /*6000*/  ISETP.GE.AND P1, PT, R5, R11, PT ;  /* 0x0000000b0500720c */ /* 0x000fc40003f26270 */
        /* <DEDUP_REMOVED lines=9> */
[----:B------:R-:W-:Y:S02]  /*60a0*/  ISETP.GE.AND P5, PT, R5, R11, PT ;  /* 0x0000000b0500720c */ /* 0x000fe40003fa6270 */
[----:B---3--:R-:W-:Y:S02]  /*60b0*/  FSEL R167, R168, -INF , !P2 ;  /* 0xff800000a8a77808 */ /* 0x008fe40005000000 */
[----:B-1----:R-:W-:-:S02]  /*60c0*/  FSEL R181, R181, -INF , !P4 ;  /* 0xff800000b5b57808 */ /* 0x002fc40006000000 */
[----:B------:R-:W-:Y:S02]  /*60d0*/  FSEL R166, R14, -INF , !P1 ;  /* 0xff8000000ea67808 */ /* 0x000fe40004800000 */
[-C--:B------:R-:W-:Y:S02]  /*60e0*/  ISETP.GE.AND P2, PT, R5, R10.reuse, PT ;  /* 0x0000000a0500720c */ /* 0x080fe40003f46270 */
[C---:B------:R-:W-:Y:S02]  /*60f0*/  ISETP.GE.AND P4, PT, R7.reuse, R11, PT ;  /* 0x0000000b0700720c */ /* 0x040fe40003f86270 */
[----:B------:R-:W-:Y:S02]  /*6100*/  ISETP.GE.AND P1, PT, R7, R10, PT ;  /* 0x0000000a0700720c */ /* 0x000fe40003f26270 */
[----:B--2---:R-:W-:Y:S02]  /*6110*/  FSEL R165, R4, -INF , !P5 ;  /* 0xff80000004a57808 */ /* 0x004fe40006800000 */
[----:B----4-:R-:W-:-:S02]  /*6120*/  FSEL R179, R179, -INF , !P2 ;  /* 0xff800000b3b37808 */ /* 0x010fc40005000000 */
[----:B------:R-:W-:Y:S02]  /*6130*/  FSEL R0, R0, -INF , !P6 ;  /* 0xff80000000007808 */ /* 0x000fe40007000000 */
[----:B------:R-:W-:Y:S02]  /*6140*/  FSEL R4, R2, -INF , !P3 ;  /* 0xff80000002047808 */ /* 0x000fe40005800000 */
[----:B------:R-:W-:Y:S02]  /*6150*/  FSEL R182, R182, -INF , !P4 ;  /* 0xff800000b6b67808 */ /* 0x000fe40006000000 */
[----:B-----5:R-:W-:Y:S01]  /*6160*/  FSEL R177, R177, -INF , !P1 ;  /* 0xff800000b1b17808 */ /* 0x020fe20004800000 */
[----:B------:R-:W-:Y:S05]  /*6170*/  @!P0 BRA `(.L_x_782) ;  /* 0x000001c000008947 */ /* 0x000fea0003800000 */
        /* <DEDUP_REMOVED lines=28> */
.L_x_782:
[----:B------:R-:W-:Y:S01]  /*6340*/  FMNMX.FTZ R2, R164, R0, !PT ;  /* 0x00000000a4027209 */ /* 0x000fe20007810000 */
[----:B------:R-:W-:Y:S01]  /*6350*/  LDSM.16.MT88.4 R20, [R232+0x18000] ;  /* 0x01800000e814783b */ /* 0x000fe20000004200 */
        /* <DEDUP_REMOVED lines=33> */
[----:B-1----:R-:W1:Y:S04]  /*6570*/  SHFL.BFLY PT, R7, R2, 0x2, 0x1f ;  /* 0x0c401f0002077f89 */ /* 0x002e6800000e0000 */
        /* <DEDUP_REMOVED lines=14> */
[C---:B------:R-:W-:Y:S01]  /*6660*/  FMUL.FTZ R178, R0.reuse, c[0x0][0x23c] ;  /* 0x00008f0000b27a20 */ /* 0x040fe20000410000 */
[----:B------:R-:W-:Y:S01]  /*6670*/  MUFU.EX2 R174, R174 ;  /* 0x000000ae00ae7308 */ /* 0x000fe20000000800 */
[--C-:B------:R-:W-:Y:S01]  /*6680*/  FFMA.FTZ R171, R35, c[0x0][0x23c], -R183.reuse ;  /* 0x00008f0023ab7a23 */ /* 0x100fe200000108b7 */
[----:B------:R-:W-:Y:S01]  /*6690*/  FSEL R5, R0, RZ, P0 ;  /* 0x000000ff00057208 */ /* 0x000fe20000000000 */
[--C-:B------:R-:W-:Y:S01]  /*66a0*/  FFMA.FTZ R184, R30, c[0x0][0x23c], -R183.reuse ;  /* 0x00008f001eb87a23 */ /* 0x100fe200000108b7 */
[----:B------:R-:W-:Y:S01]  /*66b0*/  FSEL R178, R178, RZ, P0 ;  /* 0x000000ffb2b27208 */ /* 0x000fe20000000000 */
[----:B------:R-:W-:Y:S01]  /*66c0*/  FFMA.FTZ R185, R31, c[0x0][0x23c], -R183 ;  /* 0x00008f001fb97a23 */ /* 0x000fe200000108b7 */
[----:B------:R-:W-:Y:S01]  /*66d0*/  PLOP3.LUT P0, PT, PT, PT, UP0, 0x80, 0x0 ;  /* 0x000000000000781c */ /* 0x000fe20003f0f008 */
[----:B------:R-:W-:Y:S01]  /*66e0*/  FADD.FTZ R5, R3, -R5 ;  /* 0x8000000503057221 */ /* 0x000fe20000010000 */
[----:B------:R-:W-:Y:S01]  /*66f0*/  MUFU.EX2 R173, R173 ;  /* 0x000000ad00ad7308 */ /* 0x000fe20000000800 */
[--C-:B------:R-:W-:Y:S01]  /*6700*/  FFMA.FTZ R170, R4, c[0x0][0x23c], -R178.reuse ;  /* 0x00008f0004aa7a23 */ /* 0x100fe200000108b2 */
[----:B------:R-:W-:Y:S01]  /*6710*/  FSEL R4, R2, RZ, P1 ;  /* 0x000000ff02047208 */ /* 0x000fe20000800000 */
[----:B------:R-:W-:-:S02]  /*6720*/  FFMA.FTZ R169, R13, c[0x0][0x23c], -R178 ;  /* 0x00008f000da97a23 */ /* 0x000fc400000108b2 */
[----:B------:R-:W-:Y:S02]  /*6730*/  FFMA.FTZ R168, R32, c[0x0][0x23c], -R178 ;  /* 0x00008f0020a87a23 */ /* 0x000fe400000108b2 */
[----:B------:R-:W-:Y:S01]  /*6740*/  FADD.FTZ R4, R164, -R4 ;  /* 0x80000004a4047221 */ /* 0x000fe20000010000 */
[----:B------:R-:W-:Y:S01]  /*6750*/  MUFU.EX2 R172, R172 ;  /* 0x000000ac00ac7308 */ /* 0x000fe20000000800 */
[----:B------:R-:W-:Y:S01]  /*6760*/  FFMA.FTZ R175, R12, c[0x0][0x23c], -R178 ;  /* 0x00008f000caf7a23 */ /* 0x000fe200000108b2 */
[----:B------:R-:W-:Y:S01]  /*6770*/  LDSM.16.MT88.4 R32, [R229+0x1e800] ;  /* 0x01e80000e520783b */ /* 0x000fe20000004200 */
[----:B------:R-:W-:Y:S02]  /*6780*/  FMUL.FTZ R3, R5, c[0x0][0x23c] ;  /* 0x00008f0005037a20 */ /* 0x000fe40000410000 */
[----:B------:R-:W-:Y:S01]  /*6790*/  FMUL.FTZ R4, R4, c[0x0][0x23c] ;  /* 0x00008f0004047a20 */ /* 0x000fe20000410000 */
[----:B------:R-:W1:Y:S01]  /*67a0*/  LDSM.16.MT88.4 R12, [R229+0x18000] ;  /* 0x01800000e50c783b */ /* 0x000e620000004200 */
[--C-:B------:R-:W-:Y:S01]  /*67b0*/  FFMA.FTZ R186, R29, c[0x0][0x23c], -R183.reuse ;  /* 0x00008f001dba7a23 */ /* 0x100fe200000108b7 */
[----:B------:R-:W2:Y:S01]  /*67c0*/  MUFU.EX2 R171, R171 ;  /* 0x000000ab00ab7308 */ /* 0x000ea20000000800 */
[----:B------:R-:W-:-:S02]  /*67d0*/  FFMA.FTZ R187, R28, c[0x0][0x23c], -R183 ;  /* 0x00008f001cbb7a23 */ /* 0x000fc400000108b7 */
[--C-:B------:R-:W-:Y:S01]  /*67e0*/  FFMA.FTZ R188, R27, c[0x0][0x23c], -R178.reuse ;  /* 0x00008f001bbc7a23 */ /* 0x100fe200000108b2 */
[----:B------:R-:W-:Y:S01]  /*67f0*/  LDSM.16.MT88.4 R28, [R229+0x18800] ;  /* 0x01880000e51c783b */ /* 0x000fe20000004200 */
[--C-:B------:R-:W-:Y:S02]  /*6800*/  FFMA.FTZ R189, R26, c[0x0][0x23c], -R178.reuse ;  /* 0x00008f001abd7a23 */ /* 0x100fe400000108b2 */
[--C-:B------:R-:W-:Y:S01]  /*6810*/  FFMA.FTZ R190, R25, c[0x0][0x23c], -R178.reuse ;  /* 0x00008f0019be7a23 */ /* 0x100fe200000108b2 */
[----:B------:R-:W-:Y:S01]  /*6820*/  MUFU.EX2 R170, R170 ;  /* 0x000000aa00aa7308 */ /* 0x000fe20000000800 */
[----:B------:R-:W-:Y:S02]  /*6830*/  FFMA.FTZ R191, R24, c[0x0][0x23c], -R178 ;  /* 0x00008f0018bf7a23 */ /* 0x000fe400000108b2 */
[----:B------:R-:W-:Y:S01]  /*6840*/  LDSM.16.MT88.4 R24, [R228+0x18800] ;  /* 0x01880000e418783b */ /* 0x000fe20000004200 */
[--C-:B------:R-:W-:Y:S02]  /*6850*/  FFMA.FTZ R199, R199, c[0x0][0x23c], -R183.reuse ;  /* 0x00008f00c7c77a23 */ /* 0x100fe400000108b7 */
[----:B------:R-:W-:-:S02]  /*6860*/  FFMA.FTZ R198, R198, c[0x0][0x23c], -R183 ;  /* 0x00008f00c6c67a23 */ /* 0x000fc400000108b7 */
[----:B------:R-:W3:Y:S01]  /*6870*/  MUFU.EX2 R169, R169 ;  /* 0x000000a900a97308 */ /* 0x000ee20000000800 */
[----:B--2---:R-:W-:Y:S01]  /*6880*/  F2FP.BF16.PACK_AB R6, R171, R172 ;  /* 0x000000acab06723e */ /* 0x004fe200000010ff */
[--C-:B------:R-:W-:Y:S02]  /*6890*/  FFMA.FTZ R197, R197, c[0x0][0x23c], -R183.reuse ;  /* 0x00008f00c5c57a23 */ /* 0x100fe400000108b7 */
[----:B------:R-:W-:Y:S02]  /*68a0*/  FFMA.FTZ R196, R196, c[0x0][0x23c], -R183 ;  /* 0x00008f00c4c47a23 */ /* 0x000fe400000108b7 */
[--C-:B------:R-:W-:Y:S02]  /*68b0*/  FFMA.FTZ R195, R195, c[0x0][0x23c], -R178.reuse ;  /* 0x00008f00c3c37a23 */ /* 0x100fe400000108b2 */
[----:B------:R-:W-:Y:S01]  /*68c0*/  MUFU.EX2 R168, R168 ;  /* 0x000000a800a87308 */ /* 0x000fe20000000800 */
[--C-:B------:R-:W-:Y:S02]  /*68d0*/  FFMA.FTZ R194, R194, c[0x0][0x23c], -R178.reuse ;  /* 0x00008f00c2c27a23 */ /* 0x100fe400000108b2 */
[----:B------:R-:W-:-:S02]  /*68e0*/  FFMA.FTZ R193, R193, c[0x0][0x23c], -R178 ;  /* 0x00008f00c1c17a23 */ /* 0x000fc400000108b2 */
[--C-:B------:R-:W-:Y:S02]  /*68f0*/  FFMA.FTZ R192, R192, c[0x0][0x23c], -R178.reuse ;  /* 0x00008f00c0c07a23 */ /* 0x100fe400000108b2 */
[--C-:B------:R-:W-:Y:S01]  /*6900*/  FFMA.FTZ R200, R167, c[0x0][0x23c], -R183.reuse ;  /* 0x00008f00a7c87a23 */ /* 0x100fe200000108b7 */
[----:B------:R-:W2:Y:S01]  /*6910*/  MUFU.EX2 R175, R175 ;  /* 0x000000af00af7308 */ /* 0x000ea20000000800 */
[----:B---3--:R-:W-:Y:S01]  /*6920*/  F2FP.BF16.PACK_AB R5, R169, R170 ;  /* 0x000000aaa905723e */ /* 0x008fe200000010ff */
[--C-:B------:R-:W-:Y:S02]  /*6930*/  FFMA.FTZ R201, R166, c[0x0][0x23c], -R183.reuse ;  /* 0x00008f00a6c97a23 */ /* 0x100fe400000108b7 */
[--C-:B------:R-:W-:Y:S02]  /*6940*/  FFMA.FTZ R202, R165, c[0x0][0x23c], -R183.reuse ;  /* 0x00008f00a5ca7a23 */ /* 0x100fe400000108b7 */
[----:B------:R-:W-:Y:S01]  /*6950*/  LDSM.16.MT88.4 R164, [R229+0x1f000] ;  /* 0x01f00000e5a4783b */ /* 0x000fe20000004200 */
[----:B------:R-:W-:Y:S01]  /*6960*/  FFMA.FTZ R182, R182, c[0x0][0x23c], -R183 ;  /* 0x00008f00b6b67a23 */ /* 0x000fe200000108b7 */
[----:B------:R3:W4:Y:S01]  /*6970*/  MUFU.EX2 R176, R4 ;  /* 0x0000000400b07308 */ /* 0x0007220000000800 */
[----:B------:R-:W-:-:S02]  /*6980*/  FFMA.FTZ R181, R181, c[0x0][0x23c], -R178 ;  /* 0x00008f00b5b57a23 */ /* 0x000fc400000108b2 */
[--C-:B------:R-:W-:Y:S02]  /*6990*/  FFMA.FTZ R180, R180, c[0x0][0x23c], -R178.reuse ;  /* 0x00008f00b4b47a23 */ /* 0x100fe400000108b2 */
[--C-:B------:R-:W-:Y:S02]  /*69a0*/  FFMA.FTZ R179, R179, c[0x0][0x23c], -R178.reuse ;  /* 0x00008f00b3b37a23 */ /* 0x100fe400000108b2 */
[----:B------:R-:W-:Y:S01]  /*69b0*/  FFMA.FTZ R177, R177, c[0x0][0x23c], -R178 ;  /* 0x00008f00b1b17a23 */ /* 0x000fe200000108b2 */
[----:B------:R-:W5:Y:S01]  /*69c0*/  MUFU.EX2 R3, R3 ;  /* 0x0000000300037308 */ /* 0x000f620000000800 */
[----:B--2---:R-:W-:Y:S02]  /*69d0*/  F2FP.BF16.PACK_AB R7, R175, R168 ;  /* 0x000000a8af07723e */ /* 0x004fe400000010ff */
        /* <DEDUP_REMOVED lines=71> */
[-C--:B------:R-:W-:Y:S01]  /*6e50*/  FMUL.FTZ R49, R49, R176.reuse ;  /* 0x000000b031317220 */ /* 0x080fe20000410000 */
        /* <DEDUP_REMOVED lines=8> */
[----:B------:R-:W1:Y:S01]  /*6ee0*/  MUFU.EX2 R195, R195 ;  /* 0x000000c300c37308 */ /* 0x000e620000000800 */
        /* <DEDUP_REMOVED lines=20> */
[-C--:B------:R-:W-:Y:S02]  /*7030*/  FMUL.FTZ R67, R67, R3.reuse ;  /* 0x0000000343437220 */ /* 0x080fe40000410000 */
[-C--:B------:R-:W-:Y:S02]  /*7040*/  FMUL.FTZ R68, R68, R176.reuse ;  /* 0x000000b044447220 */ /* 0x080fe40000410000 */
[----:B------:R-:W-:Y:S01]  /*7050*/  FMUL.FTZ R69, R69, R176 ;  /* 0x000000b045457220 */ /* 0x000fe20000410000 */
[----:B--2---:R-:W-:Y:S01]  /*7060*/  HMMA.16816.F32.BF16 R60, R4, R16, R60 ;  /* 0x00000010043c723c */ /* 0x004fe2000004183c */
[-C--:B------:R-:W-:Y:S01]  /*7070*/  FMUL.FTZ R70, R70, R3.reuse ;  /* 0x0000000346467220 */ /* 0x080fe20000410000 */
[----:B------:R-:W2:Y:S01]  /*7080*/  MUFU.EX2 R200, R200 ;  /* 0x000000c800c87308 */ /* 0x000ea20000000800 */
[----:B------:R-:W-:-:S02]  /*7090*/  FMUL.FTZ R71, R71, R3 ;  /* 0x0000000347477220 */ /* 0x000fc40000410000 */
[-C--:B------:R-:W-:Y:S02]  /*70a0*/  FMUL.FTZ R72, R72, R176.reuse ;  /* 0x000000b048487220 */ /* 0x080fe40000410000 */
[-C--:B------:R-:W-:Y:S01]  /*70b0*/  FMUL.FTZ R73, R73, R176.reuse ;  /* 0x000000b049497220 */ /* 0x080fe20000410000 */
[C---:B------:R-:W-:Y:S01]  /*70c0*/  HMMA.16816.F32.BF16 R64, R4.reuse, R18, R64 ;  /* 0x000000120440723c */ /* 0x040fe20000041840 */
[-C--:B------:R-:W-:Y:S01]  /*70d0*/  FMUL.FTZ R74, R74, R3.reuse ;  /* 0x000000034a4a7220 */ /* 0x080fe20000410000 */
[----:B------:R-:W2:Y:S01]  /*70e0*/  LDSM.16.MT88.4 R16, [R229+0x1c000] ;  /* 0x01c00000e510783b */ /* 0x000ea20000004200 */
[-C--:B------:R-:W-:Y:S01]  /*70f0*/  FMUL.FTZ R75, R75, R3.reuse ;  /* 0x000000034b4b7220 */ /* 0x080fe20000410000 */
[----:B------:R-:W-:Y:S01]  /*7100*/  MUFU.EX2 R201, R201 ;  /* 0x000000c900c97308 */ /* 0x000fe20000000800 */
        /* <DEDUP_REMOVED lines=25> */
[----:B------:R-:W1:Y:S01]  /*72a0*/  MUFU.EX2 R180, R180 ;  /* 0x000000b400b47308 */ /* 0x000e620000000800 */
[-C--:B------:R-:W-:Y:S02]  /*72b0*/  FMUL.FTZ R92, R92, R176.reuse ;  /* 0x000000b05c5c7220 */ /* 0x080fe40000410000 */
[-C--:B------:R-:W-:Y:S01]  /*72c0*/  FMUL.FTZ R93, R93, R176.reuse ;  /* 0x000000b05d5d7220 */ /* 0x080fe20000410000 */
[----:B--2---:R-:W-:Y:S01]  /*72d0*/  HMMA.16816.F32.BF16 R84, R4, R16, R84 ;  /* 0x000000100454723c */ /* 0x004fe20000041854 */
[-C--:B------:R-:W-:Y:S02]  /*72e0*/  FMUL.FTZ R94, R94, R3.reuse ;  /* 0x000000035e5e7220 */ /* 0x080fe40000410000 */
[----:B------:R-:W-:Y:S01]  /*72f0*/  FMUL.FTZ R95, R95, R3 ;  /* 0x000000035f5f7220 */ /* 0x000fe20000410000 */
[----:B------:R-:W2:Y:S01]  /*7300*/  MUFU.EX2 R179, R179 ;  /* 0x000000b300b37308 */ /* 0x000ea20000000800 */
        /* <DEDUP_REMOVED lines=32> */
[----:B--2---:R-:W-:Y:S01]  /*7510*/  HMMA.16816.F32.BF16 R108, R4, R16, R108 ;  /* 0x00000010046c723c */ /* 0x004fe2000004186c */
[----:B------:R-:W-:Y:S02]  /*7520*/  FMUL.FTZ R119, R119, R3 ;  /* 0x0000000377777220 */ /* 0x000fe40000410000 */
[----:B------:R-:W-:-:S02]  /*7530*/  FMUL.FTZ R120, R120, R176 ;  /* 0x000000b078787220 */ /* 0x000fc40000410000 */
[-C--:B------:R-:W-:Y:S02]  /*7540*/  FMUL.FTZ R121, R121, R176.reuse ;  /* 0x000000b079797220 */ /* 0x080fe40000410000 */
[-C--:B------:R-:W-:Y:S01]  /*7550*/  FMUL.FTZ R122, R122, R3.reuse ;  /* 0x000000037a7a7220 */ /* 0x080fe20000410000 */
[C---:B------:R-:W-:Y:S01]  /*7560*/  HMMA.16816.F32.BF16 R112, R4.reuse, R18, R112 ;  /* 0x000000120470723c */ /* 0x040fe20000041870 */
[-C--:B------:R-:W-:Y:S01]  /*7570*/  FMUL.FTZ R123, R123, R3.reuse ;  /* 0x000000037b7b7220 */ /* 0x080fe20000410000 */
[----:B------:R-:W2:Y:S01]  /*7580*/  LDSM.16.MT88.4 R16, [R232+0x18800] ;  /* 0x01880000e810783b */ /* 0x000ea20000004200 */
        /* <DEDUP_REMOVED lines=9> */
[----:B------:R-:W1:Y:S01]  /*7620*/  LDSM.16.MT88.4 R12, [R230+0x18800] ;  /* 0x01880000e60c783b */ /* 0x000e620000004200 */
        /* <DEDUP_REMOVED lines=26> */
[----:B----4-:R-:W-:Y:S02]  /*77d0*/  FADD.FTZ R187, R199, R187 ;  /* 0x000000bbc7bb7221 */ /* 0x010fe40000010000 */
[----:B------:R-:W-:-:S03]  /*77e0*/  FADD.FTZ R191, R195, R191 ;  /* 0x000000bfc3bf7221 */ /* 0x000fc60000010000 */
[C---:B------:R-:W-:Y:S01]  /*77f0*/  HMMA.16816.F32.BF16 R156, R4.reuse, R18, R156 ;  /* 0x00000012049c723c */ /* 0x040fe2000004189c */
[----:B------:R-:W2:Y:S07]  /*7800*/  LDSM.16.MT88.4 R16, [R230+0x1a800] ;  /* 0x01a80000e610783b */ /* 0x000eae0000004200 */
        /* <DEDUP_REMOVED lines=65> */
[C---:B-1----:R-:W-:Y:S01]  /*7c20*/  HMMA.16816.F32.BF16 R152, R4.reuse, R12, R152 ;  /* 0x0000000c0498723c */ /* 0x042fe20000041898 */
[----:B------:R-:W-:Y:S02]  /*7c30*/  FADD.FTZ R252, R177, R192 ;  /* 0x000000c0b1fc7221 */ /* 0x000fe40000010000 */
[----:B------:R-:W-:Y:S05]  /*7c40*/  STL [R1], R203 ;  /* 0x000000cb01007387 */ /* 0x000fea0000100800 */
        /* <DEDUP_REMOVED lines=125> */
[----:B------:R-:W1:Y:S04]  /*8420*/  LDSM.16.M88.4 R20, [R237+0x10800] ;  /* 0x01080000ed14783b */ /* 0x000e680000000200 */
        /* <DEDUP_REMOVED lines=8> */
[C---:B--2---:R-:W-:Y:S03]  /*84b0*/  HMMA.16816.F32.BF16 R4, R184.reuse, R28, RZ ;  /* 0x0000001cb804723c */ /* 0x044fe600000418ff */
[----:B------:R-:W-:Y:S04]  /*84c0*/  LDSM.16.M88.4 R176, [R231+0x11800] ;  /* 0x01180000e7b0783b */ /* 0x000fe80000000200 */
[----:B------:R-:W0:Y:S01]  /*84d0*/  LDGDEPBAR ;  /* 0x00000000000079af */ /* 0x000e220000000000 */
[C---:B-1----:R-:W-:Y:S08]  /*84e0*/  HMMA.16816.F32.BF16 R24, R184.reuse, R20, RZ ;  /* 0x00000014b818723c */ /* 0x042ff000000418ff */
        /* <DEDUP_REMOVED lines=182> */
[----:B------:R-:W-:Y:S04]  /*9050*/  MUFU.TANH R176, R6 ;  /* 0x0000000600b07308 */ /* 0x000fe80000002400 */
[----:B------:R-:W-:Y:S01]  /*9060*/  HMMA.16816.F32.BF16 R20, R164, R34, R20 ;  /* 0x00000022a414723c */ /* 0x000fe20000041814 */
[----:B------:R-:W3:Y:S01]  /*9070*/  LDSM.16.M88.4 R32, [R212] ;  /* 0x00000000d420783b */ /* 0x000ee20000000200 */
[----:B------:R-:W-:-:S02]  /*9080*/  FMUL.FTZ R28, R28, c[0x0][0x2ec] ;  /* 0x0000bb001c1c7a20 */ /* 0x000fc40000410000 */
[----:B------:R4:W5:Y:S01]  /*9090*/  MUFU.TANH R177, R7 ;  /* 0x0000000700b17308 */ /* 0x0009620000002400 */
[----:B------:R-:W-:Y:S02]  /*90a0*/  FMUL.FTZ R30, R30, c[0x0][0x2ec] ;  /* 0x0000bb001e1e7a20 */ /* 0x000fe40000410000 */
[----:B------:R-:W-:Y:S01]  /*90b0*/  FMUL.FTZ R29, R29, c[0x0][0x2ec] ;  /* 0x0000bb001d1d7a20 */ /* 0x000fe20000410000 */
[----:B------:R-:W-:Y:S01]  /*90c0*/  HMMA.16816.F32.BF16 R168, R164, R178, R168 ;  /* 0x000000b2a4a8723c */ /* 0x000fe200000418a8 */
[----:B------:R-:W-:-:S03]  /*90d0*/  FMUL.FTZ R31, R31, c[0x0][0x2ec] ;  /* 0x0000bb001f1f7a20 */ /* 0x000fc60000410000 */
[----:B------:R-:W-:Y:S04]  /*90e0*/  MUFU.TANH R28, R28 ;  /* 0x0000001c001c7308 */ /* 0x000fe80000002400 */
[----:B------:R-:W-:Y:S01]  /*90f0*/  FMUL.FTZ R24, R24, c[0x0][0x2ec] ;  /* 0x0000bb0018187a20 */ /* 0x000fe20000410000 */
[----:B-1----:R-:W-:Y:S01]  /*9100*/  HMMA.16816.F32.BF16 R188, R192, R12, R188 ;  /* 0x0000000cc0bc723c */ /* 0x002fe200000418bc */
[----:B------:R-:W-:Y:S01]  /*9110*/  FMUL.FTZ R25, R25, c[0x0][0x2ec] ;  /* 0x0000bb0019197a20 */ /* 0x000fe20000410000 */
[----:B----4-:R-:W1:Y:S01]  /*9120*/  LDSM.16.M88.4 R4, [R224+0x7000] ;  /* 0x00700000e004783b */ /* 0x010e620000000200 */
        /* <DEDUP_REMOVED lines=8> */
[C---:B---3--:R-:W-:Y:S04]  /*91b0*/  HMMA.16816.F32.BF16 R188, R180.reuse, R32, R188 ;  /* 0x00000020b4bc723c */ /* 0x048fe800000418bc */
[----:B------:R-:W-:Y:S04]  /*91c0*/  MUFU.TANH R30, R30 ;  /* 0x0000001e001e7308 */ /* 0x000fe80000002400 */
[----:B------:R-:W-:Y:S04]  /*91d0*/  HMMA.16816.F32.BF16 R184, R180, R34, R184 ;  /* 0x00000022b4b8723c */ /* 0x000fe800000418b8 */
[----:B------:R-:W3:Y:S04]  /*91e0*/  MUFU.TANH R29, R29 ;  /* 0x0000001d001d7308 */ /* 0x000ee80000002400 */
[----:B------:R-:W-:Y:S01]  /*91f0*/  FMUL.FTZ R23, R23, c[0x0][0x2ec] ;  /* 0x0000bb0017177a20 */ /* 0x000fe20000410000 */
[C---:B-1----:R-:W-:Y:S03]  /*9200*/  HMMA.16816.F32.BF16 R172, R16.reuse, R4, R172 ;  /* 0x0000000410ac723c */ /* 0x042fe600000418ac */
[----:B------:R1:W-:Y:S04]  /*9210*/  MUFU.TANH R5, R27 ;  /* 0x0000001b00057308 */ /* 0x0003e80000002400 */
[----:B------:R-:W-:Y:S01]  /*9220*/  FMUL.FTZ R4, R20, c[0x0][0x2ec] ;  /* 0x0000bb0014047a20 */ /* 0x000fe20000410000 */
[----:B------:R-:W-:Y:S01]  /*9230*/  HMMA.16816.F32.BF16 R168, R16, R6, R168 ;  /* 0x0000000610a8723c */ /* 0x000fe200000418a8 */
[----:B------:R-:W-:-:S02]  /*9240*/  FMUL.FTZ R20, R21, c[0x0][0x2ec] ;  /* 0x0000bb0015147a20 */ /* 0x000fc40000410000 */
[----:B------:R-:W4:Y:S01]  /*9250*/  MUFU.TANH R31, R31 ;  /* 0x0000001f001f7308 */ /* 0x000f220000002400 */
[----:B------:R-:W-:-:S03]  /*9260*/  FMUL.FTZ R21, R22, c[0x0][0x2ec] ;  /* 0x0000bb0016157a20 */ /* 0x000fc60000410000 */
[----:B------:R-:W-:Y:S01]  /*9270*/  IMAD.U32 R6, RZ, RZ, UR11 ;  /* 0x0000000bff067e24 */ /* 0x000fe2000f8e00ff */
[----:B-1----:R-:W1:Y:S03]  /*9280*/  LDSM.16.M88.4 R24, [R231+0x17800] ;  /* 0x01780000e718783b */ /* 0x002e660000000200 */
[----:B------:R-:W-:Y:S01]  /*9290*/  IMAD R204, R6, 0x40, R204 ;  /* 0x0000004006cc7824 */ /* 0x000fe200078e02cc */
[----:B------:R-:W1:Y:S01]  /*92a0*/  MUFU.TANH R4, R4 ;  /* 0x0000000400047308 */ /* 0x000e620000002400 */
[----:B------:R-:W-:-:S04]  /*92b0*/  DEPBAR.LE SB0, 0x0 ;  /* 0x000080000000791a */ /* 0x000fc80000000000 */
[----:B------:R-:W-:Y:S01]  /*92c0*/  IADD3 R6, R204, 0x1, RZ ;  /* 0x00000001cc067810 */ /* 0x000fe20007ffe0ff */
[----:B------:R-:W-:Y:S01]  /*92d0*/  FMUL.FTZ R22, R172, c[0x0][0x2ec] ;  /* 0x0000bb00ac167a20 */ /* 0x000fe20000410000 */
[----:B------:R-:W-:Y:S01]  /*92e0*/  IADD3 R7, R204, 0x9, RZ ;  /* 0x00000009cc077810 */ /* 0x000fe20007ffe0ff */
[----:B------:R-:W-:Y:S01]  /*92f0*/  FMUL.FTZ R32, R175, c[0x0][0x2ec] ;  /* 0x0000bb00af207a20 */ /* 0x000fe20000410000 */
[CC--:B------:R-:W-:Y:S01]  /*9300*/  ISETP.GE.AND P5, PT, R6.reuse, R11.reuse, PT ;  /* 0x0000000b0600720c */ /* 0x0c0fe20003fa6270 */
[----:B------:R-:W1:Y:S01]  /*9310*/  MUFU.TANH R21, R21 ;  /* 0x0000001500157308 */ /* 0x000e620000002400 */
[-C--:B------:R-:W-:Y:S01]  /*9320*/  ISETP.GE.AND P2, PT, R6, R10.reuse, PT ;  /* 0x0000000a0600720c */ /* 0x080fe20003f46270 */
[----:B------:R-:W-:Y:S01]  /*9330*/  FMUL.FTZ R168, R168, c[0x0][0x2ec] ;  /* 0x0000bb00a8a87a20 */ /* 0x000fe20000410000 */
[----:B------:R-:W-:Y:S01]  /*9340*/  IADD3 R6, R204, 0x8, RZ ;  /* 0x00000008cc067810 */ /* 0x000fe20007ffe0ff */
[----:B------:R-:W-:Y:S01]  /*9350*/  FMUL.FTZ R34, R170, c[0x0][0x2ec] ;  /* 0x0000bb00aa227a20 */ /* 0x000fe20000410000 */
[----:B--2---:R-:W-:Y:S01]  /*9360*/  FSEL R200, R200, -INF , !P5 ;  /* 0xff800000c8c87808 */ /* 0x004fe20006800000 */
[----:B------:R-:W-:Y:S01]  /*9370*/  FMUL.FTZ R173, R173, c[0x0][0x2ec] ;  /* 0x0000bb00adad7a20 */ /* 0x000fe20000410000 */
[CC--:B------:R-:W-:Y:S01]  /*9380*/  ISETP.GE.AND P4, PT, R6.reuse, R11.reuse, PT ;  /* 0x0000000b0600720c */ /* 0x0c0fe20003f86270 */
[----:B------:R-:W2:Y:S01]  /*9390*/  MUFU.TANH R23, R23 ;  /* 0x0000001700177308 */ /* 0x000ea20000002400 */
[-C--:B------:R-:W-:Y:S01]  /*93a0*/  ISETP.GE.AND P1, PT, R6, R10.reuse, PT ;  /* 0x0000000a0600720c */ /* 0x080fe20003f26270 */
[----:B------:R-:W-:Y:S01]  /*93b0*/  FMUL.FTZ R174, R174, c[0x0][0x2ec] ;  /* 0x0000bb00aeae7a20 */ /* 0x000fe20000410000 */
[----:B------:R-:W-:Y:S01]  /*93c0*/  IADD3 R6, R204, 0x10, RZ ;  /* 0x00000010cc067810 */ /* 0x000fe20007ffe0ff */
[----:B------:R-:W-:Y:S01]  /*93d0*/  FMUL.FTZ R169, R169, c[0x0][0x2ec] ;  /* 0x0000bb00a9a97a20 */ /* 0x000fe20000410000 */
[-C--:B------:R-:W-:Y:S01]  /*93e0*/  ISETP.GE.AND P0, PT, R7, R11.reuse, PT ;  /* 0x0000000b0700720c */ /* 0x080fe20003f06270 */
[----:B------:R-:W-:Y:S01]  /*93f0*/  FMUL.FTZ R35, R171, c[0x0][0x2ec] ;  /* 0x0000bb00ab237a20 */ /* 0x000fe20000410000 */
[C---:B------:R-:W-:Y:S01]  /*9400*/  ISETP.GE.AND P3, PT, R6.reuse, R11, PT ;  /* 0x0000000b0600720c */ /* 0x040fe20003f66270 */
[----:B------:R-:W2:Y:S01]  /*9410*/  MUFU.TANH R22, R22 ;  /* 0x0000001600167308 */ /* 0x000ea20000002400 */
[----:B------:R-:W-:-:S02]  /*9420*/  ISETP.GE.AND P5, PT, R6, R10, PT ;  /* 0x0000000a0600720c */ /* 0x000fc40003fa6270 */
[----:B------:R-:W-:Y:S02]  /*9430*/  IADD3 R6, R204, 0x11, RZ ;  /* 0x00000011cc067810 */ /* 0x000fe40007ffe0ff */
[----:B------:R-:W-:Y:S02]  /*9440*/  ISETP.GE.AND P6, PT, R7, R10, PT ;  /* 0x0000000a0700720c */ /* 0x000fe40003fc6270 */
[----:B-----5:R-:W-:Y:S01]  /*9450*/  FSEL R7, R177, -INF , !P2 ;  /* 0xff800000b1077808 */ /* 0x020fe20005000000 */
[----:B------:R-:W5:Y:S01]  /*9460*/  MUFU.TANH R32, R32 ;  /* 0x0000002000207308 */ /* 0x000f620000002400 */
[----:B------:R-:W-:Y:S02]  /*9470*/  ISETP.GE.AND P2, PT, R6, R11, PT ;  /* 0x0000000b0600720c */ /* 0x000fe40003f46270 */
[----:B---3--:R-:W-:Y:S01]  /*9480*/  FSEL R33, R29, -INF , !P0 ;  /* 0xff8000001d217808 */ /* 0x008fe20004000000 */
[C---:B-1----:R-:W-:Y:S04]  /*9490*/  HMMA.16816.F32.BF16 R188, R164.reuse, R24, R188 ;  /* 0x00000018a4bc723c */ /* 0x042fe800000418bc */
[----:B------:R1:W3:Y:S03]  /*94a0*/  MUFU.TANH R194, R168 ;  /* 0x000000a800c27308 */ /* 0x0002e60000002400 */
[----:B------:R-:W-:Y:S01]  /*94b0*/  IADD3 R24, R204, 0x19, RZ ;  /* 0x00000019cc187810 */ /* 0x000fe20007ffe0ff */
[----:B------:R-:W-:Y:S04]  /*94c0*/  HMMA.16816.F32.BF16 R184, R164, R26, R184 ;  /* 0x0000001aa4b8723c */ /* 0x000fe800000418b8 */
[----:B------:R-:W-:Y:S03]  /*94d0*/  MUFU.TANH R20, R20 ;  /* 0x0000001400147308 */ /* 0x000fe60000002400 */
[----:B------:R-:W-:-:S02]  /*94e0*/  FSEL R26, R178, -INF , !P3 ;  /* 0xff800000b21a7808 */ /* 0x000fc40005800000 */
[-C--:B------:R-:W-:Y:S02]  /*94f0*/  ISETP.GE.AND P3, PT, R24, R10.reuse, PT ;  /* 0x0000000a1800720c */ /* 0x080fe40003f66270 */
[----:B------:R-:W-:Y:S01]  /*9500*/  FSEL R27, R179, -INF , !P2 ;  /* 0xff800000b31b7808 */ /* 0x000fe20005000000 */
[----:B------:R-:W-:Y:S04]  /*9510*/  MUFU.TANH R195, R173 ;  /* 0x000000ad00c37308 */ /* 0x000fe80000002400 */
[C---:B------:R-:W-:Y:S04]  /*9520*/  HMMA.16816.F32.BF16 R188, R16.reuse, R12, R188 ;  /* 0x0000000c10bc723c */ /* 0x040fe800000418bc */
[----:B------:R-:W-:Y:S03]  /*9530*/  MUFU.TANH R192, R174 ;  /* 0x000000ae00c07308 */ /* 0x000fe60000002400 */
[----:B------:R-:W-:Y:S01]  /*9540*/  FSEL R13, R28, -INF , !P4 ;  /* 0xff8000001c0d7808 */ /* 0x000fe20006000000 */
[----:B------:R-:W-:Y:S01]  /*9550*/  HMMA.16816.F32.BF16 R184, R16, R14, R184 ;  /* 0x0000000e10b8723c */ /* 0x000fe200000418b8 */
[----:B------:R-:W-:-:S02]  /*9560*/  ISETP.GE.AND P4, PT, R6, R10, PT ;  /* 0x0000000a0600720c */ /* 0x000fc40003f86270 */
[----:B------:R-:W-:Y:S01]  /*9570*/  IADD3 R6, R204, 0x18, RZ ;  /* 0x00000018cc067810 */ /* 0x000fe20007ffe0ff */
[----:B------:R1:W-:Y:S01]  /*9580*/  MUFU.TANH R193, R169 ;  /* 0x000000a900c17308 */ /* 0x0003e20000002400 */
[----:B------:R-:W-:Y:S02]  /*9590*/  FSEL R12, R30, -INF , !P1 ;  /* 0xff8000001e0c7808 */ /* 0x000fe40004800000 */
[----:B------:R-:W-:Y:S02]  /*95a0*/  ISETP.GE.AND P1, PT, R6, R11, PT ;  /* 0x0000000b0600720c */ /* 0x000fe40003f26270 */
[----:B------:R-:W-:Y:S02]  /*95b0*/  IADD3 R15, R204, 0x20, RZ ;  /* 0x00000020cc0f7810 */ /* 0x000fe40007ffe0ff */
[----:B------:R-:W-:Y:S01]  /*95c0*/  ISETP.GE.AND P0, PT, R6, R10, PT ;  /* 0x0000000a0600720c */ /* 0x000fe20003f06270 */
[----:B------:R-:W-:Y:S01]  /*95d0*/  MUFU.TANH R34, R34 ;  /* 0x0000002200227308 */ /* 0x000fe20000002400 */
[----:B----4-:R-:W-:-:S02]  /*95e0*/  FSEL R6, R31, -INF , !P6 ;  /* 0xff8000001f067808 */ /* 0x010fc40007000000 */
[----:B------:R-:W-:Y:S01]  /*95f0*/  FSEL R31, R196, -INF , !P5 ;  /* 0xff800000c41f7808 */ /* 0x000fe20006800000 */
[----:B------:R-:W-:Y:S01]  /*9600*/  FMUL.FTZ R178, R191, c[0x0][0x2ec] ;  /* 0x0000bb00bfb27a20 */ /* 0x000fe20000410000 */
[----:B------:R-:W-:Y:S01]  /*9610*/  ISETP.GE.AND P5, PT, R15, R11, PT ;  /* 0x0000000b0f00720c */ /* 0x000fe20003fa6270 */
[----:B------:R-:W-:Y:S01]  /*9620*/  FMUL.FTZ R181, R188, c[0x0][0x2ec] ;  /* 0x0000bb00bcb57a20 */ /* 0x000fe20000410000 */
[----:B------:R-:W-:Y:S01]  /*9630*/  FSEL R30, R5, -INF , !P4 ;  /* 0xff800000051e7808 */ /* 0x000fe20006000000 */
[----:B------:R-:W-:Y:S01]  /*9640*/  FMUL.FTZ R180, R189, c[0x0][0x2ec] ;  /* 0x0000bb00bdb47a20 */ /* 0x000fe20000410000 */
[----:B------:R-:W-:Y:S01]  /*9650*/  FSEL R25, R4, -INF , !P1 ;  /* 0xff80000004197808 */ /* 0x000fe20004800000 */
[----:B------:R-:W4:Y:S01]  /*9660*/  MUFU.TANH R178, R178 ;  /* 0x000000b200b27308 */ /* 0x000f220000002400 */
[----:B------:R-:W-:Y:S01]  /*9670*/  IADD3 R14, R204, 0x21, RZ ;  /* 0x00000021cc0e7810 */ /* 0x000fe20007ffe0ff */
[----:B-1----:R-:W-:Y:S01]  /*9680*/  FMUL.FTZ R168, R190, c[0x0][0x2ec] ;  /* 0x0000bb00bea87a20 */ /* 0x002fe20000410000 */
[----:B------:R-:W-:Y:S01]  /*9690*/  IADD3 R5, R204, 0x28, RZ ;  /* 0x00000028cc057810 */ /* 0x000fe20007ffe0ff */
[----:B------:R-:W-:Y:S01]  /*96a0*/  FMUL.FTZ R171, R184, c[0x0][0x2ec] ;  /* 0x0000bb00b8ab7a20 */ /* 0x000fe20000410000 */
[----:B------:R-:W-:Y:S01]  /*96b0*/  IADD3 R4, R204, 0x29, RZ ;  /* 0x00000029cc047810 */ /* 0x000fe20007ffe0ff */
[----:B------:R-:W-:Y:S01]  /*96c0*/  FMUL.FTZ R169, R185, c[0x0][0x2ec] ;  /* 0x0000bb00b9a97a20 */ /* 0x000fe20000410000 */
[----:B------:R-:W-:Y:S01]  /*96d0*/  FSEL R29, R21, -INF , !P0 ;  /* 0xff800000151d7808 */ /* 0x000fe20004000000 */
[----:B------:R-:W-:Y:S01]  /*96e0*/  FMUL.FTZ R175, R187, c[0x0][0x2ec] ;  /* 0x0000bb00bbaf7a20 */ /* 0x000fe20000410000 */
[----:B--2---:R-:W-:Y:S01]  /*96f0*/  FSEL R28, R23, -INF , !P3 ;  /* 0xff800000171c7808 */ /* 0x004fe20005800000 */
[----:B------:R-:W1:Y:S01]  /*9700*/  MUFU.TANH R35, R35 ;  /* 0x0000002300237308 */ /* 0x000e620000002400 */
[----:B------:R-:W-:-:S02]  /*9710*/  FSEL R196, R22, -INF , !P5 ;  /* 0xff80000016c47808 */ /* 0x000fc40006800000 */
[-C--:B------:R-:W-:Y:S02]  /*9720*/  ISETP.GE.AND P1, PT, R14, R10.reuse, PT ;  /* 0x0000000a0e00720c */ /* 0x080fe40003f26270 */
[-C--:B------:R-:W-:Y:S02]  /*9730*/  ISETP.GE.AND P0, PT, R5, R11.reuse, PT ;  /* 0x0000000b0500720c */ /* 0x080fe40003f06270 */
[C---:B------:R-:W-:Y:S01]  /*9740*/  ISETP.GE.AND P3, PT, R4.reuse, R11, PT ;  /* 0x0000000b0400720c */ /* 0x040fe20003f66270 */
[----:B------:R-:W2:Y:S01]  /*9750*/  MUFU.TANH R181, R181 ;  /* 0x000000b500b57308 */ /* 0x000ea20000002400 */
[----:B------:R-:W-:Y:S02]  /*9760*/  ISETP.GE.AND P5, PT, R4, R10, PT ;  /* 0x0000000a0400720c */ /* 0x000fe40003fa6270 */
[----:B------:R-:W-:Y:S02]  /*9770*/  IADD3 R4, R204, 0x31, RZ ;  /* 0x00000031cc047810 */ /* 0x000fe40007ffe0ff */
[----:B-----5:R-:W-:-:S02]  /*9780*/  FSEL R191, R32, -INF , !P1 ;  /* 0xff80000020bf7808 */ /* 0x020fc40004800000 */
[----:B---3--:R-:W-:Y:S01]  /*9790*/  FSEL R194, R194, -INF , !P0 ;  /* 0xff800000c2c27808 */ /* 0x008fe20004000000 */
[----:B------:R-:W-:Y:S01]  /*97a0*/  MUFU.TANH R180, R180 ;  /* 0x000000b400b47308 */ /* 0x000fe20000002400 */
[CC--:B------:R-:W-:Y:S02]  /*97b0*/  ISETP.GE.AND P1, PT, R4.reuse, R11.reuse, PT ;  /* 0x0000000b0400720c */ /* 0x0c0fe40003f26270 */
[----:B------:R-:W-:Y:S01]  /*97c0*/  ISETP.GE.AND P0, PT, R4, R10, PT ;  /* 0x0000000a0400720c */ /* 0x000fe20003f06270 */
[----:B------:R-:W-:Y:S01]  /*97d0*/  FMUL.FTZ R4, R186, c[0x0][0x2ec] ;  /* 0x0000bb00ba047a20 */ /* 0x000fe20000410000 */
[----:B------:R-:W-:Y:S02]  /*97e0*/  ISETP.GE.AND P6, PT, R24, R11, PT ;  /* 0x0000000b1800720c */ /* 0x000fe40003fc6270 */
[----:B----4-:R-:W-:Y:S01]  /*97f0*/  FSEL R178, R178, -INF , !P0 ;  /* 0xff800000b2b27808 */ /* 0x010fe20004000000 */
[----:B------:R-:W3:Y:S01]  /*9800*/  MUFU.TANH R168, R168 ;  /* 0x000000a800a87308 */ /* 0x000ee20000002400 */
[----:B------:R-:W-:-:S02]  /*9810*/  FSEL R24, R20, -INF , !P6 ;  /* 0xff80000014187808 */ /* 0x000fc40007000000 */
[-C--:B------:R-:W-:Y:S02]  /*9820*/  ISETP.GE.AND P2, PT, R15, R10.reuse, PT ;  /* 0x0000000a0f00720c */ /* 0x080fe40003f46270 */
[----:B------:R-:W-:Y:S02]  /*9830*/  ISETP.GE.AND P4, PT, R14, R11, PT ;  /* 0x0000000b0e00720c */ /* 0x000fe40003f86270 */
[----:B------:R-:W-:Y:S01]  /*9840*/  ISETP.GE.AND P6, PT, R5, R10, PT ;  /* 0x0000000a0500720c */ /* 0x000fe20003fc6270 */
[----:B------:R-:W4:Y:S01]  /*9850*/  MUFU.TANH R3, R3 ;  /* 0x0000000300037308 */ /* 0x000f220000002400 */
[----:B------:R-:W-:Y:S02]  /*9860*/  PLOP3.LUT P0, PT, PT, PT, UP0, 0x80, 0x0 ;  /* 0x000000000000781c */ /* 0x000fe40003f0f008 */
[----:B------:R-:W-:Y:S02]  /*9870*/  IADD3 R5, R204, 0x30, RZ ;  /* 0x00000030cc057810 */ /* 0x000fe40007ffe0ff */
[----:B------:R-:W-:-:S02]  /*9880*/  FSEL R192, R192, -INF , !P2 ;  /* 0xff800000c0c07808 */ /* 0x000fc40005000000 */
[----:B------:R-:W-:Y:S01]  /*9890*/  FSEL R195, R195, -INF , !P4 ;  /* 0xff800000c3c37808 */ /* 0x000fe20006000000 */
[----:B------:R-:W5:Y:S01]  /*98a0*/  MUFU.TANH R171, R171 ;  /* 0x000000ab00ab7308 */ /* 0x000f620000002400 */
[CC--:B------:R-:W-:Y:S02]  /*98b0*/  ISETP.GE.AND P2, PT, R5.reuse, R11.reuse, PT ;  /* 0x0000000b0500720c */ /* 0x0c0fe40003f46270 */
[----:B------:R-:W-:Y:S02]  /*98c0*/  ISETP.GE.AND P4, PT, R5, R10, PT ;  /* 0x0000000a0500720c */ /* 0x000fe40003f86270 */
[----:B------:R-:W-:Y:S02]  /*98d0*/  FSEL R190, R34, -INF , !P6 ;  /* 0xff80000022be7808 */ /* 0x000fe40007000000 */
[----:B------:R-:W-:Y:S01]  /*98e0*/  FSEL R193, R193, -INF , !P3 ;  /* 0xff800000c1c17808 */ /* 0x000fe20005800000 */
[----:B------:R-:W4:Y:S01]  /*98f0*/  MUFU.TANH R169, R169 ;  /* 0x000000a900a97308 */ /* 0x000f220000002400 */
[----:B------:R-:W-:-:S02]  /*9900*/  ISETP.GE.AND P6, PT, R204, R11, PT ;  /* 0x0000000bcc00720c */ /* 0x000fc40003fc6270 */
[C---:B------:R-:W-:Y:S02]  /*9910*/  ISETP.GE.AND P3, PT, R204.reuse, R10, PT ;  /* 0x0000000acc00720c */ /* 0x040fe40003f66270 */
[C---:B------:R-:W-:Y:S02]  /*9920*/  IADD3 R5, R204.reuse, 0x38, RZ ;  /* 0x00000038cc057810 */ /* 0x040fe40007ffe0ff */
[----:B------:R-:W-:Y:S01]  /*9930*/  IADD3 R204, R204, 0x39, RZ ;  /* 0x00000039cccc7810 */ /* 0x000fe20007ffe0ff */
[----:B------:R-:W4:Y:S01]  /*9940*/  MUFU.TANH R4, R4 ;  /* 0x0000000400047308 */ /* 0x000f220000002400 */
[----:B-1----:R-:W-:Y:S02]  /*9950*/  FSEL R189, R35, -INF , !P5 ;  /* 0xff80000023bd7808 */ /* 0x002fe40006800000 */
[----:B--2---:R-:W-:Y:S02]  /*9960*/  FSEL R181, R181, -INF , !P2 ;  /* 0xff800000b5b57808 */ /* 0x004fe40005000000 */
[----:B---3--:R-:W-:-:S02]  /*9970*/  FSEL R168, R168, -INF , !P4 ;  /* 0xff800000a8a87808 */ /* 0x008fc40006000000 */
[----:B------:R-:W-:Y:S01]  /*9980*/  FSEL R180, R180, -INF , !P1 ;  /* 0xff800000b4b47808 */ /* 0x000fe20004800000 */
[----:B------:R-:W1:Y:S01]  /*9990*/  MUFU.TANH R175, R175 ;  /* 0x000000af00af7308 */ /* 0x000e620000002400 */
[----:B------:R-:W-:Y:S01]  /*99a0*/  BAR.SYNC.DEFER_BLOCKING 0x0 ;  /* 0x0000000000007b1d */ /* 0x000fe20000010000 */
[CC--:B------:R-:W-:Y:S02]  /*99b0*/  ISETP.GE.AND P5, PT, R5.reuse, R11.reuse, PT ;  /* 0x0000000b0500720c */ /* 0x0c0fe40003fa6270 */
[-C--:B------:R-:W-:Y:S02]  /*99c0*/  ISETP.GE.AND P2, PT, R5, R10.reuse, PT ;  /* 0x0000000a0500720c */ /* 0x080fe40003f46270 */
[C---:B------:R-:W-:Y:S02]  /*99d0*/  ISETP.GE.AND P4, PT, R204.reuse, R11, PT ;  /* 0x0000000bcc00720c */ /* 0x040fe40003f86270 */
[----:B------:R-:W-:Y:S02]  /*99e0*/  ISETP.GE.AND P1, PT, R204, R10, PT ;  /* 0x0000000acc00720c */ /* 0x000fe40003f26270 */
[----:B------:R-:W-:-:S02]  /*99f0*/  FSEL R5, R176, -INF , !P3 ;  /* 0xff800000b0057808 */ /* 0x000fc40005800000 */
[----:B----4-:R-:W-:Y:S02]  /*9a00*/  FSEL R3, R3, -INF , !P6 ;  /* 0xff80000003037808 */ /* 0x010fe40007000000 */
[----:B-----5:R-:W-:Y:S02]  /*9a10*/  FSEL R171, R171, -INF , !P5 ;  /* 0xff800000abab7808 */ /* 0x020fe40006800000 */
[----:B------:R-:W-:Y:S02]  /*9a20*/  FSEL R169, R169, -INF , !P4 ;  /* 0xff800000a9a97808 */ /* 0x000fe40006000000 */
[----:B------:R-:W-:Y:S02]  /*9a30*/  FSEL R176, R4, -INF , !P2 ;  /* 0xff80000004b07808 */ /* 0x000fe40005000000 */
[----:B-1----:R-:W-:Y:S01]  /*9a40*/  FSEL R175, R175, -INF , !P1 ;  /* 0xff800000afaf7808 */ /* 0x002fe20004800000 */
        /* <DEDUP_REMOVED lines=29> */
.L_x_783:
[----:B-1----:R-:W-:Y:S01]  /*9c20*/  FMNMX.FTZ R14, R2, R3, !PT ;  /* 0x00000003020e7209 */ /* 0x002fe20007810000 */
        /* <DEDUP_REMOVED lines=49> */
[----:B------:R-:W-:Y:S01]  /*9f40*/  FFMA.FTZ R167, R13, c[0x0][0x23c], -R170 ;  /* 0x00008f000da77a23 */ /* 0x000fe200000108aa */
[C---:B------:R-:W-:Y:S01]  /*9f50*/  FSETP.NEU.FTZ.AND P0, PT, R3.reuse, -INF , PT ;  /* 0xff8000000300780b */ /* 0x040fe20003f1d000 */
[----:B------:R-:W-:Y:S01]  /*9f60*/  FMUL.FTZ R177, R3, c[0x0][0x23c] ;  /* 0x00008f0003b17a20 */ /* 0x000fe20000410000 */
[----:B------:R-:W-:Y:S01]  /*9f70*/  MUFU.EX2 R173, R173 ;  /* 0x000000ad00ad7308 */ /* 0x000fe20000000800 */
[----:B------:R-:W-:Y:S02]  /*9f80*/  FADD.FTZ R4, R2, -R4 ;  /* 0x8000000402047221 */ /* 0x000fe40000010000 */
[--C-:B------:R-:W-:Y:S01]  /*9f90*/  FFMA.FTZ R166, R33, c[0x0][0x23c], -R170.reuse ;  /* 0x00008f0021a67a23 */ /* 0x100fe200000108aa */
[----:B------:R-:W-:Y:S01]  /*9fa0*/  FSEL R177, R177, RZ, P0 ;  /* 0x000000ffb1b17208 */ /* 0x000fe20000000000 */
[----:B------:R-:W-:Y:S01]  /*9fb0*/  FMUL.FTZ R4, R4, c[0x0][0x23c] ;  /* 0x00008f0004047a20 */ /* 0x000fe20000410000 */
[----:B------:R-:W-:Y:S01]  /*9fc0*/  LDSM.16.MT88.4 R32, [R232+0x1c800] ;  /* 0x01c80000e820783b */ /* 0x000fe20000004200 */
[----:B------:R-:W-:Y:S01]  /*9fd0*/  FFMA.FTZ R179, R26, c[0x0][0x23c], -R170 ;  /* 0x00008f001ab37a23 */ /* 0x000fe200000108aa */
        /* <DEDUP_REMOVED lines=11> */
[--C-:B------:R-:W-:Y:S02]  /*a090*/  FFMA.FTZ R182, R27, c[0x0][0x23c], -R170.reuse ;  /* 0x00008f001bb67a23 */ /* 0x100fe400000108aa */
        /* <DEDUP_REMOVED lines=92> */
[----:B------:R-:W2:Y:S01]  /*a660*/  LDSM.16.MT88.4 R20, [R229+0x1a000] ;  /* 0x01a00000e514783b */ /* 0x000ea20000004200 */
[----:B------:R-:W-:-:S02]  /*a670*/  FMUL.FTZ R40, R40, R174 ;  /* 0x000000ae28287220 */ /* 0x000fc40000410000 */
[----:B------:R-:W-:Y:S02]  /*a680*/  FMUL.FTZ R41, R41, R174 ;  /* 0x000000ae29297220 */ /* 0x000fe40000410000 */
[-C--:B------:R-:W-:Y:S01]  /*a690*/  FMUL.FTZ R42, R42, R0.reuse ;  /* 0x000000002a2a7220 */ /* 0x080fe20000410000 */
[----:B------:R-:W1:Y:S01]  /*a6a0*/  MUFU.EX2 R195, R195 ;  /* 0x000000c300c37308 */ /* 0x000e620000000800 */
[----:B------:R-:W-:Y:S02]  /*a6b0*/  FMUL.FTZ R43, R43, R0 ;  /* 0x000000002b2b7220 */ /* 0x000fe40000410000 */
        /* <DEDUP_REMOVED lines=8> */
[----:B------:R-:W-:Y:S01]  /*a740*/  FMUL.FTZ R49, R49, R174 ;  /* 0x000000ae31317220 */ /* 0x000fe20000410000 */
        /* <DEDUP_REMOVED lines=29> */
[----:B------:R-:W-:Y:S02]  /*a920*/  FMUL.FTZ R67, R67, R0 ;  /* 0x0000000043437220 */ /* 0x000fe40000410000 */
[-C--:B------:R-:W-:Y:S02]  /*a930*/  FMUL.FTZ R68, R68, R174.reuse ;  /* 0x000000ae44447220 */ /* 0x080fe40000410000 */
[----:B------:R-:W-:Y:S01]  /*a940*/  FMUL.FTZ R69, R69, R174 ;  /* 0x000000ae45457220 */ /* 0x000fe20000410000 */
[----:B-----5:R-:W-:Y:S01]  /*a950*/  HMMA.16816.F32.BF16 R60, R4, R16, R60 ;  /* 0x00000010043c723c */ /* 0x020fe2000004183c */
[-C--:B------:R-:W-:Y:S01]  /*a960*/  FMUL.FTZ R70, R70, R0.reuse ;  /* 0x0000000046467220 */ /* 0x080fe20000410000 */
[----:B------:R-:W5:Y:S01]  /*a970*/  MUFU.EX2 R181, R181 ;  /* 0x000000b500b57308 */ /* 0x000f620000000800 */
[----:B------:R-:W-:-:S02]  /*a980*/  FMUL.FTZ R71, R71, R0 ;  /* 0x0000000047477220 */ /* 0x000fc40000410000 */
[-C--:B------:R-:W-:Y:S02]  /*a990*/  FMUL.FTZ R72, R72, R174.reuse ;  /* 0x000000ae48487220 */ /* 0x080fe40000410000 */
[----:B------:R-:W-:Y:S01]  /*a9a0*/  FMUL.FTZ R73, R73, R174 ;  /* 0x000000ae49497220 */ /* 0x000fe20000410000 */
[C---:B------:R-:W-:Y:S01]  /*a9b0*/  HMMA.16816.F32.BF16 R64, R4.reuse, R18, R64 ;  /* 0x000000120440723c */ /* 0x040fe20000041840 */
[-C--:B------:R-:W-:Y:S01]  /*a9c0*/  FMUL.FTZ R74, R74, R0.reuse ;  /* 0x000000004a4a7220 */ /* 0x080fe20000410000 */
[----:B------:R-:W3:Y:S01]  /*a9d0*/  LDSM.16.MT88.4 R16, [R229+0x1c000] ;  /* 0x01c00000e510783b */ /* 0x000ee20000004200 */
        /* <DEDUP_REMOVED lines=16> */
[C---:B--2---:R-:W-:Y:S01]  /*aae0*/  HMMA.16816.F32.BF16 R76, R4.reuse, R20, R76 ;  /* 0x00000014044c723c */ /* 0x044fe2000004184c */
[----:B------:R-:W-:Y:S02]  /*aaf0*/  FMUL.FTZ R85, R85, R174 ;  /* 0x000000ae55557220 */ /* 0x000fe40000410000 */
        /* <DEDUP_REMOVED lines=8> */
[----:B------:R-:W-:Y:S01]  /*ab80*/  FMUL.FTZ R91, R91, R0 ;  /* 0x000000005b5b7220 */ /* 0x000fe20000410000 */
[----:B------:R-:W1:Y:S01]  /*ab90*/  MUFU.EX2 R178, R178 ;  /* 0x000000b200b27308 */ /* 0x000e620000000800 */
[-C--:B------:R-:W-:Y:S02]  /*aba0*/  FMUL.FTZ R92, R92, R174.reuse ;  /* 0x000000ae5c5c7220 */ /* 0x080fe40000410000 */
[----:B------:R-:W-:Y:S01]  /*abb0*/  FMUL.FTZ R93, R93, R174 ;  /* 0x000000ae5d5d7220 */ /* 0x000fe20000410000 */
[----:B---3--:R-:W-:Y:S01]  /*abc0*/  HMMA.16816.F32.BF16 R84, R4, R16, R84 ;  /* 0x000000100454723c */ /* 0x008fe20000041854 */
[-C--:B------:R-:W-:Y:S02]  /*abd0*/  FMUL.FTZ R94, R94, R0.reuse ;  /* 0x000000005e5e7220 */ /* 0x080fe40000410000 */
[----:B------:R-:W-:Y:S01]  /*abe0*/  FMUL.FTZ R95, R95, R0 ;  /* 0x000000005f5f7220 */ /* 0x000fe20000410000 */
[----:B------:R-:W3:Y:S01]  /*abf0*/  MUFU.EX2 R176, R176 ;  /* 0x000000b000b07308 */ /* 0x000ee20000000800 */
[----:B------:R-:W-:-:S02]  /*ac00*/  FMUL.FTZ R96, R96, R174 ;  /* 0x000000ae60607220 */ /* 0x000fc40000410000 */
        /* <DEDUP_REMOVED lines=30> */
[-C--:B------:R-:W-:Y:S01]  /*adf0*/  FMUL.FTZ R118, R118, R0.reuse ;  /* 0x0000000076767220 */ /* 0x080fe20000410000 */
[----:B---3--:R-:W-:Y:S01]  /*ae00*/  HMMA.16816.F32.BF16 R108, R4, R16, R108 ;  /* 0x00000010046c723c */ /* 0x008fe2000004186c */
[----:B------:R-:W-:Y:S02]  /*ae10*/  FMUL.FTZ R119, R119, R0 ;  /* 0x0000000077777220 */ /* 0x000fe40000410000 */
[----:B------:R-:W-:-:S02]  /*ae20*/  FMUL.FTZ R120, R120, R174 ;  /* 0x000000ae78787220 */ /* 0x000fc40000410000 */
[----:B------:R-:W-:Y:S02]  /*ae30*/  FMUL.FTZ R121, R121, R174 ;  /* 0x000000ae79797220 */ /* 0x000fe40000410000 */
[-C--:B------:R-:W-:Y:S01]  /*ae40*/  FMUL.FTZ R122, R122, R0.reuse ;  /* 0x000000007a7a7220 */ /* 0x080fe20000410000 */
[C---:B------:R-:W-:Y:S01]  /*ae50*/  HMMA.16816.F32.BF16 R112, R4.reuse, R18, R112 ;  /* 0x000000120470723c */ /* 0x040fe20000041870 */
[----:B------:R-:W-:Y:S01]  /*ae60*/  FMUL.FTZ R123, R123, R0 ;  /* 0x000000007b7b7220 */ /* 0x000fe20000410000 */
[----:B------:R-:W3:Y:S01]  /*ae70*/  LDSM.16.MT88.4 R16, [R229+0x18800] ;  /* 0x01880000e510783b */ /* 0x000ee20000004200 */
        /* <DEDUP_REMOVED lines=25> */
[----:B------:R-:W-:Y:S01]  /*b010*/  F2FP.BF16.PACK_AB R5, R186, R185 ;  /* 0x000000b9ba05723e */ /* 0x000fe200000010ff */
[----:B------:R-:W-:Y:S01]  /*b020*/  FADD.FTZ R185, R185, R10 ;  /* 0x0000000ab9b97221 */ /* 0x000fe20000010000 */
[----:B------:R-:W-:Y:S01]  /*b030*/  F2FP.BF16.PACK_AB R6, R184, R183 ;  /* 0x000000b7b806723e */ /* 0x000fe200000010ff */
[----:B------:R-:W-:Y:S01]  /*b040*/  FADD.FTZ R182, R183, R182 ;  /* 0x000000b6b7b67221 */ /* 0x000fe20000010000 */
[----:B------:R-:W-:Y:S01]  /*b050*/  F2FP.BF16.PACK_AB R7, R188, R187 ;  /* 0x000000bbbc07723e */ /* 0x000fe200000010ff */
[----:B------:R-:W-:Y:S02]  /*b060*/  FADD.FTZ R185, R186, R185 ;  /* 0x000000b9bab97221 */ /* 0x000fe40000010000 */
        /* <DEDUP_REMOVED lines=166> */
.L_x_781:
[----:B------:R-:W-:-:S12]  /*bad0*/  UIADD3 UR8, UR11, -0x1, URZ ;  /* 0xffffffff0b087890 */ /* 0x000fd8000fffe03f */
.L_x_784:
        /* <DEDUP_REMOVED lines=13> */
.L_x_788:
        /* <DEDUP_REMOVED lines=29> */
.L_x_786:
        /* <DEDUP_REMOVED lines=16> */
[----:B------:R-:W-:Y:S03]  /*be80*/  ISETP.LT.AND P0, PT, RZ, UR8, PT ;  /* 0x00000008ff007c0c */ /* 0x000fe6000bf01270 */
        /* <DEDUP_REMOVED lines=8> */
[----:B------:R-:W1:Y:S06]  /*bf10*/  LDSM.16.M88.4 R8, [R237+0x10000] ;  /* 0x01000000ed08783b */ /* 0x000e6c0000000200 */
[----:B------:R-:W2:Y:S06]  /*bf20*/  LDSM.16.M88.4 R16, [R237+0x10800] ;  /* 0x01080000ed10783b */ /* 0x000eac0000000200 */
[----:B------:R-:W3:Y:S06]  /*bf30*/  LDSM.16.M88.4 R24, [R237+0x11000] ;  /* 0x01100000ed18783b */ /* 0x000eec0000000200 */
        /* <DEDUP_REMOVED lines=9> */
[C---:B--2---:R-:W-:Y:S05]  /*bfd0*/  HMMA.16816.F32.BF16 R12, R32.reuse, R16, RZ ;  /* 0x00000010200c723c */ /* 0x044fea00000418ff */
[----:B------:R-:W-:Y:S03]  /*bfe0*/  LDSM.16.M88.4 R188, [R234] ;  /* 0x00000000eabc783b */ /* 0x000fe60000000200 */
[C---:B------:R-:W-:Y:S03]  /*bff0*/  HMMA.16816.F32.BF16 R16, R32.reuse, R18, RZ ;  /* 0x000000122010723c */ /* 0x040fe600000418ff */
[----:B------:R-:W2:Y:S05]  /*c000*/  LDSM.16.M88.4 R192, [R231+0x10000] ;  /* 0x01000000e7c0783b */ /* 0x000eaa0000000200 */
[C---:B---3--:R-:W-:Y:S01]  /*c010*/  HMMA.16816.F32.BF16 R20, R32.reuse, R24, RZ ;  /* 0x000000182014723c */ /* 0x048fe200000418ff */
[----:B------:R-:W-:Y:S06]  /*c020*/  LDSM.16.M88.4 R196, [R231+0x11000] ;  /* 0x01100000e7c4783b */ /* 0x000fec0000000200 */
[----:B------:R-:W-:Y:S01]  /*c030*/  LDSM.16.M88.4 R200, [R231+0x11800] ;  /* 0x01180000e7c8783b */ /* 0x000fe20000000200 */
[C---:B------:R-:W-:Y:S05]  /*c040*/  HMMA.16816.F32.BF16 R24, R32.reuse, R26, RZ ;  /* 0x0000001a2018723c */ /* 0x040fea00000418ff */
[----:B------:R-:W-:Y:S03]  /*c050*/  LDSM.16.M88.4 R204, [R233] ;  /* 0x00000000e9cc783b */ /* 0x000fe60000000200 */
[C---:B----4-:R-:W-:Y:S03]  /*c060*/  HMMA.16816.F32.BF16 R28, R32.reuse, R164, RZ ;  /* 0x000000a4201c723c */ /* 0x050fe600000418ff */
[----:B------:R-:W-:Y:S05]  /*c070*/  LDSM.16.M88.4 R208, [R224] ;  /* 0x00000000e0d0783b */ /* 0x000fea0000000200 */
[----:B------:R-:W-:Y:S01]  /*c080*/  HMMA.16816.F32.BF16 R32, R32, R166, RZ ;  /* 0x000000a62020723c */ /* 0x000fe200000418ff */
[----:B------:R-:W3:Y:S07]  /*c090*/  LDSM.16.M88.4 R164, [R231+0x10800] ;  /* 0x01080000e7a4783b */ /* 0x000eee0000000200 */
        /* <DEDUP_REMOVED lines=250> */
.L_x_787:
[----:B------:R-:W-:Y:S01]  /*d040*/  FMNMX.FTZ R5, R183, R2, !PT ;  /* 0x00000002b7057209 */ /* 0x000fe20007810000 */
        /* <DEDUP_REMOVED lines=36> */
[----:B-1----:R-:W1:Y:S08]  /*d290*/  SHFL.BFLY PT, R6, R5, 0x2, 0x1f ;  /* 0x0c401f0005067f89 */ /* 0x002e7000000e0000 */
        /* <DEDUP_REMOVED lines=452> */
.L_x_785:
        /* <DEDUP_REMOVED lines=399> */
.L_x_790:
[----:B--234-:R-:W-:Y:S05]  /*107d0*/  BSYNC B0 ;  /* 0x0000000000007941 */ /* 0x01cfea0003800000 */
.L_x_789:
        /* <DEDUP_REMOVED lines=27> */
.L_x_792:
[----:B------:R-:W-:Y:S05]  /*10990*/  BSYNC B0 ;  /* 0x0000000000007941 */ /* 0x000fea0003800000 */
.L_x_791:
        /* <DEDUP_REMOVED lines=18> */
.L_x_794:
[----:B------:R-:W-:Y:S05]  /*10ac0*/  BSYNC B0 ;  /* 0x0000000000007941 */ /* 0x000fea0003800000 */
.L_x_793:
        /* <DEDUP_REMOVED lines=18> */
.L_x_796:
[----:B------:R-:W-:Y:S05]  /*10bf0*/  BSYNC B0 ;  /* 0x0000000000007941 */ /* 0x000fea0003800000 */
.L_x_795:
        /* <DEDUP_REMOVED lines=17> */
.L_x_777:
        /* <DEDUP_REMOVED lines=73> */
.L_x_798:
[----:B------:R-:W-:Y:S05]  /*111a0*/  BSYNC B0 ;  /* 0x0000000000007941 */ /* 0x000fea0003800000 */
.L_x_797:
        /* <DEDUP_REMOVED lines=18> */
.L_x_800:
[----:B------:R-:W-:Y:S05]  /*112d0*/  BSYNC B0 ;  /* 0x0000000000007941 */ /* 0x000fea0003800000 */
.L_x_799:
        /* <DEDUP_REMOVED lines=18> */
.L_x_802:
[----:B------:R-:W-:Y:S05]  /*11400*/  BSYNC B0 ;  /* 0x0000000000007941 */ /* 0x000fea0003800000 */
.L_x_801:
        /* <DEDUP_REMOVED lines=17> */
.L_x_804:
[----:B------:R-:W-:Y:S05]  /*11520*/  BSYNC B0 ;  /* 0x0000000000007941 */ /* 0x000fea0003800000 */
.L_x_803:
        /* <DEDUP_REMOVED lines=35> */
.L_x_805:
        /* <DEDUP_REMOVED lines=10> */
.L_x_1087:


//--------------------- .text._ZN5flash16flash_fwd_kernelI23Flash_fwd_kernel_traitsILi256ELi128ELi64ELi8ELb0ELb0EN7cutlass10bfloat16_tE19Flash_kernel_traitsILi256ELi128ELi64ELi8ES3_EELb1ELb1ELb0ELb1ELb0ELb0ELb0ELb0EEEvNS_16Flash_fwd_paramsE --------------------------
	.section	.text._ZN5flash16flash_fwd_kernelI23Flash_fwd_kernel_traitsILi256ELi128ELi64ELi8ELb0ELb0EN7cutlass10bfloat16_tE19Flash_kernel_traitsILi256ELi128ELi64ELi8ES3_EELb1ELb1ELb0ELb1ELb0ELb0ELb0ELb0EEEvNS_16Flash_fwd_paramsE,"ax",@progbits
	.sectioninfo	@"SHI_REGISTERS=255"
	.align	128
        .global         _ZN5flash16flash_fwd_kernelI23Flash_fwd_kernel_traitsILi256ELi128ELi64ELi8ELb0ELb0EN7cutlass10bfloat16_tE19Flash_kernel_traitsILi256ELi128ELi64ELi8ES3_EELb1ELb1ELb0ELb1ELb0ELb0ELb0ELb0EEEvNS_16Flash_fwd_paramsE
        .type           _ZN5flash16flash_fwd_kernelI23Flash_fwd_kernel_traitsILi256ELi128ELi64ELi8ELb0ELb0EN7cutlass10bfloat16_tE19Flash_kernel_traitsILi256ELi128ELi64ELi8ES3_EELb1ELb1ELb0ELb1ELb0ELb0ELb0ELb0EEEvNS_16Flash_fwd_paramsE,@function
        .size           _ZN5flash16flash_fwd_kernelI23Flash_fwd_kernel_traitsILi256ELi128ELi64ELi8ELb0ELb0EN7cutlass10bfloat16_tE19Flash_kernel_traitsILi256ELi128ELi64ELi8ES3_EELb1ELb1ELb0ELb1ELb0ELb0ELb0ELb0EEEvNS_16Flash_fwd_paramsE,(.L_x_1088 - _ZN5flash16flash_fwd_kernelI23Flash_fwd_kernel_traitsILi256ELi128ELi64ELi8ELb0ELb0EN7cutlass10bfloat16_tE19Flash_kernel_traitsILi256ELi128ELi64ELi8ES3_EELb1ELb1ELb0ELb1ELb0ELb0ELb0ELb0EEEvNS_16Flash_fwd_paramsE)
        .other          _ZN5flash16flash_fwd_kernelI23Flash_fwd_kernel_traitsILi256ELi128ELi64ELi8ELb0ELb0EN7cutlass10bfloat16_tE19Flash_kernel_traitsILi256ELi128ELi64ELi8ES3_EELb1ELb1ELb0ELb1ELb0ELb0ELb0ELb0EEEvNS_16Flash_fwd_paramsE,@"STO_CUDA_ENTRY STV_DEFAULT"
_ZN5flash16flash_fwd_kernelI23Flash_fwd_kernel_traitsILi256ELi128ELi64ELi8ELb0ELb0EN7cutlass10bfloat16_tE19Flash_kernel_traitsILi256ELi128ELi64ELi8ES3_EELb1ELb1ELb0ELb1ELb0ELb0ELb0ELb0EEEvNS_16Flash_fwd_paramsE:
.text._ZN5flash16flash_fwd_kernelI23Flash_fwd_kernel_traitsILi256ELi128ELi64ELi8ELb0ELb0EN7cutlass10bfloat16_tE19Flash_kernel_traitsILi256ELi128ELi64ELi8ES3_EELb1ELb1ELb0ELb1ELb0ELb0ELb0ELb0EEEvNS_16Flash_fwd_paramsE:
        /* <DEDUP_REMOVED lines=25> */
[----:B------:R-:W-:Y:S01]  /*0190*/  ULDC.64 UR4, c[0x0][0x248] ;  /* 0x0000920000047ab9 */ /* 0x000fe20000000a00 */
[----:B------:R-:W-:Y:S01]  /*01a0*/  PLOP3.LUT P0, PT, PT, PT, UP2, 0x80, 0x0 ;  /* 0x000000000000781c */ /* 0x000fe20003f0f028 */
[----:B------:R-:W-:Y:S02]  /*01b0*/  UISETP.NE.AND UP3, UPT, UR6, URZ, UPT ;  /* 0x0000003f0600728c */ /* 0x000fe4000bf65270 */
        /* <DEDUP_REMOVED lines=66> */
.L_x_806:
[----:B------:R-:W-:Y:S02]  /*05e0*/  ULDC UR6, c[0x0][0x218] ;  /* 0x0000860000067ab9 */ /* 0x000fe40000000800 */
.L_x_807:
        /* <DEDUP_REMOVED lines=47> */
[----:B------:R-:W-:Y:S02]  /*08e0*/  @UP0 UIMAD.WIDE.U32 UR18, UR32, UR4, URZ ;  /* 0x00000004201202a5 */ /* 0x000fe4000f8e003f */
[----:B------:R-:W-:Y:S02]  /*08f0*/  @!UP1 UIMAD.WIDE.U32 UR20, UR12, UR6, URZ ;  /* 0x000000060c1492a5 */ /* 0x000fe4000f8e003f */
[----:B------:R-:W-:Y:S02]  /*0900*/  @!UP1 UIMAD UR7, UR12, UR7, UR11 ;  /* 0x000000070c0792a4 */ /* 0x000fe4000f8e020b */
[----:B------:R-:W-:Y:S02]  /*0910*/  @UP1 UMOV UR6, UR16 ;  /* 0x0000001000061c82 */ /* 0x000fe40008000000 */
[----:B------:R-:W-:Y:S02]  /*0920*/  @UP0 UIMAD UR32, UR32, UR5, UR19 ;  /* 0x00000005202002a4 */ /* 0x000fe4000f8e0213 */
        /* <DEDUP_REMOVED lines=13> */
[----:B------:R-:W-:Y:S02]  /*0a00*/  UMOV UR16, UR18 ;  /* 0x0000001200107c82 */ /* 0x000fe40008000000 */
[----:B------:R-:W-:-:S02]  /*0a10*/  UIMAD UR7, UR7, UR4, URZ ;  /* 0x00000004070772a4 */ /* 0x000fc4000f8e023f */
[----:B------:R-:W-:Y:S02]  /*0a20*/  UIMAD.WIDE.U32 UR16, UR12, UR4, UR16 ;  /* 0x000000040c1072a5 */ /* 0x000fe4000f8e0010 */
[----:B------:R-:W-:-:S04]  /*0a30*/  UIMAD UR5, UR12, UR5, UR7 ;  /* 0x000000050c0572a4 */ /* 0x000fc8000f8e0207 */
[----:B------:R-:W-:Y:S02]  /*0a40*/  UIADD3 UR32, UR17, UR5, URZ ;  /* 0x0000000511207290 */ /* 0x000fe4000fffe03f */
[----:B------:R-:W-:Y:S02]  /*0a50*/  UMOV UR34, UR16 ;  /* 0x0000001000227c82 */ /* 0x000fe40008000000 */
.L_x_809:
        /* <DEDUP_REMOVED lines=48> */
.L_x_810:
        /* <DEDUP_REMOVED lines=10> */
[C---:B------:R-:W-:Y:S01]  /*0e00*/  LOP3.LUT R2, R5.reuse, 0xfffffff0, RZ, 0xc0, !PT ;  /* 0xfffffff005027812 */ /* 0x040fe200078ec0ff */
        /* <DEDUP_REMOVED lines=19> */
[----:B------:R2:W-:Y:S01]  /*0f40*/  STL.64 [R1+0x8], R116 ;  /* 0x0000087401007387 */ /* 0x0005e20000100a00 */
[----:B------:R-:W-:Y:S01]  /*0f50*/  IADD3 R2, P0, R116, UR6, RZ ;  /* 0x0000000674027c10 */ /* 0x000fe2000ff1e0ff */
[----:B------:R-:W-:Y:S01]  /*0f60*/  IMAD.IADD R0, R6, 0x1, -R0 ;  /* 0x0000000106007824 */ /* 0x000fe200078e0a00 */
[----:B------:R-:W-:Y:S01]  /*0f70*/  ULDC.64 UR6, c[0x0][0x1b0] ;  /* 0x00006c0000067ab9 */ /* 0x000fe20000000a00 */
        /* <DEDUP_REMOVED lines=8> */
[----:B------:R-:W-:Y:S01]  /*1000*/  UIMAD UR6, UR15, UR6, URZ ;  /* 0x000000060f0672a4 */ /* 0x000fe2000f8e023f */
[----:B------:R-:W-:Y:S01]  /*1010*/  LOP3.LUT R10, R10, 0xfffffe00, R9, 0xf8, !PT ;  /* 0xfffffe000a0a7812 */ /* 0x000fe200078ef809 */
[----:B------:R-:W-:Y:S01]  /*1020*/  IMAD.SHL.U32 R0, R0, 0x40, RZ ;  /* 0x0000004000007824 */ /* 0x000fe200078e00ff */
[----:B------:R-:W-:Y:S01]  /*1030*/  IADD3.X R9, R5, UR32, R6, P0, !PT ;  /* 0x0000002005097c10 */ /* 0x000fe200087fe406 */
[----:B------:R-:W-:Y:S01]  /*1040*/  IMAD.SHL.U32 R6, R23, 0x8, RZ ;  /* 0x0000000817067824 */ /* 0x000fe200078e00ff */
[----:B------:R-:W-:Y:S01]  /*1050*/  UIMAD UR7, UR29, UR7, UR6 ;  /* 0x000000071d0772a4 */ /* 0x000fe2000f8e0206 */
[----:B------:R-:W-:Y:S01]  /*1060*/  IMAD.WIDE.U32 R2, R234, c[0x0][0x1a0], R116 ;  /* 0x00006800ea027a25 */ /* 0x000fe200078e0074 */
[----:B------:R-:W-:Y:S01]  /*1070*/  LOP3.LUT R0, R0, 0x1c0, RZ, 0xc0, !PT ;  /* 0x000001c000007812 */ /* 0x000fe200078ec0ff */
[----:B------:R-:W-:Y:S01]  /*1080*/  UIMAD UR6, UR29, UR5, UR4 ;  /* 0x000000051d0672a4 */ /* 0x000fe2000f8e0204 */
[----:B------:R-:W-:Y:S01]  /*1090*/  IADD3 R114, R116, 0x40, RZ ;  /* 0x0000004074727810 */ /* 0x000fe20007ffe0ff */
[----:B------:R-:W-:Y:S01]  /*10a0*/  IMAD R4, R234, c[0x0][0x1a4], R4 ;  /* 0x00006900ea047a24 */ /* 0x000fe200078e0204 */
[----:B------:R-:W-:Y:S01]  /*10b0*/  LOP3.LUT R6, R0, 0x8, R6, 0xf8, !PT ;  /* 0x0000000800067812 */ /* 0x000fe200078ef806 */
[----:B------:R-:W-:Y:S01]  /*10c0*/  ULDC.64 UR4, c[0x0][0x1a8] ;  /* 0x00006a0000047ab9 */ /* 0x000fe20000000a00 */
[----:B------:R-:W-:Y:S01]  /*10d0*/  IADD3 R2, P0, R2, UR36, RZ ;  /* 0x0000002402027c10 */ /* 0x000fe2000ff1e0ff */
[----:B------:R-:W-:Y:S01]  /*10e0*/  UIMAD UR4, UR11, UR4, URZ ;  /* 0x000000040b0472a4 */ /* 0x000fe2000f8e023f */
[----:B------:R-:W-:Y:S01]  /*10f0*/  SHF.R.U32.HI R0, RZ, 0x3, R0 ;  /* 0x00000003ff007819 */ /* 0x000fe20000011600 */
[----:B------:R-:W-:Y:S01]  /*1100*/  IMAD.SHL.U32 R5, R11, 0x40, RZ ;  /* 0x000000400b057824 */ /* 0x000fe200078e00ff */
[----:B------:R-:W-:Y:S01]  /*1110*/  IADD3.X R3, R3, UR33, R4, P0, !PT ;  /* 0x0000002103037c10 */ /* 0x000fe200087fe404 */
[----:B------:R-:W-:Y:S01]  /*1120*/  IMAD.U32 R4, RZ, RZ, UR29 ;  /* 0x0000001dff047e24 */ /* 0x000fe2000f8e00ff */
[----:B------:R-:W-:Y:S01]  /*1130*/  LOP3.LUT R6, R6, R0, RZ, 0x3c, !PT ;  /* 0x0000000006067212 */ /* 0x000fe200078e3cff */
[----:B------:R-:W-:Y:S01]  /*1140*/  IMAD.U32 R0, RZ, RZ, UR29 ;  /* 0x0000001dff007e24 */ /* 0x000fe2000f8e00ff */
[----:B------:R-:W-:Y:S01]  /*1150*/  IADD3 R111, R116, 0x80, RZ ;  /* 0x00000080746f7810 */ /* 0x000fe20007ffe0ff */
[----:B------:R-:W-:Y:S01]  /*1160*/  IMAD.WIDE.U32 R26, R4, c[0x0][0x1b8], R2 ;  /* 0x00006e00041a7a25 */ /* 0x000fe200078e0002 */
[----:B------:R-:W-:Y:S01]  /*1170*/  IADD3 R110, R116, 0xc0, RZ ;  /* 0x000000c0746e7810 */ /* 0x000fe20007ffe0ff */
[----:B------:R-:W-:Y:S01]  /*1180*/  UIMAD UR4, UR10, UR5, UR4 ;  /* 0x000000050a0472a4 */ /* 0x000fe2000f8e0204 */
[----:B------:R-:W-:Y:S01]  /*1190*/  ISETP.GE.AND P0, PT, R234, UR19, PT ;  /* 0x00000013ea007c0c */ /* 0x000fe2000bf06270 */
[----:B------:R-:W-:Y:S01]  /*11a0*/  IMAD.WIDE.U32 R30, R0, c[0x0][0x1b0], R8 ;  /* 0x00006c00001e7a25 */ /* 0x000fe200078e0008 */
[----:B------:R-:W-:-:S02]  /*11b0*/  IADD3 R29, R27, UR6, RZ ;  /* 0x000000061b1d7c10 */ /* 0x000fc4000fffe0ff */
        /* <DEDUP_REMOVED lines=57> */
.L_x_812:
[----:B------:R-:W-:Y:S05]  /*1550*/  BSYNC B0 ;  /* 0x0000000000007941 */ /* 0x000fea0003800000 */
.L_x_811:
        /* <DEDUP_REMOVED lines=45> */
.L_x_814:
[----:B------:R-:W-:Y:S05]  /*1830*/  BSYNC B0 ;  /* 0x0000000000007941 */ /* 0x000fea0003800000 */
.L_x_813:
        /* <DEDUP_REMOVED lines=45> */
.L_x_816:
[----:B------:R-:W-:Y:S05]  /*1b10*/  BSYNC B0 ;  /* 0x0000000000007941 */ /* 0x000fea0003800000 */
.L_x_815:
        /* <DEDUP_REMOVED lines=48> */
.L_x_818:
[----:B------:R-:W-:Y:S05]  /*1e20*/  BSYNC B0 ;  /* 0x0000000000007941 */ /* 0x000fea0003800000 */
.L_x_817:
        /* <DEDUP_REMOVED lines=48> */
.L_x_820:
[----:B------:R-:W-:Y:S05]  /*2130*/  BSYNC B0 ;  /* 0x0000000000007941 */ /* 0x000fea0003800000 */
.L_x_819:
        /* <DEDUP_REMOVED lines=42> */
.L_x_822:
[----:B------:R-:W-:Y:S05]  /*23e0*/  BSYNC B0 ;  /* 0x0000000000007941 */ /* 0x000fea0003800000 */
.L_x_821:
[----:B------:R-:W-:Y:S01]  /*23f0*/  ULDC.64 UR4, c[0x0][0x318] ;  /* 0x0000c60000047ab9 */ /* 0x000fe20000000a00 */
[----:B------:R-:W0:Y:S01]  /*2400*/  LDGDEPBAR ;  /* 0x00000000000079af */ /* 0x000e220000000000 */
[----:B------:R-:W-:Y:S01]  /*2410*/  UISETP.NE.U32.AND UP1, UPT, URZ, UR4, UPT ;  /* 0x000000043f00728c */ /* 0x000fe2000bf25070 */
[----:B------:R-:W-:Y:S01]  /*2420*/  ISETP.GE.AND P1, PT, R234, UR14, PT ;  /* 0x0000000eea007c0c */ /* 0x000fe2000bf26270 */
[----:B-1--4-:R-:W-:Y:S01]  /*2430*/  IMAD.MOV.U32 R10, RZ, RZ, R28 ;  /* 0x000000ffff0a7224 */ /* 0x012fe200078e001c */
[----:B------:R-:W-:Y:S01]  /*2440*/  ULDC.64 UR24, c[0x0][0x1a0] ;  /* 0x0000680000187ab9 */ /* 0x000fe20000000a00 */
        /* <DEDUP_REMOVED lines=15> */
[----:B------:R-:W-:-:S05]  /*2540*/  MOV R3, UR17 ;  /* 0x0000001100037c02 */ /* 0x000fca0008000f00 */
[----:B------:R1:W4:Y:S01]  /*2550*/  @P0 LDG.E R2, [R2.64] ;  /* 0x0000001e02020981 */ /* 0x000322000c1e1900 */
[----:B------:R-:W-:Y:S01]  /*2560*/  MOV R7, UR27 ;  /* 0x0000001b00077c02 */ /* 0x000fe20008000f00 */
[----:B------:R-:W-:Y:S01]  /*2570*/  IMAD.MOV.U32 R10, RZ, RZ, R26 ;  /* 0x000000ffff0a7224 */ /* 0x000fe200078e001a */
[----:B------:R-:W-:Y:S01]  /*2580*/  USHF.L.U32 UR23, UR24, 0x6, URZ ;  /* 0x0000000618177899 */ /* 0x000fe2000800063f */
[----:B------:R-:W-:Y:S01]  /*2590*/  BAR.SYNC.DEFER_BLOCKING 0x0 ;  /* 0x0000000000007b1d */ /* 0x000fe20000010000 */
[----:B------:R-:W-:Y:S01]  /*25a0*/  LEA R109, R7, R21, 0x3 ;  /* 0x00000015076d7211 */ /* 0x000fe200078e18ff */
[----:B------:R-:W-:Y:S01]  /*25b0*/  USHF.L.U64.HI UR22, UR24, UR22, UR25 ;  /* 0x0000001618167299 */ /* 0x000fe20008010219 */
[----:B------:R-:W-:Y:S01]  /*25c0*/  SHF.R.S32.HI R6, RZ, 0x1f, R20 ;  /* 0x0000001fff067819 */ /* 0x000fe20000011414 */
[----:B------:R-:W-:Y:S02]  /*25d0*/  IMAD.SHL.U32 R24, R24, 0x2, RZ ;  /* 0x0000000218187824 */ /* 0x000fe400078e00ff */
[----:B------:R2:W-:Y:S01]  /*25e0*/  STL.64 [R1+0x48], R10 ;  /* 0x0000480a01007387 */ /* 0x0005e20000100a00 */
[----:B------:R-:W-:Y:S01]  /*25f0*/  UIMAD UR4, UR22, UR37, URZ ;  /* 0x00000025160472a4 */ /* 0x000fe2000f8e023f */
[----:B------:R-:W-:Y:S01]  /*2600*/  IMAD.U32 R8, RZ, RZ, UR23 ;  /* 0x00000017ff087e24 */ /* 0x000fe2000f8e00ff */
[----:B------:R-:W-:Y:S01]  /*2610*/  LEA.HI R6, R6, R20, RZ, 0x2 ;  /* 0x0000001406067211 */ /* 0x000fe200078f10ff */
[----:B------:R2:W-:Y:S01]  /*2620*/  STL [R1+0x44], R109 ;  /* 0x0000446d01007387 */ /* 0x0005e20000100800 */
[----:B------:R-:W-:Y:S01]  /*2630*/  UIMAD UR15, UR15, UR23, UR4 ;  /* 0x000000170f0f72a4 */ /* 0x000fe2000f8e0204 */
[----:B------:R-:W-:Y:S01]  /*2640*/  BSSY B0, `(.L_x_823) ;  /* 0x0000030000007945 */ /* 0x000fe20003800000 */
[----:B------:R-:W-:Y:S01]  /*2650*/  SHF.R.S32.HI R7, RZ, 0x2, R6 ;  /* 0x00000002ff077819 */ /* 0x000fe20000011406 */
[----:B------:R-:W-:Y:S01]  /*2660*/  UMOV UR4, URZ ;  /* 0x0000003f00047c82 */ /* 0x000fe20008000000 */
[----:B------:R-:W-:Y:S01]  /*2670*/  LOP3.LUT R115, R24, 0x6, RZ, 0xc0, !PT ;  /* 0x0000000618737812 */ /* 0x000fe200078ec0ff */
[----:B-1----:R-:W4:Y:S01]  /*2680*/  @P0 MUFU.RCP R3, c[0x0][0x238] ;  /* 0x00008e0000030b08 */ /* 0x002f220000001000 */
[----:B------:R2:W-:Y:S04]  /*2690*/  @P1 STS.128 [R226+0x18000], RZ ;  /* 0x018000ffe2001388 */ /* 0x0005e80000000c00 */
[----:B------:R2:W-:Y:S04]  /*26a0*/  @P1 STS.128 [R226+0x1a000], RZ ;  /* 0x01a000ffe2001388 */ /* 0x0005e80000000c00 */
[----:B------:R2:W-:Y:S04]  /*26b0*/  @P1 STS.128 [R226+0x1c000], RZ ;  /* 0x01c000ffe2001388 */ /* 0x0005e80000000c00 */
[----:B------:R2:W-:Y:S01]  /*26c0*/  @P1 STS.128 [R226+0x1e000], RZ ;  /* 0x01e000ffe2001388 */ /* 0x0005e20000000c00 */
[----:B----4-:R-:W-:-:S04]  /*26d0*/  @P0 FMUL.FTZ R2, R2, R3 ;  /* 0x0000000302020220 */ /* 0x010fc80000410000 */
[----:B------:R1:W4:Y:S02]  /*26e0*/  @P0 R2UR UR5, R2 ;  /* 0x00000000020503c2 */ /* 0x00032400000e0000 */
[----:B-1----:R-:W-:Y:S01]  /*26f0*/  IMAD.WIDE.U32 R2, R8, UR37, R10 ;  /* 0x0000002508027c25 */ /* 0x002fe2000f8e000a */
[----:B----4-:R-:W-:-:S04]  /*2700*/  @UP1 UMOV UR4, UR5 ;  /* 0x0000000500041c82 */ /* 0x010fc80008000000 */
        /* <DEDUP_REMOVED lines=35> */
.L_x_824:
[----:B--2---:R-:W-:Y:S05]  /*2940*/  BSYNC B0 ;  /* 0x0000000000007941 */ /* 0x004fea0003800000 */
.L_x_823:
[----:B------:R-:W-:Y:S01]  /*2950*/  ISETP.GE.AND P0, PT, R17, UR14, PT ;  /* 0x0000000e11007c0c */ /* 0x000fe2000bf06270 */
[----:B------:R-:W2:Y:S01]  /*2960*/  LDC.U8 R105, c[0x0][0x2d8] ;  /* 0x0000b600ff697b82 */ /* 0x000ea20000000000 */
[----:B-1----:R-:W-:Y:S01]  /*2970*/  LEA R8, R21, UR9, 0x4 ;  /* 0x0000000915087c11 */ /* 0x002fe2000f8e20ff */
[----:B------:R-:W-:Y:S01]  /*2980*/  ULDC UR5, c[0x0][0x1a4] ;  /* 0x0000690000057ab9 */ /* 0x000fe20000000800 */
[----:B------:R-:W-:Y:S01]  /*2990*/  BSSY B0, `(.L_x_825) ;  /* 0x000002f000007945 */ /* 0x000fe20003800000 */
[----:B------:R-:W-:Y:S01]  /*29a0*/  USHF.L.U32 UR25, UR24, 0x5, URZ ;  /* 0x0000000518197899 */ /* 0x000fe2000800063f */
[----:B------:R-:W-:Y:S01]  /*29b0*/  IADD3 R8, R8, 0x1, R7 ;  /* 0x0000000108087810 */ /* 0x000fe20007ffe007 */
[----:B------:R-:W-:Y:S01]  /*29c0*/  IMAD.U32 R7, RZ, RZ, UR8 ;  /* 0x00000008ff077e24 */ /* 0x000fe2000f8e00ff */
[----:B------:R-:W-:-:S04]  /*29d0*/  USHF.L.U64.HI UR24, UR24, UR13, UR5 ;  /* 0x0000000d18187299 */ /* 0x000fc80008010205 */
[----:B------:R-:W-:Y:S01]  /*29e0*/  IADD3 R7, R7, -UR28, R8 ;  /* 0x8000001c07077c10 */ /* 0x000fe2000fffe008 */
[----:B------:R1:W-:Y:S03]  /*29f0*/  @P0 STS.128 [R226+0x19000], RZ ;  /* 0x019000ffe2000388 */ /* 0x0003e60000000c00 */
[----:B------:R-:W-:Y:S01]  /*2a00*/  IADD3 R104, R7, c[0x0][0x2e8], RZ ;  /* 0x0000ba0007687a10 */ /* 0x000fe20007ffe0ff */
[----:B------:R1:W-:Y:S04]  /*2a10*/  @P0 STS.128 [R226+0x1b000], RZ ;  /* 0x01b000ffe2000388 */ /* 0x0003e80000000c00 */
[----:B------:R1:W-:Y:S04]  /*2a20*/  @P0 STS.128 [R226+0x1d000], RZ ;  /* 0x01d000ffe2000388 */ /* 0x0003e80000000c00 */
[----:B------:R1:W-:Y:S01]  /*2a30*/  @P0 STS.128 [R226+0x1f000], RZ ;  /* 0x01f000ffe2000388 */ /* 0x0003e20000000c00 */
[----:B------:R-:W-:Y:S05]  /*2a40*/  @P0 BRA `(.L_x_826) ;  /* 0x0000023000000947 */ /* 0x000fea0003800000 */
[----:B--2---:R-:W-:Y:S02]  /*2a50*/  ISETP.GE.AND P5, PT, R116, c[0x0][0x220], PT ;  /* 0x0000880074007a0c */ /* 0x004fe40003fa6270 */
        /* <DEDUP_REMOVED lines=34> */
.L_x_826:
[----:B--2---:R-:W-:Y:S05]  /*2c80*/  BSYNC B0 ;  /* 0x0000000000007941 */ /* 0x004fea0003800000 */
.L_x_825:
        /* <DEDUP_REMOVED lines=16> */
[----:B------:R-:W-:Y:S01]  /*2d90*/  LDSM.16.M88.4 R8, [R206] ;  /* 0x00000000ce08783b */ /* 0x000fe20000000200 */
[C---:B------:R-:W-:Y:S01]  /*2da0*/  IMAD R209, R0.reuse, 0x2, R206 ;  /* 0x0000000200d17824 */ /* 0x040fe200078e02ce */
[C---:B------:R-:W-:Y:S01]  /*2db0*/  IADD3 R2, R151.reuse, 0x10000, RZ ;  /* 0x0001000097027810 */ /* 0x040fe20007ffe0ff */
[----:B------:R-:W-:Y:S01]  /*2dc0*/  IMAD R208, R0, 0x2, R207 ;  /* 0x0000000200d07824 */ /* 0x000fe200078e02cf */
[----:B------:R-:W2:Y:S01]  /*2dd0*/  LDSM.16.M88.4 R16, [R151+0x10000] ;  /* 0x010000009710783b */ /* 0x000ea20000000200 */
[----:B------:R-:W-:-:S02]  /*2de0*/  IADD3 R210, R151, 0x10020, RZ ;  /* 0x0001002097d27810 */ /* 0x000fc40007ffe0ff */
[----:B------:R-:W-:Y:S01]  /*2df0*/  @P1 IADD3 R210, R2, -0x20, RZ ;  /* 0xffffffe002d21810 */ /* 0x000fe20007ffe0ff */
[----:B------:R-:W4:Y:S01]  /*2e00*/  LDSM.16.M88.4 R32, [R151+0x10800] ;  /* 0x010800009720783b */ /* 0x000f220000000200 */
[----:B------:R-:W-:Y:S02]  /*2e10*/  IMAD.MOV.U32 R2, RZ, RZ, 0x40 ;  /* 0x00000040ff027424 */ /* 0x000fe400078e00ff */
[C---:B------:R-:W-:Y:S01]  /*2e20*/  IADD3 R225, R210.reuse, 0x800, RZ ;  /* 0x00000800d2e17810 */ /* 0x040fe20007ffe0ff */
[----:B------:R-:W5:Y:S01]  /*2e30*/  LDSM.16.M88.4 R28, [R151+0x11000] ;  /* 0x01100000971c783b */ /* 0x000f620000000200 */
[----:B------:R-:W-:Y:S02]  /*2e40*/  IADD3 R224, R210, 0x1000, RZ ;  /* 0x00001000d2e07810 */ /* 0x000fe40007ffe0ff */
[----:B------:R-:W-:Y:S01]  /*2e50*/  SEL R2, R2, 0xffffffc0, !P2 ;  /* 0xffffffc002027807 */ /* 0x000fe20005000000 */
[----:B------:R-:W1:Y:S01]  /*2e60*/  LDSM.16.M88.4 R24, [R151+0x11800] ;  /* 0x011800009718783b */ /* 0x000e620000000200 */
[----:B------:R-:W-:-:S02]  /*2e70*/  IADD3 R223, R210, 0x1800, RZ ;  /* 0x00001800d2df7810 */ /* 0x000fc40007ffe0ff */
[C---:B------:R-:W-:Y:S01]  /*2e80*/  IADD3 R222, R210.reuse, 0x2000, RZ ;  /* 0x00002000d2de7810 */ /* 0x040fe20007ffe0ff */
[----:B------:R-:W-:Y:S01]  /*2e90*/  LDSM.16.M88.4 R12, [R207] ;  /* 0x00000000cf0c783b */ /* 0x000fe20000000200 */
[----:B------:R-:W-:Y:S01]  /*2ea0*/  IMAD.IADD R205, R151, 0x1, R2 ;  /* 0x0000000197cd7824 */ /* 0x000fe200078e0202 */
[----:B------:R-:W-:Y:S01]  /*2eb0*/  IADD3 R221, R210, 0x2800, RZ ;  /* 0x00002800d2dd7810 */ /* 0x000fe20007ffe0ff */
[----:B------:R-:W-:Y:S01]  /*2ec0*/  IMAD.IADD R204, R2, 0x1, R210 ;  /* 0x0000000102cc7824 */ /* 0x000fe200078e02d2 */
[----:B------:R-:W3:Y:S01]  /*2ed0*/  LDSM.16.M88.4 R40, [R210] ;  /* 0x00000000d228783b */ /* 0x000ee20000000200 */
        /* <DEDUP_REMOVED lines=9> */
[----:B------:R-:W-:Y:S02]  /*2f70*/  IADD3 R6, R2, 0x8, RZ ;  /* 0x0000000802067810 */ /* 0x000fe40007ffe0ff */
[C---:B------:R-:W-:Y:S01]  /*2f80*/  IADD3 R217, R210.reuse, 0x4800, RZ ;  /* 0x00004800d2d97810 */ /* 0x040fe20007ffe0ff */
[----:B------:R-:W-:Y:S01]  /*2f90*/  LDSM.16.M88.4 R20, [R209] ;  /* 0x00000000d114783b */ /* 0x000fe20000000200 */
[C---:B------:R-:W-:Y:S02]  /*2fa0*/  IADD3 R216, R210.reuse, 0x5000, RZ ;  /* 0x00005000d2d87810 */ /* 0x040fe40007ffe0ff */
[C---:B------:R-:W-:Y:S01]  /*2fb0*/  IADD3 R215, R210.reuse, 0x5800, RZ ;  /* 0x00005800d2d77810 */ /* 0x040fe20007ffe0ff */
[----:B--2---:R-:W-:Y:S01]  /*2fc0*/  HMMA.16816.F32.BF16 R36, R8, R16, RZ ;  /* 0x000000100824723c */ /* 0x004fe200000418ff */
[----:B------:R-:W2:Y:S01]  /*2fd0*/  LDSM.16.M88.4 R88, [R205+0x10000] ;  /* 0x01000000cd58783b */ /* 0x000ea20000000200 */
[----:B------:R-:W-:-:S02]  /*2fe0*/  IADD3 R214, R210, 0x6000, RZ ;  /* 0x00006000d2d67810 */ /* 0x000fc40007ffe0ff */
[C---:B------:R-:W-:Y:S01]  /*2ff0*/  IADD3 R213, R210.reuse, 0x6800, RZ ;  /* 0x00006800d2d57810 */ /* 0x040fe20007ffe0ff */
[----:B------:R-:W1:Y:S01]  /*3000*/  LDSM.16.M88.4 R80, [R205+0x10800] ;  /* 0x01080000cd50783b */ /* 0x000e620000000200 */
[C---:B------:R-:W-:Y:S02]  /*3010*/  IADD3 R212, R210.reuse, 0x7000, RZ ;  /* 0x00007000d2d47810 */ /* 0x040fe40007ffe0ff */
[----:B------:R-:W-:Y:S01]  /*3020*/  HMMA.16816.F32.BF16 R44, R8, R18, RZ ;  /* 0x00000012082c723c */ /* 0x000fe200000418ff */
[----:B------:R-:W2:Y:S01]  /*3030*/  LDSM.16.M88.4 R84, [R205+0x11000] ;  /* 0x01100000cd54783b */ /* 0x000ea20000000200 */
[----:B------:R-:W-:-:S03]  /*3040*/  IADD3 R211, R210, 0x7800, RZ ;  /* 0x00007800d2d37810 */ /* 0x000fc60007ffe0ff */
[----:B------:R-:W2:Y:S03]  /*3050*/  LDSM.16.M88.4 R92, [R205+0x11800] ;  /* 0x01180000cd5c783b */ /* 0x000ea60000000200 */
[C---:B----4-:R-:W-:Y:S01]  /*3060*/  HMMA.16816.F32.BF16 R52, R8.reuse, R34, RZ ;  /* 0x000000220834723c */ /* 0x050fe200000418ff */
[----:B------:R-:W-:Y:S04]  /*3070*/  LDSM.16.M88.4 R100, [R204] ;  /* 0x00000000cc64783b */ /* 0x000fe80000000200 */
[----:B------:R-:W-:Y:S03]  /*3080*/  LDSM.16.M88.4 R96, [R151+0x12000] ;  /* 0x012000009760783b */ /* 0x000fe60000000200 */
[C---:B-----5:R-:W-:Y:S08]  /*3090*/  HMMA.16816.F32.BF16 R56, R8.reuse, R28, RZ ;  /* 0x0000001c0838723c */ /* 0x060ff000000418ff */
[C---:B------:R-:W-:Y:S08]  /*30a0*/  HMMA.16816.F32.BF16 R48, R8.reuse, R32, RZ ;  /* 0x000000200830723c */ /* 0x040ff000000418ff */
[C---:B------:R-:W-:Y:S08]  /*30b0*/  HMMA.16816.F32.BF16 R60, R8.reuse, R30, RZ ;  /* 0x0000001e083c723c */ /* 0x040ff000000418ff */
[C---:B-1----:R-:W-:Y:S08]  /*30c0*/  HMMA.16816.F32.BF16 R68, R8.reuse, R24, RZ ;  /* 0x000000180844723c */ /* 0x042ff000000418ff */
[----:B------:R-:W-:Y:S01]  /*30d0*/  HMMA.16816.F32.BF16 R16, R8, R26, RZ ;  /* 0x0000001a0810723c */ /* 0x000fe200000418ff */
[----:B------:R-:W1:Y:S04]  /*30e0*/  LDSM.16.M88.4 R8, [R208] ;  /* 0x00000000d008783b */ /* 0x000e680000000200 */
[----:B------:R-:W4:Y:S03]  /*30f0*/  LDSM.16.M88.4 R24, [R204+0x800] ;  /* 0x00080000cc18783b */ /* 0x000f260000000200 */
[C---:B---3--:R-:W-:Y:S08]  /*3100*/  HMMA.16816.F32.BF16 R28, R12.reuse, R40, R36 ;  /* 0x000000280c1c723c */ /* 0x048ff00000041824 */
[C---:B------:R-:W-:Y:S08]  /*3110*/  HMMA.16816.F32.BF16 R32, R12.reuse, R42, R44 ;  /* 0x0000002a0c20723c */ /* 0x040ff0000004182c */
[C---:B------:R-:W-:Y:S01]  /*3120*/  HMMA.16816.F32.BF16 R40, R12.reuse, R66, R52 ;  /* 0x000000420c28723c */ /* 0x040fe20000041834 */
[----:B------:R-:W3:Y:S07]  /*3130*/  LDSM.16.M88.4 R52, [R204+0x1000] ;  /* 0x00100000cc34783b */ /* 0x000eee0000000200 */
        /* <DEDUP_REMOVED lines=26> */
[----:B------:R-:W-:Y:S07]  /*32e0*/  LDSM.16.M88.4 R100, [R210+0x4000] ;  /* 0x00400000d264783b */ /* 0x000fee0000000200 */
[C---:B----4-:R-:W-:Y:S08]  /*32f0*/  HMMA.16816.F32.BF16 R40, R8.reuse, R26, R40 ;  /* 0x0000001a0828723c */ /* 0x050ff00000041828 */
[C---:B---3--:R-:W-:Y:S08]  /*3300*/  HMMA.16816.F32.BF16 R44, R8.reuse, R52, R44 ;  /* 0x00000034082c723c */ /* 0x048ff0000004182c */
[C---:B------:R-:W-:Y:S01]  /*3310*/  HMMA.16816.F32.BF16 R36, R8.reuse, R24, R36 ;  /* 0x000000180824723c */ /* 0x040fe20000041824 */
[----:B------:R-:W1:Y:S07]  /*3320*/  LDSM.16.M88.4 R24, [R210+0x2800] ;  /* 0x00280000d218783b */ /* 0x000e6e0000000200 */
        /* <DEDUP_REMOVED lines=19> */
[C---:B--2---:R-:W-:Y:S08]  /*3460*/  HMMA.16816.F32.BF16 R28, R20.reuse, R80, R28 ;  /* 0x00000050141c723c */ /* 0x044ff0000004181c */
[C---:B------:R-:W-:Y:S01]  /*3470*/  HMMA.16816.F32.BF16 R32, R20.reuse, R82, R32 ;  /* 0x000000521420723c */ /* 0x040fe20000041820 */
[----:B------:R-:W-:Y:S07]  /*3480*/  LDSM.16.M88.4 R80, [R151+0x15800] ;  /* 0x015800009750783b */ /* 0x000fee0000000200 */
[C---:B-1----:R-:W-:Y:S08]  /*3490*/  HMMA.16816.F32.BF16 R40, R20.reuse, R26, R40 ;  /* 0x0000001a1428723c */ /* 0x042ff00000041828 */
        /* <DEDUP_REMOVED lines=126> */
[----:B------:R-:W5:Y:S01]  /*3c80*/  LDSM.16.M88.4 R40, [R204+0x7800] ;  /* 0x00780000cc28783b */ /* 0x000f620000000200 */
[----:B---3--:R-:W-:Y:S01]  /*3c90*/  IADD3 R6, R2, 0x10, RZ ;  /* 0x0000001002067810 */ /* 0x008fe20007ffe0ff */
[----:B-1----:R-:W-:Y:S01]  /*3ca0*/  FFMA.FTZ R7, R19, UR4, R67 ;  /* 0x0000000413077c23 */ /* 0x002fe20008010043 */
[----:B------:R-:W-:-:S04]  /*3cb0*/  DEPBAR.LE SB0, 0x0 ;  /* 0x000080000000791a */ /* 0x000fc80000000000 */
[----:B------:R-:W-:Y:S01]  /*3cc0*/  HMMA.16816.F32.BF16 R72, R12, R80, R44 ;  /* 0x000000500c48723c */ /* 0x000fe2000004182c */
[----:B------:R1:W-:Y:S01]  /*3cd0*/  I2F R28, R6 ;  /* 0x00000006001c7306 */ /* 0x0003e20000201400 */
[----:B------:R-:W-:Y:S01]  /*3ce0*/  BAR.SYNC.DEFER_BLOCKING 0x0 ;  /* 0x0000000000007b1d */ /* 0x000fe20000010000 */
[----:B------:R-:W-:-:S05]  /*3cf0*/  ISETP.GE.AND P3, PT, R6, R16, PT ;  /* 0x000000100600720c */ /* 0x000fca0003f66270 */
[----:B------:R-:W-:Y:S01]  /*3d00*/  HMMA.16816.F32.BF16 R56, R12, R82, R56 ;  /* 0x000000520c38723c */ /* 0x000fe20000041838 */
[----:B------:R3:W3:Y:S06]  /*3d10*/  I2F R15, R3 ;  /* 0x00000003000f7306 */ /* 0x0006ec0000201400 */
[----:B------:R-:W-:Y:S01]  /*3d20*/  FFMA.FTZ R13, R19, UR4, R65 ;  /* 0x00000004130d7c23 */ /* 0x000fe20008010041 */
[----:B--2---:R-:W-:Y:S01]  /*3d30*/  HMMA.16816.F32.BF16 R32, R8, R24, R32 ;  /* 0x000000180820723c */ /* 0x004fe20000041820 */
[----:B----4-:R-:W-:Y:S01]  /*3d40*/  FFMA.FTZ R12, R18, UR4, R20 ;  /* 0x00000004120c7c23 */ /* 0x010fe20008010014 */
[----:B------:R-:W-:-:S02]  /*3d50*/  FSEL R65, R7, -INF , !P2 ;  /* 0xff80000007417808 */ /* 0x000fc40005000000 */
[----:B------:R-:W-:Y:S02]  /*3d60*/  FSEL R49, R13, -INF , !P5 ;  /* 0xff8000000d317808 */ /* 0x000fe40006800000 */
[----:B------:R-:W-:Y:S01]  /*3d70*/  ISETP.GE.AND P5, PT, R6, R17, PT ;  /* 0x000000110600720c */ /* 0x000fe20003fa6270 */
[----:B-1----:R-:W-:Y:S01]  /*3d80*/  FFMA.FTZ R6, R18, UR4, R22 ;  /* 0x0000000412067c23 */ /* 0x002fe20008010016 */
[----:B------:R-:W-:Y:S01]  /*3d90*/  HMMA.16816.F32.BF16 R24, R8, R26, R52 ;  /* 0x0000001a0818723c */ /* 0x000fe20000041834 */
[----:B---3--:R-:W-:Y:S01]  /*3da0*/  IADD3 R3, R2, 0x11, RZ ;  /* 0x0000001102037810 */ /* 0x008fe20007ffe0ff */
[----:B------:R-:W-:Y:S01]  /*3db0*/  FFMA.FTZ R7, R15, UR4, R21 ;  /* 0x000000040f077c23 */ /* 0x000fe20008010015 */
[----:B------:R-:W-:Y:S02]  /*3dc0*/  FSEL R51, R12, -INF , !P4 ;  /* 0xff8000000c337808 */ /* 0x000fe40006000000 */
[----:B------:R-:W1:Y:S01]  /*3dd0*/  I2F R14, R3 ;  /* 0x00000003000e7306 */ /* 0x000e620000201400 */
[----:B------:R-:W-:-:S02]  /*3de0*/  ISETP.GE.AND P2, PT, R3, R16, PT ;  /* 0x000000100300720c */ /* 0x000fc40003f46270 */
[----:B------:R-:W-:Y:S01]  /*3df0*/  ISETP.GE.AND P4, PT, R3, R17, PT ;  /* 0x000000110300720c */ /* 0x000fe20003f86270 */
[C---:B------:R-:W-:Y:S01]  /*3e00*/  HMMA.16816.F32.BF16 R44, R8.reuse, R36, R60 ;  /* 0x00000024082c723c */ /* 0x040fe2000004183c */
[----:B------:R-:W-:Y:S02]  /*3e10*/  FSEL R50, R6, -INF , !P1 ;  /* 0xff80000006327808 */ /* 0x000fe40004800000 */
[----:B------:R-:W-:Y:S02]  /*3e20*/  IADD3 R6, R2, 0x19, RZ ;  /* 0x0000001902067810 */ /* 0x000fe40007ffe0ff */
[----:B------:R-:W-:Y:S01]  /*3e30*/  FSEL R48, R7, -INF , !P0 ;  /* 0xff80000007307808 */ /* 0x000fe20004000000 */
[----:B------:R-:W-:Y:S01]  /*3e40*/  FFMA.FTZ R7, R15, UR4, R23 ;  /* 0x000000040f077c23 */ /* 0x000fe20008010017 */
[----:B------:R2:W-:Y:S01]  /*3e50*/  I2F R18, R6 ;  /* 0x0000000600127306 */ /* 0x0005e20000201400 */
[C---:B------:R-:W-:Y:S01]  /*3e60*/  FFMA.FTZ R13, R28.reuse, UR4, R32 ;  /* 0x000000041c0d7c23 */ /* 0x040fe20008010020 */
[----:B------:R-:W-:Y:S01]  /*3e70*/  HMMA.16816.F32.BF16 R36, R8, R38, R68 ;  /* 0x000000260824723c */ /* 0x000fe20000041844 */
[----:B------:R-:W-:Y:S01]  /*3e80*/  FFMA.FTZ R12, R28, UR4, R34 ;  /* 0x000000041c0c7c23 */ /* 0x000fe20008010022 */
[----:B------:R-:W-:Y:S01]  /*3e90*/  FSEL R22, R7, -INF , !P6 ;  /* 0xff80000007167808 */ /* 0x000fe20007000000 */
[----:B-1----:R-:W-:Y:S01]  /*3ea0*/  FFMA.FTZ R7, R14, UR4, R33 ;  /* 0x000000040e077c23 */ /* 0x002fe20008010021 */
[----:B------:R-:W-:-:S02]  /*3eb0*/  IADD3 R3, R2, 0x18, RZ ;  /* 0x0000001802037810 */ /* 0x000fc40007ffe0ff */
[----:B------:R-:W-:Y:S02]  /*3ec0*/  FSEL R150, R13, -INF , !P3 ;  /* 0xff8000000d967808 */ /* 0x000fe40005800000 */
[----:B------:R1:W3:Y:S01]  /*3ed0*/  I2F R19, R3 ;  /* 0x0000000300137306 */ /* 0x0002e20000201400 */
[CC--:B------:R-:W-:Y:S01]  /*3ee0*/  ISETP.GE.AND P1, PT, R3.reuse, R16.reuse, PT ;  /* 0x000000100300720c */ /* 0x0c0fe20003f26270 */
[----:B-----5:R-:W-:Y:S01]  /*3ef0*/  HMMA.16816.F32.BF16 R28, R8, R40, R72 ;  /* 0x00000028081c723c */ /* 0x020fe20000041848 */
[-C--:B------:R-:W-:Y:S02]  /*3f00*/  ISETP.GE.AND P0, PT, R3, R17.reuse, PT ;  /* 0x000000110300720c */ /* 0x080fe40003f06270 */
[C---:B------:R-:W-:Y:S02]  /*3f10*/  ISETP.GE.AND P6, PT, R6.reuse, R16, PT ;  /* 0x000000100600720c */ /* 0x040fe40003fc6270 */
[----:B------:R-:W-:Y:S02]  /*3f20*/  ISETP.GE.AND P3, PT, R6, R17, PT ;  /* 0x000000110600720c */ /* 0x000fe40003f66270 */
[----:B--2---:R-:W-:-:S02]  /*3f30*/  IADD3 R6, R2, 0x21, RZ ;  /* 0x0000002102067810 */ /* 0x004fc40007ffe0ff */
[----:B------:R-:W-:Y:S01]  /*3f40*/  FSEL R153, R7, -INF , !P2 ;  /* 0xff80000007997808 */ /* 0x000fe20005000000 */
[----:B------:R-:W-:Y:S01]  /*3f50*/  FFMA.FTZ R7, R14, UR4, R35 ;  /* 0x000000040e077c23 */ /* 0x000fe20008010023 */
[----:B------:R2:W-:Y:S01]  /*3f60*/  I2F R21, R6 ;  /* 0x0000000600157306 */ /* 0x0005e20000201400 */
[----:B------:R-:W-:Y:S02]  /*3f70*/  FSEL R154, R12, -INF , !P5 ;  /* 0xff8000000c9a7808 */ /* 0x000fe40006800000 */
[----:B-1----:R-:W-:Y:S01]  /*3f80*/  IADD3 R3, R2, 0x20, RZ ;  /* 0x0000002002037810 */ /* 0x002fe20007ffe0ff */
[----:B---3--:R-:W-:Y:S01]  /*3f90*/  FFMA.FTZ R13, R19, UR4, R24 ;  /* 0x00000004130d7c23 */ /* 0x008fe20008010018 */
[----:B------:R-:W-:Y:S01]  /*3fa0*/  FSEL R155, R7, -INF , !P4 ;  /* 0xff800000079b7808 */ /* 0x000fe20006000000 */
[----:B------:R-:W-:Y:S01]  /*3fb0*/  FFMA.FTZ R7, R18, UR4, R25 ;  /* 0x0000000412077c23 */ /* 0x000fe20008010019 */
[C---:B------:R-:W-:Y:S01]  /*3fc0*/  ISETP.GE.AND P5, PT, R3.reuse, R16, PT ;  /* 0x000000100300720c */ /* 0x040fe20003fa6270 */
[----:B------:R1:W3:Y:S01]  /*3fd0*/  I2F R15, R3 ;  /* 0x00000003000f7306 */ /* 0x0002e20000201400 */
[----:B------:R-:W-:Y:S01]  /*3fe0*/  ISETP.GE.AND P2, PT, R3, R17, PT ;  /* 0x000000110300720c */ /* 0x000fe20003f46270 */
[----:B------:R-:W-:Y:S01]  /*3ff0*/  FFMA.FTZ R12, R19, UR4, R26 ;  /* 0x00000004130c7c23 */ /* 0x000fe2000801001a */
[----:B------:R-:W-:-:S02]  /*4000*/  FSEL R63, R13, -INF , !P1 ;  /* 0xff8000000d3f7808 */ /* 0x000fc40004800000 */
[----:B------:R-:W-:Y:S01]  /*4010*/  FSEL R62, R7, -INF , !P6 ;  /* 0xff800000073e7808 */ /* 0x000fe20007000000 */
[----:B------:R-:W-:Y:S01]  /*4020*/  FFMA.FTZ R7, R18, UR4, R27 ;  /* 0x0000000412077c23 */ /* 0x000fe2000801001b */
[CC--:B------:R-:W-:Y:S02]  /*4030*/  ISETP.GE.AND P4, PT, R6.reuse, R16.reuse, PT ;  /* 0x000000100600720c */ /* 0x0c0fe40003f86270 */
[-C--:B------:R-:W-:Y:S02]  /*4040*/  ISETP.GE.AND P1, PT, R6, R17.reuse, PT ;  /* 0x000000110600720c */ /* 0x080fe40003f26270 */
[----:B--2---:R-:W-:Y:S02]  /*4050*/  IADD3 R6, R2, 0x29, RZ ;  /* 0x0000002902067810 */ /* 0x004fe40007ffe0ff */
[----:B------:R-:W-:Y:S02]  /*4060*/  FSEL R152, R12, -INF , !P0 ;  /* 0xff8000000c987808 */ /* 0x000fe40004000000 */
[----:B------:R2:W-:Y:S01]  /*4070*/  I2F R19, R6 ;  /* 0x0000000600137306 */ /* 0x0005e20000201400 */
[----:B-1----:R-:W-:Y:S01]  /*4080*/  IADD3 R3, R2, 0x28, RZ ;  /* 0x0000002802037810 */ /* 0x002fe20007ffe0ff */
[----:B---3--:R-:W-:Y:S01]  /*4090*/  FFMA.FTZ R12, R15, UR4, R46 ;  /* 0x000000040f0c7c23 */ /* 0x008fe2000801002e */
[----:B------:R-:W-:Y:S01]  /*40a0*/  FSEL R149, R7, -INF , !P3 ;  /* 0xff80000007957808 */ /* 0x000fe20005800000 */
[----:B------:R-:W-:Y:S01]  /*40b0*/  FFMA.FTZ R7, R21, UR4, R45 ;  /* 0x0000000415077c23 */ /* 0x000fe2000801002d */
[----:B------:R-:W-:Y:S01]  /*40c0*/  ISETP.GE.AND P0, PT, R3, R16, PT ;  /* 0x000000100300720c */ /* 0x000fe20003f06270 */
[----:B------:R-:W-:Y:S01]  /*40d0*/  FFMA.FTZ R13, R15, UR4, R44 ;  /* 0x000000040f0d7c23 */ /* 0x000fe2000801002c */
[----:B------:R-:W-:Y:S01]  /*40e0*/  ISETP.GE.AND P6, PT, R3, R17, PT ;  /* 0x000000110300720c */ /* 0x000fe20003fc6270 */
[----:B------:R-:W1:Y:S01]  /*40f0*/  I2F R20, R3 ;  /* 0x0000000300147306 */ /* 0x000e620000201400 */
[----:B------:R-:W-:-:S02]  /*4100*/  FSEL R237, R12, -INF , !P2 ;  /* 0xff8000000ced7808 */ /* 0x000fc40005000000 */
[----:B------:R-:W-:Y:S02]  /*4110*/  FSEL R232, R7, -INF , !P4 ;  /* 0xff80000007e87808 */ /* 0x000fe40006000000 */
[----:B------:R-:W-:Y:S02]  /*4120*/  FSEL R227, R13, -INF , !P5 ;  /* 0xff8000000de37808 */ /* 0x000fe40006800000 */
[C---:B------:R-:W-:Y:S01]  /*4130*/  ISETP.GE.AND P3, PT, R6.reuse, R16, PT ;  /* 0x000000100600720c */ /* 0x040fe20003f66270 */
[----:B------:R-:W-:Y:S01]  /*4140*/  HMMA.16816.F32.BF16 R12, R8, R42, R56 ;  /* 0x0000002a080c723c */ /* 0x000fe20000041838 */
[----:B------:R-:W-:Y:S01]  /*4150*/  ISETP.GE.AND P5, PT, R6, R17, PT ;  /* 0x000000110600720c */ /* 0x000fe20003fa6270 */
[----:B--2---:R-:W-:-:S05]  /*4160*/  FFMA.FTZ R6, R21, UR4, R47 ;  /* 0x0000000415067c23 */ /* 0x004fca000801002f */
[----:B------:R-:W-:Y:S01]  /*4170*/  FSEL R195, R6, -INF , !P1 ;  /* 0xff80000006c37808 */ /* 0x000fe20004800000 */
[----:B-1----:R-:W-:Y:S01]  /*4180*/  FFMA.FTZ R7, R20, UR4, R36 ;  /* 0x0000000414077c23 */ /* 0x002fe20008010024 */
[C---:B------:R-:W-:Y:S01]  /*4190*/  IADD3 R3, R2.reuse, 0x30, RZ ;  /* 0x0000003002037810 */ /* 0x040fe20007ffe0ff */
[----:B------:R-:W-:Y:S01]  /*41a0*/  FFMA.FTZ R6, R19, UR4, R39 ;  /* 0x0000000413067c23 */ /* 0x000fe20008010027 */
[----:B------:R-:W-:Y:S01]  /*41b0*/  IADD3 R9, R2, 0x38, RZ ;  /* 0x0000003802097810 */ /* 0x000fe20007ffe0ff */
[----:B------:R-:W-:Y:S01]  /*41c0*/  FFMA.FTZ R8, R20, UR4, R38 ;  /* 0x0000000414087c23 */ /* 0x000fe20008010026 */
[----:B------:R1:W2:Y:S01]  /*41d0*/  I2F R18, R3 ;  /* 0x0000000300127306 */ /* 0x0002a20000201400 */
[C---:B------:R-:W-:Y:S02]  /*41e0*/  ISETP.GE.AND P2, PT, R3.reuse, R16, PT ;  /* 0x000000100300720c */ /* 0x040fe40003f46270 */
[----:B------:R-:W-:Y:S02]  /*41f0*/  ISETP.GE.AND P4, PT, R3, R17, PT ;  /* 0x000000110300720c */ /* 0x000fe40003f86270 */
[----:B------:R-:W-:-:S02]  /*4200*/  FSEL R166, R7, -INF , !P0 ;  /* 0xff80000007a67808 */ /* 0x000fc40004000000 */
[----:B------:R-:W-:Y:S01]  /*4210*/  FSEL R252, R6, -INF , !P5 ;  /* 0xff80000006fc7808 */ /* 0x000fe20006800000 */
[----:B------:R3:W-:Y:S01]  /*4220*/  I2F R10, R9 ;  /* 0x00000009000a7306 */ /* 0x0007e20000201400 */
        /* <DEDUP_REMOVED lines=11> */
[----:B---3--:R-:W-:-:S05]  /*42e0*/  FFMA.FTZ R9, R76, UR4, R64 ;  /* 0x000000044c097c23 */ /* 0x008fca0008010040 */
[----:B------:R-:W-:Y:S01]  /*42f0*/  FSEL R20, R9, -INF , !P6 ;  /* 0xff80000009147808 */ /* 0x000fe20007000000 */
[----:B-1----:R-:W-:Y:S02]  /*4300*/  FFMA.FTZ R3, R19, UR4, R37 ;  /* 0x0000000413037c23 */ /* 0x002fe40008010025 */
[----:B--2---:R-:W-:-:S03]  /*4310*/  FFMA.FTZ R6, R11, UR4, R29 ;  /* 0x000000040b067c23 */ /* 0x004fc6000801001d */
[----:B------:R-:W-:Y:S01]  /*4320*/  FSEL R167, R3, -INF , !P3 ;  /* 0xff80000003a77808 */ /* 0x000fe20005800000 */
[----:B------:R-:W-:Y:S01]  /*4330*/  FFMA.FTZ R3, R18, UR4, R30 ;  /* 0x0000000412037c23 */ /* 0x000fe2000801001e */
[C---:B------:R-:W-:Y:S02]  /*4340*/  ISETP.GE.AND P3, PT, R2.reuse, R17, PT ;  /* 0x000000110200720c */ /* 0x040fe40003f66270 */
[----:B------:R-:W-:Y:S02]  /*4350*/  IADD3 R2, R2, 0x39, RZ ;  /* 0x0000003902027810 */ /* 0x000fe40007ffe0ff */
[----:B------:R-:W-:Y:S02]  /*4360*/  FSEL R3, R3, -INF , !P4 ;  /* 0xff80000003037808 */ /* 0x000fe40006000000 */
[----:B------:R1:W2:Y:S01]  /*4370*/  I2F R8, R2 ;  /* 0x0000000200087306 */ /* 0x0002a20000201400 */
[----:B------:R-:W-:Y:S02]  /*4380*/  ISETP.GE.AND P4, PT, R2, R16, PT ;  /* 0x000000100200720c */ /* 0x000fe40003f86270 */
[----:B------:R3:W-:Y:S01]  /*4390*/  STL [R1+0x20], R3 ;  /* 0x0000200301007387 */ /* 0x0007e20000100800 */
[----:B------:R-:W-:-:S02]  /*43a0*/  FSEL R21, R7, -INF , !P3 ;  /* 0xff80000007157808 */ /* 0x000fc40005800000 */
[----:B---3--:R-:W-:Y:S01]  /*43b0*/  FSEL R3, R6, -INF , !P1 ;  /* 0xff80000006037808 */ /* 0x008fe20004800000 */
[----:B------:R-:W-:Y:S01]  /*43c0*/  FFMA.FTZ R6, R10, UR4, R14 ;  /* 0x000000040a067c23 */ /* 0x000fe2000801000e */
[----:B------:R-:W-:Y:S01]  /*43d0*/  ISETP.GE.AND P1, PT, R2, R17, PT ;  /* 0x000000110200720c */ /* 0x000fe20003f26270 */
[----:B-1----:R-:W-:Y:S02]  /*43e0*/  FFMA.FTZ R2, R11, UR4, R31 ;  /* 0x000000040b027c23 */ /* 0x002fe4000801001f */
[----:B------:R2:W-:Y:S01]  /*43f0*/  STL [R1+0x14], R3 ;  /* 0x0000140301007387 */ /* 0x0005e20000100800 */
[----:B------:R-:W-:Y:S01]  /*4400*/  FFMA.FTZ R11, R10, UR4, R12 ;  /* 0x000000040a0b7c23 */ /* 0x000fe2000801000c */
[----:B------:R-:W-:Y:S02]  /*4410*/  FSEL R196, R6, -INF , !P2 ;  /* 0xff80000006c47808 */ /* 0x000fe40005000000 */
[----:B------:R-:W-:Y:S02]  /*4420*/  FSEL R230, R2, -INF , !P0 ;  /* 0xff80000002e67808 */ /* 0x000fe40004000000 */
[----:B------:R-:W-:-:S02]  /*4430*/  PLOP3.LUT P0, PT, PT, PT, UP0, 0x80, 0x0 ;  /* 0x000000000000781c */ /* 0x000fc40003f0f008 */
[----:B------:R-:W-:Y:S01]  /*4440*/  FSEL R229, R11, -INF , !P5 ;  /* 0xff8000000be57808 */ /* 0x000fe20006800000 */
[C---:B--2---:R-:W-:Y:S02]  /*4450*/  FFMA.FTZ R3, R8.reuse, UR4, R13 ;  /* 0x0000000408037c23 */ /* 0x044fe4000801000d */
[----:B------:R-:W-:-:S03]  /*4460*/  FFMA.FTZ R8, R8, UR4, R15 ;  /* 0x0000000408087c23 */ /* 0x000fc6000801000f */
[----:B------:R-:W-:Y:S02]  /*4470*/  FSEL R173, R3, -INF , !P4 ;  /* 0xff80000003ad7808 */ /* 0x000fe40006000000 */
[----:B------:R-:W-:-:S03]  /*4480*/  FSEL R182, R8, -INF , !P1 ;  /* 0xff80000008b67808 */ /* 0x000fc60004800000 */
        /* <DEDUP_REMOVED lines=71> */
.L_x_829:
[----:B------:R-:W-:Y:S05]  /*4900*/  BSYNC B0 ;  /* 0x0000000000007941 */ /* 0x000fea0003800000 */
.L_x_828:
[----:B------:R-:W0:Y:S02]  /*4910*/  LDGDEPBAR ;  /* 0x00000000000079af */ /* 0x000e240000000000 */
.L_x_827:
[----:B------:R3:W-:Y:S04]  /*4920*/  STL [R1+0x78], R206 ;  /* 0x000078ce01007387 */ /* 0x0007e80000100800 */
[----:B---3--:R-:W3:Y:S04]  /*4930*/  LDL.LU R206, [R1+0x14] ;  /* 0x0000140001ce7983 */ /* 0x008ee80000300800 */
[----:B------:R4:W-:Y:S04]  /*4940*/  STL [R1+0x74], R205 ;  /* 0x000074cd01007387 */ /* 0x0009e80000100800 */
[----:B----4-:R-:W4:Y:S01]  /*4950*/  LDL.LU R205, [R1+0x20] ;  /* 0x0000200001cd7983 */ /* 0x010f220000300800 */
[----:B--2---:R-:W-:Y:S01]  /*4960*/  FMNMX.FTZ R2, R20, R49, !PT ;  /* 0x0000003114027209 */ /* 0x004fe20007810000 */
        /* <DEDUP_REMOVED lines=10> */
[----:B------:R2:W-:Y:S01]  /*4a10*/  STL [R1+0x68], R17 ;  /* 0x0000681101007387 */ /* 0x0005e20000100800 */
[----:B------:R-:W-:Y:S01]  /*4a20*/  FMNMX.FTZ R2, R150, R2, !PT ;  /* 0x0000000296027209 */ /* 0x000fe20007810000 */
[----:B------:R-:W-:Y:S01]  /*4a30*/  UIADD3 UR14, UR38, 0x3c6ef372, URZ ;  /* 0x3c6ef372260e7890 */ /* 0x000fe2000fffe03f */
[----:B------:R-:W-:Y:S01]  /*4a40*/  IMAD R201, R4, 0x2, R200 ;  /* 0x0000000204c97824 */ /* 0x000fe200078e02c8 */
[----:B------:R-:W-:Y:S01]  /*4a50*/  STL [R1+0x64], R16 ;  /* 0x0000641001007387 */ /* 0x000fe20000100800 */
[----:B------:R-:W-:Y:S01]  /*4a60*/  FMNMX.FTZ R2, R153, R2, !PT ;  /* 0x0000000299027209 */ /* 0x000fe20007810000 */
[----:B------:R-:W-:Y:S01]  /*4a70*/  UIADD3 UR13, UR39, 0x76cf5d0a, URZ ;  /* 0x76cf5d0a270d7890 */ /* 0x000fe2000fffe03f */
[C---:B------:R-:W-:Y:S01]  /*4a80*/  LEA R203, R0.reuse, R200, 0x1 ;  /* 0x000000c800cb7211 */ /* 0x040fe200078e08ff */
[----:B------:R-:W-:Y:S01]  /*4a90*/  UIADD3 UR11, UR39, 0x32370b8f, URZ ;  /* 0x32370b8f270b7890 */ /* 0x000fe2000fffe03f */
[----:B------:R-:W-:Y:S01]  /*4aa0*/  FMNMX.FTZ R2, R63, R2, !PT ;  /* 0x000000023f027209 */ /* 0x000fe20007810000 */
[----:B------:R-:W-:Y:S01]  /*4ab0*/  UIADD3 UR10, UR38, 0x78dde6e4, URZ ;  /* 0x78dde6e4260a7890 */ /* 0x000fe2000fffe03f */
[----:B------:R-:W-:Y:S01]  /*4ac0*/  IMAD R202, R0, 0x2, R201 ;  /* 0x0000000200ca7824 */ /* 0x000fe200078e02c9 */
[----:B------:R-:W-:Y:S01]  /*4ad0*/  UIADD3 UR12, UR38, -0x255992d5, URZ ;  /* 0xdaa66d2b260c7890 */ /* 0x000fe2000fffe03f */
[----:B------:R-:W-:Y:S01]  /*4ae0*/  FMNMX.FTZ R2, R62, R2, !PT ;  /* 0x000000023e027209 */ /* 0x000fe20007810000 */
[----:B------:R-:W-:Y:S01]  /*4af0*/  UIADD3 UR5, UR39, -0x56f99767, URZ ;  /* 0xa906689927057890 */ /* 0x000fe2000fffe03f */
[----:B------:R-:W-:Y:S01]  /*4b00*/  LDSM.16.MT88.4 R32, [R201+0x1a000] ;  /* 0x01a00000c920783b */ /* 0x000fe20000004200 */
[----:B------:R-:W-:Y:S01]  /*4b10*/  UIADD3 UR9, UR39, -0x126145ec, URZ ;  /* 0xed9eba1427097890 */ /* 0x000fe2000fffe03f */
[----:B------:R-:W-:Y:S01]  /*4b20*/  FMNMX.FTZ R3, R227, R2, !PT ;  /* 0x00000002e3037209 */ /* 0x000fe20007810000 */
[----:B------:R-:W-:Y:S01]  /*4b30*/  UIADD3 UR17, UR38, -0x4ab325aa, URZ ;  /* 0xb54cda5626117890 */ /* 0x000fe2000fffe03f */
        /* <DEDUP_REMOVED lines=15> */
[----:B--2---:R-:W-:-:S02]  /*4c30*/  PRMT R17, R105, 0x7054, R105 ;  /* 0x0000705469117816 */ /* 0x004fc40000000069 */
[----:B------:R-:W-:Y:S01]  /*4c40*/  FMNMX.FTZ R2, R152, R2, !PT ;  /* 0x0000000298027209 */ /* 0x000fe20007810000 */
[----:B------:R-:W-:Y:S03]  /*4c50*/  LDSM.16.MT88.4 R52, [R200+0x1e000] ;  /* 0x01e00000c834783b */ /* 0x000fe60000004200 */
[----:B------:R-:W-:Y:S01]  /*4c60*/  FMNMX.FTZ R2, R149, R2, !PT ;  /* 0x0000000295027209 */ /* 0x000fe20007810000 */
[----:B------:R-:W-:Y:S03]  /*4c70*/  LDSM.16.MT88.4 R36, [R200+0x1a000] ;  /* 0x01a00000c824783b */ /* 0x000fe60000004200 */
[----:B------:R-:W-:-:S04]  /*4c80*/  FMNMX.FTZ R2, R237, R2, !PT ;  /* 0x00000002ed027209 */ /* 0x000fc80007810000 */
[----:B------:R-:W-:-:S04]  /*4c90*/  FMNMX.FTZ R2, R195, R2, !PT ;  /* 0x00000002c3027209 */ /* 0x000fc80007810000 */
[----:B------:R-:W-:-:S04]  /*4ca0*/  FMNMX.FTZ R2, R233, R2, !PT ;  /* 0x00000002e9027209 */ /* 0x000fc80007810000 */
[----:B------:R-:W-:Y:S02]  /*4cb0*/  FMNMX.FTZ R2, R252, R2, !PT ;  /* 0x00000002fc027209 */ /* 0x000fe40007810000 */
[----:B---3--:R-:W-:-:S04]  /*4cc0*/  FMNMX.FTZ R148, R206, R148, !PT ;  /* 0x00000094ce947209 */ /* 0x008fc80007810000 */
[----:B------:R-:W-:-:S04]  /*4cd0*/  FMNMX.FTZ R148, R229, R148, !PT ;  /* 0x00000094e5947209 */ /* 0x000fc80007810000 */
[----:B------:R-:W-:-:S05]  /*4ce0*/  FMNMX.FTZ R148, R173, R148, !PT ;  /* 0x00000094ad947209 */ /* 0x000fca0007810000 */
[----:B------:R-:W2:Y:S01]  /*4cf0*/  SHFL.BFLY PT, R3, R148, 0x2, 0x1f ;  /* 0x0c401f0094037f89 */ /* 0x000ea200000e0000 */
[----:B----4-:R-:W-:-:S04]  /*4d00*/  FMNMX.FTZ R2, R205, R2, !PT ;  /* 0x00000002cd027209 */ /* 0x010fc80007810000 */
        /* <DEDUP_REMOVED lines=45> */
[----:B------:R-:W-:Y:S01]  /*4fe0*/  LOP3.LUT R6, R19, UR5, R6, 0x96, !PT ;  /* 0x0000000513067c12 */ /* 0x000fe2000f8e9606 */
[----:B------:R-:W-:Y:S01]  /*4ff0*/  IMAD.MOV.U32 R19, RZ, RZ, R17 ;  /* 0x000000ffff137224 */ /* 0x000fe200078e0011 */
        /* <DEDUP_REMOVED lines=13> */
[----:B------:R-:W1:Y:S01]  /*50d0*/  LDSM.16.MT88.4 R48, [R201+0x18000] ;  /* 0x01800000c930783b */ /* 0x000e620000004200 */
[----:B------:R-:W-:Y:S01]  /*50e0*/  PRMT R7, R11, 0x5410, R9 ;  /* 0x000054100b077816 */ /* 0x000fe20000000009 */
[----:B------:R2:W-:Y:S01]  /*50f0*/  MUFU.EX2 R193, R8 ;  /* 0x0000000800c17308 */ /* 0x0005e20000000800 */
[----:B------:R-:W-:Y:S02]  /*5100*/  LOP3.LUT R11, R5, 0xff, RZ, 0xc0, !PT ;  /* 0x000000ff050b7812 */ /* 0x000fe400078ec0ff */
[----:B------:R-:W-:Y:S02]  /*5110*/  SHF.R.U32.HI R9, RZ, 0x18, R5 ;  /* 0x00000018ff097819 */ /* 0x000fe40000011605 */
[----:B------:R-:W-:-:S04]  /*5120*/  LOP3.LUT R5, R4, 0xff, RZ, 0xc0, !PT ;  /* 0x000000ff04057812 */ /* 0x000fc800078ec0ff */
[----:B------:R-:W-:-:S05]  /*5130*/  PRMT R5, R5, 0x5410, R9 ;  /* 0x0000541005057816 */ /* 0x000fca0000000009 */
[----:B------:R-:W-:Y:S01]  /*5140*/  HSET2.LE.AND R5, R5, R17, PT ;  /* 0x0000001105057233 */ /* 0x000fe20003803000 */
[----:B--2---:R-:W-:Y:S01]  /*5150*/  SHF.R.U32.HI R8, RZ, 0x10, R6 ;  /* 0x00000010ff087819 */ /* 0x004fe20000011606 */
[----:B------:R-:W-:-:S03]  /*5160*/  FFMA.FTZ R6, R22, c[0x0][0x23c], -R2 ;  /* 0x00008f0016067a23 */ /* 0x000fc60000010802 */
[----:B------:R-:W-:Y:S01]  /*5170*/  LOP3.LUT R8, R8, 0xff, RZ, 0xc0, !PT ;  /* 0x000000ff08087812 */ /* 0x000fe200078ec0ff */
[----:B------:R2:W3:Y:S03]  /*5180*/  MUFU.EX2 R183, R6 ;  /* 0x0000000600b77308 */ /* 0x0004e60000000800 */
[----:B------:R-:W-:Y:S02]  /*5190*/  PRMT R10, R8, 0x5410, R10 ;  /* 0x00005410080a7816 */ /* 0x000fe4000000000a */
[----:B------:R-:W-:Y:S01]  /*51a0*/  SHF.R.U32.HI R8, RZ, 0x8, R0 ;  /* 0x00000008ff087819 */ /* 0x000fe20000011600 */
[--C-:B------:R-:W-:Y:S02]  /*51b0*/  HSET2.LE.AND R0, R7, R17.reuse, PT ;  /* 0x0000001107007233 */ /* 0x100fe40003803000 */
[----:B------:R-:W-:Y:S01]  /*51c0*/  HSET2.LE.AND R7, R10, R17, PT ;  /* 0x000000110a077233 */ /* 0x000fe20003803000 */
[----:B------:R-:W-:Y:S01]  /*51d0*/  PRMT R8, R11, 0x5410, R8 ;  /* 0x000054100b087816 */ /* 0x000fe20000000008 */
[----:B--2---:R-:W-:Y:S01]  /*51e0*/  FFMA.FTZ R6, R21, c[0x0][0x23c], -R2 ;  /* 0x00008f0015067a23 */ /* 0x004fe20000010802 */
[----:B---3--:R-:W-:Y:S01]  /*51f0*/  F2FP.BF16.PACK_AB R4, R183, R193 ;  /* 0x000000c1b704723e */ /* 0x008fe200000010ff */
[----:B------:R-:W2:Y:S02]  /*5200*/  LDSM.16.MT88.4 R20, [R200+0x1c000] ;  /* 0x01c00000c814783b */ /* 0x000ea40000004200 */
[----:B------:R3:W-:Y:S01]  /*5210*/  MUFU.EX2 R197, R6 ;  /* 0x0000000600c57308 */ /* 0x0007e20000000800 */
[----:B------:R-:W-:-:S02]  /*5220*/  LOP3.LUT R7, R7, R4, RZ, 0xc0, !PT ;  /* 0x0000000407077212 */ /* 0x000fc400078ec0ff */
[----:B------:R-:W-:Y:S01]  /*5230*/  F2FP.BF16.PACK_AB R4, R16, R151 ;  /* 0x000000971004723e */ /* 0x000fe200000010ff */
[----:B---3--:R-:W-:-:S04]  /*5240*/  FFMA.FTZ R6, R65, c[0x0][0x23c], -R2 ;  /* 0x00008f0041067a23 */ /* 0x008fc80000010802 */
[----:B------:R3:W4:Y:S02]  /*5250*/  MUFU.EX2 R204, R6 ;  /* 0x0000000600cc7308 */ /* 0x0007240000000800 */
[----:B---3--:R-:W-:-:S04]  /*5260*/  F2FP.BF16.PACK_AB R6, R192, R194 ;  /* 0x000000c2c006723e */ /* 0x008fc800000010ff */
[----:B------:R-:W-:Y:S01]  /*5270*/  LOP3.LUT R6, R0, R6, RZ, 0xc0, !PT ;  /* 0x0000000600067212 */ /* 0x000fe200078ec0ff */
[----:B------:R-:W-:Y:S01]  /*5280*/  HSET2.LE.AND R0, R8, R17, PT ;  /* 0x0000001108007233 */ /* 0x000fe20003803000 */
[----:B----4-:R-:W-:-:S04]  /*5290*/  F2FP.BF16.PACK_AB R8, R204, R197 ;  /* 0x000000c5cc08723e */ /* 0x010fc800000010ff */
[----:B------:R-:W-:Y:S02]  /*52a0*/  LOP3.LUT R5, R5, R8, RZ, 0xc0, !PT ;  /* 0x0000000805057212 */ /* 0x000fe400078ec0ff */
[----:B------:R-:W3:Y:S01]  /*52b0*/  LDSM.16.MT88.4 R8, [R201+0x1c000] ;  /* 0x01c00000c908783b */ /* 0x000ee20000004200 */
[----:B------:R-:W-:Y:S01]  /*52c0*/  LOP3.LUT R4, R0, R4, RZ, 0xc0, !PT ;  /* 0x0000000400047212 */ /* 0x000fe200078ec0ff */
[----:B------:R-:W-:-:S04]  /*52d0*/  FFMA.FTZ R0, R150, c[0x0][0x23c], -R12 ;  /* 0x00008f0096007a23 */ /* 0x000fc8000001080c */
[----:B------:R4:W-:Y:S02]  /*52e0*/  MUFU.EX2 R231, R0 ;  /* 0x0000000000e77308 */ /* 0x0009e40000000800 */
[C---:B------:R-:W-:Y:S08]  /*52f0*/  HMMA.16816.F32.BF16 R136, R4.reuse, R32, RZ ;  /* 0x000000200488723c */ /* 0x040ff000000418ff */
[----:B------:R-:W-:Y:S01]  /*5300*/  HMMA.16816.F32.BF16 R120, R4, R34, RZ ;  /* 0x000000220478723c */ /* 0x000fe200000418ff */
[----:B------:R-:W2:Y:S01]  /*5310*/  LDSM.16.MT88.4 R32, [R201+0x1e000] ;  /* 0x01e00000c920783b */ /* 0x000ea20000004200 */
[----:B----4-:R-:W-:-:S06]  /*5320*/  LOP3.LUT R0, R15, UR8, R156, 0x96, !PT ;  /* 0x000000080f007c12 */ /* 0x010fcc000f8e969c */
[C---:B------:R-:W-:Y:S08]  /*5330*/  HMMA.16816.F32.BF16 R140, R4.reuse, R40, RZ ;  /* 0x00000028048c723c */ /* 0x040ff000000418ff */
[C---:B------:R-:W-:Y:S01]  /*5340*/  HMMA.16816.F32.BF16 R128, R4.reuse, R42, RZ ;  /* 0x0000002a0480723c */ /* 0x040fe200000418ff */
[----:B------:R-:W4:Y:S07]  /*5350*/  LDSM.16.MT88.4 R40, [R203+0x1c000] ;  /* 0x01c00000cb28783b */ /* 0x000f2e0000004200 */
[C---:B-1----:R-:W-:Y:S08]  /*5360*/  HMMA.16816.F32.BF16 R116, R4.reuse, R48, RZ ;  /* 0x000000300474723c */ /* 0x042ff000000418ff */
[C---:B------:R-:W-:Y:S01]  /*5370*/  HMMA.16816.F32.BF16 R108, R4.reuse, R50, RZ ;  /* 0x00000032046c723c */ /* 0x040fe200000418ff */
[----:B------:R-:W1:Y:S07]  /*5380*/  LDSM.16.MT88.4 R48, [R202+0x1c000] ;  /* 0x01c00000ca30783b */ /* 0x000e6e0000004200 */
[C---:B------:R-:W-:Y:S08]  /*5390*/  HMMA.16816.F32.BF16 R96, R4.reuse, R24, RZ ;  /* 0x000000180460723c */ /* 0x040ff000000418ff */
[C---:B------:R-:W-:Y:S01]  /*53a0*/  HMMA.16816.F32.BF16 R84, R4.reuse, R26, RZ ;  /* 0x0000001a0454723c */ /* 0x040fe200000418ff */
[----:B------:R-:W-:Y:S07]  /*53b0*/  LDSM.16.MT88.4 R24, [R202+0x1e000] ;  /* 0x01e00000ca18783b */ /* 0x000fee0000004200 */
[C---:B--2---:R-:W-:Y:S08]  /*53c0*/  HMMA.16816.F32.BF16 R64, R4.reuse, R20, RZ ;  /* 0x000000140440723c */ /* 0x044ff000000418ff */
[C---:B------:R-:W-:Y:S01]  /*53d0*/  HMMA.16816.F32.BF16 R80, R4.reuse, R22, RZ ;  /* 0x000000160450723c */ /* 0x040fe200000418ff */
[----:B------:R-:W2:Y:S07]  /*53e0*/  LDSM.16.MT88.4 R20, [R203+0x1e000] ;  /* 0x01e00000cb14783b */ /* 0x000eae0000004200 */
[C---:B------:R-:W-:Y:S08]  /*53f0*/  HMMA.16816.F32.BF16 R100, R4.reuse, R56, RZ ;  /* 0x000000380464723c */ /* 0x040ff000000418ff */
[C---:B------:R-:W-:Y:S08]  /*5400*/  HMMA.16816.F32.BF16 R88, R4.reuse, R58, RZ ;  /* 0x0000003a0458723c */ /* 0x040ff000000418ff */
[C---:B---3--:R-:W-:Y:S07]  /*5410*/  HMMA.16816.F32.BF16 R56, R4.reuse, R8, RZ ;  /* 0x000000080438723c */ /* 0x048fee00000418ff */
[--C-:B------:R-:W-:Y:S01]  /*5420*/  FFMA.FTZ R8, R153, c[0x0][0x23c], -R12.reuse ;  /* 0x00008f0099087a23 */ /* 0x100fe2000001080c */
[C---:B------:R-:W-:Y:S03]  /*5430*/  HMMA.16816.F32.BF16 R76, R4.reuse, R10, RZ ;  /* 0x0000000a044c723c */ /* 0x040fe600000418ff */
[----:B------:R3:W-:Y:S04]  /*5440*/  MUFU.EX2 R174, R8 ;  /* 0x0000000800ae7308 */ /* 0x0007e80000000800 */
[----:B------:R-:W-:Y:S01]  /*5450*/  FFMA.FTZ R11, R62, c[0x0][0x23c], -R12 ;  /* 0x00008f003e0b7a23 */ /* 0x000fe2000001080c */
[C---:B------:R-:W-:Y:S03]  /*5460*/  HMMA.16816.F32.BF16 R112, R4.reuse, R28, RZ ;  /* 0x0000001c0470723c */ /* 0x040fe600000418ff */
[----:B------:R-:W-:Y:S05]  /*5470*/  MUFU.EX2 R228, R11 ;  /* 0x0000000b00e47308 */ /* 0x000fea0000000800 */
[----:B------:R-:W-:Y:S01]  /*5480*/  HMMA.16816.F32.BF16 R104, R4, R30, RZ ;  /* 0x0000001e0468723c */ /* 0x000fe200000418ff */
[----:B------:R-:W-:Y:S01]  /*5490*/  LDSM.16.MT88.4 R28, [R201+0x18800] ;  /* 0x01880000c91c783b */ /* 0x000fe20000004200 */
[----:B---3--:R-:W-:-:S04]  /*54a0*/  IMAD.WIDE.U32 R8, R0, -0x2daee0ad, RZ ;  /* 0xd2511f5300087825 */ /* 0x008fc800078e00ff */
[----:B------:R-:W-:Y:S01]  /*54b0*/  FFMA.FTZ R0, R63, c[0x0][0x23c], -R12 ;  /* 0x00008f003f007a23 */ /* 0x000fe2000001080c */
[--C-:B------:R-:W-:Y:S01]  /*54c0*/  SHF.R.U32.HI R10, RZ, 0x10, R8.reuse ;  /* 0x00000010ff0a7819 */ /* 0x100fe20000011608 */
[----:B------:R-:W-:Y:S01]  /*54d0*/  HMMA.16816.F32.BF16 R156, R4, R32, RZ ;  /* 0x00000020049c723c */ /* 0x000fe200000418ff */
[----:B------:R-:W-:Y:S01]  /*54e0*/  LOP3.LUT R14, R8, 0xff, RZ, 0xc0, !PT ;  /* 0x000000ff080e7812 */ /* 0x000fe200078ec0ff */
[----:B------:R3:W1:Y:S01]  /*54f0*/  MUFU.EX2 R236, R0 ;  /* 0x0000000000ec7308 */ /* 0x0006620000000800 */
[----:B------:R-:W-:-:S05]  /*5500*/  SHF.R.U32.HI R13, RZ, 0x18, R8 ;  /* 0x00000018ff0d7819 */ /* 0x000fca0000011608 */
[C---:B------:R-:W-:Y:S01]  /*5510*/  HMMA.16816.F32.BF16 R160, R4.reuse, R34, RZ ;  /* 0x0000002204a0723c */ /* 0x040fe200000418ff */
[----:B------:R-:W2:Y:S07]  /*5520*/  LDSM.16.MT88.4 R32, [R200+0x18800] ;  /* 0x01880000c820783b */ /* 0x000eae0000004200 */
[----:B------:R-:W-:Y:S01]  /*5530*/  HMMA.16816.F32.BF16 R72, R4, R44, RZ ;  /* 0x0000002c0448723c */ /* 0x000fe200000418ff */
[----:B---3--:R-:W-:Y:S02]  /*5540*/  LOP3.LUT R0, R8, 0xffff, RZ, 0xc0, !PT ;  /* 0x0000ffff08007812 */ /* 0x008fe400078ec0ff */
[----:B------:R-:W-:Y:S01]  /*5550*/  LOP3.LUT R8, R10, 0xff, RZ, 0xc0, !PT ;  /* 0x000000ff0a087812 */ /* 0x000fe200078ec0ff */
[----:B------:R-:W-:Y:S01]  /*5560*/  FFMA.FTZ R10, R154, c[0x0][0x23c], -R2 ;  /* 0x00008f009a0a7a23 */ /* 0x000fe20000010802 */
[----:B------:R-:W-:-:S02]  /*5570*/  SHF.R.U32.HI R11, RZ, 0x8, R0 ;  /* 0x00000008ff0b7819 */ /* 0x000fc40000011600 */
[----:B------:R-:W-:Y:S01]  /*5580*/  LOP3.LUT R0, R9, UR18, R18, 0x96, !PT ;  /* 0x0000001209007c12 */ /* 0x000fe2000f8e9612 */
[----:B------:R3:W-:Y:S01]  /*5590*/  MUFU.EX2 R175, R10 ;  /* 0x0000000a00af7308 */ /* 0x0007e20000000800 */
[----:B------:R-:W-:Y:S01]  /*55a0*/  PRMT R18, R8, 0x5410, R13 ;  /* 0x0000541008127816 */ /* 0x000fe2000000000d */
[C---:B----4-:R-:W-:Y:S01]  /*55b0*/  HMMA.16816.F32.BF16 R92, R4.reuse, R40, RZ ;  /* 0x00000028045c723c */ /* 0x050fe200000418ff */
[----:B------:R-:W-:Y:S02]  /*55c0*/  LOP3.LUT R8, R0, 0xffff, RZ, 0xc0, !PT ;  /* 0x0000ffff00087812 */ /* 0x000fe400078ec0ff */
[----:B------:R-:W-:Y:S02]  /*55d0*/  SHF.R.U32.HI R9, RZ, 0x10, R0 ;  /* 0x00000010ff097819 */ /* 0x000fe40000011600 */
[----:B------:R-:W-:Y:S02]  /*55e0*/  PRMT R15, R14, 0x5410, R11 ;  /* 0x000054100e0f7816 */ /* 0x000fe4000000000b */
[----:B------:R-:W-:Y:S01]  /*55f0*/  SHF.R.U32.HI R11, RZ, 0x8, R8 ;  /* 0x00000008ff0b7819 */ /* 0x000fe20000011608 */
[----:B-1----:R-:W-:Y:S01]  /*5600*/  HMMA.16816.F32.BF16 R132, R4, R48, RZ ;  /* 0x000000300484723c */ /* 0x002fe200000418ff */
[----:B------:R-:W-:Y:S01]  /*5610*/  LOP3.LUT R8, R9, 0xff, RZ, 0xc0, !PT ;  /* 0x000000ff09087812 */ /* 0x000fe200078ec0ff */
[----:B------:R-:W-:Y:S01]  /*5620*/  FFMA.FTZ R9, R149, c[0x0][0x23c], -R2 ;  /* 0x00008f0095097a23 */ /* 0x000fe20000010802 */
[----:B------:R-:W-:-:S02]  /*5630*/  LOP3.LUT R14, R0, 0xff, RZ, 0xc0, !PT ;  /* 0x000000ff000e7812 */ /* 0x000fc400078ec0ff */
[----:B------:R-:W-:Y:S01]  /*5640*/  SHF.R.U32.HI R13, RZ, 0x18, R0 ;  /* 0x00000018ff0d7819 */ /* 0x000fe20000011600 */
[----:B---3--:R-:W-:Y:S01]  /*5650*/  FFMA.FTZ R10, R152, c[0x0][0x23c], -R2 ;  /* 0x00008f00980a7a23 */ /* 0x008fe20000010802 */
[----:B------:R1:W-:Y:S01]  /*5660*/  MUFU.EX2 R172, R9 ;  /* 0x0000000900ac7308 */ /* 0x0003e20000000800 */
[----:B------:R-:W-:Y:S01]  /*5670*/  HMMA.16816.F32.BF16 R144, R4, R52, RZ ;  /* 0x000000340490723c */ /* 0x000fe200000418ff */
[----:B------:R-:W-:Y:S01]  /*5680*/  HSET2.LE.AND R0, R15, R19, PT ;  /* 0x000000130f007233 */ /* 0x000fe20003803000 */
[----:B------:R-:W-:Y:S02]  /*5690*/  PRMT R14, R14, 0x5410, R11 ;  /* 0x000054100e0e7816 */ /* 0x000fe4000000000b */
[----:B------:R-:W-:-:S03]  /*56a0*/  MOV R149, R230 ;  /* 0x000000e600957202 */ /* 0x000fc60000000f00 */
[----:B------:R3:W4:Y:S01]  /*56b0*/  MUFU.EX2 R150, R10 ;  /* 0x0000000a00967308 */ /* 0x0007220000000800 */
[----:B------:R-:W-:Y:S01]  /*56c0*/  HMMA.16816.F32.BF16 R44, R4, R46, RZ ;  /* 0x0000002e042c723c */ /* 0x000fe200000418ff */
[----:B-1----:R-:W-:-:S07]  /*56d0*/  PRMT R9, R8, 0x5410, R13 ;  /* 0x0000541008097816 */ /* 0x002fce000000000d */
[----:B------:R-:W-:Y:S01]  /*56e0*/  HMMA.16816.F32.BF16 R68, R4, R36, RZ ;  /* 0x000000240444723c */ /* 0x000fe200000418ff */
[----:B---3--:R-:W-:-:S07]  /*56f0*/  F2FP.BF16.PACK_AB R10, R228, R236 ;  /* 0x000000ece40a723e */ /* 0x008fce00000010ff */
[----:B------:R-:W-:Y:S01]  /*5700*/  HMMA.16816.F32.BF16 R124, R4, R38, RZ ;  /* 0x00000026047c723c */ /* 0x000fe200000418ff */
[----:B------:R-:W-:Y:S01]  /*5710*/  LDSM.16.MT88.4 R36, [R200+0x1a800] ;  /* 0x01a80000c824783b */ /* 0x000fe20000004200 */
[----:B------:R-:W-:Y:S01]  /*5720*/  LOP3.LUT R10, R0, R10, RZ, 0xc0, !PT ;  /* 0x0000000a000a7212 */ /* 0x000fe200078ec0ff */
[----:B------:R-:W-:-:S05]  /*5730*/  HSET2.LE.AND R0, R18, R19, PT ;  /* 0x0000001312007233 */ /* 0x000fca0003803000 */
[C---:B------:R-:W-:Y:S08]  /*5740*/  HMMA.16816.F32.BF16 R40, R4.reuse, R42, RZ ;  /* 0x0000002a0428723c */ /* 0x040ff000000418ff */
[C---:B------:R-:W-:Y:S08]  /*5750*/  HMMA.16816.F32.BF16 R48, R4.reuse, R50, RZ ;  /* 0x000000320430723c */ /* 0x040ff000000418ff */
[C---:B------:R-:W-:Y:S08]  /*5760*/  HMMA.16816.F32.BF16 R52, R4.reuse, R54, RZ ;  /* 0x000000360434723c */ /* 0x040ff000000418ff */
[C---:B--2---:R-:W-:Y:S08]  /*5770*/  HMMA.16816.F32.BF16 R176, R4.reuse, R20, RZ ;  /* 0x0000001404b0723c */ /* 0x044ff000000418ff */
[C---:B------:R-:W-:Y:S01]  /*5780*/  HMMA.16816.F32.BF16 R168, R4.reuse, R22, RZ ;  /* 0x0000001604a8723c */ /* 0x040fe200000418ff */
[----:B------:R-:W-:Y:S07]  /*5790*/  LDSM.16.MT88.4 R20, [R202+0x18800] ;  /* 0x01880000ca14783b */ /* 0x000fee0000004200 */
[C---:B------:R-:W-:Y:S08]  /*57a0*/  HMMA.16816.F32.BF16 R184, R4.reuse, R24, RZ ;  /* 0x0000001804b8723c */ /* 0x040ff000000418ff */
[----:B------:R-:W-:Y:S01]  /*57b0*/  HMMA.16816.F32.BF16 R188, R4, R26, RZ ;  /* 0x0000001a04bc723c */ /* 0x000fe200000418ff */
[----:B------:R-:W1:Y:S06]  /*57c0*/  LDSM.16.MT88.4 R24, [R203+0x18800] ;  /* 0x01880000cb18783b */ /* 0x000e6c0000004200 */
[----:B------:R-:W-:-:S04]  /*57d0*/  FFMA.FTZ R4, R155, c[0x0][0x23c], -R2 ;  /* 0x00008f009b047a23 */ /* 0x000fc80000010802 */
        /* <DEDUP_REMOVED lines=9> */
[----:B------:R-:W-:Y:S01]  /*5870*/  IMAD.MOV.U32 R0, RZ, RZ, R150 ;  /* 0x000000ffff007224 */ /* 0x000fe200078e0096 */
[----:B------:R-:W-:-:S05]  /*5880*/  MOV R150, R238 ;  /* 0x000000ee00967202 */ /* 0x000fca0000000f00 */
[C---:B------:R-:W-:Y:S07]  /*5890*/  HMMA.16816.F32.BF16 R152, R8.reuse, R32, R140 ;  /* 0x000000200898723c */ /* 0x040fee000004188c */
[----:B------:R-:W-:Y:S01]  /*58a0*/  IMAD.MOV.U32 R143, RZ, RZ, R237 ;  /* 0x000000ffff8f7224 */ /* 0x000fe200078e00ed */
[----:B------:R-:W-:Y:S01]  /*58b0*/  HMMA.16816.F32.BF16 R128, R8, R34, R128 ;  /* 0x000000220880723c */ /* 0x000fe20000041880 */
[----:B------:R-:W-:Y:S02]  /*58c0*/  IMAD.MOV.U32 R142, RZ, RZ, R236 ;  /* 0x000000ffff8e7224 */ /* 0x000fe400078e00ec */
[----:B------:R-:W-:-:S02]  /*58d0*/  IMAD.MOV.U32 R141, RZ, RZ, R231 ;  /* 0x000000ffff8d7224 */ /* 0x000fc400078e00e7 */
[----:B------:R-:W-:-:S03]  /*58e0*/  IMAD.MOV.U32 R140, RZ, RZ, R229 ;  /* 0x000000ffff8c7224 */ /* 0x000fc600078e00e5 */
[C---:B------:R-:W-:Y:S08]  /*58f0*/  HMMA.16816.F32.BF16 R4, R8.reuse, R28, R116 ;  /* 0x0000001c0804723c */ /* 0x040ff00000041874 */
[C---:B------:R-:W-:Y:S08]  /*5900*/  HMMA.16816.F32.BF16 R32, R8.reuse, R30, R108 ;  /* 0x0000001e0820723c */ /* 0x040ff0000004186c */
        /* <DEDUP_REMOVED lines=9> */
[C---:B------:R-:W-:Y:S01]  /*59a0*/  HMMA.16816.F32.BF16 R108, R8.reuse, R20, R72 ;  /* 0x00000014086c723c */ /* 0x040fe20000041848 */
[----:B------:R-:W-:Y:S01]  /*59b0*/  IMAD.MOV.U32 R29, RZ, RZ, R7 ;  /* 0x000000ffff1d7224 */ /* 0x000fe200078e0007 */
[----:B------:R-:W-:Y:S01]  /*59c0*/  MOV R15, R4 ;  /* 0x00000004000f7202 */ /* 0x000fe20000000f00 */
[----:B------:R-:W-:Y:S02]  /*59d0*/  IMAD.MOV.U32 R28, RZ, RZ, R6 ;  /* 0x000000ffff1c7224 */ /* 0x000fe400078e0006 */
[----:B------:R-:W-:Y:S01]  /*59e0*/  IMAD.MOV.U32 R14, RZ, RZ, R5 ;  /* 0x000000ffff0e7224 */ /* 0x000fe200078e0005 */
[----:B------:R-:W-:Y:S01]  /*59f0*/  MOV R6, R33 ;  /* 0x0000002100067202 */ /* 0x000fe20000000f00 */
[----:B------:R-:W-:Y:S01]  /*5a00*/  IMAD.MOV.U32 R7, RZ, RZ, R32 ;  /* 0x000000ffff077224 */ /* 0x000fe200078e0020 */
[----:B------:R-:W-:Y:S01]  /*5a10*/  HMMA.16816.F32.BF16 R196, R8, R22, R44 ;  /* 0x0000001608c4723c */ /* 0x000fe2000004182c */
[----:B------:R-:W1:Y:S01]  /*5a20*/  LDSM.16.MT88.4 R20, [R203+0x1a800] ;  /* 0x01a80000cb14783b */ /* 0x000e620000004200 */
[----:B------:R-:W-:Y:S01]  /*5a30*/  IMAD.MOV.U32 R5, RZ, RZ, R34 ;  /* 0x000000ffff057224 */ /* 0x000fe200078e0022 */
[----:B------:R-:W-:Y:S01]  /*5a40*/  MOV R74, R28 ;  /* 0x0000001c004a7202 */ /* 0x000fe20000000f00 */
[----:B------:R-:W-:-:S02]  /*5a50*/  IMAD.MOV.U32 R4, RZ, RZ, R35 ;  /* 0x000000ffff047224 */ /* 0x000fc400078e0023 */
[----:B------:R-:W-:Y:S01]  /*5a60*/  IMAD.MOV.U32 R72, RZ, RZ, R7 ;  /* 0x000000ffff487224 */ /* 0x000fe200078e0007 */
[----:B------:R-:W-:Y:S01]  /*5a70*/  MOV R44, R5 ;  /* 0x00000005002c7202 */ /* 0x000fe20000000f00 */
[C---:B------:R-:W-:Y:S01]  /*5a80*/  HMMA.16816.F32.BF16 R116, R8.reuse, R36, R68 ;  /* 0x000000240874723c */ /* 0x040fe20000041844 */
[----:B------:R-:W-:Y:S01]  /*5a90*/  IMAD.MOV.U32 R73, RZ, RZ, R6 ;  /* 0x000000ffff497224 */ /* 0x000fe200078e0006 */
[----:B------:R-:W-:Y:S01]  /*5aa0*/  LDSM.16.MT88.4 R32, [R201+0x1c800] ;  /* 0x01c80000c920783b */ /* 0x000fe20000004200 */
[----:B------:R-:W-:Y:S01]  /*5ab0*/  IMAD.MOV.U32 R47, RZ, RZ, R228 ;  /* 0x000000ffff2f7224 */ /* 0x000fe200078e00e4 */
[----:B------:R-:W-:Y:S01]  /*5ac0*/  MOV R46, R182 ;  /* 0x000000b6002e7202 */ /* 0x000fe20000000f00 */
[----:B------:R-:W-:Y:S02]  /*5ad0*/  IMAD.MOV.U32 R45, RZ, RZ, R195 ;  /* 0x000000ffff2d7224 */ /* 0x000fe400078e00c3 */
[----:B------:R-:W-:Y:S01]  /*5ae0*/  MOV R71, R4 ;  /* 0x0000000400477202 */ /* 0x000fe20000000f00 */
[----:B------:R-:W-:Y:S01]  /*5af0*/  HMMA.16816.F32.BF16 R236, R8, R26, R88 ;  /* 0x0000001a08ec723c */ /* 0x000fe20000041858 */
[----:B------:R-:W2:Y:S01]  /*5b00*/  LDSM.16.MT88.4 R4, [R202+0x1a800] ;  /* 0x01a80000ca04783b */ /* 0x000ea20000004200 */
[----:B------:R-:W-:-:S02]  /*5b10*/  IMAD.MOV.U32 R75, RZ, RZ, R29 ;  /* 0x000000ffff4b7224 */ /* 0x000fc400078e001d */
[----:B------:R-:W-:Y:S01]  /*5b20*/  IMAD.MOV.U32 R69, RZ, RZ, R181 ;  /* 0x000000ffff457224 */ /* 0x000fe200078e00b5 */
[----:B------:R-:W3:Y:S01]  /*5b30*/  LDSM.16.MT88.4 R24, [R201+0x1a800] ;  /* 0x01a80000c918783b */ /* 0x000ee20000004200 */
[----:B------:R-:W-:Y:S01]  /*5b40*/  IMAD.MOV.U32 R68, RZ, RZ, R180 ;  /* 0x000000ffff447224 */ /* 0x000fe200078e00b4 */
[----:B------:R-:W-:Y:S01]  /*5b50*/  MOV R90, R193 ;  /* 0x000000c1005a7202 */ /* 0x000fe20000000f00 */
[----:B------:R-:W-:Y:S01]  /*5b60*/  IMAD.MOV.U32 R91, RZ, RZ, R194 ;  /* 0x000000ffff5b7224 */ /* 0x000fe200078e00c2 */
[----:B------:R-:W4:Y:S01]  /*5b70*/  LDSM.16.MT88.4 R28, [R200+0x1c800] ;  /* 0x01c80000c81c783b */ /* 0x000f220000004200 */
[----:B------:R-:W-:Y:S01]  /*5b80*/  IMAD.MOV.U32 R89, RZ, RZ, R192 ;  /* 0x000000ffff597224 */ /* 0x000fe200078e00c0 */
[----:B------:R-:W-:Y:S01]  /*5b90*/  HMMA.16816.F32.BF16 R124, R8, R38, R124 ;  /* 0x00000026087c723c */ /* 0x000fe2000004187c */
[----:B------:R-:W-:Y:S02]  /*5ba0*/  IMAD.MOV.U32 R88, RZ, RZ, R183 ;  /* 0x000000ffff587224 */ /* 0x000fe400078e00b7 */
[----:B------:R-:W-:-:S02]  /*5bb0*/  IMAD.MOV.U32 R70, RZ, RZ, R44 ;  /* 0x000000ffff467224 */ /* 0x000fc400078e002c */
[----:B------:R-:W-:-:S03]  /*5bc0*/  IMAD.MOV.U32 R44, RZ, RZ, R172 ;  /* 0x000000ffff2c7224 */ /* 0x000fc600078e00ac */
[C---:B-1----:R-:W-:Y:S08]  /*5bd0*/  HMMA.16816.F32.BF16 R112, R8.reuse, R20, R112 ;  /* 0x000000140870723c */ /* 0x042ff00000041870 */
[C---:B------:R-:W-:Y:S01]  /*5be0*/  HMMA.16816.F32.BF16 R244, R8.reuse, R22, R104 ;  /* 0x0000001608f4723c */ /* 0x040fe20000041868 */
[----:B------:R-:W1:Y:S06]  /*5bf0*/  LDSM.16.MT88.4 R20, [R203+0x1c800] ;  /* 0x01c80000cb14783b */ /* 0x000e6c0000004200 */
[----:B------:R-:W-:Y:S01]  /*5c00*/  MOV R106, R100 ;  /* 0x00000064006a7202 */ /* 0x000fe20000000f00 */
[----:B--2---:R-:W-:Y:S01]  /*5c10*/  HMMA.16816.F32.BF16 R228, R8, R4, R96 ;  /* 0x0000000408e4723c */ /* 0x004fe20000041860 */
[----:B------:R-:W-:Y:S01]  /*5c20*/  IMAD.MOV.U32 R107, RZ, RZ, R101 ;  /* 0x000000ffff6b7224 */ /* 0x000fe200078e0065 */
[----:B------:R-:W-:-:S06]  /*5c30*/  MOV R104, R74 ;  /* 0x0000004a00687202 */ /* 0x000fcc0000000f00 */
[C---:B------:R-:W-:Y:S01]  /*5c40*/  HMMA.16816.F32.BF16 R192, R8.reuse, R6, R84 ;  /* 0x0000000608c0723c */ /* 0x040fe20000041854 */
[----:B------:R-:W2:Y:S01]  /*5c50*/  LDSM.16.MT88.4 R4, [R202+0x1c800] ;  /* 0x01c80000ca04783b */ /* 0x000ea20000004200 */
[----:B------:R-:W-:Y:S01]  /*5c60*/  IMAD.MOV.U32 R39, RZ, RZ, R112 ;  /* 0x000000ffff277224 */ /* 0x000fe200078e0070 */
[----:B------:R-:W-:Y:S01]  /*5c70*/  MOV R37, R114 ;  /* 0x0000007200257202 */ /* 0x000fe20000000f00 */
[----:B------:R-:W-:Y:S02]  /*5c80*/  IMAD.MOV.U32 R112, RZ, RZ, R103 ;  /* 0x000000ffff707224 */ /* 0x000fe400078e0067 */
[----:B------:R-:W-:Y:S02]  /*5c90*/  IMAD.MOV.U32 R114, RZ, RZ, R141 ;  /* 0x000000ffff727224 */ /* 0x000fe400078e008d */
[----:B---3--:R-:W-:Y:S01]  /*5ca0*/  HMMA.16816.F32.BF16 R128, R8, R24, R136 ;  /* 0x000000180880723c */ /* 0x008fe20000041888 */
[----:B------:R-:W-:Y:S02]  /*5cb0*/  IMAD.MOV.U32 R36, RZ, RZ, R115 ;  /* 0x000000ffff247224 */ /* 0x000fe400078e0073 */
[----:B------:R-:W-:-:S02]  /*5cc0*/  IMAD.MOV.U32 R115, RZ, RZ, R142 ;  /* 0x000000ffff737224 */ /* 0x000fc400078e008e */
[----:B------:R-:W-:Y:S01]  /*5cd0*/  IMAD.MOV.U32 R38, RZ, RZ, R113 ;  /* 0x000000ffff267224 */ /* 0x000fe200078e0071 */
[----:B------:R-:W-:Y:S02]  /*5ce0*/  MOV R113, R140 ;  /* 0x0000008c00717202 */ /* 0x000fe40000000f00 */
[C---:B------:R-:W-:Y:S01]  /*5cf0*/  HMMA.16816.F32.BF16 R248, R8.reuse, R26, R120 ;  /* 0x0000001a08f8723c */ /* 0x040fe20000041878 */
[----:B------:R-:W3:Y:S01]  /*5d00*/  LDSM.16.MT88.4 R24, [R200+0x1e800] ;  /* 0x01e80000c818783b */ /* 0x000ee20000004200 */
[----:B------:R-:W-:Y:S01]  /*5d10*/  MOV R105, R115 ;  /* 0x0000007300697202 */ /* 0x000fe20000000f00 */
[----:B------:R-:W-:Y:S02]  /*5d20*/  IMAD.MOV.U32 R107, RZ, RZ, R113 ;  /* 0x000000ffff6b7224 */ /* 0x000fe400078e0071 */
[----:B------:R-:W-:Y:S02]  /*5d30*/  IMAD.MOV.U32 R113, RZ, RZ, R75 ;  /* 0x000000ffff717224 */ /* 0x000fe400078e004b */
[----:B------:R-:W-:Y:S01]  /*5d40*/  IMAD.MOV.U32 R122, RZ, RZ, R102 ;  /* 0x000000ffff7a7224 */ /* 0x000fe200078e0066 */
[C---:B----4-:R-:W-:Y:S01]  /*5d50*/  HMMA.16816.F32.BF16 R180, R8.reuse, R28, R64 ;  /* 0x0000001c08b4723c */ /* 0x050fe20000041840 */
[----:B------:R-:W-:Y:S01]  /*5d60*/  IMAD.MOV.U32 R121, RZ, RZ, R0 ;  /* 0x000000ffff797224 */ /* 0x000fe200078e0000 */
[----:B------:R-:W-:Y:S01]  /*5d70*/  MOV R0, UR6 ;  /* 0x0000000600007c02 */ /* 0x000fe20008000f00 */
[----:B------:R-:W-:Y:S01]  /*5d80*/  IMAD.MOV.U32 R123, RZ, RZ, R47 ;  /* 0x000000ffff7b7224 */ /* 0x000fe200078e002f */
[----:B------:R-:W-:Y:S01]  /*5d90*/  MOV R120, R143 ;  /* 0x0000008f00787202 */ /* 0x000fe20000000f00 */
[----:B------:R-:W-:Y:S01]  /*5da0*/  IMAD.MOV.U32 R115, RZ, RZ, R121 ;  /* 0x000000ffff737224 */ /* 0x000fe200078e0079 */
[----:B------:R-:W-:Y:S01]  /*5db0*/  LOP3.LUT R0, R165, UR39, R0, 0x96, !PT ;  /* 0x00000027a5007c12 */ /* 0x000fe2000f8e9600 */
[----:B------:R-:W-:Y:S01]  /*5dc0*/  IMAD.MOV.U32 R64, RZ, RZ, R68 ;  /* 0x000000ffff407224 */ /* 0x000fe200078e0044 */
[C---:B-1----:R-:W-:Y:S01]  /*5dd0*/  HMMA.16816.F32.BF16 R100, R8.reuse, R20, R92 ;  /* 0x000000140864723c */ /* 0x042fe2000004185c */
[----:B------:R-:W-:Y:S01]  /*5de0*/  MOV R65, R69 ;  /* 0x0000004500417202 */ /* 0x000fe20000000f00 */
[----:B------:R-:W-:Y:S01]  /*5df0*/  IMAD.MOV.U32 R69, RZ, RZ, R45 ;  /* 0x000000ffff457224 */ /* 0x000fe200078e002d */
[----:B------:R-:W-:Y:S01]  /*5e00*/  MOV R67, R14 ;  /* 0x0000000e00437202 */ /* 0x000fe20000000f00 */
[----:B------:R-:W-:Y:S01]  /*5e10*/  IMAD.MOV.U32 R66, RZ, RZ, R120 ;  /* 0x000000ffff427224 */ /* 0x000fe200078e0078 */
[----:B------:R-:W-:Y:S01]  /*5e20*/  MOV R68, R46 ;  /* 0x0000002e00447202 */ /* 0x000fe20000000f00 */
[----:B------:R-:W-:Y:S01]  /*5e30*/  IMAD.MOV.U32 R47, RZ, RZ, R175 ;  /* 0x000000ffff2f7224 */ /* 0x000fe200078e00af */
[----:B------:R-:W-:Y:S01]  /*5e40*/  MOV R121, R122 ;  /* 0x0000007a00797202 */ /* 0x000fe20000000f00 */
        /* <DEDUP_REMOVED lines=8> */
[----:B--2---:R-:W-:Y:S01]  /*5ed0*/  HMMA.16816.F32.BF16 R96, R8, R4, R132 ;  /* 0x000000040860723c */ /* 0x004fe20000041884 */
[----:B------:R-:W-:Y:S01]  /*5ee0*/  IMAD.MOV.U32 R68, RZ, RZ, R72 ;  /* 0x000000ffff447224 */ /* 0x000fe200078e0048 */
[----:B------:R2:W5:Y:S01]  /*5ef0*/  LDL.LU R206, [R1+0x78] ;  /* 0x0000780001ce7983 */ /* 0x0005620000300800 */
[----:B------:R-:W-:-:S04]  /*5f00*/  IMAD.MOV.U32 R69, RZ, RZ, R73 ;  /* 0x000000ffff457224 */ /* 0x000fc800078e0049 */
[----:B------:R-:W-:Y:S01]  /*5f10*/  IMAD.WIDE.U32 R4, R0, -0x326172a9, RZ ;  /* 0xcd9e8d5700047825 */ /* 0x000fe200078e00ff */
[C---:B------:R-:W-:Y:S04]  /*5f20*/  HMMA.16816.F32.BF16 R140, R8.reuse, R32, R56 ;  /* 0x00000020088c723c */ /* 0x040fe80000041838 */
[----:B------:R-:W-:Y:S01]  /*5f30*/  LOP3.LUT R5, R5, UR16, R106, 0x96, !PT ;  /* 0x0000001005057c12 */ /* 0x000fe2000f8e966a */
[----:B------:R-:W-:Y:S01]  /*5f40*/  IMAD.MOV.U32 R106, RZ, RZ, R114 ;  /* 0x000000ffff6a7224 */ /* 0x000fe200078e0072 */
[----:B------:R-:W-:Y:S01]  /*5f50*/  LOP3.LUT R0, R65, UR14, R4, 0x96, !PT ;  /* 0x0000000e41007c12 */ /* 0x000fe2000f8e9604 */
[----:B------:R-:W-:Y:S01]  /*5f60*/  IMAD.MOV.U32 R114, RZ, RZ, R15 ;  /* 0x000000ffff727224 */ /* 0x000fe200078e000f */
[----:B---3--:R-:W-:Y:S01]  /*5f70*/  HMMA.16816.F32.BF16 R92, R8, R24, R144 ;  /* 0x00000018085c723c */ /* 0x008fe20000041890 */
[----:B------:R-:W-:-:S04]  /*5f80*/  IMAD.WIDE.U32 R4, R5, -0x2daee0ad, RZ ;  /* 0xd2511f5305047825 */ /* 0x000fc800078e00ff */
[----:B------:R-:W-:Y:S01]  /*5f90*/  IMAD.WIDE.U32 R14, R0, -0x2daee0ad, RZ ;  /* 0xd2511f53000e7825 */ /* 0x000fe200078e00ff */
[----:B------:R-:W-:Y:S02]  /*5fa0*/  LOP3.LUT R5, R5, UR13, R60, 0x96, !PT ;  /* 0x0000000d05057c12 */ /* 0x000fe4000f8e963c */
[----:B------:R-:W-:Y:S01]  /*5fb0*/  HMMA.16816.F32.BF16 R172, R8, R30, R80 ;  /* 0x0000001e08ac723c */ /* 0x000fe20000041850 */
[----:B------:R-:W3:Y:S01]  /*5fc0*/  LDSM.16.MT88.4 R28, [R203+0x1e800] ;  /* 0x01e80000cb1c783b */ /* 0x000ee20000004200 */
[----:B------:R-:W-:Y:S01]  /*5fd0*/  LOP3.LUT R0, R15, UR11, R4, 0x96, !PT ;  /* 0x0000000b0f007c12 */ /* 0x000fe2000f8e9604 */
[----:B------:R-:W-:-:S04]  /*5fe0*/  IMAD.WIDE.U32 R4, R5, -0x326172a9, RZ ;  /* 0xcd9e8d5705047825 */ /* 0x000fc800078e00ff */
[----:B------:R-:W-:Y:S01]  /*5ff0*/  IMAD.WIDE.U32 R146, R0, -0x326172a9, RZ ;  /* 0xcd9e8d5700927825 */ /* 0x000fe200078e00ff */
[----:B------:R-:W-:Y:S01]  /*6000*/  LOP3.LUT R0, R5, UR12, R64, 0x96, !PT ;  /* 0x0000000c05007c12 */ /* 0x000fe2000f8e9640 */
[C---:B-1----:R-:W-:Y:S02]  /*6010*/  HMMA.16816.F32.BF16 R72, R8.reuse, R20, R156 ;  /* 0x000000140848723c */ /* 0x042fe4000004189c */
[----:B------:R-:W-:Y:S02]  /*6020*/  FFMA.FTZ R5, R227, c[0x0][0x23c], -R12 ;  /* 0x00008f00e3057a23 */ /* 0x000fe4000001080c */
[----:B------:R-:W-:Y:S01]  /*6030*/  IMAD.MOV.U32 R33, RZ, RZ, R66 ;  /* 0x000000ffff217224 */ /* 0x000fe200078e0042 */
[----:B------:R-:W-:Y:S01]  /*6040*/  MOV R66, R18 ;  /* 0x0000001200427202 */ /* 0x000fe20000000f00 */
[----:B------:R1:W-:Y:S01]  /*6050*/  MUFU.EX2 R24, R5 ;  /* 0x0000000500187308 */ /* 0x0003e20000000800 */
[----:B------:R-:W-:Y:S01]  /*6060*/  IMAD.MOV.U32 R64, RZ, RZ, R19 ;  /* 0x000000ffff407224 */ /* 0x000fe200078e0013 */
[----:B------:R-:W-:Y:S01]  /*6070*/  HMMA.16816.F32.BF16 R56, R8, R22, R160 ;  /* 0x000000160838723c */ /* 0x000fe200000418a0 */
[----:B------:R-:W4:Y:S01]  /*6080*/  LDSM.16.MT88.4 R20, [R202+0x1e800] ;  /* 0x01e80000ca14783b */ /* 0x000f220000004200 */
[----:B------:R-:W-:-:S02]  /*6090*/  IMAD.MOV.U32 R65, RZ, RZ, R13 ;  /* 0x000000ffff417224 */ /* 0x000fc400078e000d */
[----:B------:R-:W-:Y:S01]  /*60a0*/  IMAD.MOV.U32 R32, RZ, RZ, R66 ;  /* 0x000000ffff207224 */ /* 0x000fe200078e0042 */
[----:B------:R-:W-:Y:S02]  /*60b0*/  MOV R66, R104 ;  /* 0x0000006800427202 */ /* 0x000fe40000000f00 */
[----:B------:R-:W-:Y:S01]  /*60c0*/  MOV R104, R115 ;  /* 0x0000007300687202 */ /* 0x000fe20000000f00 */
[----:B------:R-:W-:Y:S01]  /*60d0*/  HMMA.16816.F32.BF16 R80, R8, R6, R48 ;  /* 0x000000060850723c */ /* 0x000fe20000041830 */
[----:B------:R-:W-:Y:S01]  /*60e0*/  MOV R115, R45 ;  /* 0x0000002d00737202 */ /* 0x000fe20000000f00 */
[----:B------:R-:W-:-:S06]  /*60f0*/  IMAD.MOV.U32 R160, RZ, RZ, R150 ;  /* 0x000000ffffa07224 */ /* 0x000fcc00078e0096 */
[----:B------:R-:W-:Y:S01]  /*6100*/  HMMA.16816.F32.BF16 R136, R8, R34, R76 ;  /* 0x000000220888723c */ /* 0x000fe2000004184c */
[----:B------:R-:W-:Y:S01]  /*6110*/  LOP3.LUT R6, R147, UR10, R4, 0x96, !PT ;  /* 0x0000000a93067c12 */ /* 0x000fe2000f8e9604 */
[----:B-1----:R-:W-:Y:S01]  /*6120*/  IMAD.WIDE.U32 R4, R0, -0x2daee0ad, RZ ;  /* 0xd2511f5300047825 */ /* 0x002fe200078e00ff */
[----:B------:R-:W-:-:S03]  /*6130*/  MOV R162, R151 ;  /* 0x0000009700a27202 */ /* 0x000fc60000000f00 */
[----:B------:R-:W-:Y:S01]  /*6140*/  IMAD.MOV.U32 R164, RZ, RZ, R16 ;  /* 0x000000ffffa47224 */ /* 0x000fe200078e0010 */
[----:B------:R-:W-:Y:S01]  /*6150*/  MOV R132, R39 ;  /* 0x0000002700847202 */ /* 0x000fe20000000f00 */
[----:B------:R-:W-:Y:S01]  /*6160*/  FFMA.FTZ R0, R232, c[0x0][0x23c], -R12 ;  /* 0x00008f00e8007a23 */ /* 0x000fe2000001080c */
[C---:B------:R-:W-:Y:S01]  /*6170*/  HMMA.16816.F32.BF16 R76, R8.reuse, R26, R52 ;  /* 0x0000001a084c723c */ /* 0x040fe20000041834 */
[----:B------:R-:W-:Y:S01]  /*6180*/  IMAD.WIDE.U32 R144, R6, -0x2daee0ad, RZ ;  /* 0xd2511f5306907825 */ /* 0x000fe200078e00ff */
[----:B------:R-:W-:Y:S01]  /*6190*/  LOP3.LUT R6, R5, UR9, R14, 0x96, !PT ;  /* 0x0000000905067c12 */ /* 0x000fe2000f8e960e */
[----:B------:R1:W-:Y:S01]  /*61a0*/  MUFU.EX2 R157, R0 ;  /* 0x00000000009d7308 */ /* 0x0003e20000000800 */
[----:B------:R-:W-:Y:S01]  /*61b0*/  MOV R135, R36 ;  /* 0x0000002400877202 */ /* 0x000fe20000000f00 */
[----:B------:R-:W-:Y:S01]  /*61c0*/  IMAD.MOV.U32 R34, RZ, RZ, R64 ;  /* 0x000000ffff227224 */ /* 0x000fe200078e0040 */
[----:B------:R-:W-:Y:S01]  /*61d0*/  MOV R60, R32 ;  /* 0x00000020003c7202 */ /* 0x000fe20000000f00 */
[----:B------:R-:W-:Y:S01]  /*61e0*/  IMAD.WIDE.U32 R18, R6, -0x326172a9, RZ ;  /* 0xcd9e8d5706127825 */ /* 0x000fe200078e00ff */
[----:B---3--:R-:W-:Y:S03]  /*61f0*/  HMMA.16816.F32.BF16 R52, R8, R28, R176 ;  /* 0x0000001c0834723c */ /* 0x008fe600000418b0 */
[----:B------:R-:W-:-:S02]  /*6200*/  IMAD.MOV.U32 R64, RZ, RZ, R114 ;  /* 0x000000ffff407224 */ /* 0x000fc400078e0072 */
[----:B------:R-:W-:Y:S02]  /*6210*/  IMAD.MOV.U32 R35, RZ, RZ, R120 ;  /* 0x000000ffff237224 */ /* 0x000fe400078e0078 */
[----:B------:R-:W-:Y:S01]  /*6220*/  IMAD.MOV.U32 R120, RZ, RZ, R44 ;  /* 0x000000ffff787224 */ /* 0x000fe200078e002c */
[----:B------:R-:W-:Y:S01]  /*6230*/  HMMA.16816.F32.BF16 R48, R8, R30, R168 ;  /* 0x0000001e0830723c */ /* 0x000fe200000418a8 */
[----:B------:R-:W-:Y:S01]  /*6240*/  IMAD.MOV.U32 R114, RZ, RZ, R46 ;  /* 0x000000ffff727224 */ /* 0x000fe200078e002e */
[----:B------:R-:W-:Y:S01]  /*6250*/  LDSM.16.MT88.4 R28, [R201+0x19000] ;  /* 0x01900000c91c783b */ /* 0x000fe20000004200 */
[----:B-1----:R-:W-:Y:S01]  /*6260*/  LOP3.LUT R0, R145, UR5, R4, 0x96, !PT ;  /* 0x0000000591007c12 */ /* 0x002fe2000f8e9604 */
[----:B------:R-:W-:-:S04]  /*6270*/  FFMA.FTZ R4, R166, c[0x0][0x23c], -R12 ;  /* 0x00008f00a6047a23 */ /* 0x000fc8000001080c */
[----:B------:R1:W-:Y:S01]  /*6280*/  MUFU.EX2 R158, R4 ;  /* 0x00000004009e7308 */ /* 0x0003e20000000800 */
[----:B----4-:R-:W-:Y:S01]  /*6290*/  HMMA.16816.F32.BF16 R40, R8, R22, R188 ;  /* 0x000000160828723c */ /* 0x010fe200000418bc */
[----:B-1----:R-:W-:-:S04]  /*62a0*/  IMAD.WIDE.U32 R4, R0, -0x326172a9, RZ ;  /* 0xcd9e8d5700047825 */ /* 0x002fc800078e00ff */
[----:B------:R-:W-:Y:S01]  /*62b0*/  FFMA.FTZ R0, R167, c[0x0][0x23c], -R12 ;  /* 0x00008f00a7007a23 */ /* 0x000fe2000001080c */
[----:B------:R-:W-:Y:S02]  /*62c0*/  SHF.R.U32.HI R6, RZ, 0x10, R4 ;  /* 0x00000010ff067819 */ /* 0x000fe40000011604 */
[C---:B------:R-:W-:Y:S01]  /*62d0*/  LOP3.LUT R7, R4.reuse, 0xffff, RZ, 0xc0, !PT ;  /* 0x0000ffff04077812 */ /* 0x040fe200078ec0ff */
[----:B------:R1:W3:Y:S01]  /*62e0*/  MUFU.EX2 R25, R0 ;  /* 0x0000000000197308 */ /* 0x0002e20000000800 */
[----:B------:R-:W-:Y:S02]  /*62f0*/  LOP3.LUT R13, R4, 0xff, RZ, 0xc0, !PT ;  /* 0x000000ff040d7812 */ /* 0x000fe400078ec0ff */
[----:B------:R-:W-:Y:S01]  /*6300*/  LOP3.LUT R14, R6, 0xff, RZ, 0xc0, !PT ;  /* 0x000000ff060e7812 */ /* 0x000fe200078ec0ff */
[----:B------:R-:W-:Y:S01]  /*6310*/  FFMA.FTZ R6, R33, c[0x0][0x23c], -R2 ;  /* 0x00008f0021067a23 */ /* 0x000fe20000010802 */
[----:B------:R-:W-:Y:S02]  /*6320*/  SHF.R.U32.HI R4, RZ, 0x18, R4 ;  /* 0x00000018ff047819 */ /* 0x000fe40000011604 */
[----:B------:R-:W-:Y:S01]  /*6330*/  SHF.R.U32.HI R7, RZ, 0x8, R7 ;  /* 0x00000008ff077819 */ /* 0x000fe20000011607 */
[----:B------:R4:W-:Y:S01]  /*6340*/  MUFU.EX2 R156, R6 ;  /* 0x00000006009c7308 */ /* 0x0009e20000000800 */
[----:B------:R-:W-:Y:S01]  /*6350*/  MOV R33, R65 ;  /* 0x0000004100217202 */ /* 0x000fe20000000f00 */
[----:B------:R-:W-:Y:S01]  /*6360*/  IMAD.MOV.U32 R65, RZ, RZ, R67 ;  /* 0x000000ffff417224 */ /* 0x000fe200078e0043 */
[----:B------:R-:W-:Y:S01]  /*6370*/  PRMT R13, R13, 0x5410, R7 ;  /* 0x000054100d0d7816 */ /* 0x000fe20000000007 */
[----:B------:R-:W-:-:S02]  /*6380*/  IMAD.MOV.U32 R67, RZ, RZ, R113 ;  /* 0x000000ffff437224 */ /* 0x000fc400078e0071 */
[----:B------:R-:W-:Y:S01]  /*6390*/  IMAD.MOV.U32 R113, RZ, RZ, R47 ;  /* 0x000000ffff717224 */ /* 0x000fe200078e002f */
[----:B-1----:R-:W-:Y:S01]  /*63a0*/  LOP3.LUT R0, R5, UR17, R18, 0x96, !PT ;  /* 0x0000001105007c12 */ /* 0x002fe2000f8e9612 */
[----:B------:R-:W-:Y:S01]  /*63b0*/  HMMA.16816.F32.BF16 R44, R8, R20, R184 ;  /* 0x00000014082c723c */ /* 0x000fe200000418b8 */
[----:B------:R-:W-:Y:S01]  /*63c0*/  PRMT R18, R14, 0x5410, R4 ;  /* 0x000054100e127816 */ /* 0x000fe20000000004 */
[----:B------:R-:W1:Y:S01]  /*63d0*/  LDSM.16.MT88.4 R8, [R200+0x1b000] ;  /* 0x01b00000c808783b */ /* 0x000e620000004200 */
[----:B------:R-:W-:Y:S01]  /*63e0*/  LOP3.LUT R4, R0, 0xffff, RZ, 0xc0, !PT ;  /* 0x0000ffff00047812 */ /* 0x000fe200078ec0ff */
[----:B------:R-:W-:Y:S01]  /*63f0*/  IMAD.MOV.U32 R150, RZ, RZ, R205 ;  /* 0x000000ffff967224 */ /* 0x000fe200078e00cd */
[----:B------:R-:W-:Y:S01]  /*6400*/  SHF.R.U32.HI R5, RZ, 0x10, R0 ;  /* 0x00000010ff057819 */ /* 0x000fe20000011600 */
[----:B------:R2:W5:Y:S01]  /*6410*/  LDL.LU R205, [R1+0x74] ;  /* 0x0000740001cd7983 */ /* 0x0005620000300800 */
[----:B------:R-:W-:Y:S01]  /*6420*/  SHF.R.U32.HI R7, RZ, 0x8, R4 ;  /* 0x00000008ff077819 */ /* 0x000fe20000011604 */
[--C-:B----4-:R-:W-:Y:S01]  /*6430*/  FFMA.FTZ R6, R233, c[0x0][0x23c], -R2.reuse ;  /* 0x00008f00e9067a23 */ /* 0x110fe20000010802 */
[----:B------:R-:W-:Y:S01]  /*6440*/  LOP3.LUT R4, R5, 0xff, RZ, 0xc0, !PT ;  /* 0x000000ff05047812 */ /* 0x000fe200078ec0ff */
[----:B------:R-:W-:Y:S01]  /*6450*/  FFMA.FTZ R5, R252, c[0x0][0x23c], -R2 ;  /* 0x00008f00fc057a23 */ /* 0x000fe20000010802 */
[----:B------:R-:W-:Y:S01]  /*6460*/  SHF.R.U32.HI R14, RZ, 0x18, R0 ;  /* 0x00000018ff0e7819 */ /* 0x000fe20000011600 */
[----:B------:R4:W-:Y:S01]  /*6470*/  MUFU.EX2 R159, R6 ;  /* 0x00000006009f7308 */ /* 0x0009e20000000800 */
[----:B------:R-:W-:Y:S01]  /*6480*/  MOV R186, R34 ;  /* 0x0000002200ba7202 */ /* 0x000fe20000000f00 */
[----:B---3--:R-:W-:Y:S01]  /*6490*/  IMAD.MOV.U32 R252, RZ, RZ, R25 ;  /* 0x000000fffffc7224 */ /* 0x008fe200078e0019 */
[----:B------:R-:W-:Y:S01]  /*64a0*/  LOP3.LUT R15, R0, 0xff, RZ, 0xc0, !PT ;  /* 0x000000ff000f7812 */ /* 0x000fe200078ec0ff */
[----:B------:R-:W-:Y:S01]  /*64b0*/  IMAD.MOV.U32 R161, RZ, RZ, R204 ;  /* 0x000000ffffa17224 */ /* 0x000fe200078e00cc */
[----:B------:R-:W3:Y:S01]  /*64c0*/  LDSM.16.MT88.4 R20, [R202+0x19000] ;  /* 0x01900000ca14783b */ /* 0x000ee20000004200 */
[----:B------:R-:W-:Y:S01]  /*64d0*/  HSET2.LE.AND R0, R13, R186, PT ;  /* 0x000000ba0d007233 */ /* 0x000fe20003803000 */
[----:B------:R-:W-:Y:S01]  /*64e0*/  PRMT R15, R15, 0x5410, R7 ;  /* 0x000054100f0f7816 */ /* 0x000fe20000000007 */
[----:B------:R2:W2:Y:S01]  /*64f0*/  MUFU.EX2 R233, R5 ;  /* 0x0000000500e97308 */ /* 0x0004a20000000800 */
[----:B------:R1:W5:Y:S01]  /*6500*/  LDL.LU R204, [R1+0x70] ;  /* 0x0000700001cc7983 */ /* 0x0003620000300800 */
[----:B------:R-:W-:-:S02]  /*6510*/  IMAD.MOV.U32 R163, RZ, RZ, R17 ;  /* 0x000000ffffa37224 */ /* 0x000fc400078e0011 */
[----:B------:R-:W-:Y:S01]  /*6520*/  IMAD.MOV.U32 R133, RZ, RZ, R38 ;  /* 0x000000ffff857224 */ /* 0x000fe200078e0026 */
[----:B------:R1:W5:Y:S01]  /*6530*/  LDL.LU R151, [R1+0x6c] ;  /* 0x00006c0001977983 */ /* 0x0003620000300800 */
[----:B------:R-:W-:Y:S01]  /*6540*/  IMAD.MOV.U32 R134, RZ, RZ, R37 ;  /* 0x000000ffff867224 */ /* 0x000fe200078e0025 */
[----:B----4-:R-:W-:Y:S02]  /*6550*/  F2FP.BF16.PACK_AB R6, R252, R158 ;  /* 0x0000009efc06723e */ /* 0x010fe400000010ff */
[----:B------:R4:W5:Y:S01]  /*6560*/  LDL.LU R17, [R1+0x68] ;  /* 0x0000680001117983 */ /* 0x0009620000300800 */
[----:B------:R-:W-:Y:S01]  /*6570*/  IMAD.MOV.U32 R61, RZ, RZ, R33 ;  /* 0x000000ffff3d7224 */ /* 0x000fe200078e0021 */
[----:B------:R-:W-:Y:S02]  /*6580*/  LOP3.LUT R6, R0, R6, RZ, 0xc0, !PT ;  /* 0x0000000600067212 */ /* 0x000fe400078ec0ff */
[----:B--2---:R-:W-:Y:S01]  /*6590*/  PRMT R5, R4, 0x5410, R14 ;  /* 0x0000541004057816 */ /* 0x004fe2000000000e */
[----:B------:R-:W-:Y:S01]  /*65a0*/  FFMA.FTZ R4, R35, c[0x0][0x23c], -R2 ;  /* 0x00008f0023047a23 */ /* 0x000fe20000010802 */
[--C-:B------:R-:W-:Y:S01]  /*65b0*/  HSET2.LE.AND R0, R18, R186.reuse, PT ;  /* 0x000000ba12007233 */ /* 0x100fe20003803000 */
[----:B------:R-:W-:Y:S01]  /*65c0*/  F2FP.BF16.PACK_AB R7, R233, R159 ;  /* 0x0000009fe907723e */ /* 0x000fe200000010ff */
[----:B------:R-:W-:Y:S01]  /*65d0*/  IMAD.MOV.U32 R14, RZ, RZ, R24 ;  /* 0x000000ffff0e7224 */ /* 0x000fe200078e0018 */
[----:B------:R2:W1:Y:S01]  /*65e0*/  MUFU.EX2 R232, R4 ;  /* 0x0000000400e87308 */ /* 0x0004620000000800 */
[----:B------:R4:W5:Y:S01]  /*65f0*/  LDL.LU R16, [R1+0x64] ;  /* 0x0000640001107983 */ /* 0x0009620000300800 */
[----:B------:R-:W-:Y:S01]  /*6600*/  LOP3.LUT R7, R0, R7, RZ, 0xc0, !PT ;  /* 0x0000000700077212 */ /* 0x000fe200078ec0ff */
[----:B------:R-:W-:-:S02]  /*6610*/  HSET2.LE.AND R0, R15, R186, PT ;  /* 0x000000ba0f007233 */ /* 0x000fc40003803000 */
[----:B------:R-:W3:Y:S01]  /*6620*/  LDSM.16.MT88.4 R24, [R203+0x19000] ;  /* 0x01900000cb18783b */ /* 0x000ee20000004200 */
[----:B------:R-:W-:Y:S01]  /*6630*/  IMAD.MOV.U32 R169, RZ, RZ, R120 ;  /* 0x000000ffffa97224 */ /* 0x000fe200078e0078 */
[----:B------:R-:W-:Y:S01]  /*6640*/  MOV R176, R122 ;  /* 0x0000007a00b07202 */ /* 0x000fe20000000f00 */
[----:B------:R-:W-:Y:S01]  /*6650*/  IMAD.MOV.U32 R170, RZ, RZ, R121 ;  /* 0x000000ffffaa7224 */ /* 0x000fe200078e0079 */
[----:B------:R-:W3:Y:S01]  /*6660*/  LDSM.16.MT88.4 R36, [R201+0x1b000] ;  /* 0x01b00000c924783b */ /* 0x000ee20000004200 */
[----:B------:R-:W-:-:S03]  /*6670*/  IMAD.MOV.U32 R177, RZ, RZ, R123 ;  /* 0x000000ffffb17224 */ /* 0x000fc600078e007b */
[----:B------:R-:W4:Y:S01]  /*6680*/  LDSM.16.MT88.4 R32, [R200+0x19000] ;  /* 0x01900000c820783b */ /* 0x000f220000004200 */
[----:B--2---:R-:W-:-:S04]  /*6690*/  F2FP.BF16.PACK_AB R4, R157, R14 ;  /* 0x0000000e9d04723e */ /* 0x004fc800000010ff */
[----:B------:R-:W-:Y:S01]  /*66a0*/  LOP3.LUT R4, R0, R4, RZ, 0xc0, !PT ;  /* 0x0000000400047212 */ /* 0x000fe200078ec0ff */
[----:B------:R-:W-:Y:S01]  /*66b0*/  HSET2.LE.AND R0, R5, R186, PT ;  /* 0x000000ba05007233 */ /* 0x000fe20003803000 */
[----:B-1----:R-:W-:-:S04]  /*66c0*/  F2FP.BF16.PACK_AB R5, R232, R156 ;  /* 0x0000009ce805723e */ /* 0x002fc800000010ff */
[----:B------:R-:W-:-:S07]  /*66d0*/  LOP3.LUT R5, R0, R5, RZ, 0xc0, !PT ;  /* 0x0000000500057212 */ /* 0x000fce00078ec0ff */
[C---:B------:R-:W-:Y:S08]  /*66e0*/  HMMA.16816.F32.BF16 R116, R4.reuse, R8, R116 ;  /* 0x000000080474723c */ /* 0x040ff00000041874 */
[----:B------:R-:W-:Y:S01]  /*66f0*/  HMMA.16816.F32.BF16 R120, R4, R10, R124 ;  /* 0x0000000a0478723c */ /* 0x000fe2000004187c */
[----:B------:R-:W1:Y:S01]  /*6700*/  LDSM.16.MT88.4 R8, [R200+0x1d000] ;  /* 0x01d00000c808783b */ /* 0x000e620000004200 */
[----:B------:R-:W-:Y:S01]  /*6710*/  MOV R167, R112 ;  /* 0x0000007000a77202 */ /* 0x000fe20000000f00 */
[----:B------:R-:W-:Y:S01]  /*6720*/  IMAD.MOV.U32 R13, RZ, RZ, R113 ;  /* 0x000000ffff0d7224 */ /* 0x000fe200078e0071 */
[----:B------:R-:W-:Y:S01]  /*6730*/  MOV R168, R115 ;  /* 0x0000007300a87202 */ /* 0x000fe20000000f00 */
[----:B------:R-:W-:-:S03]  /*6740*/  IMAD.MOV.U32 R184, RZ, RZ, R114 ;  /* 0x000000ffffb87224 */ /* 0x000fc600078e0072 */
[C---:B---3--:R-:W-:Y:S08]  /*6750*/  HMMA.16816.F32.BF16 R108, R4.reuse, R20, R108 ;  /* 0x00000014046c723c */ /* 0x048ff0000004186c */
[----:B------:R-:W-:Y:S01]  /*6760*/  HMMA.16816.F32.BF16 R112, R4, R22, R196 ;  /* 0x000000160470723c */ /* 0x000fe200000418c4 */
[----:B------:R-:W2:Y:S01]  /*6770*/  LDSM.16.MT88.4 R20, [R202+0x1b000] ;  /* 0x01b00000ca14783b */ /* 0x000ea20000004200 */
        /* <DEDUP_REMOVED lines=10> */
[----:B------:R-:W-:Y:S01]  /*6820*/  HMMA.16816.F32.BF16 R104, R4, R26, R236 ;  /* 0x0000001a0468723c */ /* 0x000fe200000418ec */
[----:B------:R-:W-:Y:S02]  /*6830*/  IMAD.MOV.U32 R160, RZ, RZ, R90 ;  /* 0x000000ffffa07224 */ /* 0x000fe400078e005a */
[----:B------:R-:W-:Y:S01]  /*6840*/  IMAD.MOV.U32 R161, RZ, RZ, R91 ;  /* 0x000000ffffa17224 */ /* 0x000fe200078e005b */
[----:B------:R-:W-:Y:S01]  /*6850*/  MOV R189, R191 ;  /* 0x000000bf00bd7202 */ /* 0x000fe20000000f00 */
[----:B------:R-:W-:-:S03]  /*6860*/  IMAD.MOV.U32 R190, RZ, RZ, R13 ;  /* 0x000000ffffbe7224 */ /* 0x000fc600078e000d */
[----:B------:R-:W-:Y:S01]  /*6870*/  HMMA.16816.F32.BF16 R88, R4, R24, R240 ;  /* 0x000000180458723c */ /* 0x000fe200000418f0 */
[----:B------:R-:W3:Y:S01]  /*6880*/  LDSM.16.MT88.4 R24, [R203+0x1b000] ;  /* 0x01b00000cb18783b */ /* 0x000ee20000004200 */
[----:B------:R-:W-:Y:S01]  /*6890*/  IMAD.MOV.U32 R191, RZ, RZ, R184 ;  /* 0x000000ffffbf7224 */ /* 0x000fe200078e00b8 */
[----:B------:R-:W-:-:S05]  /*68a0*/  MOV R13, R185 ;  /* 0x000000b9000d7202 */ /* 0x000fca0000000f00 */
[C---:B------:R-:W-:Y:S08]  /*68b0*/  HMMA.16816.F32.BF16 R64, R4.reuse, R28, R64 ;  /* 0x0000001c0440723c */ /* 0x040ff00000041840 */
[C---:B------:R-:W-:Y:S01]  /*68c0*/  HMMA.16816.F32.BF16 R68, R4.reuse, R30, R68 ;  /* 0x0000001e0444723c */ /* 0x040fe20000041844 */
[----:B------:R-:W2:Y:S07]  /*68d0*/  LDSM.16.MT88.4 R28, [R201+0x1d000] ;  /* 0x01d00000c91c783b */ /* 0x000eae0000004200 */
[C---:B------:R-:W-:Y:S08]  /*68e0*/  HMMA.16816.F32.BF16 R124, R4.reuse, R36, R128 ;  /* 0x00000024047c723c */ /* 0x040ff00000041880 */
[C---:B----4-:R-:W-:Y:S08]  /*68f0*/  HMMA.16816.F32.BF16 R152, R4.reuse, R32, R152 ;  /* 0x000000200498723c */ /* 0x050ff00000041898 */
[C---:B------:R-:W-:Y:S01]  /*6900*/  HMMA.16816.F32.BF16 R60, R4.reuse, R34, R60 ;  /* 0x00000022043c723c */ /* 0x040fe2000004183c */
[----:B------:R-:W4:Y:S07]  /*6910*/  LDSM.16.MT88.4 R32, [R203+0x1d000] ;  /* 0x01d00000cb20783b */ /* 0x000f2e0000004200 */
[C---:B------:R-:W-:Y:S07]  /*6920*/  HMMA.16816.F32.BF16 R128, R4.reuse, R38, R248 ;  /* 0x000000260480723c */ /* 0x040fee00000418f8 */
[----:B------:R-:W-:Y:S01]  /*6930*/  IMAD.MOV.U32 R249, RZ, RZ, R186 ;  /* 0x000000fffff97224 */ /* 0x000fe200078e00ba */
[----:B-1----:R-:W-:Y:S01]  /*6940*/  HMMA.16816.F32.BF16 R236, R4, R10, R172 ;  /* 0x0000000a04ec723c */ /* 0x002fe200000418ac */
[----:B------:R-:W-:-:S07]  /*6950*/  IMAD.MOV.U32 R248, RZ, RZ, R187 ;  /* 0x000000fffff87224 */ /* 0x000fce00078e00bb */
[C---:B------:R-:W-:Y:S01]  /*6960*/  HMMA.16816.F32.BF16 R184, R4.reuse, R8, R180 ;  /* 0x0000000804b8723c */ /* 0x040fe200000418b4 */
[----:B------:R-:W1:Y:S07]  /*6970*/  LDSM.16.MT88.4 R8, [R202+0x1d000] ;  /* 0x01d00000ca08783b */ /* 0x000e6e0000004200 */
[C---:B--2---:R-:W-:Y:S08]  /*6980*/  HMMA.16816.F32.BF16 R228, R4.reuse, R20, R228 ;  /* 0x0000001404e4723c */ /* 0x044ff000000418e4 */
[----:B------:R-:W-:Y:S01]  /*6990*/  HMMA.16816.F32.BF16 R192, R4, R22, R192 ;  /* 0x0000001604c0723c */ /* 0x000fe200000418c0 */
[----:B------:R-:W2:Y:S01]  /*69a0*/  LDSM.16.MT88.4 R20, [R200+0x1f000] ;  /* 0x01f00000c814783b */ /* 0x000ea20000004200 */
[----:B------:R-:W-:Y:S01]  /*69b0*/  MOV R250, R176 ;  /* 0x000000b000fa7202 */ /* 0x000fe20000000f00 */
[----:B------:R-:W-:Y:S01]  /*69c0*/  IMAD.MOV.U32 R37, RZ, RZ, R178 ;  /* 0x000000ffff257224 */ /* 0x000fe200078e00b2 */
[----:B------:R-:W-:-:S04]  /*69d0*/  MOV R36, R179 ;  /* 0x000000b300247202 */ /* 0x000fc80000000f00 */
[C---:B---3--:R-:W-:Y:S08]  /*69e0*/  HMMA.16816.F32.BF16 R240, R4.reuse, R26, R244 ;  /* 0x0000001a04f0723c */ /* 0x048ff000000418f4 */
[C---:B------:R-:W-:Y:S08]  /*69f0*/  HMMA.16816.F32.BF16 R244, R4.reuse, R28, R140 ;  /* 0x0000001c04f4723c */ /* 0x040ff0000004188c */
[C---:B----4-:R-:W-:Y:S07]  /*6a00*/  HMMA.16816.F32.BF16 R140, R4.reuse, R32, R100 ;  /* 0x00000020048c723c */ /* 0x050fee0000041864 */
[----:B------:R-:W-:Y:S01]  /*6a10*/  IMAD.MOV.U32 R102, RZ, RZ, R177 ;  /* 0x000000ffff667224 */ /* 0x000fe200078e00b1 */
[C---:B-1----:R-:W-:Y:S08]  /*6a20*/  HMMA.16816.F32.BF16 R180, R4.reuse, R8, R96 ;  /* 0x0000000804b4723c */ /* 0x042ff00000041860 */
[C---:B------:R-:W-:Y:S01]  /*6a30*/  HMMA.16816.F32.BF16 R176, R4.reuse, R10, R80 ;  /* 0x0000000a04b0723c */ /* 0x040fe20000041850 */
[----:B------:R-:W-:Y:S07]  /*6a40*/  LDSM.16.MT88.4 R8, [R203+0x1f000] ;  /* 0x01f00000cb08783b */ /* 0x000fee0000004200 */
[----:B------:R-:W-:Y:S01]  /*6a50*/  HMMA.16816.F32.BF16 R132, R4, R24, R132 ;  /* 0x000000180484723c */ /* 0x000fe20000041884 */
[----:B------:R-:W1:Y:S01]  /*6a60*/  LDSM.16.MT88.4 R24, [R201+0x1f000] ;  /* 0x01f00000c918783b */ /* 0x000e620000004200 */
[----:B------:R-:W-:-:S02]  /*6a70*/  IMAD.MOV.U32 R39, RZ, RZ, R160 ;  /* 0x000000ffff277224 */ /* 0x000fc400078e00a0 */
[----:B------:R-:W-:-:S04]  /*6a80*/  IMAD.MOV.U32 R38, RZ, RZ, R161 ;  /* 0x000000ffff267224 */ /* 0x000fc800078e00a1 */
[C---:B------:R-:W-:Y:S01]  /*6a90*/  HMMA.16816.F32.BF16 R196, R4.reuse, R30, R136 ;  /* 0x0000001e04c4723c */ /* 0x040fe20000041888 */
[----:B------:R-:W-:Y:S01]  /*6aa0*/  FFMA.FTZ R0, R227, c[0x0][0x23c], -R12 ;  /* 0x00008f00e3007a23 */ /* 0x000fe2000001080c */
[----:B------:R-:W-:Y:S01]  /*6ab0*/  MOV R101, R168 ;  /* 0x000000a800657202 */ /* 0x000fe20000000f00 */
[----:B------:R-:W-:Y:S02]  /*6ac0*/  IMAD.MOV.U32 R103, RZ, RZ, R190 ;  /* 0x000000ffff677224 */ /* 0x000fe400078e00be */
[----:B------:R-:W-:Y:S02]  /*6ad0*/  IMAD.MOV.U32 R251, RZ, RZ, R169 ;  /* 0x000000fffffb7224 */ /* 0x000fe400078e00a9 */
[----:B------:R-:W-:Y:S01]  /*6ae0*/  IMAD.MOV.U32 R15, RZ, RZ, R170 ;  /* 0x000000ffff0f7224 */ /* 0x000fe200078e00aa */
[----:B------:R-:W-:Y:S01]  /*6af0*/  MOV R138, R162 ;  /* 0x000000a2008a7202 */ /* 0x000fe20000000f00 */
[----:B------:R-:W-:Y:S01]  /*6b00*/  IMAD.MOV.U32 R137, RZ, RZ, R163 ;  /* 0x000000ffff897224 */ /* 0x000fe200078e00a3 */
[C---:B--2---:R-:W-:Y:S01]  /*6b10*/  HMMA.16816.F32.BF16 R28, R4.reuse, R22, R76 ;  /* 0x00000016041c723c */ /* 0x044fe2000004184c */
[----:B------:R-:W-:Y:S01]  /*6b20*/  MOV R100, R167 ;  /* 0x000000a700647202 */ /* 0x000fe20000000f00 */
[----:B------:R-:W-:Y:S01]  /*6b30*/  IMAD.MOV.U32 R99, RZ, RZ, R14 ;  /* 0x000000ffff637224 */ /* 0x000fe200078e000e */
[----:B------:R-:W-:Y:S05]  /*6b40*/  LDSM.16.MT88.4 R80, [R203+0x1b800] ;  /* 0x01b80000cb50783b */ /* 0x000fea0000004200 */
[----:B------:R-:W-:Y:S01]  /*6b50*/  HMMA.16816.F32.BF16 R160, R4, R20, R92 ;  /* 0x0000001404a0723c */ /* 0x000fe2000004185c */
[----:B------:R-:W2:Y:S01]  /*6b60*/  LDSM.16.MT88.4 R20, [R202+0x1f000] ;  /* 0x01f00000ca14783b */ /* 0x000ea20000004200 */
[----:B------:R3:W-:Y:S01]  /*6b70*/  MUFU.EX2 R227, R0 ;  /* 0x0000000000e37308 */ /* 0x0007e20000000800 */
[----:B------:R-:W-:Y:S01]  /*6b80*/  MOV R139, R189 ;  /* 0x000000bd008b7202 */ /* 0x000fe20000000f00 */
[----:B------:R-:W-:-:S04]  /*6b90*/  IMAD.MOV.U32 R136, RZ, RZ, R191 ;  /* 0x000000ffff887224 */ /* 0x000fc800078e00bf */
[C---:B------:R-:W-:Y:S01]  /*6ba0*/  HMMA.16816.F32.BF16 R188, R4.reuse, R34, R84 ;  /* 0x0000002204bc723c */ /* 0x040fe20000041854 */
[----:B---3--:R-:W-:Y:S02]  /*6bb0*/  FFMA.FTZ R0, R165, c[0x0][0x23c], -R12 ;  /* 0x00008f00a5007a23 */ /* 0x008fe4000001080c */
[----:B------:R-:W-:Y:S02]  /*6bc0*/  IMAD.MOV.U32 R165, RZ, RZ, R150 ;  /* 0x000000ffffa57224 */ /* 0x000fe400078e0096 */
[----:B------:R3:W4:Y:S02]  /*6bd0*/  MUFU.EX2 R150, R0 ;  /* 0x0000000000967308 */ /* 0x0007240000000800 */
[----:B------:R-:W-:Y:S01]  /*6be0*/  MOV R85, R149 ;  /* 0x0000009500557202 */ /* 0x000fe20000000f00 */
[C---:B-1----:R-:W-:Y:S08]  /*6bf0*/  HMMA.16816.F32.BF16 R32, R4.reuse, R24, R72 ;  /* 0x000000180420723c */ /* 0x042ff00000041848 */
[----:B------:R-:W-:Y:S01]  /*6c00*/  HMMA.16816.F32.BF16 R172, R4, R26, R56 ;  /* 0x0000001a04ac723c */ /* 0x000fe20000041838 */
[----:B------:R-:W-:Y:S01]  /*6c10*/  IMAD.MOV.U32 R86, RZ, RZ, R102 ;  /* 0x000000ffff567224 */ /* 0x000fe200078e0066 */
[----:B------:R-:W-:Y:S01]  /*6c20*/  LDSM.16.MT88.4 R56, [R202+0x19800] ;  /* 0x01980000ca38783b */ /* 0x000fe20000004200 */
[----:B---3--:R-:W-:-:S03]  /*6c30*/  FFMA.FTZ R0, R171, c[0x0][0x23c], -R12 ;  /* 0x00008f00ab007a23 */ /* 0x008fc6000001080c */
[----:B------:R-:W-:Y:S02]  /*6c40*/  LDSM.16.MT88.4 R72, [R201+0x1b800] ;  /* 0x01b80000c948783b */ /* 0x000fe40000004200 */
[C---:B------:R-:W-:Y:S01]  /*6c50*/  HMMA.16816.F32.BF16 R168, R4.reuse, R8, R52 ;  /* 0x0000000804a8723c */ /* 0x040fe20000041834 */
[----:B------:R1:W-:Y:S06]  /*6c60*/  MUFU.EX2 R149, R0 ;  /* 0x0000000000957308 */ /* 0x0003ec0000000800 */
[----:B------:R-:W-:Y:S01]  /*6c70*/  FFMA.FTZ R8, R101, c[0x0][0x23c], -R12 ;  /* 0x00008f0065087a23 */ /* 0x000fe2000001080c */
[----:B------:R-:W-:Y:S01]  /*6c80*/  HMMA.16816.F32.BF16 R24, R4, R10, R48 ;  /* 0x0000000a0418723c */ /* 0x000fe20000041830 */
[----:B------:R-:W3:Y:S01]  /*6c90*/  LDSM.16.MT88.4 R48, [R203+0x19800] ;  /* 0x01980000cb30783b */ /* 0x000ee20000004200 */
[----:B-1----:R-:W-:-:S05]  /*6ca0*/  LOP3.LUT R0, R19, UR8, R146, 0x96, !PT ;  /* 0x0000000813007c12 */ /* 0x002fca000f8e9692 */
[----:B------:R-:W-:Y:S01]  /*6cb0*/  FFMA.FTZ R10, R165, c[0x0][0x23c], -R2 ;  /* 0x00008f00a50a7a23 */ /* 0x000fe20000010802 */
[----:B------:R1:W-:Y:S01]  /*6cc0*/  MUFU.EX2 R19, R8 ;  /* 0x0000000800137308 */ /* 0x0003e20000000800 */
[----:B------:R-:W-:Y:S02]  /*6cd0*/  IMAD.MOV.U32 R101, RZ, RZ, R13 ;  /* 0x000000ffff657224 */ /* 0x000fe400078e000d */
[----:B------:R-:W-:Y:S01]  /*6ce0*/  IMAD.MOV.U32 R102, RZ, RZ, R139 ;  /* 0x000000ffff667224 */ /* 0x000fe200078e008b */
[----:B------:R-:W-:-:S04]  /*6cf0*/  MOV R139, R248 ;  /* 0x000000f8008b7202 */ /* 0x000fc80000000f00 */
[----:B------:R2:W-:Y:S01]  /*6d00*/  MUFU.EX2 R18, R10 ;  /* 0x0000000a00127308 */ /* 0x0005e20000000800 */
[----:B------:R-:W-:Y:S02]  /*6d10*/  IMAD.MOV.U32 R87, RZ, RZ, R249 ;  /* 0x000000ffff577224 */ /* 0x000fe400078e00f9 */
[----:B-1----:R-:W-:-:S05]  /*6d20*/  IMAD.WIDE.U32 R8, R0, -0x2daee0ad, RZ ;  /* 0xd2511f5300087825 */ /* 0x002fca00078e00ff */
[----:B------:R-:W-:Y:S01]  /*6d30*/  LOP3.LUT R0, R9, UR18, R144, 0x96, !PT ;  /* 0x0000001209007c12 */ /* 0x000fe2000f8e9690 */
[----:B--2---:R-:W-:Y:S01]  /*6d40*/  FFMA.FTZ R10, R85, c[0x0][0x23c], -R2 ;  /* 0x00008f00550a7a23 */ /* 0x004fe20000010802 */
[C---:B------:R-:W-:Y:S02]  /*6d50*/  LOP3.LUT R9, R8.reuse, 0xffff, RZ, 0xc0, !PT ;  /* 0x0000ffff08097812 */ /* 0x040fe400078ec0ff */
[----:B------:R-:W-:Y:S02]  /*6d60*/  LOP3.LUT R13, R8, 0xff, RZ, 0xc0, !PT ;  /* 0x000000ff080d7812 */ /* 0x000fe400078ec0ff */
[--C-:B------:R-:W-:Y:S02]  /*6d70*/  SHF.R.U32.HI R11, RZ, 0x10, R8.reuse ;  /* 0x00000010ff0b7819 */ /* 0x100fe40000011608 */
[----:B------:R-:W-:Y:S01]  /*6d80*/  SHF.R.U32.HI R12, RZ, 0x18, R8 ;  /* 0x00000018ff0c7819 */ /* 0x000fe20000011608 */
[----:B------:R-:W-:Y:S02]  /*6d90*/  FFMA.FTZ R8, R15, c[0x0][0x23c], -R2 ;  /* 0x00008f000f087a23 */ /* 0x000fe40000010802 */
[----:B------:R-:W-:Y:S01]  /*6da0*/  IMAD.MOV.U32 R248, RZ, RZ, R166 ;  /* 0x000000fffff87224 */ /* 0x000fe200078e00a6 */
[----:B------:R1:W2:Y:S01]  /*6db0*/  MUFU.EX2 R15, R10 ;  /* 0x0000000a000f7308 */ /* 0x0002a20000000800 */
[----:B------:R-:W-:-:S02]  /*6dc0*/  IMAD.MOV.U32 R249, RZ, RZ, R164 ;  /* 0x000000fffff97224 */ /* 0x000fc400078e00a4 */
[C---:B------:R-:W-:Y:S05]  /*6dd0*/  HMMA.16816.F32.BF16 R164, R4.reuse, R20, R44 ;  /* 0x0000001404a4723c */ /* 0x040fea000004182c */
[----:B------:R2:W-:Y:S03]  /*6de0*/  MUFU.EX2 R14, R8 ;  /* 0x00000008000e7308 */ /* 0x0005e60000000800 */
[----:B------:R-:W-:Y:S01]  /*6df0*/  HMMA.16816.F32.BF16 R20, R4, R22, R40 ;  /* 0x000000160414723c */ /* 0x000fe20000041828 */
[----:B------:R-:W3:Y:S01]  /*6e00*/  LDSM.16.MT88.4 R40, [R201+0x19800] ;  /* 0x01980000c928783b */ /* 0x000ee20000004200 */
[----:B-1----:R-:W-:Y:S01]  /*6e10*/  FFMA.FTZ R10, R86, c[0x0][0x23c], -R2 ;  /* 0x00008f00560a7a23 */ /* 0x002fe20000010802 */
[----:B------:R-:W-:-:S04]  /*6e20*/  LOP3.LUT R2, R0, 0xffff, RZ, 0xc0, !PT ;  /* 0x0000ffff00027812 */ /* 0x000fc800078ec0ff */
[--C-:B------:R-:W-:Y:S02]  /*6e30*/  SHF.R.U32.HI R5, RZ, 0x10, R0.reuse ;  /* 0x00000010ff057819 */ /* 0x100fe40000011600 */
[----:B------:R-:W-:Y:S01]  /*6e40*/  SHF.R.U32.HI R7, RZ, 0x18, R0 ;  /* 0x00000018ff077819 */ /* 0x000fe20000011600 */
[----:B------:R-:W1:Y:S01]  /*6e50*/  MUFU.EX2 R10, R10 ;  /* 0x0000000a000a7308 */ /* 0x000e620000000800 */
[----:B--2---:R-:W-:Y:S02]  /*6e60*/  LOP3.LUT R8, R0, 0xff, RZ, 0xc0, !PT ;  /* 0x000000ff00087812 */ /* 0x004fe400078ec0ff */
[----:B------:R-:W-:Y:S02]  /*6e70*/  SHF.R.U32.HI R0, RZ, 0x8, R2 ;  /* 0x00000008ff007819 */ /* 0x000fe40000011602 */
[----:B------:R-:W-:Y:S02]  /*6e80*/  LOP3.LUT R2, R5, 0xff, RZ, 0xc0, !PT ;  /* 0x000000ff05027812 */ /* 0x000fe400078ec0ff */
[----:B------:R-:W-:-:S02]  /*6e90*/  SHF.R.U32.HI R6, RZ, 0x8, R9 ;  /* 0x00000008ff067819 */ /* 0x000fc40000011609 */
[----:B------:R-:W-:Y:S02]  /*6ea0*/  MOV R98, R87 ;  /* 0x0000005700627202 */ /* 0x000fe40000000f00 */
[----:B------:R-:W-:Y:S02]  /*6eb0*/  LOP3.LUT R4, R11, 0xff, RZ, 0xc0, !PT ;  /* 0x000000ff0b047812 */ /* 0x000fe400078ec0ff */
[----:B------:R-:W-:Y:S02]  /*6ec0*/  PRMT R0, R8, 0x5410, R0 ;  /* 0x0000541008007816 */ /* 0x000fe40000000000 */
[----:B------:R-:W-:Y:S02]  /*6ed0*/  PRMT R2, R2, 0x5410, R7 ;  /* 0x0000541002027816 */ /* 0x000fe40000000007 */
[----:B------:R-:W-:Y:S01]  /*6ee0*/  PRMT R9, R13, 0x5410, R6 ;  /* 0x000054100d097816 */ /* 0x000fe20000000006 */
[--C-:B------:R-:W-:Y:S01]  /*6ef0*/  HSET2.LE.AND R0, R0, R98.reuse, PT ;  /* 0x0000006200007233 */ /* 0x100fe20003803000 */
[----:B------:R-:W-:Y:S01]  /*6f00*/  PRMT R6, R4, 0x5410, R12 ;  /* 0x0000541004067816 */ /* 0x000fe2000000000c */
[----:B------:R-:W-:Y:S01]  /*6f10*/  HSET2.LE.AND R4, R2, R98, PT ;  /* 0x0000006202047233 */ /* 0x000fe20003803000 */
[----:B----4-:R-:W-:-:S02]  /*6f20*/  F2FP.BF16.PACK_AB R2, R150, R227 ;  /* 0x000000e39602723e */ /* 0x010fc400000010ff */
[----:B------:R-:W-:Y:S02]  /*6f30*/  F2FP.BF16.PACK_AB R5, R15, R18 ;  /* 0x000000120f05723e */ /* 0x000fe400000010ff */
[----:B------:R-:W-:Y:S01]  /*6f40*/  LOP3.LUT R144, R0, R2, RZ, 0xc0, !PT ;  /* 0x0000000200907212 */ /* 0x000fe200078ec0ff */
[--C-:B------:R-:W-:Y:S01]  /*6f50*/  HSET2.LE.AND R0, R9, R98.reuse, PT ;  /* 0x0000006209007233 */ /* 0x100fe20003803000 */
[----:B------:R-:W-:Y:S01]  /*6f60*/  LOP3.LUT R145, R4, R5, RZ, 0xc0, !PT ;  /* 0x0000000504917212 */ /* 0x000fe200078ec0ff */
[----:B------:R-:W-:Y:S01]  /*6f70*/  HSET2.LE.AND R4, R6, R98, PT ;  /* 0x0000006206047233 */ /* 0x000fe20003803000 */
[----:B------:R-:W-:Y:S02]  /*6f80*/  F2FP.BF16.PACK_AB R2, R19, R149 ;  /* 0x000000951302723e */ /* 0x000fe400000010ff */
[----:B-1----:R-:W-:Y:S02]  /*6f90*/  F2FP.BF16.PACK_AB R5, R10, R14 ;  /* 0x0000000e0a05723e */ /* 0x002fe400000010ff */
[----:B------:R-:W-:-:S02]  /*6fa0*/  LOP3.LUT R146, R0, R2, RZ, 0xc0, !PT ;  /* 0x0000000200927212 */ /* 0x000fc400078ec0ff */
[----:B------:R-:W-:Y:S01]  /*6fb0*/  LOP3.LUT R147, R4, R5, RZ, 0xc0, !PT ;  /* 0x0000000504937212 */ /* 0x000fe200078ec0ff */
[----:B------:R-:W-:Y:S02]  /*6fc0*/  IMAD.MOV.U32 R87, RZ, RZ, R248 ;  /* 0x000000ffff577224 */ /* 0x000fe400078e00f8 */
[----:B------:R-:W-:Y:S01]  /*6fd0*/  IMAD.MOV.U32 R86, RZ, RZ, R249 ;  /* 0x000000ffff567224 */ /* 0x000fe200078e00f9 */
[----:B------:R-:W-:Y:S01]  /*6fe0*/  MOV R85, R250 ;  /* 0x000000fa00557202 */ /* 0x000fe20000000f00 */
[----:B------:R-:W-:Y:S01]  /*6ff0*/  IMAD.MOV.U32 R84, RZ, RZ, R251 ;  /* 0x000000ffff547224 */ /* 0x000fe200078e00fb */
[----:B------:R-:W-:Y:S01]  /*7000*/  MOV R0, R100 ;  /* 0x0000006400007202 */ /* 0x000fe20000000f00 */
[----:B---3--:R-:W-:Y:S01]  /*7010*/  HMMA.16816.F32.BF16 R44, R144, R48, R88 ;  /* 0x00000030902c723c */ /* 0x008fe20000041858 */
[----:B------:R-:W1:Y:S01]  /*7020*/  LDSM.16.MT88.4 R88, [R202+0x1b800] ;  /* 0x01b80000ca58783b */ /* 0x000e620000004200 */
[----:B------:R-:W-:Y:S01]  /*7030*/  IMAD.MOV.U32 R8, RZ, RZ, R86 ;  /* 0x000000ffff087224 */ /* 0x000fe200078e0056 */
[----:B------:R-:W-:Y:S01]  /*7040*/  MOV R251, R159 ;  /* 0x0000009f00fb7202 */ /* 0x000fe20000000f00 */
        /* <DEDUP_REMOVED lines=8> */
[----:B------:R-:W2:Y:S01]  /*70d0*/  LDSM.16.MT88.4 R156, [R200+0x19800] ;  /* 0x01980000c89c783b */ /* 0x000ea20000004200 */
[----:B------:R-:W-:Y:S01]  /*70e0*/  IMAD.MOV.U32 R100, RZ, RZ, R136 ;  /* 0x000000ffff647224 */ /* 0x000fe200078e0088 */
[----:B------:R-:W-:Y:S01]  /*70f0*/  MOV R102, R38 ;  /* 0x0000002600667202 */ /* 0x000fe20000000f00 */
[----:B------:R-:W-:Y:S01]  /*7100*/  IMAD.MOV.U32 R101, RZ, RZ, R137 ;  /* 0x000000ffff657224 */ /* 0x000fe200078e0089 */
[----:B------:R-:W-:Y:S01]  /*7110*/  MOV R137, R37 ;  /* 0x0000002500897202 */ /* 0x000fe20000000f00 */
[----:B------:R-:W-:Y:S01]  /*7120*/  IMAD.MOV.U32 R103, RZ, RZ, R39 ;  /* 0x000000ffff677224 */ /* 0x000fe200078e0027 */
[----:B------:R-:W-:Y:S01]  /*7130*/  HMMA.16816.F32.BF16 R52, R144, R56, R108 ;  /* 0x000000389034723c */ /* 0x000fe2000004186c */
[----:B------:R-:W-:-:S07]  /*7140*/  IMAD.MOV.U32 R136, RZ, RZ, R36 ;  /* 0x000000ffff887224 */ /* 0x000fce00078e0024 */
[C---:B------:R-:W-:Y:S01]  /*7150*/  HMMA.16816.F32.BF16 R36, R144.reuse, R40, R64 ;  /* 0x000000289024723c */ /* 0x040fe20000041840 */
[----:B------:R-:W3:Y:S07]  /*7160*/  LDSM.16.MT88.4 R64, [R200+0x1b800] ;  /* 0x01b80000c840783b */ /* 0x000eee0000004200 */
[----:B------:R-:W-:Y:S01]  /*7170*/  HMMA.16816.F32.BF16 R56, R144, R58, R112 ;  /* 0x0000003a9038723c */ /* 0x000fe20000041870 */
[----:B------:R-:W4:Y:S01]  /*7180*/  LDSM.16.MT88.4 R112, [R203+0x1d800] ;  /* 0x01d80000cb70783b */ /* 0x000f220000004200 */
[----:B------:R-:W-:Y:S01]  /*7190*/  IMAD.MOV.U32 R13, RZ, RZ, R84 ;  /* 0x000000ffff0d7224 */ /* 0x000fe200078e0054 */
[----:B------:R-:W-:-:S05]  /*71a0*/  MOV R12, R85 ;  /* 0x00000055000c7202 */ /* 0x000fca0000000f00 */
[C---:B------:R-:W-:Y:S08]  /*71b0*/  HMMA.16816.F32.BF16 R76, R144.reuse, R80, R132 ;  /* 0x00000050904c723c */ /* 0x040ff00000041884 */
[----:B------:R-:W-:Y:S07]  /*71c0*/  HMMA.16816.F32.BF16 R80, R144, R82, R240 ;  /* 0x000000529050723c */ /* 0x000fee00000418f0 */
[----:B------:R-:W-:-:S02]  /*71d0*/  IMAD.MOV.U32 R240, RZ, RZ, R86 ;  /* 0x000000fffff07224 */ /* 0x000fc400078e0056 */
[----:B------:R-:W-:Y:S02]  /*71e0*/  IMAD.MOV.U32 R241, RZ, RZ, R87 ;  /* 0x000000fffff17224 */ /* 0x000fe400078e0057 */
[C---:B-1----:R-:W-:Y:S08]  /*71f0*/  HMMA.16816.F32.BF16 R84, R144.reuse, R88, R228 ;  /* 0x000000589054723c */ /* 0x042ff000000418e4 */
[----:B------:R-:W-:Y:S01]  /*7200*/  HMMA.16816.F32.BF16 R88, R144, R90, R192 ;  /* 0x0000005a9058723c */ /* 0x000fe200000418c0 */
[----:B------:R-:W-:Y:S01]  /*7210*/  MOV R229, R103 ;  /* 0x0000006700e57202 */ /* 0x000fe20000000f00 */
[----:B------:R-:W-:-:S05]  /*7220*/  IMAD.MOV.U32 R228, RZ, RZ, R102 ;  /* 0x000000ffffe47224 */ /* 0x000fca00078e0066 */
[----:B------:R-:W-:Y:S01]  /*7230*/  MOV R194, R138 ;  /* 0x0000008a00c27202 */ /* 0x000fe20000000f00 */
[----:B------:R-:W-:-:S04]  /*7240*/  IMAD.MOV.U32 R195, RZ, RZ, R139 ;  /* 0x000000ffffc37224 */ /* 0x000fc800078e008b */
[----:B------:R-:W-:Y:S02]  /*7250*/  FADD.FTZ R2, R2, R194 ;  /* 0x000000c202027221 */ /* 0x000fe40000010000 */
[----:B------:R-:W-:Y:S02]  /*7260*/  FADD.FTZ R0, R0, R195 ;  /* 0x000000c300007221 */ /* 0x000fe40000010000 */
[----:B------:R-:W-:Y:S02]  /*7270*/  IMAD.MOV.U32 R230, RZ, RZ, R136 ;  /* 0x000000ffffe67224 */ /* 0x000fe400078e0088 */
[----:B------:R-:W-:Y:S02]  /*7280*/  IMAD.MOV.U32 R231, RZ, RZ, R137 ;  /* 0x000000ffffe77224 */ /* 0x000fe400078e0089 */
[----:B------:R-:W-:Y:S01]  /*7290*/  FADD.FTZ R2, R228, R2 ;  /* 0x00000002e4027221 */ /* 0x000fe20000010000 */
[----:B--2---:R-:W-:Y:S01]  /*72a0*/  HMMA.16816.F32.BF16 R152, R144, R156, R152 ;  /* 0x0000009c9098723c */ /* 0x004fe20000041898 */
[----:B------:R-:W-:Y:S01]  /*72b0*/  FADD.FTZ R0, R229, R0 ;  /* 0x00000000e5007221 */ /* 0x000fe20000010000 */
[----:B------:R-:W-:Y:S01]  /*72c0*/  MOV R242, R100 ;  /* 0x0000006400f27202 */ /* 0x000fe20000000f00 */
[----:B------:R-:W-:Y:S01]  /*72d0*/  FADD.FTZ R2, R230, R2 ;  /* 0x00000002e6027221 */ /* 0x000fe20000010000 */
[----:B------:R-:W-:Y:S01]  /*72e0*/  LDSM.16.MT88.4 R136, [R201+0x1f800] ;  /* 0x01f80000c988783b */ /* 0x000fe20000004200 */
[----:B------:R-:W-:-:S03]  /*72f0*/  FADD.FTZ R0, R231, R0 ;  /* 0x00000000e7007221 */ /* 0x000fc60000010000 */
[----:B------:R-:W-:Y:S01]  /*7300*/  HMMA.16816.F32.BF16 R40, R144, R42, R68 ;  /* 0x0000002a9028723c */ /* 0x000fe20000041844 */
[----:B------:R-:W-:Y:S02]  /*7310*/  IMAD.MOV.U32 R11, RZ, RZ, R99 ;  /* 0x000000ffff0b7224 */ /* 0x000fe400078e0063 */
[----:B------:R-:W-:Y:S01]  /*7320*/  LDSM.16.MT88.4 R96, [R200+0x1d800] ;  /* 0x01d80000c860783b */ /* 0x000fe20000004200 */
[----:B------:R-:W-:-:S04]  /*7330*/  IMAD.MOV.U32 R243, RZ, RZ, R101 ;  /* 0x000000fffff37224 */ /* 0x000fc800078e0065 */
[----:B------:R-:W-:Y:S01]  /*7340*/  HMMA.16816.F32.BF16 R156, R144, R158, R60 ;  /* 0x0000009e909c723c */ /* 0x000fe2000004183c */
[----:B------:R-:W-:Y:S02]  /*7350*/  FADD.FTZ R2, R240, R2 ;  /* 0x00000002f0027221 */ /* 0x000fe40000010000 */
[----:B------:R-:W-:-:S05]  /*7360*/  FADD.FTZ R0, R241, R0 ;  /* 0x00000000f1007221 */ /* 0x000fca0000010000 */
[----:B------:R-:W-:Y:S01]  /*7370*/  HMMA.16816.F32.BF16 R68, R144, R72, R124 ;  /* 0x000000489044723c */ /* 0x000fe2000004187c */
[----:B------:R-:W-:-:S07]  /*7380*/  FADD.FTZ R2, R242, R2 ;  /* 0x00000002f2027221 */ /* 0x000fce0000010000 */
[----:B---3--:R-:W-:Y:S01]  /*7390*/  HMMA.16816.F32.BF16 R60, R144, R64, R116 ;  /* 0x00000040903c723c */ /* 0x008fe20000041874 */
[----:B------:R-:W-:-:S07]  /*73a0*/  FADD.FTZ R0, R243, R0 ;  /* 0x00000000f3007221 */ /* 0x000fce0000010000 */
[C---:B------:R-:W-:Y:S01]  /*73b0*/  HMMA.16816.F32.BF16 R72, R144.reuse, R74, R128 ;  /* 0x0000004a9048723c */ /* 0x040fe20000041880 */
[----:B------:R-:W1:Y:S07]  /*73c0*/  LDSM.16.MT88.4 R128, [R200+0x1f800] ;  /* 0x01f80000c880783b */ /* 0x000e6e0000004200 */
[C---:B------:R-:W-:Y:S01]  /*73d0*/  HMMA.16816.F32.BF16 R48, R144.reuse, R50, R104 ;  /* 0x000000329030723c */ /* 0x040fe20000041868 */
[----:B------:R-:W2:Y:S07]  /*73e0*/  LDSM.16.MT88.4 R104, [R201+0x1d800] ;  /* 0x01d80000c968783b */ /* 0x000eae0000004200 */
[C---:B------:R-:W-:Y:S01]  /*73f0*/  HMMA.16816.F32.BF16 R64, R144.reuse, R66, R120 ;  /* 0x000000429040723c */ /* 0x040fe20000041878 */
[----:B------:R-:W3:Y:S07]  /*7400*/  LDSM.16.MT88.4 R120, [R202+0x1d800] ;  /* 0x01d80000ca78783b */ /* 0x000eee0000004200 */
        /* <DEDUP_REMOVED lines=19> */
[----:B------:R-:W-:Y:S02]  /*7540*/  FADD.FTZ R2, R149, R2 ;  /* 0x0000000295027221 */ /* 0x000fe40000010000 */
[----:B------:R-:W-:-:S05]  /*7550*/  FADD.FTZ R0, R14, R0 ;  /* 0x000000000e007221 */ /* 0x000fca0000010000 */
[C---:B------:R-:W-:Y:S08]  /*7560*/  HMMA.16816.F32.BF16 R92, R144.reuse, R96, R184 ;  /* 0x00000060905c723c */ /* 0x040ff000000418b8 */
[C---:B--2---:R-:W-:Y:S08]  /*7570*/  HMMA.16816.F32.BF16 R100, R144.reuse, R104, R244 ;  /* 0x000000689064723c */ /* 0x044ff000000418f4 */
[----:B---3--:R-:W-:Y:S01]  /*7580*/  HMMA.16816.F32.BF16 R116, R144, R120, R180 ;  /* 0x000000789074723c */ /* 0x008fe200000418b4 */
[----:B------:R-:W-:-:S02]  /*7590*/  FADD.FTZ R244, R19, R2 ;  /* 0x0000000213f47221 */ /* 0x000fc40000010000 */
[----:B------:R-:W-:-:S05]  /*75a0*/  FADD.FTZ R245, R10, R0 ;  /* 0x000000000af57221 */ /* 0x000fca0000010000 */
        /* <DEDUP_REMOVED lines=12> */
[----:B------:R-:W2:Y:S01]  /*7670*/  LDL.64 R8, [R1+0x8] ;  /* 0x0000080001087983 */ /* 0x000ea20000100a00 */
        /* <DEDUP_REMOVED lines=102> */
[C---:B------:R-:W-:Y:S01]  /*7ce0*/  HMMA.16816.F32.BF16 R188, R8.reuse, R34, R24 ;  /* 0x0000002208bc723c */ /* 0x040fe20000041818 */
[----:B------:R-:W1:Y:S07]  /*7cf0*/  LDSM.16.M88.4 R32, [R205+0x10800] ;  /* 0x01080000cd20783b */ /* 0x000e6e0000000200 */
[C---:B--2---:R-:W-:Y:S01]  /*7d00*/  HMMA.16816.F32.BF16 R236, R8.reuse, R180, R12 ;  /* 0x000000b408ec723c */ /* 0x044fe2000004180c */
[----:B------:R-:W2:Y:S07]  /*7d10*/  LDSM.16.M88.4 R12, [R205+0x11000] ;  /* 0x01100000cd0c783b */ /* 0x000eae0000000200 */
[C---:B------:R-:W-:Y:S08]  /*7d20*/  HMMA.16816.F32.BF16 R28, R8.reuse, R182, R20 ;  /* 0x000000b6081c723c */ /* 0x040ff00000041814 */
[C---:B---3--:R-:W-:Y:S01]  /*7d30*/  HMMA.16816.F32.BF16 R24, R8.reuse, R196, R176 ;  /* 0x000000c40818723c */ /* 0x048fe200000418b0 */
[----:B------:R-:W3:Y:S07]  /*7d40*/  LDSM.16.M88.4 R176, [R205+0x11800] ;  /* 0x01180000cdb0783b */ /* 0x000eee0000000200 */
[C---:B------:R-:W-:Y:S08]  /*7d50*/  HMMA.16816.F32.BF16 R20, R8.reuse, R198, R172 ;  /* 0x000000c60814723c */ /* 0x040ff000000418ac */
[C---:B----4-:R-:W-:Y:S08]  /*7d60*/  HMMA.16816.F32.BF16 R172, R8.reuse, R240, R184 ;  /* 0x000000f008ac723c */ /* 0x050ff000000418b8 */
[----:B------:R-:W-:Y:S01]  /*7d70*/  HMMA.16816.F32.BF16 R184, R8, R242, R192 ;  /* 0x000000f208b8723c */ /* 0x000fe200000418c0 */
[----:B------:R-:W-:Y:S04]  /*7d80*/  LDSM.16.M88.4 R8, [R208] ;  /* 0x00000000d008783b */ /* 0x000fe80000000200 */
[----:B------:R-:W4:Y:S03]  /*7d90*/  LDSM.16.M88.4 R192, [R204] ;  /* 0x00000000ccc0783b */ /* 0x000f260000000200 */
[C---:B-1----:R-:W-:Y:S08]  /*7da0*/  HMMA.16816.F32.BF16 R196, R4.reuse, R168, R228 ;  /* 0x000000a804c4723c */ /* 0x042ff000000418e4 */
[C---:B------:R-:W-:Y:S01]  /*7db0*/  HMMA.16816.F32.BF16 R188, R4.reuse, R170, R188 ;  /* 0x000000aa04bc723c */ /* 0x040fe200000418bc */
[----:B------:R-:W1:Y:S07]  /*7dc0*/  LDSM.16.M88.4 R168, [R204+0x800] ;  /* 0x00080000cca8783b */ /* 0x000e6e0000000200 */
[C---:B------:R-:W-:Y:S08]  /*7dd0*/  HMMA.16816.F32.BF16 R236, R4.reuse, R32, R236 ;  /* 0x0000002004ec723c */ /* 0x040ff000000418ec */
[C---:B------:R-:W-:Y:S08]  /*7de0*/  HMMA.16816.F32.BF16 R228, R4.reuse, R34, R28 ;  /* 0x0000002204e4723c */ /* 0x040ff0000004181c */
[C---:B--2---:R-:W-:Y:S01]  /*7df0*/  HMMA.16816.F32.BF16 R32, R4.reuse, R14, R20 ;  /* 0x0000000e0420723c */ /* 0x044fe20000041814 */
[----:B------:R-:W2:Y:S07]  /*7e00*/  LDSM.16.M88.4 R20, [R204+0x1800] ;  /* 0x00180000cc14783b */ /* 0x000eae0000000200 */
[C---:B------:R-:W-:Y:S01]  /*7e10*/  HMMA.16816.F32.BF16 R180, R4.reuse, R12, R24 ;  /* 0x0000000c04b4723c */ /* 0x040fe20000041818 */
[----:B------:R-:W2:Y:S07]  /*7e20*/  LDSM.16.M88.4 R24, [R204+0x1000] ;  /* 0x00100000cc18783b */ /* 0x000eae0000000200 */
[C---:B---3--:R-:W-:Y:S01]  /*7e30*/  HMMA.16816.F32.BF16 R28, R4.reuse, R176, R172 ;  /* 0x000000b0041c723c */ /* 0x048fe200000418ac */
[----:B------:R-:W-:Y:S07]  /*7e40*/  LDSM.16.M88.4 R172, [R151+0x12000] ;  /* 0x0120000097ac783b */ /* 0x000fee0000000200 */
[----:B------:R-:W-:Y:S01]  /*7e50*/  HMMA.16816.F32.BF16 R12, R4, R178, R184 ;  /* 0x000000b2040c723c */ /* 0x000fe200000418b8 */
[----:B------:R-:W3:Y:S04]  /*7e60*/  LDSM.16.M88.4 R4, [R206+0x4000] ;  /* 0x00400000ce04783b */ /* 0x000ee80000000200 */
[----:B------:R-:W3:Y:S03]  /*7e70*/  LDSM.16.M88.4 R176, [R151+0x12800] ;  /* 0x0128000097b0783b */ /* 0x000ee60000000200 */
[C---:B----4-:R-:W-:Y:S08]  /*7e80*/  HMMA.16816.F32.BF16 R196, R8.reuse, R192, R196 ;  /* 0x000000c008c4723c */ /* 0x050ff000000418c4 */
[C---:B------:R-:W-:Y:S08]  /*7e90*/  HMMA.16816.F32.BF16 R184, R8.reuse, R194, R188 ;  /* 0x000000c208b8723c */ /* 0x040ff000000418bc */
[C---:B-1----:R-:W-:Y:S08]  /*7ea0*/  HMMA.16816.F32.BF16 R236, R8.reuse, R168, R236 ;  /* 0x000000a808ec723c */ /* 0x042ff000000418ec */
[C---:B------:R-:W-:Y:S08]  /*7eb0*/  HMMA.16816.F32.BF16 R192, R8.reuse, R170, R228 ;  /* 0x000000aa08c0723c */ /* 0x040ff000000418e4 */
[C---:B--2---:R-:W-:Y:S01]  /*7ec0*/  HMMA.16816.F32.BF16 R168, R8.reuse, R20, R28 ;  /* 0x0000001408a8723c */ /* 0x044fe2000004181c */
[----:B------:R-:W1:Y:S07]  /*7ed0*/  LDSM.16.M88.4 R28, [R151+0x13000] ;  /* 0x01300000971c783b */ /* 0x000e6e0000000200 */
[C---:B------:R-:W-:Y:S08]  /*7ee0*/  HMMA.16816.F32.BF16 R188, R8.reuse, R24, R180 ;  /* 0x0000001808bc723c */ /* 0x040ff000000418b4 */
[C---:B------:R-:W-:Y:S01]  /*7ef0*/  HMMA.16816.F32.BF16 R180, R8.reuse, R26, R32 ;  /* 0x0000001a08b4723c */ /* 0x040fe20000041820 */
[----:B------:R-:W2:Y:S04]  /*7f00*/  LDSM.16.M88.4 R24, [R151+0x13800] ;  /* 0x013800009718783b */ /* 0x000ea80000000200 */
[----:B------:R-:W-:Y:S03]  /*7f10*/  LDSM.16.M88.4 R32, [R222] ;  /* 0x00000000de20783b */ /* 0x000fe60000000200 */
[----:B------:R-:W-:Y:S01]  /*7f20*/  HMMA.16816.F32.BF16 R20, R8, R22, R12 ;  /* 0x000000160814723c */ /* 0x000fe2000004180c */
[----:B------:R-:W4:Y:S07]  /*7f30*/  LDSM.16.M88.4 R8, [R207+0x4000] ;  /* 0x00400000cf08783b */ /* 0x000f2e0000000200 */
[C---:B---3--:R-:W-:Y:S08]  /*7f40*/  HMMA.16816.F32.BF16 R12, R4.reuse, R172, R196 ;  /* 0x000000ac040c723c */ /* 0x048ff000000418c4 */
[C---:B------:R-:W-:Y:S08]  /*7f50*/  HMMA.16816.F32.BF16 R196, R4.reuse, R178, R192 ;  /* 0x000000b204c4723c */ /* 0x040ff000000418c0 */
[C---:B-1----:R-:W-:Y:S01]  /*7f60*/  HMMA.16816.F32.BF16 R192, R4.reuse, R28, R188 ;  /* 0x0000001c04c0723c */ /* 0x042fe200000418bc */
[----:B------:R-:W1:Y:S07]  /*7f70*/  LDSM.16.M88.4 R188, [R221] ;  /* 0x00000000ddbc783b */ /* 0x000e6e0000000200 */
[C---:B------:R-:W-:Y:S08]  /*7f80*/  HMMA.16816.F32.BF16 R172, R4.reuse, R174, R184 ;  /* 0x000000ae04ac723c */ /* 0x040ff000000418b8 */
[C---:B------:R-:W-:Y:S01]  /*7f90*/  HMMA.16816.F32.BF16 R184, R4.reuse, R30, R180 ;  /* 0x0000001e04b8723c */ /* 0x040fe200000418b4 */
[----:B------:R-:W3:Y:S04]  /*7fa0*/  LDSM.16.M88.4 R180, [R220] ;  /* 0x00000000dcb4783b */ /* 0x000ee80000000200 */
[----:B------:R-:W1:Y:S03]  /*7fb0*/  LDSM.16.M88.4 R28, [R219] ;  /* 0x00000000db1c783b */ /* 0x000e660000000200 */
[C---:B------:R-:W-:Y:S08]  /*7fc0*/  HMMA.16816.F32.BF16 R228, R4.reuse, R176, R236 ;  /* 0x000000b004e4723c */ /* 0x040ff000000418ec */
[C---:B--2---:R-:W-:Y:S08]  /*7fd0*/  HMMA.16816.F32.BF16 R176, R4.reuse, R24, R168 ;  /* 0x0000001804b0723c */ /* 0x044ff000000418a8 */
[----:B------:R-:W-:Y:S01]  /*7fe0*/  HMMA.16816.F32.BF16 R168, R4, R26, R20 ;  /* 0x0000001a04a8723c */ /* 0x000fe20000041814 */
[----:B------:R-:W-:Y:S04]  /*7ff0*/  LDSM.16.M88.4 R4, [R209+0x4000] ;  /* 0x00400000d104783b */ /* 0x000fe80000000200 */
[----:B------:R-:W2:Y:S03]  /*8000*/  LDSM.16.M88.4 R24, [R205+0x12000] ;  /* 0x01200000cd18783b */ /* 0x000ea60000000200 */
[C---:B----4-:R-:W-:Y:S08]  /*8010*/  HMMA.16816.F32.BF16 R20, R8.reuse, R32, R12 ;  /* 0x000000200814723c */ /* 0x050ff0000004180c */
[C---:B------:R-:W-:Y:S01]  /*8020*/  HMMA.16816.F32.BF16 R12, R8.reuse, R34, R172 ;  /* 0x00000022080c723c */ /* 0x040fe200000418ac */
[----:B------:R-:W-:Y:S07]  /*8030*/  LDSM.16.M88.4 R172, [R204+0x2800] ;  /* 0x00280000ccac783b */ /* 0x000fee0000000200 */
[C---:B-1----:R-:W-:Y:S08]  /*8040*/  HMMA.16816.F32.BF16 R236, R8.reuse, R188, R228 ;  /* 0x000000bc08ec723c */ /* 0x042ff000000418e4 */
[C---:B------:R-:W-:Y:S08]  /*8050*/  HMMA.16816.F32.BF16 R228, R8.reuse, R190, R196 ;  /* 0x000000be08e4723c */ /* 0x040ff000000418c4 */
[C---:B---3--:R-:W-:Y:S01]  /*8060*/  HMMA.16816.F32.BF16 R196, R8.reuse, R180, R192 ;  /* 0x000000b408c4723c */ /* 0x048fe200000418c0 */
[----:B------:R-:W1:Y:S07]  /*8070*/  LDSM.16.M88.4 R192, [R205+0x12800] ;  /* 0x01280000cdc0783b */ /* 0x000e6e0000000200 */
[C---:B------:R-:W-:Y:S08]  /*8080*/  HMMA.16816.F32.BF16 R188, R8.reuse, R182, R184 ;  /* 0x000000b608bc723c */ /* 0x040ff000000418b8 */
[C---:B------:R-:W-:Y:S08]  /*8090*/  HMMA.16816.F32.BF16 R180, R8.reuse, R28, R176 ;  /* 0x0000001c08b4723c */ /* 0x040ff000000418b0 */
[----:B------:R-:W-:Y:S01]  /*80a0*/  HMMA.16816.F32.BF16 R176, R8, R30, R168 ;  /* 0x0000001e08b0723c */ /* 0x000fe200000418a8 */
[----:B------:R-:W3:Y:S04]  /*80b0*/  LDSM.16.M88.4 R168, [R205+0x13000] ;  /* 0x01300000cda8783b */ /* 0x000ee80000000200 */
[----:B------:R-:W4:Y:S03]  /*80c0*/  LDSM.16.M88.4 R28, [R205+0x13800] ;  /* 0x01380000cd1c783b */ /* 0x000f260000000200 */
[C---:B--2---:R-:W-:Y:S01]  /*80d0*/  HMMA.16816.F32.BF16 R32, R4.reuse, R24, R20 ;  /* 0x000000180420723c */ /* 0x044fe20000041814 */
[----:B------:R-:W-:Y:S07]  /*80e0*/  LDSM.16.M88.4 R8, [R208+0x4000] ;  /* 0x00400000d008783b */ /* 0x000fee0000000200 */
[C---:B------:R-:W-:Y:S01]  /*80f0*/  HMMA.16816.F32.BF16 R20, R4.reuse, R26, R12 ;  /* 0x0000001a0414723c */ /* 0x040fe2000004180c */
[----:B------:R-:W2:Y:S07]  /*8100*/  LDSM.16.M88.4 R24, [R204+0x2000] ;  /* 0x00200000cc18783b */ /* 0x000eae0000000200 */
[C---:B-1----:R-:W-:Y:S08]  /*8110*/  HMMA.16816.F32.BF16 R184, R4.reuse, R194, R228 ;  /* 0x000000c204b8723c */ /* 0x042ff000000418e4 */
[C---:B------:R-:W-:Y:S01]  /*8120*/  HMMA.16816.F32.BF16 R12, R4.reuse, R192, R236 ;  /* 0x000000c0040c723c */ /* 0x040fe200000418ec */
[----:B------:R-:W-:Y:S07]  /*8130*/  LDSM.16.M88.4 R236, [R151+0x15000] ;  /* 0x0150000097ec783b */ /* 0x000fee0000000200 */
[C---:B---3--:R-:W-:Y:S08]  /*8140*/  HMMA.16816.F32.BF16 R228, R4.reuse, R168, R196 ;  /* 0x000000a804e4723c */ /* 0x048ff000000418c4 */
[C---:B------:R-:W-:Y:S01]  /*8150*/  HMMA.16816.F32.BF16 R196, R4.reuse, R170, R188 ;  /* 0x000000aa04c4723c */ /* 0x040fe200000418bc */
[----:B------:R-:W-:Y:S07]  /*8160*/  LDSM.16.M88.4 R168, [R151+0x14800] ;  /* 0x0148000097a8783b */ /* 0x000fee0000000200 */
[C---:B----4-:R-:W-:Y:S08]  /*8170*/  HMMA.16816.F32.BF16 R192, R4.reuse, R28, R180 ;  /* 0x0000001c04c0723c */ /* 0x050ff000000418b4 */
[----:B------:R-:W-:Y:S01]  /*8180*/  HMMA.16816.F32.BF16 R188, R4, R30, R176 ;  /* 0x0000001e04bc723c */ /* 0x000fe200000418b0 */
[----:B------:R-:W1:Y:S04]  /*8190*/  LDSM.16.M88.4 R28, [R204+0x3000] ;  /* 0x00300000cc1c783b */ /* 0x000e680000000200 */
[----:B------:R-:W-:Y:S03]  /*81a0*/  LDSM.16.M88.4 R4, [R206+0x8000] ;  /* 0x00800000ce04783b */ /* 0x000fe60000000200 */
[C---:B--2---:R-:W-:Y:S08]  /*81b0*/  HMMA.16816.F32.BF16 R180, R8.reuse, R24, R32 ;  /* 0x0000001808b4723c */ /* 0x044ff00000041820 */
[C---:B------:R-:W-:Y:S01]  /*81c0*/  HMMA.16816.F32.BF16 R32, R8.reuse, R26, R20 ;  /* 0x0000001a0820723c */ /* 0x040fe20000041814 */
[----:B------:R-:W2:Y:S04]  /*81d0*/  LDSM.16.M88.4 R20, [R151+0x14000] ;  /* 0x014000009714783b */ /* 0x000ea80000000200 */
[----:B------:R-:W3:Y:S03]  /*81e0*/  LDSM.16.M88.4 R24, [R204+0x3800] ;  /* 0x00380000cc18783b */ /* 0x000ee60000000200 */
[C---:B------:R-:W-:Y:S08]  /*81f0*/  HMMA.16816.F32.BF16 R12, R8.reuse, R172, R12 ;  /* 0x000000ac080c723c */ /* 0x040ff0000004180c */
[C---:B------:R-:W-:Y:S08]  /*8200*/  HMMA.16816.F32.BF16 R176, R8.reuse, R174, R184 ;  /* 0x000000ae08b0723c */ /* 0x040ff000000418b8 */
[C---:B-1----:R-:W-:Y:S08]  /*8210*/  HMMA.16816.F32.BF16 R184, R8.reuse, R28, R228 ;  /* 0x0000001c08b8723c */ /* 0x042ff000000418e4 */
[----:B------:R-:W-:Y:S01]  /*8220*/  HMMA.16816.F32.BF16 R228, R8, R30, R196 ;  /* 0x0000001e08e4723c */ /* 0x000fe200000418c4 */
[----:B------:R-:W-:Y:S07]  /*8230*/  LDSM.16.M88.4 R28, [R218] ;  /* 0x00000000da1c783b */ /* 0x000fee0000000200 */
[----:B--2---:R-:W-:Y:S01]  /*8240*/  HMMA.16816.F32.BF16 R172, R4, R22, R32 ;  /* 0x0000001604ac723c */ /* 0x004fe20000041820 */
[----:B------:R-:W1:Y:S07]  /*8250*/  LDSM.16.M88.4 R32, [R151+0x15800] ;  /* 0x015800009720783b */ /* 0x000e6e0000000200 */
[C---:B---3--:R-:W-:Y:S08]  /*8260*/  HMMA.16816.F32.BF16 R196, R8.reuse, R24, R192 ;  /* 0x0000001808c4723c */ /* 0x048ff000000418c0 */
[----:B------:R-:W-:Y:S01]  /*8270*/  HMMA.16816.F32.BF16 R188, R8, R26, R188 ;  /* 0x0000001a08bc723c */ /* 0x000fe200000418bc */
[----:B------:R-:W2:Y:S04]  /*8280*/  LDSM.16.M88.4 R8, [R207+0x8000] ;  /* 0x00800000cf08783b */ /* 0x000ea80000000200 */
[----:B------:R-:W3:Y:S03]  /*8290*/  LDSM.16.M88.4 R24, [R217] ;  /* 0x00000000d918783b */ /* 0x000ee60000000200 */
[C---:B------:R-:W-:Y:S08]  /*82a0*/  HMMA.16816.F32.BF16 R180, R4.reuse, R20, R180 ;  /* 0x0000001404b4723c */ /* 0x040ff000000418b4 */
[C---:B------:R-:W-:Y:S08]  /*82b0*/  HMMA.16816.F32.BF16 R20, R4.reuse, R168, R12 ;  /* 0x000000a80414723c */ /* 0x040ff0000004180c */
[C---:B------:R-:W-:Y:S08]  /*82c0*/  HMMA.16816.F32.BF16 R12, R4.reuse, R170, R176 ;  /* 0x000000aa040c723c */ /* 0x040ff000000418b0 */
[C---:B------:R-:W-:Y:S01]  /*82d0*/  HMMA.16816.F32.BF16 R168, R4.reuse, R236, R184 ;  /* 0x000000ec04a8723c */ /* 0x040fe200000418b8 */
[----:B------:R-:W4:Y:S07]  /*82e0*/  LDSM.16.M88.4 R184, [R216] ;  /* 0x00000000d8b8783b */ /* 0x000f2e0000000200 */
[C---:B------:R-:W-:Y:S01]  /*82f0*/  HMMA.16816.F32.BF16 R192, R4.reuse, R238, R228 ;  /* 0x000000ee04c0723c */ /* 0x040fe200000418e4 */
[----:B------:R-:W-:Y:S07]  /*8300*/  LDSM.16.M88.4 R236, [R205+0x15800] ;  /* 0x01580000cdec783b */ /* 0x000fee0000000200 */
[C---:B-1----:R-:W-:Y:S01]  /*8310*/  HMMA.16816.F32.BF16 R228, R4.reuse, R32, R196 ;  /* 0x0000002004e4723c */ /* 0x042fe200000418c4 */
[----:B------:R-:W1:Y:S07]  /*8320*/  LDSM.16.M88.4 R196, [R215] ;  /* 0x00000000d7c4783b */ /* 0x000e6e0000000200 */
        /* <DEDUP_REMOVED lines=9> */
[C---:B----4-:R-:W-:Y:S08]  /*83c0*/  HMMA.16816.F32.BF16 R12, R8.reuse, R184, R168 ;  /* 0x000000b8080c723c */ /* 0x050ff000000418a8 */
[C---:B------:R-:W-:Y:S08]  /*83d0*/  HMMA.16816.F32.BF16 R168, R8.reuse, R186, R192 ;  /* 0x000000ba08a8723c */ /* 0x040ff000000418c0 */
[C---:B-1----:R-:W-:Y:S08]  /*83e0*/  HMMA.16816.F32.BF16 R228, R8.reuse, R196, R228 ;  /* 0x000000c408e4723c */ /* 0x042ff000000418e4 */
[----:B------:R-:W-:Y:S08]  /*83f0*/  HMMA.16816.F32.BF16 R192, R8, R198, R188 ;  /* 0x000000c608c0723c */ /* 0x000ff000000418bc */
[C---:B--2---:R-:W-:Y:S08]  /*8400*/  HMMA.16816.F32.BF16 R196, R4.reuse, R28, R180 ;  /* 0x0000001c04c4723c */ /* 0x044ff000000418b4 */
[C---:B------:R-:W-:Y:S01]  /*8410*/  HMMA.16816.F32.BF16 R188, R4.reuse, R30, R176 ;  /* 0x0000001e04bc723c */ /* 0x040fe200000418b0 */
[----:B------:R-:W-:Y:S07]  /*8420*/  LDSM.16.M88.4 R28, [R204+0x5000] ;  /* 0x00500000cc1c783b */ /* 0x000fee0000000200 */
[C---:B------:R-:W-:Y:S01]  /*8430*/  HMMA.16816.F32.BF16 R8, R4.reuse, R32, R12 ;  /* 0x000000200408723c */ /* 0x040fe2000004180c */
[----:B------:R-:W1:Y:S07]  /*8440*/  LDSM.16.M88.4 R12, [R208+0x8000] ;  /* 0x00800000d00c783b */ /* 0x000e6e0000000200 */
[C---:B---3--:R-:W-:Y:S01]  /*8450*/  HMMA.16816.F32.BF16 R184, R4.reuse, R24, R172 ;  /* 0x0000001804b8723c */ /* 0x048fe200000418ac */
[----:B------:R-:W-:Y:S07]  /*8460*/  LDSM.16.M88.4 R172, [R204+0x5800] ;  /* 0x00580000ccac783b */ /* 0x000fee0000000200 */
[C---:B------:R-:W-:Y:S01]  /*8470*/  HMMA.16816.F32.BF16 R180, R4.reuse, R26, R20 ;  /* 0x0000001a04b4723c */ /* 0x040fe20000041814 */
[----:B------:R-:W2:Y:S04]  /*8480*/  LDSM.16.M88.4 R24, [R204+0x4000] ;  /* 0x00400000cc18783b */ /* 0x000ea80000000200 */
[----:B------:R-:W3:Y:S03]  /*8490*/  LDSM.16.M88.4 R20, [R204+0x4800] ;  /* 0x00480000cc14783b */ /* 0x000ee60000000200 */
[C---:B------:R-:W-:Y:S08]  /*84a0*/  HMMA.16816.F32.BF16 R168, R4.reuse, R34, R168 ;  /* 0x0000002204a8723c */ /* 0x040ff000000418a8 */
[C---:B------:R-:W-:Y:S08]  /*84b0*/  HMMA.16816.F32.BF16 R176, R4.reuse, R236, R228 ;  /* 0x000000ec04b0723c */ /* 0x040ff000000418e4 */
[----:B------:R-:W-:Y:S01]  /*84c0*/  HMMA.16816.F32.BF16 R32, R4, R238, R192 ;  /* 0x000000ee0420723c */ /* 0x000fe200000418c0 */
[----:B------:R-:W-:Y:S07]  /*84d0*/  LDSM.16.M88.4 R4, [R151+0x16800] ;  /* 0x016800009704783b */ /* 0x000fee0000000200 */
[C---:B-1----:R-:W-:Y:S01]  /*84e0*/  HMMA.16816.F32.BF16 R228, R12.reuse, R28, R8 ;  /* 0x0000001c0ce4723c */ /* 0x042fe20000041808 */
[----:B------:R-:W1:Y:S07]  /*84f0*/  LDSM.16.M88.4 R8, [R206+0xc000] ;  /* 0x00c00000ce08783b */ /* 0x000e6e0000000200 */
[C---:B--2---:R-:W-:Y:S08]  /*8500*/  HMMA.16816.F32.BF16 R236, R12.reuse, R24, R196 ;  /* 0x000000180cec723c */ /* 0x044ff000000418c4 */
[C---:B------:R-:W-:Y:S08]  /*8510*/  HMMA.16816.F32.BF16 R196, R12.reuse, R26, R188 ;  /* 0x0000001a0cc4723c */ /* 0x040ff000000418bc */
[C---:B---3--:R-:W-:Y:S08]  /*8520*/  HMMA.16816.F32.BF16 R192, R12.reuse, R20, R184 ;  /* 0x000000140cc0723c */ /* 0x048ff000000418b8 */
[C---:B------:R-:W-:Y:S01]  /*8530*/  HMMA.16816.F32.BF16 R188, R12.reuse, R22, R180 ;  /* 0x000000160cbc723c */ /* 0x040fe200000418b4 */
[----:B------:R-:W2:Y:S07]  /*8540*/  LDSM.16.M88.4 R20, [R151+0x16000] ;  /* 0x016000009714783b */ /* 0x000eae0000000200 */
[C---:B------:R-:W-:Y:S08]  /*8550*/  HMMA.16816.F32.BF16 R240, R12.reuse, R30, R168 ;  /* 0x0000001e0cf0723c */ /* 0x040ff000000418a8 */
[C---:B------:R-:W-:Y:S01]  /*8560*/  HMMA.16816.F32.BF16 R184, R12.reuse, R172, R176 ;  /* 0x000000ac0cb8723c */ /* 0x040fe200000418b0 */
[----:B------:R-:W3:Y:S07]  /*8570*/  LDSM.16.M88.4 R176, [R151+0x17000] ;  /* 0x0170000097b0783b */ /* 0x000eee0000000200 */
[----:B------:R-:W-:Y:S01]  /*8580*/  HMMA.16816.F32.BF16 R28, R12, R174, R32 ;  /* 0x000000ae0c1c723c */ /* 0x000fe20000041820 */
[----:B------:R-:W4:Y:S04]  /*8590*/  LDSM.16.M88.4 R32, [R151+0x17800] ;  /* 0x017800009720783b */ /* 0x000f280000000200 */
[----:B------:R-:W-:Y:S03]  /*85a0*/  LDSM.16.M88.4 R12, [R214] ;  /* 0x00000000d60c783b */ /* 0x000fe60000000200 */
[C---:B-1----:R-:W-:Y:S01]  /*85b0*/  HMMA.16816.F32.BF16 R180, R8.reuse, R4, R192 ;  /* 0x0000000408b4723c */ /* 0x042fe200000418c0 */
[----:B------:R-:W-:Y:S07]  /*85c0*/  LDSM.16.M88.4 R172, [R213] ;  /* 0x00000000d5ac783b */ /* 0x000fee0000000200 */
[C---:B------:R-:W-:Y:S01]  /*85d0*/  HMMA.16816.F32.BF16 R188, R8.reuse, R6, R188 ;  /* 0x0000000608bc723c */ /* 0x040fe200000418bc */
[----:B------:R-:W1:Y:S07]  /*85e0*/  LDSM.16.M88.4 R4, [R207+0xc000] ;  /* 0x00c00000cf04783b */ /* 0x000e6e0000000200 */
[C---:B--2---:R-:W-:Y:S08]  /*85f0*/  HMMA.16816.F32.BF16 R24, R8.reuse, R20, R236 ;  /* 0x000000140818723c */ /* 0x044ff000000418ec */
[C---:B------:R-:W-:Y:S08]  /*8600*/  HMMA.16816.F32.BF16 R168, R8.reuse, R22, R196 ;  /* 0x0000001608a8723c */ /* 0x040ff000000418c4 */
[C---:B---3--:R-:W-:Y:S08]  /*8610*/  HMMA.16816.F32.BF16 R192, R8.reuse, R176, R228 ;  /* 0x000000b008c0723c */ /* 0x048ff000000418e4 */
[C---:B----4-:R-:W-:Y:S01]  /*8620*/  HMMA.16816.F32.BF16 R228, R8.reuse, R32, R184 ;  /* 0x0000002008e4723c */ /* 0x050fe200000418b8 */
[----:B------:R-:W2:Y:S07]  /*8630*/  LDSM.16.M88.4 R184, [R212] ;  /* 0x00000000d4b8783b */ /* 0x000eae0000000200 */
[----:B------:R-:W-:Y:S08]  /*8640*/  HMMA.16816.F32.BF16 R32, R8, R34, R28 ;  /* 0x000000220820723c */ /* 0x000ff0000004181c */
[----:B-1----:R-:W-:Y:S01]  /*8650*/  HMMA.16816.F32.BF16 R20, R4, R12, R24 ;  /* 0x0000000c0414723c */ /* 0x002fe20000041818 */
[----:B------:R-:W1:Y:S07]  /*8660*/  LDSM.16.M88.4 R24, [R211] ;  /* 0x00000000d318783b */ /* 0x000e6e0000000200 */
[----:B------:R-:W-:Y:S01]  /*8670*/  HMMA.16816.F32.BF16 R196, R8, R178, R240 ;  /* 0x000000b208c4723c */ /* 0x000fe200000418f0 */
[----:B------:R-:W-:Y:S07]  /*8680*/  LDSM.16.M88.4 R8, [R209+0xc000] ;  /* 0x00c00000d108783b */ /* 0x000fee0000000200 */
[C---:B------:R-:W-:Y:S01]  /*8690*/  HMMA.16816.F32.BF16 R28, R4.reuse, R14, R168 ;  /* 0x0000000e041c723c */ /* 0x040fe200000418a8 */
[----:B------:R-:W3:Y:S04]  /*86a0*/  LDSM.16.M88.4 R12, [R205+0x16000] ;  /* 0x01600000cd0c783b */ /* 0x000ee80000000200 */
[----:B------:R-:W4:Y:S03]  /*86b0*/  LDSM.16.M88.4 R168, [R205+0x17000] ;  /* 0x01700000cda8783b */ /* 0x000f260000000200 */
[C---:B------:R-:W-:Y:S08]  /*86c0*/  HMMA.16816.F32.BF16 R176, R4.reuse, R172, R180 ;  /* 0x000000ac04b0723c */ /* 0x040ff000000418b4 */
[C---:B--2---:R-:W-:Y:S08]  /*86d0*/  HMMA.16816.F32.BF16 R192, R4.reuse, R184, R192 ;  /* 0x000000b804c0723c */ /* 0x044ff000000418c0 */
[C---:B------:R-:W-:Y:S01]  /*86e0*/  HMMA.16816.F32.BF16 R180, R4.reuse, R174, R188 ;  /* 0x000000ae04b4723c */ /* 0x040fe200000418bc */
[----:B------:R-:W2:Y:S07]  /*86f0*/  LDSM.16.M88.4 R172, [R205+0x16800] ;  /* 0x01680000cdac783b */ /* 0x000eae0000000200 */
[C---:B------:R-:W-:Y:S08]  /*8700*/  HMMA.16816.F32.BF16 R184, R4.reuse, R186, R196 ;  /* 0x000000ba04b8723c */ /* 0x040ff000000418c4 */
[C---:B-1----:R-:W-:Y:S08]  /*8710*/  HMMA.16816.F32.BF16 R196, R4.reuse, R24, R228 ;  /* 0x0000001804c4723c */ /* 0x042ff000000418e4 */
[----:B------:R-:W-:Y:S01]  /*8720*/  HMMA.16816.F32.BF16 R188, R4, R26, R32 ;  /* 0x0000001a04bc723c */ /* 0x000fe20000041820 */
[----:B------:R-:W-:Y:S07]  /*8730*/  LDSM.16.M88.4 R4, [R208+0xc000] ;  /* 0x00c00000d004783b */ /* 0x000fee0000000200 */
[C---:B---3--:R-:W-:Y:S08]  /*8740*/  HMMA.16816.F32.BF16 R24, R8.reuse, R12, R20 ;  /* 0x0000000c0818723c */ /* 0x048ff00000041814 */
[C---:B------:R-:W-:Y:S01]  /*8750*/  HMMA.16816.F32.BF16 R20, R8.reuse, R14, R28 ;  /* 0x0000000e0814723c */ /* 0x040fe2000004181c */
[----:B------:R-:W1:Y:S04]  /*8760*/  LDSM.16.M88.4 R12, [R204+0x6000] ;  /* 0x00600000cc0c783b */ /* 0x000e680000000200 */
[----:B------:R-:W3:Y:S03]  /*8770*/  LDSM.16.M88.4 R28, [R205+0x17800] ;  /* 0x01780000cd1c783b */ /* 0x000ee60000000200 */
[C---:B----4-:R-:W-:Y:S08]  /*8780*/  HMMA.16816.F32.BF16 R192, R8.reuse, R168, R192 ;  /* 0x000000a808c0723c */ /* 0x050ff000000418c0 */
[----:B------:R-:W-:Y:S01]  /*8790*/  HMMA.16816.F32.BF16 R228, R8, R170, R184 ;  /* 0x000000aa08e4723c */ /* 0x000fe200000418b8 */
[----:B------:R-:W4:Y:S01]  /*87a0*/  LDSM.16.M88.4 R168, [R204+0x6800] ;  /* 0x00680000cca8783b */ /* 0x000f220000000200 */
[----:B------:R-:W-:-:S05]  /*87b0*/  IMAD.SHL.U32 R252, R252, 0x2, RZ ;  /* 0x00000002fcfc7824 */ /* 0x000fca00078e00ff */
[----:B------:R-:W-:Y:S01]  /*87c0*/  LOP3.LUT R252, R252, 0x6, RZ, 0xc0, !PT ;  /* 0x00000006fcfc7812 */ /* 0x000fe200078ec0ff */
[----:B--2---:R-:W-:Y:S04]  /*87d0*/  HMMA.16816.F32.BF16 R32, R8, R172, R176 ;  /* 0x000000ac0820723c */ /* 0x004fe800000418b0 */
[----:B------:R-:W-:-:S04]  /*87e0*/  IMAD R0, R0, 0x40, R252 ;  /* 0x0000004000007824 */ /* 0x000fc800078e02fc */
[----:B------:R-:W-:Y:S01]  /*87f0*/  HMMA.16816.F32.BF16 R180, R8, R174, R180 ;  /* 0x000000ae08b4723c */ /* 0x000fe200000418b4 */
[----:B------:R-:W2:Y:S07]  /*8800*/  LDSM.16.M88.4 R172, [R204+0x7000] ;  /* 0x00700000ccac783b */ /* 0x000eae0000000200 */
[C---:B-1----:R-:W-:Y:S07]  /*8810*/  HMMA.16816.F32.BF16 R184, R4.reuse, R12, R24 ;  /* 0x0000000c04b8723c */ /* 0x042fee0000041818 */
[C---:B------:R-:W-:Y:S01]  /*8820*/  IADD3 R12, R0.reuse, 0x1, RZ ;  /* 0x00000001000c7810 */ /* 0x040fe20007ffe0ff */
[----:B------:R-:W-:Y:S01]  /*8830*/  HMMA.16816.F32.BF16 R20, R4, R14, R20 ;  /* 0x0000000e0414723c */ /* 0x000fe20000041814 */
[----:B------:R-:W-:-:S02]  /*8840*/  IADD3 R13, R0, 0x8, RZ ;  /* 0x00000008000d7810 */ /* 0x000fc40007ffe0ff */
[----:B------:R-:W1:Y:S01]  /*8850*/  I2F R14, R12 ;  /* 0x0000000c000e7306 */ /* 0x000e620000201400 */
[----:B------:R-:W-:-:S07]  /*8860*/  IADD3 R2, R0, 0x9, RZ ;  /* 0x0000000900027810 */ /* 0x000fce0007ffe0ff */
[----:B------:R-:W1:Y:S01]  /*8870*/  I2F R15, R13 ;  /* 0x0000000d000f7306 */ /* 0x000e620000201400 */
[C---:B---3--:R-:W-:Y:S08]  /*8880*/  HMMA.16816.F32.BF16 R196, R8.reuse, R28, R196 ;  /* 0x0000001c08c4723c */ /* 0x048ff000000418c4 */
[----:B------:R-:W-:Y:S01]  /*8890*/  HMMA.16816.F32.BF16 R188, R8, R30, R188 ;  /* 0x0000001e08bc723c */ /* 0x000fe200000418bc */
[----:B------:R-:W3:Y:S07]  /*88a0*/  I2F R9, R2 ;  /* 0x0000000200097306 */ /* 0x000eee0000201400 */
[C---:B----4-:R-:W-:Y:S01]  /*88b0*/  HMMA.16816.F32.BF16 R28, R4.reuse, R168, R32 ;  /* 0x000000a8041c723c */ /* 0x050fe20000041820 */
[----:B------:R-:W-:Y:S01]  /*88c0*/  IADD3 R8, R0, 0x10, RZ ;  /* 0x0000001000087810 */ /* 0x000fe20007ffe0ff */
[----:B-1----:R-:W-:Y:S01]  /*88d0*/  FFMA.FTZ R10, R14, UR4, R185 ;  /* 0x000000040e0a7c23 */ /* 0x002fe200080100b9 */
[-C--:B------:R-:W-:Y:S01]  /*88e0*/  ISETP.GE.AND P0, PT, R12, R16.reuse, PT ;  /* 0x000000100c00720c */ /* 0x080fe20003f06270 */
[----:B------:R-:W-:Y:S01]  /*88f0*/  FFMA.FTZ R11, R14, UR4, R187 ;  /* 0x000000040e0b7c23 */ /* 0x000fe200080100bb */
[----:B------:R-:W-:Y:S01]  /*8900*/  ISETP.GE.AND P2, PT, R12, R17, PT ;  /* 0x000000110c00720c */ /* 0x000fe20003f46270 */
[----:B------:R-:W1:Y:S01]  /*8910*/  I2F R14, R8 ;  /* 0x00000008000e7306 */ /* 0x000e620000201400 */
[----:B------:R-:W-:Y:S01]  /*8920*/  FFMA.FTZ R12, R15, UR4, R20 ;  /* 0x000000040f0c7c23 */ /* 0x000fe20008010014 */
[----:B------:R-:W-:Y:S01]  /*8930*/  ISETP.GE.AND P1, PT, R13, R16, PT ;  /* 0x000000100d00720c */ /* 0x000fe20003f26270 */
[----:B------:R-:W-:Y:S01]  /*8940*/  HMMA.16816.F32.BF16 R24, R4, R170, R180 ;  /* 0x000000aa0418723c */ /* 0x000fe200000418b4 */
[----:B------:R-:W4:Y:S01]  /*8950*/  LDSM.16.M88.4 R32, [R204+0x7800] ;  /* 0x00780000cc20783b */ /* 0x000f220000000200 */
[----:B------:R-:W-:Y:S01]  /*8960*/  FSEL R150, R10, -INF , !P0 ;  /* 0xff8000000a967808 */ /* 0x000fe20004000000 */
[----:B------:R-:W-:Y:S01]  /*8970*/  UISETP.GE.AND UP0, UPT, UR35, 0x3, UPT ;  /* 0x000000032300788c */ /* 0x000fe2000bf06270 */
[----:B------:R-:W-:Y:S01]  /*8980*/  FSEL R168, R12, -INF , !P1 ;  /* 0xff8000000ca87808 */ /* 0x000fe20004800000 */
[----:B---3--:R-:W-:Y:S01]  /*8990*/  FFMA.FTZ R12, R9, UR4, R21 ;  /* 0x00000004090c7c23 */ /* 0x008fe20008010015 */
[----:B------:R-:W-:Y:S01]  /*89a0*/  FSEL R176, R11, -INF , !P2 ;  /* 0xff8000000bb07808 */ /* 0x000fe20005000000 */
[----:B------:R-:W-:Y:S01]  /*89b0*/  FFMA.FTZ R11, R15, UR4, R22 ;  /* 0x000000040f0b7c23 */ /* 0x000fe20008010016 */
[----:B------:R-:W-:Y:S01]  /*89c0*/  IADD3 R10, R0, 0x11, RZ ;  /* 0x00000011000a7810 */ /* 0x000fe20007ffe0ff */
[----:B------:R-:W-:-:S04]  /*89d0*/  DEPBAR.LE SB0, 0x0 ;  /* 0x000080000000791a */ /* 0x000fc80000000000 */
[----:B------:R-:W-:Y:S01]  /*89e0*/  BAR.SYNC.DEFER_BLOCKING 0x0 ;  /* 0x0000000000007b1d */ /* 0x000fe20000010000 */
[C---:B------:R-:W-:Y:S02]  /*89f0*/  ISETP.GE.AND P2, PT, R2.reuse, R16, PT ;  /* 0x000000100200720c */ /* 0x040fe40003f46270 */
[-C--:B------:R-:W-:Y:S02]  /*8a00*/  ISETP.GE.AND P1, PT, R2, R17.reuse, PT ;  /* 0x000000110200720c */ /* 0x080fe40003f26270 */
[----:B------:R-:W-:Y:S02]  /*8a10*/  IADD3 R2, R0, 0x18, RZ ;  /* 0x0000001800027810 */ /* 0x000fe40007ffe0ff */
[----:B------:R-:W-:Y:S02]  /*8a20*/  ISETP.GE.AND P0, PT, R13, R17, PT ;  /* 0x000000110d00720c */ /* 0x000fe40003f06270 */
[----:B------:R3:W3:Y:S01]  /*8a30*/  I2F R13, R10 ;  /* 0x0000000a000d7306 */ /* 0x0006e20000201400 */
[----:B------:R-:W-:-:S02]  /*8a40*/  FSEL R149, R12, -INF , !P2 ;  /* 0xff8000000c957808 */ /* 0x000fc40005000000 */
[----:B------:R-:W-:Y:S01]  /*8a50*/  FSEL R169, R11, -INF , !P0 ;  /* 0xff8000000ba97808 */ /* 0x000fe20004000000 */
[----:B-1----:R-:W-:Y:S01]  /*8a60*/  FFMA.FTZ R11, R14, UR4, R28 ;  /* 0x000000040e0b7c23 */ /* 0x002fe2000801001c */
[----:B------:R-:W-:-:S03]  /*8a70*/  ISETP.GE.AND P0, PT, R8, R16, PT ;  /* 0x000000100800720c */ /* 0x000fc60003f06270 */
[----:B------:R-:W1:Y:S01]  /*8a80*/  I2F R12, R2 ;  /* 0x00000002000c7306 */ /* 0x000e620000201400 */
[-C--:B------:R-:W-:Y:S01]  /*8a90*/  ISETP.GE.AND P2, PT, R8, R17.reuse, PT ;  /* 0x000000110800720c */ /* 0x080fe20003f46270 */
[----:B------:R-:W-:Y:S01]  /*8aa0*/  FFMA.FTZ R8, R9, UR4, R23 ;  /* 0x0000000409087c23 */ /* 0x000fe20008010017 */
[----:B------:R-:W-:Y:S01]  /*8ab0*/  IADD3 R9, R0, 0x19, RZ ;  /* 0x0000001900097810 */ /* 0x000fe20007ffe0ff */
[----:B--2---:R-:W-:Y:S01]  /*8ac0*/  HMMA.16816.F32.BF16 R20, R4, R172, R192 ;  /* 0x000000ac0414723c */ /* 0x004fe200000418c0 */
[----:B------:R-:W-:Y:S02]  /*8ad0*/  FSEL R179, R11, -INF , !P0 ;  /* 0xff8000000bb37808 */ /* 0x000fe40004000000 */
[----:B------:R-:W-:Y:S01]  /*8ae0*/  FSEL R170, R8, -INF , !P1 ;  /* 0xff80000008aa7808 */ /* 0x000fe20004800000 */
[----:B------:R2:W2:Y:S01]  /*8af0*/  I2F R11, R9 ;  /* 0x00000009000b7306 */ /* 0x0004a20000201400 */
[----:B------:R-:W-:Y:S01]  /*8b00*/  ISETP.GE.AND P1, PT, R10, R16, PT ;  /* 0x000000100a00720c */ /* 0x000fe20003f26270 */
[----:B------:R-:W-:Y:S01]  /*8b10*/  FFMA.FTZ R8, R14, UR4, R30 ;  /* 0x000000040e087c23 */ /* 0x000fe2000801001e */
[----:B------:R-:W-:-:S02]  /*8b20*/  ISETP.GE.AND P0, PT, R10, R17, PT ;  /* 0x000000110a00720c */ /* 0x000fc40003f06270 */
[----:B---3--:R-:W-:Y:S01]  /*8b30*/  IADD3 R10, R0, 0x20, RZ ;  /* 0x00000020000a7810 */ /* 0x008fe20007ffe0ff */
[C---:B------:R-:W-:Y:S01]  /*8b40*/  FFMA.FTZ R18, R13.reuse, UR4, R29 ;  /* 0x000000040d127c23 */ /* 0x040fe2000801001d */
[----:B------:R-:W-:Y:S01]  /*8b50*/  FSEL R178, R8, -INF , !P2 ;  /* 0xff80000008b27808 */ /* 0x000fe20005000000 */
[----:B------:R-:W-:Y:S01]  /*8b60*/  FFMA.FTZ R14, R13, UR4, R31 ;  /* 0x000000040d0e7c23 */ /* 0x000fe2000801001f */
[----:B------:R-:W3:Y:S01]  /*8b70*/  I2F R15, R10 ;  /* 0x0000000a000f7306 */ /* 0x000ee20000201400 */
[----:B-1----:R-:W-:Y:S01]  /*8b80*/  FFMA.FTZ R13, R12, UR4, R24 ;  /* 0x000000040c0d7c23 */ /* 0x002fe20008010018 */
[----:B------:R-:W-:Y:S01]  /*8b90*/  ISETP.GE.AND P2, PT, R2, R16, PT ;  /* 0x000000100200720c */ /* 0x000fe20003f46270 */
[----:B------:R-:W-:Y:S01]  /*8ba0*/  HMMA.16816.F32.BF16 R28, R4, R174, R228 ;  /* 0x000000ae041c723c */ /* 0x000fe200000418e4 */
[----:B------:R-:W-:Y:S02]  /*8bb0*/  FSEL R185, R14, -INF , !P0 ;  /* 0xff8000000eb97808 */ /* 0x000fe40004000000 */
[----:B------:R-:W-:-:S02]  /*8bc0*/  FSEL R173, R13, -INF , !P2 ;  /* 0xff8000000dad7808 */ /* 0x000fc40005000000 */
[----:B------:R-:W-:Y:S02]  /*8bd0*/  FSEL R177, R18, -INF , !P1 ;  /* 0xff80000012b17808 */ /* 0x000fe40004800000 */
[C---:B------:R-:W-:Y:S02]  /*8be0*/  ISETP.GE.AND P0, PT, R9.reuse, R16, PT ;  /* 0x000000100900720c */ /* 0x040fe40003f06270 */
[-C--:B------:R-:W-:Y:S01]  /*8bf0*/  ISETP.GE.AND P2, PT, R9, R17.reuse, PT ;  /* 0x000000110900720c */ /* 0x080fe20003f46270 */
[----:B--2---:R-:W-:Y:S01]  /*8c00*/  FFMA.FTZ R9, R12, UR4, R26 ;  /* 0x000000040c097c23 */ /* 0x004fe2000801001a */
[----:B------:R-:W-:Y:S01]  /*8c10*/  ISETP.GE.AND P1, PT, R2, R17, PT ;  /* 0x000000110200720c */ /* 0x000fe20003f26270 */
[----:B------:R-:W-:Y:S01]  /*8c20*/  FFMA.FTZ R12, R11, UR4, R25 ;  /* 0x000000040b0c7c23 */ /* 0x000fe20008010019 */
[C---:B------:R-:W-:Y:S02]  /*8c30*/  IADD3 R8, R0.reuse, 0x21, RZ ;  /* 0x0000002100087810 */ /* 0x040fe40007ffe0ff */
[----:B------:R-:W-:-:S02]  /*8c40*/  IADD3 R2, R0, 0x28, RZ ;  /* 0x0000002800027810 */ /* 0x000fc40007ffe0ff */
[----:B------:R1:W2:Y:S01]  /*8c50*/  I2F R13, R8 ;  /* 0x00000008000d7306 */ /* 0x0002a20000201400 */
[----:B------:R-:W-:Y:S01]  /*8c60*/  FFMA.FTZ R11, R11, UR4, R27 ;  /* 0x000000040b0b7c23 */ /* 0x000fe2000801001b */
[----:B------:R-:W-:Y:S02]  /*8c70*/  FSEL R174, R9, -INF , !P1 ;  /* 0xff80000009ae7808 */ /* 0x000fe40004800000 */
[----:B------:R-:W-:Y:S01]  /*8c80*/  FSEL R172, R12, -INF , !P0 ;  /* 0xff8000000cac7808 */ /* 0x000fe20004000000 */
[----:B---3--:R-:W-:Y:S01]  /*8c90*/  FFMA.FTZ R9, R15, UR4, R20 ;  /* 0x000000040f097c23 */ /* 0x008fe20008010014 */
[C---:B------:R-:W-:Y:S02]  /*8ca0*/  ISETP.GE.AND P1, PT, R10.reuse, R16, PT ;  /* 0x000000100a00720c */ /* 0x040fe40003f26270 */
[----:B------:R-:W3:Y:S01]  /*8cb0*/  I2F R14, R2 ;  /* 0x00000002000e7306 */ /* 0x000ee20000201400 */
[----:B------:R-:W-:Y:S02]  /*8cc0*/  ISETP.GE.AND P0, PT, R10, R17, PT ;  /* 0x000000110a00720c */ /* 0x000fe40003f06270 */
[----:B------:R-:W-:Y:S01]  /*8cd0*/  IADD3 R10, R0, 0x29, RZ ;  /* 0x00000029000a7810 */ /* 0x000fe20007ffe0ff */
[----:B----4-:R-:W-:Y:S01]  /*8ce0*/  HMMA.16816.F32.BF16 R24, R4, R32, R196 ;  /* 0x000000200418723c */ /* 0x010fe200000418c4 */
[----:B------:R-:W-:-:S02]  /*8cf0*/  FSEL R175, R11, -INF , !P2 ;  /* 0xff8000000baf7808 */ /* 0x000fc40005000000 */
[----:B------:R-:W-:Y:S01]  /*8d00*/  FSEL R181, R9, -INF , !P1 ;  /* 0xff80000009b57808 */ /* 0x000fe20004800000 */
[----:B------:R-:W4:Y:S01]  /*8d10*/  I2F R11, R10 ;  /* 0x0000000a000b7306 */ /* 0x000f220000201400 */
[----:B------:R-:W-:Y:S02]  /*8d20*/  IADD3 R9, R0, 0x30, RZ ;  /* 0x0000003000097810 */ /* 0x000fe40007ffe0ff */
[C---:B------:R-:W-:Y:S02]  /*8d30*/  ISETP.GE.AND P2, PT, R8.reuse, R16, PT ;  /* 0x000000100800720c */ /* 0x040fe40003f46270 */
[----:B------:R-:W-:Y:S01]  /*8d40*/  ISETP.GE.AND P1, PT, R8, R17, PT ;  /* 0x000000110800720c */ /* 0x000fe20003f26270 */
[----:B-1----:R-:W-:Y:S02]  /*8d50*/  FFMA.FTZ R8, R15, UR4, R22 ;  /* 0x000000040f087c23 */ /* 0x002fe40008010016 */
[----:B------:R-:W1:Y:S01]  /*8d60*/  I2F R12, R9 ;  /* 0x00000009000c7306 */ /* 0x000e620000201400 */
[----:B--2---:R-:W-:-:S02]  /*8d70*/  FFMA.FTZ R18, R13, UR4, R21 ;  /* 0x000000040d127c23 */ /* 0x004fc40008010015 */
[----:B------:R-:W-:Y:S01]  /*8d80*/  FFMA.FTZ R15, R13, UR4, R23 ;  /* 0x000000040d0f7c23 */ /* 0x000fe20008010017 */
[----:B------:R-:W-:Y:S01]  /*8d90*/  FSEL R171, R8, -INF , !P0 ;  /* 0xff80000008ab7808 */ /* 0x000fe20004000000 */
[----:B---3--:R-:W-:Y:S01]  /*8da0*/  FFMA.FTZ R13, R14, UR4, R28 ;  /* 0x000000040e0d7c23 */ /* 0x008fe2000801001c */
[-C--:B------:R-:W-:Y:S02]  /*8db0*/  ISETP.GE.AND P0, PT, R2, R16.reuse, PT ;  /* 0x000000100200720c */ /* 0x080fe40003f06270 */
[----:B------:R-:W-:Y:S01]  /*8dc0*/  IADD3 R8, R0, 0x31, RZ ;  /* 0x0000003100087810 */ /* 0x000fe20007ffe0ff */
[----:B------:R-:W-:Y:S01]  /*8dd0*/  HMMA.16816.F32.BF16 R20, R4, R34, R188 ;  /* 0x000000220414723c */ /* 0x000fe200000418bc */
[----:B------:R-:W-:Y:S02]  /*8de0*/  FSEL R194, R15, -INF , !P1 ;  /* 0xff8000000fc27808 */ /* 0x000fe40004800000 */
[----:B------:R-:W-:Y:S02]  /*8df0*/  FSEL R183, R13, -INF , !P0 ;  /* 0xff8000000db77808 */ /* 0x000fe40004000000 */
[----:B------:R-:W-:-:S02]  /*8e00*/  ISETP.GE.AND P1, PT, R10, R16, PT ;  /* 0x000000100a00720c */ /* 0x000fc40003f26270 */
[-C--:B------:R-:W-:Y:S01]  /*8e10*/  ISETP.GE.AND P0, PT, R10, R17.reuse, PT ;  /* 0x000000110a00720c */ /* 0x080fe20003f06270 */
[----:B----4-:R-:W-:Y:S01]  /*8e20*/  FFMA.FTZ R5, R11, UR4, R29 ;  /* 0x000000040b057c23 */ /* 0x010fe2000801001d */
[----:B------:R-:W2:Y:S01]  /*8e30*/  I2F R10, R8 ;  /* 0x00000008000a7306 */ /* 0x000ea20000201400 */
[----:B------:R-:W-:Y:S02]  /*8e40*/  FSEL R187, R18, -INF , !P2 ;  /* 0xff80000012bb7808 */ /* 0x000fe40005000000 */
[-C--:B------:R-:W-:Y:S02]  /*8e50*/  ISETP.GE.AND P2, PT, R2, R17.reuse, PT ;  /* 0x000000110200720c */ /* 0x080fe40003f46270 */
[----:B------:R-:W-:Y:S01]  /*8e60*/  FSEL R247, R5, -INF , !P1 ;  /* 0xff80000005f77808 */ /* 0x000fe20004800000 */
[----:B-1----:R-:W-:Y:S01]  /*8e70*/  FFMA.FTZ R5, R12, UR4, R26 ;  /* 0x000000040c057c23 */ /* 0x002fe2000801001a */
[----:B------:R-:W-:Y:S02]  /*8e80*/  IADD3 R2, R0, 0x38, RZ ;  /* 0x0000003800027810 */ /* 0x000fe40007ffe0ff */
[----:B------:R-:W-:Y:S01]  /*8e90*/  ISETP.GE.AND P1, PT, R9, R17, PT ;  /* 0x000000110900720c */ /* 0x000fe20003f26270 */
[----:B------:R-:W-:Y:S01]  /*8ea0*/  FFMA.FTZ R6, R11, UR4, R31 ;  /* 0x000000040b067c23 */ /* 0x000fe2000801001f */
[----:B------:R-:W1:Y:S02]  /*8eb0*/  I2F R4, R2 ;  /* 0x0000000200047306 */ /* 0x000e640000201400 */
[----:B------:R-:W-:Y:S01]  /*8ec0*/  FSEL R180, R5, -INF , !P1 ;  /* 0xff80000005b47808 */ /* 0x000fe20004800000 */
[----:B------:R-:W-:Y:S01]  /*8ed0*/  FFMA.FTZ R14, R14, UR4, R30 ;  /* 0x000000040e0e7c23 */ /* 0x000fe2000801001e */
[----:B------:R-:W-:-:S04]  /*8ee0*/  FSEL R195, R6, -INF , !P0 ;  /* 0xff80000006c37808 */ /* 0x000fc80004000000 */
[----:B------:R3:W4:Y:S01]  /*8ef0*/  I2F R5, R0 ;  /* 0x0000000000057306 */ /* 0x0007220000201400 */
[----:B--2---:R-:W-:Y:S01]  /*8f00*/  FFMA.FTZ R6, R10, UR4, R25 ;  /* 0x000000040a067c23 */ /* 0x004fe20008010019 */
[-C--:B------:R-:W-:Y:S01]  /*8f10*/  ISETP.GE.AND P0, PT, R8, R16.reuse, PT ;  /* 0x000000100800720c */ /* 0x080fe20003f06270 */
[----:B------:R-:W-:Y:S01]  /*8f20*/  FFMA.FTZ R7, R12, UR4, R24 ;  /* 0x000000040c077c23 */ /* 0x000fe20008010018 */
[----:B------:R-:W-:Y:S02]  /*8f30*/  FSEL R229, R14, -INF , !P2 ;  /* 0xff8000000ee57808 */ /* 0x000fe40005000000 */
[-C--:B------:R-:W-:Y:S02]  /*8f40*/  ISETP.GE.AND P2, PT, R9, R16.reuse, PT ;  /* 0x000000100900720c */ /* 0x080fe40003f46270 */
[----:B------:R-:W-:Y:S02]  /*8f50*/  FSEL R32, R6, -INF , !P0 ;  /* 0xff80000006207808 */ /* 0x000fe40004000000 */
[----:B------:R-:W-:-:S02]  /*8f60*/  ISETP.GE.AND P1, PT, R0, R16, PT ;  /* 0x000000100000720c */ /* 0x000fc40003f26270 */
[-C--:B------:R-:W-:Y:S01]  /*8f70*/  ISETP.GE.AND P0, PT, R0, R17.reuse, PT ;  /* 0x000000110000720c */ /* 0x080fe20003f06270 */
[----:B------:R-:W-:Y:S01]  /*8f80*/  FFMA.FTZ R10, R10, UR4, R27 ;  /* 0x000000040a0a7c23 */ /* 0x000fe2000801001b */
[----:B------:R-:W-:Y:S02]  /*8f90*/  FSEL R182, R7, -INF , !P2 ;  /* 0xff80000007b67808 */ /* 0x000fe40005000000 */
[----:B---3--:R-:W-:Y:S01]  /*8fa0*/  IADD3 R0, R0, 0x39, RZ ;  /* 0x0000003900007810 */ /* 0x008fe20007ffe0ff */
[----:B-1----:R-:W-:Y:S01]  /*8fb0*/  FFMA.FTZ R6, R4, UR4, R20 ;  /* 0x0000000404067c23 */ /* 0x002fe20008010014 */
[----:B------:R-:W-:Y:S01]  /*8fc0*/  ISETP.GE.AND P2, PT, R8, R17, PT ;  /* 0x000000110800720c */ /* 0x000fe20003f46270 */
[----:B------:R-:W-:Y:S02]  /*8fd0*/  FFMA.FTZ R7, R4, UR4, R22 ;  /* 0x0000000404077c23 */ /* 0x000fe40008010016 */
[----:B------:R-:W1:Y:S01]  /*8fe0*/  I2F R4, R0 ;  /* 0x0000000000047306 */ /* 0x000e620000201400 */
[----:B----4-:R-:W-:Y:S01]  /*8ff0*/  FFMA.FTZ R19, R5, UR4, R186 ;  /* 0x0000000405137c23 */ /* 0x010fe200080100ba */
[----:B------:R-:W-:-:S02]  /*9000*/  FSEL R30, R10, -INF , !P2 ;  /* 0xff8000000a1e7808 */ /* 0x000fc40005000000 */
[----:B------:R-:W-:Y:S02]  /*9010*/  ISETP.GE.AND P2, PT, R2, R16, PT ;  /* 0x000000100200720c */ /* 0x000fe40003f46270 */
[----:B------:R-:W-:Y:S02]  /*9020*/  FSEL R19, R19, -INF , !P0 ;  /* 0xff80000013137808 */ /* 0x000fe40004000000 */
[----:B------:R-:W-:Y:S01]  /*9030*/  PLOP3.LUT P0, PT, PT, PT, UP0, 0x80, 0x0 ;  /* 0x000000000000781c */ /* 0x000fe20003f0f008 */
[----:B------:R-:W-:Y:S01]  /*9040*/  FFMA.FTZ R18, R5, UR4, R184 ;  /* 0x0000000405127c23 */ /* 0x000fe200080100b8 */
[----:B------:R-:W-:Y:S02]  /*9050*/  FSEL R35, R6, -INF , !P2 ;  /* 0xff80000006237808 */ /* 0x000fe40005000000 */
[----:B------:R-:W-:Y:S02]  /*9060*/  ISETP.GE.AND P2, PT, R2, R17, PT ;  /* 0x000000110200720c */ /* 0x000fe40003f46270 */
[----:B------:R-:W-:-:S02]  /*9070*/  FSEL R18, R18, -INF , !P1 ;  /* 0xff80000012127808 */ /* 0x000fc40004800000 */
        /* <DEDUP_REMOVED lines=82> */
.L_x_833:
[----:B------:R-:W-:Y:S05]  /*95a0*/  BSYNC B0 ;  /* 0x0000000000007941 */ /* 0x000fea0003800000 */
.L_x_832:
[----:B------:R-:W0:Y:S02]  /*95b0*/  LDGDEPBAR ;  /* 0x00000000000079af */ /* 0x000e240000000000 */
.L_x_831:
[----:B------:R-:W2:Y:S04]  /*95c0*/  LDL.LU.64 R192, [R1+0x18] ;  /* 0x0000180001c07983 */ /* 0x000ea80000300a00 */
[----:B-1----:R-:W3:Y:S04]  /*95d0*/  LDL R9, [R1+0x60] ;  /* 0x0000600001097983 */ /* 0x002ee80000100800 */
[----:B------:R-:W4:Y:S04]  /*95e0*/  LDL R5, [R1+0x44] ;  /* 0x0000440001057983 */ /* 0x000f280000100800 */
[----:B------:R-:W5:Y:S01]  /*95f0*/  LDL R6, [R1+0x50] ;  /* 0x0000500001067983 */ /* 0x000f620000100800 */
[----:B------:R-:W-:Y:S01]  /*9600*/  FMNMX.FTZ R0, R148, R18, !PT ;  /* 0x0000001294007209 */ /* 0x000fe20007810000 */
[----:B------:R-:W-:Y:S01]  /*9610*/  USHF.L.U32 UR6, UR37, 0x1, URZ ;  /* 0x0000000125067899 */ /* 0x000fe2000800063f */
[----:B------:R-:W1:Y:S01]  /*9620*/  LDC.U8 R186, c[0x0][0x2d8] ;  /* 0x0000b600ffba7b82 */ /* 0x000e620000000000 */
[----:B------:R-:W-:Y:S01]  /*9630*/  LDSM.16.MT88.4 R20, [R200+0x18000] ;  /* 0x01800000c814783b */ /* 0x000fe20000004200 */
[----:B------:R-:W-:-:S04]  /*9640*/  FMNMX.FTZ R0, R150, R0, !PT ;  /* 0x0000000096007209 */ /* 0x000fc80007810000 */
[----:B------:R-:W-:Y:S02]  /*9650*/  FMNMX.FTZ R0, R168, R0, !PT ;  /* 0x00000000a8007209 */ /* 0x000fe40007810000 */
[----:B------:R-:W1:Y:S02]  /*9660*/  LDC.U8 R184, c[0x0][0x2d8] ;  /* 0x0000b600ffb87b82 */ /* 0x000e640000000000 */
        /* <DEDUP_REMOVED lines=23> */
[----:B-1----:R-:W-:Y:S01]  /*97e0*/  PRMT R184, R184, 0x7054, R186 ;  /* 0x00007054b8b87816 */ /* 0x002fe200000000ba */
[----:B------:R-:W1:Y:S01]  /*97f0*/  SHFL.BFLY PT, R4, R0, 0x2, 0x1f ;  /* 0x0c401f0000047f89 */ /* 0x000e6200000e0000 */
[----:B------:R-:W-:Y:S02]  /*9800*/  FMNMX.FTZ R2, R229, R2, !PT ;  /* 0x00000002e5027209 */ /* 0x000fe40007810000 */
[----:B------:R-:W-:Y:S02]  /*9810*/  MOV R186, R182 ;  /* 0x000000b600ba7202 */ /* 0x000fe40000000f00 */
        /* <DEDUP_REMOVED lines=17> */
[----:B------:R-:W-:Y:S01]  /*9930*/  MUFU.EX2 R34, R18 ;  /* 0x0000001200227308 */ /* 0x000fe20000000800 */
        /* <DEDUP_REMOVED lines=16> */
[----:B------:R-:W1:Y:S03]  /*9a40*/  MUFU.EX2 R15, R6 ;  /* 0x00000006000f7308 */ /* 0x000e660000000800 */
[----:B------:R-:W-:Y:S01]  /*9a50*/  IMAD.WIDE.U32 R10, R0, -0x2daee0ad, RZ ;  /* 0xd2511f53000a7825 */ /* 0x000fe200078e00ff */
[----:B------:R-:W-:-:S04]  /*9a60*/  LOP3.LUT R5, R5, UR13, R227, 0x96, !PT ;  /* 0x0000000d05057c12 */ /* 0x000fc8000f8e96e3 */
[----:B------:R-:W-:Y:S01]  /*9a70*/  LOP3.LUT R0, R11, UR11, R4, 0x96, !PT ;  /* 0x0000000b0b007c12 */ /* 0x000fe2000f8e9604 */
[----:B------:R-:W-:-:S04]  /*9a80*/  IMAD.WIDE.U32 R4, R5, -0x326172a9, RZ ;  /* 0xcd9e8d5705047825 */ /* 0x000fc800078e00ff */
[----:B------:R-:W-:Y:S01]  /*9a90*/  IMAD.WIDE.U32 R8, R0, -0x326172a9, RZ ;  /* 0xcd9e8d5700087825 */ /* 0x000fe200078e00ff */
[----:B------:R-:W-:-:S03]  /*9aa0*/  LOP3.LUT R5, R5, UR12, R192, 0x96, !PT ;  /* 0x0000000c05057c12 */ /* 0x000fc6000f8e96c0 */
[----:B-1----:R-:W-:Y:S01]  /*9ab0*/  IMAD.MOV.U32 R19, RZ, RZ, R15 ;  /* 0x000000ffff137224 */ /* 0x002fe200078e000f */
[----:B------:R-:W-:Y:S01]  /*9ac0*/  LOP3.LUT R0, R9, UR10, R4, 0x96, !PT ;  /* 0x0000000a09007c12 */ /* 0x000fe2000f8e9604 */
[----:B------:R-:W-:-:S04]  /*9ad0*/  IMAD.WIDE.U32 R4, R5, -0x2daee0ad, RZ ;  /* 0xd2511f5305047825 */ /* 0x000fc800078e00ff */
[----:B------:R-:W-:Y:S01]  /*9ae0*/  IMAD.WIDE.U32 R24, R0, -0x2daee0ad, RZ ;  /* 0xd2511f5300187825 */ /* 0x000fe200078e00ff */
[----:B------:R-:W-:-:S03]  /*9af0*/  LOP3.LUT R6, R5, UR9, R10, 0x96, !PT ;  /* 0x0000000905067c12 */ /* 0x000fc6000f8e960a */
[----:B------:R-:W-:Y:S01]  /*9b00*/  FFMA.FTZ R0, R168, c[0x0][0x23c], -R12 ;  /* 0x00008f00a8007a23 */ /* 0x000fe2000001080c */
[----:B------:R-:W-:Y:S01]  /*9b10*/  LOP3.LUT R4, R25, UR5, R4, 0x96, !PT ;  /* 0x0000000519047c12 */ /* 0x000fe2000f8e9604 */
[----:B------:R-:W-:Y:S02]  /*9b20*/  IMAD.WIDE.U32 R6, R6, -0x326172a9, RZ ;  /* 0xcd9e8d5706067825 */ /* 0x000fe400078e00ff */
[----:B------:R1:W2:Y:S02]  /*9b30*/  MUFU.EX2 R14, R0 ;  /* 0x00000000000e7308 */ /* 0x0002a40000000800 */
[----:B------:R-:W-:Y:S01]  /*9b40*/  IMAD.WIDE.U32 R4, R4, -0x326172a9, RZ ;  /* 0xcd9e8d5704047825 */ /* 0x000fe200078e00ff */
[----:B------:R-:W-:-:S03]  /*9b50*/  LOP3.LUT R18, R7, UR8, R8, 0x96, !PT ;  /* 0x0000000807127c12 */ /* 0x000fc6000f8e9608 */
[----:B------:R-:W-:Y:S01]  /*9b60*/  IMAD.MOV.U32 R168, RZ, RZ, R195 ;  /* 0x000000ffffa87224 */ /* 0x000fe200078e00c3 */
        /* <DEDUP_REMOVED lines=13> */
[----:B------:R1:W3:Y:S01]  /*9c40*/  MUFU.EX2 R11, R4 ;  /* 0x00000004000b7308 */ /* 0x0002e20000000800 */
[----:B------:R-:W-:-:S02]  /*9c50*/  SHF.R.U32.HI R2, RZ, 0x8, R2 ;  /* 0x00000008ff027819 */ /* 0x000fc40000011602 */
[----:B------:R-:W-:Y:S01]  /*9c60*/  PRMT R8, R8, 0x5410, R6 ;  /* 0x0000541008087816 */ /* 0x000fe20000000006 */
[----:B------:R-:W-:Y:S01]  /*9c70*/  FFMA.FTZ R6, R170, c[0x0][0x23c], -R13 ;  /* 0x00008f00aa067a23 */ /* 0x000fe2000001080d */
[----:B------:R-:W-:Y:S02]  /*9c80*/  PRMT R10, R5, 0x5410, R2 ;  /* 0x00005410050a7816 */ /* 0x000fe40000000002 */
[----:B------:R-:W-:Y:S01]  /*9c90*/  SHF.R.U32.HI R2, RZ, 0x18, R0 ;  /* 0x00000018ff027819 */ /* 0x000fe20000011600 */
[----:B------:R4:W-:Y:S01]  /*9ca0*/  MUFU.EX2 R150, R6 ;  /* 0x0000000600967308 */ /* 0x0009e20000000800 */
[----:B--2---:R-:W-:Y:S02]  /*9cb0*/  MOV R170, R14 ;  /* 0x0000000e00aa7202 */ /* 0x004fe40000000f00 */
[----:B------:R-:W-:Y:S02]  /*9cc0*/  FSEL R5, R246, RZ, P1 ;  /* 0x000000fff6057208 */ /* 0x000fe40000800000 */
[----:B------:R-:W-:-:S02]  /*9cd0*/  MOV R169, R194 ;  /* 0x000000c200a97202 */ /* 0x000fc40000000f00 */
[----:B-1----:R-:W-:Y:S01]  /*9ce0*/  SHF.R.U32.HI R4, RZ, 0x10, R0 ;  /* 0x00000010ff047819 */ /* 0x002fe20000011600 */
[----:B------:R-:W-:-:S03]  /*9cf0*/  FADD.FTZ R3, R3, -R5 ;  /* 0x8000000503037221 */ /* 0x000fc60000010000 */
[----:B------:R-:W-:Y:S01]  /*9d00*/  LOP3.LUT R0, R4, 0xff, RZ, 0xc0, !PT ;  /* 0x000000ff04007812 */ /* 0x000fe200078ec0ff */
[----:B------:R-:W-:Y:S01]  /*9d10*/  FMUL.FTZ R3, R3, c[0x0][0x23c] ;  /* 0x00008f0003037a20 */ /* 0x000fe20000410000 */
[----:B------:R-:W-:Y:S02]  /*9d20*/  FSEL R4, R252, RZ, P2 ;  /* 0x000000fffc047208 */ /* 0x000fe40001000000 */
[----:B------:R-:W-:Y:S01]  /*9d30*/  PRMT R9, R0, 0x5410, R2 ;  /* 0x0000541000097816 */ /* 0x000fe20000000002 */
[----:B----4-:R-:W-:Y:S01]  /*9d40*/  FFMA.FTZ R6, R176, c[0x0][0x23c], -R13 ;  /* 0x00008f00b0067a23 */ /* 0x010fe2000001080d */
[----:B------:R-:W-:Y:S01]  /*9d50*/  HSET2.LE.AND R0, R7, R184, PT ;  /* 0x000000b807007233 */ /* 0x000fe20003803000 */
[----:B------:R-:W-:Y:S01]  /*9d60*/  FADD.FTZ R2, R148, -R4 ;  /* 0x8000000494027221 */ /* 0x000fe20000010000 */
[----:B------:R-:W1:Y:S01]  /*9d70*/  MUFU.EX2 R14, R3 ;  /* 0x00000003000e7308 */ /* 0x000e620000000800 */
[----:B---3--:R-:W-:Y:S02]  /*9d80*/  IMAD.MOV.U32 R176, RZ, RZ, R11 ;  /* 0x000000ffffb07224 */ /* 0x008fe400078e000b */
[----:B------:R-:W-:Y:S01]  /*9d90*/  FMUL.FTZ R15, R2, c[0x0][0x23c] ;  /* 0x00008f00020f7a20 */ /* 0x000fe20000410000 */
[----:B------:R-:W-:-:S04]  /*9da0*/  F2FP.BF16.PACK_AB R2, R190, R170 ;  /* 0x000000aabe02723e */ /* 0x000fc800000010ff */
[----:B------:R2:W-:Y:S08]  /*9db0*/  MUFU.EX2 R149, R6 ;  /* 0x0000000600957308 */ /* 0x0005f00000000800 */
[----:B------:R-:W3:Y:S01]  /*9dc0*/  MUFU.EX2 R15, R15 ;  /* 0x0000000f000f7308 */ /* 0x000ee20000000800 */
[----:B-1----:R-:W-:Y:S01]  /*9dd0*/  FMUL.FTZ R158, R158, R14 ;  /* 0x0000000e9e9e7220 */ /* 0x002fe20000410000 */
[----:B------:R-:W-:Y:S01]  /*9de0*/  MOV R3, R150 ;  /* 0x0000009600037202 */ /* 0x000fe20000000f00 */
[----:B------:R-:W-:-:S02]  /*9df0*/  FMUL.FTZ R159, R159, R14 ;  /* 0x0000000e9f9f7220 */ /* 0x000fc40000410000 */
[-C--:B------:R-:W-:Y:S02]  /*9e00*/  FMUL.FTZ R38, R38, R14.reuse ;  /* 0x0000000e26267220 */ /* 0x080fe40000410000 */
[----:B------:R-:W-:Y:S01]  /*9e10*/  FMUL.FTZ R39, R39, R14 ;  /* 0x0000000e27277220 */ /* 0x000fe20000410000 */
[----:B--2---:R-:W-:Y:S01]  /*9e20*/  LOP3.LUT R6, R0, R2, RZ, 0xc0, !PT ;  /* 0x0000000200067212 */ /* 0x004fe200078ec0ff */
[--C-:B------:R-:W-:Y:S01]  /*9e30*/  HSET2.LE.AND R0, R8, R184.reuse, PT ;  /* 0x000000b808007233 */ /* 0x100fe20003803000 */
[----:B------:R-:W-:Y:S01]  /*9e40*/  F2FP.BF16.PACK_AB R2, R150, R176 ;  /* 0x000000b09602723e */ /* 0x000fe200000010ff */
[-C--:B------:R-:W-:Y:S02]  /*9e50*/  FMUL.FTZ R42, R42, R14.reuse ;  /* 0x0000000e2a2a7220 */ /* 0x080fe40000410000 */
[----:B------:R-:W-:Y:S01]  /*9e60*/  FMUL.FTZ R43, R43, R14 ;  /* 0x0000000e2b2b7220 */ /* 0x000fe20000410000 */
[----:B------:R-:W-:Y:S01]  /*9e70*/  LOP3.LUT R7, R0, R2, RZ, 0xc0, !PT ;  /* 0x0000000200077212 */ /* 0x000fe200078ec0ff */
[----:B------:R-:W-:Y:S01]  /*9e80*/  HSET2.LE.AND R0, R10, R184, PT ;  /* 0x000000b80a007233 */ /* 0x000fe20003803000 */
[----:B------:R-:W-:Y:S01]  /*9e90*/  F2FP.BF16.PACK_AB R2, R19, R34 ;  /* 0x000000221302723e */ /* 0x000fe200000010ff */
[----:B---3--:R-:W-:-:S02]  /*9ea0*/  FMUL.FTZ R156, R156, R15 ;  /* 0x0000000f9c9c7220 */ /* 0x008fc40000410000 */
[----:B------:R-:W-:Y:S01]  /*9eb0*/  FMUL.FTZ R157, R157, R15 ;  /* 0x0000000f9d9d7220 */ /* 0x000fe20000410000 */
[----:B------:R-:W-:Y:S01]  /*9ec0*/  LOP3.LUT R4, R0, R2, RZ, 0xc0, !PT ;  /* 0x0000000200047212 */ /* 0x000fe200078ec0ff */
[----:B------:R-:W-:Y:S01]  /*9ed0*/  HSET2.LE.AND R0, R9, R184, PT ;  /* 0x000000b809007233 */ /* 0x000fe20003803000 */
[----:B------:R-:W-:Y:S01]  /*9ee0*/  F2FP.BF16.PACK_AB R2, R149, R31 ;  /* 0x0000001f9502723e */ /* 0x000fe200000010ff */
[----:B------:R-:W1:Y:S01]  /*9ef0*/  LDSM.16.MT88.4 R8, [R201+0x18000] ;  /* 0x01800000c908783b */ /* 0x000e620000004200 */
[-C--:B------:R-:W-:Y:S02]  /*9f00*/  FMUL.FTZ R36, R36, R15.reuse ;  /* 0x0000000f24247220 */ /* 0x080fe40000410000 */
[----:B------:R-:W-:Y:S01]  /*9f10*/  LOP3.LUT R5, R0, R2, RZ, 0xc0, !PT ;  /* 0x0000000200057212 */ /* 0x000fe200078ec0ff */
[-C--:B------:R-:W-:Y:S02]  /*9f20*/  FMUL.FTZ R37, R37, R15.reuse ;  /* 0x0000000f25257220 */ /* 0x080fe40000410000 */
[----:B------:R-:W-:-:S02]  /*9f30*/  FMUL.FTZ R40, R40, R15 ;  /* 0x0000000f28287220 */ /* 0x000fc40000410000 */
[-C--:B------:R-:W-:Y:S02]  /*9f40*/  FMUL.FTZ R41, R41, R15.reuse ;  /* 0x0000000f29297220 */ /* 0x080fe40000410000 */
[----:B------:R-:W-:Y:S01]  /*9f50*/  HMMA.16816.F32.BF16 R196, R4, R22, R156 ;  /* 0x0000001604c4723c */ /* 0x000fe2000004189c */
[-C--:B------:R-:W-:Y:S02]  /*9f60*/  FMUL.FTZ R152, R152, R15.reuse ;  /* 0x0000000f98987220 */ /* 0x080fe40000410000 */
[----:B------:R-:W-:Y:S02]  /*9f70*/  FMUL.FTZ R153, R153, R15 ;  /* 0x0000000f99997220 */ /* 0x000fe40000410000 */
[-C--:B------:R-:W-:Y:S02]  /*9f80*/  FMUL.FTZ R154, R154, R14.reuse ;  /* 0x0000000e9a9a7220 */ /* 0x080fe40000410000 */
[----:B------:R-:W-:Y:S01]  /*9f90*/  FMUL.FTZ R155, R155, R14 ;  /* 0x0000000e9b9b7220 */ /* 0x000fe20000410000 */
[----:B------:R-:W-:Y:S01]  /*9fa0*/  MOV R157, R189 ;  /* 0x000000bd009d7202 */ /* 0x000fe20000000f00 */
[----:B------:R-:W-:-:S02]  /*9fb0*/  FMUL.FTZ R44, R44, R15 ;  /* 0x0000000f2c2c7220 */ /* 0x000fc40000410000 */
[-C--:B------:R-:W-:Y:S02]  /*9fc0*/  FMUL.FTZ R45, R45, R15.reuse ;  /* 0x0000000f2d2d7220 */ /* 0x080fe40000410000 */
[-C--:B------:R-:W-:Y:S01]  /*9fd0*/  FMUL.FTZ R46, R46, R14.reuse ;  /* 0x0000000e2e2e7220 */ /* 0x080fe20000410000 */
[----:B------:R-:W-:Y:S01]  /*9fe0*/  HMMA.16816.F32.BF16 R152, R4, R20, R152 ;  /* 0x000000140498723c */ /* 0x000fe20000041898 */
[----:B------:R-:W2:Y:S01]  /*9ff0*/  LDSM.16.MT88.4 R20, [R203+0x18000] ;  /* 0x01800000cb14783b */ /* 0x000ea20000004200 */
[-C--:B------:R-:W-:Y:S02]  /*a000*/  FMUL.FTZ R47, R47, R14.reuse ;  /* 0x0000000e2f2f7220 */ /* 0x080fe40000410000 */
[-C--:B------:R-:W-:Y:S02]  /*a010*/  FMUL.FTZ R48, R48, R15.reuse ;  /* 0x0000000f30307220 */ /* 0x080fe40000410000 */
[----:B------:R-:W-:Y:S02]  /*a020*/  FMUL.FTZ R49, R49, R15 ;  /* 0x0000000f31317220 */ /* 0x000fe40000410000 */
[----:B------:R-:W-:-:S02]  /*a030*/  FMUL.FTZ R50, R50, R14 ;  /* 0x0000000e32327220 */ /* 0x000fc40000410000 */
[----:B------:R-:W-:Y:S01]  /*a040*/  MOV R29, R196 ;  /* 0x000000c4001d7202 */ /* 0x000fe20000000f00 */
[----:B------:R-:W-:Y:S01]  /*a050*/  IMAD.MOV.U32 R28, RZ, RZ, R197 ;  /* 0x000000ffff1c7224 */ /* 0x000fe200078e00c5 */
[----:B------:R-:W-:Y:S01]  /*a060*/  MOV R27, R198 ;  /* 0x000000c6001b7202 */ /* 0x000fe20000000f00 */
[----:B------:R-:W-:Y:S02]  /*a070*/  IMAD.MOV.U32 R26, RZ, RZ, R199 ;  /* 0x000000ffff1a7224 */ /* 0x000fe400078e00c7 */
[-C--:B------:R-:W-:Y:S01]  /*a080*/  FMUL.FTZ R51, R51, R14.reuse ;  /* 0x0000000e33337220 */ /* 0x080fe20000410000 */
[----:B-1----:R-:W-:Y:S01]  /*a090*/  HMMA.16816.F32.BF16 R196, R4, R8, R36 ;  /* 0x0000000804c4723c */ /* 0x002fe20000041824 */
[-C--:B------:R-:W-:Y:S02]  /*a0a0*/  FMUL.FTZ R52, R52, R15.reuse ;  /* 0x0000000f34347220 */ /* 0x080fe40000410000 */
[----:B------:R-:W-:Y:S02]  /*a0b0*/  FMUL.FTZ R53, R53, R15 ;  /* 0x0000000f35357220 */ /* 0x000fe40000410000 */
[----:B------:R-:W-:-:S02]  /*a0c0*/  FMUL.FTZ R54, R54, R14 ;  /* 0x0000000e36367220 */ /* 0x000fc40000410000 */
[-C--:B------:R-:W-:Y:S01]  /*a0d0*/  FMUL.FTZ R55, R55, R14.reuse ;  /* 0x0000000e37377220 */ /* 0x080fe20000410000 */
[----:B------:R-:W-:Y:S01]  /*a0e0*/  HMMA.16816.F32.BF16 R8, R4, R10, R40 ;  /* 0x0000000a0408723c */ /* 0x000fe20000041828 */
        /* <DEDUP_REMOVED lines=10> */
[----:B------:R-:W-:Y:S01]  /*a190*/  MOV R36, R199 ;  /* 0x000000c700247202 */ /* 0x000fe20000000f00 */
[----:B------:R-:W-:Y:S01]  /*a1a0*/  IMAD.MOV.U32 R148, RZ, RZ, R196 ;  /* 0x000000ffff947224 */ /* 0x000fe200078e00c4 */
[----:B--2---:R-:W-:Y:S01]  /*a1b0*/  HMMA.16816.F32.BF16 R248, R4, R22, R48 ;  /* 0x0000001604f8723c */ /* 0x004fe20000041830 */
[----:B------:R-:W-:-:S02]  /*a1c0*/  FMUL.FTZ R64, R64, R15 ;  /* 0x0000000f40407220 */ /* 0x000fc40000410000 */
[----:B------:R-:W-:Y:S01]  /*a1d0*/  FMUL.FTZ R65, R65, R15 ;  /* 0x0000000f41417220 */ /* 0x000fe20000410000 */
[----:B------:R-:W-:Y:S01]  /*a1e0*/  MOV R41, R9 ;  /* 0x0000000900297202 */ /* 0x000fe20000000f00 */
[----:B------:R-:W-:Y:S01]  /*a1f0*/  IMAD.MOV.U32 R42, RZ, RZ, R11 ;  /* 0x000000ffff2a7224 */ /* 0x000fe200078e000b */
[----:B------:R-:W-:Y:S01]  /*a200*/  MOV R39, R8 ;  /* 0x0000000800277202 */ /* 0x000fe20000000f00 */
[----:B------:R-:W-:Y:S01]  /*a210*/  IMAD.MOV.U32 R40, RZ, RZ, R10 ;  /* 0x000000ffff287224 */ /* 0x000fe200078e000a */
[----:B------:R-:W-:Y:S01]  /*a220*/  HMMA.16816.F32.BF16 R196, R4, R20, R44 ;  /* 0x0000001404c4723c */ /* 0x000fe2000004182c */
[----:B------:R-:W1:Y:S01]  /*a230*/  LDSM.16.MT88.4 R8, [R202+0x18000] ;  /* 0x01800000ca08783b */ /* 0x000e620000004200 */
[-C--:B------:R-:W-:Y:S02]  /*a240*/  FMUL.FTZ R66, R66, R14.reuse ;  /* 0x0000000e42427220 */ /* 0x080fe40000410000 */
[----:B------:R-:W-:Y:S01]  /*a250*/  FMUL.FTZ R67, R67, R14 ;  /* 0x0000000e43437220 */ /* 0x000fe20000410000 */
[----:B------:R-:W2:Y:S01]  /*a260*/  LDSM.16.MT88.4 R20, [R200+0x1a000] ;  /* 0x01a00000c814783b */ /* 0x000ea20000004200 */
[-C--:B------:R-:W-:Y:S01]  /*a270*/  FMUL.FTZ R68, R68, R15.reuse ;  /* 0x0000000f44447220 */ /* 0x080fe20000410000 */
[----:B------:R-:W-:Y:S01]  /*a280*/  MOV R47, R150 ;  /* 0x00000096002f7202 */ /* 0x000fe20000000f00 */
[----:B------:R-:W-:Y:S01]  /*a290*/  FMUL.FTZ R69, R69, R15 ;  /* 0x0000000f45457220 */ /* 0x000fe20000410000 */
[----:B------:R-:W-:Y:S01]  /*a2a0*/  MOV R150, R230 ;  /* 0x000000e600967202 */ /* 0x000fe20000000f00 */
[----:B------:R-:W-:Y:S01]  /*a2b0*/  FMUL.FTZ R70, R70, R14 ;  /* 0x0000000e46467220 */ /* 0x000fe20000410000 */
[----:B------:R-:W-:Y:S01]  /*a2c0*/  MOV R44, R42 ;  /* 0x0000002a002c7202 */ /* 0x000fe20000000f00 */
[----:B------:R-:W-:-:S02]  /*a2d0*/  FMUL.FTZ R71, R71, R14 ;  /* 0x0000000e47477220 */ /* 0x000fc40000410000 */
[-C--:B------:R-:W-:Y:S02]  /*a2e0*/  FMUL.FTZ R72, R72, R15.reuse ;  /* 0x0000000f48487220 */ /* 0x080fe40000410000 */
[----:B------:R-:W-:Y:S02]  /*a2f0*/  FMUL.FTZ R73, R73, R15 ;  /* 0x0000000f49497220 */ /* 0x000fe40000410000 */
[-C--:B------:R-:W-:Y:S02]  /*a300*/  FMUL.FTZ R74, R74, R14.reuse ;  /* 0x0000000e4a4a7220 */ /* 0x080fe40000410000 */
[----:B------:R-:W-:Y:S02]  /*a310*/  FMUL.FTZ R75, R75, R14 ;  /* 0x0000000e4b4b7220 */ /* 0x000fe40000410000 */
[----:B------:R-:W-:Y:S02]  /*a320*/  IMAD.MOV.U32 R46, RZ, RZ, R156 ;  /* 0x000000ffff2e7224 */ /* 0x000fe400078e009c */
[----:B------:R-:W-:Y:S01]  /*a330*/  MOV R0, R196 ;  /* 0x000000c400007202 */ /* 0x000fe20000000f00 */
[----:B------:R-:W-:Y:S01]  /*a340*/  IMAD.MOV.U32 R38, RZ, RZ, R199 ;  /* 0x000000ffff267224 */ /* 0x000fe200078e00c7 */
[----:B------:R-:W-:Y:S01]  /*a350*/  MOV R37, R197 ;  /* 0x000000c500257202 */ /* 0x000fe20000000f00 */
[----:B------:R-:W-:-:S02]  /*a360*/  IMAD.MOV.U32 R2, RZ, RZ, R198 ;  /* 0x000000ffff027224 */ /* 0x000fc400078e00c6 */
[----:B------:R-:W-:Y:S02]  /*a370*/  IMAD.MOV.U32 R156, RZ, RZ, R188 ;  /* 0x000000ffff9c7224 */ /* 0x000fe400078e00bc */
[----:B------:R-:W-:Y:S02]  /*a380*/  IMAD.MOV.U32 R159, RZ, RZ, R181 ;  /* 0x000000ffff9f7224 */ /* 0x000fe400078e00b5 */
[----:B------:R-:W-:Y:S02]  /*a390*/  IMAD.MOV.U32 R158, RZ, RZ, R183 ;  /* 0x000000ffff9e7224 */ /* 0x000fe400078e00b7 */
        /* <DEDUP_REMOVED lines=10> */
[----:B------:R-:W-:Y:S01]  /*a440*/  FMUL.FTZ R83, R83, R14 ;  /* 0x0000000e53537220 */ /* 0x000fe20000410000 */
[----:B------:R-:W-:Y:S01]  /*a450*/  MOV R55, R40 ;  /* 0x0000002800377202 */ /* 0x000fe20000000f00 */
[-C--:B------:R-:W-:Y:S01]  /*a460*/  FMUL.FTZ R84, R84, R15.reuse ;  /* 0x0000000f54547220 */ /* 0x080fe20000410000 */
[----:B------:R-:W-:Y:S01]  /*a470*/  MOV R52, R38 ;  /* 0x0000002600347202 */ /* 0x000fe20000000f00 */
[----:B------:R-:W-:-:S02]  /*a480*/  FMUL.FTZ R85, R85, R15 ;  /* 0x0000000f55557220 */ /* 0x000fc40000410000 */
[C---:B--2---:R-:W-:Y:S01]  /*a490*/  HMMA.16816.F32.BF16 R196, R4.reuse, R20, R60 ;  /* 0x0000001404c4723c */ /* 0x044fe2000004183c */
[-C--:B------:R-:W-:Y:S02]  /*a4a0*/  FMUL.FTZ R86, R86, R14.reuse ;  /* 0x0000000e56567220 */ /* 0x080fe40000410000 */
[----:B------:R-:W-:Y:S02]  /*a4b0*/  FMUL.FTZ R87, R87, R14 ;  /* 0x0000000e57577220 */ /* 0x000fe40000410000 */
[-C--:B------:R-:W-:Y:S02]  /*a4c0*/  FMUL.FTZ R88, R88, R15.reuse ;  /* 0x0000000f58587220 */ /* 0x080fe40000410000 */
[----:B------:R-:W-:Y:S01]  /*a4d0*/  IMAD.MOV.U32 R60, RZ, RZ, R190 ;  /* 0x000000ffff3c7224 */ /* 0x000fe200078e00be */
[----:B------:R-:W-:Y:S01]  /*a4e0*/  MOV R63, R2 ;  /* 0x00000002003f7202 */ /* 0x000fe20000000f00 */
[----:B------:R-:W-:Y:S01]  /*a4f0*/  IMAD.MOV.U32 R61, RZ, RZ, R0 ;  /* 0x000000ffff3d7224 */ /* 0x000fe200078e0000 */
[----:B------:R-:W-:Y:S01]  /*a500*/  HMMA.16816.F32.BF16 R188, R4, R22, R64 ;  /* 0x0000001604bc723c */ /* 0x000fe20000041840 */
[----:B------:R-:W-:Y:S01]  /*a510*/  MOV R0, R180 ;  /* 0x000000b400007202 */ /* 0x000fe20000000f00 */
[----:B------:R-:W2:Y:S01]  /*a520*/  LDSM.16.MT88.4 R20, [R203+0x1a000] ;  /* 0x01a00000cb14783b */ /* 0x000ea20000004200 */
[----:B------:R-:W-:-:S02]  /*a530*/  FMUL.FTZ R89, R89, R15 ;  /* 0x0000000f59597220 */ /* 0x000fc40000410000 */
[----:B------:R-:W-:Y:S01]  /*a540*/  FMUL.FTZ R90, R90, R14 ;  /* 0x0000000e5a5a7220 */ /* 0x000fe20000410000 */
[----:B------:R-:W-:Y:S01]  /*a550*/  MOV R38, R0 ;  /* 0x0000000000267202 */ /* 0x000fe20000000f00 */
[----:B------:R-:W-:Y:S02]  /*a560*/  FMUL.FTZ R91, R91, R14 ;  /* 0x0000000e5b5b7220 */ /* 0x000fe40000410000 */
[----:B------:R-:W-:Y:S01]  /*a570*/  IMAD.MOV.U32 R45, RZ, RZ, R148 ;  /* 0x000000ffff2d7224 */ /* 0x000fe200078e0094 */
[----:B------:R-:W-:Y:S01]  /*a580*/  MOV R148, R229 ;  /* 0x000000e500947202 */ /* 0x000fe20000000f00 */
[----:B------:R-:W-:Y:S02]  /*a590*/  IMAD.MOV.U32 R2, RZ, RZ, R231 ;  /* 0x000000ffff027224 */ /* 0x000fe400078e00e7 */
[----:B------:R-:W-:Y:S02]  /*a5a0*/  IMAD.MOV.U32 R62, RZ, RZ, R37 ;  /* 0x000000ffff3e7224 */ /* 0x000fe400078e0025 */
[----:B------:R-:W-:-:S02]  /*a5b0*/  IMAD.MOV.U32 R37, RZ, RZ, R159 ;  /* 0x000000ffff257224 */ /* 0x000fc400078e009f */
[-C--:B------:R-:W-:Y:S02]  /*a5c0*/  FMUL.FTZ R100, R100, R15.reuse ;  /* 0x0000000f64647220 */ /* 0x080fe40000410000 */
[-C--:B------:R-:W-:Y:S02]  /*a5d0*/  FMUL.FTZ R101, R101, R15.reuse ;  /* 0x0000000f65657220 */ /* 0x080fe40000410000 */
[-C--:B------:R-:W-:Y:S01]  /*a5e0*/  FMUL.FTZ R102, R102, R14.reuse ;  /* 0x0000000e66667220 */ /* 0x080fe20000410000 */
[----:B-1----:R-:W-:Y:S01]  /*a5f0*/  HMMA.16816.F32.BF16 R180, R4, R8, R68 ;  /* 0x0000000804b4723c */ /* 0x002fe20000041844 */
[----:B------:R-:W-:Y:S02]  /*a600*/  FMUL.FTZ R103, R103, R14 ;  /* 0x0000000e67677220 */ /* 0x000fe40000410000 */
[-C--:B------:R-:W-:Y:S02]  /*a610*/  FMUL.FTZ R104, R104, R15.reuse ;  /* 0x0000000f68687220 */ /* 0x080fe40000410000 */
[----:B------:R-:W-:-:S02]  /*a620*/  FMUL.FTZ R105, R105, R15 ;  /* 0x0000000f69697220 */ /* 0x000fc40000410000 */
[----:B------:R-:W-:Y:S01]  /*a630*/  MOV R68, R192 ;  /* 0x000000c000447202 */ /* 0x000fe20000000f00 */
[----:B------:R-:W-:Y:S01]  /*a640*/  IMAD.MOV.U32 R69, RZ, RZ, R193 ;  /* 0x000000ffff457224 */ /* 0x000fe200078e00c1 */
[----:B------:R-:W-:Y:S01]  /*a650*/  MOV R71, R170 ;  /* 0x000000aa00477202 */ /* 0x000fe20000000f00 */
[C---:B------:R-:W-:Y:S01]  /*a660*/  HMMA.16816.F32.BF16 R192, R4.reuse, R10, R72 ;  /* 0x0000000a04c0723c */ /* 0x040fe20000041848 */
[----:B------:R-:W1:Y:S01]  /*a670*/  LDSM.16.MT88.4 R8, [R202+0x1a000] ;  /* 0x01a00000ca08783b */ /* 0x000e620000004200 */
[----:B------:R-:W-:Y:S02]  /*a680*/  IMAD.MOV.U32 R70, RZ, RZ, R169 ;  /* 0x000000ffff467224 */ /* 0x000fe400078e00a9 */
[-C--:B------:R-:W-:Y:S02]  /*a690*/  FMUL.FTZ R106, R106, R14.reuse ;  /* 0x0000000e6a6a7220 */ /* 0x080fe40000410000 */
[----:B------:R-:W-:Y:S02]  /*a6a0*/  FMUL.FTZ R107, R107, R14 ;  /* 0x0000000e6b6b7220 */ /* 0x000fe40000410000 */
[----:B------:R-:W-:Y:S01]  /*a6b0*/  IMAD.MOV.U32 R54, RZ, RZ, R41 ;  /* 0x000000ffff367224 */ /* 0x000fe200078e0029 */
[----:B--2---:R-:W-:Y:S01]  /*a6c0*/  HMMA.16816.F32.BF16 R228, R4, R20, R76 ;  /* 0x0000001404e4723c */ /* 0x004fe2000004184c */
[----:B------:R-:W-:-:S02]  /*a6d0*/  FMUL.FTZ R92, R92, R15 ;  /* 0x0000000f5c5c7220 */ /* 0x000fc40000410000 */
[----:B------:R-:W-:Y:S02]  /*a6e0*/  FMUL.FTZ R93, R93, R15 ;  /* 0x0000000f5d5d7220 */ /* 0x000fe40000410000 */
[----:B------:R-:W-:Y:S02]  /*a6f0*/  FMUL.FTZ R94, R94, R14 ;  /* 0x0000000e5e5e7220 */ /* 0x000fe40000410000 */
[----:B------:R-:W-:Y:S01]  /*a700*/  MOV R77, R168 ;  /* 0x000000a8004d7202 */ /* 0x000fe20000000f00 */
[----:B------:R-:W-:Y:S01]  /*a710*/  IMAD.MOV.U32 R76, RZ, RZ, R171 ;  /* 0x000000ffff4c7224 */ /* 0x000fe200078e00ab */
[----:B------:R-:W-:Y:S01]  /*a720*/  MOV R78, R156 ;  /* 0x0000009c004e7202 */ /* 0x000fe20000000f00 */
[----:B------:R-:W-:Y:S01]  /*a730*/  HMMA.16816.F32.BF16 R168, R4, R22, R80 ;  /* 0x0000001604a8723c */ /* 0x000fe20000041850 */
[----:B------:R-:W-:Y:S01]  /*a740*/  IMAD.MOV.U32 R79, RZ, RZ, R157 ;  /* 0x000000ffff4f7224 */ /* 0x000fe200078e009d */
[----:B------:R-:W2:Y:S01]  /*a750*/  LDSM.16.MT88.4 R20, [R200+0x1c000] ;  /* 0x01c00000c814783b */ /* 0x000ea20000004200 */
[----:B------:R-:W-:-:S02]  /*a760*/  FMUL.FTZ R95, R95, R14 ;  /* 0x0000000e5f5f7220 */ /* 0x000fc40000410000 */
[-C--:B------:R-:W-:Y:S02]  /*a770*/  FMUL.FTZ R96, R96, R15.reuse ;  /* 0x0000000f60607220 */ /* 0x080fe40000410000 */
[----:B------:R-:W-:Y:S01]  /*a780*/  MOV R83, R158 ;  /* 0x0000009e00537202 */ /* 0x000fe20000000f00 */
[-C--:B------:R-:W-:Y:S02]  /*a790*/  FMUL.FTZ R97, R97, R15.reuse ;  /* 0x0000000f61617220 */ /* 0x080fe40000410000 */
[-C--:B------:R-:W-:Y:S02]  /*a7a0*/  FMUL.FTZ R98, R98, R14.reuse ;  /* 0x0000000e62627220 */ /* 0x080fe40000410000 */
[----:B------:R-:W-:Y:S02]  /*a7b0*/  FMUL.FTZ R99, R99, R14 ;  /* 0x0000000e63637220 */ /* 0x000fe40000410000 */
[-C--:B------:R-:W-:Y:S02]  /*a7c0*/  FMUL.FTZ R116, R116, R15.reuse ;  /* 0x0000000f74747220 */ /* 0x080fe40000410000 */
[----:B------:R-:W-:-:S02]  /*a7d0*/  FMUL.FTZ R117, R117, R15 ;  /* 0x0000000f75757220 */ /* 0x000fc40000410000 */
[-C--:B------:R-:W-:Y:S02]  /*a7e0*/  FMUL.FTZ R118, R118, R14.reuse ;  /* 0x0000000e76767220 */ /* 0x080fe40000410000 */
        /* <DEDUP_REMOVED lines=8> */
[----:B------:R-:W-:Y:S01]  /*a870*/  FMUL.FTZ R108, R108, R15 ;  /* 0x0000000f6c6c7220 */ /* 0x000fe20000410000 */
[----:B------:R-:W-:Y:S01]  /*a880*/  MOV R84, R31 ;  /* 0x0000001f00547202 */ /* 0x000fe20000000f00 */
[----:B------:R-:W-:Y:S01]  /*a890*/  FMUL.FTZ R109, R109, R15 ;  /* 0x0000000f6d6d7220 */ /* 0x000fe20000410000 */
[----:B------:R-:W-:Y:S01]  /*a8a0*/  MOV R86, R34 ;  /* 0x0000002200567202 */ /* 0x000fe20000000f00 */
[----:B------:R-:W-:Y:S01]  /*a8b0*/  FMUL.FTZ R110, R110, R14 ;  /* 0x0000000e6e6e7220 */ /* 0x000fe20000410000 */
[----:B------:R-:W-:Y:S01]  /*a8c0*/  MOV R91, R32 ;  /* 0x00000020005b7202 */ /* 0x000fe20000000f00 */
[----:B------:R-:W-:-:S02]  /*a8d0*/  FMUL.FTZ R111, R111, R14 ;  /* 0x0000000e6f6f7220 */ /* 0x000fc40000410000 */
[-C--:B------:R-:W-:Y:S01]  /*a8e0*/  FMUL.FTZ R112, R112, R15.reuse ;  /* 0x0000000f70707220 */ /* 0x080fe20000410000 */
[C---:B--2---:R-:W-:Y:S01]  /*a8f0*/  HMMA.16816.F32.BF16 R64, R4.reuse, R20, R92 ;  /* 0x000000140440723c */ /* 0x044fe2000004185c */
[-C--:B------:R-:W-:Y:S02]  /*a900*/  FMUL.FTZ R113, R113, R15.reuse ;  /* 0x0000000f71717220 */ /* 0x080fe40000410000 */
[-C--:B------:R-:W-:Y:S02]  /*a910*/  FMUL.FTZ R114, R114, R14.reuse ;  /* 0x0000000e72727220 */ /* 0x080fe40000410000 */
[----:B------:R-:W-:Y:S02]  /*a920*/  FMUL.FTZ R115, R115, R14 ;  /* 0x0000000e73737220 */ /* 0x000fe40000410000 */
[-C--:B------:R-:W-:Y:S01]  /*a930*/  FMUL.FTZ R132, R132, R15.reuse ;  /* 0x0000000f84847220 */ /* 0x080fe20000410000 */
[----:B------:R-:W-:Y:S01]  /*a940*/  HMMA.16816.F32.BF16 R56, R4, R22, R96 ;  /* 0x000000160438723c */ /* 0x000fe20000041860 */
[----:B------:R-:W2:Y:S01]  /*a950*/  LDSM.16.MT88.4 R20, [R203+0x1c000] ;  /* 0x01c00000cb14783b */ /* 0x000ea20000004200 */
        /* <DEDUP_REMOVED lines=19> */
[--C-:B------:R-:W-:Y:S02]  /*aa90*/  FFMA.FTZ R0, R179, c[0x0][0x23c], -R12.reuse ;  /* 0x00008f00b3007a23 */ /* 0x100fe4000001080c */
[----:B------:R-:W-:Y:S01]  /*aaa0*/  IMAD.MOV.U32 R82, RZ, RZ, R83 ;  /* 0x000000ffff527224 */ /* 0x000fe200078e0053 */
[----:B------:R-:W-:Y:S01]  /*aab0*/  MOV R83, R76 ;  /* 0x0000004c00537202 */ /* 0x000fe20000000f00 */
[----:B------:R3:W4:Y:S01]  /*aac0*/  MUFU.EX2 R80, R0 ;  /* 0x0000000000507308 */ /* 0x0007220000000800 */
[----:B------:R-:W-:Y:S01]  /*aad0*/  IMAD.MOV.U32 R76, RZ, RZ, R77 ;  /* 0x000000ffff4c7224 */ /* 0x000fe200078e004d */
[----:B------:R-:W-:Y:S01]  /*aae0*/  MOV R77, R70 ;  /* 0x00000046004d7202 */ /* 0x000fe20000000f00 */
[----:B------:R-:W-:Y:S01]  /*aaf0*/  IMAD.MOV.U32 R70, RZ, RZ, R71 ;  /* 0x000000ffff467224 */ /* 0x000fe200078e0047 */
[C---:B--2---:R-:W-:Y:S01]  /*ab00*/  HMMA.16816.F32.BF16 R108, R4.reuse, R20, R108 ;  /* 0x00000014046c723c */ /* 0x044fe2000004186c */
        /* <DEDUP_REMOVED lines=9> */
[----:B------:R-:W-:Y:S01]  /*aba0*/  FMUL.FTZ R164, R164, R15 ;  /* 0x0000000fa4a47220 */ /* 0x000fe20000410000 */
[----:B------:R-:W-:Y:S01]  /*abb0*/  MOV R77, R61 ;  /* 0x0000003d004d7202 */ /* 0x000fe20000000f00 */
[----:B---3--:R-:W-:Y:S01]  /*abc0*/  FFMA.FTZ R0, R177, c[0x0][0x23c], -R12 ;  /* 0x00008f00b1007a23 */ /* 0x008fe2000001080c */
[----:B------:R-:W-:Y:S01]  /*abd0*/  MOV R99, R83 ;  /* 0x0000005300637202 */ /* 0x000fe20000000f00 */
[----:B------:R-:W-:Y:S01]  /*abe0*/  FMUL.FTZ R165, R165, R15 ;  /* 0x0000000fa5a57220 */ /* 0x000fe20000410000 */
[----:B------:R-:W-:Y:S01]  /*abf0*/  MOV R102, R71 ;  /* 0x0000004700667202 */ /* 0x000fe20000000f00 */
[----:B------:R3:W-:Y:S01]  /*ac00*/  MUFU.EX2 R95, R0 ;  /* 0x00000000005f7308 */ /* 0x0007e20000000800 */
[----:B------:R-:W-:-:S02]  /*ac10*/  FMUL.FTZ R166, R166, R14 ;  /* 0x0000000ea6a67220 */ /* 0x000fc40000410000 */
[----:B------:R-:W-:Y:S02]  /*ac20*/  FMUL.FTZ R167, R167, R14 ;  /* 0x0000000ea7a77220 */ /* 0x000fe40000410000 */
[----:B------:R-:W-:Y:S01]  /*ac30*/  IMAD.MOV.U32 R52, RZ, RZ, R53 ;  /* 0x000000ffff347224 */ /* 0x000fe200078e0035 */
[----:B------:R-:W-:Y:S01]  /*ac40*/  MOV R53, R54 ;  /* 0x0000003600357202 */ /* 0x000fe20000000f00 */
[----:B------:R-:W-:Y:S01]  /*ac50*/  IMAD.MOV.U32 R54, RZ, RZ, R55 ;  /* 0x000000ffff367224 */ /* 0x000fe200078e0037 */
[----:B------:R-:W-:Y:S01]  /*ac60*/  MOV R55, R44 ;  /* 0x0000002c00377202 */ /* 0x000fe20000000f00 */
[----:B------:R-:W-:Y:S02]  /*ac70*/  IMAD.MOV.U32 R39, RZ, RZ, R2 ;  /* 0x000000ffff277224 */ /* 0x000fe400078e0002 */
[--C-:B------:R-:W-:Y:S01]  /*ac80*/  FFMA.FTZ R2, R173, c[0x0][0x23c], -R12.reuse ;  /* 0x00008f00ad027a23 */ /* 0x100fe2000001080c */
[----:B------:R-:W-:Y:S01]  /*ac90*/  MOV R71, R55 ;  /* 0x0000003700477202 */ /* 0x000fe20000000f00 */
[C---:B-1----:R-:W-:Y:S01]  /*aca0*/  HMMA.16816.F32.BF16 R116, R4.reuse, R8, R116 ;  /* 0x000000080474723c */ /* 0x042fe20000041874 */
[----:B------:R-:W-:Y:S01]  /*acb0*/  IMAD.MOV.U32 R44, RZ, RZ, R45 ;  /* 0x000000ffff2c7224 */ /* 0x000fe200078e002d */
[----:B------:R-:W-:Y:S01]  /*acc0*/  MOV R45, R46 ;  /* 0x0000002e002d7202 */ /* 0x000fe20000000f00 */
[----:B---3--:R-:W-:Y:S01]  /*acd0*/  FFMA.FTZ R0, R172, c[0x0][0x23c], -R12 ;  /* 0x00008f00ac007a23 */ /* 0x008fe2000001080c */
[----:B------:R1:W-:Y:S01]  /*ace0*/  MUFU.EX2 R94, R2 ;  /* 0x00000002005e7308 */ /* 0x0003e20000000800 */
[----:B------:R-:W-:Y:S01]  /*acf0*/  IMAD.MOV.U32 R46, RZ, RZ, R47 ;  /* 0x000000ffff2e7224 */ /* 0x000fe200078e002f */
[----:B------:R-:W-:Y:S01]  /*ad00*/  MOV R47, R36 ;  /* 0x00000024002f7202 */ /* 0x000fe20000000f00 */
[----:B------:R-:W-:Y:S01]  /*ad10*/  IMAD.MOV.U32 R36, RZ, RZ, R3 ;  /* 0x000000ffff247224 */ /* 0x000fe200078e0003 */
[----:B------:R-:W-:Y:S01]  /*ad20*/  HMMA.16816.F32.BF16 R120, R4, R10, R120 ;  /* 0x0000000a0478723c */ /* 0x000fe20000041878 */
[----:B------:R-:W3:Y:S01]  /*ad30*/  LDSM.16.MT88.4 R8, [R201+0x1e000] ;  /* 0x01e00000c908783b */ /* 0x000ee20000004200 */
[----:B------:R-:W-:Y:S01]  /*ad40*/  FMUL.FTZ R160, R160, R15 ;  /* 0x0000000fa0a07220 */ /* 0x000fe20000410000 */
[----:B------:R-:W-:Y:S01]  /*ad50*/  MOV R61, R45 ;  /* 0x0000002d003d7202 */ /* 0x000fe20000000f00 */
[----:B------:R-:W5:Y:S01]  /*ad60*/  MUFU.EX2 R0, R0 ;  /* 0x0000000000007308 */ /* 0x000f620000000800 */
[----:B------:R-:W-:Y:S01]  /*ad70*/  FMUL.FTZ R161, R161, R15 ;  /* 0x0000000fa1a17220 */ /* 0x000fe20000410000 */
[----:B----4-:R-:W-:Y:S01]  /*ad80*/  MOV R172, R80 ;  /* 0x0000005000ac7202 */ /* 0x010fe20000000f00 */
[-C--:B------:R-:W-:Y:S01]  /*ad90*/  FMUL.FTZ R162, R162, R14.reuse ;  /* 0x0000000ea2a27220 */ /* 0x080fe20000410000 */
        /* <DEDUP_REMOVED lines=12> */
[----:B------:R-:W-:Y:S02]  /*ae60*/  FMUL.FTZ R147, R147, R14 ;  /* 0x0000000e93937220 */ /* 0x000fe40000410000 */
[----:B-1----:R-:W-:Y:S01]  /*ae70*/  IMAD.WIDE.U32 R2, R18, -0x2daee0ad, RZ ;  /* 0xd2511f5312027825 */ /* 0x002fe200078e00ff */
[----:B-----5:R-:W-:-:S03]  /*ae80*/  MOV R18, R0 ;  /* 0x0000000000127202 */ /* 0x020fc60000000f00 */
[----:B------:R-:W-:Y:S01]  /*ae90*/  IMAD.MOV.U32 R98, RZ, RZ, R76 ;  /* 0x000000ffff627224 */ /* 0x000fe200078e004c */
[----:B------:R-:W-:Y:S01]  /*aea0*/  LOP3.LUT R0, R3, UR18, R24, 0x96, !PT ;  /* 0x0000001203007c12 */ /* 0x000fe2000f8e9618 */
[----:B------:R-:W-:Y:S01]  /*aeb0*/  IMAD.MOV.U32 R101, RZ, RZ, R79 ;  /* 0x000000ffff657224 */ /* 0x000fe200078e004f */
[----:B------:R-:W-:Y:S01]  /*aec0*/  MOV R79, R63 ;  /* 0x0000003f004f7202 */ /* 0x000fe20000000f00 */
[----:B------:R-:W-:Y:S01]  /*aed0*/  IMAD.MOV.U32 R76, RZ, RZ, R60 ;  /* 0x000000ffff4c7224 */ /* 0x000fe200078e003c */
[----:B------:R-:W-:Y:S01]  /*aee0*/  MOV R63, R47 ;  /* 0x0000002f003f7202 */ /* 0x000fe20000000f00 */
[----:B------:R-:W-:Y:S01]  /*aef0*/  IMAD.MOV.U32 R78, RZ, RZ, R62 ;  /* 0x000000ffff4e7224 */ /* 0x000fe200078e003e */
[----:B------:R-:W-:Y:S01]  /*af00*/  LOP3.LUT R3, R2, 0xffff, RZ, 0xc0, !PT ;  /* 0x0000ffff02037812 */ /* 0x000fe200078ec0ff */
[----:B------:R-:W-:Y:S01]  /*af10*/  IMAD.MOV.U32 R60, RZ, RZ, R44 ;  /* 0x000000ffff3c7224 */ /* 0x000fe200078e002c */
[----:B---3--:R-:W-:Y:S01]  /*af20*/  HMMA.16816.F32.BF16 R132, R4, R8, R132 ;  /* 0x000000080484723c */ /* 0x008fe20000041884 */
[----:B------:R-:W-:Y:S01]  /*af30*/  IMAD.MOV.U32 R62, RZ, RZ, R46 ;  /* 0x000000ffff3e7224 */ /* 0x000fe200078e002e */
[----:B------:R-:W-:Y:S01]  /*af40*/  SHF.R.U32.HI R3, RZ, 0x8, R3 ;  /* 0x00000008ff037819 */ /* 0x000fe20000011603 */
[----:B------:R-:W-:Y:S01]  /*af50*/  IMAD.MOV.U32 R89, RZ, RZ, R82 ;  /* 0x000000ffff597224 */ /* 0x000fe200078e0052 */
[----:B------:R-:W-:Y:S01]  /*af60*/  MOV R82, R37 ;  /* 0x0000002500527202 */ /* 0x000fe20000000f00 */
[----:B------:R-:W-:-:S02]  /*af70*/  IMAD.MOV.U32 R87, RZ, RZ, R150 ;  /* 0x000000ffff577224 */ /* 0x000fc400078e0096 */
[----:B------:R-:W-:Y:S01]  /*af80*/  IMAD.MOV.U32 R83, RZ, RZ, R36 ;  /* 0x000000ffff537224 */ /* 0x000fe200078e0024 */
[C---:B------:R-:W-:Y:S01]  /*af90*/  HMMA.16816.F32.BF16 R136, R4.reuse, R10, R136 ;  /* 0x0000000a0488723c */ /* 0x040fe20000041888 */
[----:B------:R-:W1:Y:S01]  /*afa0*/  LDSM.16.MT88.4 R8, [R202+0x1e000] ;  /* 0x01e00000ca08783b */ /* 0x000e620000004200 */
[----:B------:R-:W-:Y:S02]  /*afb0*/  IMAD.MOV.U32 R81, RZ, RZ, R38 ;  /* 0x000000ffff517224 */ /* 0x000fe400078e0026 */
[----:B------:R-:W-:Y:S01]  /*afc0*/  IMAD.MOV.U32 R150, RZ, RZ, R30 ;  /* 0x000000ffff967224 */ /* 0x000fe200078e001e */
[----:B------:R-:W3:Y:S01]  /*afd0*/  LDSM.16.MT88.4 R36, [R200+0x18800] ;  /* 0x01880000c824783b */ /* 0x000ee20000004200 */
[----:B------:R-:W-:Y:S02]  /*afe0*/  IMAD.MOV.U32 R103, RZ, RZ, R70 ;  /* 0x000000ffff677224 */ /* 0x000fe400078e0046 */
[----:B------:R-:W-:Y:S01]  /*aff0*/  IMAD.MOV.U32 R70, RZ, RZ, R54 ;  /* 0x000000ffff467224 */ /* 0x000fe200078e0036 */
[----:B------:R-:W-:Y:S01]  /*b000*/  MOV R54, R27 ;  /* 0x0000001b00367202 */ /* 0x000fe20000000f00 */
[----:B------:R-:W-:Y:S01]  /*b010*/  IMAD.MOV.U32 R55, RZ, RZ, R26 ;  /* 0x000000ffff377224 */ /* 0x000fe200078e001a */
[----:B------:R-:W-:Y:S01]  /*b020*/  MOV R179, R103 ;  /* 0x0000006700b37202 */ /* 0x000fe20000000f00 */
[----:B--2---:R-:W-:Y:S01]  /*b030*/  HMMA.16816.F32.BF16 R160, R4, R20, R160 ;  /* 0x0000001404a0723c */ /* 0x004fe200000418a0 */
[----:B------:R-:W-:Y:S01]  /*b040*/  LDSM.16.MT88.4 R24, [R203+0x18800] ;  /* 0x01880000cb18783b */ /* 0x000fe20000004200 */
[----:B------:R-:W-:-:S02]  /*b050*/  IMAD.MOV.U32 R85, RZ, RZ, R35 ;  /* 0x000000ffff557224 */ /* 0x000fc400078e0023 */
[----:B------:R-:W-:Y:S02]  /*b060*/  IMAD.MOV.U32 R90, RZ, RZ, R33 ;  /* 0x000000ffff5a7224 */ /* 0x000fe400078e0021 */
[----:B------:R-:W-:Y:S01]  /*b070*/  LDSM.16.MT88.4 R32, [R201+0x1a800] ;  /* 0x01a80000c920783b */ /* 0x000fe20000004200 */
[----:B------:R-:W-:Y:S01]  /*b080*/  IMAD.MOV.U32 R173, RZ, RZ, R83 ;  /* 0x000000ffffad7224 */ /* 0x000fe200078e0053 */
[C---:B------:R-:W-:Y:S01]  /*b090*/  HMMA.16816.F32.BF16 R48, R4.reuse, R22, R140 ;  /* 0x000000160430723c */ /* 0x040fe2000004188c */
[----:B------:R-:W-:Y:S01]  /*b0a0*/  IMAD.MOV.U32 R177, RZ, RZ, R101 ;  /* 0x000000ffffb17224 */ /* 0x000fe200078e0065 */
[----:B------:R-:W-:Y:S05]  /*b0b0*/  LDSM.16.MT88.4 R20, [R202+0x18800] ;  /* 0x01880000ca14783b */ /* 0x000fea0000004200 */
[----:B------:R-:W-:Y:S01]  /*b0c0*/  MOV R140, R68 ;  /* 0x00000044008c7202 */ /* 0x000fe20000000f00 */
[----:B------:R-:W-:Y:S01]  /*b0d0*/  IMAD.MOV.U32 R141, RZ, RZ, R69 ;  /* 0x000000ffff8d7224 */ /* 0x000fe200078e0045 */
[----:B------:R-:W-:Y:S01]  /*b0e0*/  MOV R69, R53 ;  /* 0x0000003500457202 */ /* 0x000fe20000000f00 */
[----:B------:R-:W-:Y:S01]  /*b0f0*/  IMAD.MOV.U32 R68, RZ, RZ, R52 ;  /* 0x000000ffff447224 */ /* 0x000fe200078e0034 */
[----:B------:R-:W-:Y:S01]  /*b100*/  MOV R52, R29 ;  /* 0x0000001d00347202 */ /* 0x000fe20000000f00 */
[----:B------:R-:W-:Y:S01]  /*b110*/  IMAD.MOV.U32 R53, RZ, RZ, R28 ;  /* 0x000000ffff357224 */ /* 0x000fe200078e001c */
[----:B------:R-:W-:Y:S01]  /*b120*/  MOV R143, R102 ;  /* 0x00000066008f7202 */ /* 0x000fe20000000f00 */
[----:B------:R-:W2:Y:S01]  /*b130*/  LDSM.16.MT88.4 R28, [R201+0x18800] ;  /* 0x01880000c91c783b */ /* 0x000ea20000004200 */
[----:B------:R-:W-:Y:S01]  /*b140*/  IMAD.MOV.U32 R142, RZ, RZ, R176 ;  /* 0x000000ffff8e7224 */ /* 0x000fe200078e00b0 */
[----:B------:R-:W-:Y:S01]  /*b150*/  MOV R176, R100 ;  /* 0x0000006400b07202 */ /* 0x000fe20000000f00 */
[C---:B-1----:R-:W-:Y:S07]  /*b160*/  HMMA.16816.F32.BF16 R164, R4.reuse, R8, R164 ;  /* 0x0000000804a4723c */ /* 0x042fee00000418a4 */
[----:B------:R-:W-:Y:S01]  /*b170*/  FFMA.FTZ R8, R178, c[0x0][0x23c], -R13 ;  /* 0x00008f00b2087a23 */ /* 0x000fe2000001080d */
[----:B------:R-:W-:Y:S01]  /*b180*/  HMMA.16816.F32.BF16 R44, R4, R10, R144 ;  /* 0x0000000a042c723c */ /* 0x000fe20000041890 */
[----:B------:R-:W-:-:S02]  /*b190*/  MOV R178, R82 ;  /* 0x0000005200b27202 */ /* 0x000fc40000000f00 */
[----:B------:R1:W-:Y:S04]  /*b1a0*/  MUFU.EX2 R92, R8 ;  /* 0x00000008005c7308 */ /* 0x0003e80000000800 */
[----:B------:R-:W-:Y:S01]  /*b1b0*/  LOP3.LUT R6, R2, 0xff, RZ, 0xc0, !PT ;  /* 0x000000ff02067812 */ /* 0x000fe200078ec0ff */
[----:B------:R-:W-:Y:S01]  /*b1c0*/  FFMA.FTZ R4, R174, c[0x0][0x23c], -R13 ;  /* 0x00008f00ae047a23 */ /* 0x000fe2000001080d */
[----:B------:R-:W-:Y:S01]  /*b1d0*/  SHF.R.U32.HI R7, RZ, 0x10, R2 ;  /* 0x00000010ff077819 */ /* 0x000fe20000011602 */
[----:B------:R-:W-:Y:S01]  /*b1e0*/  IMAD.MOV.U32 R144, RZ, RZ, R85 ;  /* 0x000000ffff907224 */ /* 0x000fe200078e0055 */
[----:B------:R-:W-:Y:S01]  /*b1f0*/  PRMT R6, R6, 0x5410, R3 ;  /* 0x0000541006067816 */ /* 0x000fe20000000003 */
[----:B------:R4:W-:Y:S01]  /*b200*/  MUFU.EX2 R96, R4 ;  /* 0x0000000400607308 */ /* 0x0009e20000000800 */
[----:B------:R-:W-:Y:S01]  /*b210*/  SHF.R.U32.HI R3, RZ, 0x10, R0 ;  /* 0x00000010ff037819 */ /* 0x000fe20000011600 */
[----:B------:R-:W-:Y:S01]  /*b220*/  IMAD.MOV.U32 R147, RZ, RZ, R80 ;  /* 0x000000ffff937224 */ /* 0x000fe200078e0050 */
[----:B------:R-:W-:-:S02]  /*b230*/  MOV R174, R84 ;  /* 0x0000005400ae7202 */ /* 0x000fc40000000f00 */
[----:B------:R-:W-:Y:S01]  /*b240*/  LOP3.LUT R3, R3, 0xff, RZ, 0xc0, !PT ;  /* 0x000000ff03037812 */ /* 0x000fe200078ec0ff */
[----:B-1----:R-:W-:Y:S01]  /*b250*/  FFMA.FTZ R8, R185, c[0x0][0x23c], -R13 ;  /* 0x00008f00b9087a23 */ /* 0x002fe2000001080d */
[----:B------:R-:W-:Y:S02]  /*b260*/  MOV R145, R86 ;  /* 0x0000005600917202 */ /* 0x000fe40000000f00 */
[----:B------:R-:W-:Y:S01]  /*b270*/  MOV R146, R87 ;  /* 0x0000005700927202 */ /* 0x000fe20000000f00 */
[----:B------:R1:W-:Y:S01]  /*b280*/  MUFU.EX2 R93, R8 ;  /* 0x00000008005d7308 */ /* 0x0003e20000000800 */
[----:B------:R-:W-:Y:S02]  /*b290*/  MOV R185, R81 ;  /* 0x0000005100b97202 */ /* 0x000fe40000000f00 */
[----:B----4-:R-:W-:Y:S02]  /*b2a0*/  LOP3.LUT R4, R0, 0xff, RZ, 0xc0, !PT ;  /* 0x000000ff00047812 */ /* 0x010fe400078ec0ff */
[----:B-1----:R-:W-:-:S02]  /*b2b0*/  SHF.R.U32.HI R8, RZ, 0x18, R2 ;  /* 0x00000018ff087819 */ /* 0x002fc40000011602 */
[----:B------:R-:W-:-:S04]  /*b2c0*/  LOP3.LUT R2, R0, 0xffff, RZ, 0xc0, !PT ;  /* 0x0000ffff00027812 */ /* 0x000fc800078ec0ff */
[----:B------:R-:W-:Y:S01]  /*b2d0*/  SHF.R.U32.HI R5, RZ, 0x8, R2 ;  /* 0x00000008ff057819 */ /* 0x000fe20000011602 */
[----:B------:R-:W-:Y:S01]  /*b2e0*/  FFMA.FTZ R2, R175, c[0x0][0x23c], -R13 ;  /* 0x00008f00af027a23 */ /* 0x000fe2000001080d */
[----:B------:R-:W-:-:S03]  /*b2f0*/  MOV R175, R91 ;  /* 0x0000005b00af7202 */ /* 0x000fc60000000f00 */
[----:B------:R1:W4:Y:S02]  /*b300*/  MUFU.EX2 R88, R2 ;  /* 0x0000000200587308 */ /* 0x0003240000000800 */
[----:B-1----:R-:W-:Y:S02]  /*b310*/  PRMT R2, R4, 0x5410, R5 ;  /* 0x0000541004027816 */ /* 0x002fe40000000005 */
[----:B------:R-:W-:Y:S02]  /*b320*/  SHF.R.U32.HI R4, RZ, 0x18, R0 ;  /* 0x00000018ff047819 */ /* 0x000fe40000011600 */
[----:B------:R-:W-:Y:S01]  /*b330*/  LOP3.LUT R5, R7, 0xff, RZ, 0xc0, !PT ;  /* 0x000000ff07057812 */ /* 0x000fe200078ec0ff */
[--C-:B------:R-:W-:Y:S01]  /*b340*/  HSET2.LE.AND R0, R2, R184.reuse, PT ;  /* 0x000000b802007233 */ /* 0x100fe20003803000 */
[----:B------:R-:W-:Y:S02]  /*b350*/  F2FP.BF16.PACK_AB R2, R95, R172 ;  /* 0x000000ac5f02723e */ /* 0x000fe400000010ff */
[----:B------:R-:W-:Y:S01]  /*b360*/  PRMT R4, R3, 0x5410, R4 ;  /* 0x0000541003047816 */ /* 0x000fe20000000004 */
[----:B------:R-:W-:Y:S01]  /*b370*/  HSET2.LE.AND R3, R6, R184, PT ;  /* 0x000000b806037233 */ /* 0x000fe20003803000 */
[----:B------:R-:W-:-:S02]  /*b380*/  PRMT R5, R5, 0x5410, R8 ;  /* 0x0000541005057816 */ /* 0x000fc40000000008 */
[----:B------:R-:W-:Y:S01]  /*b390*/  LOP3.LUT R8, R0, R2, RZ, 0xc0, !PT ;  /* 0x0000000200087212 */ /* 0x000fe200078ec0ff */
[--C-:B------:R-:W-:Y:S01]  /*b3a0*/  HSET2.LE.AND R0, R4, R184.reuse, PT ;  /* 0x000000b804007233 */ /* 0x100fe20003803000 */
[----:B------:R-:W-:Y:S01]  /*b3b0*/  F2FP.BF16.PACK_AB R4, R18, R94 ;  /* 0x0000005e1204723e */ /* 0x000fe200000010ff */
[----:B------:R-:W-:Y:S01]  /*b3c0*/  HSET2.LE.AND R5, R5, R184, PT ;  /* 0x000000b805057233 */ /* 0x000fe20003803000 */
[----:B----4-:R-:W-:Y:S02]  /*b3d0*/  F2FP.BF16.PACK_AB R6, R88, R96 ;  /* 0x000000605806723e */ /* 0x010fe400000010ff */
[----:B------:R-:W-:Y:S01]  /*b3e0*/  LOP3.LUT R10, R3, R4, RZ, 0xc0, !PT ;  /* 0x00000004030a7212 */ /* 0x000fe200078ec0ff */
[----:B------:R-:W-:Y:S01]  /*b3f0*/  IMAD.MOV.U32 R3, RZ, RZ, R89 ;  /* 0x000000ffff037224 */ /* 0x000fe200078e0059 */
[----:B------:R-:W-:Y:S02]  /*b400*/  LOP3.LUT R11, R5, R6, RZ, 0xc0, !PT ;  /* 0x00000006050b7212 */ /* 0x000fe400078ec0ff */
[----:B------:R-:W1:Y:S01]  /*b410*/  LDSM.16.MT88.4 R4, [R200+0x1a800] ;  /* 0x01a80000c804783b */ /* 0x000e620000004200 */
[----:B------:R-:W-:-:S04]  /*b420*/  F2FP.BF16.PACK_AB R2, R93, R92 ;  /* 0x0000005c5d02723e */ /* 0x000fc800000010ff */
[----:B------:R-:W-:Y:S01]  /*b430*/  LOP3.LUT R9, R0, R2, RZ, 0xc0, !PT ;  /* 0x0000000200097212 */ /* 0x000fe200078ec0ff */
[----:B------:R-:W-:Y:S01]  /*b440*/  IMAD.MOV.U32 R2, RZ, RZ, R90 ;  /* 0x000000ffff027224 */ /* 0x000fe200078e005a */
[----:B------:R-:W-:-:S05]  /*b450*/  MOV R0, R88 ;  /* 0x0000005800007202 */ /* 0x000fca0000000f00 */
[C---:B---3--:R-:W-:Y:S07]  /*b460*/  HMMA.16816.F32.BF16 R152, R8.reuse, R36, R152 ;  /* 0x000000240898723c */ /* 0x048fee0000041898 */
[----:B------:R-:W-:Y:S01]  /*b470*/  IMAD.MOV.U32 R36, RZ, RZ, R95 ;  /* 0x000000ffff247224 */ /* 0x000fe200078e005f */
[----:B------:R-:W-:Y:S01]  /*b480*/  HMMA.16816.F32.BF16 R52, R8, R38, R52 ;  /* 0x000000260834723c */ /* 0x000fe20000041834 */
[----:B------:R-:W-:-:S06]  /*b490*/  MOV R37, R92 ;  /* 0x0000005c00257202 */ /* 0x000fcc0000000f00 */
[----:B------:R-:W-:Y:S01]  /*b4a0*/  IMAD.MOV.U32 R38, RZ, RZ, R94 ;  /* 0x000000ffff267224 */ /* 0x000fe200078e005e */
[----:B--2---:R-:W-:Y:S01]  /*b4b0*/  HMMA.16816.F32.BF16 R60, R8, R28, R60 ;  /* 0x0000001c083c723c */ /* 0x004fe2000004183c */
[----:B------:R-:W-:-:S06]  /*b4c0*/  MOV R39, R93 ;  /* 0x0000005d00277202 */ /* 0x000fcc0000000f00 */
[----:B------:R-:W-:Y:S01]  /*b4d0*/  MOV R29, R98 ;  /* 0x00000062001d7202 */ /* 0x000fe20000000f00 */
[----:B------:R-:W-:Y:S01]  /*b4e0*/  HMMA.16816.F32.BF16 R68, R8, R30, R68 ;  /* 0x0000001e0844723c */ /* 0x000fe20000041844 */
[----:B------:R-:W-:-:S06]  /*b4f0*/  MOV R28, R96 ;  /* 0x00000060001c7202 */ /* 0x000fcc0000000f00 */
[----:B------:R-:W-:Y:S01]  /*b500*/  IMAD.MOV.U32 R30, RZ, RZ, R97 ;  /* 0x000000ffff1e7224 */ /* 0x000fe200078e0061 */
[----:B------:R-:W-:Y:S01]  /*b510*/  HMMA.16816.F32.BF16 R84, R8, R20, R240 ;  /* 0x000000140854723c */ /* 0x000fe200000418f0 */
[----:B------:R-:W-:-:S06]  /*b520*/  IMAD.MOV.U32 R31, RZ, RZ, R99 ;  /* 0x000000ffff1f7224 */ /* 0x000fcc00078e0063 */
[----:B------:R-:W-:Y:S01]  /*b530*/  MOV R241, R2 ;  /* 0x0000000200f17202 */ /* 0x000fe20000000f00 */
        /* <DEDUP_REMOVED lines=9> */
[----:B------:R-:W-:-:S02]  /*b5d0*/  MOV R240, R175 ;  /* 0x000000af00f07202 */ /* 0x000fc40000000f00 */
[----:B------:R-:W-:Y:S02]  /*b5e0*/  MOV R38, R173 ;  /* 0x000000ad00267202 */ /* 0x000fe40000000f00 */
[----:B------:R-:W-:Y:S01]  /*b5f0*/  MOV R178, R176 ;  /* 0x000000b000b27202 */ /* 0x000fe20000000f00 */
[----:B------:R-:W-:Y:S01]  /*b600*/  IMAD.MOV.U32 R176, RZ, RZ, R140 ;  /* 0x000000ffffb07224 */ /* 0x000fe200078e008c */
[----:B------:R-:W-:Y:S01]  /*b610*/  MOV R179, R177 ;  /* 0x000000b100b37202 */ /* 0x000fe20000000f00 */
[----:B------:R-:W-:Y:S01]  /*b620*/  HMMA.16816.F32.BF16 R96, R8, R6, R188 ;  /* 0x000000060860723c */ /* 0x000fe200000418bc */
[----:B------:R-:W1:Y:S01]  /*b630*/  LDSM.16.MT88.4 R4, [R200+0x1c800] ;  /* 0x01c80000c804783b */ /* 0x000e620000004200 */
[----:B------:R-:W-:Y:S02]  /*b640*/  MOV R177, R141 ;  /* 0x0000008d00b17202 */ /* 0x000fe40000000f00 */
[----:B------:R-:W-:Y:S01]  /*b650*/  MOV R238, R3 ;  /* 0x0000000300ee7202 */ /* 0x000fe20000000f00 */
[----:B------:R-:W-:-:S03]  /*b660*/  IMAD.MOV.U32 R3, RZ, RZ, R146 ;  /* 0x000000ffff037224 */ /* 0x000fc600078e0092 */
[----:B------:R-:W-:Y:S02]  /*b670*/  HMMA.16816.F32.BF16 R76, R8, R24, R76 ;  /* 0x00000018084c723c */ /* 0x000fe4000004184c */
[----:B------:R-:W-:-:S06]  /*b680*/  MOV R236, R3 ;  /* 0x0000000300ec7202 */ /* 0x000fcc0000000f00 */
[C---:B------:R-:W-:Y:S01]  /*b690*/  HMMA.16816.F32.BF16 R80, R8.reuse, R26, R248 ;  /* 0x0000001a0850723c */ /* 0x040fe200000418f8 */
[----:B------:R-:W3:Y:S06]  /*b6a0*/  LDSM.16.MT88.4 R24, [R203+0x1a800] ;  /* 0x01a80000cb18783b */ /* 0x000eec0000004200 */
[----:B------:R-:W-:Y:S01]  /*b6b0*/  IMAD.MOV.U32 R248, RZ, RZ, R28 ;  /* 0x000000fffff87224 */ /* 0x000fe200078e001c */
        /* <DEDUP_REMOVED lines=8> */
[----:B--2---:R-:W-:Y:S01]  /*b740*/  HMMA.16816.F32.BF16 R172, R8, R20, R156 ;  /* 0x0000001408ac723c */ /* 0x004fe2000004189c */
[----:B------:R-:W-:Y:S01]  /*b750*/  MOV R31, R37 ;  /* 0x00000025001f7202 */ /* 0x000fe20000000f00 */
[----:B------:R-:W-:Y:S01]  /*b760*/  IMAD.MOV.U32 R37, RZ, RZ, R143 ;  /* 0x000000ffff257224 */ /* 0x000fe200078e008f */
[----:B------:R-:W-:Y:S01]  /*b770*/  MOV R36, R142 ;  /* 0x0000008e00247202 */ /* 0x000fe20000000f00 */
[----:B------:R-:W-:Y:S01]  /*b780*/  IMAD.MOV.U32 R237, RZ, RZ, R251 ;  /* 0x000000ffffed7224 */ /* 0x000fe200078e00fb */
[----:B------:R-:W-:-:S02]  /*b790*/  MOV R249, R144 ;  /* 0x0000009000f97202 */ /* 0x000fc40000000f00 */
[----:B------:R-:W-:Y:S01]  /*b7a0*/  MOV R251, R184 ;  /* 0x000000b800fb7202 */ /* 0x000fe20000000f00 */
[C---:B-1----:R-:W-:Y:S08]  /*b7b0*/  HMMA.16816.F32.BF16 R156, R8.reuse, R4, R64 ;  /* 0x00000004089c723c */ /* 0x042ff00000041840 */
[C---:B------:R-:W-:Y:S01]  /*b7c0*/  HMMA.16816.F32.BF16 R140, R8.reuse, R6, R56 ;  /* 0x00000006088c723c */ /* 0x040fe20000041838 */
[----:B------:R-:W1:Y:S07]  /*b7d0*/  LDSM.16.MT88.4 R4, [R203+0x1c800] ;  /* 0x01c80000cb04783b */ /* 0x000e6e0000004200 */
[C---:B---3--:R-:W-:Y:S08]  /*b7e0*/  HMMA.16816.F32.BF16 R228, R8.reuse, R24, R228 ;  /* 0x0000001808e4723c */ /* 0x048ff000000418e4 */
[C---:B------:R-:W-:Y:S01]  /*b7f0*/  HMMA.16816.F32.BF16 R188, R8.reuse, R26, R168 ;  /* 0x0000001a08bc723c */ /* 0x040fe200000418a8 */
[----:B------:R-:W2:Y:S07]  /*b800*/  LDSM.16.MT88.4 R24, [R201+0x1c800] ;  /* 0x01c80000c918783b */ /* 0x000eae0000004200 */
[C---:B------:R-:W-:Y:S07]  /*b810*/  HMMA.16816.F32.BF16 R100, R8.reuse, R32, R180 ;  /* 0x000000200864723c */ /* 0x040fee00000418b4 */
[----:B------:R-:W-:Y:S01]  /*b820*/  MOV R33, R0 ;  /* 0x0000000000217202 */ /* 0x000fe20000000f00 */
[----:B------:R-:W-:Y:S01]  /*b830*/  IMAD.U32 R0, RZ, RZ, UR6 ;  /* 0x00000006ff007e24 */ /* 0x000fe2000f8e00ff */
[----:B------:R-:W-:Y:S01]  /*b840*/  HMMA.16816.F32.BF16 R168, R8, R22, R72 ;  /* 0x0000001608a8723c */ /* 0x000fe20000041848 */
[----:B------:R-:W-:Y:S01]  /*b850*/  IMAD.MOV.U32 R32, RZ, RZ, R2 ;  /* 0x000000ffff207224 */ /* 0x000fe200078e0002 */
[----:B------:R-:W3:Y:S02]  /*b860*/  LDSM.16.MT88.4 R20, [R202+0x1c800] ;  /* 0x01c80000ca14783b */ /* 0x000ee40000004200 */
[----:B------:R-:W-:-:S04]  /*b870*/  LOP3.LUT R0, R233, UR39, R0, 0x96, !PT ;  /* 0x00000027e9007c12 */ /* 0x000fc8000f8e9600 */
[----:B-1----:R-:W-:Y:S01]  /*b880*/  HMMA.16816.F32.BF16 R196, R8, R4, R108 ;  /* 0x0000000408c4723c */ /* 0x002fe2000004186c */
[----:B------:R-:W-:-:S07]  /*b890*/  IMAD.WIDE.U32 R2, R0, -0x326172a9, RZ ;  /* 0xcd9e8d5700027825 */ /* 0x000fce00078e00ff */
[C---:B------:R-:W-:Y:S01]  /*b8a0*/  HMMA.16816.F32.BF16 R180, R8.reuse, R6, R112 ;  /* 0x0000000608b4723c */ /* 0x040fe20000041870 */
[----:B------:R-:W1:Y:S07]  /*b8b0*/  LDSM.16.MT88.4 R4, [R201+0x1e800] ;  /* 0x01e80000c904783b */ /* 0x000e6e0000004200 */
[----:B--2---:R-:W-:Y:S07]  /*b8c0*/  HMMA.16816.F32.BF16 R144, R8, R24, R40 ;  /* 0x000000180890723c */ /* 0x004fee0000041828 */
[----:B------:R-:W-:Y:S01]  /*b8d0*/  MOV R43, R238 ;  /* 0x000000ee002b7202 */ /* 0x000fe20000000f00 */
[----:B------:R-:W-:Y:S01]  /*b8e0*/  IMAD.MOV.U32 R42, RZ, RZ, R187 ;  /* 0x000000ffff2a7224 */ /* 0x000fe200078e00bb */
[----:B------:R-:W-:-:S02]  /*b8f0*/  MOV R238, R249 ;  /* 0x000000f900ee7202 */ /* 0x000fc40000000f00 */
[----:B------:R-:W-:Y:S02]  /*b900*/  MOV R41, R185 ;  /* 0x000000b900297202 */ /* 0x000fe40000000f00 */
[----:B------:R-:W-:Y:S02]  /*b910*/  MOV R249, R186 ;  /* 0x000000ba00f97202 */ /* 0x000fe40000000f00 */
[----:B------:R-:W-:Y:S01]  /*b920*/  HMMA.16816.F32.BF16 R184, R8, R26, R104 ;  /* 0x0000001a08b8723c */ /* 0x000fe20000041868 */
[----:B------:R-:W2:Y:S01]  /*b930*/  LDSM.16.MT88.4 R24, [R200+0x1e800] ;  /* 0x01e80000c818783b */ /* 0x000ea20000004200 */
[----:B------:R-:W-:Y:S01]  /*b940*/  MOV R40, R42 ;  /* 0x0000002a00287202 */ /* 0x000fe20000000f00 */
[----:B------:R-:W-:Y:S01]  /*b950*/  IMAD.MOV.U32 R42, RZ, RZ, R34 ;  /* 0x000000ffff2a7224 */ /* 0x000fe200078e0022 */
[----:B------:R-:W-:-:S03]  /*b960*/  MOV R34, R148 ;  /* 0x0000009400227202 */ /* 0x000fc60000000f00 */
[----:B------:R-:W-:Y:S01]  /*b970*/  MOV R107, R177 ;  /* 0x000000b1006b7202 */ /* 0x000fe20000000f00 */
[----:B------:R-:W-:Y:S01]  /*b980*/  IMAD.MOV.U32 R105, RZ, RZ, R179 ;  /* 0x000000ffff697224 */ /* 0x000fe200078e00b3 */
[----:B------:R-:W-:Y:S01]  /*b990*/  MOV R104, R178 ;  /* 0x000000b200687202 */ /* 0x000fe20000000f00 */
[C---:B---3--:R-:W-:Y:S01]  /*b9a0*/  HMMA.16816.F32.BF16 R72, R8.reuse, R22, R120 ;  /* 0x000000160848723c */ /* 0x048fe20000041878 */
[----:B------:R-:W-:Y:S01]  /*b9b0*/  MOV R105, R107 ;  /* 0x0000006b00697202 */ /* 0x000fe20000000f00 */
[----:B------:R-:W-:Y:S01]  /*b9c0*/  IMAD.MOV.U32 R107, RZ, RZ, R41 ;  /* 0x000000ffff6b7224 */ /* 0x000fe200078e0029 */
[----:B------:R-:W-:Y:S02]  /*b9d0*/  LOP3.LUT R3, R3, UR16, R104, 0x96, !PT ;  /* 0x0000001003037c12 */ /* 0x000fe4000f8e9668 */
[----:B------:R-:W-:Y:S02]  /*b9e0*/  LOP3.LUT R0, R105, UR14, R2, 0x96, !PT ;  /* 0x0000000e69007c12 */ /* 0x000fe4000f8e9602 */
[----:B------:R-:W-:Y:S01]  /*b9f0*/  MOV R41, R43 ;  /* 0x0000002b00297202 */ /* 0x000fe20000000f00 */
[----:B-1----:R-:W-:Y:S01]  /*ba00*/  HMMA.16816.F32.BF16 R136, R8, R6, R136 ;  /* 0x000000060888723c */ /* 0x002fe20000041888 */
[----:B------:R-:W-:Y:S01]  /*ba10*/  IMAD.WIDE.U32 R2, R3, -0x2daee0ad, RZ ;  /* 0xd2511f5303027825 */ /* 0x000fe200078e00ff */
[----:B------:R-:W-:-:S02]  /*ba20*/  MOV R43, R35 ;  /* 0x00000023002b7202 */ /* 0x000fc40000000f00 */
[----:B------:R-:W-:Y:S01]  /*ba30*/  MOV R106, R176 ;  /* 0x000000b0006a7202 */ /* 0x000fe20000000f00 */
[----:B------:R-:W-:Y:S01]  /*ba40*/  IMAD.MOV.U32 R35, RZ, RZ, R149 ;  /* 0x000000ffff237224 */ /* 0x000fe200078e0095 */
[----:B------:R-:W-:Y:S01]  /*ba50*/  LOP3.LUT R3, R3, UR13, R227, 0x96, !PT ;  /* 0x0000000d03037c12 */ /* 0x000fe2000f8e96e3 */
[----:B------:R-:W-:Y:S01]  /*ba60*/  IMAD.WIDE.U32 R6, R0, -0x2daee0ad, RZ ;  /* 0xd2511f5300067825 */ /* 0x000fe200078e00ff */
[----:B------:R-:W-:Y:S01]  /*ba70*/  MOV R104, R106 ;  /* 0x0000006a00687202 */ /* 0x000fe20000000f00 */
[----:B------:R-:W-:Y:S01]  /*ba80*/  HMMA.16816.F32.BF16 R132, R8, R4, R132 ;  /* 0x000000040884723c */ /* 0x000fe20000041884 */
[----:B------:R-:W-:Y:S02]  /*ba90*/  MOV R123, R37 ;  /* 0x00000025007b7202 */ /* 0x000fe40000000f00 */
[----:B------:R-:W-:Y:S01]  /*baa0*/  LOP3.LUT R0, R7, UR11, R2, 0x96, !PT ;  /* 0x0000000b07007c12 */ /* 0x000fe2000f8e9602 */
[----:B------:R-:W-:-:S04]  /*bab0*/  IMAD.WIDE.U32 R2, R3, -0x326172a9, RZ ;  /* 0xcd9e8d5703027825 */ /* 0x000fc800078e00ff */
[----:B------:R-:W-:Y:S01]  /*bac0*/  IMAD.WIDE.U32 R148, R0, -0x326172a9, RZ ;  /* 0xcd9e8d5700947825 */ /* 0x000fe200078e00ff */
[----:B------:R-:W-:Y:S01]  /*bad0*/  LOP3.LUT R3, R3, UR12, R104, 0x96, !PT ;  /* 0x0000000c03037c12 */ /* 0x000fe2000f8e9668 */
[C---:B------:R-:W-:Y:S01]  /*bae0*/  HMMA.16816.F32.BF16 R176, R8.reuse, R20, R116 ;  /* 0x0000001408b0723c */ /* 0x040fe20000041874 */
[----:B------:R-:W1:Y:S01]  /*baf0*/  LDSM.16.MT88.4 R20, [R203+0x1e800] ;  /* 0x01e80000cb14783b */ /* 0x000e620000004200 */
[----:B------:R-:W-:Y:S01]  /*bb00*/  FFMA.FTZ R0, R107, c[0x0][0x23c], -R12 ;  /* 0x00008f006b007a23 */ /* 0x000fe2000001080c */
[----:B------:R-:W-:Y:S02]  /*bb10*/  MOV R107, R40 ;  /* 0x00000028006b7202 */ /* 0x000fe40000000f00 */
[----:B------:R-:W-:Y:S01]  /*bb20*/  MOV R40, R41 ;  /* 0x0000002900287202 */ /* 0x000fe20000000f00 */
[----:B------:R-:W-:Y:S01]  /*bb30*/  IMAD.MOV.U32 R41, RZ, RZ, R42 ;  /* 0x000000ffff297224 */ /* 0x000fe200078e002a */
[----:B------:R-:W-:Y:S01]  /*bb40*/  MOV R42, R43 ;  /* 0x0000002b002a7202 */ /* 0x000fe20000000f00 */
        /* <DEDUP_REMOVED lines=11> */
[----:B------:R-:W-:Y:S01]  /*bc00*/  LOP3.LUT R4, R149, UR10, R2, 0x96, !PT ;  /* 0x0000000a95047c12 */ /* 0x000fe2000f8e9602 */
[----:B------:R-:W-:Y:S01]  /*bc10*/  IMAD.WIDE.U32 R2, R3, -0x2daee0ad, RZ ;  /* 0xd2511f5303027825 */ /* 0x000fe200078e00ff */
[----:B------:R-:W-:Y:S01]  /*bc20*/  MOV R239, R240 ;  /* 0x000000f000ef7202 */ /* 0x000fe20000000f00 */
[----:B------:R-:W-:Y:S01]  /*bc30*/  HMMA.16816.F32.BF16 R56, R8, R26, R128 ;  /* 0x0000001a0838723c */ /* 0x000fe20000041880 */
[----:B------:R-:W-:Y:S01]  /*bc40*/  MOV R34, R35 ;  /* 0x0000002300227202 */ /* 0x000fe20000000f00 */
[----:B------:R2:W-:Y:S01]  /*bc50*/  MUFU.EX2 R240, R0 ;  /* 0x0000000000f07308 */ /* 0x0005e20000000800 */
[----:B------:R-:W-:Y:S01]  /*bc60*/  MOV R35, R32 ;  /* 0x0000002000237202 */ /* 0x000fe20000000f00 */
[----:B------:R-:W-:Y:S01]  /*bc70*/  IMAD.MOV.U32 R32, RZ, RZ, R33 ;  /* 0x000000ffff207224 */ /* 0x000fe200078e0021 */
[----:B------:R-:W-:Y:S01]  /*bc80*/  MOV R105, R40 ;  /* 0x0000002800697202 */ /* 0x000fe20000000f00 */
[----:B------:R-:W3:Y:S01]  /*bc90*/  LDSM.16.MT88.4 R24, [R202+0x1e800] ;  /* 0x01e80000ca18783b */ /* 0x000ee20000004200 */
[----:B------:R-:W-:-:S02]  /*bca0*/  MOV R40, R43 ;  /* 0x0000002b00287202 */ /* 0x000fc40000000f00 */
[----:B------:R-:W-:Y:S02]  /*bcb0*/  MOV R33, R236 ;  /* 0x000000ec00217202 */ /* 0x000fe40000000f00 */
[----:B------:R-:W-:Y:S01]  /*bcc0*/  MOV R236, R237 ;  /* 0x000000ed00ec7202 */ /* 0x000fe20000000f00 */
[----:B------:R-:W-:Y:S01]  /*bcd0*/  IMAD.MOV.U32 R237, RZ, RZ, R238 ;  /* 0x000000ffffed7224 */ /* 0x000fe200078e00ee */
[----:B------:R-:W-:Y:S02]  /*bce0*/  MOV R238, R239 ;  /* 0x000000ef00ee7202 */ /* 0x000fe40000000f00 */
[----:B------:R-:W-:Y:S02]  /*bcf0*/  MOV R111, R40 ;  /* 0x00000028006f7202 */ /* 0x000fe40000000f00 */
[----:B------:R-:W-:Y:S01]  /*bd00*/  MOV R104, R41 ;  /* 0x0000002900687202 */ /* 0x000fe20000000f00 */
[--C-:B--2---:R-:W-:Y:S01]  /*bd10*/  FFMA.FTZ R0, R107, c[0x0][0x23c], -R12.reuse ;  /* 0x00008f006b007a23 */ /* 0x104fe2000001080c */
[----:B------:R-:W-:Y:S01]  /*bd20*/  MOV R107, R42 ;  /* 0x0000002a006b7202 */ /* 0x000fe20000000f00 */
[----:B------:R-:W-:Y:S01]  /*bd30*/  IMAD.WIDE.U32 R42, R4, -0x2daee0ad, RZ ;  /* 0xd2511f53042a7825 */ /* 0x000fe200078e00ff */
[----:B------:R-:W-:Y:S01]  /*bd40*/  MOV R109, R106 ;  /* 0x0000006a006d7202 */ /* 0x000fe20000000f00 */
[----:B------:R2:W4:Y:S01]  /*bd50*/  MUFU.EX2 R239, R0 ;  /* 0x0000000000ef7308 */ /* 0x0005220000000800 */
[----:B------:R-:W-:Y:S01]  /*bd60*/  MOV R106, R35 ;  /* 0x00000023006a7202 */ /* 0x000fe20000000f00 */
[----:B------:R-:W-:Y:S01]  /*bd70*/  FFMA.FTZ R4, R105, c[0x0][0x23c], -R12 ;  /* 0x00008f0069047a23 */ /* 0x000fe2000001080c */
        /* <DEDUP_REMOVED lines=12> */
[----:B-1----:R-:W-:Y:S01]  /*be40*/  HMMA.16816.F32.BF16 R160, R8, R20, R160 ;  /* 0x0000001408a0723c */ /* 0x002fe200000418a0 */
[----:B--2---:R-:W-:Y:S01]  /*be50*/  LOP3.LUT R0, R3, UR9, R6, 0x96, !PT ;  /* 0x0000000903007c12 */ /* 0x004fe2000f8e9606 */
[----:B------:R-:W-:-:S04]  /*be60*/  IMAD.WIDE.U32 R2, R2, -0x326172a9, RZ ;  /* 0xcd9e8d5702027825 */ /* 0x000fc800078e00ff */
[----:B------:R-:W-:Y:S01]  /*be70*/  IMAD.WIDE.U32 R40, R0, -0x326172a9, RZ ;  /* 0xcd9e8d5700287825 */ /* 0x000fe200078e00ff */
[----:B------:R-:W-:Y:S01]  /*be80*/  SHF.R.U32.HI R6, RZ, 0x10, R2 ;  /* 0x00000010ff067819 */ /* 0x000fe20000011602 */
[C---:B------:R-:W-:Y:S01]  /*be90*/  HMMA.16816.F32.BF16 R48, R8.reuse, R22, R48 ;  /* 0x000000160830723c */ /* 0x040fe20000041830 */
[C---:B------:R-:W-:Y:S01]  /*bea0*/  LOP3.LUT R18, R2.reuse, 0xff, RZ, 0xc0, !PT ;  /* 0x000000ff02127812 */ /* 0x040fe200078ec0ff */
[----:B------:R-:W-:Y:S01]  /*beb0*/  FFMA.FTZ R0, R247, c[0x0][0x23c], -R12 ;  /* 0x00008f00f7007a23 */ /* 0x000fe2000001080c */
[----:B------:R-:W-:Y:S01]  /*bec0*/  SHF.R.U32.HI R7, RZ, 0x18, R2 ;  /* 0x00000018ff077819 */ /* 0x000fe20000011602 */
[----:B------:R-:W-:Y:S01]  /*bed0*/  LDSM.16.MT88.4 R20, [R203+0x19000] ;  /* 0x01900000cb14783b */ /* 0x000fe20000004200 */
[----:B-----5:R-:W-:Y:S01]  /*bee0*/  LOP3.LUT R4, R2, 0xffff, RZ, 0xc0, !PT ;  /* 0x0000ffff02047812 */ /* 0x020fe200078ec0ff */
[----:B------:R1:W-:Y:S02]  /*bef0*/  MUFU.EX2 R237, R0 ;  /* 0x0000000000ed7308 */ /* 0x0003e40000000800 */
[----:B---3--:R-:W-:Y:S01]  /*bf00*/  HMMA.16816.F32.BF16 R164, R8, R24, R164 ;  /* 0x0000001808a4723c */ /* 0x008fe200000418a4 */
[----:B------:R-:W-:-:S02]  /*bf10*/  SHF.R.U32.HI R5, RZ, 0x8, R4 ;  /* 0x00000008ff057819 */ /* 0x000fc40000011604 */
[----:B------:R-:W-:Y:S02]  /*bf20*/  LOP3.LUT R4, R6, 0xff, RZ, 0xc0, !PT ;  /* 0x000000ff06047812 */ /* 0x000fe400078ec0ff */
[----:B------:R-:W-:Y:S02]  /*bf30*/  PRMT R6, R18, 0x5410, R5 ;  /* 0x0000541012067816 */ /* 0x000fe40000000005 */
[----:B------:R-:W-:Y:S01]  /*bf40*/  PRMT R7, R4, 0x5410, R7 ;  /* 0x0000541004077816 */ /* 0x000fe20000000007 */
[----:B------:R-:W-:Y:S01]  /*bf50*/  HMMA.16816.F32.BF16 R44, R8, R26, R44 ;  /* 0x0000001a082c723c */ /* 0x000fe2000004182c */
[----:B------:R-:W-:Y:S04]  /*bf60*/  LDSM.16.MT88.4 R24, [R201+0x19000] ;  /* 0x01900000c918783b */ /* 0x000fe80000004200 */
[----:B------:R-:W-:Y:S01]  /*bf70*/  LDSM.16.MT88.4 R8, [R202+0x19000] ;  /* 0x01900000ca08783b */ /* 0x000fe20000004200 */
[----:B-1----:R-:W-:Y:S01]  /*bf80*/  LOP3.LUT R0, R3, UR17, R40, 0x96, !PT ;  /* 0x0000001103007c12 */ /* 0x002fe2000f8e9628 */
[----:B------:R-:W-:Y:S01]  /*bf90*/  FFMA.FTZ R3, R109, c[0x0][0x23c], -R13 ;  /* 0x00008f006d037a23 */ /* 0x000fe2000001080d */
[----:B------:R-:W-:-:S02]  /*bfa0*/  MOV R109, R110 ;  /* 0x0000006e006d7202 */ /* 0x000fc40000000f00 */
[----:B------:R-:W-:Y:S01]  /*bfb0*/  MOV R110, R111 ;  /* 0x0000006f006e7202 */ /* 0x000fe20000000f00 */
[----:B------:R-:W-:Y:S01]  /*bfc0*/  IMAD.MOV.U32 R111, RZ, RZ, R104 ;  /* 0x000000ffff6f7224 */ /* 0x000fe200078e0068 */
[----:B------:R-:W-:Y:S01]  /*bfd0*/  MOV R104, R105 ;  /* 0x0000006900687202 */ /* 0x000fe20000000f00 */
[----:B------:R-:W-:Y:S01]  /*bfe0*/  FFMA.FTZ R4, R109, c[0x0][0x23c], -R13 ;  /* 0x00008f006d047a23 */ /* 0x000fe2000001080d */
[----:B------:R-:W-:Y:S01]  /*bff0*/  MOV R105, R106 ;  /* 0x0000006a00697202 */ /* 0x000fe20000000f00 */
[----:B------:R-:W-:Y:S01]  /*c000*/  IMAD.MOV.U32 R106, RZ, RZ, R107 ;  /* 0x000000ffff6a7224 */ /* 0x000fe200078e006b */
[----:B------:R-:W-:Y:S01]  /*c010*/  MOV R107, R34 ;  /* 0x00000022006b7202 */ /* 0x000fe20000000f00 */
[----:B------:R1:W-:Y:S01]  /*c020*/  MUFU.EX2 R233, R4 ;  /* 0x0000000400e97308 */ /* 0x0003e20000000800 */
[----:B------:R-:W-:Y:S01]  /*c030*/  MOV R34, R35 ;  /* 0x0000002300227202 */ /* 0x000fe20000000f00 */
[----:B------:R-:W-:Y:S01]  /*c040*/  IMAD.MOV.U32 R35, RZ, RZ, R32 ;  /* 0x000000ffff237224 */ /* 0x000fe200078e0020 */
[----:B------:R-:W-:Y:S01]  /*c050*/  LOP3.LUT R2, R0, 0xffff, RZ, 0xc0, !PT ;  /* 0x0000ffff00027812 */ /* 0x000fe200078ec0ff */
[----:B------:R-:W-:Y:S01]  /*c060*/  IMAD.MOV.U32 R108, RZ, RZ, R111 ;  /* 0x000000ffff6c7224 */ /* 0x000fe200078e006f */
[----:B------:R-:W-:Y:S01]  /*c070*/  MOV R32, R33 ;  /* 0x0000002100207202 */ /* 0x000fe20000000f00 */
[----:B------:R-:W-:Y:S01]  /*c080*/  IMAD.MOV.U32 R111, RZ, RZ, R106 ;  /* 0x000000ffff6f7224 */ /* 0x000fe200078e006a */
[----:B------:R-:W-:Y:S01]  /*c090*/  MOV R33, R236 ;  /* 0x000000ec00217202 */ /* 0x000fe20000000f00 */
[----:B------:R-:W-:Y:S01]  /*c0a0*/  IMAD.MOV.U32 R106, RZ, RZ, R35 ;  /* 0x000000ffff6a7224 */ /* 0x000fe200078e0023 */
[----:B------:R2:W3:Y:S01]  /*c0b0*/  MUFU.EX2 R236, R3 ;  /* 0x0000000300ec7308 */ /* 0x0004e20000000800 */
[----:B------:R-:W-:Y:S01]  /*c0c0*/  SHF.R.U32.HI R2, RZ, 0x8, R2 ;  /* 0x00000008ff027819 */ /* 0x000fe20000011602 */
[----:B------:R-:W-:Y:S01]  /*c0d0*/  IMAD.MOV.U32 R35, RZ, RZ, R241 ;  /* 0x000000ffff237224 */ /* 0x000fe200078e00f1 */
[----:B------:R-:W-:-:S02]  /*c0e0*/  SHF.R.U32.HI R5, RZ, 0x10, R0 ;  /* 0x00000010ff057819 */ /* 0x000fc40000011600 */
[----:B------:R-:W-:Y:S02]  /*c0f0*/  MOV R109, R104 ;  /* 0x00000068006d7202 */ /* 0x000fe40000000f00 */
[----:B-1----:R-:W-:Y:S02]  /*c100*/  SHF.R.U32.HI R4, RZ, 0x18, R0 ;  /* 0x00000018ff047819 */ /* 0x002fe40000011600 */
[----:B------:R-:W-:Y:S02]  /*c110*/  MOV R104, R107 ;  /* 0x0000006b00687202 */ /* 0x000fe40000000f00 */
[----:B------:R-:W-:Y:S02]  /*c120*/  MOV R107, R32 ;  /* 0x00000020006b7202 */ /* 0x000fe40000000f00 */
[----:B------:R-:W-:Y:S02]  /*c130*/  MOV R241, R30 ;  /* 0x0000001e00f17202 */ /* 0x000fe40000000f00 */
[----:B------:R-:W-:-:S02]  /*c140*/  MOV R32, R31 ;  /* 0x0000001f00207202 */ /* 0x000fc40000000f00 */
[----:B--2---:R-:W-:Y:S02]  /*c150*/  LOP3.LUT R3, R0, 0xff, RZ, 0xc0, !PT ;  /* 0x000000ff00037812 */ /* 0x004fe400078ec0ff */
[----:B------:R-:W-:Y:S02]  /*c160*/  MOV R118, R106 ;  /* 0x0000006a00767202 */ /* 0x000fe40000000f00 */
[----:B------:R-:W-:Y:S02]  /*c170*/  PRMT R2, R3, 0x5410, R2 ;  /* 0x0000541003027816 */ /* 0x000fe40000000002 */
[----:B------:R-:W-:Y:S01]  /*c180*/  LOP3.LUT R3, R5, 0xff, RZ, 0xc0, !PT ;  /* 0x000000ff05037812 */ /* 0x000fe200078ec0ff */
[----:B------:R-:W-:Y:S01]  /*c190*/  FFMA.FTZ R5, R110, c[0x0][0x23c], -R13 ;  /* 0x00008f006e057a23 */ /* 0x000fe2000001080d */
[----:B------:R-:W-:Y:S01]  /*c1a0*/  MOV R110, R105 ;  /* 0x00000069006e7202 */ /* 0x000fe20000000f00 */
[----:B------:R-:W-:Y:S01]  /*c1b0*/  HSET2.LE.AND R0, R2, R251, PT ;  /* 0x000000fb02007233 */ /* 0x000fe20003803000 */
[----:B----4-:R-:W-:Y:S01]  /*c1c0*/  F2FP.BF16.PACK_AB R2, R239, R240 ;  /* 0x000000f0ef02723e */ /* 0x010fe200000010ff */
[----:B------:R-:W-:Y:S01]  /*c1d0*/  MUFU.EX2 R232, R5 ;  /* 0x0000000500e87308 */ /* 0x000fe20000000800 */
[----:B------:R-:W-:Y:S01]  /*c1e0*/  MOV R105, R34 ;  /* 0x0000002200697202 */ /* 0x000fe20000000f00 */
[----:B------:R-:W-:Y:S01]  /*c1f0*/  IMAD.MOV.U32 R114, RZ, RZ, R110 ;  /* 0x000000ffff727224 */ /* 0x000fe200078e006e */
[----:B------:R-:W-:-:S02]  /*c200*/  PRMT R3, R3, 0x5410, R4 ;  /* 0x0000541003037816 */ /* 0x000fc40000000004 */
[----:B------:R-:W-:Y:S01]  /*c210*/  MOV R34, R33 ;  /* 0x0000002100227202 */ /* 0x000fe20000000f00 */
[----:B------:R-:W-:Y:S01]  /*c220*/  IMAD.MOV.U32 R33, RZ, RZ, R28 ;  /* 0x000000ffff217224 */ /* 0x000fe200078e001c */
[----:B------:R-:W-:Y:S01]  /*c230*/  LOP3.LUT R4, R0, R2, RZ, 0xc0, !PT ;  /* 0x0000000200047212 */ /* 0x000fe200078ec0ff */
[----:B------:R-:W-:Y:S01]  /*c240*/  FFMA.FTZ R2, R29, c[0x0][0x23c], -R13 ;  /* 0x00008f001d027a23 */ /* 0x000fe2000001080d */
[----:B------:R-:W-:Y:S01]  /*c250*/  HSET2.LE.AND R0, R3, R251, PT ;  /* 0x000000fb03007233 */ /* 0x000fe20003803000 */
[----:B------:R-:W1:Y:S01]  /*c260*/  LDSM.16.MT88.4 R28, [R200+0x19000] ;  /* 0x01900000c81c783b */ /* 0x000e620000004200 */
[----:B------:R-:W-:Y:S01]  /*c270*/  MOV R3, R108 ;  /* 0x0000006c00037202 */ /* 0x000fe20000000f00 */
[----:B------:R3:W2:Y:S01]  /*c280*/  MUFU.EX2 R227, R2 ;  /* 0x0000000200e37308 */ /* 0x0006a20000000800 */
[----:B------:R-:W-:Y:S01]  /*c290*/  MOV R117, R107 ;  /* 0x0000006b00757202 */ /* 0x000fe20000000f00 */
[----:B------:R-:W-:Y:S01]  /*c2a0*/  IMAD.MOV.U32 R107, RZ, RZ, R36 ;  /* 0x000000ffff6b7224 */ /* 0x000fe200078e0024 */
[----:B------:R-:W-:Y:S01]  /*c2b0*/  MOV R108, R38 ;  /* 0x00000026006c7202 */ /* 0x000fe20000000f00 */
[----:B------:R-:W-:Y:S01]  /*c2c0*/  IMAD.MOV.U32 R119, RZ, RZ, R105 ;  /* 0x000000ffff777224 */ /* 0x000fe200078e0069 */
[----:B------:R-:W-:Y:S01]  /*c2d0*/  MOV R106, R39 ;  /* 0x00000027006a7202 */ /* 0x000fe20000000f00 */
[----:B------:R-:W-:Y:S01]  /*c2e0*/  IMAD.MOV.U32 R116, RZ, RZ, R34 ;  /* 0x000000ffff747224 */ /* 0x000fe200078e0022 */
[----:B------:R-:W4:Y:S01]  /*c2f0*/  LDSM.16.MT88.4 R36, [R200+0x1b000] ;  /* 0x01b00000c824783b */ /* 0x000f220000004200 */
[----:B------:R-:W-:Y:S01]  /*c300*/  MOV R115, R109 ;  /* 0x0000006d00737202 */ /* 0x000fe20000000f00 */
[----:B------:R-:W-:Y:S01]  /*c310*/  IMAD.MOV.U32 R109, RZ, RZ, R33 ;  /* 0x000000ffff6d7224 */ /* 0x000fe200078e0021 */
[----:B------:R-:W-:-:S02]  /*c320*/  MOV R113, R111 ;  /* 0x0000006f00717202 */ /* 0x000fc40000000f00 */
[----:B------:R-:W-:Y:S02]  /*c330*/  MOV R111, R35 ;  /* 0x00000023006f7202 */ /* 0x000fe40000000f00 */
[----:B------:R-:W-:Y:S02]  /*c340*/  MOV R110, R32 ;  /* 0x00000020006e7202 */ /* 0x000fe40000000f00 */
[----:B---3--:R-:W-:Y:S01]  /*c350*/  F2FP.BF16.PACK_AB R2, R233, R236 ;  /* 0x000000ece902723e */ /* 0x008fe200000010ff */
[----:B------:R-:W-:Y:S01]  /*c360*/  LDSM.16.MT88.4 R32, [R201+0x1d000] ;  /* 0x01d00000c920783b */ /* 0x000fe20000004200 */
[----:B------:R-:W-:Y:S02]  /*c370*/  MOV R112, R104 ;  /* 0x0000006800707202 */ /* 0x000fe40000000f00 */
[----:B------:R-:W-:Y:S01]  /*c380*/  LOP3.LUT R5, R0, R2, RZ, 0xc0, !PT ;  /* 0x0000000200057212 */ /* 0x000fe200078ec0ff */
[----:B------:R-:W-:Y:S01]  /*c390*/  HSET2.LE.AND R0, R6, R251, PT ;  /* 0x000000fb06007233 */ /* 0x000fe20003803000 */
[----:B------:R-:W-:-:S02]  /*c3a0*/  F2FP.BF16.PACK_AB R2, R237, R238 ;  /* 0x000000eeed02723e */ /* 0x000fc400000010ff */
[----:B------:R-:W-:Y:S02]  /*c3b0*/  MOV R247, R110 ;  /* 0x0000006e00f77202 */ /* 0x000fe40000000f00 */
[----:B------:R-:W-:Y:S01]  /*c3c0*/  LOP3.LUT R6, R0, R2, RZ, 0xc0, !PT ;  /* 0x0000000200067212 */ /* 0x000fe200078ec0ff */
[----:B------:R-:W-:Y:S01]  /*c3d0*/  HSET2.LE.AND R0, R7, R251, PT ;  /* 0x000000fb07007233 */ /* 0x000fe20003803000 */
[----:B--2---:R-:W-:Y:S02]  /*c3e0*/  F2FP.BF16.PACK_AB R2, R227, R232 ;  /* 0x000000e8e302723e */ /* 0x004fe400000010ff */
[----:B------:R-:W-:Y:S02]  /*c3f0*/  MOV R149, R111 ;  /* 0x0000006f00957202 */ /* 0x000fe40000000f00 */
[----:B------:R-:W-:Y:S02]  /*c400*/  LOP3.LUT R7, R0, R2, RZ, 0xc0, !PT ;  /* 0x0000000200077212 */ /* 0x000fe400078ec0ff */
[----:B------:R-:W-:Y:S01]  /*c410*/  MOV R18, R117 ;  /* 0x0000007500127202 */ /* 0x000fe20000000f00 */
[----:B------:R-:W-:Y:S01]  /*c420*/  FFMA.FTZ R0, R149, c[0x0][0x23c], -R12 ;  /* 0x00008f0095007a23 */ /* 0x000fe2000001080c */
[----:B------:R-:W-:-:S03]  /*c430*/  MOV R2, R113 ;  /* 0x0000007100027202 */ /* 0x000fc60000000f00 */
[C---:B-1----:R-:W-:Y:S01]  /*c440*/  HMMA.16816.F32.BF16 R152, R4.reuse, R28, R152 ;  /* 0x0000001c0498723c */ /* 0x042fe20000041898 */
[----:B------:R1:W-:Y:S07]  /*c450*/  MUFU.EX2 R149, R0 ;  /* 0x0000000000957308 */ /* 0x0003ee0000000800 */
[C---:B------:R-:W-:Y:S01]  /*c460*/  HMMA.16816.F32.BF16 R52, R4.reuse, R30, R52 ;  /* 0x0000001e0434723c */ /* 0x040fe20000041834 */
[----:B------:R-:W2:Y:S07]  /*c470*/  LDSM.16.MT88.4 R28, [R201+0x1b000] ;  /* 0x01b00000c91c783b */ /* 0x000eae0000004200 */
[----:B------:R-:W-:Y:S01]  /*c480*/  HMMA.16816.F32.BF16 R60, R4, R24, R60 ;  /* 0x00000018043c723c */ /* 0x000fe2000004183c */
[----:B-1----:R-:W-:Y:S01]  /*c490*/  FFMA.FTZ R0, R18, c[0x0][0x23c], -R12 ;  /* 0x00008f0012007a23 */ /* 0x002fe2000001080c */
[----:B------:R-:W-:-:S03]  /*c4a0*/  MOV R18, R150 ;  /* 0x0000009600127202 */ /* 0x000fc60000000f00 */
[----:B------:R1:W-:Y:S03]  /*c4b0*/  MUFU.EX2 R150, R0 ;  /* 0x0000000000967308 */ /* 0x0003e60000000800 */
[C---:B------:R-:W-:Y:S01]  /*c4c0*/  HMMA.16816.F32.BF16 R68, R4.reuse, R26, R68 ;  /* 0x0000001a0444723c */ /* 0x040fe20000041844 */
[----:B------:R-:W3:Y:S07]  /*c4d0*/  LDSM.16.MT88.4 R24, [R203+0x1b000] ;  /* 0x01b00000cb18783b */ /* 0x000eee0000004200 */
[C---:B------:R-:W-:Y:S08]  /*c4e0*/  HMMA.16816.F32.BF16 R76, R4.reuse, R20, R76 ;  /* 0x00000014044c723c */ /* 0x040ff0000004184c */
[C---:B------:R-:W-:Y:S01]  /*c4f0*/  HMMA.16816.F32.BF16 R80, R4.reuse, R22, R80 ;  /* 0x000000160450723c */ /* 0x040fe20000041850 */
[----:B------:R-:W5:Y:S07]  /*c500*/  LDSM.16.MT88.4 R20, [R202+0x1b000] ;  /* 0x01b00000ca14783b */ /* 0x000f6e0000004200 */
[C---:B------:R-:W-:Y:S08]  /*c510*/  HMMA.16816.F32.BF16 R84, R4.reuse, R8, R84 ;  /* 0x000000080454723c */ /* 0x040ff00000041854 */
[C---:B------:R-:W-:Y:S01]  /*c520*/  HMMA.16816.F32.BF16 R88, R4.reuse, R10, R88 ;  /* 0x0000000a0458723c */ /* 0x040fe20000041858 */
[----:B------:R-:W5:Y:S07]  /*c530*/  LDSM.16.MT88.4 R8, [R200+0x1d000] ;  /* 0x01d00000c808783b */ /* 0x000f6e0000004200 */
[C---:B----4-:R-:W-:Y:S07]  /*c540*/  HMMA.16816.F32.BF16 R96, R4.reuse, R38, R96 ;  /* 0x000000260460723c */ /* 0x050fee0000041860 */
[----:B------:R-:W-:Y:S01]  /*c550*/  MOV R39, R106 ;  /* 0x0000006a00277202 */ /* 0x000fe20000000f00 */
[----:B------:R-:W-:Y:S01]  /*c560*/  IMAD.MOV.U32 R38, RZ, RZ, R107 ;  /* 0x000000ffff267224 */ /* 0x000fe200078e006b */
[C---:B------:R-:W-:Y:S07]  /*c570*/  HMMA.16816.F32.BF16 R92, R4.reuse, R36, R92 ;  /* 0x00000024045c723c */ /* 0x040fee000004185c */
[----:B------:R-:W-:Y:S01]  /*c580*/  MOV R36, R118 ;  /* 0x0000007600247202 */ /* 0x000fe20000000f00 */
[----:B--2---:R-:W-:Y:S01]  /*c590*/  HMMA.16816.F32.BF16 R104, R4, R30, R192 ;  /* 0x0000001e0468723c */ /* 0x004fe200000418c0 */
[----:B------:R-:W-:-:S06]  /*c5a0*/  MOV R37, R112 ;  /* 0x0000007000257202 */ /* 0x000fcc0000000f00 */
[----:B------:R-:W-:Y:S01]  /*c5b0*/  MOV R194, R108 ;  /* 0x0000006c00c27202 */ /* 0x000fe20000000f00 */
[----:B------:R-:W-:Y:S01]  /*c5c0*/  IMAD.MOV.U32 R195, RZ, RZ, R109 ;  /* 0x000000ffffc37224 */ /* 0x000fe200078e006d */
[----:B------:R-:W-:Y:S01]  /*c5d0*/  MOV R193, R123 ;  /* 0x0000007b00c17202 */ /* 0x000fe20000000f00 */
[----:B---3--:R-:W-:Y:S01]  /*c5e0*/  HMMA.16816.F32.BF16 R108, R4, R24, R228 ;  /* 0x00000018046c723c */ /* 0x008fe200000418e4 */
[----:B------:R-:W-:-:S04]  /*c5f0*/  IMAD.MOV.U32 R192, RZ, RZ, R119 ;  /* 0x000000ffffc07224 */ /* 0x000fc800078e0077 */
[----:B-1----:R-:W-:Y:S02]  /*c600*/  FFMA.FTZ R0, R192, c[0x0][0x23c], -R12 ;  /* 0x00008f00c0007a23 */ /* 0x002fe4000001080c */
[----:B------:R-:W-:Y:S01]  /*c610*/  IMAD.MOV.U32 R231, RZ, RZ, R116 ;  /* 0x000000ffffe77224 */ /* 0x000fe200078e0074 */
[C---:B-----5:R-:W-:Y:S01]  /*c620*/  HMMA.16816.F32.BF16 R120, R4.reuse, R22, R168 ;  /* 0x000000160478723c */ /* 0x060fe200000418a8 */
[----:B------:R-:W-:Y:S01]  /*c630*/  IMAD.MOV.U32 R230, RZ, RZ, R114 ;  /* 0x000000ffffe67224 */ /* 0x000fe200078e0072 */
[----:B------:R-:W-:Y:S01]  /*c640*/  MOV R229, R115 ;  /* 0x0000007300e57202 */ /* 0x000fe20000000f00 */
[----:B------:R1:W-:Y:S02]  /*c650*/  MUFU.EX2 R192, R0 ;  /* 0x0000000000c07308 */ /* 0x0003e40000000800 */
[----:B------:R-:W-:Y:S02]  /*c660*/  IMAD.MOV.U32 R228, RZ, RZ, R230 ;  /* 0x000000ffffe47224 */ /* 0x000fe400078e00e6 */
[----:B------:R-:W-:Y:S01]  /*c670*/  IMAD.MOV.U32 R230, RZ, RZ, R39 ;  /* 0x000000ffffe67224 */ /* 0x000fe200078e0027 */
[----:B------:R-:W-:Y:S01]  /*c680*/  HMMA.16816.F32.BF16 R116, R4, R20, R172 ;  /* 0x000000140474723c */ /* 0x000fe200000418ac */
[----:B------:R-:W2:Y:S01]  /*c690*/  LDSM.16.MT88.4 R20, [R203+0x1d000] ;  /* 0x01d00000cb14783b */ /* 0x000ea20000004200 */
[----:B------:R-:W-:-:S06]  /*c6a0*/  MOV R39, R19 ;  /* 0x0000001300277202 */ /* 0x000fcc0000000f00 */
[----:B------:R-:W-:Y:S01]  /*c6b0*/  HMMA.16816.F32.BF16 R124, R4, R8, R156 ;  /* 0x00000008047c723c */ /* 0x000fe2000004189c */
[----:B------:R-:W-:Y:S01]  /*c6c0*/  LDSM.16.MT88.4 R156, [R200+0x19800] ;  /* 0x01980000c89c783b */ /* 0x000fe20000004200 */
[----:B-1----:R-:W-:Y:S01]  /*c6d0*/  FFMA.FTZ R0, R2, c[0x0][0x23c], -R12 ;  /* 0x00008f0002007a23 */ /* 0x002fe2000001080c */
[----:B------:R-:W-:-:S03]  /*c6e0*/  LOP3.LUT R2, R41, UR8, R148, 0x96, !PT ;  /* 0x0000000829027c12 */ /* 0x000fc6000f8e9694 */
[----:B------:R1:W-:Y:S02]  /*c6f0*/  MUFU.EX2 R148, R0 ;  /* 0x0000000000947308 */ /* 0x0003e40000000800 */
[C---:B------:R-:W-:Y:S01]  /*c700*/  HMMA.16816.F32.BF16 R128, R4.reuse, R10, R140 ;  /* 0x0000000a0480723c */ /* 0x040fe2000004188c */
[----:B------:R-:W3:Y:S07]  /*c710*/  LDSM.16.MT88.4 R8, [R202+0x1d000] ;  /* 0x01d00000ca08783b */ /* 0x000eee0000004200 */
[----:B------:R-:W-:Y:S01]  /*c720*/  HMMA.16816.F32.BF16 R140, R4, R32, R144 ;  /* 0x00000020048c723c */ /* 0x000fe20000041890 */
[----:B-1----:R-:W-:-:S07]  /*c730*/  FFMA.FTZ R0, R229, c[0x0][0x23c], -R13 ;  /* 0x00008f00e5007a23 */ /* 0x002fce000001080d */
[C---:B------:R-:W-:Y:S01]  /*c740*/  HMMA.16816.F32.BF16 R100, R4.reuse, R28, R100 ;  /* 0x0000001c0464723c */ /* 0x040fe20000041864 */
[----:B------:R-:W1:Y:S01]  /*c750*/  LDSM.16.MT88.4 R28, [R201+0x1f000] ;  /* 0x01f00000c91c783b */ /* 0x000e620000004200 */
[----:B------:R-:W-:Y:S01]  /*c760*/  MOV R229, R231 ;  /* 0x000000e700e57202 */ /* 0x000fe20000000f00 */
[----:B------:R4:W-:Y:S01]  /*c770*/  MUFU.EX2 R19, R0 ;  /* 0x0000000000137308 */ /* 0x0009e20000000800 */
[----:B------:R-:W-:Y:S02]  /*c780*/  MOV R231, R38 ;  /* 0x0000002600e77202 */ /* 0x000fe40000000f00 */
[----:B------:R-:W-:Y:S01]  /*c790*/  MOV R38, R3 ;  /* 0x0000000300267202 */ /* 0x000fe20000000f00 */
[----:B------:R-:W-:Y:S01]  /*c7a0*/  IMAD.WIDE.U32 R2, R2, -0x2daee0ad, RZ ;  /* 0xd2511f5302027825 */ /* 0x000fe200078e00ff */
[----:B------:R-:W-:Y:S04]  /*c7b0*/  HMMA.16816.F32.BF16 R32, R4, R34, R184 ;  /* 0x000000220420723c */ /* 0x000fe800000418b8 */
[----:B------:R-:W-:-:S04]  /*c7c0*/  LOP3.LUT R12, R2, 0xff, RZ, 0xc0, !PT ;  /* 0x000000ff020c7812 */ /* 0x000fc800078ec0ff */
[----:B--2---:R-:W-:Y:S01]  /*c7d0*/  HMMA.16816.F32.BF16 R172, R4, R22, R180 ;  /* 0x0000001604ac723c */ /* 0x004fe200000418b4 */
[----:B----4-:R-:W-:-:S07]  /*c7e0*/  LOP3.LUT R0, R2, 0xffff, RZ, 0xc0, !PT ;  /* 0x0000ffff02007812 */ /* 0x010fce00078ec0ff */
[C---:B------:R-:W-:Y:S01]  /*c7f0*/  HMMA.16816.F32.BF16 R112, R4.reuse, R26, R188 ;  /* 0x0000001a0470723c */ /* 0x040fe200000418bc */
[----:B------:R-:W2:Y:S07]  /*c800*/  LDSM.16.MT88.4 R24, [R200+0x1f000] ;  /* 0x01f00000c818783b */ /* 0x000eae0000004200 */
[C---:B---3--:R-:W-:Y:S08]  /*c810*/  HMMA.16816.F32.BF16 R184, R4.reuse, R8, R176 ;  /* 0x0000000804b8723c */ /* 0x048ff000000418b0 */
[C---:B------:R-:W-:Y:S01]  /*c820*/  HMMA.16816.F32.BF16 R180, R4.reuse, R10, R72 ;  /* 0x0000000a04b4723c */ /* 0x040fe20000041848 */
[----:B------:R-:W3:Y:S04]  /*c830*/  LDSM.16.MT88.4 R8, [R203+0x1f000] ;  /* 0x01f00000cb08783b */ /* 0x000ee80000004200 */
[----:B------:R-:W-:Y:S03]  /*c840*/  LDSM.16.MT88.4 R72, [R201+0x1b800] ;  /* 0x01b80000c948783b */ /* 0x000fe60000004200 */
[C---:B------:R-:W-:Y:S01]  /*c850*/  HMMA.16816.F32.BF16 R168, R4.reuse, R20, R196 ;  /* 0x0000001404a8723c */ /* 0x040fe200000418c4 */
[----:B------:R-:W4:Y:S06]  /*c860*/  LDSM.16.MT88.4 R20, [R202+0x1f000] ;  /* 0x01f00000ca14783b */ /* 0x000f2c0000004200 */
[----:B------:R-:W-:Y:S01]  /*c870*/  MOV R199, R36 ;  /* 0x0000002400c77202 */ /* 0x000fe20000000f00 */
[----:B-1----:R-:W-:Y:S01]  /*c880*/  HMMA.16816.F32.BF16 R132, R4, R28, R132 ;  /* 0x0000001c0484723c */ /* 0x002fe20000041884 */
[----:B------:R-:W-:-:S07]  /*c890*/  IMAD.MOV.U32 R198, RZ, RZ, R37 ;  /* 0x000000ffffc67224 */ /* 0x000fce00078e0025 */
[C---:B------:R-:W-:Y:S01]  /*c8a0*/  HMMA.16816.F32.BF16 R188, R4.reuse, R30, R136 ;  /* 0x0000001e04bc723c */ /* 0x040fe20000041888 */
[----:B------:R-:W-:Y:S07]  /*c8b0*/  LDSM.16.MT88.4 R136, [R201+0x1f800] ;  /* 0x01f80000c988783b */ /* 0x000fee0000004200 */
[C---:B--2---:R-:W-:Y:S01]  /*c8c0*/  HMMA.16816.F32.BF16 R176, R4.reuse, R24, R64 ;  /* 0x0000001804b0723c */ /* 0x044fe20000041840 */
[----:B------:R-:W-:Y:S07]  /*c8d0*/  LDSM.16.MT88.4 R64, [R200+0x1b800] ;  /* 0x01b80000c840783b */ /* 0x000fee0000004200 */
[C---:B------:R-:W-:Y:S01]  /*c8e0*/  HMMA.16816.F32.BF16 R24, R4.reuse, R26, R56 ;  /* 0x0000001a0418723c */ /* 0x040fe20000041838 */
[----:B------:R-:W-:Y:S07]  /*c8f0*/  LDSM.16.MT88.4 R56, [R202+0x19800] ;  /* 0x01980000ca38783b */ /* 0x000fee0000004200 */
[C---:B---3--:R-:W-:Y:S07]  /*c900*/  HMMA.16816.F32.BF16 R160, R4.reuse, R8, R160 ;  /* 0x0000000804a0723c */ /* 0x048fee00000418a0 */
[----:B------:R-:W-:Y:S01]  /*c910*/  SHF.R.U32.HI R8, RZ, 0x10, R2 ;  /* 0x00000010ff087819 */ /* 0x000fe20000011602 */
[----:B------:R-:W-:Y:S01]  /*c920*/  HMMA.16816.F32.BF16 R28, R4, R10, R48 ;  /* 0x0000000a041c723c */ /* 0x000fe20000041830 */
[----:B------:R-:W-:Y:S01]  /*c930*/  LDSM.16.MT88.4 R48, [R203+0x19800] ;  /* 0x01980000cb30783b */ /* 0x000fe20000004200 */
[----:B------:R-:W-:Y:S01]  /*c940*/  FFMA.FTZ R9, R18, c[0x0][0x23c], -R13 ;  /* 0x00008f0012097a23 */ /* 0x000fe2000001080d */
[----:B------:R-:W-:-:S03]  /*c950*/  LOP3.LUT R8, R8, 0xff, RZ, 0xc0, !PT ;  /* 0x000000ff08087812 */ /* 0x000fc600078ec0ff */
[----:B------:R1:W2:Y:S01]  /*c960*/  MUFU.EX2 R18, R9 ;  /* 0x0000000900127308 */ /* 0x0002a20000000800 */
[----:B------:R-:W-:Y:S01]  /*c970*/  SHF.R.U32.HI R11, RZ, 0x18, R2 ;  /* 0x00000018ff0b7819 */ /* 0x000fe20000011602 */
[C---:B----4-:R-:W-:Y:S01]  /*c980*/  HMMA.16816.F32.BF16 R164, R4.reuse, R20, R164 ;  /* 0x0000001404a4723c */ /* 0x050fe200000418a4 */
[----:B------:R-:W-:Y:S02]  /*c990*/  LOP3.LUT R2, R3, UR18, R42, 0x96, !PT ;  /* 0x0000001203027c12 */ /* 0x000fe4000f8e962a */
[----:B------:R-:W3:Y:S01]  /*c9a0*/  LDSM.16.MT88.4 R40, [R201+0x19800] ;  /* 0x01980000c928783b */ /* 0x000ee20000004200 */
[----:B------:R-:W-:Y:S01]  /*c9b0*/  SHF.R.U32.HI R10, RZ, 0x8, R0 ;  /* 0x00000008ff0a7819 */ /* 0x000fe20000011600 */
[--C-:B------:R-:W-:Y:S01]  /*c9c0*/  FFMA.FTZ R0, R228, c[0x0][0x23c], -R13.reuse ;  /* 0x00008f00e4007a23 */ /* 0x100fe2000001080d */
[----:B------:R-:W-:Y:S02]  /*c9d0*/  SHF.R.U32.HI R3, RZ, 0x10, R2 ;  /* 0x00000010ff037819 */ /* 0x000fe40000011602 */
[----:B------:R-:W-:Y:S01]  /*c9e0*/  PRMT R12, R12, 0x5410, R10 ;  /* 0x000054100c0c7816 */ /* 0x000fe2000000000a */
[----:B------:R-:W-:Y:S01]  /*c9f0*/  FFMA.FTZ R10, R229, c[0x0][0x23c], -R13 ;  /* 0x00008f00e50a7a23 */ /* 0x000fe2000001080d */
[----:B------:R-:W-:Y:S01]  /*ca00*/  PRMT R11, R8, 0x5410, R11 ;  /* 0x00005410080b7816 */ /* 0x000fe2000000000b */
[----:B------:R4:W-:Y:S01]  /*ca10*/  MUFU.EX2 R13, R0 ;  /* 0x00000000000d7308 */ /* 0x0009e20000000800 */
[----:B------:R-:W-:Y:S01]  /*ca20*/  SHF.R.U32.HI R8, RZ, 0x18, R2 ;  /* 0x00000018ff087819 */ /* 0x000fe20000011602 */
[----:B------:R-:W-:Y:S01]  /*ca30*/  HMMA.16816.F32.BF16 R20, R4, R22, R44 ;  /* 0x000000160414723c */ /* 0x000fe2000004182c */
[----:B-1----:R-:W-:Y:S01]  /*ca40*/  LOP3.LUT R9, R2, 0xff, RZ, 0xc0, !PT ;  /* 0x000000ff02097812 */ /* 0x002fe200078ec0ff */
[----:B------:R-:W-:Y:S01]  /*ca50*/  IMAD.MOV.U32 R229, RZ, RZ, R38 ;  /* 0x000000ffffe57224 */ /* 0x000fe200078e0026 */
[----:B------:R-:W-:-:S03]  /*ca60*/  MOV R228, R39 ;  /* 0x0000002700e47202 */ /* 0x000fc60000000f00 */
[----:B------:R-:W1:Y:S01]  /*ca70*/  MUFU.EX2 R10, R10 ;  /* 0x0000000a000a7308 */ /* 0x000e620000000800 */
[--C-:B------:R-:W-:Y:S01]  /*ca80*/  HSET2.LE.AND R5, R12, R251.reuse, PT ;  /* 0x000000fb0c057233 */ /* 0x100fe20003803000 */
[----:B--2---:R-:W-:Y:S01]  /*ca90*/  F2FP.BF16.PACK_AB R4, R18, R19 ;  /* 0x000000131204723e */ /* 0x004fe200000010ff */
        /* <DEDUP_REMOVED lines=8> */
[----:B-1----:R-:W-:Y:S01]  /*cb20*/  F2FP.BF16.PACK_AB R8, R10, R13 ;  /* 0x0000000d0a08723e */ /* 0x002fe200000010ff */
        /* <DEDUP_REMOVED lines=22> */
[C---:B---3--:R-:W-:Y:S01]  /*cc90*/  HMMA.16816.F32.BF16 R36, R144.reuse, R40, R60 ;  /* 0x000000289024723c */ /* 0x048fe2000004183c */
        /* <DEDUP_REMOVED lines=22> */
[----:B------:R-:W-:Y:S01]  /*ce00*/  FADD.FTZ R244, R148, R2 ;  /* 0x0000000294f47221 */ /* 0x000fe20000010000 */
[----:B------:R-:W-:Y:S01]  /*ce10*/  MOV R148, R252 ;  /* 0x000000fc00947202 */ /* 0x000fe20000000f00 */
        /* <DEDUP_REMOVED lines=24> */
[C---:B-1----:R-:W-:Y:S08]  /*cfa0*/  HMMA.16816.F32.BF16 R108, R144.reuse, R112, R168 ;  /* 0x00000070906c723c */ /* 0x042ff000000418a8 */
        /* <DEDUP_REMOVED lines=97> */
[----:B------:R-:W-:Y:S04]  /*d5c0*/  LDSM.16.M88.4 R176, [R151+0x11000] ;  /* 0x0110000097b0783b */ /* 0x000fe80000000200 */
[----:B------:R-:W-:Y:S04]  /*d5d0*/  LDSM.16.M88.4 R172, [R151+0x11800] ;  /* 0x0118000097ac783b */ /* 0x000fe80000000200 */
[----:B----4-:R-:W-:Y:S04]  /*d5e0*/  LDSM.16.M88.4 R8, [R207] ;  /* 0x00000000cf08783b */ /* 0x010fe80000000200 */
[----:B------:R-:W-:Y:S04]  /*d5f0*/  LDSM.16.M88.4 R168, [R210] ;  /* 0x00000000d2a8783b */ /* 0x000fe80000000200 */
[----:B-----5:R-:W3:Y:S04]  /*d600*/  LDSM.16.M88.4 R4, [R206] ;  /* 0x00000000ce04783b */ /* 0x020ee80000000200 */
[----:B------:R-:W4:Y:S04]  /*d610*/  LDSM.16.M88.4 R180, [R225] ;  /* 0x00000000e1b4783b */ /* 0x000f280000000200 */
[----:B------:R-:W5:Y:S04]  /*d620*/  LDSM.16.M88.4 R192, [R224] ;  /* 0x00000000e0c0783b */ /* 0x000f680000000200 */
[----:B------:R-:W1:Y:S04]  /*d630*/  LDSM.16.M88.4 R236, [R223] ;  /* 0x00000000dfec783b */ /* 0x000e680000000200 */
[----:B------:R-:W-:Y:S04]  /*d640*/  LDSM.16.M88.4 R240, [R219] ;  /* 0x00000000dbf0783b */ /* 0x000fe80000000200 */
[----:B------:R-:W0:Y:S01]  /*d650*/  LDGDEPBAR ;  /* 0x00000000000079af */ /* 0x000e220000000000 */
[C---:B---3--:R-:W-:Y:S08]  /*d660*/  HMMA.16816.F32.BF16 R32, R4.reuse, R12, RZ ;  /* 0x0000000c0420723c */ /* 0x048ff000000418ff */
[C---:B------:R-:W-:Y:S08]  /*d670*/  HMMA.16816.F32.BF16 R28, R4.reuse, R14, RZ ;  /* 0x0000000e041c723c */ /* 0x040ff000000418ff */
[C---:B-1----:R-:W-:Y:S08]  /*d680*/  HMMA.16816.F32.BF16 R20, R4.reuse, R24, RZ ;  /* 0x000000180414723c */ /* 0x042ff000000418ff */
[C---:B------:R-:W-:Y:S08]  /*d690*/  HMMA.16816.F32.BF16 R188, R4.reuse, R176, RZ ;  /* 0x000000b004bc723c */ /* 0x040ff000000418ff */
[C---:B------:R-:W-:Y:S01]  /*d6a0*/  HMMA.16816.F32.BF16 R12, R4.reuse, R26, RZ ;  /* 0x0000001a040c723c */ /* 0x040fe200000418ff */
[----:B------:R-:W-:Y:S07]  /*d6b0*/  LDSM.16.M88.4 R24, [R205+0x10000] ;  /* 0x01000000cd18783b */ /* 0x000fee0000000200 */
[C---:B------:R-:W-:Y:S08]  /*d6c0*/  HMMA.16816.F32.BF16 R184, R4.reuse, R178, RZ ;  /* 0x000000b204b8723c */ /* 0x040ff000000418ff */
[C---:B------:R-:W-:Y:S08]  /*d6d0*/  HMMA.16816.F32.BF16 R176, R4.reuse, R172, RZ ;  /* 0x000000ac04b0723c */ /* 0x040ff000000418ff */
[----:B------:R-:W-:Y:S01]  /*d6e0*/  HMMA.16816.F32.BF16 R172, R4, R174, RZ ;  /* 0x000000ae04ac723c */ /* 0x000fe200000418ff */
[----:B------:R-:W1:Y:S07]  /*d6f0*/  LDSM.16.M88.4 R4, [R209] ;  /* 0x00000000d104783b */ /* 0x000e6e0000000200 */
[C---:B------:R-:W-:Y:S08]  /*d700*/  HMMA.16816.F32.BF16 R196, R8.reuse, R168, R32 ;  /* 0x000000a808c4723c */ /* 0x040ff00000041820 */
[C---:B------:R-:W-:Y:S08]  /*d710*/  HMMA.16816.F32.BF16 R32, R8.reuse, R170, R28 ;  /* 0x000000aa0820723c */ /* 0x040ff0000004181c */
[C---:B----4-:R-:W-:Y:S01]  /*d720*/  HMMA.16816.F32.BF16 R28, R8.reuse, R180, R20 ;  /* 0x000000b4081c723c */ /* 0x050fe20000041814 */
[----:B------:R-:W3:Y:S07]  /*d730*/  LDSM.16.M88.4 R20, [R205+0x10800] ;  /* 0x01080000cd14783b */ /* 0x000eee0000000200 */
[C---:B-----5:R-:W-:Y:S08]  /*d740*/  HMMA.16816.F32.BF16 R228, R8.reuse, R192, R188 ;  /* 0x000000c008e4723c */ /* 0x060ff000000418bc */
[C---:B------:R-:W-:Y:S01]  /*d750*/  HMMA.16816.F32.BF16 R12, R8.reuse, R182, R12 ;  /* 0x000000b6080c723c */ /* 0x040fe2000004180c */
[----:B------:R-:W4:Y:S07]  /*d760*/  LDSM.16.M88.4 R180, [R205+0x11000] ;  /* 0x01100000cdb4783b */ /* 0x000f2e0000000200 */
[C---:B------:R-:W-:Y:S08]  /*d770*/  HMMA.16816.F32.BF16 R188, R8.reuse, R194, R184 ;  /* 0x000000c208bc723c */ /* 0x040ff000000418b8 */
[C---:B------:R-:W-:Y:S01]  /*d780*/  HMMA.16816.F32.BF16 R184, R8.reuse, R236, R176 ;  /* 0x000000ec08b8723c */ /* 0x040fe200000418b0 */
[----:B------:R-:W5:Y:S07]  /*d790*/  LDSM.16.M88.4 R176, [R205+0x11800] ;  /* 0x01180000cdb0783b */ /* 0x000f6e0000000200 */
[----:B------:R-:W-:Y:S01]  /*d7a0*/  HMMA.16816.F32.BF16 R172, R8, R238, R172 ;  /* 0x000000ee08ac723c */ /* 0x000fe200000418ac */
[----:B------:R-:W-:Y:S04]  /*d7b0*/  LDSM.16.M88.4 R8, [R208] ;  /* 0x00000000d008783b */ /* 0x000fe80000000200 */
[----:B------:R-:W-:Y:S03]  /*d7c0*/  LDSM.16.M88.4 R236, [R151+0x13800] ;  /* 0x0138000097ec783b */ /* 0x000fe60000000200 */
[C---:B-1----:R-:W-:Y:S01]  /*d7d0*/  HMMA.16816.F32.BF16 R168, R4.reuse, R24, R196 ;  /* 0x0000001804a8723c */ /* 0x042fe200000418c4 */
[----:B------:R-:W-:Y:S07]  /*d7e0*/  LDSM.16.M88.4 R196, [R204+0x1800] ;  /* 0x00180000ccc4783b */ /* 0x000fee0000000200 */
[C---:B------:R-:W-:Y:S01]  /*d7f0*/  HMMA.16816.F32.BF16 R32, R4.reuse, R26, R32 ;  /* 0x0000001a0420723c */ /* 0x040fe20000041820 */
[----:B------:R-:W1:Y:S07]  /*d800*/  LDSM.16.M88.4 R24, [R204] ;  /* 0x00000000cc18783b */ /* 0x000e6e0000000200 */
[C---:B---3--:R-:W-:Y:S08]  /*d810*/  HMMA.16816.F32.BF16 R28, R4.reuse, R20, R28 ;  /* 0x00000014041c723c */ /* 0x048ff0000004181c */
[C---:B------:R-:W-:Y:S01]  /*d820*/  HMMA.16816.F32.BF16 R12, R4.reuse, R22, R12 ;  /* 0x00000016040c723c */ /* 0x040fe2000004180c */
[----:B------:R-:W3:Y:S07]  /*d830*/  LDSM.16.M88.4 R20, [R204+0x800] ;  /* 0x00080000cc14783b */ /* 0x000eee0000000200 */
[C---:B----4-:R-:W-:Y:S08]  /*d840*/  HMMA.16816.F32.BF16 R192, R4.reuse, R180, R228 ;  /* 0x000000b404c0723c */ /* 0x050ff000000418e4 */
[C---:B------:R-:W-:Y:S08]  /*d850*/  HMMA.16816.F32.BF16 R188, R4.reuse, R182, R188 ;  /* 0x000000b604bc723c */ /* 0x040ff000000418bc */
[C---:B-----5:R-:W-:Y:S01]  /*d860*/  HMMA.16816.F32.BF16 R180, R4.reuse, R176, R184 ;  /* 0x000000b004b4723c */ /* 0x060fe200000418b8 */
[----:B------:R-:W4:Y:S07]  /*d870*/  LDSM.16.M88.4 R184, [R204+0x1000] ;  /* 0x00100000ccb8783b */ /* 0x000f2e0000000200 */
[----:B------:R-:W-:Y:S01]  /*d880*/  HMMA.16816.F32.BF16 R176, R4, R178, R172 ;  /* 0x000000b204b0723c */ /* 0x000fe200000418ac */
[----:B------:R-:W-:Y:S07]  /*d890*/  LDSM.16.M88.4 R4, [R206+0x4000] ;  /* 0x00400000ce04783b */ /* 0x000fee0000000200 */
[C---:B-1----:R-:W-:Y:S08]  /*d8a0*/  HMMA.16816.F32.BF16 R172, R8.reuse, R24, R168 ;  /* 0x0000001808ac723c */ /* 0x042ff000000418a8 */
[C---:B------:R-:W-:Y:S08]  /*d8b0*/  HMMA.16816.F32.BF16 R168, R8.reuse, R26, R32 ;  /* 0x0000001a08a8723c */ /* 0x040ff00000041820 */
[C---:B---3--:R-:W-:Y:S01]  /*d8c0*/  HMMA.16816.F32.BF16 R32, R8.reuse, R22, R12 ;  /* 0x000000160820723c */ /* 0x048fe2000004180c */
[----:B------:R-:W1:Y:S07]  /*d8d0*/  LDSM.16.M88.4 R12, [R151+0x12000] ;  /* 0x01200000970c783b */ /* 0x000e6e0000000200 */
[C---:B------:R-:W-:Y:S01]  /*d8e0*/  HMMA.16816.F32.BF16 R24, R8.reuse, R20, R28 ;  /* 0x000000140818723c */ /* 0x040fe2000004181c */
[----:B------:R-:W3:Y:S07]  /*d8f0*/  LDSM.16.M88.4 R20, [R151+0x12800] ;  /* 0x012800009714783b */ /* 0x000eee0000000200 */
[C---:B----4-:R-:W-:Y:S08]  /*d900*/  HMMA.16816.F32.BF16 R28, R8.reuse, R184, R192 ;  /* 0x000000b8081c723c */ /* 0x050ff000000418c0 */
[C---:B------:R-:W-:Y:S01]  /*d910*/  HMMA.16816.F32.BF16 R192, R8.reuse, R196, R180 ;  /* 0x000000c408c0723c */ /* 0x040fe200000418b4 */
[----:B------:R-:W4:Y:S07]  /*d920*/  LDSM.16.M88.4 R180, [R151+0x13000] ;  /* 0x0130000097b4783b */ /* 0x000f2e0000000200 */
[C---:B------:R-:W-:Y:S08]  /*d930*/  HMMA.16816.F32.BF16 R184, R8.reuse, R186, R188 ;  /* 0x000000ba08b8723c */ /* 0x040ff000000418bc */
[----:B------:R-:W-:Y:S01]  /*d940*/  HMMA.16816.F32.BF16 R196, R8, R198, R176 ;  /* 0x000000c608c4723c */ /* 0x000fe200000418b0 */
[----:B------:R-:W-:Y:S07]  /*d950*/  LDSM.16.M88.4 R8, [R207+0x4000] ;  /* 0x00400000cf08783b */ /* 0x000fee0000000200 */
[C---:B-1----:R-:W-:Y:S08]  /*d960*/  HMMA.16816.F32.BF16 R188, R4.reuse, R12, R172 ;  /* 0x0000000c04bc723c */ /* 0x042ff000000418ac */
[C---:B---3--:R-:W-:Y:S01]  /*d970*/  HMMA.16816.F32.BF16 R172, R4.reuse, R22, R32 ;  /* 0x0000001604ac723c */ /* 0x048fe20000041820 */
[----:B------:R-:W1:Y:S07]  /*d980*/  LDSM.16.M88.4 R32, [R220] ;  /* 0x00000000dc20783b */ /* 0x000e6e0000000200 */
[C---:B------:R-:W-:Y:S01]  /*d990*/  HMMA.16816.F32.BF16 R176, R4.reuse, R14, R168 ;  /* 0x0000000e04b0723c */ /* 0x040fe200000418a8 */
[----:B------:R-:W3:Y:S04]  /*d9a0*/  LDSM.16.M88.4 R12, [R222] ;  /* 0x00000000de0c783b */ /* 0x000ee80000000200 */
[----:B------:R-:W5:Y:S03]  /*d9b0*/  LDSM.16.M88.4 R168, [R221] ;  /* 0x00000000dda8783b */ /* 0x000f660000000200 */
[C---:B----4-:R-:W-:Y:S08]  /*d9c0*/  HMMA.16816.F32.BF16 R28, R4.reuse, R180, R28 ;  /* 0x000000b4041c723c */ /* 0x050ff0000004181c */
[C---:B------:R-:W-:Y:S01]  /*d9d0*/  HMMA.16816.F32.BF16 R228, R4.reuse, R20, R24 ;  /* 0x0000001404e4723c */ /* 0x040fe20000041818 */
[----:B------:R-:W-:Y:S07]  /*d9e0*/  LDSM.16.M88.4 R20, [R205+0x12000] ;  /* 0x01200000cd14783b */ /* 0x000fee0000000200 */
[C---:B------:R-:W-:Y:S08]  /*d9f0*/  HMMA.16816.F32.BF16 R24, R4.reuse, R182, R184 ;  /* 0x000000b60418723c */ /* 0x040ff000000418b8 */
[C---:B------:R-:W-:Y:S08]  /*da00*/  HMMA.16816.F32.BF16 R192, R4.reuse, R236, R192 ;  /* 0x000000ec04c0723c */ /* 0x040ff000000418c0 */
[----:B------:R-:W-:Y:S01]  /*da10*/  HMMA.16816.F32.BF16 R196, R4, R238, R196 ;  /* 0x000000ee04c4723c */ /* 0x000fe200000418c4 */
[----:B------:R-:W4:Y:S04]  /*da20*/  LDSM.16.M88.4 R4, [R209+0x4000] ;  /* 0x00400000d104783b */ /* 0x000f280000000200 */
[----:B------:R-:W-:Y:S03]  /*da30*/  LDSM.16.M88.4 R236, [R205+0x13800] ;  /* 0x01380000cdec783b */ /* 0x000fe60000000200 */
[C---:B-1----:R-:W-:Y:S01]  /*da40*/  HMMA.16816.F32.BF16 R180, R8.reuse, R32, R28 ;  /* 0x0000002008b4723c */ /* 0x042fe2000004181c */
[----:B------:R-:W1:Y:S07]  /*da50*/  LDSM.16.M88.4 R28, [R205+0x13000] ;  /* 0x01300000cd1c783b */ /* 0x000e6e0000000200 */
[C---:B---3--:R-:W-:Y:S08]  /*da60*/  HMMA.16816.F32.BF16 R184, R8.reuse, R12, R188 ;  /* 0x0000000c08b8723c */ /* 0x048ff000000418bc */
[C---:B------:R-:W-:Y:S08]  /*da70*/  HMMA.16816.F32.BF16 R12, R8.reuse, R14, R176 ;  /* 0x0000000e080c723c */ /* 0x040ff000000418b0 */
[C---:B------:R-:W-:Y:S01]  /*da80*/  HMMA.16816.F32.BF16 R176, R8.reuse, R34, R24 ;  /* 0x0000002208b0723c */ /* 0x040fe20000041818 */
[----:B------:R-:W3:Y:S07]  /*da90*/  LDSM.16.M88.4 R24, [R205+0x12800] ;  /* 0x01280000cd18783b */ /* 0x000eee0000000200 */
[C---:B-----5:R-:W-:Y:S08]  /*daa0*/  HMMA.16816.F32.BF16 R228, R8.reuse, R168, R228 ;  /* 0x000000a808e4723c */ /* 0x060ff000000418e4 */
[C---:B------:R-:W-:Y:S01]  /*dab0*/  HMMA.16816.F32.BF16 R188, R8.reuse, R170, R172 ;  /* 0x000000aa08bc723c */ /* 0x040fe200000418ac */
[----:B------:R-:W-:Y:S07]  /*dac0*/  LDSM.16.M88.4 R172, [R204+0x2000] ;  /* 0x00200000ccac783b */ /* 0x000fee0000000200 */
[C---:B------:R-:W-:Y:S08]  /*dad0*/  HMMA.16816.F32.BF16 R192, R8.reuse, R240, R192 ;  /* 0x000000f008c0723c */ /* 0x040ff000000418c0 */
[----:B------:R-:W-:Y:S01]  /*dae0*/  HMMA.16816.F32.BF16 R196, R8, R242, R196 ;  /* 0x000000f208c4723c */ /* 0x000fe200000418c4 */
[----:B------:R-:W5:Y:S04]  /*daf0*/  LDSM.16.M88.4 R8, [R208+0x4000] ;  /* 0x00400000d008783b */ /* 0x000f680000000200 */
[----:B------:R-:W-:Y:S03]  /*db00*/  LDSM.16.M88.4 R240, [R204+0x3800] ;  /* 0x00380000ccf0783b */ /* 0x000fe60000000200 */
[C---:B----4-:R-:W-:Y:S08]  /*db10*/  HMMA.16816.F32.BF16 R184, R4.reuse, R20, R184 ;  /* 0x0000001404b8723c */ /* 0x050ff000000418b8 */
[C---:B------:R-:W-:Y:S08]  /*db20*/  HMMA.16816.F32.BF16 R168, R4.reuse, R22, R12 ;  /* 0x0000001604a8723c */ /* 0x040ff0000004180c */
        /* <DEDUP_REMOVED lines=8> */
[----:B------:R-:W-:Y:S07]  /*dbb0*/  LDSM.16.M88.4 R4, [R206+0x8000] ;  /* 0x00800000ce04783b */ /* 0x000fee0000000200 */
[C---:B-----5:R-:W-:Y:S01]  /*dbc0*/  HMMA.16816.F32.BF16 R192, R8.reuse, R172, R184 ;  /* 0x000000ac08c0723c */ /* 0x060fe200000418b8 */
[----:B------:R-:W4:Y:S07]  /*dbd0*/  LDSM.16.M88.4 R184, [R151+0x14000] ;  /* 0x0140000097b8783b */ /* 0x000f2e0000000200 */
[C---:B-1----:R-:W-:Y:S01]  /*dbe0*/  HMMA.16816.F32.BF16 R176, R8.reuse, R30, R32 ;  /* 0x0000001e08b0723c */ /* 0x042fe20000041820 */
[----:B------:R-:W1:Y:S07]  /*dbf0*/  LDSM.16.M88.4 R32, [R151+0x15000] ;  /* 0x015000009720783b */ /* 0x000e6e0000000200 */
[C---:B------:R-:W-:Y:S01]  /*dc00*/  HMMA.16816.F32.BF16 R180, R8.reuse, R174, R168 ;  /* 0x000000ae08b4723c */ /* 0x040fe200000418a8 */
[----:B------:R-:W5:Y:S07]  /*dc10*/  LDSM.16.M88.4 R168, [R151+0x14800] ;  /* 0x0148000097a8783b */ /* 0x000f6e0000000200 */
[C---:B---3--:R-:W-:Y:S08]  /*dc20*/  HMMA.16816.F32.BF16 R172, R8.reuse, R24, R20 ;  /* 0x0000001808ac723c */ /* 0x048ff00000041814 */
[C---:B------:R-:W-:Y:S01]  /*dc30*/  HMMA.16816.F32.BF16 R196, R8.reuse, R28, R228 ;  /* 0x0000001c08c4723c */ /* 0x040fe200000418e4 */
[----:B------:R-:W3:Y:S07]  /*dc40*/  LDSM.16.M88.4 R28, [R151+0x15800] ;  /* 0x01580000971c783b */ /* 0x000eee0000000200 */
[C---:B------:R-:W-:Y:S08]  /*dc50*/  HMMA.16816.F32.BF16 R24, R8.reuse, R26, R12 ;  /* 0x0000001a0818723c */ /* 0x040ff0000004180c */
[C---:B------:R-:W-:Y:S08]  /*dc60*/  HMMA.16816.F32.BF16 R20, R8.reuse, R240, R188 ;  /* 0x000000f00814723c */ /* 0x040ff000000418bc */
[----:B------:R-:W-:Y:S01]  /*dc70*/  HMMA.16816.F32.BF16 R12, R8, R242, R236 ;  /* 0x000000f2080c723c */ /* 0x000fe200000418ec */
[----:B------:R-:W-:Y:S07]  /*dc80*/  LDSM.16.M88.4 R8, [R207+0x8000] ;  /* 0x00800000cf08783b */ /* 0x000fee0000000200 */
[C---:B----4-:R-:W-:Y:S01]  /*dc90*/  HMMA.16816.F32.BF16 R188, R4.reuse, R184, R192 ;  /* 0x000000b804bc723c */ /* 0x050fe200000418c0 */
[----:B------:R-:W4:Y:S07]  /*dca0*/  LDSM.16.M88.4 R192, [R218] ;  /* 0x00000000dac0783b */ /* 0x000f2e0000000200 */
[C---:B------:R-:W-:Y:S08]  /*dcb0*/  HMMA.16816.F32.BF16 R236, R4.reuse, R186, R180 ;  /* 0x000000ba04ec723c */ /* 0x040ff000000418b4 */
[C---:B-1----:R-:W-:Y:S01]  /*dcc0*/  HMMA.16816.F32.BF16 R184, R4.reuse, R32, R172 ;  /* 0x0000002004b8723c */ /* 0x042fe200000418ac */
[----:B------:R-:W1:Y:S07]  /*dcd0*/  LDSM.16.M88.4 R172, [R216] ;  /* 0x00000000d8ac783b */ /* 0x000e6e0000000200 */
[C---:B-----5:R-:W-:Y:S08]  /*dce0*/  HMMA.16816.F32.BF16 R228, R4.reuse, R168, R196 ;  /* 0x000000a804e4723c */ /* 0x060ff000000418c4 */
[C---:B------:R-:W-:Y:S01]  /*dcf0*/  HMMA.16816.F32.BF16 R196, R4.reuse, R170, R176 ;  /* 0x000000aa04c4723c */ /* 0x040fe200000418b0 */
[----:B------:R-:W5:Y:S07]  /*dd00*/  LDSM.16.M88.4 R176, [R217] ;  /* 0x00000000d9b0783b */ /* 0x000f6e0000000200 */
[C---:B------:R-:W-:Y:S01]  /*dd10*/  HMMA.16816.F32.BF16 R180, R4.reuse, R34, R24 ;  /* 0x0000002204b4723c */ /* 0x040fe20000041818 */
[----:B------:R-:W2:Y:S04]  /*dd20*/  LDSM.16.M88.4 R32, [R215] ;  /* 0x00000000d720783b */ /* 0x000ea80000000200 */
[----:B------:R-:W-:Y:S03]  /*dd30*/  LDSM.16.M88.4 R24, [R205+0x14000] ;  /* 0x01400000cd18783b */ /* 0x000fe60000000200 */
[C---:B---3--:R-:W-:Y:S08]  /*dd40*/  HMMA.16816.F32.BF16 R168, R4.reuse, R28, R20 ;  /* 0x0000001c04a8723c */ /* 0x048ff00000041814 */
[----:B------:R-:W-:Y:S01]  /*dd50*/  HMMA.16816.F32.BF16 R28, R4, R30, R12 ;  /* 0x0000001e041c723c */ /* 0x000fe2000004180c */
[----:B------:R-:W3:Y:S07]  /*dd60*/  LDSM.16.M88.4 R4, [R209+0x8000] ;  /* 0x00800000d104783b */ /* 0x000eee0000000200 */
[C---:B----4-:R-:W-:Y:S08]  /*dd70*/  HMMA.16816.F32.BF16 R20, R8.reuse, R192, R188 ;  /* 0x000000c00814723c */ /* 0x050ff000000418bc */
[C---:B------:R-:W-:Y:S08]  /*dd80*/  HMMA.16816.F32.BF16 R12, R8.reuse, R194, R236 ;  /* 0x000000c2080c723c */ /* 0x040ff000000418ec */
[C---:B-1----:R-:W-:Y:S01]  /*dd90*/  HMMA.16816.F32.BF16 R192, R8.reuse, R172, R184 ;  /* 0x000000ac08c0723c */ /* 0x042fe200000418b8 */
[----:B------:R-:W1:Y:S07]  /*dda0*/  LDSM.16.M88.4 R184, [R205+0x14800] ;  /* 0x01480000cdb8783b */ /* 0x000e6e0000000200 */
[C---:B------:R-:W-:Y:S01]  /*ddb0*/  HMMA.16816.F32.BF16 R188, R8.reuse, R174, R180 ;  /* 0x000000ae08bc723c */ /* 0x040fe200000418b4 */
[----:B------:R-:W4:Y:S07]  /*ddc0*/  LDSM.16.M88.4 R180, [R205+0x15000] ;  /* 0x01500000cdb4783b */ /* 0x000f2e0000000200 */
[C---:B-----5:R-:W-:Y:S08]  /*ddd0*/  HMMA.16816.F32.BF16 R228, R8.reuse, R176, R228 ;  /* 0x000000b008e4723c */ /* 0x060ff000000418e4 */
[C---:B--2---:R-:W-:Y:S08]  /*dde0*/  HMMA.16816.F32.BF16 R172, R8.reuse, R32, R168 ;  /* 0x0000002008ac723c */ /* 0x044ff000000418a8 */
[----:B------:R-:W-:Y:S01]  /*ddf0*/  HMMA.16816.F32.BF16 R168, R8, R34, R28 ;  /* 0x0000002208a8723c */ /* 0x000fe2000004181c */
[----:B------:R-:W2:Y:S07]  /*de00*/  LDSM.16.M88.4 R28, [R205+0x15800] ;  /* 0x01580000cd1c783b */ /* 0x000eae0000000200 */
[C---:B---3--:R-:W-:Y:S08]  /*de10*/  HMMA.16816.F32.BF16 R32, R4.reuse, R24, R20 ;  /* 0x000000180420723c */ /* 0x048ff00000041814 */
[----:B------:R-:W-:Y:S01]  /*de20*/  HMMA.16816.F32.BF16 R20, R4, R26, R12 ;  /* 0x0000001a0414723c */ /* 0x000fe2000004180c */
[----:B------:R-:W-:Y:S04]  /*de30*/  LDSM.16.M88.4 R12, [R208+0x8000] ;  /* 0x00800000d00c783b */ /* 0x000fe80000000200 */
[----:B------:R-:W3:Y:S03]  /*de40*/  LDSM.16.M88.4 R24, [R204+0x4000] ;  /* 0x00400000cc18783b */ /* 0x000ee60000000200 */
[----:B------:R-:W-:Y:S01]  /*de50*/  HMMA.16816.F32.BF16 R196, R8, R178, R196 ;  /* 0x000000b208c4723c */ /* 0x000fe200000418c4 */
[----:B------:R-:W5:Y:S07]  /*de60*/  LDSM.16.M88.4 R176, [R204+0x4800] ;  /* 0x00480000ccb0783b */ /* 0x000f6e0000000200 */
[C---:B-1----:R-:W-:Y:S08]  /*de70*/  HMMA.16816.F32.BF16 R8, R4.reuse, R184, R228 ;  /* 0x000000b80408723c */ /* 0x042ff000000418e4 */
[C---:B----4-:R-:W-:Y:S01]  /*de80*/  HMMA.16816.F32.BF16 R228, R4.reuse, R180, R192 ;  /* 0x000000b404e4723c */ /* 0x050fe200000418c0 */
[----:B------:R-:W1:Y:S07]  /*de90*/  LDSM.16.M88.4 R192, [R204+0x5000] ;  /* 0x00500000ccc0783b */ /* 0x000e6e0000000200 */
[C---:B------:R-:W-:Y:S08]  /*dea0*/  HMMA.16816.F32.BF16 R196, R4.reuse, R186, R196 ;  /* 0x000000ba04c4723c */ /* 0x040ff000000418c4 */
[C---:B------:R-:W-:Y:S08]  /*deb0*/  HMMA.16816.F32.BF16 R188, R4.reuse, R182, R188 ;  /* 0x000000b604bc723c */ /* 0x040ff000000418bc */
[C---:B--2---:R-:W-:Y:S08]  /*dec0*/  HMMA.16816.F32.BF16 R184, R4.reuse, R28, R172 ;  /* 0x0000001c04b8723c */ /* 0x044ff000000418ac */
[----:B------:R-:W-:Y:S01]  /*ded0*/  HMMA.16816.F32.BF16 R180, R4, R30, R168 ;  /* 0x0000001e04b4723c */ /* 0x000fe200000418a8 */
[----:B------:R-:W-:Y:S07]  /*dee0*/  LDSM.16.M88.4 R28, [R151+0x16000] ;  /* 0x01600000971c783b */ /* 0x000fee0000000200 */
[C---:B---3--:R-:W-:Y:S01]  /*def0*/  HMMA.16816.F32.BF16 R172, R12.reuse, R24, R32 ;  /* 0x000000180cac723c */ /* 0x048fe20000041820 */
[----:B------:R-:W2:Y:S07]  /*df00*/  LDSM.16.M88.4 R32, [R204+0x5800] ;  /* 0x00580000cc20783b */ /* 0x000eae0000000200 */
[C---:B------:R-:W-:Y:S01]  /*df10*/  HMMA.16816.F32.BF16 R168, R12.reuse, R26, R20 ;  /* 0x0000001a0ca8723c */ /* 0x040fe20000041814 */
[----:B------:R-:W-:Y:S07]  /*df20*/  LDSM.16.M88.4 R24, [R151+0x16800] ;  /* 0x016800009718783b */ /* 0x000fee0000000200 */
[C---:B-----5:R-:W-:Y:S01]  /*df30*/  HMMA.16816.F32.BF16 R20, R12.reuse, R176, R8 ;  /* 0x000000b00c14723c */ /* 0x060fe20000041808 */
[----:B------:R-:W3:Y:S07]  /*df40*/  LDSM.16.M88.4 R8, [R206+0xc000] ;  /* 0x00c00000ce08783b */ /* 0x000eee0000000200 */
[C---:B------:R-:W-:Y:S01]  /*df50*/  HMMA.16816.F32.BF16 R4, R12.reuse, R178, R196 ;  /* 0x000000b20c04723c */ /* 0x040fe200000418c4 */
[----:B------:R-:W-:Y:S07]  /*df60*/  LDSM.16.M88.4 R176, [R151+0x17800] ;  /* 0x0178000097b0783b */ /* 0x000fee0000000200 */
[C---:B-1----:R-:W-:Y:S08]  /*df70*/  HMMA.16816.F32.BF16 R228, R12.reuse, R192, R228 ;  /* 0x000000c00ce4723c */ /* 0x042ff000000418e4 */
[C---:B------:R-:W-:Y:S01]  /*df80*/  HMMA.16816.F32.BF16 R196, R12.reuse, R194, R188 ;  /* 0x000000c20cc4723c */ /* 0x040fe200000418bc */
[----:B------:R-:W1:Y:S07]  /*df90*/  LDSM.16.M88.4 R192, [R151+0x17000] ;  /* 0x0170000097c0783b */ /* 0x000e6e0000000200 */
[C---:B--2---:R-:W-:Y:S08]  /*dfa0*/  HMMA.16816.F32.BF16 R236, R12.reuse, R32, R184 ;  /* 0x000000200cec723c */ /* 0x044ff000000418b8 */
[----:B------:R-:W-:Y:S01]  /*dfb0*/  HMMA.16816.F32.BF16 R188, R12, R34, R180 ;  /* 0x000000220cbc723c */ /* 0x000fe200000418b4 */
[----:B------:R-:W-:Y:S07]  /*dfc0*/  LDSM.16.M88.4 R12, [R214] ;  /* 0x00000000d60c783b */ /* 0x000fee0000000200 */
[C---:B---3--:R-:W-:Y:S01]  /*dfd0*/  HMMA.16816.F32.BF16 R32, R8.reuse, R26, R4 ;  /* 0x0000001a0820723c */ /* 0x048fe20000041804 */
[----:B------:R-:W2:Y:S07]  /*dfe0*/  LDSM.16.M88.4 R4, [R207+0xc000] ;  /* 0x00c00000cf04783b */ /* 0x000eae0000000200 */
[C---:B------:R-:W-:Y:S08]  /*dff0*/  HMMA.16816.F32.BF16 R184, R8.reuse, R28, R172 ;  /* 0x0000001c08b8723c */ /* 0x040ff000000418ac */
[C---:B------:R-:W-:Y:S01]  /*e000*/  HMMA.16816.F32.BF16 R180, R8.reuse, R30, R168 ;  /* 0x0000001e08b4723c */ /* 0x040fe200000418a8 */
[----:B------:R-:W3:Y:S07]  /*e010*/  LDSM.16.M88.4 R168, [R212] ;  /* 0x00000000d4a8783b */ /* 0x000eee0000000200 */
[C---:B-1----:R-:W-:Y:S01]  /*e020*/  HMMA.16816.F32.BF16 R28, R8.reuse, R192, R228 ;  /* 0x000000c0081c723c */ /* 0x042fe200000418e4 */
[----:B------:R-:W1:Y:S07]  /*e030*/  LDSM.16.M88.4 R228, [R211] ;  /* 0x00000000d3e4783b */ /* 0x000e6e0000000200 */
[C---:B------:R-:W-:Y:S01]  /*e040*/  HMMA.16816.F32.BF16 R172, R8.reuse, R24, R20 ;  /* 0x0000001808ac723c */ /* 0x040fe20000041814 */
[----:B------:R-:W4:Y:S07]  /*e050*/  LDSM.16.M88.4 R20, [R213] ;  /* 0x00000000d514783b */ /* 0x000f2e0000000200 */
[C---:B------:R-:W-:Y:S08]  /*e060*/  HMMA.16816.F32.BF16 R24, R8.reuse, R194, R196 ;  /* 0x000000c20818723c */ /* 0x040ff000000418c4 */
[C---:B------:R-:W-:Y:S08]  /*e070*/  HMMA.16816.F32.BF16 R196, R8.reuse, R176, R236 ;  /* 0x000000b008c4723c */ /* 0x040ff000000418ec */
[----:B------:R-:W-:Y:S01]  /*e080*/  HMMA.16816.F32.BF16 R188, R8, R178, R188 ;  /* 0x000000b208bc723c */ /* 0x000fe200000418bc */
[----:B------:R-:W-:Y:S07]  /*e090*/  LDSM.16.M88.4 R8, [R209+0xc000] ;  /* 0x00c00000d108783b */ /* 0x000fee0000000200 */
[C---:B--2---:R-:W-:Y:S08]  /*e0a0*/  HMMA.16816.F32.BF16 R192, R4.reuse, R12, R184 ;  /* 0x0000000c04c0723c */ /* 0x044ff000000418b8 */
[C---:B------:R-:W-:Y:S01]  /*e0b0*/  HMMA.16816.F32.BF16 R176, R4.reuse, R14, R180 ;  /* 0x0000000e04b0723c */ /* 0x040fe200000418b4 */
[----:B------:R-:W2:Y:S07]  /*e0c0*/  LDSM.16.M88.4 R12, [R205+0x16000] ;  /* 0x01600000cd0c783b */ /* 0x000eae0000000200 */
[C---:B---3--:R-:W-:Y:S08]  /*e0d0*/  HMMA.16816.F32.BF16 R180, R4.reuse, R168, R28 ;  /* 0x000000a804b4723c */ /* 0x048ff0000004181c */
[C---:B------:R-:W-:Y:S01]  /*e0e0*/  HMMA.16816.F32.BF16 R28, R4.reuse, R170, R24 ;  /* 0x000000aa041c723c */ /* 0x040fe20000041818 */
[----:B------:R-:W3:Y:S04]  /*e0f0*/  LDSM.16.M88.4 R168, [R205+0x16800] ;  /* 0x01680000cda8783b */ /* 0x000ee80000000200 */
[----:B------:R-:W-:Y:S03]  /*e100*/  LDSM.16.M88.4 R24, [R204+0x6000] ;  /* 0x00600000cc18783b */ /* 0x000fe60000000200 */
[C---:B-1----:R-:W-:Y:S08]  /*e110*/  HMMA.16816.F32.BF16 R196, R4.reuse, R228, R196 ;  /* 0x000000e404c4723c */ /* 0x042ff000000418c4 */
[C---:B----4-:R-:W-:Y:S08]  /*e120*/  HMMA.16816.F32.BF16 R172, R4.reuse, R20, R172 ;  /* 0x0000001404ac723c */ /* 0x050ff000000418ac */
[C---:B------:R-:W-:Y:S01]  /*e130*/  HMMA.16816.F32.BF16 R184, R4.reuse, R22, R32 ;  /* 0x0000001604b8723c */ /* 0x040fe20000041820 */
[----:B------:R-:W1:Y:S07]  /*e140*/  LDSM.16.M88.4 R32, [R205+0x17000] ;  /* 0x01700000cd20783b */ /* 0x000e6e0000000200 */
[----:B------:R-:W-:Y:S01]  /*e150*/  HMMA.16816.F32.BF16 R228, R4, R230, R188 ;  /* 0x000000e604e4723c */ /* 0x000fe200000418bc */
[----:B------:R-:W4:Y:S07]  /*e160*/  LDSM.16.M88.4 R4, [R208+0xc000] ;  /* 0x00c00000d004783b */ /* 0x000f2e0000000200 */
[C---:B--2---:R-:W-:Y:S08]  /*e170*/  HMMA.16816.F32.BF16 R20, R8.reuse, R12, R192 ;  /* 0x0000000c0814723c */ /* 0x044ff000000418c0 */
[C---:B------:R-:W-:Y:S01]  /*e180*/  HMMA.16816.F32.BF16 R12, R8.reuse, R14, R176 ;  /* 0x0000000e080c723c */ /* 0x040fe200000418b0 */
[----:B------:R-:W2:Y:S07]  /*e190*/  LDSM.16.M88.4 R176, [R204+0x6800] ;  /* 0x00680000ccb0783b */ /* 0x000eae0000000200 */
[C---:B---3--:R-:W-:Y:S08]  /*e1a0*/  HMMA.16816.F32.BF16 R172, R8.reuse, R168, R172 ;  /* 0x000000a808ac723c */ /* 0x048ff000000418ac */
[C---:B------:R-:W-:Y:S01]  /*e1b0*/  HMMA.16816.F32.BF16 R168, R8.reuse, R170, R184 ;  /* 0x000000aa08a8723c */ /* 0x040fe200000418b8 */
[----:B------:R-:W3:Y:S07]  /*e1c0*/  LDSM.16.M88.4 R184, [R205+0x17800] ;  /* 0x01780000cdb8783b */ /* 0x000eee0000000200 */
[----:B-1----:R-:W-:Y:S08]  /*e1d0*/  HMMA.16816.F32.BF16 R180, R8, R32, R180 ;  /* 0x0000002008b4723c */ /* 0x002ff000000418b4 */
[C---:B----4-:R-:W-:Y:S01]  /*e1e0*/  HMMA.16816.F32.BF16 R192, R4.reuse, R24, R20 ;  /* 0x0000001804c0723c */ /* 0x050fe20000041814 */
[----:B------:R-:W1:Y:S07]  /*e1f0*/  LDSM.16.M88.4 R20, [R204+0x7000] ;  /* 0x00700000cc14783b */ /* 0x000e6e0000000200 */
[----:B------:R-:W-:Y:S01]  /*e200*/  HMMA.16816.F32.BF16 R24, R4, R26, R12 ;  /* 0x0000001a0418723c */ /* 0x000fe2000004180c */
[----:B------:R-:W4:Y:S06]  /*e210*/  I2F R12, R2 ;  /* 0x00000002000c7306 */ /* 0x000f2c0000201400 */
[----:B------:R-:W-:Y:S01]  /*e220*/  IADD3 R13, R0, 0x9, RZ ;  /* 0x00000009000d7810 */ /* 0x000fe20007ffe0ff */
[----:B------:R-:W-:Y:S01]  /*e230*/  HMMA.16816.F32.BF16 R32, R8, R34, R28 ;  /* 0x000000220820723c */ /* 0x000fe2000004181c */
[----:B------:R5:W1:Y:S07]  /*e240*/  I2F R14, R3 ;  /* 0x00000003000e7306 */ /* 0x000a6e0000201400 */
[----:B--2---:R-:W-:Y:S01]  /*e250*/  HMMA.16816.F32.BF16 R28, R4, R176, R172 ;  /* 0x000000b0041c723c */ /* 0x004fe200000418ac */
[----:B------:R-:W2:Y:S01]  /*e260*/  I2F R19, R13 ;  /* 0x0000000d00137306 */ /* 0x000ea20000201400 */
[----:B----4-:R-:W-:Y:S01]  /*e270*/  FFMA.FTZ R15, R12, UR4, R193 ;  /* 0x000000040c0f7c23 */ /* 0x010fe200080100c1 */
[----:B------:R-:W-:-:S05]  /*e280*/  IADD3 R2, R0, 0x10, RZ ;  /* 0x0000001000027810 */ /* 0x000fca0007ffe0ff */
[----:B---3--:R-:W-:Y:S01]  /*e290*/  HMMA.16816.F32.BF16 R188, R8, R184, R196 ;  /* 0x000000b808bc723c */ /* 0x008fe200000418c4 */
[----:B------:R-:W3:Y:S06]  /*e2a0*/  I2F R18, R2 ;  /* 0x0000000200127306 */ /* 0x000eec0000201400 */
[----:B------:R-:W-:Y:S01]  /*e2b0*/  FSEL R184, R15, -INF , !P0 ;  /* 0xff8000000fb87808 */ /* 0x000fe20004000000 */
[----:B------:R-:W-:Y:S01]  /*e2c0*/  HMMA.16816.F32.BF16 R168, R4, R178, R168 ;  /* 0x000000b204a8723c */ /* 0x000fe200000418a8 */
[----:B------:R-:W-:Y:S01]  /*e2d0*/  ISETP.GE.AND P0, PT, R3, R17, PT ;  /* 0x000000110300720c */ /* 0x000fe20003f06270 */
[----:B-----5:R-:W-:Y:S01]  /*e2e0*/  FFMA.FTZ R3, R12, UR4, R195 ;  /* 0x000000040c037c23 */ /* 0x020fe200080100c3 */
[----:B------:R-:W-:-:S04]  /*e2f0*/  IADD3 R12, R0, 0x11, RZ ;  /* 0x00000011000c7810 */ /* 0x000fc80007ffe0ff */
[----:B------:R-:W4:Y:S01]  /*e300*/  I2F R15, R12 ;  /* 0x0000000c000f7306 */ /* 0x000f220000201400 */
[C---:B-1----:R-:W-:Y:S07]  /*e310*/  HMMA.16816.F32.BF16 R172, R4.reuse, R20, R180 ;  /* 0x0000001404ac723c */ /* 0x042fee00000418b4 */
[C---:B------:R-:W-:Y:S01]  /*e320*/  FFMA.FTZ R20, R14.reuse, UR4, R24 ;  /* 0x000000040e147c23 */ /* 0x040fe20008010018 */
[----:B------:R-:W-:Y:S01]  /*e330*/  HMMA.16816.F32.BF16 R176, R4, R22, R32 ;  /* 0x0000001604b0723c */ /* 0x000fe20000041820 */
[----:B------:R-:W1:Y:S01]  /*e340*/  LDSM.16.M88.4 R32, [R204+0x7800] ;  /* 0x00780000cc20783b */ /* 0x000e620000000200 */
[----:B------:R-:W-:Y:S01]  /*e350*/  FFMA.FTZ R14, R14, UR4, R26 ;  /* 0x000000040e0e7c23 */ /* 0x000fe2000801001a */
[----:B------:R-:W-:Y:S01]  /*e360*/  FSEL R180, R3, -INF , !P2 ;  /* 0xff80000003b47808 */ /* 0x000fe20005000000 */
[----:B--2---:R-:W-:Y:S01]  /*e370*/  FFMA.FTZ R3, R19, UR4, R25 ;  /* 0x0000000413037c23 */ /* 0x004fe20008010019 */
[----:B------:R-:W-:Y:S01]  /*e380*/  FSEL R149, R20, -INF , !P1 ;  /* 0xff80000014957808 */ /* 0x000fe20004800000 */
[----:B---3--:R-:W-:Y:S01]  /*e390*/  FFMA.FTZ R20, R18, UR4, R30 ;  /* 0x0000000412147c23 */ /* 0x008fe2000801001e */
[----:B------:R-:W-:Y:S01]  /*e3a0*/  ISETP.GE.AND P2, PT, R13, R16, PT ;  /* 0x000000100d00720c */ /* 0x000fe20003f46270 */
[----:B------:R-:W-:-:S04]  /*e3b0*/  DEPBAR.LE SB0, 0x0 ;  /* 0x000080000000791a */ /* 0x000fc80000000000 */
[----:B------:R-:W-:Y:S01]  /*e3c0*/  BAR.SYNC.DEFER_BLOCKING 0x0 ;  /* 0x0000000000007b1d */ /* 0x000fe20000010000 */
[----:B------:R-:W-:Y:S02]  /*e3d0*/  ISETP.GE.AND P1, PT, R13, R17, PT ;  /* 0x000000110d00720c */ /* 0x000fe40003f26270 */
[----:B------:R-:W-:Y:S02]  /*e3e0*/  IADD3 R13, R0, 0x18, RZ ;  /* 0x00000018000d7810 */ /* 0x000fe40007ffe0ff */
[----:B------:R-:W-:Y:S02]  /*e3f0*/  FSEL R181, R14, -INF , !P0 ;  /* 0xff8000000eb57808 */ /* 0x000fe40004000000 */
[----:B------:R-:W2:Y:S01]  /*e400*/  I2F R14, R13 ;  /* 0x0000000d000e7306 */ /* 0x000ea20000201400 */
[----:B------:R-:W-:Y:S02]  /*e410*/  FSEL R150, R3, -INF , !P2 ;  /* 0xff80000003967808 */ /* 0x000fe40005000000 */
[----:B------:R-:W-:-:S02]  /*e420*/  IADD3 R3, R0, 0x19, RZ ;  /* 0x0000001900037810 */ /* 0x000fc40007ffe0ff */
[CC--:B------:R-:W-:Y:S02]  /*e430*/  ISETP.GE.AND P0, PT, R2.reuse, R16.reuse, PT ;  /* 0x000000100200720c */ /* 0x0c0fe40003f06270 */
[-C--:B------:R-:W-:Y:S01]  /*e440*/  ISETP.GE.AND P2, PT, R2, R17.reuse, PT ;  /* 0x000000110200720c */ /* 0x080fe20003f46270 */
[----:B------:R-:W-:Y:S02]  /*e450*/  FFMA.FTZ R2, R19, UR4, R27 ;  /* 0x0000000413027c23 */ /* 0x000fe4000801001b */
[----:B------:R-:W-:Y:S01]  /*e460*/  FFMA.FTZ R19, R18, UR4, R28 ;  /* 0x0000000412137c23 */ /* 0x000fe2000801001c */
[----:B------:R-:W-:Y:S01]  /*e470*/  FSEL R232, R20, -INF , !P2 ;  /* 0xff80000014e87808 */ /* 0x000fe20005000000 */
[----:B------:R-:W3:Y:S01]  /*e480*/  I2F R18, R3 ;  /* 0x0000000300127306 */ /* 0x000ee20000201400 */
[----:B------:R-:W-:Y:S02]  /*e490*/  FSEL R28, R2, -INF , !P1 ;  /* 0xff800000021c7808 */ /* 0x000fe40004800000 */
[----:B------:R-:W-:Y:S01]  /*e4a0*/  FSEL R185, R19, -INF , !P0 ;  /* 0xff80000013b97808 */ /* 0x000fe20004000000 */
[C---:B----4-:R-:W-:Y:S01]  /*e4b0*/  FFMA.FTZ R19, R15.reuse, UR4, R31 ;  /* 0x000000040f137c23 */ /* 0x050fe2000801001f */
[-C--:B------:R-:W-:Y:S01]  /*e4c0*/  ISETP.GE.AND P1, PT, R12, R16.reuse, PT ;  /* 0x000000100c00720c */ /* 0x080fe20003f26270 */
[----:B--2---:R-:W-:Y:S01]  /*e4d0*/  FFMA.FTZ R20, R14, UR4, R168 ;  /* 0x000000040e147c23 */ /* 0x004fe200080100a8 */
[----:B------:R-:W-:Y:S01]  /*e4e0*/  ISETP.GE.AND P0, PT, R12, R17, PT ;  /* 0x000000110c00720c */ /* 0x000fe20003f06270 */
[----:B------:R-:W-:Y:S01]  /*e4f0*/  FFMA.FTZ R12, R15, UR4, R29 ;  /* 0x000000040f0c7c23 */ /* 0x000fe2000801001d */
[----:B------:R-:W-:Y:S01]  /*e500*/  IADD3 R2, R0, 0x20, RZ ;  /* 0x0000002000027810 */ /* 0x000fe20007ffe0ff */
[----:B------:R-:W-:Y:S01]  /*e510*/  FFMA.FTZ R14, R14, UR4, R170 ;  /* 0x000000040e0e7c23 */ /* 0x000fe200080100aa */
[----:B------:R-:W-:Y:S01]  /*e520*/  ISETP.GE.AND P2, PT, R13, R16, PT ;  /* 0x000000100d00720c */ /* 0x000fe20003f46270 */
[----:B-1----:R-:W-:Y:S01]  /*e530*/  HMMA.16816.F32.BF16 R24, R4, R32, R188 ;  /* 0x000000200418723c */ /* 0x002fe200000418bc */
[----:B------:R-:W1:Y:S01]  /*e540*/  I2F R15, R2 ;  /* 0x00000002000f7306 */ /* 0x000e620000201400 */
[----:B------:R-:W-:-:S02]  /*e550*/  FSEL R195, R12, -INF , !P1 ;  /* 0xff8000000cc37808 */ /* 0x000fc40004800000 */
[----:B------:R-:W-:Y:S02]  /*e560*/  IADD3 R12, R0, 0x21, RZ ;  /* 0x00000021000c7810 */ /* 0x000fe40007ffe0ff */
[-C--:B------:R-:W-:Y:S02]  /*e570*/  ISETP.GE.AND P1, PT, R13, R17.reuse, PT ;  /* 0x000000110d00720c */ /* 0x080fe40003f26270 */
[----:B------:R-:W-:Y:S01]  /*e580*/  FSEL R227, R19, -INF , !P0 ;  /* 0xff80000013e37808 */ /* 0x000fe20004000000 */
[----:B------:R-:W2:Y:S01]  /*e590*/  I2F R13, R12 ;  /* 0x0000000c000d7306 */ /* 0x000ea20000201400 */
[----:B------:R-:W-:Y:S01]  /*e5a0*/  FSEL R193, R20, -INF , !P2 ;  /* 0xff80000014c17808 */ /* 0x000fe20005000000 */
[C---:B---3--:R-:W-:Y:S01]  /*e5b0*/  FFMA.FTZ R19, R18.reuse, UR4, R169 ;  /* 0x0000000412137c23 */ /* 0x048fe200080100a9 */
[C---:B------:R-:W-:Y:S01]  /*e5c0*/  ISETP.GE.AND P0, PT, R3.reuse, R16, PT ;  /* 0x000000100300720c */ /* 0x040fe20003f06270 */
[----:B------:R-:W-:Y:S01]  /*e5d0*/  HMMA.16816.F32.BF16 R20, R8, R186, R228 ;  /* 0x000000ba0814723c */ /* 0x000fe200000418e4 */
[----:B------:R-:W-:Y:S01]  /*e5e0*/  ISETP.GE.AND P2, PT, R3, R17, PT ;  /* 0x000000110300720c */ /* 0x000fe20003f46270 */
[----:B------:R-:W-:Y:S01]  /*e5f0*/  FFMA.FTZ R18, R18, UR4, R171 ;  /* 0x0000000412127c23 */ /* 0x000fe200080100ab */
[----:B------:R-:W-:-:S02]  /*e600*/  IADD3 R3, R0, 0x28, RZ ;  /* 0x0000002800037810 */ /* 0x000fc40007ffe0ff */
[----:B------:R-:W-:Y:S02]  /*e610*/  FSEL R240, R14, -INF , !P1 ;  /* 0xff8000000ef07808 */ /* 0x000fe40004800000 */
[----:B------:R-:W-:Y:S01]  /*e620*/  FSEL R233, R19, -INF , !P0 ;  /* 0xff80000013e97808 */ /* 0x000fe20004000000 */
[----:B------:R3:W-:Y:S01]  /*e630*/  I2F R14, R3 ;  /* 0x00000003000e7306 */ /* 0x0007e20000201400 */
[C---:B------:R-:W-:Y:S01]  /*e640*/  ISETP.GE.AND P1, PT, R2.reuse, R16, PT ;  /* 0x000000100200720c */ /* 0x040fe20003f26270 */
[C---:B-1----:R-:W-:Y:S01]  /*e650*/  FFMA.FTZ R19, R15.reuse, UR4, R172 ;  /* 0x000000040f137c23 */ /* 0x042fe200080100ac */
[----:B------:R-:W-:Y:S01]  /*e660*/  ISETP.GE.AND P0, PT, R2, R17, PT ;  /* 0x000000110200720c */ /* 0x000fe20003f06270 */
[----:B------:R-:W-:Y:S01]  /*e670*/  FFMA.FTZ R9, R15, UR4, R174 ;  /* 0x000000040f097c23 */ /* 0x000fe200080100ae */
[C---:B------:R-:W-:Y:S02]  /*e680*/  IADD3 R2, R0.reuse, 0x29, RZ ;  /* 0x0000002900027810 */ /* 0x040fe40007ffe0ff */
[----:B------:R-:W-:-:S02]  /*e690*/  IADD3 R8, R0, 0x30, RZ ;  /* 0x0000003000087810 */ /* 0x000fc40007ffe0ff */
[----:B------:R-:W1:Y:S01]  /*e6a0*/  I2F R10, R2 ;  /* 0x00000002000a7306 */ /* 0x000e620000201400 */
[----:B------:R-:W-:Y:S02]  /*e6b0*/  FSEL R186, R18, -INF , !P2 ;  /* 0xff80000012ba7808 */ /* 0x000fe40005000000 */
[----:B------:R-:W-:Y:S02]  /*e6c0*/  FSEL R247, R19, -INF , !P1 ;  /* 0xff80000013f77808 */ /* 0x000fe40004800000 */
[CC--:B------:R-:W-:Y:S02]  /*e6d0*/  ISETP.GE.AND P2, PT, R12.reuse, R16.reuse, PT ;  /* 0x000000100c00720c */ /* 0x0c0fe40003f46270 */
[----:B------:R-:W-:Y:S01]  /*e6e0*/  ISETP.GE.AND P1, PT, R12, R17, PT ;  /* 0x000000110c00720c */ /* 0x000fe20003f26270 */
[----:B--2---:R-:W-:Y:S01]  /*e6f0*/  FFMA.FTZ R12, R13, UR4, R173 ;  /* 0x000000040d0c7c23 */ /* 0x004fe200080100ad */
[----:B------:R-:W-:Y:S01]  /*e700*/  FSEL R9, R9, -INF , !P0 ;  /* 0xff80000009097808 */ /* 0x000fe20004000000 */
[----:B------:R-:W2:Y:S01]  /*e710*/  I2F R11, R8 ;  /* 0x00000008000b7306 */ /* 0x000ea20000201400 */
[----:B------:R-:W-:Y:S01]  /*e720*/  FFMA.FTZ R13, R13, UR4, R175 ;  /* 0x000000040d0d7c23 */ /* 0x000fe200080100af */
[----:B------:R-:W-:Y:S01]  /*e730*/  ISETP.GE.AND P0, PT, R3, R16, PT ;  /* 0x000000100300720c */ /* 0x000fe20003f06270 */
[----:B------:R-:W-:Y:S01]  /*e740*/  HMMA.16816.F32.BF16 R20, R4, R34, R20 ;  /* 0x000000220414723c */ /* 0x000fe20000041814 */
[----:B------:R4:W-:Y:S01]  /*e750*/  STL [R1+0x10], R9 ;  /* 0x0000100901007387 */ /* 0x0009e20000100800 */
[----:B------:R-:W-:-:S02]  /*e760*/  FSEL R242, R12, -INF , !P2 ;  /* 0xff8000000cf27808 */ /* 0x000fc40005000000 */
[----:B------:R-:W-:Y:S02]  /*e770*/  ISETP.GE.AND P2, PT, R3, R17, PT ;  /* 0x000000110300720c */ /* 0x000fe40003f46270 */
[----:B---3--:R-:W-:Y:S01]  /*e780*/  IADD3 R3, R0, 0x31, RZ ;  /* 0x0000003100037810 */ /* 0x008fe20007ffe0ff */
[C---:B-1----:R-:W-:Y:S01]  /*e790*/  FFMA.FTZ R4, R10.reuse, UR4, R177 ;  /* 0x000000040a047c23 */ /* 0x042fe200080100b1 */
[----:B------:R-:W-:Y:S01]  /*e7a0*/  FSEL R12, R13, -INF , !P1 ;  /* 0xff8000000d0c7808 */ /* 0x000fe20004800000 */
[----:B------:R-:W-:Y:S01]  /*e7b0*/  FFMA.FTZ R6, R10, UR4, R179 ;  /* 0x000000040a067c23 */ /* 0x000fe200080100b3 */
[----:B------:R-:W-:-:S03]  /*e7c0*/  ISETP.GE.AND P1, PT, R2, R16, PT ;  /* 0x000000100200720c */ /* 0x000fc60003f26270 */
[----:B------:R-:W-:Y:S01]  /*e7d0*/  STL [R1+0x4], R12 ;  /* 0x0000040c01007387 */ /* 0x000fe20000100800 */
[----:B------:R-:W-:Y:S01]  /*e7e0*/  FSEL R241, R4, -INF , !P1 ;  /* 0xff80000004f17808 */ /* 0x000fe20004800000 */
[----:B--2---:R-:W-:Y:S01]  /*e7f0*/  FFMA.FTZ R4, R11, UR4, R26 ;  /* 0x000000040b047c23 */ /* 0x004fe2000801001a */
[----:B------:R-:W-:-:S04]  /*e800*/  ISETP.GE.AND P1, PT, R8, R17, PT ;  /* 0x000000110800720c */ /* 0x000fc80003f26270 */
[----:B------:R-:W-:Y:S02]  /*e810*/  FSEL R168, R4, -INF , !P1 ;  /* 0xff80000004a87808 */ /* 0x000fe40004800000 */
[----:B------:R-:W1:Y:S01]  /*e820*/  I2F R4, R0 ;  /* 0x0000000000047306 */ /* 0x000e620000201400 */
[----:B------:R-:W-:Y:S01]  /*e830*/  ISETP.GE.AND P1, PT, R0, R16, PT ;  /* 0x000000100000720c */ /* 0x000fe20003f26270 */
[C---:B----4-:R-:W-:Y:S02]  /*e840*/  FFMA.FTZ R9, R14.reuse, UR4, R176 ;  /* 0x000000040e097c23 */ /* 0x050fe400080100b0 */
[----:B------:R-:W-:-:S03]  /*e850*/  FFMA.FTZ R14, R14, UR4, R178 ;  /* 0x000000040e0e7c23 */ /* 0x000fc600080100b2 */
[----:B------:R-:W-:Y:S02]  /*e860*/  FSEL R243, R9, -INF , !P0 ;  /* 0xff80000009f37808 */ /* 0x000fe40004000000 */
[----:B------:R-:W-:Y:S01]  /*e870*/  I2F R9, R3 ;  /* 0x0000000300097306 */ /* 0x000fe20000201400 */
[----:B------:R-:W-:Y:S02]  /*e880*/  FSEL R7, R14, -INF , !P2 ;  /* 0xff8000000e077808 */ /* 0x000fe40005000000 */
[----:B------:R-:W-:Y:S02]  /*e890*/  ISETP.GE.AND P0, PT, R2, R17, PT ;  /* 0x000000110200720c */ /* 0x000fe40003f06270 */
[-C--:B------:R-:W-:Y:S01]  /*e8a0*/  ISETP.GE.AND P2, PT, R8, R16.reuse, PT ;  /* 0x000000100800720c */ /* 0x080fe20003f46270 */
[----:B------:R2:W-:Y:S01]  /*e8b0*/  STL [R1], R7 ;  /* 0x0000000701007387 */ /* 0x0005e20000100800 */
[----:B------:R-:W-:Y:S01]  /*e8c0*/  IADD3 R2, R0, 0x38, RZ ;  /* 0x0000003800027810 */ /* 0x000fe20007ffe0ff */
[----:B-1----:R-:W-:Y:S01]  /*e8d0*/  FFMA.FTZ R15, R4, UR4, R194 ;  /* 0x00000004040f7c23 */ /* 0x002fe200080100c2 */
[----:B------:R-:W-:Y:S01]  /*e8e0*/  FSEL R171, R6, -INF , !P0 ;  /* 0xff80000006ab7808 */ /* 0x000fe20004000000 */
[----:B------:R-:W-:Y:S01]  /*e8f0*/  FFMA.FTZ R14, R4, UR4, R192 ;  /* 0x00000004040e7c23 */ /* 0x000fe200080100c0 */
[----:B------:R-:W1:Y:S01]  /*e900*/  I2F R5, R2 ;  /* 0x0000000200057306 */ /* 0x000e620000201400 */
[----:B------:R-:W-:-:S03]  /*e910*/  ISETP.GE.AND P0, PT, R3, R16, PT ;  /* 0x000000100300720c */ /* 0x000fc60003f06270 */
[----:B------:R-:W-:Y:S01]  /*e920*/  FSEL R14, R14, -INF , !P1 ;  /* 0xff8000000e0e7808 */ /* 0x000fe20004800000 */
[C---:B-1----:R-:W-:Y:S02]  /*e930*/  FFMA.FTZ R6, R5.reuse, UR4, R20 ;  /* 0x0000000405067c23 */ /* 0x042fe40008010014 */
[----:B------:R-:W-:Y:S02]  /*e940*/  FFMA.FTZ R5, R5, UR4, R22 ;  /* 0x0000000405057c23 */ /* 0x000fe40008010016 */
[----:B--2---:R-:W-:-:S05]  /*e950*/  FFMA.FTZ R7, R11, UR4, R24 ;  /* 0x000000040b077c23 */ /* 0x004fca0008010018 */
[----:B------:R-:W-:Y:S01]  /*e960*/  FSEL R18, R7, -INF , !P2 ;  /* 0xff80000007127808 */ /* 0x000fe20005000000 */
[----:B------:R-:W-:Y:S01]  /*e970*/  FFMA.FTZ R7, R9, UR4, R27 ;  /* 0x0000000409077c23 */ /* 0x000fe2000801001b */
[----:B------:R-:W-:Y:S01]  /*e980*/  ISETP.GE.AND P2, PT, R3, R17, PT ;  /* 0x000000110300720c */ /* 0x000fe20003f46270 */
[----:B------:R-:W-:-:S03]  /*e990*/  FFMA.FTZ R3, R9, UR4, R25 ;  /* 0x0000000409037c23 */ /* 0x000fc60008010019 */
[----:B------:R-:W-:Y:S02]  /*e9a0*/  FSEL R172, R7, -INF , !P2 ;  /* 0xff80000007ac7808 */ /* 0x000fe40005000000 */
[----:B------:R-:W-:Y:S02]  /*e9b0*/  FSEL R169, R3, -INF , !P0 ;  /* 0xff80000003a97808 */ /* 0x000fe40004000000 */
[C---:B------:R-:W-:Y:S02]  /*e9c0*/  ISETP.GE.AND P0, PT, R0.reuse, R17, PT ;  /* 0x000000110000720c */ /* 0x040fe40003f06270 */
[----:B------:R-:W-:Y:S02]  /*e9d0*/  IADD3 R0, R0, 0x39, RZ ;  /* 0x0000003900007810 */ /* 0x000fe40007ffe0ff */
[----:B------:R-:W-:Y:S02]  /*e9e0*/  ISETP.GE.AND P2, PT, R2, R16, PT ;  /* 0x000000100200720c */ /* 0x000fe40003f46270 */
[----:B------:R-:W1:Y:S01]  /*e9f0*/  I2F R3, R0 ;  /* 0x0000000000037306 */ /* 0x000e620000201400 */
[----:B------:R-:W-:-:S02]  /*ea00*/  FSEL R15, R15, -INF , !P0 ;  /* 0xff8000000f0f7808 */ /* 0x000fc40004000000 */
[----:B------:R-:W-:Y:S02]  /*ea10*/  PLOP3.LUT P0, PT, PT, PT, UP0, 0x80, 0x0 ;  /* 0x000000000000781c */ /* 0x000fe40003f0f008 */
[----:B------:R-:W-:Y:S02]  /*ea20*/  FSEL R170, R6, -INF , !P2 ;  /* 0xff80000006aa7808 */ /* 0x000fe40005000000 */
[-C--:B------:R-:W-:Y:S02]  /*ea30*/  ISETP.GE.AND P2, PT, R2, R17.reuse, PT ;  /* 0x000000110200720c */ /* 0x080fe40003f46270 */
[C---:B------:R-:W-:Y:S02]  /*ea40*/  ISETP.GE.AND P1, PT, R0.reuse, R17, PT ;  /* 0x000000110000720c */ /* 0x040fe40003f26270 */
[----:B------:R-:W-:Y:S02]  /*ea50*/  FSEL R189, R5, -INF , !P2 ;  /* 0xff80000005bd7808 */ /* 0x000fe40005000000 */
[----:B------:R-:W-:Y:S01]  /*ea60*/  ISETP.GE.AND P2, PT, R0, R16, PT ;  /* 0x000000100000720c */ /* 0x000fe20003f46270 */
[----:B-1----:R-:W-:-:S02]  /*ea70*/  FFMA.FTZ R0, R3, UR4, R21 ;  /* 0x0000000403007c23 */ /* 0x002fc40008010015 */
        /* <DEDUP_REMOVED lines=78> */
.L_x_836:
[----:B------:R-:W-:Y:S05]  /*ef60*/  BSYNC B0 ;  /* 0x0000000000007941 */ /* 0x000fea0003800000 */
.L_x_835:
[----:B------:R-:W0:Y:S02]  /*ef70*/  LDGDEPBAR ;  /* 0x00000000000079af */ /* 0x000e240000000000 */
.L_x_834:
[----:B------:R2:W-:Y:S01]  /*ef80*/  STL [R1+0x6c], R205 ;  /* 0x00006ccd01007387 */ /* 0x0005e20000100800 */
[----:B------:R-:W-:Y:S02]  /*ef90*/  FMNMX.FTZ R0, R252, R14, !PT ;  /* 0x0000000efc007209 */ /* 0x000fe40007810000 */
[----:B------:R-:W-:Y:S01]  /*efa0*/  MOV R194, R18 ;  /* 0x0000001200c27202 */ /* 0x000fe20000000f00 */
[----:B------:R-:W-:Y:S01]  /*efb0*/  USHF.L.U32 UR6, UR37, 0x1, URZ ;  /* 0x0000000125067899 */ /* 0x000fe2000800063f */
[----:B------:R-:W-:Y:S04]  /*efc0*/  LDSM.16.MT88.4 R20, [R200+0x18000] ;  /* 0x01800000c814783b */ /* 0x000fe80000004200 */
[----:B--2---:R-:W2:Y:S04]  /*efd0*/  LDL.LU R205, [R1+0x10] ;  /* 0x0000100001cd7983 */ /* 0x004ea80000300800 */
[----:B------:R3:W-:Y:S04]  /*efe0*/  STL [R1+0x68], R204 ;  /* 0x000068cc01007387 */ /* 0x0007e80000100800 */
[----:B---3--:R-:W3:Y:S04]  /*eff0*/  LDL.LU R204, [R1+0x4] ;  /* 0x0000040001cc7983 */ /* 0x008ee80000300800 */
[----:B------:R4:W-:Y:S04]  /*f000*/  STL [R1+0x64], R151 ;  /* 0x0000649701007387 */ /* 0x0009e80000100800 */
[----:B----4-:R-:W4:Y:S04]  /*f010*/  LDL.LU R151, [R1] ;  /* 0x0000000001977983 */ /* 0x010f280000300800 */
[----:B-1----:R-:W4:Y:S04]  /*f020*/  LDL R7, [R1+0x44] ;  /* 0x0000440001077983 */ /* 0x002f280000100800 */
[----:B------:R-:W4:Y:S04]  /*f030*/  LDL R3, [R1+0x50] ;  /* 0x0000500001037983 */ /* 0x000f280000100800 */
        /* <DEDUP_REMOVED lines=22> */
[----:B------:R-:W-:-:S04]  /*f1a0*/  FMNMX.FTZ R148, R170, R148, !PT ;  /* 0x00000094aa947209 */ /* 0x000fc80007810000 */
[----:B------:R-:W-:-:S05]  /*f1b0*/  FMNMX.FTZ R148, R182, R148, !PT ;  /* 0x00000094b6947209 */ /* 0x000fca0007810000 */
[----:B------:R-:W1:Y:S02]  /*f1c0*/  SHFL.BFLY PT, R2, R148, 0x2, 0x1f ;  /* 0x0c401f0094027f89 */ /* 0x000e6400000e0000 */
[----:B-1----:R-:W-:Y:S01]  /*f1d0*/  FMNMX.FTZ R148, R148, R2, !PT ;  /* 0x0000000294947209 */ /* 0x002fe20007810000 */
[----:B------:R-:W-:-:S04]  /*f1e0*/  IMAD.U32 R2, RZ, RZ, UR6 ;  /* 0x00000006ff027e24 */ /* 0x000fc8000f8e00ff */
[----:B------:R-:W1:Y:S02]  /*f1f0*/  SHFL.BFLY PT, R5, R148, 0x1, 0x1f ;  /* 0x0c201f0094057f89 */ /* 0x000e6400000e0000 */
[----:B-1----:R-:W-:-:S04]  /*f200*/  FMNMX.FTZ R148, R148, R5, !PT ;  /* 0x0000000594947209 */ /* 0x002fc80007810000 */
[----:B------:R-:W-:Y:S02]  /*f210*/  FSETP.NEU.FTZ.AND P2, PT, R148, -INF , PT ;  /* 0xff8000009400780b */ /* 0x000fe40003f5d000 */
[----:B--2---:R-:W-:-:S04]  /*f220*/  FMNMX.FTZ R0, R205, R0, !PT ;  /* 0x00000000cd007209 */ /* 0x004fc80007810000 */
[----:B---3--:R-:W-:-:S04]  /*f230*/  FMNMX.FTZ R0, R204, R0, !PT ;  /* 0x00000000cc007209 */ /* 0x008fc80007810000 */
[----:B----4-:R-:W-:-:S04]  /*f240*/  FMNMX.FTZ R0, R151, R0, !PT ;  /* 0x0000000097007209 */ /* 0x010fc80007810000 */
[----:B------:R-:W-:Y:S01]  /*f250*/  FMNMX.FTZ R0, R171, R0, !PT ;  /* 0x00000000ab007209 */ /* 0x000fe20007810000 */
[----:B------:R-:W-:-:S03]  /*f260*/  IMAD.WIDE.U32 R174, R7, -0x326172a9, RZ ;  /* 0xcd9e8d5707ae7825 */ /* 0x000fc600078e00ff */
[----:B------:R-:W-:Y:S02]  /*f270*/  FMNMX.FTZ R0, R168, R0, !PT ;  /* 0x00000000a8007209 */ /* 0x000fe40007810000 */
[----:B------:R-:W-:Y:S02]  /*f280*/  LOP3.LUT R3, R175, R3, RZ, 0x3c, !PT ;  /* 0x00000003af037212 */ /* 0x000fe400078e3cff */
[----:B------:R-:W-:Y:S01]  /*f290*/  FMNMX.FTZ R0, R172, R0, !PT ;  /* 0x00000000ac007209 */ /* 0x000fe20007810000 */
[----:B------:R-:W-:-:S03]  /*f2a0*/  IMAD.WIDE.U32 R34, R6, -0x2daee0ad, RZ ;  /* 0xd2511f5306227825 */ /* 0x000fc600078e00ff */
[----:B------:R-:W-:Y:S01]  /*f2b0*/  FMNMX.FTZ R0, R189, R0, !PT ;  /* 0x00000000bd007209 */ /* 0x000fe20007810000 */
[----:B------:R-:W-:Y:S01]  /*f2c0*/  IMAD.WIDE.U32 R32, R3, -0x2daee0ad, RZ ;  /* 0xd2511f5303207825 */ /* 0x000fe200078e00ff */
[----:B------:R-:W-:Y:S02]  /*f2d0*/  LOP3.LUT R2, R35, UR39, R2, 0x96, !PT ;  /* 0x0000002723027c12 */ /* 0x000fe4000f8e9602 */
[----:B------:R-:W-:Y:S02]  /*f2e0*/  FMNMX.FTZ R0, R192, R0, !PT ;  /* 0x00000000c0007209 */ /* 0x000fe40007810000 */
[----:B------:R-:W-:Y:S01]  /*f2f0*/  LOP3.LUT R6, R33, UR15, R34, 0x96, !PT ;  /* 0x0000000f21067c12 */ /* 0x000fe2000f8e9622 */
[----:B------:R-:W-:Y:S02]  /*f300*/  IMAD.WIDE.U32 R2, R2, -0x326172a9, RZ ;  /* 0xcd9e8d5702027825 */ /* 0x000fe400078e00ff */
[----:B------:R-:W1:Y:S02]  /*f310*/  SHFL.BFLY PT, R4, R0, 0x2, 0x1f ;  /* 0x0c401f0000047f89 */ /* 0x000e6400000e0000 */
[----:B------:R-:W-:Y:S01]  /*f320*/  IMAD.WIDE.U32 R30, R6, -0x326172a9, RZ ;  /* 0xcd9e8d57061e7825 */ /* 0x000fe200078e00ff */
[----:B------:R-:W-:-:S04]  /*f330*/  LOP3.LUT R5, R3, UR16, R174, 0x96, !PT ;  /* 0x0000001003057c12 */ /* 0x000fc8000f8e96ae */
[----:B------:R-:W-:-:S05]  /*f340*/  LOP3.LUT R6, R31, UR14, R2, 0x96, !PT ;  /* 0x0000000e1f067c12 */ /* 0x000fca000f8e9602 */
[----:B------:R-:W-:Y:S01]  /*f350*/  IMAD.WIDE.U32 R6, R6, -0x2daee0ad, RZ ;  /* 0xd2511f5306067825 */ /* 0x000fe200078e00ff */
[----:B-1----:R-:W-:-:S03]  /*f360*/  FMNMX.FTZ R0, R0, R4, !PT ;  /* 0x0000000400007209 */ /* 0x002fc60007810000 */
[----:B------:R-:W-:Y:S02]  /*f370*/  FMUL.FTZ R4, R148, c[0x0][0x23c] ;  /* 0x00008f0094047a20 */ /* 0x000fe40000410000 */
[----:B------:R-:W1:Y:S03]  /*f380*/  SHFL.BFLY PT, R10, R0, 0x1, 0x1f ;  /* 0x0c201f00000a7f89 */ /* 0x000e6600000e0000 */
[----:B------:R-:W-:Y:S01]  /*f390*/  FSEL R2, R4, RZ, P2 ;  /* 0x000000ff04027208 */ /* 0x000fe20001000000 */
[----:B------:R-:W-:-:S04]  /*f3a0*/  IMAD.WIDE.U32 R4, R5, -0x2daee0ad, RZ ;  /* 0xd2511f5305047825 */ /* 0x000fc800078e00ff */
[----:B------:R-:W-:Y:S01]  /*f3b0*/  FFMA.FTZ R3, R184, c[0x0][0x23c], -R2 ;  /* 0x00008f00b8037a23 */ /* 0x000fe20000010802 */
[----:B------:R-:W-:Y:S01]  /*f3c0*/  LOP3.LUT R5, R5, UR13, R32, 0x96, !PT ;  /* 0x0000000d05057c12 */ /* 0x000fe2000f8e9620 */
[----:B------:R-:W-:Y:S01]  /*f3d0*/  FFMA.FTZ R14, R14, c[0x0][0x23c], -R2 ;  /* 0x00008f000e0e7a23 */ /* 0x000fe20000010802 */
[----:B------:R-:W-:Y:S01]  /*f3e0*/  LOP3.LUT R8, R7, UR11, R4, 0x96, !PT ;  /* 0x0000000b07087c12 */ /* 0x000fe2000f8e9604 */
[----:B------:R1:W-:Y:S01]  /*f3f0*/  MUFU.EX2 R187, R3 ;  /* 0x0000000300bb7308 */ /* 0x0003e20000000800 */
[----:B------:R-:W-:Y:S01]  /*f400*/  FFMA.FTZ R7, R149, c[0x0][0x23c], -R2 ;  /* 0x00008f0095077a23 */ /* 0x000fe20000010802 */
[----:B------:R-:W-:Y:S01]  /*f410*/  MOV R149, R251 ;  /* 0x000000fb00957202 */ /* 0x000fe20000000f00 */
[----:B------:R-:W-:-:S04]  /*f420*/  IMAD.WIDE.U32 R4, R5, -0x326172a9, RZ ;  /* 0xcd9e8d5705047825 */ /* 0x000fc800078e00ff */
[----:B------:R-:W-:Y:S01]  /*f430*/  IMAD.WIDE.U32 R8, R8, -0x326172a9, RZ ;  /* 0xcd9e8d5708087825 */ /* 0x000fe200078e00ff */
[----:B------:R-:W-:Y:S01]  /*f440*/  LOP3.LUT R5, R5, UR12, R30, 0x96, !PT ;  /* 0x0000000c05057c12 */ /* 0x000fe2000f8e961e */
[----:B------:R2:W-:Y:S01]  /*f450*/  MUFU.EX2 R188, R7 ;  /* 0x0000000700bc7308 */ /* 0x0005e20000000800 */
[----:B-1----:R-:W-:-:S07]  /*f460*/  FMNMX.FTZ R3, R0, R10, !PT ;  /* 0x0000000a00037209 */ /* 0x002fce0007810000 */
[----:B------:R-:W1:Y:S01]  /*f470*/  MUFU.EX2 R16, R14 ;  /* 0x0000000e00107308 */ /* 0x000e620000000800 */
[----:B------:R-:W-:Y:S01]  /*f480*/  LOP3.LUT R0, R9, UR10, R4, 0x96, !PT ;  /* 0x0000000a09007c12 */ /* 0x000fe2000f8e9604 */
[----:B------:R-:W-:Y:S01]  /*f490*/  IMAD.WIDE.U32 R4, R5, -0x2daee0ad, RZ ;  /* 0xd2511f5305047825 */ /* 0x000fe200078e00ff */
[----:B------:R-:W-:-:S03]  /*f4a0*/  FSETP.NEU.FTZ.AND P1, PT, R3, -INF , PT ;  /* 0xff8000000300780b */ /* 0x000fc60003f3d000 */
[----:B------:R-:W-:Y:S01]  /*f4b0*/  IMAD.WIDE.U32 R24, R0, -0x2daee0ad, RZ ;  /* 0xd2511f5300187825 */ /* 0x000fe200078e00ff */
[----:B------:R-:W-:-:S03]  /*f4c0*/  LOP3.LUT R6, R5, UR9, R6, 0x96, !PT ;  /* 0x0000000905067c12 */ /* 0x000fc6000f8e9606 */
[----:B------:R-:W-:Y:S01]  /*f4d0*/  FFMA.FTZ R0, R150, c[0x0][0x23c], -R2 ;  /* 0x00008f0096007a23 */ /* 0x000fe20000010802 */
[----:B------:R-:W-:Y:S01]  /*f4e0*/  LOP3.LUT R4, R25, UR5, R4, 0x96, !PT ;  /* 0x0000000519047c12 */ /* 0x000fe2000f8e9604 */
[----:B------:R-:W-:Y:S02]  /*f4f0*/  FMUL.FTZ R12, R3, c[0x0][0x23c] ;  /* 0x00008f00030c7a20 */ /* 0x000fe40000410000 */
[----:B--2---:R-:W-:Y:S01]  /*f500*/  IMAD.WIDE.U32 R6, R6, -0x326172a9, RZ ;  /* 0xcd9e8d5706067825 */ /* 0x004fe200078e00ff */
[----:B------:R2:W-:Y:S02]  /*f510*/  MUFU.EX2 R26, R0 ;  /* 0x00000000001a7308 */ /* 0x0005e40000000800 */
[----:B------:R-:W-:Y:S01]  /*f520*/  FSEL R12, R12, RZ, P1 ;  /* 0x000000ff0c0c7208 */ /* 0x000fe20000800000 */
[----:B------:R-:W-:Y:S01]  /*f530*/  IMAD.WIDE.U32 R4, R4, -0x326172a9, RZ ;  /* 0xcd9e8d5704047825 */ /* 0x000fe200078e00ff */
[----:B------:R-:W-:-:S03]  /*f540*/  LOP3.LUT R13, R7, UR8, R8, 0x96, !PT ;  /* 0x00000008070d7c12 */ /* 0x000fc6000f8e9608 */
[--C-:B------:R-:W-:Y:S01]  /*f550*/  FFMA.FTZ R9, R180, c[0x0][0x23c], -R12.reuse ;  /* 0x00008f00b4097a23 */ /* 0x100fe2000001080c */
[C---:B------:R-:W-:Y:S01]  /*f560*/  LOP3.LUT R10, R4.reuse, 0xff, RZ, 0xc0, !PT ;  /* 0x000000ff040a7812 */ /* 0x040fe200078ec0ff */
[----:B------:R-:W-:Y:S01]  /*f570*/  FFMA.FTZ R15, R15, c[0x0][0x23c], -R12 ;  /* 0x00008f000f0f7a23 */ /* 0x000fe2000001080c */
[--C-:B------:R-:W-:Y:S01]  /*f580*/  SHF.R.U32.HI R7, RZ, 0x10, R4.reuse ;  /* 0x00000010ff077819 */ /* 0x100fe20000011604 */
[----:B------:R3:W-:Y:S01]  /*f590*/  MUFU.EX2 R183, R9 ;  /* 0x0000000900b77308 */ /* 0x0007e20000000800 */
[----:B------:R-:W-:Y:S02]  /*f5a0*/  SHF.R.U32.HI R11, RZ, 0x18, R4 ;  /* 0x00000018ff0b7819 */ /* 0x000fe40000011604 */
[----:B------:R-:W-:Y:S02]  /*f5b0*/  LOP3.LUT R7, R7, 0xff, RZ, 0xc0, !PT ;  /* 0x000000ff07077812 */ /* 0x000fe400078ec0ff */
[----:B--2---:R-:W-:Y:S02]  /*f5c0*/  LOP3.LUT R0, R4, 0xffff, RZ, 0xc0, !PT ;  /* 0x0000ffff04007812 */ /* 0x004fe400078ec0ff */
[----:B------:R-:W-:Y:S01]  /*f5d0*/  PRMT R11, R7, 0x5410, R11 ;  /* 0x00005410070b7816 */ /* 0x000fe2000000000b */
[----:B------:R-:W-:Y:S01]  /*f5e0*/  MUFU.EX2 R27, R15 ;  /* 0x0000000f001b7308 */ /* 0x000fe20000000800 */
[----:B------:R-:W-:-:S02]  /*f5f0*/  SHF.R.U32.HI R8, RZ, 0x8, R0 ;  /* 0x00000008ff087819 */ /* 0x000fc40000011600 */
[----:B------:R-:W-:Y:S01]  /*f600*/  LOP3.LUT R0, R5, UR17, R6, 0x96, !PT ;  /* 0x0000001105007c12 */ /* 0x000fe2000f8e9606 */
[----:B------:R-:W-:Y:S01]  /*f610*/  FFMA.FTZ R5, R181, c[0x0][0x23c], -R12 ;  /* 0x00008f00b5057a23 */ /* 0x000fe2000001080c */
[----:B------:R-:W-:Y:S02]  /*f620*/  PRMT R10, R10, 0x5410, R8 ;  /* 0x000054100a0a7816 */ /* 0x000fe40000000008 */
[----:B------:R-:W-:Y:S01]  /*f630*/  LOP3.LUT R4, R0, 0xffff, RZ, 0xc0, !PT ;  /* 0x0000ffff00047812 */ /* 0x000fe200078ec0ff */
[----:B------:R2:W-:Y:S01]  /*f640*/  MUFU.EX2 R184, R5 ;  /* 0x0000000500b87308 */ /* 0x0005e20000000800 */
[----:B---3--:R-:W-:Y:S01]  /*f650*/  FFMA.FTZ R9, R28, c[0x0][0x23c], -R12 ;  /* 0x00008f001c097a23 */ /* 0x008fe2000001080c */
[----:B------:R-:W-:Y:S02]  /*f660*/  LOP3.LUT R8, R0, 0xff, RZ, 0xc0, !PT ;  /* 0x000000ff00087812 */ /* 0x000fe400078ec0ff */
[----:B------:R-:W-:-:S04]  /*f670*/  SHF.R.U32.HI R4, RZ, 0x8, R4 ;  /* 0x00000008ff047819 */ /* 0x000fc80000011604 */
[----:B------:R-:W3:Y:S01]  /*f680*/  MUFU.EX2 R150, R9 ;  /* 0x0000000900967308 */ /* 0x000ee20000000800 */
[----:B------:R-:W-:Y:S02]  /*f690*/  PRMT R7, R8, 0x5410, R4 ;  /* 0x0000541008077816 */ /* 0x000fe40000000004 */
[----:B------:R-:W-:Y:S02]  /*f6a0*/  SHF.R.U32.HI R4, RZ, 0x10, R0 ;  /* 0x00000010ff047819 */ /* 0x000fe40000011600 */
[----:B--2---:R-:W-:-:S05]  /*f6b0*/  FSEL R5, R148, RZ, P2 ;  /* 0x000000ff94057208 */ /* 0x004fca0001000000 */
[----:B------:R-:W-:Y:S01]  /*f6c0*/  FADD.FTZ R6, R252, -R5 ;  /* 0x80000005fc067221 */ /* 0x000fe20000010000 */
[----:B------:R-:W-:Y:S01]  /*f6d0*/  FSEL R5, R3, RZ, P1 ;  /* 0x000000ff03057208 */ /* 0x000fe20000800000 */
[----:B-1----:R-:W-:Y:S01]  /*f6e0*/  IMAD.MOV.U32 R252, RZ, RZ, R16 ;  /* 0x000000fffffc7224 */ /* 0x002fe200078e0010 */
[----:B---3--:R-:W-:Y:S01]  /*f6f0*/  F2FP.BF16.PACK_AB R8, R150, R184 ;  /* 0x000000b89608723e */ /* 0x008fe200000010ff */
[----:B------:R-:W1:Y:S01]  /*f700*/  LDSM.16.MT88.4 R16, [R201+0x18000] ;  /* 0x01800000c910783b */ /* 0x000e620000004200 */
[----:B------:R-:W-:Y:S02]  /*f710*/  FMUL.FTZ R29, R6, c[0x0][0x23c] ;  /* 0x00008f00061d7a20 */ /* 0x000fe40000410000 */
[----:B------:R-:W-:Y:S01]  /*f720*/  FADD.FTZ R6, R246, -R5 ;  /* 0x80000005f6067221 */ /* 0x000fe20000010000 */
[----:B------:R-:W-:Y:S02]  /*f730*/  SHF.R.U32.HI R5, RZ, 0x18, R0 ;  /* 0x00000018ff057819 */ /* 0x000fe40000011600 */
[----:B------:R-:W-:Y:S01]  /*f740*/  LOP3.LUT R0, R4, 0xff, RZ, 0xc0, !PT ;  /* 0x000000ff04007812 */ /* 0x000fe200078ec0ff */
[----:B------:R-:W-:Y:S01]  /*f750*/  FMUL.FTZ R6, R6, c[0x0][0x23c] ;  /* 0x00008f0006067a20 */ /* 0x000fe20000410000 */
[----:B------:R-:W2:Y:S01]  /*f760*/  MUFU.EX2 R29, R29 ;  /* 0x0000001d001d7308 */ /* 0x000ea20000000800 */
[----:B------:R-:W-:-:S02]  /*f770*/  F2FP.BF16.PACK_AB R4, R187, R252 ;  /* 0x000000fcbb04723e */ /* 0x000fc400000010ff */
[----:B------:R-:W-:Y:S01]  /*f780*/  PRMT R5, R0, 0x5410, R5 ;  /* 0x0000541000057816 */ /* 0x000fe20000000005 */
[--C-:B------:R-:W-:Y:S02]  /*f790*/  HSET2.LE.AND R0, R7, R149.reuse, PT ;  /* 0x0000009507007233 */ /* 0x100fe40003803000 */
[--C-:B------:R-:W-:Y:S02]  /*f7a0*/  HSET2.LE.AND R7, R11, R149.reuse, PT ;  /* 0x000000950b077233 */ /* 0x100fe40003803000 */
[----:B------:R3:W4:Y:S01]  /*f7b0*/  MUFU.EX2 R28, R6 ;  /* 0x00000006001c7308 */ /* 0x0007220000000800 */
[--C-:B------:R-:W-:Y:S01]  /*f7c0*/  HSET2.LE.AND R5, R5, R149.reuse, PT ;  /* 0x0000009505057233 */ /* 0x100fe20003803000 */
[----:B------:R-:W-:Y:S01]  /*f7d0*/  LOP3.LUT R4, R0, R4, RZ, 0xc0, !PT ;  /* 0x0000000400047212 */ /* 0x000fe200078ec0ff */
[----:B------:R-:W-:Y:S01]  /*f7e0*/  HSET2.LE.AND R0, R10, R149, PT ;  /* 0x000000950a007233 */ /* 0x000fe20003803000 */
[----:B------:R-:W-:Y:S02]  /*f7f0*/  LOP3.LUT R7, R7, R8, RZ, 0xc0, !PT ;  /* 0x0000000807077212 */ /* 0x000fe400078ec0ff */
[----:B------:R-:W1:Y:S01]  /*f800*/  LDSM.16.MT88.4 R8, [R203+0x18000] ;  /* 0x01800000cb08783b */ /* 0x000e620000004200 */
[----:B--2---:R-:W-:-:S02]  /*f810*/  FMUL.FTZ R152, R152, R29 ;  /* 0x0000001d98987220 */ /* 0x004fc40000410000 */
[-C--:B------:R-:W-:Y:S02]  /*f820*/  FMUL.FTZ R153, R153, R29.reuse ;  /* 0x0000001d99997220 */ /* 0x080fe40000410000 */
[-C--:B------:R-:W-:Y:S02]  /*f830*/  FMUL.FTZ R156, R156, R29.reuse ;  /* 0x0000001d9c9c7220 */ /* 0x080fe40000410000 */
[----:B------:R-:W-:Y:S01]  /*f840*/  FMUL.FTZ R157, R157, R29 ;  /* 0x0000001d9d9d7220 */ /* 0x000fe20000410000 */
[----:B---3--:R-:W-:Y:S01]  /*f850*/  F2FP.BF16.PACK_AB R6, R183, R27 ;  /* 0x0000001bb706723e */ /* 0x008fe200000010ff */
[-C--:B----4-:R-:W-:Y:S02]  /*f860*/  FMUL.FTZ R154, R154, R28.reuse ;  /* 0x0000001c9a9a7220 */ /* 0x090fe40000410000 */
[----:B------:R-:W-:Y:S01]  /*f870*/  FMUL.FTZ R155, R155, R28 ;  /* 0x0000001c9b9b7220 */ /* 0x000fe20000410000 */
[----:B------:R-:W-:Y:S01]  /*f880*/  LOP3.LUT R5, R5, R6, RZ, 0xc0, !PT ;  /* 0x0000000605057212 */ /* 0x000fe200078ec0ff */
[----:B------:R-:W-:Y:S01]  /*f890*/  FMUL.FTZ R158, R158, R28 ;  /* 0x0000001c9e9e7220 */ /* 0x000fe20000410000 */
[----:B------:R-:W-:Y:S01]  /*f8a0*/  F2FP.BF16.PACK_AB R6, R26, R188 ;  /* 0x000000bc1a06723e */ /* 0x000fe200000010ff */
[----:B------:R-:W-:-:S02]  /*f8b0*/  FMUL.FTZ R159, R159, R28 ;  /* 0x0000001c9f9f7220 */ /* 0x000fc40000410000 */
[-C--:B------:R-:W-:Y:S01]  /*f8c0*/  FMUL.FTZ R36, R36, R29.reuse ;  /* 0x0000001d24247220 */ /* 0x080fe20000410000 */
[----:B------:R-:W-:Y:S01]  /*f8d0*/  LOP3.LUT R6, R0, R6, RZ, 0xc0, !PT ;  /* 0x0000000600067212 */ /* 0x000fe200078ec0ff */
[-C--:B------:R-:W-:Y:S02]  /*f8e0*/  FMUL.FTZ R37, R37, R29.reuse ;  /* 0x0000001d25257220 */ /* 0x080fe40000410000 */
[-C--:B------:R-:W-:Y:S02]  /*f8f0*/  FMUL.FTZ R38, R38, R28.reuse ;  /* 0x0000001c26267220 */ /* 0x080fe40000410000 */
[----:B------:R-:W-:Y:S02]  /*f900*/  FMUL.FTZ R39, R39, R28 ;  /* 0x0000001c27277220 */ /* 0x000fe40000410000 */
[----:B------:R-:W-:Y:S01]  /*f910*/  HMMA.16816.F32.BF16 R152, R4, R20, R152 ;  /* 0x000000140498723c */ /* 0x000fe20000041898 */
[-C--:B------:R-:W-:Y:S02]  /*f920*/  FMUL.FTZ R40, R40, R29.reuse ;  /* 0x0000001d28287220 */ /* 0x080fe40000410000 */
[----:B------:R-:W-:-:S02]  /*f930*/  FMUL.FTZ R41, R41, R29 ;  /* 0x0000001d29297220 */ /* 0x000fc40000410000 */
[-C--:B------:R-:W-:Y:S02]  /*f940*/  FMUL.FTZ R42, R42, R28.reuse ;  /* 0x0000001c2a2a7220 */ /* 0x080fe40000410000 */
[-C--:B------:R-:W-:Y:S01]  /*f950*/  FMUL.FTZ R43, R43, R28.reuse ;  /* 0x0000001c2b2b7220 */ /* 0x080fe20000410000 */
[C---:B------:R-:W-:Y:S01]  /*f960*/  HMMA.16816.F32.BF16 R196, R4.reuse, R22, R156 ;  /* 0x0000001604c4723c */ /* 0x040fe2000004189c */
[-C--:B------:R-:W-:Y:S02]  /*f970*/  FMUL.FTZ R44, R44, R29.reuse ;  /* 0x0000001d2c2c7220 */ /* 0x080fe40000410000 */
        /* <DEDUP_REMOVED lines=9> */
[-C--:B------:R-:W-:Y:S02]  /*fa10*/  FMUL.FTZ R52, R52, R29.reuse ;  /* 0x0000001d34347220 */ /* 0x080fe40000410000 */
[----:B------:R-:W-:Y:S02]  /*fa20*/  FMUL.FTZ R53, R53, R29 ;  /* 0x0000001d35357220 */ /* 0x000fe40000410000 */
[----:B------:R-:W-:-:S02]  /*fa30*/  FMUL.FTZ R54, R54, R28 ;  /* 0x0000001c36367220 */ /* 0x000fc40000410000 */
[-C--:B------:R-:W-:Y:S01]  /*fa40*/  FMUL.FTZ R55, R55, R28.reuse ;  /* 0x0000001c37377220 */ /* 0x080fe20000410000 */
[C---:B------:R-:W-:Y:S01]  /*fa50*/  HMMA.16816.F32.BF16 R36, R4.reuse, R10, R48 ;  /* 0x0000000a0424723c */ /* 0x040fe20000041830 */
[----:B------:R-:W-:Y:S01]  /*fa60*/  FMUL.FTZ R56, R56, R29 ;  /* 0x0000001d38387220 */ /* 0x000fe20000410000 */
[----:B------:R-:W-:Y:S01]  /*fa70*/  MOV R180, R199 ;  /* 0x000000c700b47202 */ /* 0x000fe20000000f00 */
[----:B------:R-:W-:Y:S01]  /*fa80*/  FMUL.FTZ R57, R57, R29 ;  /* 0x0000001d39397220 */ /* 0x000fe20000410000 */
[----:B------:R-:W-:Y:S01]  /*fa90*/  MOV R178, R197 ;  /* 0x000000c500b27202 */ /* 0x000fe20000000f00 */
[-C--:B------:R-:W-:Y:S02]  /*faa0*/  FMUL.FTZ R58, R58, R28.reuse ;  /* 0x0000001c3a3a7220 */ /* 0x080fe40000410000 */
[----:B------:R-:W-:Y:S01]  /*fab0*/  FMUL.FTZ R59, R59, R28 ;  /* 0x0000001c3b3b7220 */ /* 0x000fe20000410000 */
[----:B------:R-:W-:Y:S01]  /*fac0*/  MOV R176, R23 ;  /* 0x0000001700b07202 */ /* 0x000fe20000000f00 */
[----:B------:R-:W-:Y:S01]  /*fad0*/  IMAD.MOV.U32 R173, RZ, RZ, R20 ;  /* 0x000000ffffad7224 */ /* 0x000fe200078e0014 */
[----:B------:R-:W-:Y:S01]  /*fae0*/  MOV R159, R21 ;  /* 0x00000015009f7202 */ /* 0x000fe20000000f00 */
[----:B------:R-:W-:Y:S01]  /*faf0*/  IMAD.MOV.U32 R158, RZ, RZ, R22 ;  /* 0x000000ffff9e7224 */ /* 0x000fe200078e0016 */
[----:B------:R-:W-:Y:S01]  /*fb00*/  MOV R50, R174 ;  /* 0x000000ae00327202 */ /* 0x000fe20000000f00 */
[----:B------:R-:W-:Y:S01]  /*fb10*/  HMMA.16816.F32.BF16 R20, R4, R8, R44 ;  /* 0x000000080414723c */ /* 0x000fe2000004182c */
[----:B------:R-:W-:Y:S01]  /*fb20*/  FMUL.FTZ R60, R60, R29 ;  /* 0x0000001d3c3c7220 */ /* 0x000fe20000410000 */
[----:B------:R-:W-:Y:S01]  /*fb30*/  MOV R41, R176 ;  /* 0x000000b000297202 */ /* 0x000fe20000000f00 */
[----:B------:R-:W-:Y:S01]  /*fb40*/  IMAD.MOV.U32 R14, RZ, RZ, R16 ;  /* 0x000000ffff0e7224 */ /* 0x000fe200078e0010 */
[----:B------:R-:W-:Y:S01]  /*fb50*/  MOV R15, R18 ;  /* 0x00000012000f7202 */ /* 0x000fe20000000f00 */
        /* <DEDUP_REMOVED lines=13> */
[----:B------:R-:W-:Y:S02]  /*fc30*/  IMAD.MOV.U32 R46, RZ, RZ, R188 ;  /* 0x000000ffff2e7224 */ /* 0x000fe400078e00bc */
[----:B------:R-:W-:Y:S01]  /*fc40*/  FMUL.FTZ R68, R68, R29 ;  /* 0x0000001d44447220 */ /* 0x000fe20000410000 */
[----:B------:R-:W-:Y:S01]  /*fc50*/  MOV R9, R20 ;  /* 0x0000001400097202 */ /* 0x000fe20000000f00 */
[----:B------:R-:W-:Y:S01]  /*fc60*/  IMAD.MOV.U32 R8, RZ, RZ, R21 ;  /* 0x000000ffff087224 */ /* 0x000fe200078e0015 */
[----:B------:R-:W-:Y:S01]  /*fc70*/  MOV R157, R23 ;  /* 0x00000017009d7202 */ /* 0x000fe20000000f00 */
[----:B------:R-:W-:Y:S01]  /*fc80*/  FMUL.FTZ R69, R69, R29 ;  /* 0x0000001d45457220 */ /* 0x000fe20000410000 */
[----:B------:R-:W-:Y:S01]  /*fc90*/  MOV R48, R9 ;  /* 0x0000000900307202 */ /* 0x000fe20000000f00 */
[----:B------:R-:W-:Y:S01]  /*fca0*/  IMAD.MOV.U32 R49, RZ, RZ, R8 ;  /* 0x000000ffff317224 */ /* 0x000fe200078e0008 */
[----:B------:R-:W-:Y:S01]  /*fcb0*/  MOV R23, R36 ;  /* 0x0000002400177202 */ /* 0x000fe20000000f00 */
[----:B------:R-:W2:Y:S01]  /*fcc0*/  LDSM.16.MT88.4 R8, [R200+0x1a000] ;  /* 0x01a00000c808783b */ /* 0x000ea20000004200 */
        /* <DEDUP_REMOVED lines=8> */
[----:B------:R-:W-:Y:S01]  /*fd50*/  IMAD.MOV.U32 R22, RZ, RZ, R37 ;  /* 0x000000ffff167224 */ /* 0x000fe200078e0025 */
[----:B------:R-:W-:Y:S01]  /*fd60*/  MOV R37, R180 ;  /* 0x000000b400257202 */ /* 0x000fe20000000f00 */
[----:B-1----:R-:W-:Y:S01]  /*fd70*/  HMMA.16816.F32.BF16 R248, R4, R16, R52 ;  /* 0x0000001004f8723c */ /* 0x002fe20000041834 */
[----:B------:R-:W-:-:S02]  /*fd80*/  IMAD.MOV.U32 R44, RZ, RZ, R182 ;  /* 0x000000ffff2c7224 */ /* 0x000fc400078e00b6 */
[----:B------:R-:W-:Y:S02]  /*fd90*/  IMAD.MOV.U32 R42, RZ, RZ, R173 ;  /* 0x000000ffff2a7224 */ /* 0x000fe400078e00ad */
[----:B------:R-:W-:Y:S02]  /*fda0*/  IMAD.MOV.U32 R51, RZ, RZ, R175 ;  /* 0x000000ffff337224 */ /* 0x000fe400078e00af */
[----:B------:R-:W-:Y:S01]  /*fdb0*/  MOV R53, R172 ;  /* 0x000000ac00357202 */ /* 0x000fe20000000f00 */
[----:B------:R-:W-:Y:S01]  /*fdc0*/  HMMA.16816.F32.BF16 R236, R4, R18, R56 ;  /* 0x0000001204ec723c */ /* 0x000fe20000041838 */
[----:B------:R-:W1:Y:S01]  /*fdd0*/  LDSM.16.MT88.4 R16, [R201+0x1a000] ;  /* 0x01a00000c910783b */ /* 0x000e620000004200 */
[----:B------:R-:W-:Y:S01]  /*fde0*/  FMUL.FTZ R76, R76, R29 ;  /* 0x0000001d4c4c7220 */ /* 0x000fe20000410000 */
[----:B------:R-:W-:Y:S01]  /*fdf0*/  MOV R55, R157 ;  /* 0x0000009d00377202 */ /* 0x000fe20000000f00 */
[----:B------:R-:W-:Y:S02]  /*fe00*/  FMUL.FTZ R77, R77, R29 ;  /* 0x0000001d4d4d7220 */ /* 0x000fe40000410000 */
[----:B------:R-:W-:Y:S01]  /*fe10*/  FMUL.FTZ R78, R78, R28 ;  /* 0x0000001c4e4e7220 */ /* 0x000fe20000410000 */
[----:B------:R-:W-:Y:S01]  /*fe20*/  MOV R59, R150 ;  /* 0x00000096003b7202 */ /* 0x000fe20000000f00 */
[----:B------:R-:W-:Y:S01]  /*fe30*/  FMUL.FTZ R79, R79, R28 ;  /* 0x0000001c4f4f7220 */ /* 0x000fe20000410000 */
[----:B------:R-:W-:Y:S01]  /*fe40*/  MOV R150, R169 ;  /* 0x000000a900967202 */ /* 0x000fe20000000f00 */
[----:B------:R-:W-:-:S02]  /*fe50*/  FMUL.FTZ R80, R80, R29 ;  /* 0x0000001d50507220 */ /* 0x000fc40000410000 */
[----:B------:R-:W-:Y:S02]  /*fe60*/  FMUL.FTZ R81, R81, R29 ;  /* 0x0000001d51517220 */ /* 0x000fe40000410000 */
[-C--:B------:R-:W-:Y:S01]  /*fe70*/  FMUL.FTZ R82, R82, R28.reuse ;  /* 0x0000001c52527220 */ /* 0x080fe20000410000 */
[C---:B--2---:R-:W-:Y:S01]  /*fe80*/  HMMA.16816.F32.BF16 R228, R4.reuse, R8, R60 ;  /* 0x0000000804e4723c */ /* 0x044fe2000004183c */
[----:B------:R-:W-:Y:S02]  /*fe90*/  FMUL.FTZ R83, R83, R28 ;  /* 0x0000001c53537220 */ /* 0x000fe40000410000 */
[----:B------:R-:W-:Y:S02]  /*fea0*/  IMAD.MOV.U32 R179, RZ, RZ, R196 ;  /* 0x000000ffffb37224 */ /* 0x000fe400078e00c4 */
[----:B------:R-:W-:Y:S02]  /*feb0*/  IMAD.MOV.U32 R177, RZ, RZ, R198 ;  /* 0x000000ffffb17224 */ /* 0x000fe400078e00c6 */
[----:B------:R-:W-:Y:S01]  /*fec0*/  IMAD.MOV.U32 R20, RZ, RZ, R39 ;  /* 0x000000ffff147224 */ /* 0x000fe200078e0027 */
[----:B------:R-:W-:Y:S01]  /*fed0*/  HMMA.16816.F32.BF16 R188, R4, R10, R64 ;  /* 0x0000000a04bc723c */ /* 0x000fe20000041840 */
[----:B------:R-:W2:Y:S01]  /*fee0*/  LDSM.16.MT88.4 R8, [R203+0x1a000] ;  /* 0x01a00000cb08783b */ /* 0x000ea20000004200 */
[----:B------:R-:W-:Y:S01]  /*fef0*/  IMAD.MOV.U32 R38, RZ, RZ, R179 ;  /* 0x000000ffff267224 */ /* 0x000fe200078e00b3 */
[----:B------:R-:W-:Y:S01]  /*ff00*/  MOV R39, R178 ;  /* 0x000000b200277202 */ /* 0x000fe20000000f00 */
[----:B------:R-:W-:Y:S01]  /*ff10*/  IMAD.MOV.U32 R36, RZ, RZ, R177 ;  /* 0x000000ffff247224 */ /* 0x000fe200078e00b1 */
[----:B------:R-:W-:Y:S01]  /*ff20*/  MOV R63, R37 ;  /* 0x00000025003f7202 */ /* 0x000fe20000000f00 */
[----:B------:R-:W-:Y:S01]  /*ff30*/  FMUL.FTZ R84, R84, R29 ;  /* 0x0000001d54547220 */ /* 0x000fe20000410000 */
[----:B------:R-:W-:Y:S01]  /*ff40*/  MOV R67, R41 ;  /* 0x0000002900437202 */ /* 0x000fe20000000f00 */
[----:B------:R-:W-:Y:S01]  /*ff50*/  FMUL.FTZ R85, R85, R29 ;  /* 0x0000001d55557220 */ /* 0x000fe20000410000 */
[----:B------:R-:W-:Y:S01]  /*ff60*/  MOV R64, R42 ;  /* 0x0000002a00407202 */ /* 0x000fe20000000f00 */
[----:B------:R-:W-:Y:S01]  /*ff70*/  FMUL.FTZ R86, R86, R28 ;  /* 0x0000001c56567220 */ /* 0x000fe20000410000 */
[----:B------:R-:W-:Y:S01]  /*ff80*/  MOV R62, R36 ;  /* 0x00000024003e7202 */ /* 0x000fe20000000f00 */
[----:B------:R-:W-:Y:S01]  /*ff90*/  FMUL.FTZ R87, R87, R28 ;  /* 0x0000001c57577220 */ /* 0x000fe20000410000 */
[----:B------:R-:W-:Y:S01]  /*ffa0*/  MOV R61, R39 ;  /* 0x00000027003d7202 */ /* 0x000fe20000000f00 */
[----:B------:R-:W-:-:S02]  /*ffb0*/  IMAD.MOV.U32 R40, RZ, RZ, R158 ;  /* 0x000000ffff287224 */ /* 0x000fc400078e009e */
[-C--:B------:R-:W-:Y:S01]  /*ffc0*/  FMUL.FTZ R88, R88, R29.reuse ;  /* 0x0000001d58587220 */ /* 0x080fe20000410000 */
[C---:B-1----:R-:W-:Y:S01]  /*ffd0*/  HMMA.16816.F32.BF16 R180, R4.reuse, R16, R68 ;  /* 0x0000001004b4723c */ /* 0x042fe20000041844 */
[----:B------:R-:W-:Y:S02]  /*ffe0*/  FMUL.FTZ R89, R89, R29 ;  /* 0x0000001d59597220 */ /* 0x000fe40000410000 */
[-C--:B------:R-:W-:Y:S02]  /*fff0*/  FMUL.FTZ R90, R90, R28.reuse ;  /* 0x0000001c5a5a7220 */ /* 0x080fe40000410000 */
[----:B------:R-:W-:Y:S02]  /*10000*/  FMUL.FTZ R91, R91, R28 ;  /* 0x0000001c5b5b7220 */ /* 0x000fe40000410000 */
[----:B------:R-:W-:Y:S01]  /*10010*/  IMAD.MOV.U32 R158, RZ, RZ, R168 ;  /* 0x000000ffff9e7224 */ /* 0x000fe200078e00a8 */
[----:B------:R-:W-:Y:S01]  /*10020*/  HMMA.16816.F32.BF16 R172, R4, R18, R72 ;  /* 0x0000001204ac723c */ /* 0x000fe20000041848 */
[----:B------:R-:W1:Y:S01]  /*10030*/  LDSM.16.MT88.4 R16, [R202+0x1a000] ;  /* 0x01a00000ca10783b */ /* 0x000e620000004200 */
[----:B------:R-:W-:Y:S01]  /*10040*/  IMAD.MOV.U32 R159, RZ, RZ, R170 ;  /* 0x000000ffff9f7224 */ /* 0x000fe200078e00aa */
[----:B------:R-:W-:Y:S01]  /*10050*/  MOV R68, R55 ;  /* 0x0000003700447202 */ /* 0x000fe20000000f00 */
[----:B------:R-:W-:Y:S01]  /*10060*/  IMAD.MOV.U32 R52, RZ, RZ, R171 ;  /* 0x000000ffff347224 */ /* 0x000fe200078e00ab */
[----:B------:R-:W-:Y:S01]  /*10070*/  MOV R70, R0 ;  /* 0x0000000000467202 */ /* 0x000fe20000000f00 */
[----:B------:R-:W-:Y:S01]  /*10080*/  IMAD.MOV.U32 R54, RZ, RZ, R156 ;  /* 0x000000ffff367224 */ /* 0x000fe200078e009c */
[----:B------:R-:W-:Y:S01]  /*10090*/  MOV R69, R14 ;  /* 0x0000000e00457202 */ /* 0x000fe20000000f00 */
        /* <DEDUP_REMOVED lines=9> */
[----:B------:R-:W-:Y:S01]  /*10130*/  HMMA.16816.F32.BF16 R176, R4, R10, R80 ;  /* 0x0000000a04b0723c */ /* 0x000fe20000041850 */
[----:B------:R-:W2:Y:S01]  /*10140*/  LDSM.16.MT88.4 R8, [R200+0x1c000] ;  /* 0x01c00000c808783b */ /* 0x000ea20000004200 */
[----:B------:R-:W-:Y:S01]  /*10150*/  FMUL.FTZ R100, R100, R29 ;  /* 0x0000001d64647220 */ /* 0x000fe20000410000 */
[----:B------:R-:W-:Y:S01]  /*10160*/  MOV R76, R53 ;  /* 0x00000035004c7202 */ /* 0x000fe20000000f00 */
[----:B------:R-:W-:Y:S01]  /*10170*/  FMUL.FTZ R101, R101, R29 ;  /* 0x0000001d65657220 */ /* 0x000fe20000410000 */
[----:B------:R-:W-:Y:S01]  /*10180*/  MOV R78, R49 ;  /* 0x00000031004e7202 */ /* 0x000fe20000000f00 */
[-C--:B------:R-:W-:Y:S02]  /*10190*/  FMUL.FTZ R102, R102, R28.reuse ;  /* 0x0000001c66667220 */ /* 0x080fe40000410000 */
[----:B------:R-:W-:Y:S02]  /*101a0*/  FMUL.FTZ R103, R103, R28 ;  /* 0x0000001c67677220 */ /* 0x000fe40000410000 */
[----:B------:R-:W-:-:S02]  /*101b0*/  FMUL.FTZ R104, R104, R29 ;  /* 0x0000001d68687220 */ /* 0x000fc40000410000 */
[-C--:B------:R-:W-:Y:S02]  /*101c0*/  FMUL.FTZ R105, R105, R29.reuse ;  /* 0x0000001d69697220 */ /* 0x080fe40000410000 */
[-C--:B------:R-:W-:Y:S02]  /*101d0*/  FMUL.FTZ R106, R106, R28.reuse ;  /* 0x0000001c6a6a7220 */ /* 0x080fe40000410000 */
[----:B------:R-:W-:Y:S01]  /*101e0*/  FMUL.FTZ R107, R107, R28 ;  /* 0x0000001c6b6b7220 */ /* 0x000fe20000410000 */
[----:B-1----:R-:W-:Y:S01]  /*101f0*/  HMMA.16816.F32.BF16 R168, R4, R16, R84 ;  /* 0x0000001004a8723c */ /* 0x002fe20000041854 */
[----:B------:R-:W-:Y:S02]  /*10200*/  IMAD.MOV.U32 R66, RZ, RZ, R40 ;  /* 0x000000ffff427224 */ /* 0x000fe400078e0028 */
[----:B------:R-:W-:Y:S02]  /*10210*/  IMAD.MOV.U32 R65, RZ, RZ, R43 ;  /* 0x000000ffff417224 */ /* 0x000fe400078e002b */
[----:B------:R-:W-:-:S02]  /*10220*/  FMUL.FTZ R108, R108, R29 ;  /* 0x0000001d6c6c7220 */ /* 0x000fc40000410000 */
[----:B------:R-:W-:Y:S01]  /*10230*/  MOV R85, R158 ;  /* 0x0000009e00557202 */ /* 0x000fe20000000f00 */
[----:B------:R-:W-:Y:S01]  /*10240*/  IMAD.MOV.U32 R84, RZ, RZ, R159 ;  /* 0x000000ffff547224 */ /* 0x000fe200078e009f */
[----:B------:R-:W-:Y:S01]  /*10250*/  MOV R87, R51 ;  /* 0x0000003300577202 */ /* 0x000fe20000000f00 */
[----:B------:R-:W-:Y:S01]  /*10260*/  HMMA.16816.F32.BF16 R156, R4, R18, R88 ;  /* 0x00000012049c723c */ /* 0x000fe20000041858 */
[----:B------:R-:W1:Y:S01]  /*10270*/  LDSM.16.MT88.4 R16, [R201+0x1c000] ;  /* 0x01c00000c910783b */ /* 0x000e620000004200 */
[----:B------:R-:W-:Y:S02]  /*10280*/  FMUL.FTZ R109, R109, R29 ;  /* 0x0000001d6d6d7220 */ /* 0x000fe40000410000 */
[-C--:B------:R-:W-:Y:S02]  /*10290*/  FMUL.FTZ R110, R110, R28.reuse ;  /* 0x0000001c6e6e7220 */ /* 0x080fe40000410000 */
        /* <DEDUP_REMOVED lines=8> */
[----:B------:R-:W-:Y:S02]  /*10320*/  IMAD.MOV.U32 R60, RZ, RZ, R38 ;  /* 0x000000ffff3c7224 */ /* 0x000fe400078e0026 */
        /* <DEDUP_REMOVED lines=8> */
[----:B------:R-:W-:-:S02]  /*103b0*/  FMUL.FTZ R120, R120, R29 ;  /* 0x0000001d78787220 */ /* 0x000fc40000410000 */
[-C--:B------:R-:W-:Y:S02]  /*103c0*/  FMUL.FTZ R121, R121, R29.reuse ;  /* 0x0000001d79797220 */ /* 0x080fe40000410000 */
[-C--:B------:R-:W-:Y:S02]  /*103d0*/  FMUL.FTZ R122, R122, R28.reuse ;  /* 0x0000001c7a7a7220 */ /* 0x080fe40000410000 */
[-C--:B------:R-:W-:Y:S02]  /*103e0*/  FMUL.FTZ R123, R123, R28.reuse ;  /* 0x0000001c7b7b7220 */ /* 0x080fe40000410000 */
        /* <DEDUP_REMOVED lines=32> */
[----:B------:R-:W-:Y:S02]  /*105f0*/  IMAD.MOV.U32 R89, RZ, RZ, R52 ;  /* 0x000000ffff597224 */ /* 0x000fe400078e0034 */
[----:B------:R-:W-:Y:S01]  /*10600*/  IMAD.MOV.U32 R79, RZ, RZ, R54 ;  /* 0x000000ffff4f7224 */ /* 0x000fe200078e0036 */
[C---:B-1----:R-:W-:Y:S01]  /*10610*/  HMMA.16816.F32.BF16 R116, R4.reuse, R16, R116 ;  /* 0x000000100474723c */ /* 0x042fe20000041874 */
[----:B------:R-:W-:Y:S01]  /*10620*/  FFMA.FTZ R0, R185, c[0x0][0x23c], -R2 ;  /* 0x00008f00b9007a23 */ /* 0x000fe20000010802 */
[----:B------:R-:W-:Y:S01]  /*10630*/  MOV R93, R89 ;  /* 0x00000059005d7202 */ /* 0x000fe20000000f00 */
[----:B------:R-:W-:Y:S02]  /*10640*/  IMAD.MOV.U32 R71, RZ, RZ, R15 ;  /* 0x000000ffff477224 */ /* 0x000fe400078e000f */
[----:B------:R1:W-:Y:S01]  /*10650*/  MUFU.EX2 R91, R0 ;  /* 0x00000000005b7308 */ /* 0x0003e20000000800 */
[-C--:B------:R-:W-:Y:S02]  /*10660*/  FMUL.FTZ R164, R164, R29.reuse ;  /* 0x0000001da4a47220 */ /* 0x080fe40000410000 */
[----:B------:R-:W-:Y:S01]  /*10670*/  HMMA.16816.F32.BF16 R120, R4, R18, R120 ;  /* 0x000000120478723c */ /* 0x000fe20000041878 */
[----:B------:R-:W3:Y:S01]  /*10680*/  LDSM.16.MT88.4 R16, [R201+0x1e000] ;  /* 0x01e00000c910783b */ /* 0x000ee20000004200 */
[----:B------:R-:W-:-:S02]  /*10690*/  FMUL.FTZ R165, R165, R29 ;  /* 0x0000001da5a57220 */ /* 0x000fc40000410000 */
[-C--:B------:R-:W-:Y:S02]  /*106a0*/  FMUL.FTZ R166, R166, R28.reuse ;  /* 0x0000001ca6a67220 */ /* 0x080fe40000410000 */
[----:B------:R-:W-:Y:S02]  /*106b0*/  FMUL.FTZ R167, R167, R28 ;  /* 0x0000001ca7a77220 */ /* 0x000fe40000410000 */
[----:B------:R-:W-:Y:S02]  /*106c0*/  IMAD.MOV.U32 R77, RZ, RZ, R48 ;  /* 0x000000ffff4d7224 */ /* 0x000fe400078e0030 */
[----:B------:R-:W-:Y:S02]  /*106d0*/  IMAD.MOV.U32 R86, RZ, RZ, R50 ;  /* 0x000000ffff567224 */ /* 0x000fe400078e0032 */
[----:B------:R-:W-:Y:S01]  /*106e0*/  IMAD.MOV.U32 R85, RZ, RZ, R47 ;  /* 0x000000ffff557224 */ /* 0x000fe200078e002f */
[C---:B--2---:R-:W-:Y:S01]  /*106f0*/  HMMA.16816.F32.BF16 R124, R4.reuse, R8, R124 ;  /* 0x00000008047c723c */ /* 0x044fe2000004187c */
[----:B------:R-:W-:Y:S01]  /*10700*/  FMUL.FTZ R144, R144, R29 ;  /* 0x0000001d90907220 */ /* 0x000fe20000410000 */
[----:B------:R-:W-:Y:S01]  /*10710*/  MOV R106, R86 ;  /* 0x00000056006a7202 */ /* 0x000fe20000000f00 */
[----:B------:R-:W-:Y:S01]  /*10720*/  IMAD.MOV.U32 R86, RZ, RZ, R21 ;  /* 0x000000ffff567224 */ /* 0x000fe200078e0015 */
[----:B------:R-:W-:Y:S01]  /*10730*/  MOV R109, R85 ;  /* 0x00000055006d7202 */ /* 0x000fe20000000f00 */
[----:B------:R-:W-:Y:S01]  /*10740*/  FMUL.FTZ R145, R145, R29 ;  /* 0x0000001d91917220 */ /* 0x000fe20000410000 */
[----:B------:R-:W-:Y:S01]  /*10750*/  MOV R85, R22 ;  /* 0x0000001600557202 */ /* 0x000fe20000000f00 */
[-C--:B------:R-:W-:Y:S01]  /*10760*/  FMUL.FTZ R146, R146, R28.reuse ;  /* 0x0000001c92927220 */ /* 0x080fe20000410000 */
[----:B------:R-:W-:Y:S01]  /*10770*/  HMMA.16816.F32.BF16 R128, R4, R10, R128 ;  /* 0x0000000a0480723c */ /* 0x000fe20000041880 */
[----:B------:R-:W2:Y:S01]  /*10780*/  LDSM.16.MT88.4 R8, [R203+0x1e000] ;  /* 0x01e00000cb08783b */ /* 0x000ea20000004200 */
[----:B------:R-:W-:-:S02]  /*10790*/  FMUL.FTZ R147, R147, R28 ;  /* 0x0000001c93937220 */ /* 0x000fc40000410000 */
        /* <DEDUP_REMOVED lines=8> */
[----:B------:R-:W-:Y:S02]  /*10820*/  MOV R77, R78 ;  /* 0x0000004e004d7202 */ /* 0x000fe40000000f00 */
[----:B------:R-:W-:Y:S01]  /*10830*/  MOV R78, R79 ;  /* 0x0000004f004e7202 */ /* 0x000fe20000000f00 */
[----:B------:R-:W-:Y:S01]  /*10840*/  IMAD.MOV.U32 R79, RZ, RZ, R68 ;  /* 0x000000ffff4f7224 */ /* 0x000fe200078e0044 */
[----:B------:R-:W-:Y:S01]  /*10850*/  MOV R102, R94 ;  /* 0x0000005e00667202 */ /* 0x000fe20000000f00 */
[----:B------:R-:W-:Y:S01]  /*10860*/  IMAD.MOV.U32 R68, RZ, RZ, R69 ;  /* 0x000000ffff447224 */ /* 0x000fe200078e0045 */
[----:B------:R-:W-:Y:S01]  /*10870*/  MOV R69, R70 ;  /* 0x0000004600457202 */ /* 0x000fe20000000f00 */
[----:B---3--:R-:W-:Y:S01]  /*10880*/  HMMA.16816.F32.BF16 R132, R4, R16, R132 ;  /* 0x000000100484723c */ /* 0x008fe20000041884 */
[----:B------:R-:W-:Y:S01]  /*10890*/  MOV R70, R71 ;  /* 0x0000004700467202 */ /* 0x000fe20000000f00 */
[----:B------:R-:W-:Y:S01]  /*108a0*/  IMAD.MOV.U32 R71, RZ, RZ, R246 ;  /* 0x000000ffff477224 */ /* 0x000fe200078e00f6 */
[----:B------:R-:W-:-:S05]  /*108b0*/  MOV R104, R89 ;  /* 0x0000005900687202 */ /* 0x000fca0000000f00 */
[C---:B------:R-:W-:Y:S01]  /*108c0*/  HMMA.16816.F32.BF16 R136, R4.reuse, R18, R136 ;  /* 0x000000120488723c */ /* 0x040fe20000041888 */
[----:B------:R-:W3:Y:S07]  /*108d0*/  LDSM.16.MT88.4 R16, [R202+0x1e000] ;  /* 0x01e00000ca10783b */ /* 0x000eee0000004200 */
[C---:B--2---:R-:W-:Y:S08]  /*108e0*/  HMMA.16816.F32.BF16 R52, R4.reuse, R10, R140 ;  /* 0x0000000a0434723c */ /* 0x044ff0000004188c */
[C---:B------:R-:W-:Y:S01]  /*108f0*/  HMMA.16816.F32.BF16 R56, R4.reuse, R8, R160 ;  /* 0x000000080438723c */ /* 0x040fe200000418a0 */
[----:B------:R-:W-:Y:S01]  /*10900*/  FFMA.FTZ R11, R195, c[0x0][0x23c], -R2 ;  /* 0x00008f00c30b7a23 */ /* 0x000fe20000010802 */
[----:B------:R-:W-:Y:S01]  /*10910*/  MOV R94, R151 ;  /* 0x00000097005e7202 */ /* 0x000fe20000000f00 */
[----:B------:R-:W-:Y:S01]  /*10920*/  IMAD.MOV.U32 R93, RZ, RZ, R204 ;  /* 0x000000ffff5d7224 */ /* 0x000fe200078e00cc */
[----:B------:R-:W-:Y:S01]  /*10930*/  UIADD3 UR6, UR6, 0x1, URZ ;  /* 0x0000000106067890 */ /* 0x000fe2000fffe03f */
[----:B------:R2:W4:Y:S01]  /*10940*/  MUFU.EX2 R95, R11 ;  /* 0x0000000b005f7308 */ /* 0x0005220000000800 */
[----:B------:R-:W-:Y:S01]  /*10950*/  IMAD.MOV.U32 R88, RZ, RZ, R27 ;  /* 0x000000ffff587224 */ /* 0x000fe200078e001b */
[----:B------:R-:W-:Y:S01]  /*10960*/  MOV R246, R205 ;  /* 0x000000cd00f67202 */ /* 0x000fe20000000f00 */
[----:B------:R-:W-:Y:S01]  /*10970*/  IMAD.WIDE.U32 R8, R13, -0x2daee0ad, RZ ;  /* 0xd2511f530d087825 */ /* 0x000fe200078e00ff */
[----:B---3--:R-:W-:Y:S04]  /*10980*/  HMMA.16816.F32.BF16 R48, R4, R16, R164 ;  /* 0x000000100430723c */ /* 0x008fe800000418a4 */
[----:B------:R-:W-:-:S02]  /*10990*/  LOP3.LUT R10, R8, 0xffff, RZ, 0xc0, !PT ;  /* 0x0000ffff080a7812 */ /* 0x000fc400078ec0ff */
[----:B------:R-:W-:Y:S01]  /*109a0*/  MOV R89, R26 ;  /* 0x0000001a00597202 */ /* 0x000fe20000000f00 */
[----:B------:R-:W-:Y:S01]  /*109b0*/  IMAD.MOV.U32 R160, RZ, RZ, R106 ;  /* 0x000000ffffa07224 */ /* 0x000fe200078e006a */
[----:B-1----:R-:W-:Y:S01]  /*109c0*/  LOP3.LUT R0, R9, UR18, R24, 0x96, !PT ;  /* 0x0000001209007c12 */ /* 0x002fe2000f8e9618 */
[----:B------:R-:W-:Y:S01]  /*109d0*/  FFMA.FTZ R9, R193, c[0x0][0x23c], -R2 ;  /* 0x00008f00c1097a23 */ /* 0x000fe20000010802 */
[----:B------:R-:W-:Y:S01]  /*109e0*/  SHF.R.U32.HI R13, RZ, 0x8, R10 ;  /* 0x00000008ff0d7819 */ /* 0x000fe2000001160a */
[----:B------:R1:W5:Y:S01]  /*109f0*/  LDL.LU R205, [R1+0x6c] ;  /* 0x00006c0001cd7983 */ /* 0x0003620000300800 */
[----:B------:R-:W-:Y:S01]  /*10a00*/  LOP3.LUT R14, R8, 0xff, RZ, 0xc0, !PT ;  /* 0x000000ff080e7812 */ /* 0x000fe200078ec0ff */
[----:B------:R3:W-:Y:S01]  /*10a10*/  MUFU.EX2 R149, R9 ;  /* 0x0000000900957308 */ /* 0x0007e20000000800 */
[--C-:B------:R-:W-:Y:S02]  /*10a20*/  SHF.R.U32.HI R10, RZ, 0x10, R8.reuse ;  /* 0x00000010ff0a7819 */ /* 0x100fe40000011608 */
[----:B------:R-:W-:-:S02]  /*10a30*/  SHF.R.U32.HI R15, RZ, 0x18, R8 ;  /* 0x00000018ff0f7819 */ /* 0x000fc40000011608 */
[----:B------:R-:W-:Y:S01]  /*10a40*/  MOV R165, R111 ;  /* 0x0000006f00a57202 */ /* 0x000fe20000000f00 */
[----:B------:R-:W-:Y:S01]  /*10a50*/  IMAD.MOV.U32 R166, RZ, RZ, R104 ;  /* 0x000000ffffa67224 */ /* 0x000fe200078e0068 */
[----:B------:R-:W-:Y:S01]  /*10a60*/  LOP3.LUT R8, R0, 0xffff, RZ, 0xc0, !PT ;  /* 0x0000ffff00087812 */ /* 0x000fe200078ec0ff */
[----:B------:R-:W-:Y:S01]  /*10a70*/  LDSM.16.MT88.4 R24, [R203+0x18800] ;  /* 0x01880000cb18783b */ /* 0x000fe20000004200 */
[----:B------:R-:W-:Y:S02]  /*10a80*/  PRMT R14, R14, 0x5410, R13 ;  /* 0x000054100e0e7816 */ /* 0x000fe4000000000d */
[----:B--2---:R-:W-:Y:S01]  /*10a90*/  SHF.R.U32.HI R11, RZ, 0x8, R8 ;  /* 0x00000008ff0b7819 */ /* 0x004fe20000011608 */
[----:B------:R-:W-:Y:S01]  /*10aa0*/  FFMA.FTZ R8, R232, c[0x0][0x23c], -R12 ;  /* 0x00008f00e8087a23 */ /* 0x000fe2000001080c */
[----:B------:R-:W-:Y:S01]  /*10ab0*/  SHF.R.U32.HI R13, RZ, 0x18, R0 ;  /* 0x00000018ff0d7819 */ /* 0x000fe20000011600 */
[----:B----4-:R-:W-:Y:S01]  /*10ac0*/  IMAD.MOV.U32 R232, RZ, RZ, R95 ;  /* 0x000000ffffe87224 */ /* 0x010fe200078e005f */
[----:B------:R-:W-:Y:S01]  /*10ad0*/  MOV R95, R84 ;  /* 0x00000054005f7202 */ /* 0x000fe20000000f00 */
[----:B------:R2:W4:Y:S01]  /*10ae0*/  MUFU.EX2 R16, R8 ;  /* 0x0000000800107308 */ /* 0x0005220000000800 */
[----:B---3--:R-:W-:Y:S01]  /*10af0*/  LOP3.LUT R9, R10, 0xff, RZ, 0xc0, !PT ;  /* 0x000000ff0a097812 */ /* 0x008fe200078ec0ff */
[----:B------:R1:W5:Y:S01]  /*10b00*/  LDL.LU R204, [R1+0x68] ;  /* 0x0000680001cc7983 */ /* 0x0003620000300800 */
[----:B------:R-:W-:-:S02]  /*10b10*/  LOP3.LUT R10, R0, 0xff, RZ, 0xc0, !PT ;  /* 0x000000ff000a7812 */ /* 0x000fc400078ec0ff */
[----:B------:R-:W-:Y:S01]  /*10b20*/  MOV R84, R46 ;  /* 0x0000002e00547202 */ /* 0x000fe20000000f00 */
[----:B------:R1:W5:Y:S01]  /*10b30*/  LDL.LU R151, [R1+0x64] ;  /* 0x0000640001977983 */ /* 0x0003620000300800 */
[----:B------:R-:W-:Y:S01]  /*10b40*/  PRMT R15, R9, 0x5410, R15 ;  /* 0x00005410090f7816 */ /* 0x000fe2000000000f */
[----:B------:R-:W-:Y:S01]  /*10b50*/  HMMA.16816.F32.BF16 R44, R4, R18, R144 ;  /* 0x00000012042c723c */ /* 0x000fe20000041890 */
[----:B------:R-:W-:Y:S01]  /*10b60*/  SHF.R.U32.HI R9, RZ, 0x10, R0 ;  /* 0x00000010ff097819 */ /* 0x000fe20000011600 */
[----:B------:R-:W-:Y:S01]  /*10b70*/  IMAD.MOV.U32 R110, RZ, RZ, R84 ;  /* 0x000000ffff6e7224 */ /* 0x000fe200078e0054 */
[----:B------:R-:W-:Y:S02]  /*10b80*/  MOV R84, R23 ;  /* 0x0000001700547202 */ /* 0x000fe40000000f00 */
[----:B------:R-:W3:Y:S01]  /*10b90*/  LDSM.16.MT88.4 R20, [R200+0x18800] ;  /* 0x01880000c814783b */ /* 0x000ee20000004200 */
[----:B------:R-:W-:Y:S02]  /*10ba0*/  F2FP.BF16.PACK_AB R0, R232, R91 ;  /* 0x0000005be800723e */ /* 0x000fe400000010ff */
[----:B--2---:R-:W-:Y:S01]  /*10bb0*/  PRMT R8, R10, 0x5410, R11 ;  /* 0x000054100a087816 */ /* 0x004fe2000000000b */
[----:B------:R-:W-:Y:S01]  /*10bc0*/  FFMA.FTZ R10, R227, c[0x0][0x23c], -R12 ;  /* 0x00008f00e30a7a23 */ /* 0x000fe2000001080c */
[----:B------:R-:W-:Y:S01]  /*10bd0*/  LOP3.LUT R11, R9, 0xff, RZ, 0xc0, !PT ;  /* 0x000000ff090b7812 */ /* 0x000fe200078ec0ff */
[----:B------:R-:W-:Y:S01]  /*10be0*/  FFMA.FTZ R9, R233, c[0x0][0x23c], -R2 ;  /* 0x00008f00e9097a23 */ /* 0x000fe20000010802 */
[----:B------:R-:W-:Y:S01]  /*10bf0*/  MOV R147, R92 ;  /* 0x0000005c00937202 */ /* 0x000fe20000000f00 */
[----:B------:R-:W2:Y:S01]  /*10c00*/  MUFU.EX2 R100, R10 ;  /* 0x0000000a00647308 */ /* 0x000ea20000000800 */
[----:B------:R-:W-:Y:S01]  /*10c10*/  HSET2.LE.AND R8, R8, R92, PT ;  /* 0x0000005c08087233 */ /* 0x000fe20003803000 */
[----:B------:R-:W-:Y:S01]  /*10c20*/  FFMA.FTZ R5, R186, c[0x0][0x23c], -R12 ;  /* 0x00008f00ba057a23 */ /* 0x000fe2000001080c */
[----:B------:R-:W-:-:S02]  /*10c30*/  PRMT R11, R11, 0x5410, R13 ;  /* 0x000054100b0b7816 */ /* 0x000fc4000000000d */
[----:B------:R-:W-:Y:S02]  /*10c40*/  MOV R101, R95 ;  /* 0x0000005f00657202 */ /* 0x000fe40000000f00 */
[----:B------:R-:W-:Y:S01]  /*10c50*/  LOP3.LUT R8, R8, R0, RZ, 0xc0, !PT ;  /* 0x0000000008087212 */ /* 0x000fe200078ec0ff */
[----:B------:R-:W1:Y:S01]  /*10c60*/  MUFU.EX2 R142, R9 ;  /* 0x00000009008e7308 */ /* 0x000e620000000800 */
[----:B------:R-:W-:Y:S01]  /*10c70*/  FFMA.FTZ R0, R240, c[0x0][0x23c], -R12 ;  /* 0x00008f00f0007a23 */ /* 0x000fe2000001080c */
[----:B------:R-:W-:Y:S02]  /*10c80*/  MOV R95, R252 ;  /* 0x000000fc005f7202 */ /* 0x000fe40000000f00 */
[----:B----4-:R-:W-:Y:S02]  /*10c90*/  MOV R146, R16 ;  /* 0x0000001000927202 */ /* 0x010fe40000000f00 */
[----:B------:R-:W4:Y:S02]  /*10ca0*/  LDSM.16.MT88.4 R16, [R201+0x18800] ;  /* 0x01880000c910783b */ /* 0x000f240000004200 */
[----:B------:R1:W-:Y:S01]  /*10cb0*/  MUFU.EX2 R252, R0 ;  /* 0x0000000000fc7308 */ /* 0x0003e20000000800 */
[----:B--2---:R-:W-:-:S07]  /*10cc0*/  F2FP.BF16.PACK_AB R4, R100, R146 ;  /* 0x000000926404723e */ /* 0x004fce00000010ff */
[----:B------:R-:W2:Y:S01]  /*10cd0*/  MUFU.EX2 R141, R5 ;  /* 0x00000005008d7308 */ /* 0x000ea20000000800 */
[----:B-1----:R-:W-:-:S05]  /*10ce0*/  HSET2.LE.AND R0, R11, R147, PT ;  /* 0x000000930b007233 */ /* 0x002fca0003803000 */
[----:B------:R-:W-:Y:S01]  /*10cf0*/  LOP3.LUT R9, R0, R4, RZ, 0xc0, !PT ;  /* 0x0000000400097212 */ /* 0x000fe200078ec0ff */
[----:B------:R-:W-:Y:S01]  /*10d00*/  HSET2.LE.AND R0, R14, R147, PT ;  /* 0x000000930e007233 */ /* 0x000fe20003803000 */
[----:B------:R-:W-:-:S04]  /*10d10*/  F2FP.BF16.PACK_AB R4, R142, R149 ;  /* 0x000000958e04723e */ /* 0x000fc800000010ff */
[----:B------:R-:W-:Y:S01]  /*10d20*/  LOP3.LUT R10, R0, R4, RZ, 0xc0, !PT ;  /* 0x00000004000a7212 */ /* 0x000fe200078ec0ff */
[----:B------:R-:W-:Y:S01]  /*10d30*/  HSET2.LE.AND R0, R15, R147, PT ;  /* 0x000000930f007233 */ /* 0x000fe20003803000 */
[----:B--2---:R-:W-:-:S04]  /*10d40*/  F2FP.BF16.PACK_AB R4, R141, R252 ;  /* 0x000000fc8d04723e */ /* 0x004fc800000010ff */
[----:B------:R-:W-:Y:S02]  /*10d50*/  LOP3.LUT R11, R0, R4, RZ, 0xc0, !PT ;  /* 0x00000004000b7212 */ /* 0x000fe400078ec0ff */
[----:B------:R-:W-:Y:S05]  /*10d60*/  LDSM.16.MT88.4 R4, [R201+0x1a800] ;  /* 0x01a80000c904783b */ /* 0x000fea0000004200 */
[C---:B---3--:R-:W-:Y:S08]  /*10d70*/  HMMA.16816.F32.BF16 R152, R8.reuse, R20, R152 ;  /* 0x000000140898723c */ /* 0x048ff00000041898 */
[C---:B------:R-:W-:Y:S01]  /*10d80*/  HMMA.16816.F32.BF16 R60, R8.reuse, R22, R60 ;  /* 0x00000016083c723c */ /* 0x040fe2000004183c */
[----:B------:R-:W1:Y:S07]  /*10d90*/  LDSM.16.MT88.4 R20, [R202+0x18800] ;  /* 0x01880000ca14783b */ /* 0x000e6e0000004200 */
[C---:B----4-:R-:W-:Y:S08]  /*10da0*/  HMMA.16816.F32.BF16 R64, R8.reuse, R16, R64 ;  /* 0x000000100840723c */ /* 0x050ff00000041840 */
[----:B------:R-:W-:Y:S01]  /*10db0*/  HMMA.16816.F32.BF16 R68, R8, R18, R68 ;  /* 0x000000120844723c */ /* 0x000fe20000041844 */
[----:B------:R-:W2:Y:S01]  /*10dc0*/  LDSM.16.MT88.4 R16, [R200+0x1a800] ;  /* 0x01a80000c810783b */ /* 0x000ea20000004200 */
[----:B------:R-:W-:Y:S01]  /*10dd0*/  MOV R13, R93 ;  /* 0x0000005d000d7202 */ /* 0x000fe20000000f00 */
[----:B------:R-:W-:Y:S01]  /*10de0*/  IMAD.MOV.U32 R240, RZ, RZ, R94 ;  /* 0x000000fffff07224 */ /* 0x000fe200078e005e */
[----:B------:R-:W-:Y:S01]  /*10df0*/  MOV R233, R95 ;  /* 0x0000005f00e97202 */ /* 0x000fe20000000f00 */
[----:B------:R-:W-:Y:S01]  /*10e00*/  IMAD.MOV.U32 R15, RZ, RZ, R89 ;  /* 0x000000ffff0f7224 */ /* 0x000fe200078e0059 */
[----:B------:R-:W-:-:S02]  /*10e10*/  MOV R14, R88 ;  /* 0x00000058000e7202 */ /* 0x000fc40000000f00 */
[----:B------:R-:W-:Y:S02]  /*10e20*/  MOV R227, R90 ;  /* 0x0000005a00e37202 */ /* 0x000fe40000000f00 */
[----:B------:R-:W-:Y:S02]  /*10e30*/  MOV R145, R91 ;  /* 0x0000005b00917202 */ /* 0x000fe40000000f00 */
[C---:B-1----:R-:W-:Y:S08]  /*10e40*/  HMMA.16816.F32.BF16 R88, R8.reuse, R20, R248 ;  /* 0x000000140858723c */ /* 0x042ff000000418f8 */
[----:B------:R-:W-:Y:S01]  /*10e50*/  HMMA.16816.F32.BF16 R92, R8, R22, R236 ;  /* 0x00000016085c723c */ /* 0x000fe200000418ec */
[----:B------:R-:W1:Y:S01]  /*10e60*/  LDSM.16.MT88.4 R20, [R203+0x1a800] ;  /* 0x01a80000cb14783b */ /* 0x000e620000004200 */
[----:B------:R-:W-:-:S05]  /*10e70*/  MOV R164, R110 ;  /* 0x0000006e00a47202 */ /* 0x000fca0000000f00 */
[----:B------:R-:W-:Y:S01]  /*10e80*/  IMAD.MOV.U32 R239, RZ, RZ, R109 ;  /* 0x000000ffffef7224 */ /* 0x000fe200078e006d */
[----:B------:R-:W-:Y:S01]  /*10e90*/  HMMA.16816.F32.BF16 R172, R8, R6, R172 ;  /* 0x0000000608ac723c */ /* 0x000fe200000418ac */
[----:B------:R-:W-:-:S07]  /*10ea0*/  MOV R167, R105 ;  /* 0x0000006900a77202 */ /* 0x000fce0000000f00 */
[C---:B------:R-:W-:Y:S01]  /*10eb0*/  HMMA.16816.F32.BF16 R108, R8.reuse, R4, R180 ;  /* 0x00000004086c723c */ /* 0x040fe200000418b4 */
[----:B------:R-:W3:Y:S01]  /*10ec0*/  LDSM.16.MT88.4 R4, [R200+0x1c800] ;  /* 0x01c80000c804783b */ /* 0x000ee20000004200 */
[----:B------:R-:W-:Y:S01]  /*10ed0*/  MOV R140, R101 ;  /* 0x00000065008c7202 */ /* 0x000fe20000000f00 */
[----:B------:R-:W-:Y:S01]  /*10ee0*/  IMAD.MOV.U32 R248, RZ, RZ, R100 ;  /* 0x000000fffff87224 */ /* 0x000fe200078e0064 */
[----:B------:R-:W-:Y:S02]  /*10ef0*/  MOV R238, R102 ;  /* 0x0000006600ee7202 */ /* 0x000fe40000000f00 */
[----:B------:R-:W-:Y:S02]  /*10f00*/  MOV R143, R103 ;  /* 0x00000067008f7202 */ /* 0x000fe40000000f00 */
[----:B------:R-:W-:Y:S01]  /*10f10*/  MOV R161, R107 ;  /* 0x0000006b00a17202 */ /* 0x000fe20000000f00 */
[C---:B--2---:R-:W-:Y:S08]  /*10f20*/  HMMA.16816.F32.BF16 R100, R8.reuse, R16, R228 ;  /* 0x000000100864723c */ /* 0x044ff000000418e4 */
[----:B------:R-:W-:Y:S01]  /*10f30*/  HMMA.16816.F32.BF16 R104, R8, R18, R188 ;  /* 0x000000120868723c */ /* 0x000fe200000418bc */
[----:B------:R-:W2:Y:S01]  /*10f40*/  LDSM.16.MT88.4 R16, [R202+0x1a800] ;  /* 0x01a80000ca10783b */ /* 0x000ea20000004200 */
[----:B------:R-:W-:-:S02]  /*10f50*/  MOV R231, R194 ;  /* 0x000000c200e77202 */ /* 0x000fc40000000f00 */
[----:B------:R-:W-:-:S04]  /*10f60*/  MOV R163, R192 ;  /* 0x000000c000a37202 */ /* 0x000fc80000000f00 */
[C---:B-1----:R-:W-:Y:S08]  /*10f70*/  HMMA.16816.F32.BF16 R196, R8.reuse, R20, R196 ;  /* 0x0000001408c4723c */ /* 0x042ff000000418c4 */
[C---:B------:R-:W-:Y:S01]  /*10f80*/  HMMA.16816.F32.BF16 R192, R8.reuse, R22, R176 ;  /* 0x0000001608c0723c */ /* 0x040fe200000418b0 */
[----:B------:R-:W1:Y:S07]  /*10f90*/  LDSM.16.MT88.4 R20, [R201+0x1c800] ;  /* 0x01c80000c914783b */ /* 0x000e6e0000004200 */
[----:B---3--:R-:W-:Y:S01]  /*10fa0*/  HMMA.16816.F32.BF16 R180, R8, R4, R80 ;  /* 0x0000000408b4723c */ /* 0x008fe20000041850 */
[----:B------:R-:W-:-:S07]  /*10fb0*/  IMAD.MOV.U32 R236, RZ, RZ, R184 ;  /* 0x000000ffffec7224 */ /* 0x000fce00078e00b8 */
[----:B------:R-:W-:Y:S01]  /*10fc0*/  HMMA.16816.F32.BF16 R176, R8, R6, R96 ;  /* 0x0000000608b0723c */ /* 0x000fe20000041860 */
[----:B------:R-:W3:Y:S01]  /*10fd0*/  LDSM.16.MT88.4 R4, [R202+0x1c800] ;  /* 0x01c80000ca04783b */ /* 0x000ee20000004200 */
[----:B------:R-:W-:-:S06]  /*10fe0*/  MOV R162, R187 ;  /* 0x000000bb00a27202 */ /* 0x000fcc0000000f00 */
[C---:B--2---:R-:W-:Y:S08]  /*10ff0*/  HMMA.16816.F32.BF16 R188, R8.reuse, R16, R168 ;  /* 0x0000001008bc723c */ /* 0x044ff000000418a8 */
[----:B------:R-:W-:Y:S01]  /*11000*/  HMMA.16816.F32.BF16 R184, R8, R18, R156 ;  /* 0x0000001208b8723c */ /* 0x000fe2000004189c */
[----:B------:R-:W2:Y:S01]  /*11010*/  LDSM.16.MT88.4 R16, [R203+0x1c800] ;  /* 0x01c80000cb10783b */ /* 0x000ea20000004200 */
[----:B------:R-:W-:Y:S01]  /*11020*/  IMAD.MOV.U32 R249, RZ, RZ, R232 ;  /* 0x000000fffff97224 */ /* 0x000fe200078e00e8 */
[----:B------:R-:W-:Y:S01]  /*11030*/  MOV R237, R164 ;  /* 0x000000a400ed7202 */ /* 0x000fe20000000f00 */
[----:B------:R-:W-:Y:S01]  /*11040*/  IMAD.MOV.U32 R230, RZ, RZ, R166 ;  /* 0x000000ffffe67224 */ /* 0x000fe200078e00a6 */
[----:B------:R-:W-:-:S02]  /*11050*/  MOV R229, R165 ;  /* 0x000000a500e57202 */ /* 0x000fc40000000f00 */
[----:B------:R-:W-:Y:S01]  /*11060*/  MOV R232, R167 ;  /* 0x000000a700e87202 */ /* 0x000fe20000000f00 */
[C---:B-1----:R-:W-:Y:S08]  /*11070*/  HMMA.16816.F32.BF16 R168, R8.reuse, R20, R72 ;  /* 0x0000001408a8723c */ /* 0x042ff00000041848 */
[----:B------:R-:W-:Y:S01]  /*11080*/  HMMA.16816.F32.BF16 R164, R8, R22, R40 ;  /* 0x0000001608a4723c */ /* 0x000fe20000041828 */
[----:B------:R-:W1:Y:S01]  /*11090*/  LDSM.16.MT88.4 R20, [R200+0x1e800] ;  /* 0x01e80000c814783b */ /* 0x000e620000004200 */
[----:B------:R-:W-:Y:S01]  /*110a0*/  MOV R0, UR6 ;  /* 0x0000000600007c02 */ /* 0x000fe20008000f00 */
[----:B------:R-:W-:-:S03]  /*110b0*/  IMAD.MOV.U32 R83, RZ, RZ, R145 ;  /* 0x000000ffff537224 */ /* 0x000fc600078e0091 */
[----:B------:R-:W-:Y:S02]  /*110c0*/  LOP3.LUT R0, R35, UR39, R0, 0x96, !PT ;  /* 0x0000002723007c12 */ /* 0x000fe4000f8e9600 */
[----:B------:R-:W-:Y:S02]  /*110d0*/  MOV R82, R146 ;  /* 0x0000009200527202 */ /* 0x000fe40000000f00 */
[----:B------:R-:W-:Y:S01]  /*110e0*/  MOV R228, R147 ;  /* 0x0000009300e47202 */ /* 0x000fe20000000f00 */
[----:B------:R-:W-:Y:S01]  /*110f0*/  IMAD.MOV.U32 R72, RZ, RZ, R160 ;  /* 0x000000ffff487224 */ /* 0x000fe200078e00a0 */
[----:B---3--:R-:W-:Y:S01]  /*11100*/  HMMA.16816.F32.BF16 R144, R8, R4, R116 ;  /* 0x000000040890723c */ /* 0x008fe20000041874 */
[----:B------:R-:W-:-:S06]  /*11110*/  MOV R73, R161 ;  /* 0x000000a100497202 */ /* 0x000fcc0000000f00 */
[----:B------:R-:W-:Y:S01]  /*11120*/  IMAD.WIDE.U32 R4, R0, -0x326172a9, RZ ;  /* 0xcd9e8d5700047825 */ /* 0x000fe200078e00ff */
[----:B------:R-:W-:-:S03]  /*11130*/  MOV R74, R162 ;  /* 0x000000a2004a7202 */ /* 0x000fc60000000f00 */
[----:B------:R-:W-:Y:S01]  /*11140*/  IMAD.MOV.U32 R75, RZ, RZ, R163 ;  /* 0x000000ffff4b7224 */ /* 0x000fe200078e00a3 */
[----:B------:R-:W-:Y:S02]  /*11150*/  LOP3.LUT R5, R5, UR16, R72, 0x96, !PT ;  /* 0x0000001005057c12 */ /* 0x000fe4000f8e9648 */
[----:B------:R-:W-:Y:S01]  /*11160*/  LOP3.LUT R0, R31, UR14, R4, 0x96, !PT ;  /* 0x0000000e1f007c12 */ /* 0x000fe2000f8e9604 */
[----:B--2---:R-:W-:Y:S01]  /*11170*/  HMMA.16816.F32.BF16 R160, R8, R16, R36 ;  /* 0x0000001008a0723c */ /* 0x004fe20000041824 */
[----:B------:R-:W-:Y:S01]  /*11180*/  MOV R80, R140 ;  /* 0x0000008c00507202 */ /* 0x000fe20000000f00 */
[----:B------:R-:W-:Y:S01]  /*11190*/  IMAD.MOV.U32 R251, RZ, RZ, R141 ;  /* 0x000000fffffb7224 */ /* 0x000fe200078e008d */
[----:B------:R-:W-:Y:S02]  /*111a0*/  MOV R250, R142 ;  /* 0x0000008e00fa7202 */ /* 0x000fe40000000f00 */
[----:B------:R-:W-:-:S03]  /*111b0*/  MOV R81, R143 ;  /* 0x0000008f00517202 */ /* 0x000fc60000000f00 */
[----:B------:R-:W-:Y:S01]  /*111c0*/  HMMA.16816.F32.BF16 R156, R8, R18, R112 ;  /* 0x00000012089c723c */ /* 0x000fe20000041870 */
[----:B------:R-:W2:Y:S01]  /*111d0*/  LDSM.16.MT88.4 R16, [R201+0x1e800] ;  /* 0x01e80000c910783b */ /* 0x000ea20000004200 */
[----:B------:R-:W-:-:S06]  /*111e0*/  IMAD.WIDE.U32 R4, R5, -0x2daee0ad, RZ ;  /* 0xd2511f5305047825 */ /* 0x000fcc00078e00ff */
[----:B------:R-:W-:Y:S01]  /*111f0*/  HMMA.16816.F32.BF16 R140, R8, R6, R120 ;  /* 0x00000006088c723c */ /* 0x000fe20000041878 */
[----:B------:R-:W-:Y:S01]  /*11200*/  LOP3.LUT R5, R5, UR13, R32, 0x96, !PT ;  /* 0x0000000d05057c12 */ /* 0x000fe2000f8e9620 */
[----:B------:R-:W-:Y:S01]  /*11210*/  IMAD.MOV.U32 R113, RZ, RZ, R82 ;  /* 0x000000ffff717224 */ /* 0x000fe200078e0052 */
[----:B------:R-:W-:-:S05]  /*11220*/  MOV R118, R80 ;  /* 0x0000005000767202 */ /* 0x000fca0000000f00 */
[----:B-1----:R-:W-:Y:S01]  /*11230*/  HMMA.16816.F32.BF16 R96, R8, R20, R124 ;  /* 0x000000140860723c */ /* 0x002fe2000004187c */
[----:B------:R-:W-:Y:S01]  /*11240*/  IMAD.WIDE.U32 R6, R0, -0x2daee0ad, RZ ;  /* 0xd2511f5300067825 */ /* 0x000fe200078e00ff */
[----:B------:R-:W-:Y:S01]  /*11250*/  MOV R117, R81 ;  /* 0x0000005100757202 */ /* 0x000fe20000000f00 */
[----:B------:R-:W-:Y:S03]  /*11260*/  LDSM.16.MT88.4 R32, [R200+0x19000] ;  /* 0x01900000c820783b */ /* 0x000fe60000004200 */
[----:B------:R-:W-:Y:S01]  /*11270*/  LOP3.LUT R0, R7, UR11, R4, 0x96, !PT ;  /* 0x0000000b07007c12 */ /* 0x000fe2000f8e9604 */
[----:B------:R-:W-:Y:S01]  /*11280*/  IMAD.WIDE.U32 R4, R5, -0x326172a9, RZ ;  /* 0xcd9e8d5705047825 */ /* 0x000fe200078e00ff */
[----:B------:R-:W-:-:S03]  /*11290*/  MOV R114, R83 ;  /* 0x0000005300727202 */ /* 0x000fc60000000f00 */
[----:B------:R-:W-:Y:S01]  /*112a0*/  IMAD.WIDE.U32 R42, R0, -0x326172a9, RZ ;  /* 0xcd9e8d57002a7825 */ /* 0x000fe200078e00ff */
[----:B------:R-:W-:Y:S01]  /*112b0*/  HMMA.16816.F32.BF16 R80, R8, R22, R128 ;  /* 0x000000160850723c */ /* 0x000fe20000041880 */
[----:B------:R-:W-:Y:S01]  /*112c0*/  LOP3.LUT R5, R5, UR12, R30, 0x96, !PT ;  /* 0x0000000c05057c12 */ /* 0x000fe2000f8e961e */
[----:B------:R-:W1:Y:S02]  /*112d0*/  LDSM.16.MT88.4 R20, [R202+0x1e800] ;  /* 0x01e80000ca14783b */ /* 0x000e640000004200 */
[----:B------:R-:W-:-:S04]  /*112e0*/  LOP3.LUT R0, R43, UR10, R4, 0x96, !PT ;  /* 0x0000000a2b007c12 */ /* 0x000fc8000f8e9604 */
[----:B------:R-:W-:Y:S01]  /*112f0*/  HMMA.16816.F32.BF16 R76, R8, R24, R76 ;  /* 0x00000018084c723c */ /* 0x000fe2000004184c */
[----:B------:R-:W-:-:S07]  /*11300*/  IMAD.WIDE.U32 R4, R5, -0x2daee0ad, RZ ;  /* 0xd2511f5305047825 */ /* 0x000fce00078e00ff */
[----:B------:R-:W-:Y:S01]  /*11310*/  HMMA.16816.F32.BF16 R84, R8, R26, R84 ;  /* 0x0000001a0854723c */ /* 0x000fe20000041854 */
[----:B------:R-:W3:Y:S01]  /*11320*/  LDSM.16.MT88.4 R24, [R203+0x1e800] ;  /* 0x01e80000cb18783b */ /* 0x000ee20000004200 */
[----:B------:R-:W-:-:S04]  /*11330*/  IMAD.WIDE.U32 R40, R0, -0x2daee0ad, RZ ;  /* 0xd2511f5300287825 */ /* 0x000fc800078e00ff */
[----:B------:R-:W-:Y:S01]  /*11340*/  FFMA.FTZ R0, R242, c[0x0][0x23c], -R2 ;  /* 0x00008f00f2007a23 */ /* 0x000fe20000010802 */
[----:B------:R-:W-:-:S03]  /*11350*/  LOP3.LUT R4, R41, UR5, R4, 0x96, !PT ;  /* 0x0000000529047c12 */ /* 0x000fc6000f8e9604 */
[----:B------:R4:W-:Y:S01]  /*11360*/  MUFU.EX2 R242, R0 ;  /* 0x0000000000f27308 */ /* 0x0009e20000000800 */
[----:B------:R-:W-:Y:S02]  /*11370*/  MOV R38, R240 ;  /* 0x000000f000267202 */ /* 0x000fe40000000f00 */
[----:B------:R-:W-:Y:S01]  /*11380*/  MOV R115, R231 ;  /* 0x000000e700737202 */ /* 0x000fe20000000f00 */
[----:B------:R-:W-:Y:S01]  /*11390*/  IMAD.MOV.U32 R231, RZ, RZ, R236 ;  /* 0x000000ffffe77224 */ /* 0x000fe200078e00ec */
[----:B------:R-:W-:Y:S01]  /*113a0*/  MOV R112, R74 ;  /* 0x0000004a00707202 */ /* 0x000fe20000000f00 */
[----:B------:R-:W-:Y:S01]  /*113b0*/  IMAD.MOV.U32 R236, RZ, RZ, R15 ;  /* 0x000000ffffec7224 */ /* 0x000fe200078e000f */
[----:B----4-:R-:W-:Y:S01]  /*113c0*/  LOP3.LUT R0, R5, UR9, R6, 0x96, !PT ;  /* 0x0000000905007c12 */ /* 0x010fe2000f8e9606 */
[----:B------:R-:W-:Y:S02]  /*113d0*/  FFMA.FTZ R6, R243, c[0x0][0x23c], -R2 ;  /* 0x00008f00f3067a23 */ /* 0x000fe40000010802 */
[----:B------:R-:W-:-:S04]  /*113e0*/  IMAD.WIDE.U32 R4, R4, -0x326172a9, RZ ;  /* 0xcd9e8d5704047825 */ /* 0x000fc800078e00ff */
[----:B------:R-:W-:Y:S01]  /*113f0*/  IMAD.WIDE.U32 R30, R0, -0x326172a9, RZ ;  /* 0xcd9e8d57001e7825 */ /* 0x000fe200078e00ff */
[----:B------:R4:W-:Y:S01]  /*11400*/  MUFU.EX2 R240, R6 ;  /* 0x0000000600f07308 */ /* 0x0009e20000000800 */
[----:B------:R-:W-:Y:S02]  /*11410*/  MOV R15, R246 ;  /* 0x000000f6000f7202 */ /* 0x000fe40000000f00 */
[----:B------:R-:W-:Y:S01]  /*11420*/  IMAD.MOV.U32 R119, RZ, RZ, R75 ;  /* 0x000000ffff777224 */ /* 0x000fe200078e004b */
[----:B------:R-:W-:Y:S01]  /*11430*/  LOP3.LUT R0, R5, UR17, R30, 0x96, !PT ;  /* 0x0000001105007c12 */ /* 0x000fe2000f8e961e */
[----:B------:R-:W-:Y:S01]  /*11440*/  IMAD.MOV.U32 R116, RZ, RZ, R13 ;  /* 0x000000ffff747224 */ /* 0x000fe200078e000d */
[----:B------:R-:W-:Y:S01]  /*11450*/  MOV R39, R14 ;  /* 0x0000000e00277202 */ /* 0x000fe20000000f00 */
[----:B--2---:R-:W-:Y:S01]  /*11460*/  HMMA.16816.F32.BF16 R72, R8, R16, R132 ;  /* 0x000000100848723c */ /* 0x004fe20000041884 */
[----:B------:R-:W-:Y:S02]  /*11470*/  LOP3.LUT R13, R4, 0xff, RZ, 0xc0, !PT ;  /* 0x000000ff040d7812 */ /* 0x000fe400078ec0ff */
[----:B------:R-:W-:-:S02]  /*11480*/  SHF.R.U32.HI R14, RZ, 0x10, R4 ;  /* 0x00000010ff0e7819 */ /* 0x000fc40000011604 */
[----:B----4-:R-:W-:Y:S02]  /*11490*/  LOP3.LUT R6, R4, 0xffff, RZ, 0xc0, !PT ;  /* 0x0000ffff04067812 */ /* 0x010fe400078ec0ff */
[----:B------:R-:W-:Y:S02]  /*114a0*/  SHF.R.U32.HI R16, RZ, 0x18, R4 ;  /* 0x00000018ff107819 */ /* 0x000fe40000011604 */
[----:B------:R-:W-:Y:S02]  /*114b0*/  SHF.R.U32.HI R5, RZ, 0x8, R6 ;  /* 0x00000008ff057819 */ /* 0x000fe40000011606 */
[----:B------:R-:W-:Y:S01]  /*114c0*/  LOP3.LUT R4, R0, 0xffff, RZ, 0xc0, !PT ;  /* 0x0000ffff00047812 */ /* 0x000fe200078ec0ff */
[----:B------:R-:W-:Y:S01]  /*114d0*/  FFMA.FTZ R6, R15, c[0x0][0x23c], -R12 ;  /* 0x00008f000f067a23 */ /* 0x000fe2000001080c */
[----:B------:R-:W-:Y:S01]  /*114e0*/  PRMT R15, R13, 0x5410, R5 ;  /* 0x000054100d0f7816 */ /* 0x000fe20000000005 */
[----:B------:R-:W-:Y:S01]  /*114f0*/  FFMA.FTZ R7, R247, c[0x0][0x23c], -R2 ;  /* 0x00008f00f7077a23 */ /* 0x000fe20000010802 */
[----:B------:R-:W-:-:S02]  /*11500*/  SHF.R.U32.HI R5, RZ, 0x8, R4 ;  /* 0x00000008ff057819 */ /* 0x000fc40000011604 */
[----:B------:R-:W-:Y:S01]  /*11510*/  LOP3.LUT R4, R0, 0xff, RZ, 0xc0, !PT ;  /* 0x000000ff00047812 */ /* 0x000fe200078ec0ff */
[----:B------:R2:W4:Y:S01]  /*11520*/  MUFU.EX2 R246, R7 ;  /* 0x0000000700f67308 */ /* 0x0005220000000800 */
[----:B------:R-:W-:Y:S02]  /*11530*/  MOV R36, R238 ;  /* 0x000000ee00247202 */ /* 0x000fe40000000f00 */
[----:B------:R-:W-:Y:S02]  /*11540*/  PRMT R4, R4, 0x5410, R5 ;  /* 0x0000541004047816 */ /* 0x000fe40000000005 */
[----:B------:R-:W-:-:S03]  /*11550*/  SHF.R.U32.HI R5, RZ, 0x10, R0 ;  /* 0x00000010ff057819 */ /* 0x000fc60000011600 */
[----:B------:R3:W-:Y:S01]  /*11560*/  MUFU.EX2 R238, R6 ;  /* 0x0000000600ee7308 */ /* 0x0007e20000000800 */
[----:B------:R-:W-:Y:S01]  /*11570*/  MOV R37, R239 ;  /* 0x000000ef00257202 */ /* 0x000fe20000000f00 */
[----:B-1----:R-:W-:Y:S01]  /*11580*/  HMMA.16816.F32.BF16 R48, R8, R20, R48 ;  /* 0x000000140830723c */ /* 0x002fe20000041830 */
[----:B------:R-:W-:Y:S01]  /*11590*/  LOP3.LUT R5, R5, 0xff, RZ, 0xc0, !PT ;  /* 0x000000ff05057812 */ /* 0x000fe200078ec0ff */
[----:B--2---:R-:W-:-:S06]  /*115a0*/  FFMA.FTZ R7, R241, c[0x0][0x23c], -R2 ;  /* 0x00008f00f1077a23 */ /* 0x004fcc0000010802 */
[C---:B------:R-:W-:Y:S01]  /*115b0*/  HMMA.16816.F32.BF16 R44, R8.reuse, R22, R44 ;  /* 0x00000016082c723c */ /* 0x040fe2000004182c */
[----:B------:R-:W1:Y:S01]  /*115c0*/  LDSM.16.MT88.4 R20, [R203+0x19000] ;  /* 0x01900000cb14783b */ /* 0x000e620000004200 */
[----:B------:R2:W1:Y:S01]  /*115d0*/  MUFU.EX2 R239, R7 ;  /* 0x0000000700ef7308 */ /* 0x0004620000000800 */
[----:B---3--:R-:W-:Y:S01]  /*115e0*/  FFMA.FTZ R6, R116, c[0x0][0x23c], -R12 ;  /* 0x00008f0074067a23 */ /* 0x008fe2000001080c */
[----:B------:R-:W-:Y:S01]  /*115f0*/  MOV R116, R117 ;  /* 0x0000007500747202 */ /* 0x000fe20000000f00 */
[----:B------:R-:W-:Y:S01]  /*11600*/  IMAD.MOV.U32 R117, RZ, RZ, R118 ;  /* 0x000000ffff757224 */ /* 0x000fe200078e0076 */
[----:B------:R-:W-:Y:S02]  /*11610*/  MOV R118, R119 ;  /* 0x0000007700767202 */ /* 0x000fe40000000f00 */
[----:B------:R-:W-:Y:S01]  /*11620*/  HMMA.16816.F32.BF16 R136, R8, R18, R136 ;  /* 0x000000120888723c */ /* 0x000fe20000041888 */
[----:B------:R-:W-:Y:S01]  /*11630*/  MOV R119, R112 ;  /* 0x0000007000777202 */ /* 0x000fe20000000f00 */
[----:B------:R-:W-:Y:S01]  /*11640*/  IMAD.MOV.U32 R112, RZ, RZ, R229 ;  /* 0x000000ffff707224 */ /* 0x000fe200078e00e5 */
[----:B------:R-:W-:-:S02]  /*11650*/  MOV R229, R237 ;  /* 0x000000ed00e57202 */ /* 0x000fc40000000f00 */
[----:B------:R-:W-:Y:S02]  /*11660*/  LOP3.LUT R13, R14, 0xff, RZ, 0xc0, !PT ;  /* 0x000000ff0e0d7812 */ /* 0x000fe400078ec0ff */
[----:B--2---:R-:W-:Y:S01]  /*11670*/  SHF.R.U32.HI R7, RZ, 0x18, R0 ;  /* 0x00000018ff077819 */ /* 0x004fe20000011600 */
[----:B------:R-:W-:Y:S01]  /*11680*/  HMMA.16816.F32.BF16 R56, R8, R24, R56 ;  /* 0x000000180838723c */ /* 0x000fe20000041838 */
[----:B------:R2:W-:Y:S02]  /*11690*/  MUFU.EX2 R237, R6 ;  /* 0x0000000600ed7308 */ /* 0x0005e40000000800 */
[----:B------:R-:W-:Y:S01]  /*116a0*/  PRMT R14, R5, 0x5410, R7 ;  /* 0x00005410050e7816 */ /* 0x000fe20000000007 */
[----:B------:R-:W-:-:S04]  /*116b0*/  FFMA.FTZ R5, R116, c[0x0][0x23c], -R12 ;  /* 0x00008f0074057a23 */ /* 0x000fc8000001080c */
[----:B------:R-:W-:Y:S01]  /*116c0*/  HMMA.16816.F32.BF16 R52, R8, R26, R52 ;  /* 0x0000001a0834723c */ /* 0x000fe20000041834 */
[----:B------:R-:W3:Y:S01]  /*116d0*/  LDSM.16.MT88.4 R8, [R200+0x1b000] ;  /* 0x01b00000c808783b */ /* 0x000ee20000004200 */
[----:B------:R-:W-:Y:S02]  /*116e0*/  MOV R243, R114 ;  /* 0x0000007200f37202 */ /* 0x000fe40000000f00 */
[----:B------:R-:W-:Y:S01]  /*116f0*/  MOV R114, R233 ;  /* 0x000000e900727202 */ /* 0x000fe20000000f00 */
[----:B--2---:R-:W-:Y:S01]  /*11700*/  FFMA.FTZ R6, R38, c[0x0][0x23c], -R12 ;  /* 0x00008f0026067a23 */ /* 0x004fe2000001080c */
[----:B------:R-:W-:Y:S01]  /*11710*/  MOV R38, R236 ;  /* 0x000000ec00267202 */ /* 0x000fe20000000f00 */
[----:B------:R-:W-:Y:S01]  /*11720*/  MUFU.EX2 R233, R5 ;  /* 0x0000000500e97308 */ /* 0x000fe20000000800 */
[--C-:B------:R-:W-:Y:S01]  /*11730*/  HSET2.LE.AND R0, R4, R228.reuse, PT ;  /* 0x000000e404007233 */ /* 0x100fe20003803000 */
[----:B----4-:R-:W-:Y:S02]  /*11740*/  F2FP.BF16.PACK_AB R4, R242, R246 ;  /* 0x000000f6f204723e */ /* 0x010fe400000010ff */
[----:B------:R-:W-:Y:S01]  /*11750*/  PRMT R13, R13, 0x5410, R16 ;  /* 0x000054100d0d7816 */ /* 0x000fe20000000010 */
[----:B------:R-:W-:Y:S01]  /*11760*/  IMAD.MOV.U32 R116, RZ, RZ, R117 ;  /* 0x000000ffff747224 */ /* 0x000fe200078e0075 */
[----:B------:R-:W2:Y:S02]  /*11770*/  LDSM.16.MT88.4 R16, [R202+0x19000] ;  /* 0x01900000ca10783b */ /* 0x000ea40000004200 */
[----:B------:R1:W4:Y:S01]  /*11780*/  MUFU.EX2 R236, R6 ;  /* 0x0000000600ec7308 */ /* 0x0003220000000800 */
[----:B------:R-:W-:Y:S01]  /*11790*/  LOP3.LUT R4, R0, R4, RZ, 0xc0, !PT ;  /* 0x0000000400047212 */ /* 0x000fe200078ec0ff */
[----:B------:R-:W-:Y:S01]  /*117a0*/  HSET2.LE.AND R0, R15, R228, PT ;  /* 0x000000e40f007233 */ /* 0x000fe20003803000 */
[----:B------:R-:W-:Y:S01]  /*117b0*/  MOV R247, R113 ;  /* 0x0000007100f77202 */ /* 0x000fe20000000f00 */
[----:B------:R-:W-:Y:S01]  /*117c0*/  LDSM.16.MT88.4 R24, [R201+0x19000] ;  /* 0x01900000c918783b */ /* 0x000fe20000004200 */
[----:B-1----:R-:W-:-:S02]  /*117d0*/  F2FP.BF16.PACK_AB R6, R239, R240 ;  /* 0x000000f0ef06723e */ /* 0x002fc400000010ff */
[----:B----4-:R-:W-:Y:S02]  /*117e0*/  F2FP.BF16.PACK_AB R7, R233, R236 ;  /* 0x000000ece907723e */ /* 0x010fe400000010ff */
[----:B------:R-:W-:Y:S01]  /*117f0*/  LOP3.LUT R6, R0, R6, RZ, 0xc0, !PT ;  /* 0x0000000600067212 */ /* 0x000fe200078ec0ff */
[----:B------:R-:W-:Y:S01]  /*11800*/  HSET2.LE.AND R0, R13, R228, PT ;  /* 0x000000e40d007233 */ /* 0x000fe20003803000 */
[----:B------:R-:W-:-:S04]  /*11810*/  F2FP.BF16.PACK_AB R5, R237, R238 ;  /* 0x000000eeed05723e */ /* 0x000fc800000010ff */
[----:B------:R-:W-:Y:S01]  /*11820*/  LOP3.LUT R7, R0, R7, RZ, 0xc0, !PT ;  /* 0x0000000700077212 */ /* 0x000fe200078ec0ff */
[----:B------:R-:W-:Y:S01]  /*11830*/  HSET2.LE.AND R0, R14, R228, PT ;  /* 0x000000e40e007233 */ /* 0x000fe20003803000 */
[----:B------:R-:W-:Y:S02]  /*11840*/  MOV R117, R118 ;  /* 0x0000007600757202 */ /* 0x000fe40000000f00 */
[----:B------:R-:W-:Y:S01]  /*11850*/  MOV R118, R119 ;  /* 0x0000007700767202 */ /* 0x000fe20000000f00 */
[----:B------:R-:W-:Y:S01]  /*11860*/  IMAD.MOV.U32 R119, RZ, RZ, R112 ;  /* 0x000000ffff777224 */ /* 0x000fe200078e0070 */
[----:B------:R-:W-:Y:S01]  /*11870*/  LOP3.LUT R5, R0, R5, RZ, 0xc0, !PT ;  /* 0x0000000500057212 */ /* 0x000fe200078ec0ff */
[----:B------:R-:W-:Y:S01]  /*11880*/  IMAD.MOV.U32 R112, RZ, RZ, R115 ;  /* 0x000000ffff707224 */ /* 0x000fe200078e0073 */
[----:B------:R-:W-:Y:S01]  /*11890*/  MOV R241, R36 ;  /* 0x0000002400f17202 */ /* 0x000fe20000000f00 */
[----:B------:R-:W-:Y:S01]  /*118a0*/  IMAD.MOV.U32 R15, RZ, RZ, R38 ;  /* 0x000000ffff0f7224 */ /* 0x000fe200078e0026 */
[----:B------:R-:W-:-:S02]  /*118b0*/  MOV R113, R37 ;  /* 0x0000002500717202 */ /* 0x000fc40000000f00 */
[----:B------:R-:W-:Y:S02]  /*118c0*/  MOV R115, R39 ;  /* 0x0000002700737202 */ /* 0x000fe40000000f00 */
[----:B------:R-:W1:Y:S01]  /*118d0*/  LDSM.16.MT88.4 R36, [R201+0x1b000] ;  /* 0x01b00000c924783b */ /* 0x000e620000004200 */
[C---:B------:R-:W-:Y:S08]  /*118e0*/  HMMA.16816.F32.BF16 R76, R4.reuse, R20, R76 ;  /* 0x00000014044c723c */ /* 0x040ff0000004184c */
[C---:B------:R-:W-:Y:S01]  /*118f0*/  HMMA.16816.F32.BF16 R84, R4.reuse, R22, R84 ;  /* 0x000000160454723c */ /* 0x040fe20000041854 */
[----:B------:R-:W4:Y:S07]  /*11900*/  LDSM.16.MT88.4 R20, [R203+0x1b000] ;  /* 0x01b00000cb14783b */ /* 0x000f2e0000004200 */
[C---:B---3--:R-:W-:Y:S08]  /*11910*/  HMMA.16816.F32.BF16 R100, R4.reuse, R8, R100 ;  /* 0x000000080464723c */ /* 0x048ff00000041864 */
[C---:B------:R-:W-:Y:S01]  /*11920*/  HMMA.16816.F32.BF16 R104, R4.reuse, R10, R104 ;  /* 0x0000000a0468723c */ /* 0x040fe20000041868 */
[----:B------:R-:W3:Y:S07]  /*11930*/  LDSM.16.MT88.4 R8, [R200+0x1d000] ;  /* 0x01d00000c808783b */ /* 0x000eee0000004200 */
[C---:B--2---:R-:W-:Y:S08]  /*11940*/  HMMA.16816.F32.BF16 R88, R4.reuse, R16, R88 ;  /* 0x000000100458723c */ /* 0x044ff00000041858 */
[----:B------:R-:W-:Y:S01]  /*11950*/  HMMA.16816.F32.BF16 R92, R4, R18, R92 ;  /* 0x00000012045c723c */ /* 0x000fe2000004185c */
[----:B------:R-:W2:Y:S01]  /*11960*/  LDSM.16.MT88.4 R16, [R202+0x1b000] ;  /* 0x01b00000ca10783b */ /* 0x000ea20000004200 */
[----:B------:R-:W-:-:S02]  /*11970*/  MOV R14, R112 ;  /* 0x00000070000e7202 */ /* 0x000fc40000000f00 */
[----:B------:R-:W-:Y:S01]  /*11980*/  MOV R0, R113 ;  /* 0x0000007100007202 */ /* 0x000fe20000000f00 */
[----:B------:R-:W-:-:S03]  /*11990*/  IMAD.MOV.U32 R13, RZ, RZ, R116 ;  /* 0x000000ffff0d7224 */ /* 0x000fc600078e0074 */
[C---:B-1----:R-:W-:Y:S07]  /*119a0*/  HMMA.16816.F32.BF16 R108, R4.reuse, R36, R108 ;  /* 0x00000024046c723c */ /* 0x042fee000004186c */
[----:B------:R-:W-:Y:S01]  /*119b0*/  IMAD.MOV.U32 R37, RZ, RZ, R114 ;  /* 0x000000ffff257224 */ /* 0x000fe200078e0072 */
[----:B------:R-:W-:Y:S02]  /*119c0*/  MOV R36, R115 ;  /* 0x0000007300247202 */ /* 0x000fe40000000f00 */
[C---:B------:R-:W-:Y:S07]  /*119d0*/  HMMA.16816.F32.BF16 R112, R4.reuse, R38, R172 ;  /* 0x000000260470723c */ /* 0x040fee00000418ac */
[----:B------:R-:W-:Y:S01]  /*119e0*/  MOV R38, R117 ;  /* 0x0000007500267202 */ /* 0x000fe20000000f00 */
[----:B------:R-:W-:Y:S01]  /*119f0*/  IMAD.MOV.U32 R39, RZ, RZ, R118 ;  /* 0x000000ffff277224 */ /* 0x000fe200078e0076 */
[----:B------:R-:W-:Y:S01]  /*11a00*/  MOV R172, R119 ;  /* 0x0000007700ac7202 */ /* 0x000fe20000000f00 */
[C---:B------:R-:W-:Y:S08]  /*11a10*/  HMMA.16816.F32.BF16 R152, R4.reuse, R32, R152 ;  /* 0x000000200498723c */ /* 0x040ff00000041898 */
[C---:B------:R-:W-:Y:S01]  /*11a20*/  HMMA.16816.F32.BF16 R60, R4.reuse, R34, R60 ;  /* 0x00000022043c723c */ /* 0x040fe2000004183c */
[----:B------:R-:W1:Y:S07]  /*11a30*/  LDSM.16.MT88.4 R32, [R203+0x1d000] ;  /* 0x01d00000cb20783b */ /* 0x000e6e0000004200 */
[C---:B----4-:R-:W-:Y:S08]  /*11a40*/  HMMA.16816.F32.BF16 R116, R4.reuse, R20, R196 ;  /* 0x000000140474723c */ /* 0x050ff000000418c4 */
[C---:B---3--:R-:W-:Y:S08]  /*11a50*/  HMMA.16816.F32.BF16 R132, R4.reuse, R8, R180 ;  /* 0x000000080484723c */ /* 0x048ff000000418b4 */
[C---:B------:R-:W-:Y:S01]  /*11a60*/  HMMA.16816.F32.BF16 R196, R4.reuse, R10, R176 ;  /* 0x0000000a04c4723c */ /* 0x040fe200000418b0 */
[----:B------:R-:W3:Y:S07]  /*11a70*/  LDSM.16.MT88.4 R8, [R202+0x1d000] ;  /* 0x01d00000ca08783b */ /* 0x000eee0000004200 */
[C---:B------:R-:W-:Y:S08]  /*11a80*/  HMMA.16816.F32.BF16 R64, R4.reuse, R24, R64 ;  /* 0x000000180440723c */ /* 0x040ff00000041840 */
[C---:B------:R-:W-:Y:S01]  /*11a90*/  HMMA.16816.F32.BF16 R68, R4.reuse, R26, R68 ;  /* 0x0000001a0444723c */ /* 0x040fe20000041844 */
[----:B------:R-:W4:Y:S07]  /*11aa0*/  LDSM.16.MT88.4 R24, [R201+0x1d000] ;  /* 0x01d00000c918783b */ /* 0x000f2e0000004200 */
[C---:B--2---:R-:W-:Y:S08]  /*11ab0*/  HMMA.16816.F32.BF16 R124, R4.reuse, R16, R188 ;  /* 0x00000010047c723c */ /* 0x044ff000000418bc */
[----:B------:R-:W-:Y:S01]  /*11ac0*/  HMMA.16816.F32.BF16 R128, R4, R18, R184 ;  /* 0x000000120480723c */ /* 0x000fe200000418b8 */
[----:B------:R-:W2:Y:S01]  /*11ad0*/  LDSM.16.MT88.4 R16, [R200+0x1f000] ;  /* 0x01f00000c810783b */ /* 0x000ea20000004200 */
[----:B------:R-:W-:-:S06]  /*11ae0*/  MOV R21, R231 ;  /* 0x000000e700157202 */ /* 0x000fcc0000000f00 */
[C---:B-1----:R-:W-:Y:S08]  /*11af0*/  HMMA.16816.F32.BF16 R184, R4.reuse, R32, R160 ;  /* 0x0000002004b8723c */ /* 0x042ff000000418a0 */
[C---:B---3--:R-:W-:Y:S08]  /*11b00*/  HMMA.16816.F32.BF16 R180, R4.reuse, R8, R144 ;  /* 0x0000000804b4723c */ /* 0x048ff00000041890 */
[----:B------:R-:W-:Y:S01]  /*11b10*/  HMMA.16816.F32.BF16 R160, R4, R10, R140 ;  /* 0x0000000a04a0723c */ /* 0x000fe2000004188c */
[----:B------:R-:W-:Y:S01]  /*11b20*/  LDSM.16.MT88.4 R8, [R203+0x1f000] ;  /* 0x01f00000cb08783b */ /* 0x000fe20000004200 */
[----:B------:R-:W-:Y:S01]  /*11b30*/  MOV R173, R228 ;  /* 0x000000e400ad7202 */ /* 0x000fe20000000f00 */
[----:B------:R-:W-:Y:S01]  /*11b40*/  IMAD.MOV.U32 R174, RZ, RZ, R229 ;  /* 0x000000ffffae7224 */ /* 0x000fe200078e00e5 */
[----:B------:R-:W-:-:S04]  /*11b50*/  MOV R175, R230 ;  /* 0x000000e600af7202 */ /* 0x000fc80000000f00 */
[C---:B------:R-:W-:Y:S08]  /*11b60*/  HMMA.16816.F32.BF16 R120, R4.reuse, R22, R192 ;  /* 0x000000160478723c */ /* 0x040ff000000418c0 */
[C---:B----4-:R-:W-:Y:S07]  /*11b70*/  HMMA.16816.F32.BF16 R192, R4.reuse, R26, R164 ;  /* 0x0000001a04c0723c */ /* 0x050fee00000418a4 */
[----:B------:R-:W-:Y:S01]  /*11b80*/  IMAD.MOV.U32 R167, RZ, RZ, R21 ;  /* 0x000000ffffa77224 */ /* 0x000fe200078e0015 */
[C---:B------:R-:W-:Y:S01]  /*11b90*/  HMMA.16816.F32.BF16 R228, R4.reuse, R24, R168 ;  /* 0x0000001804e4723c */ /* 0x040fe200000418a8 */
[----:B------:R-:W1:Y:S07]  /*11ba0*/  LDSM.16.MT88.4 R20, [R201+0x1f000] ;  /* 0x01f00000c914783b */ /* 0x000e6e0000004200 */
[C---:B------:R-:W-:Y:S08]  /*11bb0*/  HMMA.16816.F32.BF16 R188, R4.reuse, R34, R156 ;  /* 0x0000002204bc723c */ /* 0x040ff0000004189c */
[C---:B--2---:R-:W-:Y:S08]  /*11bc0*/  HMMA.16816.F32.BF16 R32, R4.reuse, R16, R96 ;  /* 0x000000100420723c */ /* 0x044ff00000041860 */
[----:B------:R-:W-:Y:S01]  /*11bd0*/  HMMA.16816.F32.BF16 R24, R4, R18, R80 ;  /* 0x000000120418723c */ /* 0x000fe20000041850 */
[----:B------:R-:W2:Y:S01]  /*11be0*/  LDSM.16.MT88.4 R16, [R202+0x1f000] ;  /* 0x01f00000ca10783b */ /* 0x000ea20000004200 */
[----:B------:R-:W-:-:S02]  /*11bf0*/  IMAD.MOV.U32 R159, RZ, RZ, R0 ;  /* 0x000000ffff9f7224 */ /* 0x000fc400078e0000 */
[--C-:B------:R-:W-:Y:S01]  /*11c00*/  FFMA.FTZ R0, R14, c[0x0][0x23c], -R2.reuse ;  /* 0x00008f000e007a23 */ /* 0x100fe20000010802 */
[----:B------:R-:W-:Y:S01]  /*11c10*/  MOV R14, R232 ;  /* 0x000000e8000e7202 */ /* 0x000fe20000000f00 */
[----:B------:R-:W-:Y:S01]  /*11c20*/  IMAD.MOV.U32 R165, RZ, RZ, R173 ;  /* 0x000000ffffa57224 */ /* 0x000fe200078e00ad */
[----:B------:R-:W-:Y:S01]  /*11c30*/  MOV R158, R175 ;  /* 0x000000af009e7202 */ /* 0x000fe20000000f00 */
[----:B------:R3:W-:Y:S01]  /*11c40*/  MUFU.EX2 R232, R0 ;  /* 0x0000000000e87308 */ /* 0x0007e20000000800 */
[----:B------:R-:W-:Y:S01]  /*11c50*/  IMAD.MOV.U32 R146, RZ, RZ, R159 ;  /* 0x000000ffff927224 */ /* 0x000fe200078e009f */
[----:B------:R-:W-:Y:S01]  /*11c60*/  MOV R159, R15 ;  /* 0x0000000f009f7202 */ /* 0x000fe20000000f00 */
[----:B------:R-:W-:Y:S01]  /*11c70*/  IMAD.MOV.U32 R15, RZ, RZ, R241 ;  /* 0x000000ffff0f7224 */ /* 0x000fe200078e00f1 */
[----:B------:R-:W-:Y:S01]  /*11c80*/  MOV R164, R38 ;  /* 0x0000002600a47202 */ /* 0x000fe20000000f00 */
[----:B------:R-:W-:Y:S01]  /*11c90*/  LDSM.16.MT88.4 R80, [R203+0x1b800] ;  /* 0x01b80000cb50783b */ /* 0x000fe20000004200 */
[----:B------:R-:W-:Y:S01]  /*11ca0*/  MOV R166, R174 ;  /* 0x000000ae00a67202 */ /* 0x000fe20000000f00 */
[----:B-1----:R-:W-:Y:S02]  /*11cb0*/  HMMA.16816.F32.BF16 R168, R4, R20, R72 ;  /* 0x0000001404a8723c */ /* 0x002fe40000041848 */
[----:B------:R-:W-:Y:S01]  /*11cc0*/  LDSM.16.MT88.4 R96, [R200+0x1d800] ;  /* 0x01d80000c860783b */ /* 0x000fe20000004200 */
[----:B---3--:R-:W-:Y:S01]  /*11cd0*/  FFMA.FTZ R0, R150, c[0x0][0x23c], -R2 ;  /* 0x00008f0096007a23 */ /* 0x008fe20000010802 */
[----:B------:R-:W-:-:S02]  /*11ce0*/  MOV R38, R172 ;  /* 0x000000ac00267202 */ /* 0x000fc40000000f00 */
[----:B------:R-:W-:Y:S01]  /*11cf0*/  MOV R241, R243 ;  /* 0x000000f300f17202 */ /* 0x000fe20000000f00 */
[----:B------:R1:W3:Y:S01]  /*11d00*/  MUFU.EX2 R150, R0 ;  /* 0x0000000000967308 */ /* 0x0002e20000000800 */
[C---:B------:R-:W-:Y:S01]  /*11d10*/  HMMA.16816.F32.BF16 R172, R4.reuse, R8, R56 ;  /* 0x0000000804ac723c */ /* 0x040fe20000041838 */
[----:B------:R-:W-:Y:S01]  /*11d20*/  MOV R243, R247 ;  /* 0x000000f700f37202 */ /* 0x000fe20000000f00 */
[----:B------:R-:W-:Y:S01]  /*11d30*/  IMAD.MOV.U32 R247, RZ, RZ, R249 ;  /* 0x000000fffff77224 */ /* 0x000fe200078e00f9 */
[----:B------:R-:W-:Y:S01]  /*11d40*/  MOV R249, R149 ;  /* 0x0000009500f97202 */ /* 0x000fe20000000f00 */
[----:B------:R-:W4:Y:S01]  /*11d50*/  LDSM.16.MT88.4 R56, [R202+0x19800] ;  /* 0x01980000ca38783b */ /* 0x000f220000004200 */
[----:B------:R-:W-:Y:S01]  /*11d60*/  MOV R147, R164 ;  /* 0x000000a400937202 */ /* 0x000fe20000000f00 */
[----:B------:R-:W-:Y:S01]  /*11d70*/  IMAD.MOV.U32 R157, RZ, RZ, R166 ;  /* 0x000000ffff9d7224 */ /* 0x000fe200078e00a6 */
[----:B------:R-:W-:Y:S01]  /*11d80*/  MOV R156, R165 ;  /* 0x000000a5009c7202 */ /* 0x000fe20000000f00 */
[----:B------:R-:W-:Y:S01]  /*11d90*/  HMMA.16816.F32.BF16 R176, R4, R22, R136 ;  /* 0x0000001604b0723c */ /* 0x000fe20000041888 */
[----:B------:R-:W-:Y:S01]  /*11da0*/  IMAD.MOV.U32 R142, RZ, RZ, R15 ;  /* 0x000000ffff8e7224 */ /* 0x000fe200078e000f */
[----:B------:R-:W-:Y:S01]  /*11db0*/  MOV R143, R159 ;  /* 0x0000009f008f7202 */ /* 0x000fe20000000f00 */
[----:B------:R-:W-:Y:S01]  /*11dc0*/  LDSM.16.MT88.4 R72, [R201+0x1b800] ;  /* 0x01b80000c948783b */ /* 0x000fe20000004200 */
[----:B-1----:R-:W-:Y:S01]  /*11dd0*/  FFMA.FTZ R0, R13, c[0x0][0x23c], -R2 ;  /* 0x00008f000d007a23 */ /* 0x002fe20000010802 */
[----:B------:R-:W-:-:S03]  /*11de0*/  MOV R13, R227 ;  /* 0x000000e3000d7202 */ /* 0x000fc60000000f00 */
[----:B------:R-:W-:Y:S01]  /*11df0*/  HMMA.16816.F32.BF16 R20, R4, R10, R52 ;  /* 0x0000000a0414723c */ /* 0x000fe20000041834 */
[----:B------:R-:W-:Y:S01]  /*11e00*/  MOV R141, R156 ;  /* 0x0000009c008d7202 */ /* 0x000fe20000000f00 */
[----:B------:R1:W-:Y:S01]  /*11e10*/  MUFU.EX2 R227, R0 ;  /* 0x0000000000e37308 */ /* 0x0003e20000000800 */
[----:B------:R-:W-:Y:S01]  /*11e20*/  FFMA.FTZ R2, R158, c[0x0][0x23c], -R2 ;  /* 0x00008f009e027a23 */ /* 0x000fe20000010802 */
[----:B------:R-:W-:Y:S06]  /*11e30*/  LDSM.16.MT88.4 R136, [R201+0x1f800] ;  /* 0x01f80000c988783b */ /* 0x000fec0000004200 */
[----:B------:R2:W-:Y:S01]  /*11e40*/  MUFU.EX2 R149, R2 ;  /* 0x0000000200957308 */ /* 0x0005e20000000800 */
[----:B-1----:R-:W-:-:S05]  /*11e50*/  LOP3.LUT R0, R31, UR8, R42, 0x96, !PT ;  /* 0x000000081f007c12 */ /* 0x002fca000f8e962a */
[----:B------:R-:W-:-:S04]  /*11e60*/  IMAD.WIDE.U32 R8, R0, -0x2daee0ad, RZ ;  /* 0xd2511f5300087825 */ /* 0x000fc800078e00ff */
[----:B--2---:R-:W-:Y:S01]  /*11e70*/  FFMA.FTZ R2, R14, c[0x0][0x23c], -R12 ;  /* 0x00008f000e027a23 */ /* 0x004fe2000001080c */
[----:B------:R-:W-:Y:S02]  /*11e80*/  LOP3.LUT R0, R9, UR18, R40, 0x96, !PT ;  /* 0x0000001209007c12 */ /* 0x000fe4000f8e9628 */
[----:B------:R-:W1:Y:S01]  /*11e90*/  LDSM.16.MT88.4 R40, [R201+0x19800] ;  /* 0x01980000c928783b */ /* 0x000e620000004200 */
[----:B------:R2:W-:Y:S01]  /*11ea0*/  MUFU.EX2 R31, R2 ;  /* 0x00000002001f7308 */ /* 0x0005e20000000800 */
[----:B------:R-:W-:Y:S02]  /*11eb0*/  MOV R158, R167 ;  /* 0x000000a7009e7202 */ /* 0x000fe40000000f00 */
[----:B------:R-:W-:Y:S01]  /*11ec0*/  HMMA.16816.F32.BF16 R164, R4, R16, R48 ;  /* 0x0000001004a4723c */ /* 0x000fe20000041830 */
[----:B------:R-:W-:Y:S01]  /*11ed0*/  LOP3.LUT R14, R8, 0xff, RZ, 0xc0, !PT ;  /* 0x000000ff080e7812 */ /* 0x000fe200078ec0ff */
[----:B------:R-:W-:Y:S01]  /*11ee0*/  FFMA.FTZ R11, R147, c[0x0][0x23c], -R12 ;  /* 0x00008f00930b7a23 */ /* 0x000fe2000001080c */
[----:B------:R-:W-:-:S05]  /*11ef0*/  SHF.R.U32.HI R10, RZ, 0x10, R8 ;  /* 0x00000010ff0a7819 */ /* 0x000fca0000011608 */
[----:B------:R-:W-:Y:S01]  /*11f00*/  HMMA.16816.F32.BF16 R16, R4, R18, R44 ;  /* 0x000000120410723c */ /* 0x000fe2000004182c */
[----:B------:R-:W1:Y:S01]  /*11f10*/  LDSM.16.MT88.4 R48, [R203+0x19800] ;  /* 0x01980000cb30783b */ /* 0x000e620000004200 */
[----:B--2---:R-:W-:Y:S01]  /*11f20*/  LOP3.LUT R2, R8, 0xffff, RZ, 0xc0, !PT ;  /* 0x0000ffff08027812 */ /* 0x004fe200078ec0ff */
[----:B------:R-:W-:Y:S01]  /*11f30*/  FFMA.FTZ R9, R13, c[0x0][0x23c], -R12 ;  /* 0x00008f000d097a23 */ /* 0x000fe2000001080c */
[----:B------:R-:W-:Y:S01]  /*11f40*/  SHF.R.U32.HI R13, RZ, 0x18, R8 ;  /* 0x00000018ff0d7819 */ /* 0x000fe20000011608 */
[----:B------:R-:W-:Y:S02]  /*11f50*/  FFMA.FTZ R8, R146, c[0x0][0x23c], -R12 ;  /* 0x00008f0092087a23 */ /* 0x000fe4000001080c */
[----:B------:R-:W-:Y:S01]  /*11f60*/  SHF.R.U32.HI R6, RZ, 0x8, R2 ;  /* 0x00000008ff067819 */ /* 0x000fe20000011602 */
[----:B------:R-:W2:Y:S01]  /*11f70*/  MUFU.EX2 R30, R9 ;  /* 0x00000009001e7308 */ /* 0x000ea20000000800 */
[----:B------:R-:W-:Y:S02]  /*11f80*/  LOP3.LUT R2, R0, 0xffff, RZ, 0xc0, !PT ;  /* 0x0000ffff00027812 */ /* 0x000fe400078ec0ff */
[----:B------:R-:W-:-:S02]  /*11f90*/  SHF.R.U32.HI R5, RZ, 0x10, R0 ;  /* 0x00000010ff057819 */ /* 0x000fc40000011600 */
[----:B------:R-:W-:-:S03]  /*11fa0*/  SHF.R.U32.HI R7, RZ, 0x18, R0 ;  /* 0x00000018ff077819 */ /* 0x000fc60000011600 */
[----:B------:R2:W-:Y:S01]  /*11fb0*/  MUFU.EX2 R15, R8 ;  /* 0x00000008000f7308 */ /* 0x0005e20000000800 */
[----:B------:R-:W-:-:S07]  /*11fc0*/  LOP3.LUT R4, R10, 0xff, RZ, 0xc0, !PT ;  /* 0x000000ff0a047812 */ /* 0x000fce00078ec0ff */
[----:B------:R-:W1:Y:S01]  /*11fd0*/  MUFU.EX2 R12, R11 ;  /* 0x0000000b000c7308 */ /* 0x000e620000000800 */
[----:B--2---:R-:W-:Y:S02]  /*11fe0*/  LOP3.LUT R8, R0, 0xff, RZ, 0xc0, !PT ;  /* 0x000000ff00087812 */ /* 0x004fe400078ec0ff */
[----:B------:R-:W-:Y:S02]  /*11ff0*/  SHF.R.U32.HI R0, RZ, 0x8, R2 ;  /* 0x00000008ff007819 */ /* 0x000fe40000011602 */
[----:B------:R-:W-:Y:S02]  /*12000*/  LOP3.LUT R2, R5, 0xff, RZ, 0xc0, !PT ;  /* 0x000000ff05027812 */ /* 0x000fe400078ec0ff */
[----:B------:R-:W-:Y:S02]  /*12010*/  PRMT R0, R8, 0x5410, R0 ;  /* 0x0000541008007816 */ /* 0x000fe40000000000 */
[----:B------:R-:W-:Y:S02]  /*12020*/  PRMT R2, R2, 0x5410, R7 ;  /* 0x0000541002027816 */ /* 0x000fe40000000007 */
[----:B------:R-:W-:Y:S01]  /*12030*/  PRMT R9, R14, 0x5410, R6 ;  /* 0x000054100e097816 */ /* 0x000fe20000000006 */
[--C-:B------:R-:W-:Y:S01]  /*12040*/  HSET2.LE.AND R0, R0, R141.reuse, PT ;  /* 0x0000008d00007233 */ /* 0x100fe20003803000 */
[----:B------:R-:W-:Y:S01]  /*12050*/  PRMT R6, R4, 0x5410, R13 ;  /* 0x0000541004067816 */ /* 0x000fe2000000000d */
[----:B------:R-:W-:Y:S01]  /*12060*/  HSET2.LE.AND R4, R2, R141, PT ;  /* 0x0000008d02047233 */ /* 0x000fe20003803000 */
[----:B---3--:R-:W-:-:S02]  /*12070*/  F2FP.BF16.PACK_AB R2, R150, R232 ;  /* 0x000000e89602723e */ /* 0x008fc400000010ff */
[----:B------:R-:W-:Y:S01]  /*12080*/  F2FP.BF16.PACK_AB R5, R30, R31 ;  /* 0x0000001f1e05723e */ /* 0x000fe200000010ff */
[----:B------:R-:W-:Y:S01]  /*12090*/  IMAD.MOV.U32 R147, RZ, RZ, R157 ;  /* 0x000000ffff937224 */ /* 0x000fe200078e009d */
[----:B------:R-:W-:Y:S02]  /*120a0*/  MOV R146, R158 ;  /* 0x0000009e00927202 */ /* 0x000fe40000000f00 */
[----:B------:R-:W-:Y:S01]  /*120b0*/  LOP3.LUT R144, R0, R2, RZ, 0xc0, !PT ;  /* 0x0000000200907212 */ /* 0x000fe200078ec0ff */
[--C-:B------:R-:W-:Y:S01]  /*120c0*/  HSET2.LE.AND R0, R9, R141.reuse, PT ;  /* 0x0000008d09007233 */ /* 0x100fe20003803000 */
[----:B------:R-:W-:Y:S01]  /*120d0*/  LOP3.LUT R145, R4, R5, RZ, 0xc0, !PT ;  /* 0x0000000504917212 */ /* 0x000fe200078ec0ff */
[----:B------:R-:W-:Y:S01]  /*120e0*/  HSET2.LE.AND R4, R6, R141, PT ;  /* 0x0000008d06047233 */ /* 0x000fe20003803000 */
[----:B------:R-:W-:Y:S01]  /*120f0*/  F2FP.BF16.PACK_AB R2, R149, R227 ;  /* 0x000000e39502723e */ /* 0x000fe200000010ff */
[----:B------:R-:W-:Y:S01]  /*12100*/  IMAD.MOV.U32 R7, RZ, RZ, R146 ;  /* 0x000000ffff077224 */ /* 0x000fe200078e0092 */
[----:B-1----:R-:W-:Y:S01]  /*12110*/  F2FP.BF16.PACK_AB R5, R12, R15 ;  /* 0x0000000f0c05723e */ /* 0x002fe200000010ff */
[----:B------:R-:W1:Y:S01]  /*12120*/  LDSM.16.MT88.4 R156, [R200+0x19800] ;  /* 0x01980000c89c783b */ /* 0x000e620000004200 */
[----:B------:R-:W-:-:S02]  /*12130*/  MOV R6, R147 ;  /* 0x0000009300067202 */ /* 0x000fc40000000f00 */
[----:B------:R-:W-:Y:S01]  /*12140*/  LOP3.LUT R146, R0, R2, RZ, 0xc0, !PT ;  /* 0x0000000200927212 */ /* 0x000fe200078ec0ff */
[----:B------:R-:W-:Y:S01]  /*12150*/  LDSM.16.MT88.4 R8, [R202+0x1f800] ;  /* 0x01f80000ca08783b */ /* 0x000fe20000004200 */
[----:B------:R-:W-:Y:S01]  /*12160*/  LOP3.LUT R147, R4, R5, RZ, 0xc0, !PT ;  /* 0x0000000504937212 */ /* 0x000fe200078ec0ff */
[----:B------:R-:W-:Y:S01]  /*12170*/  IMAD.MOV.U32 R4, RZ, RZ, R39 ;  /* 0x000000ffff047224 */ /* 0x000fe200078e0027 */
[----:B------:R-:W-:Y:S02]  /*12180*/  MOV R5, R38 ;  /* 0x0000002600057202 */ /* 0x000fe40000000f00 */
[----:B------:R-:W-:Y:S02]  /*12190*/  MOV R2, R36 ;  /* 0x0000002400027202 */ /* 0x000fe40000000f00 */
[----:B------:R-:W-:Y:S01]  /*121a0*/  MOV R0, R37 ;  /* 0x0000002500007202 */ /* 0x000fe20000000f00 */
[C---:B----4-:R-:W-:Y:S01]  /*121b0*/  HMMA.16816.F32.BF16 R52, R144.reuse, R56, R88 ;  /* 0x000000389034723c */ /* 0x050fe20000041858 */
[----:B------:R-:W-:Y:S07]  /*121c0*/  LDSM.16.MT88.4 R88, [R202+0x1b800] ;  /* 0x01b80000ca58783b */ /* 0x000fee0000004200 */
[----:B------:R-:W-:Y:S01]  /*121d0*/  HMMA.16816.F32.BF16 R36, R144, R40, R64 ;  /* 0x000000289024723c */ /* 0x000fe20000041840 */
[----:B------:R-:W2:Y:S01]  /*121e0*/  LDSM.16.MT88.4 R64, [R200+0x1b800] ;  /* 0x01b80000c840783b */ /* 0x000ea20000004200 */
[----:B------:R-:W-:-:S02]  /*121f0*/  FFMA.FTZ R0, R244, R29, R0 ;  /* 0x0000001df4007223 */ /* 0x000fc40000010000 */
[----:B------:R-:W-:Y:S02]  /*12200*/  FFMA.FTZ R2, R245, R28, R2 ;  /* 0x0000001cf5027223 */ /* 0x000fe40000010002 */
[----:B------:R-:W-:Y:S02]  /*12210*/  FADD.FTZ R0, R4, R0 ;  /* 0x0000000004007221 */ /* 0x000fe40000010000 */
[----:B------:R-:W-:Y:S01]  /*12220*/  FADD.FTZ R2, R5, R2 ;  /* 0x0000000205027221 */ /* 0x000fe20000010000 */
[----:B------:R-:W-:Y:S01]  /*12230*/  MOV R13, R143 ;  /* 0x0000008f000d7202 */ /* 0x000fe20000000f00 */
[----:B------:R-:W-:Y:S01]  /*12240*/  FADD.FTZ R0, R6, R0 ;  /* 0x0000000006007221 */ /* 0x000fe20000010000 */
[----:B------:R-:W-:Y:S01]  /*12250*/  MOV R14, R142 ;  /* 0x0000008e000e7202 */ /* 0x000fe20000000f00 */
[----:B------:R-:W-:Y:S01]  /*12260*/  FADD.FTZ R2, R7, R2 ;  /* 0x0000000207027221 */ /* 0x000fe20000010000 */
[----:B------:R-:W-:Y:S01]  /*12270*/  HMMA.16816.F32.BF16 R44, R144, R48, R76 ;  /* 0x00000030902c723c */ /* 0x000fe2000004184c */
[----:B------:R-:W-:Y:S01]  /*12280*/  FADD.FTZ R0, R13, R0 ;  /* 0x000000000d007221 */ /* 0x000fe20000010000 */
[----:B------:R-:W-:Y:S01]  /*12290*/  LDSM.16.MT88.4 R140, [R203+0x1f800] ;  /* 0x01f80000cb8c783b */ /* 0x000fe20000004200 */
[----:B------:R-:W-:-:S05]  /*122a0*/  FADD.FTZ R2, R14, R2 ;  /* 0x000000020e027221 */ /* 0x000fca0000010000 */
[----:B-1----:R-:W-:Y:S01]  /*122b0*/  HMMA.16816.F32.BF16 R152, R144, R156, R152 ;  /* 0x0000009c9098723c */ /* 0x002fe20000041898 */
[----:B------:R-:W-:Y:S02]  /*122c0*/  FADD.FTZ R0, R241, R0 ;  /* 0x00000000f1007221 */ /* 0x000fe40000010000 */
[----:B------:R-:W-:-:S05]  /*122d0*/  FADD.FTZ R2, R243, R2 ;  /* 0x00000002f3027221 */ /* 0x000fca0000010000 */
[----:B------:R-:W-:Y:S01]  /*122e0*/  HMMA.16816.F32.BF16 R76, R144, R80, R116 ;  /* 0x00000050904c723c */ /* 0x000fe20000041874 */
[----:B------:R-:W-:-:S07]  /*122f0*/  FADD.FTZ R0, R247, R0 ;  /* 0x00000000f7007221 */ /* 0x000fce0000010000 */
[C---:B------:R-:W-:Y:S08]  /*12300*/  HMMA.16816.F32.BF16 R156, R144.reuse, R158, R60 ;  /* 0x0000009e909c723c */ /* 0x040ff0000004183c */
[C---:B------:R-:W-:Y:S08]  /*12310*/  HMMA.16816.F32.BF16 R40, R144.reuse, R42, R68 ;  /* 0x0000002a9028723c */ /* 0x040ff00000041844 */
[C---:B------:R-:W-:Y:S08]  /*12320*/  HMMA.16816.F32.BF16 R48, R144.reuse, R50, R84 ;  /* 0x000000329030723c */ /* 0x040ff00000041854 */
[C---:B------:R-:W-:Y:S01]  /*12330*/  HMMA.16816.F32.BF16 R80, R144.reuse, R82, R120 ;  /* 0x000000529050723c */ /* 0x040fe20000041878 */
[----:B------:R-:W1:Y:S07]  /*12340*/  LDSM.16.MT88.4 R120, [R202+0x1d800] ;  /* 0x01d80000ca78783b */ /* 0x000e6e0000004200 */
[----:B--2---:R-:W-:Y:S01]  /*12350*/  HMMA.16816.F32.BF16 R60, R144, R64, R100 ;  /* 0x00000040903c723c */ /* 0x004fe20000041864 */
[----:B------:R-:W-:-:S07]  /*12360*/  FADD.FTZ R2, R248, R2 ;  /* 0x00000002f8027221 */ /* 0x000fce0000010000 */
[C---:B------:R-:W-:Y:S08]  /*12370*/  HMMA.16816.F32.BF16 R68, R144.reuse, R72, R108 ;  /* 0x000000489044723c */ /* 0x040ff0000004186c */
[C---:B------:R-:W-:Y:S08]  /*12380*/  HMMA.16816.F32.BF16 R84, R144.reuse, R88, R124 ;  /* 0x000000589054723c */ /* 0x040ff0000004187c */
[C---:B------:R-:W-:Y:S01]  /*12390*/  HMMA.16816.F32.BF16 R64, R144.reuse, R66, R104 ;  /* 0x000000429040723c */ /* 0x040fe20000041868 */
[----:B------:R-:W2:Y:S07]  /*123a0*/  LDSM.16.MT88.4 R104, [R201+0x1d800] ;  /* 0x01d80000c968783b */ /* 0x000eae0000004200 */
        /* <DEDUP_REMOVED lines=23> */
[----:B-1----:R-:W-:Y:S01]  /*12520*/  HMMA.16816.F32.BF16 R116, R144, R120, R180 ;  /* 0x000000789074723c */ /* 0x002fe200000418b4 */
[----:B------:R-:W-:-:S07]  /*12530*/  FADD.FTZ R0, R15, R0 ;  /* 0x000000000f007221 */ /* 0x000fce0000010000 */
[----:B------:R-:W-:Y:S01]  /*12540*/  HMMA.16816.F32.BF16 R92, R144, R96, R132 ;  /* 0x00000060905c723c */ /* 0x000fe20000041884 */
[----:B------:R-:W-:-:S07]  /*12550*/  FADD.FTZ R244, R149, R2 ;  /* 0x0000000295f47221 */ /* 0x000fce0000010000 */
[----:B------:R-:W-:Y:S01]  /*12560*/  HMMA.16816.F32.BF16 R120, R144, R122, R160 ;  /* 0x0000007a9078723c */ /* 0x000fe200000418a0 */
[----:B------:R-:W-:-:S07]  /*12570*/  FADD.FTZ R245, R12, R0 ;  /* 0x000000000cf57221 */ /* 0x000fce0000010000 */
        /* <DEDUP_REMOVED lines=14> */
.L_x_830:
[----:B------:R-:W-:-:S12]  /*12660*/  UIADD3 UR35, UR37, -0x1, URZ ;  /* 0xffffffff25237890 */ /* 0x000fd8000fffe03f */
.L_x_837:
        /* <DEDUP_REMOVED lines=30> */
[----:B------:R-:W-:Y:S02]  /*12850*/  IADD3 R6, P0, R6, UR34, RZ ;  /* 0x0000002206067c10 */ /* 0x000fe4000ff1e0ff */
        /* <DEDUP_REMOVED lines=9> */
[----:B------:R-:W-:Y:S01]  /*128f0*/  IADD3.X R238, R238, UR33, R5, P0, !PT ;  /* 0x00000021eeee7c10 */ /* 0x000fe200087fe405 */
[----:B----4-:R-:W-:Y:S01]  /*12900*/  IMAD.MOV.U32 R243, RZ, RZ, R13 ;  /* 0x000000fffff37224 */ /* 0x010fe200078e000d */
[----:B------:R-:W-:Y:S01]  /*12910*/  SHF.R.S32.HI R0, RZ, 0x1f, R0 ;  /* 0x0000001fff007819 */ /* 0x000fe20000011400 */
[----:B------:R-:W-:Y:S01]  /*12920*/  IMAD.MOV.U32 R242, RZ, RZ, R10 ;  /* 0x000000fffff27224 */ /* 0x000fe200078e000a */
[----:B------:R-:W-:Y:S01]  /*12930*/  LEA R239, P0, R2, c[0x0][0x170], 0x1 ;  /* 0x00005c0002ef7a11 */ /* 0x000fe200078008ff */
[----:B------:R-:W-:Y:S01]  /*12940*/  UIADD3 UR33, UR35, -0x1, URZ ;  /* 0xffffffff23217890 */ /* 0x000fe2000fffe03f */
[----:B------:R-:W-:Y:S01]  /*12950*/  IMAD.WIDE.U32 R236, R20, -0x326172a9, RZ ;  /* 0xcd9e8d5714ec7825 */ /* 0x000fe200078e00ff */
[----:B------:R-:W-:Y:S02]  /*12960*/  ISETP.GE.AND P3, PT, R18, c[0x0][0x220], PT ;  /* 0x0000880012007a0c */ /* 0x000fe40003f66270 */
[----:B------:R-:W-:Y:S01]  /*12970*/  LEA.HI.X R238, R2, c[0x0][0x174], R238, 0x1, P0 ;  /* 0x00005d0002ee7a11 */ /* 0x000fe200000f0cee */
[----:B------:R-:W-:Y:S01]  /*12980*/  IMAD.X R229, RZ, RZ, R0, P1 ;  /* 0x000000ffffe57224 */ /* 0x000fe200008e0600 */
[----:B------:R-:W-:-:S02]  /*12990*/  LOP3.LUT R230, R237, R14, RZ, 0x3c, !PT ;  /* 0x0000000eede67212 */ /* 0x000fc400078e3cff */
[----:B------:R-:W-:Y:S02]  /*129a0*/  ISETP.GE.AND P2, PT, R17, c[0x0][0x220], PT ;  /* 0x0000880011007a0c */ /* 0x000fe40003f46270 */
[----:B------:R-:W-:Y:S01]  /*129b0*/  ISETP.GE.AND P1, PT, R16, c[0x0][0x220], PT ;  /* 0x0000880010007a0c */ /* 0x000fe20003f26270 */
[----:B------:R-:W-:Y:S01]  /*129c0*/  IMAD.WIDE.U32 R230, R230, -0x2daee0ad, RZ ;  /* 0xd2511f53e6e67825 */ /* 0x000fe200078e00ff */
[----:B------:R-:W-:Y:S01]  /*129d0*/  ISETP.GE.AND P0, PT, R15, c[0x0][0x220], PT ;  /* 0x000088000f007a0c */ /* 0x000fe20003f06270 */
[----:B------:R-:W-:Y:S05]  /*129e0*/  BRA `(.L_x_839) ;  /* 0x000003d000007947 */ /* 0x000fea0003800000 */
.L_x_841:
        /* <DEDUP_REMOVED lines=61> */
.L_x_839:
        /* <DEDUP_REMOVED lines=22> */
[----:B------:R-:W-:Y:S01]  /*12f20*/  LEA R4, P6, R12, R239, 0x1 ;  /* 0x000000ef0c047211 */ /* 0x000fe200078c08ff */
        /* <DEDUP_REMOVED lines=10> */
[-C--:B------:R-:W-:Y:S01]  /*12fd0*/  LEA.HI.X R5, R12, R238.reuse, R5, 0x1, P6 ;  /* 0x000000ee0c057211 */ /* 0x080fe200030f0c05 */
        /* <DEDUP_REMOVED lines=44> */
[----:B-1----:R-:W2:Y:S04]  /*132a0*/  LDSM.16.M88.4 R8, [R151+0x10000] ;  /* 0x010000009708783b */ /* 0x002ea80000000200 */
[----:B------:R-:W1:Y:S04]  /*132b0*/  LDSM.16.M88.4 R16, [R151+0x10800] ;  /* 0x010800009710783b */ /* 0x000e680000000200 */
[----:B------:R-:W4:Y:S04]  /*132c0*/  LDSM.16.M88.4 R24, [R151+0x11000] ;  /* 0x011000009718783b */ /* 0x000f280000000200 */
[----:B------:R-:W0:Y:S04]  /*132d0*/  LDGDEPBAR ;  /* 0x00000000000079af */ /* 0x000e280000000000 */
[----:B------:R-:W5:Y:S01]  /*132e0*/  LDSM.16.M88.4 R168, [R151+0x11800] ;  /* 0x0118000097a8783b */ /* 0x000f620000000200 */
        /* <DEDUP_REMOVED lines=9> */
[----:B------:R-:W-:Y:S04]  /*13380*/  LDSM.16.M88.4 R192, [R209] ;  /* 0x00000000d1c0783b */ /* 0x000fe80000000200 */
[----:B------:R-:W2:Y:S01]  /*13390*/  LDSM.16.M88.4 R196, [R205+0x10000] ;  /* 0x01000000cdc4783b */ /* 0x000ea20000000200 */
[C---:B------:R-:W-:Y:S08]  /*133a0*/  HMMA.16816.F32.BF16 R8, R32.reuse, R10, RZ ;  /* 0x0000000a2008723c */ /* 0x040ff000000418ff */
[C---:B-1----:R-:W-:Y:S08]  /*133b0*/  HMMA.16816.F32.BF16 R12, R32.reuse, R16, RZ ;  /* 0x00000010200c723c */ /* 0x042ff000000418ff */
[C---:B------:R-:W-:Y:S08]  /*133c0*/  HMMA.16816.F32.BF16 R16, R32.reuse, R18, RZ ;  /* 0x000000122010723c */ /* 0x040ff000000418ff */
[C---:B----4-:R-:W-:Y:S08]  /*133d0*/  HMMA.16816.F32.BF16 R20, R32.reuse, R24, RZ ;  /* 0x000000182014723c */ /* 0x050ff000000418ff */
[C---:B------:R-:W-:Y:S08]  /*133e0*/  HMMA.16816.F32.BF16 R24, R32.reuse, R26, RZ ;  /* 0x0000001a2018723c */ /* 0x040ff000000418ff */
[C---:B-----5:R-:W-:Y:S08]  /*133f0*/  HMMA.16816.F32.BF16 R28, R32.reuse, R168, RZ ;  /* 0x000000a8201c723c */ /* 0x060ff000000418ff */
[----:B------:R-:W-:Y:S01]  /*13400*/  HMMA.16816.F32.BF16 R32, R32, R170, RZ ;  /* 0x000000aa2020723c */ /* 0x000fe200000418ff */
[----:B------:R-:W1:Y:S07]  /*13410*/  LDSM.16.M88.4 R168, [R205+0x10800] ;  /* 0x01080000cda8783b */ /* 0x000e6e0000000200 */
[C---:B---3--:R-:W-:Y:S08]  /*13420*/  HMMA.16816.F32.BF16 R4, R172.reuse, R176, R4 ;  /* 0x000000b0ac04723c */ /* 0x048ff00000041804 */
[C---:B------:R-:W-:Y:S01]  /*13430*/  HMMA.16816.F32.BF16 R8, R172.reuse, R178, R8 ;  /* 0x000000b2ac08723c */ /* 0x040fe20000041808 */
[----:B------:R-:W3:Y:S07]  /*13440*/  LDSM.16.M88.4 R176, [R205+0x11000] ;  /* 0x01100000cdb0783b */ /* 0x000eee0000000200 */
[C---:B------:R-:W-:Y:S08]  /*13450*/  HMMA.16816.F32.BF16 R12, R172.reuse, R180, R12 ;  /* 0x000000b4ac0c723c */ /* 0x040ff0000004180c */
[C---:B------:R-:W-:Y:S01]  /*13460*/  HMMA.16816.F32.BF16 R16, R172.reuse, R182, R16 ;  /* 0x000000b6ac10723c */ /* 0x040fe20000041810 */
[----:B------:R-:W4:Y:S07]  /*13470*/  LDSM.16.M88.4 R180, [R205+0x11800] ;  /* 0x01180000cdb4783b */ /* 0x000f2e0000000200 */
[C---:B------:R-:W-:Y:S08]  /*13480*/  HMMA.16816.F32.BF16 R20, R172.reuse, R184, R20 ;  /* 0x000000b8ac14723c */ /* 0x040ff00000041814 */
[C---:B------:R-:W-:Y:S01]  /*13490*/  HMMA.16816.F32.BF16 R24, R172.reuse, R186, R24 ;  /* 0x000000baac18723c */ /* 0x040fe20000041818 */
[----:B------:R-:W-:Y:S07]  /*134a0*/  LDSM.16.M88.4 R184, [R204] ;  /* 0x00000000ccb8783b */ /* 0x000fee0000000200 */
[C---:B------:R-:W-:Y:S08]  /*134b0*/  HMMA.16816.F32.BF16 R28, R172.reuse, R188, R28 ;  /* 0x000000bcac1c723c */ /* 0x040ff0000004181c */
[----:B------:R-:W-:Y:S01]  /*134c0*/  HMMA.16816.F32.BF16 R32, R172, R190, R32 ;  /* 0x000000beac20723c */ /* 0x000fe20000041820 */
[----:B------:R-:W5:Y:S04]  /*134d0*/  LDSM.16.M88.4 R172, [R208] ;  /* 0x00000000d0ac783b */ /* 0x000f680000000200 */
[----:B------:R-:W4:Y:S03]  /*134e0*/  LDSM.16.M88.4 R188, [R204+0x800] ;  /* 0x00080000ccbc783b */ /* 0x000f260000000200 */
[C---:B--2---:R-:W-:Y:S08]  /*134f0*/  HMMA.16816.F32.BF16 R4, R192.reuse, R196, R4 ;  /* 0x000000c4c004723c */ /* 0x044ff00000041804 */
[C---:B------:R-:W-:Y:S01]  /*13500*/  HMMA.16816.F32.BF16 R8, R192.reuse, R198, R8 ;  /* 0x000000c6c008723c */ /* 0x040fe20000041808 */
[----:B------:R-:W-:Y:S07]  /*13510*/  LDSM.16.M88.4 R196, [R204+0x1800] ;  /* 0x00180000ccc4783b */ /* 0x000fee0000000200 */
[C---:B-1----:R-:W-:Y:S08]  /*13520*/  HMMA.16816.F32.BF16 R12, R192.reuse, R168, R12 ;  /* 0x000000a8c00c723c */ /* 0x042ff0000004180c */
[C---:B------:R-:W-:Y:S01]  /*13530*/  HMMA.16816.F32.BF16 R16, R192.reuse, R170, R16 ;  /* 0x000000aac010723c */ /* 0x040fe20000041810 */
[----:B------:R-:W1:Y:S07]  /*13540*/  LDSM.16.M88.4 R168, [R204+0x1000] ;  /* 0x00100000cca8783b */ /* 0x000e6e0000000200 */
[C---:B---3--:R-:W-:Y:S08]  /*13550*/  HMMA.16816.F32.BF16 R20, R192.reuse, R176, R20 ;  /* 0x000000b0c014723c */ /* 0x048ff00000041814 */
[C---:B------:R-:W-:Y:S01]  /*13560*/  HMMA.16816.F32.BF16 R24, R192.reuse, R178, R24 ;  /* 0x000000b2c018723c */ /* 0x040fe20000041818 */
[----:B------:R-:W-:Y:S07]  /*13570*/  LDSM.16.M88.4 R176, [R206+0x4000] ;  /* 0x00400000ceb0783b */ /* 0x000fee0000000200 */
[C---:B----4-:R-:W-:Y:S08]  /*13580*/  HMMA.16816.F32.BF16 R28, R192.reuse, R180, R28 ;  /* 0x000000b4c01c723c */ /* 0x050ff0000004181c */
[----:B------:R-:W-:Y:S01]  /*13590*/  HMMA.16816.F32.BF16 R32, R192, R182, R32 ;  /* 0x000000b6c020723c */ /* 0x000fe20000041820 */
[----:B------:R-:W2:Y:S04]  /*135a0*/  LDSM.16.M88.4 R180, [R151+0x12000] ;  /* 0x0120000097b4783b */ /* 0x000ea80000000200 */
[----:B------:R-:W-:Y:S03]  /*135b0*/  LDSM.16.M88.4 R192, [R151+0x13000] ;  /* 0x0130000097c0783b */ /* 0x000fe60000000200 */
[C---:B-----5:R-:W-:Y:S08]  /*135c0*/  HMMA.16816.F32.BF16 R4, R172.reuse, R184, R4 ;  /* 0x000000b8ac04723c */ /* 0x060ff00000041804 */
        /* <DEDUP_REMOVED lines=10> */
[----:B------:R-:W4:Y:S04]  /*13670*/  LDSM.16.M88.4 R172, [R207+0x4000] ;  /* 0x00400000cfac783b */ /* 0x000f280000000200 */
[----:B------:R-:W-:Y:S03]  /*13680*/  LDSM.16.M88.4 R196, [R219] ;  /* 0x00000000dbc4783b */ /* 0x000fe60000000200 */
        /* <DEDUP_REMOVED lines=13> */
[C---:B----4-:R-:W-:Y:S08]  /*13760*/  HMMA.16816.F32.BF16 R4, R172.reuse, R188, R4 ;  /* 0x000000bcac04723c */ /* 0x050ff00000041804 */
[C---:B------:R-:W-:Y:S01]  /*13770*/  HMMA.16816.F32.BF16 R8, R172.reuse, R190, R8 ;  /* 0x000000beac08723c */ /* 0x040fe20000041808 */
[----:B------:R-:W4:Y:S07]  /*13780*/  LDSM.16.M88.4 R188, [R205+0x12800] ;  /* 0x01280000cdbc783b */ /* 0x000f2e0000000200 */
        /* <DEDUP_REMOVED lines=25> */
[----:B------:R-:W-:Y:S07]  /*13920*/  LDSM.16.M88.4 R192, [R151+0x15800] ;  /* 0x0158000097c0783b */ /* 0x000fee0000000200 */
[C---:B-1----:R-:W-:Y:S08]  /*13930*/  HMMA.16816.F32.BF16 R12, R184.reuse, R176, R12 ;  /* 0x000000b0b80c723c */ /* 0x042ff0000004180c */
[C---:B------:R-:W-:Y:S01]  /*13940*/  HMMA.16816.F32.BF16 R16, R184.reuse, R178, R16 ;  /* 0x000000b2b810723c */ /* 0x040fe20000041810 */
[----:B------:R-:W1:Y:S07]  /*13950*/  LDSM.16.M88.4 R176, [R151+0x15000] ;  /* 0x0150000097b0783b */ /* 0x000e6e0000000200 */
[C---:B------:R-:W-:Y:S08]  /*13960*/  HMMA.16816.F32.BF16 R20, R184.reuse, R196, R20 ;  /* 0x000000c4b814723c */ /* 0x040ff00000041814 */
[C---:B------:R-:W-:Y:S01]  /*13970*/  HMMA.16816.F32.BF16 R24, R184.reuse, R198, R24 ;  /* 0x000000c6b818723c */ /* 0x040fe20000041818 */
[----:B------:R-:W-:Y:S07]  /*13980*/  LDSM.16.M88.4 R196, [R216] ;  /* 0x00000000d8c4783b */ /* 0x000fee0000000200 */
[C---:B----4-:R-:W-:Y:S08]  /*13990*/  HMMA.16816.F32.BF16 R28, R184.reuse, R188, R28 ;  /* 0x000000bcb81c723c */ /* 0x050ff0000004181c */
[----:B------:R-:W-:Y:S01]  /*139a0*/  HMMA.16816.F32.BF16 R32, R184, R190, R32 ;  /* 0x000000beb820723c */ /* 0x000fe20000041820 */
[----:B------:R-:W-:Y:S04]  /*139b0*/  LDSM.16.M88.4 R184, [R207+0x8000] ;  /* 0x00800000cfb8783b */ /* 0x000fe80000000200 */
[----:B------:R-:W3:Y:S03]  /*139c0*/  LDSM.16.M88.4 R188, [R218] ;  /* 0x00000000dabc783b */ /* 0x000ee60000000200 */
        /* <DEDUP_REMOVED lines=12> */
[----:B------:R-:W4:Y:S03]  /*13a90*/  LDSM.16.M88.4 R192, [R205+0x14800] ;  /* 0x01480000cdc0783b */ /* 0x000f260000000200 */
        /* <DEDUP_REMOVED lines=13> */
[C---:B------:R-:W-:Y:S08]  /*13b70*/  HMMA.16816.F32.BF16 R4, R176.reuse, R180, R4 ;  /* 0x000000b4b004723c */ /* 0x040ff00000041804 */
[C---:B------:R-:W-:Y:S01]  /*13b80*/  HMMA.16816.F32.BF16 R8, R176.reuse, R182, R8 ;  /* 0x000000b6b008723c */ /* 0x040fe20000041808 */
[----:B------:R-:W1:Y:S07]  /*13b90*/  LDSM.16.M88.4 R180, [R204+0x4000] ;  /* 0x00400000ccb4783b */ /* 0x000e6e0000000200 */
[C---:B----4-:R-:W-:Y:S08]  /*13ba0*/  HMMA.16816.F32.BF16 R12, R176.reuse, R192, R12 ;  /* 0x000000c0b00c723c */ /* 0x050ff0000004180c */
[C---:B------:R-:W-:Y:S01]  /*13bb0*/  HMMA.16816.F32.BF16 R16, R176.reuse, R194, R16 ;  /* 0x000000c2b010723c */ /* 0x040fe20000041810 */
[----:B------:R-:W-:Y:S07]  /*13bc0*/  LDSM.16.M88.4 R192, [R151+0x17800] ;  /* 0x0178000097c0783b */ /* 0x000fee0000000200 */
[C---:B--2---:R-:W-:Y:S08]  /*13bd0*/  HMMA.16816.F32.BF16 R20, R176.reuse, R172, R20 ;  /* 0x000000acb014723c */ /* 0x044ff00000041814 */
[C---:B------:R-:W-:Y:S01]  /*13be0*/  HMMA.16816.F32.BF16 R24, R176.reuse, R174, R24 ;  /* 0x000000aeb018723c */ /* 0x040fe20000041818 */
[----:B------:R-:W2:Y:S07]  /*13bf0*/  LDSM.16.M88.4 R172, [R204+0x5800] ;  /* 0x00580000ccac783b */ /* 0x000eae0000000200 */
[C---:B------:R-:W-:Y:S08]  /*13c00*/  HMMA.16816.F32.BF16 R28, R176.reuse, R188, R28 ;  /* 0x000000bcb01c723c */ /* 0x040ff0000004181c */
        /* <DEDUP_REMOVED lines=15> */
[----:B------:R-:W2:Y:S03]  /*13d00*/  LDSM.16.M88.4 R172, [R214] ;  /* 0x00000000d6ac783b */ /* 0x000ea60000000200 */
[C---:B---3--:R-:W-:Y:S08]  /*13d10*/  HMMA.16816.F32.BF16 R4, R176.reuse, R188, R4 ;  /* 0x000000bcb004723c */ /* 0x048ff00000041804 */
[C---:B------:R-:W-:Y:S01]  /*13d20*/  HMMA.16816.F32.BF16 R8, R176.reuse, R190, R8 ;  /* 0x000000beb008723c */ /* 0x040fe20000041808 */
[----:B------:R-:W3:Y:S07]  /*13d30*/  LDSM.16.M88.4 R188, [R213] ;  /* 0x00000000d5bc783b */ /* 0x000eee0000000200 */
[C---:B-1----:R-:W-:Y:S08]  /*13d40*/  HMMA.16816.F32.BF16 R12, R176.reuse, R180, R12 ;  /* 0x000000b4b00c723c */ /* 0x042ff0000004180c */
[C---:B------:R-:W-:Y:S01]  /*13d50*/  HMMA.16816.F32.BF16 R16, R176.reuse, R182, R16 ;  /* 0x000000b6b010723c */ /* 0x040fe20000041810 */
[----:B------:R-:W1:Y:S07]  /*13d60*/  LDSM.16.M88.4 R180, [R212] ;  /* 0x00000000d4b4783b */ /* 0x000e6e0000000200 */
[C---:B----4-:R-:W-:Y:S08]  /*13d70*/  HMMA.16816.F32.BF16 R20, R176.reuse, R184, R20 ;  /* 0x000000b8b014723c */ /* 0x050ff00000041814 */
[C---:B------:R-:W-:Y:S01]  /*13d80*/  HMMA.16816.F32.BF16 R24, R176.reuse, R186, R24 ;  /* 0x000000bab018723c */ /* 0x040fe20000041818 */
[----:B------:R-:W-:Y:S07]  /*13d90*/  LDSM.16.M88.4 R184, [R209+0xc000] ;  /* 0x00c00000d1b8783b */ /* 0x000fee0000000200 */
[C---:B------:R-:W-:Y:S08]  /*13da0*/  HMMA.16816.F32.BF16 R28, R176.reuse, R192, R28 ;  /* 0x000000c0b01c723c */ /* 0x040ff0000004181c */
[----:B------:R-:W-:Y:S01]  /*13db0*/  HMMA.16816.F32.BF16 R32, R176, R194, R32 ;  /* 0x000000c2b020723c */ /* 0x000fe20000041820 */
[----:B------:R-:W4:Y:S04]  /*13dc0*/  LDSM.16.M88.4 R176, [R211] ;  /* 0x00000000d3b0783b */ /* 0x000f280000000200 */
[----:B------:R-:W5:Y:S03]  /*13dd0*/  LDSM.16.M88.4 R192, [R205+0x16000] ;  /* 0x01600000cdc0783b */ /* 0x000f660000000200 */
[C---:B--2---:R-:W-:Y:S08]  /*13de0*/  HMMA.16816.F32.BF16 R4, R168.reuse, R172, R4 ;  /* 0x000000aca804723c */ /* 0x044ff00000041804 */
[C---:B------:R-:W-:Y:S01]  /*13df0*/  HMMA.16816.F32.BF16 R8, R168.reuse, R174, R8 ;  /* 0x000000aea808723c */ /* 0x040fe20000041808 */
[----:B------:R-:W2:Y:S07]  /*13e00*/  LDSM.16.M88.4 R172, [R205+0x17000] ;  /* 0x01700000cdac783b */ /* 0x000eae0000000200 */
[C---:B---3--:R-:W-:Y:S08]  /*13e10*/  HMMA.16816.F32.BF16 R12, R168.reuse, R188, R12 ;  /* 0x000000bca80c723c */ /* 0x048ff0000004180c */
[C---:B------:R-:W-:Y:S01]  /*13e20*/  HMMA.16816.F32.BF16 R16, R168.reuse, R190, R16 ;  /* 0x000000bea810723c */ /* 0x040fe20000041810 */
[----:B------:R-:W-:Y:S07]  /*13e30*/  LDSM.16.M88.4 R188, [R204+0x6800] ;  /* 0x00680000ccbc783b */ /* 0x000fee0000000200 */
[C---:B-1----:R-:W-:Y:S08]  /*13e40*/  HMMA.16816.F32.BF16 R20, R168.reuse, R180, R20 ;  /* 0x000000b4a814723c */ /* 0x042ff00000041814 */
[C---:B------:R-:W-:Y:S01]  /*13e50*/  HMMA.16816.F32.BF16 R24, R168.reuse, R182, R24 ;  /* 0x000000b6a818723c */ /* 0x040fe20000041818 */
[----:B------:R-:W-:Y:S07]  /*13e60*/  LDSM.16.M88.4 R180, [R204+0x6000] ;  /* 0x00600000ccb4783b */ /* 0x000fee0000000200 */
[C---:B----4-:R-:W-:Y:S08]  /*13e70*/  HMMA.16816.F32.BF16 R28, R168.reuse, R176, R28 ;  /* 0x000000b0a81c723c */ /* 0x050ff0000004181c */
[----:B------:R-:W-:Y:S01]  /*13e80*/  HMMA.16816.F32.BF16 R32, R168, R178, R32 ;  /* 0x000000b2a820723c */ /* 0x000fe20000041820 */
[----:B------:R-:W1:Y:S04]  /*13e90*/  LDSM.16.M88.4 R168, [R205+0x17800] ;  /* 0x01780000cda8783b */ /* 0x000e680000000200 */
[----:B------:R-:W3:Y:S03]  /*13ea0*/  LDSM.16.M88.4 R176, [R208+0xc000] ;  /* 0x00c00000d0b0783b */ /* 0x000ee60000000200 */
[C---:B-----5:R-:W-:Y:S08]  /*13eb0*/  HMMA.16816.F32.BF16 R4, R184.reuse, R192, R4 ;  /* 0x000000c0b804723c */ /* 0x060ff00000041804 */
[C---:B------:R-:W-:Y:S01]  /*13ec0*/  HMMA.16816.F32.BF16 R8, R184.reuse, R194, R8 ;  /* 0x000000c2b808723c */ /* 0x040fe20000041808 */
[----:B------:R-:W4:Y:S07]  /*13ed0*/  LDSM.16.M88.4 R192, [R204+0x7000] ;  /* 0x00700000ccc0783b */ /* 0x000f2e0000000200 */
[C---:B------:R-:W-:Y:S08]  /*13ee0*/  HMMA.16816.F32.BF16 R12, R184.reuse, R196, R12 ;  /* 0x000000c4b80c723c */ /* 0x040ff0000004180c */
[C---:B------:R-:W-:Y:S01]  /*13ef0*/  HMMA.16816.F32.BF16 R16, R184.reuse, R198, R16 ;  /* 0x000000c6b810723c */ /* 0x040fe20000041810 */
[----:B------:R-:W5:Y:S01]  /*13f00*/  LDSM.16.M88.4 R196, [R204+0x7800] ;  /* 0x00780000ccc4783b */ /* 0x000f620000000200 */
        /* <DEDUP_REMOVED lines=10> */
[----:B------:R-:W-:Y:S01]  /*13fb0*/  LEA.HI.X.SX32 R169, R3, R235, 0x6, P5 ;  /* 0x000000eb03a97211 */ /* 0x000fe200028f36ff */
[----:B------:R-:W-:Y:S01]  /*13fc0*/  IMAD.WIDE.U32 R172, R168, c[0x0][0x198], RZ ;  /* 0x00006600a8ac7a25 */ /* 0x000fe200078e00ff */
[----:B------:R-:W-:Y:S01]  /*13fd0*/  LEA.HI.X.SX32 R3, R0, R229, 0x6, P4 ;  /* 0x000000e500037211 */ /* 0x000fe200020f36ff */
[C---:B------:R-:W-:Y:S01]  /*13fe0*/  HMMA.16816.F32.BF16 R8, R176.reuse, R182, R8 ;  /* 0x000000b6b008723c */ /* 0x040fe20000041808 */
[----:B------:R-:W-:Y:S03]  /*13ff0*/  ISETP.LT.AND P4, PT, RZ, UR29, PT ;  /* 0x0000001dff007c0c */ /* 0x000fe6000bf81270 */
[----:B------:R-:W-:Y:S02]  /*14000*/  IMAD R0, R169, c[0x0][0x198], RZ ;  /* 0x00006600a9007a24 */ /* 0x000fe400078e02ff */
[----:B------:R-:W-:Y:S02]  /*14010*/  IMAD R3, R3, c[0x0][0x198], RZ ;  /* 0x0000660003037a24 */ /* 0x000fe400078e02ff */
[C---:B------:R-:W-:Y:S04]  /*14020*/  HMMA.16816.F32.BF16 R12, R176.reuse, R188, R12 ;  /* 0x000000bcb00c723c */ /* 0x040fe8000004180c */
[----:B------:R-:W-:Y:S01]  /*14030*/  IMAD R0, R168, c[0x0][0x19c], R0 ;  /* 0x00006700a8007a24 */ /* 0x000fe200078e0200 */
[-C--:B------:R-:W-:Y:S01]  /*14040*/  LEA R168, P6, R172, R241.reuse, 0x1 ;  /* 0x000000f1aca87211 */ /* 0x080fe200078c08ff */
[----:B------:R-:W-:Y:S01]  /*14050*/  IMAD R3, R2, c[0x0][0x19c], R3 ;  /* 0x0000670002037a24 */ /* 0x000fe200078e0203 */
[----:B------:R-:W-:Y:S01]  /*14060*/  LEA R2, P5, R170, R241, 0x1 ;  /* 0x000000f1aa027211 */ /* 0x000fe200078a08ff */
[C---:B------:R-:W-:Y:S04]  /*14070*/  HMMA.16816.F32.BF16 R16, R176.reuse, R190, R16 ;  /* 0x000000beb010723c */ /* 0x040fe80000041810 */
[----:B------:R-:W-:Y:S02]  /*14080*/  IMAD.IADD R0, R173, 0x1, R0 ;  /* 0x00000001ad007824 */ /* 0x000fe400078e0200 */
[----:B------:R-:W-:Y:S02]  /*14090*/  IMAD.IADD R3, R171, 0x1, R3 ;  /* 0x00000001ab037824 */ /* 0x000fe400078e0203 */
[C---:B----4-:R-:W-:Y:S04]  /*140a0*/  HMMA.16816.F32.BF16 R20, R176.reuse, R192, R20 ;  /* 0x000000c0b014723c */ /* 0x050fe80000041814 */
[-C--:B------:R-:W-:Y:S02]  /*140b0*/  LEA.HI.X R169, R172, R240.reuse, R0, 0x1, P6 ;  /* 0x000000f0aca97211 */ /* 0x080fe400030f0c00 */
[----:B------:R-:W-:Y:S02]  /*140c0*/  LEA.HI.X R3, R170, R240, R3, 0x1, P5 ;  /* 0x000000f0aa037211 */ /* 0x000fe400028f0c03 */
[C---:B------:R-:W-:Y:S08]  /*140d0*/  HMMA.16816.F32.BF16 R24, R176.reuse, R194, R24 ;  /* 0x000000c2b018723c */ /* 0x040ff00000041818 */
[C---:B-----5:R-:W-:Y:S08]  /*140e0*/  HMMA.16816.F32.BF16 R28, R176.reuse, R196, R28 ;  /* 0x000000c4b01c723c */ /* 0x060ff0000004181c */
[----:B------:R-:W-:Y:S01]  /*140f0*/  HMMA.16816.F32.BF16 R32, R176, R198, R32 ;  /* 0x000000c6b020723c */ /* 0x000fe20000041820 */
[----:B------:R-:W-:-:S07]  /*14100*/  @P4 BRA `(.L_x_841) ;  /* 0xffffe8e000004947 */ /* 0x000fce000383ffff */
.L_x_840:
[----:B-1----:R-:W1:Y:S01]  /*14110*/  S2R R2, SR_TID.X ;  /* 0x0000000000027919 */ /* 0x002e620000002100 */
[----:B------:R-:W-:Y:S01]  /*14120*/  MOV R0, UR29 ;  /* 0x0000001d00007c02 */ /* 0x000fe20008000f00 */
[----:B------:R-:W-:Y:S01]  /*14130*/  USHF.L.U32 UR6, UR29, 0x1, URZ ;  /* 0x000000011d067899 */ /* 0x000fe2000800063f */
[----:B------:R-:W2:Y:S01]  /*14140*/  LDC.U8 R247, c[0x0][0x2d8] ;  /* 0x0000b600fff77b82 */ /* 0x000ea20000000000 */
[----:B------:R-:W-:Y:S07]  /*14150*/  UIADD3 UR36, UR36, 0x1, URZ ;  /* 0x0000000124247890 */ /* 0x000fee000fffe03f */
[----:B------:R-:W2:Y:S02]  /*14160*/  LDC.U8 R246, c[0x0][0x2d8] ;  /* 0x0000b600fff67b82 */ /* 0x000ea40000000000 */
[----:B--2---:R-:W-:Y:S02]  /*14170*/  PRMT R246, R246, 0x7054, R247 ;  /* 0x00007054f6f67816 */ /* 0x004fe400000000f7 */
        /* <DEDUP_REMOVED lines=42> */
[C---:B---3--:R-:W-:Y:S01]  /*14420*/  FFMA.FTZ R15, R172.reuse, UR4, R15 ;  /* 0x00000004ac0f7c23 */ /* 0x048fe2000801000f */
        /* <DEDUP_REMOVED lines=32> */
[----:B------:R-:W-:Y:S02]  /*14630*/  FFMA.FTZ R24, R176, UR4, R24 ;  /* 0x00000004b0187c23 */ /* 0x000fe40008010018 */
[----:B------:R-:W-:Y:S01]  /*14640*/  LDSM.16.MT88.4 R176, [R201+0x18000] ;  /* 0x01800000c9b0783b */ /* 0x000fe20000004200 */
        /* <DEDUP_REMOVED lines=30> */
[----:B------:R-:W-:Y:S01]  /*14830*/  FADD.FTZ R0, -R3, R149 ;  /* 0x0000009503007221 */ /* 0x000fe20000010100 */
[----:B------:R-:W-:Y:S01]  /*14840*/  LOP3.LUT R149, R231, UR15, R232, 0x96, !PT ;  /* 0x0000000fe7957c12 */ /* 0x000fe2000f8e96e8 */
[----:B------:R-:W-:Y:S01]  /*14850*/  FMUL.FTZ R181, R3, c[0x0][0x23c] ;  /* 0x00008f0003b57a20 */ /* 0x000fe20000410000 */
[----:B--2---:R-:W-:Y:S01]  /*14860*/  FMNMX.FTZ R148, R148, R168, !PT ;  /* 0x000000a894947209 */ /* 0x004fe20007810000 */
[----:B------:R-:W-:Y:S02]  /*14870*/  FMUL.FTZ R0, R0, c[0x0][0x23c] ;  /* 0x00008f0000007a20 */ /* 0x000fe40000410000 */
[----:B------:R-:W-:Y:S01]  /*14880*/  IMAD.WIDE.U32 R182, R149, -0x326172a9, RZ ;  /* 0xcd9e8d5795b67825 */ /* 0x000fe200078e00ff */
[C---:B------:R-:W-:Y:S01]  /*14890*/  FSETP.NEU.FTZ.AND P5, PT, R148.reuse, -INF , PT ;  /* 0xff8000009400780b */ /* 0x040fe20003fbd000 */
[----:B------:R1:W2:Y:S02]  /*148a0*/  MUFU.EX2 R2, R0 ;  /* 0x0000000000027308 */ /* 0x0002a40000000800 */
        /* <DEDUP_REMOVED lines=8> */
[--C-:B------:R-:W-:Y:S02]  /*14930*/  FFMA.FTZ R10, R10, c[0x0][0x23c], -R181.reuse ;  /* 0x00008f000a0a7a23 */ /* 0x100fe400000108b5 */
[--C-:B------:R-:W-:Y:S02]  /*14940*/  FFMA.FTZ R11, R11, c[0x0][0x23c], -R181.reuse ;  /* 0x00008f000b0b7a23 */ /* 0x100fe400000108b5 */
[----:B------:R-:W-:Y:S01]  /*14950*/  FFMA.FTZ R5, R5, c[0x0][0x23c], -R180 ;  /* 0x00008f0005057a23 */ /* 0x000fe200000108b4 */
[----:B-1----:R-:W-:Y:S01]  /*14960*/  MOV R0, UR39 ;  /* 0x0000002700007c02 */ /* 0x002fe20008000f00 */
[--C-:B------:R-:W-:Y:S01]  /*14970*/  FFMA.FTZ R6, R6, c[0x0][0x23c], -R181.reuse ;  /* 0x00008f0006067a23 */ /* 0x100fe200000108b5 */
[----:B------:R1:W-:Y:S01]  /*14980*/  MUFU.EX2 R199, R9 ;  /* 0x0000000900c77308 */ /* 0x0003e20000000800 */
[----:B------:R-:W-:Y:S01]  /*14990*/  FFMA.FTZ R7, R7, c[0x0][0x23c], -R181 ;  /* 0x00008f0007077a23 */ /* 0x000fe200000108b5 */
[----:B------:R-:W-:Y:S01]  /*149a0*/  LOP3.LUT R0, R233, UR6, R0, 0x96, !PT ;  /* 0x00000006e9007c12 */ /* 0x000fe2000f8e9600 */
[C---:B--2---:R-:W-:Y:S01]  /*149b0*/  FMUL.FTZ R38, R2.reuse, R38 ;  /* 0x0000002602267220 */ /* 0x044fe20000410000 */
[----:B------:R-:W-:Y:S01]  /*149c0*/  UIADD3 UR6, UR6, 0x1, URZ ;  /* 0x0000000106067890 */ /* 0x000fe2000fffe03f */
[----:B------:R-:W-:Y:S02]  /*149d0*/  FMUL.FTZ R39, R2, R39 ;  /* 0x0000002702277220 */ /* 0x000fe40000410000 */
[----:B------:R-:W-:Y:S03]  /*149e0*/  IMAD.WIDE.U32 R168, R0, -0x326172a9, RZ ;  /* 0xcd9e8d5700a87825 */ /* 0x000fe600078e00ff */
[----:B------:R2:W-:Y:S01]  /*149f0*/  MUFU.EX2 R198, R10 ;  /* 0x0000000a00c67308 */ /* 0x0005e20000000800 */
[C---:B------:R-:W-:Y:S01]  /*14a00*/  FMUL.FTZ R42, R2.reuse, R42 ;  /* 0x0000002a022a7220 */ /* 0x040fe20000410000 */
[----:B------:R-:W-:Y:S01]  /*14a10*/  LOP3.LUT R0, R169, UR16, R236, 0x96, !PT ;  /* 0x00000010a9007c12 */ /* 0x000fe2000f8e96ec */
[C---:B------:R-:W-:Y:S01]  /*14a20*/  FMUL.FTZ R43, R2.reuse, R43 ;  /* 0x0000002b022b7220 */ /* 0x040fe20000410000 */
[----:B---3--:R-:W-:Y:S01]  /*14a30*/  LOP3.LUT R8, R183, UR14, R168, 0x96, !PT ;  /* 0x0000000eb7087c12 */ /* 0x008fe2000f8e96a8 */
[----:B------:R-:W-:Y:S02]  /*14a40*/  FMUL.FTZ R46, R2, R46 ;  /* 0x0000002e022e7220 */ /* 0x000fe40000410000 */
[----:B------:R-:W-:Y:S03]  /*14a50*/  IMAD.WIDE.U32 R168, R0, -0x2daee0ad, RZ ;  /* 0xd2511f5300a87825 */ /* 0x000fe600078e00ff */
[----:B------:R3:W-:Y:S01]  /*14a60*/  MUFU.EX2 R197, R11 ;  /* 0x0000000b00c57308 */ /* 0x0007e20000000800 */
[C---:B------:R-:W-:Y:S02]  /*14a70*/  FMUL.FTZ R47, R2.reuse, R47 ;  /* 0x0000002f022f7220 */ /* 0x040fe40000410000 */
[----:B------:R-:W-:Y:S02]  /*14a80*/  FMUL.FTZ R50, R2, R50 ;  /* 0x0000003202327220 */ /* 0x000fe40000410000 */
[----:B-1----:R-:W-:Y:S04]  /*14a90*/  IMAD.WIDE.U32 R8, R8, -0x2daee0ad, RZ ;  /* 0xd2511f5308087825 */ /* 0x002fe800078e00ff */
[C---:B------:R-:W-:Y:S01]  /*14aa0*/  FMUL.FTZ R51, R2.reuse, R51 ;  /* 0x0000003302337220 */ /* 0x040fe20000410000 */
[----:B------:R1:W-:Y:S01]  /*14ab0*/  MUFU.EX2 R196, R4 ;  /* 0x0000000400c47308 */ /* 0x0003e20000000800 */
[----:B------:R-:W-:Y:S01]  /*14ac0*/  LOP3.LUT R0, R9, UR11, R168, 0x96, !PT ;  /* 0x0000000b09007c12 */ /* 0x000fe2000f8e96a8 */
[C---:B------:R-:W-:Y:S01]  /*14ad0*/  FMUL.FTZ R54, R2.reuse, R54 ;  /* 0x0000003602367220 */ /* 0x040fe20000410000 */
[----:B--2---:R-:W-:Y:S01]  /*14ae0*/  LOP3.LUT R10, R169, UR13, R230, 0x96, !PT ;  /* 0x0000000da90a7c12 */ /* 0x004fe2000f8e96e6 */
[----:B------:R-:W-:Y:S02]  /*14af0*/  FMUL.FTZ R55, R2, R55 ;  /* 0x0000003702377220 */ /* 0x000fe40000410000 */
[----:B------:R-:W-:Y:S04]  /*14b00*/  IMAD.WIDE.U32 R184, R0, -0x326172a9, RZ ;  /* 0xcd9e8d5700b87825 */ /* 0x000fe800078e00ff */
[----:B------:R2:W-:Y:S01]  /*14b10*/  MUFU.EX2 R195, R5 ;  /* 0x0000000500c37308 */ /* 0x0005e20000000800 */
[----:B------:R-:W-:Y:S04]  /*14b20*/  IMAD.WIDE.U32 R168, R10, -0x326172a9, RZ ;  /* 0xcd9e8d570aa87825 */ /* 0x000fe800078e00ff */
[C---:B------:R-:W-:Y:S01]  /*14b30*/  FMUL.FTZ R58, R2.reuse, R58 ;  /* 0x0000003a023a7220 */ /* 0x040fe20000410000 */
[----:B------:R-:W-:Y:S01]  /*14b40*/  LOP3.LUT R10, R169, UR12, R182, 0x96, !PT ;  /* 0x0000000ca90a7c12 */ /* 0x000fe2000f8e96b6 */
[C---:B------:R-:W-:Y:S01]  /*14b50*/  FMUL.FTZ R59, R2.reuse, R59 ;  /* 0x0000003b023b7220 */ /* 0x040fe20000410000 */
[----:B------:R-:W-:Y:S01]  /*14b60*/  LOP3.LUT R0, R185, UR10, R168, 0x96, !PT ;  /* 0x0000000ab9007c12 */ /* 0x000fe2000f8e96a8 */
[----:B------:R-:W-:Y:S01]  /*14b70*/  FMUL.FTZ R62, R2, R62 ;  /* 0x0000003e023e7220 */ /* 0x000fe20000410000 */
[----:B------:R4:W-:Y:S01]  /*14b80*/  MUFU.EX2 R194, R6 ;  /* 0x0000000600c27308 */ /* 0x0009e20000000800 */
[----:B---3--:R-:W-:Y:S04]  /*14b90*/  IMAD.WIDE.U32 R10, R10, -0x2daee0ad, RZ ;  /* 0xd2511f530a0a7825 */ /* 0x008fe800078e00ff */
[----:B------:R-:W-:Y:S01]  /*14ba0*/  IMAD.WIDE.U32 R186, R0, -0x2daee0ad, RZ ;  /* 0xd2511f5300ba7825 */ /* 0x000fe200078e00ff */
[----:B------:R-:W-:Y:S03]  /*14bb0*/  LOP3.LUT R8, R11, UR9, R8, 0x96, !PT ;  /* 0x000000090b087c12 */ /* 0x000fe6000f8e9608 */
[----:B------:R-:W-:Y:S01]  /*14bc0*/  FADD.FTZ R0, -R148, R150 ;  /* 0x0000009694007221 */ /* 0x000fe20000010100 */
[----:B------:R3:W-:Y:S01]  /*14bd0*/  MUFU.EX2 R193, R7 ;  /* 0x0000000700c17308 */ /* 0x0007e20000000800 */
[----:B-1----:R-:W-:Y:S01]  /*14be0*/  LOP3.LUT R4, R187, UR5, R10, 0x96, !PT ;  /* 0x00000005bb047c12 */ /* 0x002fe2000f8e960a */
[----:B------:R-:W-:Y:S04]  /*14bf0*/  IMAD.WIDE.U32 R188, R8, -0x326172a9, RZ ;  /* 0xcd9e8d5708bc7825 */ /* 0x000fe800078e00ff */
[----:B------:R-:W-:Y:S02]  /*14c00*/  FMUL.FTZ R0, R0, c[0x0][0x23c] ;  /* 0x00008f0000007a20 */ /* 0x000fe40000410000 */
[----:B--2---:R-:W-:Y:S04]  /*14c10*/  IMAD.WIDE.U32 R4, R4, -0x326172a9, RZ ;  /* 0xcd9e8d5704047825 */ /* 0x004fe800078e00ff */
[----:B------:R-:W1:Y:S01]  /*14c20*/  MUFU.EX2 R0, R0 ;  /* 0x0000000000007308 */ /* 0x000e620000000800 */
[----:B------:R-:W-:Y:S01]  /*14c30*/  SHF.R.U32.HI R11, RZ, 0x18, R4 ;  /* 0x00000018ff0b7819 */ /* 0x000fe20000011604 */
[----:B------:R-:W-:Y:S01]  /*14c40*/  FMUL.FTZ R63, R2, R63 ;  /* 0x0000003f023f7220 */ /* 0x000fe20000410000 */
[----:B----4-:R-:W-:Y:S01]  /*14c50*/  LOP3.LUT R6, R4, 0xffff, RZ, 0xc0, !PT ;  /* 0x0000ffff04067812 */ /* 0x010fe200078ec0ff */
[C---:B------:R-:W-:Y:S01]  /*14c60*/  FMUL.FTZ R66, R2.reuse, R66 ;  /* 0x0000004202427220 */ /* 0x040fe20000410000 */
[----:B------:R-:W-:Y:S01]  /*14c70*/  LOP3.LUT R5, R5, UR17, R188, 0x96, !PT ;  /* 0x0000001105057c12 */ /* 0x000fe2000f8e96bc */
[C---:B------:R-:W-:Y:S01]  /*14c80*/  FMUL.FTZ R67, R2.reuse, R67 ;  /* 0x0000004302437220 */ /* 0x040fe20000410000 */
[----:B------:R-:W-:Y:S01]  /*14c90*/  SHF.R.U32.HI R8, RZ, 0x10, R4 ;  /* 0x00000010ff087819 */ /* 0x000fe20000011604 */
[----:B------:R-:W-:Y:S01]  /*14ca0*/  FMUL.FTZ R70, R2, R70 ;  /* 0x0000004602467220 */ /* 0x000fe20000410000 */
[----:B------:R-:W-:Y:S01]  /*14cb0*/  LOP3.LUT R149, R4, 0xff, RZ, 0xc0, !PT ;  /* 0x000000ff04957812 */ /* 0x000fe200078ec0ff */
[C---:B------:R-:W-:Y:S01]  /*14cc0*/  FMUL.FTZ R71, R2.reuse, R71 ;  /* 0x0000004702477220 */ /* 0x040fe20000410000 */
[C---:B------:R-:W-:Y:S01]  /*14cd0*/  LOP3.LUT R4, R5.reuse, 0xffff, RZ, 0xc0, !PT ;  /* 0x0000ffff05047812 */ /* 0x040fe200078ec0ff */
[C---:B------:R-:W-:Y:S01]  /*14ce0*/  FMUL.FTZ R74, R2.reuse, R74 ;  /* 0x0000004a024a7220 */ /* 0x040fe20000410000 */
[----:B---3--:R-:W-:Y:S01]  /*14cf0*/  SHF.R.U32.HI R7, RZ, 0x10, R5 ;  /* 0x00000010ff077819 */ /* 0x008fe20000011605 */
[----:B------:R-:W-:Y:S01]  /*14d00*/  FMUL.FTZ R75, R2, R75 ;  /* 0x0000004b024b7220 */ /* 0x000fe20000410000 */
[----:B------:R-:W-:Y:S01]  /*14d10*/  SHF.R.U32.HI R10, RZ, 0x8, R6 ;  /* 0x00000008ff0a7819 */ /* 0x000fe20000011606 */
[----:B------:R-:W-:Y:S01]  /*14d20*/  FFMA.FTZ R26, R26, c[0x0][0x23c], -R181 ;  /* 0x00008f001a1a7a23 */ /* 0x000fe200000108b5 */
[----:B------:R-:W-:Y:S01]  /*14d30*/  LOP3.LUT R9, R8, 0xff, RZ, 0xc0, !PT ;  /* 0x000000ff08097812 */ /* 0x000fe200078ec0ff */
[--C-:B------:R-:W-:Y:S01]  /*14d40*/  FFMA.FTZ R28, R28, c[0x0][0x23c], -R180.reuse ;  /* 0x00008f001c1c7a23 */ /* 0x100fe200000108b4 */
[----:B------:R-:W-:Y:S01]  /*14d50*/  LOP3.LUT R8, R5, 0xff, RZ, 0xc0, !PT ;  /* 0x000000ff05087812 */ /* 0x000fe200078ec0ff */
[----:B------:R-:W-:Y:S01]  /*14d60*/  FFMA.FTZ R29, R29, c[0x0][0x23c], -R180 ;  /* 0x00008f001d1d7a23 */ /* 0x000fe200000108b4 */
[----:B------:R-:W-:Y:S01]  /*14d70*/  SHF.R.U32.HI R6, RZ, 0x18, R5 ;  /* 0x00000018ff067819 */ /* 0x000fe20000011605 */
[----:B------:R-:W-:Y:S01]  /*14d80*/  FFMA.FTZ R30, R30, c[0x0][0x23c], -R181 ;  /* 0x00008f001e1e7a23 */ /* 0x000fe200000108b5 */
[----:B------:R-:W-:Y:S01]  /*14d90*/  SHF.R.U32.HI R5, RZ, 0x8, R4 ;  /* 0x00000008ff057819 */ /* 0x000fe20000011604 */
[C---:B-1----:R-:W-:Y:S01]  /*14da0*/  FMUL.FTZ R36, R0.reuse, R36 ;  /* 0x0000002400247220 */ /* 0x042fe20000410000 */
[----:B------:R-:W-:Y:S01]  /*14db0*/  LOP3.LUT R4, R7, 0xff, RZ, 0xc0, !PT ;  /* 0x000000ff07047812 */ /* 0x000fe200078ec0ff */
[C---:B------:R-:W-:Y:S01]  /*14dc0*/  FMUL.FTZ R37, R0.reuse, R37 ;  /* 0x0000002500257220 */ /* 0x040fe20000410000 */
[----:B------:R-:W-:Y:S01]  /*14dd0*/  PRMT R10, R149, 0x5410, R10 ;  /* 0x00005410950a7816 */ /* 0x000fe2000000000a */
[----:B------:R-:W-:Y:S01]  /*14de0*/  FMUL.FTZ R40, R0, R40 ;  /* 0x0000002800287220 */ /* 0x000fe20000410000 */
        /* <DEDUP_REMOVED lines=22> */
[----:B------:R-:W-:Y:S01]  /*14f50*/  LOP3.LUT R149, R189, UR8, R184, 0x96, !PT ;  /* 0x00000008bd957c12 */ /* 0x000fe2000f8e96b8 */
[----:B------:R-:W1:Y:S01]  /*14f60*/  LDSM.16.MT88.4 R152, [R203+0x18000] ;  /* 0x01800000cb98783b */ /* 0x000e620000004200 */
[----:B------:R-:W-:Y:S02]  /*14f70*/  FMUL.FTZ R9, R0, R157 ;  /* 0x0000009d00097220 */ /* 0x000fe40000410000 */
[--C-:B------:R-:W-:Y:S02]  /*14f80*/  FFMA.FTZ R31, R31, c[0x0][0x23c], -R181.reuse ;  /* 0x00008f001f1f7a23 */ /* 0x100fe400000108b5 */
[C---:B------:R-:W-:Y:S03]  /*14f90*/  HMMA.16816.F32.BF16 R4, R168.reuse, R172, R4 ;  /* 0x000000aca804723c */ /* 0x040fe60000041804 */
[----:B------:R-:W2:Y:S02]  /*14fa0*/  LDSM.16.MT88.4 R156, [R202+0x18000] ;  /* 0x01800000ca9c783b */ /* 0x000ea40000004200 */
[--C-:B------:R-:W-:Y:S02]  /*14fb0*/  FFMA.FTZ R34, R34, c[0x0][0x23c], -R181.reuse ;  /* 0x00008f0022227a23 */ /* 0x100fe400000108b5 */
[C---:B------:R-:W-:Y:S01]  /*14fc0*/  FMUL.FTZ R41, R0.reuse, R41 ;  /* 0x0000002900297220 */ /* 0x040fe20000410000 */
[C---:B------:R-:W-:Y:S03]  /*14fd0*/  HMMA.16816.F32.BF16 R8, R168.reuse, R174, R8 ;  /* 0x000000aea808723c */ /* 0x040fe60000041808 */
[----:B------:R-:W3:Y:S01]  /*14fe0*/  LDSM.16.MT88.4 R172, [R200+0x1a000] ;  /* 0x01a00000c8ac783b */ /* 0x000ee20000004200 */
        /* <DEDUP_REMOVED lines=9> */
[C---:B------:R-:W-:Y:S01]  /*15080*/  FMUL.FTZ R56, R0.reuse, R56 ;  /* 0x0000003800387220 */ /* 0x040fe20000410000 */
[C---:B-1----:R-:W-:Y:S03]  /*15090*/  HMMA.16816.F32.BF16 R44, R168.reuse, R152, R44 ;  /* 0x00000098a82c723c */ /* 0x042fe6000004182c */
[C---:B------:R-:W-:Y:S02]  /*150a0*/  FMUL.FTZ R57, R0.reuse, R57 ;  /* 0x0000003900397220 */ /* 0x040fe40000410000 */
[C---:B------:R-:W-:Y:S02]  /*150b0*/  FMUL.FTZ R60, R0.reuse, R60 ;  /* 0x0000003c003c7220 */ /* 0x040fe40000410000 */
[C---:B------:R-:W-:Y:S01]  /*150c0*/  FMUL.FTZ R61, R0.reuse, R61 ;  /* 0x0000003d003d7220 */ /* 0x040fe20000410000 */
        /* <DEDUP_REMOVED lines=34> */
[C---:B---3--:R-:W-:Y:S04]  /*152f0*/  HMMA.16816.F32.BF16 R84, R168.reuse, R172, R84 ;  /* 0x000000aca854723c */ /* 0x048fe80000041854 */
[C---:B------:R-:W-:Y:S02]  /*15300*/  FMUL.FTZ R88, R0.reuse, R88 ;  /* 0x0000005800587220 */ /* 0x040fe40000410000 */
[----:B------:R-:W-:Y:S02]  /*15310*/  FMUL.FTZ R89, R0, R89 ;  /* 0x0000005900597220 */ /* 0x000fe40000410000 */
[C---:B------:R-:W-:Y:S04]  /*15320*/  FMUL.FTZ R94, R2.reuse, R94 ;  /* 0x0000005e025e7220 */ /* 0x040fe80000410000 */
[----:B------:R-:W-:Y:S01]  /*15330*/  FMUL.FTZ R95, R2, R95 ;  /* 0x0000005f025f7220 */ /* 0x000fe20000410000 */
        /* <DEDUP_REMOVED lines=43> */
[--C-:B------:R-:W-:Y:S02]  /*155f0*/  FFMA.FTZ R17, R17, c[0x0][0x23c], -R180.reuse ;  /* 0x00008f0011117a23 */ /* 0x100fe400000108b4 */
[----:B------:R1:W-:Y:S01]  /*15600*/  MUFU.EX2 R192, R16 ;  /* 0x0000001000c07308 */ /* 0x0003e20000000800 */
[C---:B------:R-:W-:Y:S01]  /*15610*/  HMMA.16816.F32.BF16 R120, R168.reuse, R154, R120 ;  /* 0x0000009aa878723c */ /* 0x040fe20000041878 */
[----:B------:R-:W4:Y:S02]  /*15620*/  LDSM.16.MT88.4 R152, [R203+0x1e000] ;  /* 0x01e00000cb98783b */ /* 0x000f240000004200 */
[C---:B------:R-:W-:Y:S02]  /*15630*/  FMUL.FTZ R126, R2.reuse, R126 ;  /* 0x0000007e027e7220 */ /* 0x040fe40000410000 */
[----:B------:R-:W-:Y:S02]  /*15640*/  FMUL.FTZ R127, R2, R127 ;  /* 0x0000007f027f7220 */ /* 0x000fe40000410000 */
[C---:B------:R-:W-:Y:S02]  /*15650*/  FMUL.FTZ R124, R0.reuse, R124 ;  /* 0x0000007c007c7220 */ /* 0x040fe40000410000 */
[----:B------:R5:W1:Y:S03]  /*15660*/  MUFU.EX2 R191, R17 ;  /* 0x0000001100bf7308 */ /* 0x000a660000000800 */
[----:B------:R-:W-:Y:S02]  /*15670*/  FMUL.FTZ R125, R0, R125 ;  /* 0x0000007d007d7220 */ /* 0x000fe40000410000 */
[----:B------:R-:W-:Y:S02]  /*15680*/  FFMA.FTZ R12, R12, c[0x0][0x23c], -R180 ;  /* 0x00008f000c0c7a23 */ /* 0x000fe400000108b4 */
[--C-:B------:R-:W-:Y:S02]  /*15690*/  FFMA.FTZ R18, R18, c[0x0][0x23c], -R181.reuse ;  /* 0x00008f0012127a23 */ /* 0x100fe400000108b5 */
[--C-:B------:R-:W-:Y:S01]  /*156a0*/  FFMA.FTZ R19, R19, c[0x0][0x23c], -R181.reuse ;  /* 0x00008f0013137a23 */ /* 0x100fe200000108b5 */
[C---:B--2---:R-:W-:Y:S01]  /*156b0*/  HMMA.16816.F32.BF16 R124, R168.reuse, R156, R124 ;  /* 0x0000009ca87c723c */ /* 0x044fe2000004187c */
[----:B------:R2:W-:Y:S02]  /*156c0*/  MUFU.EX2 R188, R12 ;  /* 0x0000000c00bc7308 */ /* 0x0005e40000000800 */
[C---:B------:R-:W-:Y:S02]  /*156d0*/  FMUL.FTZ R130, R2.reuse, R130 ;  /* 0x0000008202827220 */ /* 0x040fe40000410000 */
[----:B------:R-:W-:Y:S02]  /*156e0*/  FMUL.FTZ R131, R2, R131 ;  /* 0x0000008302837220 */ /* 0x000fe40000410000 */
[C---:B------:R-:W-:Y:S02]  /*156f0*/  FMUL.FTZ R128, R0.reuse, R128 ;  /* 0x0000008000807220 */ /* 0x040fe40000410000 */
[----:B------:R-:W-:Y:S02]  /*15700*/  FMUL.FTZ R129, R0, R129 ;  /* 0x0000008100817220 */ /* 0x000fe40000410000 */
[----:B------:R2:W-:Y:S01]  /*15710*/  MUFU.EX2 R190, R18 ;  /* 0x0000001200be7308 */ /* 0x0005e20000000800 */
[C---:B------:R-:W-:Y:S02]  /*15720*/  FMUL.FTZ R134, R2.reuse, R134 ;  /* 0x0000008602867220 */ /* 0x040fe40000410000 */
[----:B------:R-:W-:Y:S02]  /*15730*/  FMUL.FTZ R135, R2, R135 ;  /* 0x0000008702877220 */ /* 0x000fe40000410000 */
[C---:B------:R-:W-:Y:S01]  /*15740*/  HMMA.16816.F32.BF16 R128, R168.reuse, R158, R128 ;  /* 0x0000009ea880723c */ /* 0x040fe20000041880 */
[----:B------:R-:W4:Y:S02]  /*15750*/  LDSM.16.MT88.4 R156, [R202+0x1e000] ;  /* 0x01e00000ca9c783b */ /* 0x000f240000004200 */
[C---:B------:R-:W-:Y:S02]  /*15760*/  FMUL.FTZ R132, R0.reuse, R132 ;  /* 0x0000008400847220 */ /* 0x040fe40000410000 */
[----:B------:R4:W4:Y:S01]  /*15770*/  MUFU.EX2 R189, R19 ;  /* 0x0000001300bd7308 */ /* 0x0009220000000800 */
[C---:B------:R-:W-:Y:S02]  /*15780*/  FMUL.FTZ R133, R0.reuse, R133 ;  /* 0x0000008500857220 */ /* 0x040fe40000410000 */
[C---:B-1----:R-:W-:Y:S04]  /*15790*/  FMUL.FTZ R16, R0.reuse, R160 ;  /* 0x000000a000107220 */ /* 0x042fe80000410000 */
[----:B-----5:R-:W-:Y:S01]  /*157a0*/  FMUL.FTZ R17, R0, R161 ;  /* 0x000000a100117220 */ /* 0x020fe20000410000 */
[C---:B---3--:R-:W-:Y:S03]  /*157b0*/  HMMA.16816.F32.BF16 R132, R168.reuse, R172, R132 ;  /* 0x000000aca884723c */ /* 0x048fe60000041884 */
[----:B------:R-:W-:Y:S04]  /*157c0*/  IMAD.WIDE.U32 R160, R149, -0x2daee0ad, RZ ;  /* 0xd2511f5395a07825 */ /* 0x000fe800078e00ff */
[----:B------:R-:W-:Y:S01]  /*157d0*/  FMUL.FTZ R138, R2, R138 ;  /* 0x0000008a028a7220 */ /* 0x000fe20000410000 */
[----:B--2---:R-:W-:Y:S01]  /*157e0*/  LOP3.LUT R12, R160, 0xffff, RZ, 0xc0, !PT ;  /* 0x0000ffffa00c7812 */ /* 0x004fe200078ec0ff */
[----:B------:R-:W-:Y:S03]  /*157f0*/  FMUL.FTZ R139, R2, R139 ;  /* 0x0000008b028b7220 */ /* 0x000fe60000410000 */
[C---:B------:R-:W-:Y:S01]  /*15800*/  FMUL.FTZ R136, R0.reuse, R136 ;  /* 0x0000008800887220 */ /* 0x040fe20000410000 */
[----:B------:R-:W-:Y:S01]  /*15810*/  SHF.R.U32.HI R149, RZ, 0x8, R12 ;  /* 0x00000008ff957819 */ /* 0x000fe2000001160c */
[----:B------:R-:W-:Y:S01]  /*15820*/  FMUL.FTZ R137, R0, R137 ;  /* 0x0000008900897220 */ /* 0x000fe20000410000 */
[----:B------:R-:W-:Y:S01]  /*15830*/  LOP3.LUT R12, R161, UR18, R186, 0x96, !PT ;  /* 0x00000012a10c7c12 */ /* 0x000fe2000f8e96ba */
[----:B------:R-:W-:Y:S01]  /*15840*/  FFMA.FTZ R13, R13, c[0x0][0x23c], -R180 ;  /* 0x00008f000d0d7a23 */ /* 0x000fe200000108b4 */
[--C-:B------:R-:W-:Y:S01]  /*15850*/  SHF.R.U32.HI R150, RZ, 0x10, R160.reuse ;  /* 0x00000010ff967819 */ /* 0x100fe200000116a0 */
[--C-:B------:R-:W-:Y:S02]  /*15860*/  FFMA.FTZ R14, R14, c[0x0][0x23c], -R181.reuse ;  /* 0x00008f000e0e7a23 */ /* 0x100fe400000108b5 */
[----:B------:R1:W-:Y:S01]  /*15870*/  MUFU.EX2 R187, R13 ;  /* 0x0000000d00bb7308 */ /* 0x0003e20000000800 */
[C---:B------:R-:W-:Y:S03]  /*15880*/  HMMA.16816.F32.BF16 R136, R168.reuse, R174, R136 ;  /* 0x000000aea888723c */ /* 0x040fe60000041888 */
[C---:B------:R-:W-:Y:S02]  /*15890*/  FMUL.FTZ R18, R2.reuse, R162 ;  /* 0x000000a202127220 */ /* 0x040fe40000410000 */
[C---:B----4-:R-:W-:Y:S02]  /*158a0*/  FMUL.FTZ R19, R2.reuse, R163 ;  /* 0x000000a302137220 */ /* 0x050fe40000410000 */
[----:B------:R-:W-:Y:S02]  /*158b0*/  FFMA.FTZ R15, R15, c[0x0][0x23c], -R181 ;  /* 0x00008f000f0f7a23 */ /* 0x000fe400000108b5 */
[----:B------:R2:W-:Y:S03]  /*158c0*/  MUFU.EX2 R186, R14 ;  /* 0x0000000e00ba7308 */ /* 0x0005e60000000800 */
[C---:B------:R-:W-:Y:S03]  /*158d0*/  HMMA.16816.F32.BF16 R16, R168.reuse, R152, R16 ;  /* 0x00000098a810723c */ /* 0x040fe60000041810 */
[C---:B------:R-:W-:Y:S02]  /*158e0*/  FMUL.FTZ R142, R2.reuse, R142 ;  /* 0x0000008e028e7220 */ /* 0x040fe40000410000 */
[----:B------:R-:W-:Y:S02]  /*158f0*/  FMUL.FTZ R143, R2, R143 ;  /* 0x0000008f028f7220 */ /* 0x000fe40000410000 */
[----:B------:R3:W4:Y:S01]  /*15900*/  MUFU.EX2 R185, R15 ;  /* 0x0000000f00b97308 */ /* 0x0007220000000800 */
[----:B------:R-:W-:Y:S01]  /*15910*/  LOP3.LUT R152, R160, 0xff, RZ, 0xc0, !PT ;  /* 0x000000ffa0987812 */ /* 0x000fe200078ec0ff */
[C---:B------:R-:W-:Y:S03]  /*15920*/  FMUL.FTZ R140, R0.reuse, R140 ;  /* 0x0000008c008c7220 */ /* 0x040fe60000410000 */
[----:B------:R-:W-:Y:S01]  /*15930*/  SHF.R.U32.HI R153, RZ, 0x18, R160 ;  /* 0x00000018ff997819 */ /* 0x000fe200000116a0 */
[----:B------:R-:W-:Y:S01]  /*15940*/  FMUL.FTZ R141, R0, R141 ;  /* 0x0000008d008d7220 */ /* 0x000fe20000410000 */
[----:B------:R-:W5:Y:S01]  /*15950*/  LDSM.16.MT88.4 R160, [R200+0x18800] ;  /* 0x01880000c8a0783b */ /* 0x000f620000004200 */
[----:B-1----:R-:W-:Y:S01]  /*15960*/  LOP3.LUT R13, R150, 0xff, RZ, 0xc0, !PT ;  /* 0x000000ff960d7812 */ /* 0x002fe200078ec0ff */
[----:B------:R-:W-:Y:S01]  /*15970*/  FMUL.FTZ R146, R2, R146 ;  /* 0x0000009202927220 */ /* 0x000fe20000410000 */
[----:B------:R-:W-:Y:S01]  /*15980*/  PRMT R149, R152, 0x5410, R149 ;  /* 0x0000541098957816 */ /* 0x000fe20000000095 */
[----:B------:R-:W-:Y:S01]  /*15990*/  FMUL.FTZ R147, R2, R147 ;  /* 0x0000009302937220 */ /* 0x000fe20000410000 */
[----:B------:R-:W-:Y:S01]  /*159a0*/  PRMT R172, R13, 0x5410, R153 ;  /* 0x000054100dac7816 */ /* 0x000fe20000000099 */
[C---:B------:R-:W-:Y:S03]  /*159b0*/  HMMA.16816.F32.BF16 R140, R168.reuse, R154, R140 ;  /* 0x0000009aa88c723c */ /* 0x040fe6000004188c */
[----:B------:R-:W-:Y:S01]  /*159c0*/  LOP3.LUT R13, R12, 0xffff, RZ, 0xc0, !PT ;  /* 0x0000ffff0c0d7812 */ /* 0x000fe200078ec0ff */
[C---:B------:R-:W-:Y:S01]  /*159d0*/  FMUL.FTZ R144, R0.reuse, R144 ;  /* 0x0000009000907220 */ /* 0x040fe20000410000 */
[--C-:B--2---:R-:W-:Y:S01]  /*159e0*/  SHF.R.U32.HI R14, RZ, 0x10, R12.reuse ;  /* 0x00000010ff0e7819 */ /* 0x104fe2000001160c */
[----:B------:R-:W-:Y:S01]  /*159f0*/  FMUL.FTZ R145, R0, R145 ;  /* 0x0000009100917220 */ /* 0x000fe20000410000 */
[----:B------:R-:W-:Y:S01]  /*15a00*/  LOP3.LUT R153, R12, 0xff, RZ, 0xc0, !PT ;  /* 0x000000ff0c997812 */ /* 0x000fe200078ec0ff */
[--C-:B------:R-:W-:Y:S01]  /*15a10*/  HSET2.LE.AND R154, R149, R246.reuse, PT ;  /* 0x000000f6959a7233 */ /* 0x100fe20003803000 */
[----:B------:R-:W-:Y:S03]  /*15a20*/  SHF.R.U32.HI R155, RZ, 0x18, R12 ;  /* 0x00000018ff9b7819 */ /* 0x000fe6000001160c */
[----:B---3--:R-:W-:Y:S01]  /*15a30*/  FMUL.FTZ R15, R2, R167 ;  /* 0x000000a7020f7220 */ /* 0x008fe20000410000 */
[----:B------:R-:W-:Y:S01]  /*15a40*/  SHF.R.U32.HI R150, RZ, 0x8, R13 ;  /* 0x00000008ff967819 */ /* 0x000fe2000001160d */
[----:B------:R-:W-:Y:S01]  /*15a50*/  FMUL.FTZ R12, R0, R164 ;  /* 0x000000a4000c7220 */ /* 0x000fe20000410000 */
[----:B------:R-:W-:Y:S01]  /*15a60*/  LOP3.LUT R152, R14, 0xff, RZ, 0xc0, !PT ;  /* 0x000000ff0e987812 */ /* 0x000fe200078ec0ff */
[----:B------:R-:W-:Y:S01]  /*15a70*/  FMUL.FTZ R14, R2, R166 ;  /* 0x000000a6020e7220 */ /* 0x000fe20000410000 */
[----:B------:R-:W-:Y:S01]  /*15a80*/  F2FP.BF16.PACK_AB R149, R191, R192 ;  /* 0x000000c0bf95723e */ /* 0x000fe200000010ff */
[----:B------:R-:W-:Y:S01]  /*15a90*/  FMUL.FTZ R13, R0, R165 ;  /* 0x000000a5000d7220 */ /* 0x000fe20000410000 */
[----:B------:R-:W-:Y:S01]  /*15aa0*/  PRMT R150, R153, 0x5410, R150 ;  /* 0x0000541099967816 */ /* 0x000fe20000000096 */
[----:B------:R-:W1:Y:S01]  /*15ab0*/  LDSM.16.MT88.4 R164, [R201+0x18800] ;  /* 0x01880000c9a4783b */ /* 0x000e620000004200 */
[----:B------:R-:W-:Y:S01]  /*15ac0*/  PRMT R153, R152, 0x5410, R155 ;  /* 0x0000541098997816 */ /* 0x000fe2000000009b */
[--C-:B------:R-:W-:Y:S01]  /*15ad0*/  FFMA.FTZ R20, R20, c[0x0][0x23c], -R180.reuse ;  /* 0x00008f0014147a23 */ /* 0x100fe200000108b4 */
[----:B------:R-:W-:Y:S01]  /*15ae0*/  LOP3.LUT R154, R154, R149, RZ, 0xc0, !PT ;  /* 0x000000959a9a7212 */ /* 0x000fe200078ec0ff */
[--C-:B------:R-:W-:Y:S01]  /*15af0*/  HSET2.LE.AND R149, R172, R246.reuse, PT ;  /* 0x000000f6ac957233 */ /* 0x100fe20003803000 */
[C---:B------:R-:W-:Y:S01]  /*15b00*/  HMMA.16816.F32.BF16 R12, R168.reuse, R156, R12 ;  /* 0x0000009ca80c723c */ /* 0x040fe2000004180c */
[----:B------:R-:W-:Y:S02]  /*15b10*/  MUFU.EX2 R177, R20 ;  /* 0x0000001400b17308 */ /* 0x000fe40000000800 */
[----:B------:R-:W-:Y:S01]  /*15b20*/  F2FP.BF16.PACK_AB R155, R189, R190 ;  /* 0x000000bebd9b723e */ /* 0x000fe200000010ff */
[--C-:B------:R-:W-:Y:S01]  /*15b30*/  HSET2.LE.AND R152, R150, R246.reuse, PT ;  /* 0x000000f696987233 */ /* 0x100fe20003803000 */
[----:B----4-:R-:W-:Y:S01]  /*15b40*/  F2FP.BF16.PACK_AB R150, R185, R186 ;  /* 0x000000bab996723e */ /* 0x010fe200000010ff */
[--C-:B------:R-:W-:Y:S01]  /*15b50*/  HSET2.LE.AND R153, R153, R246.reuse, PT ;  /* 0x000000f699997233 */ /* 0x100fe20003803000 */
[----:B------:R-:W-:Y:S01]  /*15b60*/  LOP3.LUT R155, R149, R155, RZ, 0xc0, !PT ;  /* 0x0000009b959b7212 */ /* 0x000fe200078ec0ff */
[----:B------:R-:W-:Y:S01]  /*15b70*/  HMMA.16816.F32.BF16 R144, R168, R158, R144 ;  /* 0x0000009ea890723c */ /* 0x000fe20000041890 */
[----:B------:R-:W2:Y:S03]  /*15b80*/  LDSM.16.MT88.4 R172, [R203+0x18800] ;  /* 0x01880000cbac783b */ /* 0x000ea60000004200 */
[----:B------:R-:W-:Y:S01]  /*15b90*/  F2FP.BF16.PACK_AB R149, R187, R188 ;  /* 0x000000bcbb95723e */ /* 0x000fe200000010ff */
[--C-:B------:R-:W-:Y:S01]  /*15ba0*/  FFMA.FTZ R22, R22, c[0x0][0x23c], -R181.reuse ;  /* 0x00008f0016167a23 */ /* 0x100fe200000108b5 */
[----:B------:R-:W-:Y:S01]  /*15bb0*/  LOP3.LUT R153, R153, R150, RZ, 0xc0, !PT ;  /* 0x0000009699997212 */ /* 0x000fe200078ec0ff */
[----:B------:R-:W-:Y:S01]  /*15bc0*/  FFMA.FTZ R23, R23, c[0x0][0x23c], -R181 ;  /* 0x00008f0017177a23 */ /* 0x000fe200000108b5 */
[----:B------:R-:W-:Y:S01]  /*15bd0*/  LOP3.LUT R152, R152, R149, RZ, 0xc0, !PT ;  /* 0x0000009598987212 */ /* 0x000fe200078ec0ff */
[----:B------:R-:W3:Y:S03]  /*15be0*/  LDSM.16.MT88.4 R156, [R202+0x18800] ;  /* 0x01880000ca9c783b */ /* 0x000ee60000004200 */
[--C-:B------:R-:W-:Y:S01]  /*15bf0*/  FFMA.FTZ R32, R32, c[0x0][0x23c], -R180.reuse ;  /* 0x00008f0020207a23 */ /* 0x100fe200000108b4 */
[----:B------:R-:W-:Y:S01]  /*15c00*/  MOV R149, UR6 ;  /* 0x0000000600957c02 */ /* 0x000fe20008000f00 */
[--C-:B------:R-:W-:Y:S01]  /*15c10*/  FFMA.FTZ R24, R24, c[0x0][0x23c], -R180.reuse ;  /* 0x00008f0018187a23 */ /* 0x100fe200000108b4 */
[C---:B-----5:R-:W-:Y:S02]  /*15c20*/  HMMA.16816.F32.BF16 R4, R152.reuse, R160, R4 ;  /* 0x000000a09804723c */ /* 0x060fe40000041804 */
[----:B------:R-:W4:Y:S01]  /*15c30*/  LDSM.16.MT88.4 R168, [R200+0x1a800] ;  /* 0x01a80000c8a8783b */ /* 0x000f220000004200 */
[----:B------:R5:W-:Y:S02]  /*15c40*/  MUFU.EX2 R184, R24 ;  /* 0x0000001800b87308 */ /* 0x000be40000000800 */
[----:B------:R-:W-:Y:S01]  /*15c50*/  LOP3.LUT R149, R233, UR39, R149, 0x96, !PT ;  /* 0x00000027e9957c12 */ /* 0x000fe2000f8e9695 */
[--C-:B------:R-:W-:Y:S02]  /*15c60*/  FFMA.FTZ R25, R25, c[0x0][0x23c], -R180.reuse ;  /* 0x00008f0019197a23 */ /* 0x100fe400000108b4 */
[C---:B------:R-:W-:Y:S02]  /*15c70*/  HMMA.16816.F32.BF16 R8, R152.reuse, R162, R8 ;  /* 0x000000a29808723c */ /* 0x040fe40000041808 */
[----:B------:R-:W4:Y:S02]  /*15c80*/  LDSM.16.MT88.4 R160, [R201+0x1a800] ;  /* 0x01a80000c9a0783b */ /* 0x000f240000004200 */
[--C-:B------:R-:W-:Y:S02]  /*15c90*/  FFMA.FTZ R21, R21, c[0x0][0x23c], -R180.reuse ;  /* 0x00008f0015157a23 */ /* 0x100fe400000108b4 */
[----:B------:R-:W-:Y:S02]  /*15ca0*/  FFMA.FTZ R180, R33, c[0x0][0x23c], -R180 ;  /* 0x00008f0021b47a23 */ /* 0x000fe400000108b4 */
[C---:B-1----:R-:W-:Y:S01]  /*15cb0*/  HMMA.16816.F32.BF16 R36, R152.reuse, R164, R36 ;  /* 0x000000a49824723c */ /* 0x042fe20000041824 */
[----:B------:R-:W-:Y:S03]  /*15cc0*/  MUFU.EX2 R176, R21 ;  /* 0x0000001500b07308 */ /* 0x000fe60000000800 */
[----:B------:R-:W-:Y:S02]  /*15cd0*/  FFMA.FTZ R2, R2, R245, R194 ;  /* 0x000000f502027223 */ /* 0x000fe400000100c2 */
[----:B------:R-:W-:Y:S02]  /*15ce0*/  FFMA.FTZ R0, R0, R244, R196 ;  /* 0x000000f400007223 */ /* 0x000fe400000100c4 */
[C---:B------:R-:W-:Y:S01]  /*15cf0*/  HMMA.16816.F32.BF16 R40, R152.reuse, R166, R40 ;  /* 0x000000a69828723c */ /* 0x040fe20000041828 */
[----:B------:R-:W1:Y:S02]  /*15d00*/  LDSM.16.MT88.4 R164, [R203+0x1a800] ;  /* 0x01a80000cba4783b */ /* 0x000e640000004200 */
[----:B------:R-:W-:Y:S01]  /*15d10*/  MUFU.EX2 R180, R180 ;  /* 0x000000b400b47308 */ /* 0x000fe20000000800 */
[----:B------:R-:W-:Y:S04]  /*15d20*/  FADD.FTZ R2, R193, R2 ;  /* 0x00000002c1027221 */ /* 0x000fe80000010000 */
        /* <DEDUP_REMOVED lines=23> */
[----:B------:R-:W-:Y:S07]  /*15ea0*/  MUFU.EX2 R171, R30 ;  /* 0x0000001e00ab7308 */ /* 0x000fee0000000800 */
[C---:B------:R-:W-:Y:S03]  /*15eb0*/  HMMA.16816.F32.BF16 R108, R152.reuse, R160, R108 ;  /* 0x000000a0986c723c */ /* 0x040fe6000004186c */
[----:B------:R-:W-:Y:S05]  /*15ec0*/  MUFU.EX2 R170, R31 ;  /* 0x0000001f00aa7308 */ /* 0x000fea0000000800 */
[C---:B------:R-:W-:Y:S01]  /*15ed0*/  HMMA.16816.F32.BF16 R112, R152.reuse, R162, R112 ;  /* 0x000000a29870723c */ /* 0x040fe20000041870 */
[----:B------:R-:W4:Y:S07]  /*15ee0*/  LDSM.16.MT88.4 R160, [R203+0x1e800] ;  /* 0x01e80000cba0783b */ /* 0x000f2e0000004200 */
[C---:B-1----:R-:W-:Y:S07]  /*15ef0*/  HMMA.16816.F32.BF16 R116, R152.reuse, R164, R116 ;  /* 0x000000a49874723c */ /* 0x042fee0000041874 */
[----:B------:R-:W-:Y:S01]  /*15f00*/  IMAD.WIDE.U32 R164, R149, -0x326172a9, RZ ;  /* 0xcd9e8d5795a47825 */ /* 0x000fe200078e00ff */
[C---:B------:R-:W-:Y:S04]  /*15f10*/  HMMA.16816.F32.BF16 R120, R152.reuse, R166, R120 ;  /* 0x000000a69878723c */ /* 0x040fe80000041878 */
[----:B------:R-:W-:Y:S01]  /*15f20*/  LOP3.LUT R164, R183, UR14, R164, 0x96, !PT ;  /* 0x0000000eb7a47c12 */ /* 0x000fe2000f8e96a4 */
[--C-:B------:R-:W-:Y:S01]  /*15f30*/  FFMA.FTZ R149, R27, c[0x0][0x23c], -R181.reuse ;  /* 0x00008f001b957a23 */ /* 0x100fe200000108b5 */
[----:B------:R1:W1:Y:S01]  /*15f40*/  MUFU.EX2 R183, R25 ;  /* 0x0000001900b77308 */ /* 0x0002620000000800 */
[----:B-----5:R-:W-:Y:S01]  /*15f50*/  LOP3.LUT R24, R165, UR16, R236, 0x96, !PT ;  /* 0x00000010a5187c12 */ /* 0x020fe2000f8e96ec */
[C---:B--2---:R-:W-:Y:S04]  /*15f60*/  HMMA.16816.F32.BF16 R124, R152.reuse, R172, R124 ;  /* 0x000000ac987c723c */ /* 0x044fe8000004187c */
[----:B------:R-:W-:Y:S04]  /*15f70*/  IMAD.WIDE.U32 R164, R164, -0x2daee0ad, RZ ;  /* 0xd2511f53a4a47825 */ /* 0x000fe800078e00ff */
[C---:B------:R-:W-:Y:S01]  /*15f80*/  HMMA.16816.F32.BF16 R128, R152.reuse, R174, R128 ;  /* 0x000000ae9880723c */ /* 0x040fe20000041880 */
[----:B------:R2:W5:Y:S03]  /*15f90*/  MUFU.EX2 R178, R149 ;  /* 0x0000009500b27308 */ /* 0x0005660000000800 */
[----:B------:R-:W-:Y:S04]  /*15fa0*/  FFMA.FTZ R181, R35, c[0x0][0x23c], -R181 ;  /* 0x00008f0023b57a23 */ /* 0x000fe800000108b5 */
[C---:B---3--:R-:W-:Y:S03]  /*15fb0*/  HMMA.16816.F32.BF16 R132, R152.reuse, R156, R132 ;  /* 0x0000009c9884723c */ /* 0x048fe60000041884 */
[----:B------:R-:W-:Y:S01]  /*15fc0*/  MUFU.EX2 R173, R28 ;  /* 0x0000001c00ad7308 */ /* 0x000fe20000000800 */
[----:B-1----:R-:W-:Y:S04]  /*15fd0*/  IMAD.WIDE.U32 R24, R24, -0x2daee0ad, RZ ;  /* 0xd2511f5318187825 */ /* 0x002fe800078e00ff */
[C---:B------:R-:W-:Y:S04]  /*15fe0*/  HMMA.16816.F32.BF16 R136, R152.reuse, R158, R136 ;  /* 0x0000009e9888723c */ /* 0x040fe80000041888 */
[----:B------:R-:W-:Y:S01]  /*15ff0*/  LOP3.LUT R25, R25, UR13, R230, 0x96, !PT ;  /* 0x0000000d19197c12 */ /* 0x000fe2000f8e96e6 */
[----:B------:R-:W-:Y:S01]  /*16000*/  MUFU.EX2 R175, R22 ;  /* 0x0000001600af7308 */ /* 0x000fe20000000800 */
[----:B------:R-:W-:Y:S02]  /*16010*/  LOP3.LUT R24, R165, UR11, R24, 0x96, !PT ;  /* 0x0000000ba5187c12 */ /* 0x000fe4000f8e9618 */
[C---:B----4-:R-:W-:Y:S04]  /*16020*/  HMMA.16816.F32.BF16 R16, R152.reuse, R160, R16 ;  /* 0x000000a09810723c */ /* 0x050fe80000041810 */
[----:B------:R-:W-:Y:S03]  /*16030*/  IMAD.WIDE.U32 R166, R25, -0x326172a9, RZ ;  /* 0xcd9e8d5719a67825 */ /* 0x000fe600078e00ff */
[----:B------:R-:W1:Y:S01]  /*16040*/  MUFU.EX2 R174, R23 ;  /* 0x0000001700ae7308 */ /* 0x000e620000000800 */
[C---:B------:R-:W-:Y:S04]  /*16050*/  HMMA.16816.F32.BF16 R140, R152.reuse, R162, R140 ;  /* 0x000000a2988c723c */ /* 0x040fe8000004188c */
[----:B------:R-:W-:Y:S01]  /*16060*/  IMAD.WIDE.U32 R168, R24, -0x326172a9, RZ ;  /* 0xcd9e8d5718a87825 */ /* 0x000fe200078e00ff */
[----:B------:R-:W-:Y:S01]  /*16070*/  LOP3.LUT R150, R167, UR12, R182, 0x96, !PT ;  /* 0x0000000ca7967c12 */ /* 0x000fe2000f8e96b6 */
[----:B------:R-:W3:Y:S03]  /*16080*/  LDSM.16.MT88.4 R24, [R202+0x1e800] ;  /* 0x01e80000ca18783b */ /* 0x000ee60000004200 */
[----:B------:R-:W-:Y:S01]  /*16090*/  LOP3.LUT R165, R169, UR10, R166, 0x96, !PT ;  /* 0x0000000aa9a57c12 */ /* 0x000fe2000f8e96a6 */
[----:B------:R4:W1:Y:S02]  /*160a0*/  MUFU.EX2 R172, R29 ;  /* 0x0000001d00ac7308 */ /* 0x0008640000000800 */
[----:B------:R-:W-:Y:S04]  /*160b0*/  IMAD.WIDE.U32 R156, R150, -0x2daee0ad, RZ ;  /* 0xd2511f53969c7825 */ /* 0x000fe800078e00ff */
[----:B------:R-:W-:Y:S01]  /*160c0*/  IMAD.WIDE.U32 R166, R165, -0x2daee0ad, RZ ;  /* 0xd2511f53a5a67825 */ /* 0x000fe200078e00ff */
[----:B------:R-:W-:Y:S03]  /*160d0*/  LOP3.LUT R164, R157, UR9, R164, 0x96, !PT ;  /* 0x000000099da47c12 */ /* 0x000fe6000f8e96a4 */
[----:B------:R1:W1:Y:S01]  /*160e0*/  MUFU.EX2 R169, R32 ;  /* 0x0000002000a97308 */ /* 0x0002620000000800 */
[----:B------:R-:W-:Y:S01]  /*160f0*/  LOP3.LUT R156, R167, UR5, R156, 0x96, !PT ;  /* 0x00000005a79c7c12 */ /* 0x000fe2000f8e969c */
[----:B------:R-:W-:Y:S04]  /*16100*/  IMAD.WIDE.U32 R164, R164, -0x326172a9, RZ ;  /* 0xcd9e8d57a4a47825 */ /* 0x000fe800078e00ff */
[----:B------:R-:W-:Y:S04]  /*16110*/  IMAD.WIDE.U32 R156, R156, -0x326172a9, RZ ;  /* 0xcd9e8d579c9c7825 */ /* 0x000fe800078e00ff */
[----:B------:R-:W-:Y:S01]  /*16120*/  MUFU.EX2 R181, R181 ;  /* 0x000000b500b57308 */ /* 0x000fe20000000800 */
[----:B------:R-:W-:Y:S02]  /*16130*/  LOP3.LUT R20, R157, UR17, R164, 0x96, !PT ;  /* 0x000000119d147c12 */ /* 0x000fe4000f8e96a4 */
[C---:B--2---:R-:W-:Y:S01]  /*16140*/  LOP3.LUT R149, R156.reuse, 0xffff, RZ, 0xc0, !PT ;  /* 0x0000ffff9c957812 */ /* 0x044fe200078ec0ff */
[----:B----4-:R-:W-:Y:S01]  /*16150*/  LDSM.16.MT88.4 R28, [R202+0x1f000] ;  /* 0x01f00000ca1c783b */ /* 0x010fe20000004200 */
[--C-:B------:R-:W-:Y:S02]  /*16160*/  SHF.R.U32.HI R150, RZ, 0x10, R156.reuse ;  /* 0x00000010ff967819 */ /* 0x100fe4000001169c */
[----:B------:R-:W-:Y:S02]  /*16170*/  LOP3.LUT R164, R156, 0xff, RZ, 0xc0, !PT ;  /* 0x000000ff9ca47812 */ /* 0x000fe400078ec0ff */
[----:B------:R-:W-:Y:S02]  /*16180*/  SHF.R.U32.HI R160, RZ, 0x18, R156 ;  /* 0x00000018ffa07819 */ /* 0x000fe4000001169c */
[----:B------:R-:W-:Y:S01]  /*16190*/  LOP3.LUT R21, R20, 0xffff, RZ, 0xc0, !PT ;  /* 0x0000ffff14157812 */ /* 0x000fe200078ec0ff */
[----:B------:R-:W2:Y:S01]  /*161a0*/  LDSM.16.MT88.4 R156, [R200+0x19000] ;  /* 0x01900000c89c783b */ /* 0x000ea20000004200 */
[----:B------:R-:W-:Y:S02]  /*161b0*/  SHF.R.U32.HI R149, RZ, 0x8, R149 ;  /* 0x00000008ff957819 */ /* 0x000fe40000011695 */
[----:B------:R-:W-:Y:S01]  /*161c0*/  LOP3.LUT R22, R150, 0xff, RZ, 0xc0, !PT ;  /* 0x000000ff96167812 */ /* 0x000fe200078ec0ff */
[C---:B---3--:R-:W-:Y:S03]  /*161d0*/  HMMA.16816.F32.BF16 R12, R152.reuse, R24, R12 ;  /* 0x00000018980c723c */ /* 0x048fe6000004180c */
[----:B------:R-:W-:Y:S02]  /*161e0*/  LOP3.LUT R150, R20, 0xff, RZ, 0xc0, !PT ;  /* 0x000000ff14967812 */ /* 0x000fe400078ec0ff */
[----:B------:R-:W-:Y:S02]  /*161f0*/  SHF.R.U32.HI R21, RZ, 0x8, R21 ;  /* 0x00000008ff157819 */ /* 0x000fe40000011615 */
[----:B------:R-:W-:Y:S01]  /*16200*/  PRMT R164, R164, 0x5410, R149 ;  /* 0x00005410a4a47816 */ /* 0x000fe20000000095 */
[----:B------:R-:W-:Y:S01]  /*16210*/  HMMA.16816.F32.BF16 R144, R152, R26, R144 ;  /* 0x0000001a9890723c */ /* 0x000fe20000041890 */
[----:B------:R-:W-:Y:S03]  /*16220*/  LDSM.16.MT88.4 R152, [R202+0x19000] ;  /* 0x01900000ca98783b */ /* 0x000fe60000004200 */
[----:B------:R-:W-:Y:S01]  /*16230*/  PRMT R149, R22, 0x5410, R160 ;  /* 0x0000541016957816 */ /* 0x000fe200000000a0 */
[--C-:B------:R-:W-:Y:S01]  /*16240*/  HSET2.LE.AND R22, R164, R246.reuse, PT ;  /* 0x000000f6a4167233 */ /* 0x100fe20003803000 */
[----:B------:R-:W-:Y:S02]  /*16250*/  PRMT R150, R150, 0x5410, R21 ;  /* 0x0000541096967816 */ /* 0x000fe40000000015 */
[--C-:B------:R-:W-:Y:S01]  /*16260*/  SHF.R.U32.HI R21, RZ, 0x10, R20.reuse ;  /* 0x00000010ff157819 */ /* 0x100fe20000011614 */
[----:B------:R-:W3:Y:S03]  /*16270*/  LDSM.16.MT88.4 R160, [R201+0x19000] ;  /* 0x01900000c9a0783b */ /* 0x000ee60000004200 */
[----:B------:R-:W-:Y:S01]  /*16280*/  SHF.R.U32.HI R25, RZ, 0x18, R20 ;  /* 0x00000018ff197819 */ /* 0x000fe20000011614 */
[--C-:B------:R-:W-:Y:S01]  /*16290*/  HSET2.LE.AND R23, R149, R246.reuse, PT ;  /* 0x000000f695177233 */ /* 0x100fe20003803000 */
[----:B------:R-:W-:Y:S02]  /*162a0*/  LOP3.LUT R24, R21, 0xff, RZ, 0xc0, !PT ;  /* 0x000000ff15187812 */ /* 0x000fe400078ec0ff */
[----:B------:R-:W-:Y:S02]  /*162b0*/  F2FP.BF16.PACK_AB R20, R183, R184 ;  /* 0x000000b8b714723e */ /* 0x000fe400000010ff */
[----:B-----5:R-:W-:Y:S02]  /*162c0*/  F2FP.BF16.PACK_AB R21, R178, R179 ;  /* 0x000000b3b215723e */ /* 0x020fe400000010ff */
[----:B------:R-:W-:Y:S02]  /*162d0*/  PRMT R149, R24, 0x5410, R25 ;  /* 0x0000541018957816 */ /* 0x000fe40000000019 */
[----:B------:R-:W-:Y:S01]  /*162e0*/  LOP3.LUT R22, R22, R20, RZ, 0xc0, !PT ;  /* 0x0000001416167212 */ /* 0x000fe200078ec0ff */
[--C-:B------:R-:W-:Y:S01]  /*162f0*/  HSET2.LE.AND R20, R150, R246.reuse, PT ;  /* 0x000000f696147233 */ /* 0x100fe20003803000 */
[----:B------:R-:W-:Y:S01]  /*16300*/  LOP3.LUT R23, R23, R21, RZ, 0xc0, !PT ;  /* 0x0000001517177212 */ /* 0x000fe200078ec0ff */
[----:B------:R-:W4:Y:S01]  /*16310*/  LDSM.16.MT88.4 R24, [R203+0x19000] ;  /* 0x01900000cb18783b */ /* 0x000f220000004200 */
[----:B------:R-:W-:Y:S02]  /*16320*/  F2FP.BF16.PACK_AB R21, R176, R177 ;  /* 0x000000b1b015723e */ /* 0x000fe400000010ff */
[----:B-1----:R-:W-:Y:S02]  /*16330*/  LOP3.LUT R32, R165, UR8, R168, 0x96, !PT ;  /* 0x00000008a5207c12 */ /* 0x002fe4000f8e96a8 */
[----:B------:R-:W-:Y:S01]  /*16340*/  LOP3.LUT R20, R20, R21, RZ, 0xc0, !PT ;  /* 0x0000001514147212 */ /* 0x000fe200078ec0ff */
[--C-:B------:R-:W-:Y:S01]  /*16350*/  HSET2.LE.AND R21, R149, R246.reuse, PT ;  /* 0x000000f695157233 */ /* 0x100fe20003803000 */
[----:B------:R-:W-:Y:S01]  /*16360*/  F2FP.BF16.PACK_AB R149, R174, R175 ;  /* 0x000000afae95723e */ /* 0x000fe200000010ff */
[----:B------:R1:W5:Y:S01]  /*16370*/  MUFU.EX2 R168, R34 ;  /* 0x0000002200a87308 */ /* 0x0003620000000800 */
[----:B------:R-:W-:Y:S02]  /*16380*/  IMAD.WIDE.U32 R32, R32, -0x2daee0ad, RZ ;  /* 0xd2511f5320207825 */ /* 0x000fe400078e00ff */
[----:B------:R-:W-:Y:S03]  /*16390*/  LOP3.LUT R21, R21, R149, RZ, 0xc0, !PT ;  /* 0x0000009515157212 */ /* 0x000fe600078ec0ff */
[C---:B------:R-:W-:Y:S02]  /*163a0*/  LOP3.LUT R149, R32.reuse, 0xffff, RZ, 0xc0, !PT ;  /* 0x0000ffff20957812 */ /* 0x040fe400078ec0ff */
[----:B------:R-:W-:Y:S02]  /*163b0*/  SHF.R.U32.HI R150, RZ, 0x18, R32 ;  /* 0x00000018ff967819 */ /* 0x000fe40000011620 */
        /* <DEDUP_REMOVED lines=33> */
[C---:B-1----:R-:W-:Y:S07]  /*165d0*/  HMMA.16816.F32.BF16 R116, R20.reuse, R152, R116 ;  /* 0x000000981474723c */ /* 0x042fee0000041874 */
[----:B------:R-:W-:Y:S01]  /*165e0*/  LOP3.LUT R152, R32, 0xff, RZ, 0xc0, !PT ;  /* 0x000000ff20987812 */ /* 0x000fe200078ec0ff */
[C---:B------:R-:W-:Y:S08]  /*165f0*/  HMMA.16816.F32.BF16 R120, R20.reuse, R154, R120 ;  /* 0x0000009a1478723c */ /* 0x040ff00000041878 */
[C---:B--2---:R-:W-:Y:S08]  /*16600*/  HMMA.16816.F32.BF16 R124, R20.reuse, R156, R124 ;  /* 0x0000009c147c723c */ /* 0x044ff0000004187c */
[C---:B------:R-:W-:Y:S01]  /*16610*/  HMMA.16816.F32.BF16 R128, R20.reuse, R158, R128 ;  /* 0x0000009e1480723c */ /* 0x040fe20000041880 */
[----:B------:R-:W1:Y:S07]  /*16620*/  LDSM.16.MT88.4 R156, [R200+0x19800] ;  /* 0x01980000c89c783b */ /* 0x000e6e0000004200 */
[C---:B---3--:R-:W-:Y:S08]  /*16630*/  HMMA.16816.F32.BF16 R132, R20.reuse, R160, R132 ;  /* 0x000000a01484723c */ /* 0x048ff00000041884 */
[C---:B------:R-:W-:Y:S01]  /*16640*/  HMMA.16816.F32.BF16 R136, R20.reuse, R162, R136 ;  /* 0x000000a21488723c */ /* 0x040fe20000041888 */
[----:B------:R-:W-:Y:S07]  /*16650*/  LDSM.16.MT88.4 R160, [R200+0x1b800] ;  /* 0x01b80000c8a0783b */ /* 0x000fee0000004200 */
[C---:B----4-:R-:W-:Y:S07]  /*16660*/  HMMA.16816.F32.BF16 R16, R20.reuse, R24, R16 ;  /* 0x000000181410723c */ /* 0x050fee0000041810 */
[----:B------:R-:W-:Y:S01]  /*16670*/  LOP3.LUT R24, R33, UR18, R166, 0x96, !PT ;  /* 0x0000001221187c12 */ /* 0x000fe2000f8e96a6 */
[C---:B------:R-:W-:Y:S01]  /*16680*/  HMMA.16816.F32.BF16 R140, R20.reuse, R26, R140 ;  /* 0x0000001a148c723c */ /* 0x040fe2000004188c */
[----:B------:R-:W-:Y:S03]  /*16690*/  LDSM.16.MT88.4 R164, [R201+0x1b800] ;  /* 0x01b80000c9a4783b */ /* 0x000fe60000004200 */
[C---:B------:R-:W-:Y:S02]  /*166a0*/  LOP3.LUT R25, R24.reuse, 0xffff, RZ, 0xc0, !PT ;  /* 0x0000ffff18197812 */ /* 0x040fe400078ec0ff */
[----:B------:R-:W-:Y:S02]  /*166b0*/  LOP3.LUT R33, R24, 0xff, RZ, 0xc0, !PT ;  /* 0x000000ff18217812 */ /* 0x000fe400078ec0ff */
[C---:B------:R-:W-:Y:S04]  /*166c0*/  HMMA.16816.F32.BF16 R12, R20.reuse, R28, R12 ;  /* 0x0000001c140c723c */ /* 0x040fe8000004180c */
[--C-:B------:R-:W-:Y:S02]  /*166d0*/  SHF.R.U32.HI R27, RZ, 0x10, R24.reuse ;  /* 0x00000010ff1b7819 */ /* 0x100fe40000011618 */
[----:B------:R-:W-:Y:S02]  /*166e0*/  SHF.R.U32.HI R25, RZ, 0x8, R25 ;  /* 0x00000008ff197819 */ /* 0x000fe40000011619 */
[----:B------:R-:W-:Y:S01]  /*166f0*/  HMMA.16816.F32.BF16 R144, R20, R30, R144 ;  /* 0x0000001e1490723c */ /* 0x000fe20000041890 */
[----:B------:R-:W-:Y:S03]  /*16700*/  LDSM.16.MT88.4 R20, [R203+0x19800] ;  /* 0x01980000cb14783b */ /* 0x000fe60000004200 */
[----:B------:R-:W-:Y:S02]  /*16710*/  PRMT R25, R33, 0x5410, R25 ;  /* 0x0000541021197816 */ /* 0x000fe40000000019 */
[----:B------:R-:W-:Y:S02]  /*16720*/  SHF.R.U32.HI R26, RZ, 0x18, R24 ;  /* 0x00000018ff1a7819 */ /* 0x000fe40000011618 */
[----:B------:R-:W-:Y:S04]  /*16730*/  LOP3.LUT R24, R27, 0xff, RZ, 0xc0, !PT ;  /* 0x000000ff1b187812 */ /* 0x000fe800078ec0ff */
[----:B------:R-:W-:Y:S02]  /*16740*/  SHF.R.U32.HI R27, RZ, 0x10, R32 ;  /* 0x00000010ff1b7819 */ /* 0x000fe40000011620 */
[----:B------:R-:W2:Y:S01]  /*16750*/  LDSM.16.MT88.4 R32, [R201+0x19800] ;  /* 0x01980000c920783b */ /* 0x000ea20000004200 */
[----:B------:R-:W-:Y:S01]  /*16760*/  PRMT R26, R24, 0x5410, R26 ;  /* 0x00005410181a7816 */ /* 0x000fe2000000001a */
[--C-:B------:R-:W-:Y:S01]  /*16770*/  HSET2.LE.AND R24, R25, R246.reuse, PT ;  /* 0x000000f619187233 */ /* 0x100fe20003803000 */
[----:B------:R-:W-:Y:S02]  /*16780*/  SHF.R.U32.HI R29, RZ, 0x8, R149 ;  /* 0x00000008ff1d7819 */ /* 0x000fe40000011695 */
[----:B------:R-:W-:Y:S01]  /*16790*/  LOP3.LUT R28, R27, 0xff, RZ, 0xc0, !PT ;  /* 0x000000ff1b1c7812 */ /* 0x000fe200078ec0ff */
[--C-:B------:R-:W-:Y:S01]  /*167a0*/  HSET2.LE.AND R26, R26, R246.reuse, PT ;  /* 0x000000f61a1a7233 */ /* 0x100fe20003803000 */
[----:B------:R-:W-:Y:S02]  /*167b0*/  PRMT R149, R152, 0x5410, R29 ;  /* 0x0000541098957816 */ /* 0x000fe4000000001d */
[----:B------:R-:W-:Y:S02]  /*167c0*/  PRMT R150, R28, 0x5410, R150 ;  /* 0x000054101c967816 */ /* 0x000fe40000000096 */
[----:B------:R-:W-:Y:S01]  /*167d0*/  F2FP.BF16.PACK_AB R25, R172, R173 ;  /* 0x000000adac19723e */ /* 0x000fe200000010ff */
[----:B------:R-:W3:Y:S01]  /*167e0*/  LDSM.16.MT88.4 R28, [R202+0x19800] ;  /* 0x01980000ca1c783b */ /* 0x000ee20000004200 */
[----:B------:R-:W-:Y:S02]  /*167f0*/  F2FP.BF16.PACK_AB R27, R170, R171 ;  /* 0x000000abaa1b723e */ /* 0x000fe400000010ff */
[----:B------:R-:W-:Y:S02]  /*16800*/  LOP3.LUT R24, R24, R25, RZ, 0xc0, !PT ;  /* 0x0000001918187212 */ /* 0x000fe400078ec0ff */
[----:B------:R-:W-:Y:S01]  /*16810*/  LOP3.LUT R25, R26, R27, RZ, 0xc0, !PT ;  /* 0x0000001b1a197212 */ /* 0x000fe200078ec0ff */
[--C-:B------:R-:W-:Y:S01]  /*16820*/  HSET2.LE.AND R26, R149, R246.reuse, PT ;  /* 0x000000f6951a7233 */ /* 0x100fe20003803000 */
[----:B------:R-:W-:Y:S01]  /*16830*/  F2FP.BF16.PACK_AB R27, R180, R169 ;  /* 0x000000a9b41b723e */ /* 0x000fe200000010ff */
[----:B------:R-:W-:Y:S01]  /*16840*/  HSET2.LE.AND R149, R150, R246, PT ;  /* 0x000000f696957233 */ /* 0x000fe20003803000 */
[----:B-----5:R-:W-:Y:S02]  /*16850*/  F2FP.BF16.PACK_AB R150, R181, R168 ;  /* 0x000000a8b596723e */ /* 0x020fe400000010ff */
        /* <DEDUP_REMOVED lines=31> */
[C---:B---3--:R-:W-:Y:S07]  /*16a50*/  HMMA.16816.F32.BF16 R100, R24.reuse, R28, R100 ;  /* 0x0000001c1864723c */ /* 0x048fee0000041864 */
        /* <DEDUP_REMOVED lines=35> */
[----:B------:R-:W-:Y:S01]  /*16c90*/  FADD.FTZ R0, R170, R0 ;  /* 0x00000000aa007221 */ /* 0x000fe20000010000 */
[C---:B-1----:R-:W-:Y:S03]  /*16ca0*/  HMMA.16816.F32.BF16 R164, R24.reuse, R4, R12 ;  /* 0x0000000418a4723c */ /* 0x042fe6000004180c */
[----:B------:R-:W-:Y:S02]  /*16cb0*/  FADD.FTZ R2, R172, R2 ;  /* 0x00000002ac027221 */ /* 0x000fe40000010000 */
[----:B------:R-:W-:Y:S02]  /*16cc0*/  FADD.FTZ R0, R168, R0 ;  /* 0x00000000a8007221 */ /* 0x000fe40000010000 */
[----:B------:R-:W-:Y:S01]  /*16cd0*/  FADD.FTZ R2, R169, R2 ;  /* 0x00000002a9027221 */ /* 0x000fe20000010000 */
[----:B------:R-:W-:Y:S04]  /*16ce0*/  HMMA.16816.F32.BF16 R144, R24, R6, R144 ;  /* 0x000000061890723c */ /* 0x000fe80000041890 */
[----:B------:R-:W-:Y:S02]  /*16cf0*/  FADD.FTZ R245, R181, R0 ;  /* 0x00000000b5f57221 */ /* 0x000fe40000010000 */
[----:B------:R-:W-:Y:S02]  /*16d00*/  FADD.FTZ R244, R180, R2 ;  /* 0x00000002b4f47221 */ /* 0x000fe40000010000 */
[----:B------:R-:W-:-:S05]  /*16d10*/  @P4 BRA `(.L_x_839) ;  /* 0xffffc0a000004947 */ /* 0x000fca000383ffff */
.L_x_838:
        /* <DEDUP_REMOVED lines=409> */
.L_x_843:
[----:B---34-:R-:W-:Y:S05]  /*186b0*/  BSYNC B0 ;  /* 0x0000000000007941 */ /* 0x018fea0003800000 */
.L_x_842:
        /* <DEDUP_REMOVED lines=40> */
.L_x_845:
[----:B----4-:R-:W-:Y:S05]  /*18940*/  BSYNC B0 ;  /* 0x0000000000007941 */ /* 0x010fea0003800000 */
.L_x_844:
        /* <DEDUP_REMOVED lines=22> */
.L_x_847:
[----:B------:R-:W-:Y:S05]  /*18ab0*/  BSYNC B0 ;  /* 0x0000000000007941 */ /* 0x000fea0003800000 */
.L_x_846:
        /* <DEDUP_REMOVED lines=22> */
.L_x_849:
[----:B------:R-:W-:Y:S05]  /*18c20*/  BSYNC B0 ;  /* 0x0000000000007941 */ /* 0x000fea0003800000 */
.L_x_848:
        /* <DEDUP_REMOVED lines=23> */
.L_x_808:
        /* <DEDUP_REMOVED lines=8> */
[----:B------:R-:W-:Y:S01]  /*18e20*/  USHF.R.S32.HI UR13, URZ, 0x1f, UR10 ;  /* 0x0000001f3f0d7899 */ /* 0x000fe2000801140a */
[----:B------:R-:W-:Y:S01]  /*18e30*/  IMAD.U32 R4, RZ, RZ, UR27 ;  /* 0x0000001bff047e24 */ /* 0x000fe2000f8e00ff */
[----:B------:R-:W-:Y:S01]  /*18e40*/  UISETP.NE.AND UP2, UPT, UR16, URZ, UPT ;  /* 0x0000003f1000728c */ /* 0x000fe2000bf45270 */
        /* <DEDUP_REMOVED lines=13> */
[----:B------:R-:W-:Y:S01]  /*18f20*/  @!UP4 UIMAD.WIDE.U32 UR18, UR12, UR4, URZ ;  /* 0x000000040c12c2a5 */ /* 0x000fe2000f8e003f */
[----:B------:R-:W-:Y:S01]  /*18f30*/  IADD3 R17, R0, 0xc0, RZ ;  /* 0x000000c000117810 */ /* 0x000fe20007ffe0ff */
[----:B------:R-:W-:-:S02]  /*18f40*/  @!UP4 UIMAD UR17, UR12, UR5, UR17 ;  /* 0x000000050c11c2a4 */ /* 0x000fc4000f8e0211 */
[----:B------:R-:W-:Y:S02]  /*18f50*/  UISETP.EQ.AND UP2, UPT, UR15, URZ, UP2 ;  /* 0x0000003f0f00728c */ /* 0x000fe40009742270 */
[----:B------:R-:W-:Y:S02]  /*18f60*/  ULDC.64 UR4, c[0x0][0x1f0] ;  /* 0x00007c0000047ab9 */ /* 0x000fe40000000a00 */
[----:B------:R-:W-:Y:S02]  /*18f70*/  UIMAD UR4, UR13, UR4, URZ ;  /* 0x000000040d0472a4 */ /* 0x000fe4000f8e023f */
[----:B------:R-:W-:Y:S02]  /*18f80*/  @!UP3 UISETP.NE.AND UP1, UPT, UR16, URZ, UPT ;  /* 0x0000003f1000b28c */ /* 0x000fe4000bf25270 */
[----:B------:R-:W-:Y:S02]  /*18f90*/  ULDC UR11, c[0x0][0x214] ;  /* 0x00008500000b7ab9 */ /* 0x000fe40000000800 */
        /* <DEDUP_REMOVED lines=48> */
.L_x_851:
[----:B------:R-:W-:Y:S05]  /*192a0*/  BSYNC B0 ;  /* 0x0000000000007941 */ /* 0x000fea0003800000 */
.L_x_850:
        /* <DEDUP_REMOVED lines=22> */
.L_x_853:
[----:B------:R-:W-:Y:S05]  /*19410*/  BSYNC B0 ;  /* 0x0000000000007941 */ /* 0x000fea0003800000 */
.L_x_852:
        /* <DEDUP_REMOVED lines=22> */
.L_x_855:
[----:B------:R-:W-:Y:S05]  /*19580*/  BSYNC B0 ;  /* 0x0000000000007941 */ /* 0x000fea0003800000 */
.L_x_854:
        /* <DEDUP_REMOVED lines=21> */
.L_x_857:
[----:B------:R-:W-:Y:S05]  /*196e0*/  BSYNC B0 ;  /* 0x0000000000007941 */ /* 0x000fea0003800000 */
.L_x_856:
        /* <DEDUP_REMOVED lines=35> */
.L_x_858:
        /* <DEDUP_REMOVED lines=14> */
.L_x_1088:


//--------------------- .text._ZN5flash16flash_fwd_kernelI23Flash_fwd_kernel_traitsILi256ELi128ELi64ELi8ELb0ELb0EN7cutlass10bfloat16_tE19Flash_kernel_traitsILi256ELi128ELi64ELi8ES3_EELb1ELb1ELb0ELb0ELb0ELb0ELb0ELb1EEEvNS_16Flash_fwd_paramsE --------------------------
	.section	.text._ZN5flash16flash_fwd_kernelI23Flash_fwd_kernel_traitsILi256ELi128ELi64ELi8ELb0ELb0EN7cutlass10bfloat16_tE19Flash_kernel_traitsILi256ELi128ELi64ELi8ES3_EELb1ELb1ELb0ELb0ELb0ELb0ELb0ELb1EEEvNS_16Flash_fwd_paramsE,"ax",@progbits
	.sectioninfo	@"SHI_REGISTERS=255"
	.align	128
        .global         _ZN5flash16flash_fwd_kernelI23Flash_fwd_kernel_traitsILi256ELi128ELi64ELi8ELb0ELb0EN7cutlass10bfloat16_tE19Flash_kernel_traitsILi256ELi128ELi64ELi8ES3_EELb1ELb1ELb0ELb0ELb0ELb0ELb0ELb1EEEvNS_16Flash_fwd_paramsE
        .type           _ZN5flash16flash_fwd_kernelI23Flash_fwd_kernel_traitsILi256ELi128ELi64ELi8ELb0ELb0EN7cutlass10bfloat16_tE19Flash_kernel_traitsILi256ELi128ELi64ELi8ES3_EELb1ELb1ELb0ELb0ELb0ELb0ELb0ELb1EEEvNS_16Flash_fwd_paramsE,@function
        .size           _ZN5flash16flash_fwd_kernelI23Flash_fwd_kernel_traitsILi256ELi128ELi64ELi8ELb0ELb0EN7cutlass10bfloat16_tE19Flash_kernel_traitsILi256ELi128ELi64ELi8ES3_EELb1ELb1ELb0ELb0ELb0ELb0ELb0ELb1EEEvNS_16Flash_fwd_paramsE,(.L_x_1089 - _ZN5flash16flash_fwd_kernelI23Flash_fwd_kernel_traitsILi256ELi128ELi64ELi8ELb0ELb0EN7cutlass10bfloat16_tE19Flash_kernel_traitsILi256ELi128ELi64ELi8ES3_EELb1ELb1ELb0ELb0ELb0ELb0ELb0ELb1EEEvNS_16Flash_fwd_paramsE)
        .other          _ZN5flash16flash_fwd_kernelI23Flash_fwd_kernel_traitsILi256ELi128ELi64ELi8ELb0ELb0EN7cutlass10bfloat16_tE19Flash_kernel_traitsILi256ELi128ELi64ELi8ES3_EELb1ELb1ELb0ELb0ELb0ELb0ELb0ELb1EEEvNS_16Flash_fwd_paramsE,@"STO_CUDA_ENTRY STV_DEFAULT"
_ZN5flash16flash_fwd_kernelI23Flash_fwd_kernel_traitsILi256ELi128ELi64ELi8ELb0ELb0EN7cutlass10bfloat16_tE19Flash_kernel_traitsILi256ELi128ELi64ELi8ES3_EELb1ELb1ELb0ELb0ELb0ELb0ELb0ELb1EEEvNS_16Flash_fwd_paramsE:
.text._ZN5flash16flash_fwd_kernelI23Flash_fwd_kernel_traitsILi256ELi128ELi64ELi8ELb0ELb0EN7cutlass10bfloat16_tE19Flash_kernel_traitsILi256ELi128ELi64ELi8ES3_EELb1ELb1ELb0ELb0ELb0ELb0ELb0ELb1EEEvNS_16Flash_fwd_paramsE:
        /* <DEDUP_REMOVED lines=13> */
[----:B------:R-:W3:Y:S01]  /*00d0*/  @P2 LDG.E.64 R2, [R2.64] ;  /* 0x0000001802022981 */ /* 0x000ee2000c1e1b00 */
[----:B------:R-:W-:Y:S02]  /*00e0*/  @P2 IMAD.MOV.U32 R4, RZ, RZ, R8 ;  /* 0x000000ffff042224 */ /* 0x000fe400078e0008 */
[----:B------:R-:W-:-:S06]  /*00f0*/  @P2 IMAD.MOV.U32 R5, RZ, RZ, R6 ;  /* 0x000000ffff052224 */ /* 0x000fcc00078e0006 */
[----:B------:R-:W4:Y:S01]  /*0100*/  @P2 LDG.E.64 R4, [R4.64] ;  /* 0x0000001804042981 */ /* 0x000f22000c1e1b00 */
        /* <DEDUP_REMOVED lines=10> */
[----:B------:R-:W-:Y:S02]  /*01b0*/  UISETP.NE.AND.EX UP0, UPT, URZ, UR5, UPT, UP0 ;  /* 0x000000053f00728c */ /* 0x000fe4000bf05300 */
[----:B------:R-:W-:Y:S02]  /*01c0*/  UISETP.NE.AND UP3, UPT, UR9, URZ, UPT ;  /* 0x0000003f0900728c */ /* 0x000fe4000bf65270 */
[----:B------:R-:W-:Y:S02]  /*01d0*/  ULDC.64 UR4, c[0x0][0x250] ;  /* 0x0000940000047ab9 */ /* 0x000fe40000000a00 */
[----:B-----5:R-:W-:-:S02]  /*01e0*/  UIMAD.WIDE UR12, UR14, UR8, UR12 ;  /* 0x000000080e0c72a5 */ /* 0x020fc4000f8e020c */
        /* <DEDUP_REMOVED lines=10> */
[----:B---3--:R-:W1:Y:S08]  /*0290*/  @P2 R2UR UR32, R2 ;  /* 0x00000000022023c2 */ /* 0x008e7000000e0000 */
[----:B------:R-:W2:Y:S01]  /*02a0*/  @P2 R2UR UR33, R3 ;  /* 0x00000000032123c2 */ /* 0x000ea200000e0000 */
[----:B----4-:R-:W-:-:S05]  /*02b0*/  @P2 IADD3 R8, P1, R4, c[0x0][0x300], RZ ;  /* 0x0000c00004082a10 */ /* 0x010fca0007f3e0ff */
[----:B------:R-:W-:Y:S02]  /*02c0*/  @P2 IMAD.X R6, RZ, RZ, R5, P1 ;  /* 0x000000ffff062224 */ /* 0x000fe400008e0605 */
[----:B------:R-:W-:-:S03]  /*02d0*/  @!P3 IMAD.MOV.U32 R4, RZ, RZ, R8 ;  /* 0x000000ffff04b224 */ /* 0x000fc600078e0008 */
[----:B------:R-:W-:Y:S01]  /*02e0*/  @!P3 MOV R5, R6 ;  /* 0x000000060005b202 */ /* 0x000fe20000000f00 */
[----:B-1----:R-:W-:-:S04]  /*02f0*/  IMAD.U32 R2, RZ, RZ, UR32 ;  /* 0x00000020ff027e24 */ /* 0x002fc8000f8e00ff */
[----:B------:R-:W-:Y:S01]  /*0300*/  @!P3 STG.E.64 [R10.64+0x8], R4 ;  /* 0x000008040a00b986 */ /* 0x000fe2000c101b18 */
[----:B--2---:R-:W-:-:S05]  /*0310*/  IMAD.U32 R3, RZ, RZ, UR33 ;  /* 0x00000021ff037e24 */ /* 0x004fca000f8e00ff */
[----:B------:R1:W-:Y:S01]  /*0320*/  @!P3 STG.E.64 [R10.64], R2 ;  /* 0x000000020a00b986 */ /* 0x0003e2000c101b18 */
[----:B------:R-:W-:Y:S02]  /*0330*/  PLOP3.LUT P1, PT, PT, PT, UP0, 0x80, 0x0 ;  /* 0x000000000000781c */ /* 0x000fe40003f2f008 */
[----:B------:R-:W-:Y:S02]  /*0340*/  PLOP3.LUT P2, PT, PT, PT, UP1, 0x80, 0x0 ;  /* 0x000000000000781c */ /* 0x000fe40003f4f018 */
[----:B-1----:R-:W-:Y:S01]  /*0350*/  MOV R2, UR12 ;  /* 0x0000000c00027c02 */ /* 0x002fe20008000f00 */
[----:B------:R-:W-:-:S05]  /*0360*/  IMAD.U32 R3, RZ, RZ, UR13 ;  /* 0x0000000dff037e24 */ /* 0x000fca000f8e00ff */
[----:B------:R1:W2:Y:S04]  /*0370*/  @P0 LDG.E R4, [R2.64] ;  /* 0x0000001802040981 */ /* 0x0002a8000c1e1900 */
[----:B------:R1:W3:Y:S01]  /*0380*/  @P0 LDG.E R0, [R2.64+0x4] ;  /* 0x0000041802000981 */ /* 0x0002e2000c1e1900 */
[----:B------:R-:W-:Y:S01]  /*0390*/  MOV R10, UR6 ;  /* 0x00000006000a7c02 */ /* 0x000fe20008000f00 */
[----:B------:R-:W-:Y:S02]  /*03a0*/  IMAD.U32 R11, RZ, RZ, UR7 ;  /* 0x00000007ff0b7e24 */ /* 0x000fe4000f8e00ff */
[----:B-1----:R-:W-:Y:S02]  /*03b0*/  IMAD.U32 R2, RZ, RZ, UR4 ;  /* 0x00000004ff027e24 */ /* 0x002fe4000f8e00ff */
[----:B------:R-:W-:-:S05]  /*03c0*/  IMAD.U32 R3, RZ, RZ, UR5 ;  /* 0x00000005ff037e24 */ /* 0x000fca000f8e00ff */
[----:B------:R1:W4:Y:S04]  /*03d0*/  @P1 LDG.E R2, [R2.64] ;  /* 0x0000001802021981 */ /* 0x000328000c1e1900 */
[----:B-1----:R-:W5:Y:S01]  /*03e0*/  @!P2 LDG.E R3, [R10.64] ;  /* 0x000000180a03a981 */ /* 0x002f62000c1e1900 */
[----:B------:R-:W-:Y:S01]  /*03f0*/  UMOV UR20, 0xffffffff ;  /* 0xffffffff00147882 */ /* 0x000fe20000000000 */
[----:B------:R-:W1:Y:S01]  /*0400*/  LDC.U8 R243, c[0x0][0x2d8] ;  /* 0x0000b600fff37b82 */ /* 0x000e620000000000 */
[----:B------:R-:W-:Y:S01]  /*0410*/  UMOV UR15, URZ ;  /* 0x0000003f000f7c82 */ /* 0x000fe20008000000 */
[----:B------:R-:W-:Y:S01]  /*0420*/  SHF.R.S32.HI R5, RZ, 0x1f, R7 ;  /* 0x0000001fff057819 */ /* 0x000fe20000011407 */
[----:B------:R-:W-:-:S05]  /*0430*/  UMOV UR16, 0xffffffff ;  /* 0xffffffff00107882 */ /* 0x000fca0000000000 */
[----:B--2---:R-:W2:Y:S08]  /*0440*/  @P0 R2UR UR20, R4 ;  /* 0x00000000041403c2 */ /* 0x004eb000000e0000 */
[----:B---3--:R-:W2:Y:S01]  /*0450*/  @P0 R2UR UR22, R0 ;  /* 0x00000000001603c2 */ /* 0x008ea200000e0000 */
[----:B------:R-:W-:-:S04]  /*0460*/  ISETP.NE.U32.AND P0, PT, RZ, c[0x0][0x248], PT ;  /* 0x00009200ff007a0c */ /* 0x000fc80003f05070 */
[----:B------:R-:W-:Y:S01]  /*0470*/  ISETP.NE.AND.EX P0, PT, RZ, c[0x0][0x24c], PT, P0 ;  /* 0x00009300ff007a0c */ /* 0x000fe20003f05300 */
[----:B--2---:R-:W-:Y:S02]  /*0480*/  @UP2 UIADD3 UR22, UR22, -UR20, URZ ;  /* 0x8000001416162290 */ /* 0x004fe4000fffe03f */
[----:B----4-:R2:W3:Y:S05]  /*0490*/  @P1 R2UR UR15, R2 ;  /* 0x00000000020f13c2 */ /* 0x0104ea00000e0000 */
[----:B------:R-:W-:-:S03]  /*04a0*/  @!UP2 ULDC UR22, c[0x0][0x214] ;  /* 0x000085000016aab9 */ /* 0x000fc60000000800 */
[----:B-----5:R4:W1:Y:S02]  /*04b0*/  @!P2 R2UR UR16, R3 ;  /* 0x000000000310a3c2 */ /* 0x02086400000e0000 */
[----:B----4-:R-:W-:Y:S01]  /*04c0*/  LEA.HI R3, R5, R7, RZ, 0x5 ;  /* 0x0000000705037211 */ /* 0x010fe200078f28ff */
        /* <DEDUP_REMOVED lines=8> */
.L_x_859:
[----:B------:R-:W-:Y:S02]  /*0550*/  ULDC UR6, c[0x0][0x218] ;  /* 0x0000860000067ab9 */ /* 0x000fe40000000800 */
.L_x_860:
        /* <DEDUP_REMOVED lines=41> */
[----:B------:R-:W-:Y:S01]  /*07f0*/  PLOP3.LUT P0, PT, PT, PT, UP0, 0x80, 0x0 ;  /* 0x000000000000781c */ /* 0x000fe20003f0f008 */
[----:B------:R-:W-:Y:S01]  /*0800*/  ULDC.64 UR8, c[0x0][0x178] ;  /* 0x00005e0000087ab9 */ /* 0x000fe20000000a00 */
[----:B------:R-:W-:Y:S02]  /*0810*/  IMAD.IADD R14, R7, 0x1, -R14 ;  /* 0x00000001070e7824 */ /* 0x000fe400078e0a0e */
[----:B------:R-:W-:-:S02]  /*0820*/  @UP0 UIADD3 UR26, UR15, UR16, URZ ;  /* 0x000000100f1a0290 */ /* 0x000fc4000fffe03f */
[----:B------:R-:W-:Y:S01]  /*0830*/  @UP1 UIMAD.WIDE.U32 UR18, UR20, UR12, URZ ;  /* 0x0000000c141212a5 */ /* 0x000fe2000f8e003f */
[----:B------:R-:W-:Y:S01]  /*0840*/  SHF.R.S32.HI R0, RZ, 0x1f, R14 ;  /* 0x0000001fff007819 */ /* 0x000fe2000001140e */
[----:B------:R-:W-:Y:S02]  /*0850*/  @UP0 UIMAD.WIDE.U32 UR28, UR26, UR4, URZ ;  /* 0x000000041a1c02a5 */ /* 0x000fe4000f8e003f */
[----:B------:R-:W-:Y:S02]  /*0860*/  @!UP1 USHF.R.S32.HI UR12, URZ, 0x1f, UR14 ;  /* 0x0000001f3f0c9899 */ /* 0x000fe4000801140e */
[----:B------:R-:W-:Y:S02]  /*0870*/  @UP0 UIMAD UR26, UR26, UR5, UR29 ;  /* 0x000000051a1a02a4 */ /* 0x000fe4000f8e021d */
[----:B------:R-:W-:Y:S02]  /*0880*/  @!UP1 UIMAD UR12, UR12, UR8, URZ ;  /* 0x000000080c0c92a4 */ /* 0x000fe4000f8e023f */
[----:B------:R-:W-:-:S02]  /*0890*/  ULDC UR5, c[0x0][0x1c0] ;  /* 0x0000700000057ab9 */ /* 0x000fc40000000800 */
[----:B------:R-:W-:Y:S02]  /*08a0*/  UIMAD UR5, UR14, UR5, UR11 ;  /* 0x000000050e0572a4 */ /* 0x000fe4000f8e020b */
[----:B------:R-:W-:Y:S02]  /*08b0*/  ULDC UR4, c[0x0][0x224] ;  /* 0x0000890000047ab9 */ /* 0x000fe40000000800 */
[----:B------:R-:W-:Y:S02]  /*08c0*/  UIMAD UR4, UR5, UR4, UR7 ;  /* 0x00000004050472a4 */ /* 0x000fe4000f8e0207 */
[----:B------:R-:W-:Y:S02]  /*08d0*/  @!UP1 UIMAD UR9, UR14, UR9, UR12 ;  /* 0x000000090e0992a4 */ /* 0x000fe4000f8e020c */
[----:B------:R-:W-:Y:S02]  /*08e0*/  USHF.L.U32 UR5, UR5, 0x5, URZ ;  /* 0x0000000505057899 */ /* 0x000fe4000800063f */
[----:B------:R-:W-:-:S02]  /*08f0*/  ULDC UR12, c[0x0][0x228] ;  /* 0x00008a00000c7ab9 */ /* 0x000fc40000000800 */
[----:B------:R-:W-:Y:S02]  /*0900*/  @!UP1 UIMAD.WIDE.U32 UR30, UR14, UR8, URZ ;  /* 0x000000080e1e92a5 */ /* 0x000fe4000f8e003f */
[----:B------:R-:W-:Y:S01]  /*0910*/  UIMAD UR12, UR4, UR12, URZ ;  /* 0x0000000c040c72a4 */ /* 0x000fe2000f8e023f */
[----:B------:R-:W-:Y:S01]  /*0920*/  IADD3 R8, P2, P1, R8, UR5, R14 ;  /* 0x0000000508087c10 */ /* 0x000fe2000f95e00e */
[----:B------:R-:W-:Y:S02]  /*0930*/  USHF.R.S32.HI UR4, URZ, 0x1f, UR5 ;  /* 0x0000001f3f047899 */ /* 0x000fe40008011405 */
[----:B------:R-:W-:Y:S02]  /*0940*/  @UP1 UIMAD UR13, UR20, UR13, UR19 ;  /* 0x0000000d140d12a4 */ /* 0x000fe4000f8e0213 */
[----:B------:R-:W-:Y:S02]  /*0950*/  @UP1 UMOV UR8, UR18 ;  /* 0x0000001200081c82 */ /* 0x000fe40008000000 */
[----:B------:R-:W-:Y:S01]  /*0960*/  @!UP1 UIADD3 UR13, UR31, UR9, URZ ;  /* 0x000000091f0d9290 */ /* 0x000fe2000fffe03f */
[----:B------:R-:W-:Y:S01]  /*0970*/  IADD3.X R6, R6, UR4, R0, P2, P1 ;  /* 0x0000000406067c10 */ /* 0x000fe200097e2400 */
        /* <DEDUP_REMOVED lines=14> */
.L_x_862:
        /* <DEDUP_REMOVED lines=49> */
.L_x_863:
[CC--:B------:R-:W-:Y:S01]  /*0d70*/  LEA.HI R9, R5.reuse, R7.reuse, RZ, 0x4 ;  /* 0x0000000705097211 */ /* 0x0c0fe200078f20ff */
[----:B------:R-:W1:Y:S01]  /*0d80*/  S2R R18, SR_CTAID.Z ;  /* 0x0000000000127919 */ /* 0x000e620000002700 */
[-C--:B------:R-:W-:Y:S01]  /*0d90*/  LEA.HI R11, R5, R7.reuse, RZ, 0x3 ;  /* 0x00000007050b7211 */ /* 0x080fe200078f18ff */
[----:B------:R-:W-:Y:S01]  /*0da0*/  ULDC.64 UR4, c[0x0][0x1b8] ;  /* 0x00006e0000047ab9 */ /* 0x000fe20000000a00 */
[----:B------:R-:W-:Y:S01]  /*0db0*/  SHF.R.S32.HI R0, RZ, 0x4, R9 ;  /* 0x00000004ff007819 */ /* 0x000fe20000011409 */
[----:B------:R-:W-:Y:S01]  /*0dc0*/  UIMAD UR4, UR17, UR4, URZ ;  /* 0x00000004110472a4 */ /* 0x000fe2000f8e023f */
[----:B------:R-:W-:Y:S01]  /*0dd0*/  SHF.R.S32.HI R32, RZ, 0x3, R11 ;  /* 0x00000003ff207819 */ /* 0x000fe2000001140b */
[----:B------:R-:W-:Y:S01]  /*0de0*/  IMAD.U32 R248, RZ, RZ, UR23 ;  /* 0x00000017fff87e24 */ /* 0x000fe2000f8e00ff */
[----:B------:R-:W-:Y:S01]  /*0df0*/  LEA.HI R209, R9, R0, RZ, 0x1 ;  /* 0x0000000009d17211 */ /* 0x000fe200078f08ff */
[----:B------:R-:W-:Y:S01]  /*0e00*/  IMAD.U32 R22, RZ, RZ, UR21 ;  /* 0x00000015ff167e24 */ /* 0x000fe2000f8e00ff */
[----:B------:R-:W-:Y:S01]  /*0e10*/  LOP3.LUT R11, R11, 0xfffffff8, RZ, 0xc0, !PT ;  /* 0xfffffff80b0b7812 */ /* 0x000fe200078ec0ff */
[----:B------:R-:W-:Y:S01]  /*0e20*/  IMAD.SHL.U32 R244, R32, 0x40, RZ ;  /* 0x0000004020f47824 */ /* 0x000fe200078e00ff */
[----:B------:R-:W-:Y:S01]  /*0e30*/  LOP3.LUT R9, R9, 0xfffffff0, RZ, 0xc0, !PT ;  /* 0xfffffff009097812 */ /* 0x000fe200078ec0ff */
[----:B------:R-:W-:Y:S01]  /*0e40*/  BSSY B0, `(.L_x_864) ;  /* 0x0000074000007945 */ /* 0x000fe20003800000 */
[----:B------:R-:W-:Y:S01]  /*0e50*/  LOP3.LUT R209, R209, 0xfffffffe, RZ, 0xc0, !PT ;  /* 0xfffffffed1d17812 */ /* 0x000fe200078ec0ff */
[C---:B------:R-:W-:Y:S01]  /*0e60*/  IMAD.IADD R11, R7.reuse, 0x1, -R11 ;  /* 0x00000001070b7824 */ /* 0x040fe200078e0a0b */
[----:B------:R-:W-:Y:S01]  /*0e70*/  LOP3.LUT R244, R244, 0x1c0, RZ, 0xc0, !PT ;  /* 0x000001c0f4f47812 */ /* 0x000fe200078ec0ff */
[----:B------:R-:W-:Y:S01]  /*0e80*/  IMAD.IADD R9, R7, 0x1, -R9 ;  /* 0x0000000107097824 */ /* 0x000fe200078e0a09 */
[----:B------:R-:W-:Y:S01]  /*0e90*/  SHF.R.S32.HI R33, RZ, 0x1f, R32 ;  /* 0x0000001fff217819 */ /* 0x000fe20000011420 */
[----:B------:R-:W-:Y:S01]  /*0ea0*/  IMAD.SHL.U32 R104, R11, 0x8, RZ ;  /* 0x000000080b687824 */ /* 0x000fe200078e00ff */
[----:B------:R-:W-:Y:S01]  /*0eb0*/  LEA.HI R5, R5, R7, RZ, 0x6 ;  /* 0x0000000705057211 */ /* 0x000fe200078f30ff */
[----:B------:R-:W-:Y:S01]  /*0ec0*/  IMAD.IADD R209, R0, 0x1, -R209 ;  /* 0x0000000100d17824 */ /* 0x000fe200078e0ad1 */
[----:B------:R-:W-:Y:S01]  /*0ed0*/  SHF.R.S32.HI R0, RZ, 0x1f, R9 ;  /* 0x0000001fff007819 */ /* 0x000fe20000011409 */
[----:B------:R2:W-:Y:S01]  /*0ee0*/  STL.64 [R1+0x8], R32 ;  /* 0x0000082001007387 */ /* 0x0005e20000100a00 */
[----:B------:R-:W-:Y:S01]  /*0ef0*/  LOP3.LUT R2, R244, 0x38, R104, 0xf8, !PT ;  /* 0x00000038f4027812 */ /* 0x000fe200078ef868 */
[----:B------:R-:W-:Y:S01]  /*0f00*/  IMAD.SHL.U32 R5, R5, 0x8, RZ ;  /* 0x0000000805057824 */ /* 0x000fe200078e00ff */
[----:B------:R-:W-:Y:S01]  /*0f10*/  LEA.HI R0, R0, R9, RZ, 0x3 ;  /* 0x0000000900007211 */ /* 0x000fe200078f18ff */
[----:B------:R-:W-:Y:S01]  /*0f20*/  IMAD.WIDE R22, R22, 0x80, R32 ;  /* 0x0000008016167825 */ /* 0x000fe200078e0220 */
[----:B------:R-:W-:-:S02]  /*0f30*/  SHF.R.U32.HI R244, RZ, 0x3, R244 ;  /* 0x00000003fff47819 */ /* 0x000fc400000116f4 */
[--C-:B------:R-:W-:Y:S02]  /*0f40*/  SHF.R.S32.HI R105, RZ, 0x1f, R104.reuse ;  /* 0x0000001fff697819 */ /* 0x100fe40000011468 */
[----:B------:R-:W-:Y:S01]  /*0f50*/  IADD3 R12, P0, R104, UR8, RZ ;  /* 0x00000008680c7c10 */ /* 0x000fe2000ff1e0ff */
[----:B------:R-:W-:Y:S01]  /*0f60*/  ULDC.64 UR8, c[0x0][0x1b0] ;  /* 0x00006c0000087ab9 */ /* 0x000fe20000000a00 */
[----:B------:R-:W-:Y:S01]  /*0f70*/  LOP3.LUT R4, R0, 0xfffffff8, RZ, 0xc0, !PT ;  /* 0xfffffff800047812 */ /* 0x000fe200078ec0ff */
[----:B------:R-:W-:Y:S01]  /*0f80*/  UIMAD UR8, UR17, UR8, URZ ;  /* 0x00000008110872a4 */ /* 0x000fe2000f8e023f */
[----:B------:R-:W-:Y:S01]  /*0f90*/  LOP3.LUT R244, R2, R244, RZ, 0x3c, !PT ;  /* 0x000000f402f47212 */ /* 0x000fe200078e3cff */
[----:B------:R-:W-:Y:S01]  /*0fa0*/  IMAD R2, R33, c[0x0][0x198], RZ ;  /* 0x0000660021027a24 */ /* 0x000fe200078e02ff */
[----:B------:R-:W-:Y:S01]  /*0fb0*/  IADD3.X R13, R105, UR13, RZ, P0, !PT ;  /* 0x0000000d690d7c10 */ /* 0x000fe200087fe4ff */
[----:B------:R-:W-:Y:S01]  /*0fc0*/  IMAD.WIDE.U32 R16, R32, c[0x0][0x198], R104 ;  /* 0x0000660020107a25 */ /* 0x000fe200078e0068 */
[----:B------:R-:W-:Y:S01]  /*0fd0*/  UIMAD UR9, UR23, UR9, UR8 ;  /* 0x00000009170972a4 */ /* 0x000fe2000f8e0208 */
[----:B------:R-:W-:Y:S01]  /*0fe0*/  LOP3.LUT R244, R244, 0xfffffe00, R5, 0xf8, !PT ;  /* 0xfffffe00f4f47812 */ /* 0x000fe200078ef805 */
[----:B------:R-:W-:Y:S01]  /*0ff0*/  UIMAD UR8, UR23, UR5, UR4 ;  /* 0x00000005170872a4 */ /* 0x000fe2000f8e0204 */
[----:B------:R-:W-:Y:S01]  /*1000*/  IMAD.IADD R4, R9, 0x1, -R4 ;  /* 0x0000000109047824 */ /* 0x000fe200078e0a04 */
[----:B------:R-:W-:Y:S01]  /*1010*/  IADD3 R20, P0, R16, UR28, RZ ;  /* 0x0000001c10147c10 */ /* 0x000fe2000ff1e0ff */
[----:B------:R-:W-:Y:S01]  /*1020*/  IMAD R2, R32, c[0x0][0x19c], R2 ;  /* 0x0000670020027a24 */ /* 0x000fe200078e0202 */
[----:B------:R-:W-:Y:S01]  /*1030*/  ULDC.64 UR4, c[0x0][0x1a8] ;  /* 0x00006a0000047ab9 */ /* 0x000fe20000000a00 */
[----:B-1----:R-:W-:Y:S01]  /*1040*/  IMAD.WIDE.U32 R18, R18, c[0x0][0x1a8], R12 ;  /* 0x00006a0012127a25 */ /* 0x002fe200078e000c */
[----:B------:R-:W-:Y:S01]  /*1050*/  UIMAD UR4, UR16, UR4, URZ ;  /* 0x00000004100472a4 */ /* 0x000fe2000f8e023f */
[C---:B------:R-:W-:Y:S01]  /*1060*/  LOP3.LUT P2, RZ, R4.reuse, 0x4, RZ, 0xc0, !PT ;  /* 0x0000000404ff7812 */ /* 0x040fe2000784c0ff */
[----:B------:R2:W-:Y:S01]  /*1070*/  STL.64 [R1], R104 ;  /* 0x0000006801007387 */ /* 0x0005e20000100a00 */
[----:B------:R-:W-:Y:S01]  /*1080*/  IMAD R9, R33, c[0x0][0x1a0], RZ ;  /* 0x0000680021097a24 */ /* 0x000fe200078e02ff */
[----:B------:R-:W-:Y:S01]  /*1090*/  LOP3.LUT P1, RZ, R4, 0x2, RZ, 0xc0, !PT ;  /* 0x0000000204ff7812 */ /* 0x000fe2000782c0ff */
[----:B------:R-:W-:Y:S01]  /*10a0*/  IMAD.WIDE.U32 R12, R32, c[0x0][0x1a0], R104 ;  /* 0x00006800200c7a25 */ /* 0x000fe200078e0068 */
[----:B------:R-:W-:Y:S01]  /*10b0*/  IADD3.X R21, R17, UR26, R2, P0, !PT ;  /* 0x0000001a11157c10 */ /* 0x000fe200087fe402 */
[----:B------:R-:W-:Y:S01]  /*10c0*/  UIMAD UR4, UR11, UR5, UR4 ;  /* 0x000000050b0472a4 */ /* 0x000fe2000f8e0204 */
[----:B------:R-:W-:Y:S01]  /*10d0*/  SHF.R.S32.HI R210, RZ, 0x5, R3 ;  /* 0x00000005ffd27819 */ /* 0x000fe20000011403 */
[----:B------:R-:W-:Y:S01]  /*10e0*/  IMAD.SHL.U32 R5, R4, 0x40, RZ ;  /* 0x0000004004057824 */ /* 0x000fe200078e00ff */
[----:B------:R-:W-:Y:S01]  /*10f0*/  IADD3 R16, P0, R12, UR30, RZ ;  /* 0x0000001e0c107c10 */ /* 0x000fe2000ff1e0ff */
[----:B------:R-:W-:Y:S01]  /*1100*/  IMAD R4, R32, c[0x0][0x1a4], R9 ;  /* 0x0000690020047a24 */ /* 0x000fe200078e0209 */
[----:B------:R-:W-:Y:S01]  /*1110*/  UIADD3 UR5, -UR7, UR22, URZ ;  /* 0x0000001607057290 */ /* 0x000fe2000fffe13f */
[----:B------:R-:W-:Y:S01]  /*1120*/  IMAD.U32 R12, RZ, RZ, UR23 ;  /* 0x00000017ff0c7e24 */ /* 0x000fe2000f8e00ff */
[----:B------:R-:W-:Y:S01]  /*1130*/  SHF.R.S32.HI R3, RZ, 0x1f, R3 ;  /* 0x0000001fff037819 */ /* 0x000fe20000011403 */
[----:B------:R-:W-:Y:S01]  /*1140*/  IMAD.SHL.U32 R2, R209, 0x8, RZ ;  /* 0x00000008d1027824 */ /* 0x000fe200078e00ff */
[----:B------:R-:W-:Y:S01]  /*1150*/  IADD3.X R17, R13, UR27, R4, P0, !PT ;  /* 0x0000001b0d117c10 */ /* 0x000fe200087fe404 */
[----:B------:R-:W-:Y:S01]  /*1160*/  IMAD.WIDE.U32 R248, R248, c[0x0][0x1b0], R20 ;  /* 0x00006c00f8f87a25 */ /* 0x000fe200078e0014 */
[----:B------:R-:W-:-:S02]  /*1170*/  LOP3.LUT R5, R5, 0x1c0, RZ, 0xc0, !PT ;  /* 0x000001c005057812 */ /* 0x000fc400078ec0ff */
[----:B------:R-:W-:Y:S01]  /*1180*/  ISETP.GE.AND P0, PT, R32, UR5, PT ;  /* 0x0000000520007c0c */ /* 0x000fe2000bf06270 */
[----:B------:R-:W-:Y:S01]  /*1190*/  IMAD.WIDE.U32 R12, R12, c[0x0][0x1b8], R16 ;  /* 0x00006e000c0c7a25 */ /* 0x000fe200078e0010 */
[----:B------:R-:W-:Y:S02]  /*11a0*/  SHF.R.S32.HI R16, RZ, 0x1f, R14 ;  /* 0x0000001fff107819 */ /* 0x000fe4000001140e */
[----:B------:R-:W-:Y:S01]  /*11b0*/  LEA.HI R3, R3, R210, RZ, 0x3 ;  /* 0x000000d203037211 */ /* 0x000fe200078f18ff */
[----:B------:R-:W-:Y:S01]  /*11c0*/  IMAD.SHL.U32 R0, R0, 0x40, RZ ;  /* 0x0000004000007824 */ /* 0x000fe200078e00ff */
[----:B------:R-:W-:Y:S01]  /*11d0*/  LOP3.LUT R2, R5, 0x8, R2, 0xf8, !PT ;  /* 0x0000000805027812 */ /* 0x000fe200078ef802 */
[----:B------:R-:W-:Y:S01]  /*11e0*/  IMAD.MOV.U32 R4, RZ, RZ, 0x10 ;  /* 0x00000010ff047424 */ /* 0x000fe200078e00ff */
[----:B------:R-:W-:Y:S01]  /*11f0*/  SHF.R.U32.HI R5, RZ, 0x3, R5 ;  /* 0x00000003ff057819 */ /* 0x000fe20000011605 */
[----:B------:R-:W-:Y:S01]  /*1200*/  IMAD.SHL.U32 R244, R244, 0x2, RZ ;  /* 0x00000002f4f47824 */ /* 0x000fe200078e00ff */
[----:B------:R-:W-:-:S02]  /*1210*/  LEA.HI R16, R16, R14, RZ, 0x2 ;  /* 0x0000000e10107211 */ /* 0x000fc400078f10ff */
[----:B------:R-:W-:Y:S02]  /*1220*/  LOP3.LUT R3, R3, 0xffffff8, RZ, 0xc0, !PT ;  /* 0x0ffffff803037812 */ /* 0x000fe400078ec0ff */
[----:B------:R-:W-:Y:S01]  /*1230*/  LOP3.LUT R5, R2, R5, RZ, 0x3c, !PT ;  /* 0x0000000502057212 */ /* 0x000fe200078e3cff */
[----:B------:R-:W-:Y:S01]  /*1240*/  IMAD.MOV.U32 R2, RZ, RZ, 0x20 ;  /* 0x00000020ff027424 */ /* 0x000fe200078e00ff */
[----:B------:R-:W-:Y:S01]  /*1250*/  SHF.R.S32.HI R9, RZ, 0x2, R16 ;  /* 0x00000002ff097819 */ /* 0x000fe20000011410 */
[----:B------:R-:W-:Y:S01]  /*1260*/  IMAD.IADD R3, R210, 0x1, -R3 ;  /* 0x00000001d2037824 */ /* 0x000fe200078e0a03 */
[----:B------:R-:W-:Y:S02]  /*1270*/  IADD3 R21, R19, UR4, RZ ;  /* 0x0000000413157c10 */ /* 0x000fe4000fffe0ff */
[----:B------:R-:W-:Y:S01]  /*1280*/  IADD3 R251, R249, UR9, RZ ;  /* 0x00000009f9fb7c10 */ /* 0x000fe2000fffe0ff */
[----:B------:R-:W-:Y:S01]  /*1290*/  IMAD R3, R3, 0x10, R9 ;  /* 0x0000001003037824 */ /* 0x000fe200078e0209 */
[----:B------:R-:W-:-:S02]  /*12a0*/  IADD3 R15, R13, UR8, RZ ;  /* 0x000000080d0f7c10 */ /* 0x000fc4000fffe0ff */
[----:B------:R-:W-:Y:S02]  /*12b0*/  LOP3.LUT R5, R5, 0xfffffe00, R0, 0xf8, !PT ;  /* 0xfffffe0005057812 */ /* 0x000fe400078ef800 */
[C---:B------:R-:W-:Y:S02]  /*12c0*/  IADD3 R247, R104.reuse, 0x40, RZ ;  /* 0x0000004068f77810 */ /* 0x040fe40007ffe0ff */
[C---:B------:R-:W-:Y:S02]  /*12d0*/  IADD3 R246, R104.reuse, 0x80, RZ ;  /* 0x0000008068f67810 */ /* 0x040fe40007ffe0ff */
[----:B------:R-:W-:Y:S02]  /*12e0*/  IADD3 R245, R104, 0xc0, RZ ;  /* 0x000000c068f57810 */ /* 0x000fe40007ffe0ff */
[----:B------:R-:W-:Y:S02]  /*12f0*/  SEL R4, R4, 0xfffffff0, !P1 ;  /* 0xfffffff004047807 */ /* 0x000fe40004800000 */
        /* <DEDUP_REMOVED lines=40> */
.L_x_865:
[----:B--2---:R-:W-:Y:S05]  /*1580*/  BSYNC B0 ;  /* 0x0000000000007941 */ /* 0x004fea0003800000 */
.L_x_864:
[----:B------:R-:W-:Y:S01]  /*1590*/  LOP3.LUT R16, R16, 0x7ffffffc, RZ, 0xc0, !PT ;  /* 0x7ffffffc10107812 */ /* 0x000fe200078ec0ff */
[----:B------:R-:W-:Y:S01]  /*15a0*/  ULEA UR4, UR6, UR12, 0x6 ;  /* 0x0000000c06047291 */ /* 0x000fe2000f8e303f */
[----:B------:R-:W-:Y:S03]  /*15b0*/  BSSY B0, `(.L_x_866) ;  /* 0x0000035000007945 */ /* 0x000fe60003800000 */
[----:B------:R-:W-:Y:S01]  /*15c0*/  IMAD.IADD R10, R14, 0x1, -R16 ;  /* 0x000000010e0a7824 */ /* 0x000fe200078e0a10 */
[----:B------:R-:W-:Y:S01]  /*15d0*/  IADD3 R16, R32, 0x20, RZ ;  /* 0x0000002020107810 */ /* 0x000fe20007ffe0ff */
[----:B------:R-:W-:Y:S02]  /*15e0*/  UIADD3 UR4, UR4, -0x40, URZ ;  /* 0xffffffc004047890 */ /* 0x000fe4000fffe03f */
[----:B------:R-:W-:Y:S01]  /*15f0*/  IMAD.SHL.U32 R10, R10, 0x2, RZ ;  /* 0x000000020a0a7824 */ /* 0x000fe200078e00ff */
[----:B------:R-:W-:-:S03]  /*1600*/  ISETP.GE.AND P1, PT, R16, UR5, PT ;  /* 0x0000000510007c0c */ /* 0x000fc6000bf26270 */
        /* <DEDUP_REMOVED lines=47> */
.L_x_867:
[----:B------:R-:W-:Y:S05]  /*1900*/  BSYNC B0 ;  /* 0x0000000000007941 */ /* 0x000fea0003800000 */
.L_x_866:
        /* <DEDUP_REMOVED lines=45> */
.L_x_869:
[----:B------:R-:W-:Y:S05]  /*1be0*/  BSYNC B0 ;  /* 0x0000000000007941 */ /* 0x000fea0003800000 */
.L_x_868:
        /* <DEDUP_REMOVED lines=48> */
.L_x_871:
[----:B------:R-:W-:Y:S05]  /*1ef0*/  BSYNC B0 ;  /* 0x0000000000007941 */ /* 0x000fea0003800000 */
.L_x_870:
        /* <DEDUP_REMOVED lines=45> */
.L_x_873:
[----:B------:R-:W-:Y:S05]  /*21d0*/  BSYNC B0 ;  /* 0x0000000000007941 */ /* 0x000fea0003800000 */
.L_x_872:
[----:B------:R-:W-:Y:S01]  /*21e0*/  ISETP.GE.AND P0, PT, R16, UR9, PT ;  /* 0x0000000910007c0c */ /* 0x000fe2000bf06270 */
[----:B------:R-:W-:Y:S01]  /*21f0*/  ULDC.64 UR18, c[0x0][0x1a0] ;  /* 0x0000680000127ab9 */ /* 0x000fe20000000a00 */
[----:B------:R-:W-:Y:S01]  /*2200*/  BSSY B0, `(.L_x_874) ;  /* 0x000002b000007945 */ /* 0x000fe20003800000 */
[----:B------:R-:W-:Y:S02]  /*2210*/  UMOV UR8, 0x5 ;  /* 0x0000000500087882 */ /* 0x000fe40000000000 */
[----:B------:R-:W-:Y:S02]  /*2220*/  ULDC UR13, c[0x0][0x19c] ;  /* 0x00006700000d7ab9 */ /* 0x000fe40000000800 */
        /* <DEDUP_REMOVED lines=12> */
[C---:B------:R-:W-:Y:S02]  /*22f0*/  @!P5 LEA R22, P6, R17.reuse, c[0x0][0x168], 0x1 ;  /* 0x00005a001116da11 */ /* 0x040fe400078c08ff */
[C---:B--2---:R-:W-:Y:S02]  /*2300*/  @!P4 LEA R20, P3, R17.reuse, c[0x0][0x168], 0x1 ;  /* 0x00005a001114ca11 */ /* 0x044fe400078608ff */
        /* <DEDUP_REMOVED lines=26> */
.L_x_875:
[----:B------:R-:W-:Y:S05]  /*24b0*/  BSYNC B0 ;  /* 0x0000000000007941 */ /* 0x000fea0003800000 */
.L_x_874:
[----:B------:R-:W0:Y:S01]  /*24c0*/  LDGDEPBAR ;  /* 0x00000000000079af */ /* 0x000e220000000000 */
[----:B------:R-:W-:Y:S01]  /*24d0*/  ISETP.GE.AND P0, PT, R32, UR9, PT ;  /* 0x0000000920007c0c */ /* 0x000fe2000bf06270 */
[----:B------:R-:W-:Y:S01]  /*24e0*/  UIMAD UR19, UR19, UR31, URZ ;  /* 0x0000001f131372a4 */ /* 0x000fe2000f8e023f */
[----:B------:R-:W-:Y:S01]  /*24f0*/  LEA R10, R210, UR7, 0x4 ;  /* 0x00000007d20a7c11 */ /* 0x000fe2000f8e20ff */
[----:B--23--:R-:W-:Y:S01]  /*2500*/  IMAD.U32 R18, RZ, RZ, UR11 ;  /* 0x0000000bff127e24 */ /* 0x00cfe2000f8e00ff */
[----:B------:R-:W-:Y:S01]  /*2510*/  MOV R17, UR10 ;  /* 0x0000000a00117c02 */ /* 0x000fe20008000f00 */
[----:B------:R-:W-:Y:S01]  /*2520*/  IMAD.MOV.U32 R14, RZ, RZ, R12 ;  /* 0x000000ffff0e7224 */ /* 0x000fe200078e000c */
[----:B------:R-:W-:Y:S01]  /*2530*/  IADD3 R10, R10, 0x1, R9 ;  /* 0x000000010a0a7810 */ /* 0x000fe20007ffe009 */
[----:B------:R-:W-:Y:S01]  /*2540*/  IMAD.U32 R9, RZ, RZ, UR21 ;  /* 0x00000015ff097e24 */ /* 0x000fe2000f8e00ff */
[----:B------:R-:W-:Y:S01]  /*2550*/  UIMAD UR19, UR12, UR11, UR19 ;  /* 0x0000000b0c1372a4 */ /* 0x000fe2000f8e0213 */
[----:B------:R-:W-:Y:S01]  /*2560*/  IMAD.WIDE.U32 R18, R18, UR31, R14 ;  /* 0x0000001f12127c25 */ /* 0x000fe2000f8e000e */
[----:B------:R-:W-:Y:S01]  /*2570*/  IADD3 R10, R17, -UR22, R10 ;  /* 0x80000016110a7c10 */ /* 0x000fe2000fffe00a */
[----:B------:R-:W-:Y:S01]  /*2580*/  UIADD3 UR7, UR33, 0x646e171e, URZ ;  /* 0x646e171e21077890 */ /* 0x000fe2000fffe03f */
[----:B------:R-:W-:Y:S01]  /*2590*/  BSSY B0, `(.L_x_876) ;  /* 0x0000030000007945 */ /* 0x000fe20003800000 */
[----:B------:R-:W-:Y:S01]  /*25a0*/  IMAD R9, R9, 0x8, R210 ;  /* 0x0000000809097824 */ /* 0x000fe200078e02d2 */
[----:B------:R-:W-:Y:S01]  /*25b0*/  IADD3 R17, R19, UR19, RZ ;  /* 0x0000001313117c10 */ /* 0x000fe2000fffe0ff */
[----:B------:R-:W-:Y:S01]  /*25c0*/  IMAD.SHL.U32 R7, R7, 0x2, RZ ;  /* 0x0000000207077824 */ /* 0x000fe200078e00ff */
[----:B------:R-:W-:Y:S01]  /*25d0*/  IADD3 R10, R10, c[0x0][0x2e8], RZ ;  /* 0x0000ba000a0a7a10 */ /* 0x000fe20007ffe0ff */
[----:B------:R-:W-:-:S03]  /*25e0*/  IMAD R210, R210, 0x400, R5 ;  /* 0x00000400d2d27824 */ /* 0x000fc600078e0205 */
[----:B------:R-:W-:Y:S02]  /*25f0*/  LOP3.LUT R7, R7, 0x6, RZ, 0xc0, !PT ;  /* 0x0000000607077812 */ /* 0x000fe400078ec0ff */
[----:B------:R-:W-:Y:S01]  /*2600*/  SHF.L.U32 R210, R210, 0x1, RZ ;  /* 0x00000001d2d27819 */ /* 0x000fe200000006ff */
        /* <DEDUP_REMOVED lines=40> */
.L_x_877:
[----:B------:R-:W-:Y:S05]  /*2890*/  BSYNC B0 ;  /* 0x0000000000007941 */ /* 0x000fea0003800000 */
.L_x_876:
[----:B------:R-:W-:Y:S01]  /*28a0*/  ISETP.GE.AND P0, PT, R16, UR9, PT ;  /* 0x0000000910007c0c */ /* 0x000fe2000bf06270 */
[C---:B------:R-:W-:Y:S01]  /*28b0*/  IMAD.SHL.U32 R16, R11.reuse, 0x40, RZ ;  /* 0x000000400b107824 */ /* 0x040fe200078e00ff */
[----:B------:R-:W-:Y:S01]  /*28c0*/  ULDC UR9, c[0x0][0x1a4] ;  /* 0x0000690000097ab9 */ /* 0x000fe20000000800 */
[----:B---3--:R-:W-:Y:S01]  /*28d0*/  IMAD.SHL.U32 R20, R32, 0x8, RZ ;  /* 0x0000000820147824 */ /* 0x008fe200078e00ff */
[----:B------:R-:W-:Y:S01]  /*28e0*/  USHF.L.U32 UR19, UR18, 0x5, URZ ;  /* 0x0000000512137899 */ /* 0x000fe2000800063f */
[----:B------:R-:W-:Y:S01]  /*28f0*/  LOP3.LUT P1, RZ, R11, 0x4, RZ, 0xc0, !PT ;  /* 0x000000040bff7812 */ /* 0x000fe2000782c0ff */
[----:B------:R-:W-:Y:S01]  /*2900*/  USHF.L.U64.HI UR18, UR18, UR8, UR9 ;  /* 0x0000000812127299 */ /* 0x000fe20008010209 */
[----:B------:R-:W-:Y:S01]  /*2910*/  LOP3.LUT R16, R16, 0x1c0, RZ, 0xc0, !PT ;  /* 0x000001c010107812 */ /* 0x000fe200078ec0ff */
[----:B------:R-:W-:Y:S01]  /*2920*/  BSSY B0, `(.L_x_878) ;  /* 0x000002e000007945 */ /* 0x000fe20003800000 */
[----:B------:R-:W-:Y:S02]  /*2930*/  SEL R2, R2, 0xffffffe0, !P1 ;  /* 0xffffffe002027807 */ /* 0x000fe40004800000 */
[----:B------:R-:W-:-:S02]  /*2940*/  LOP3.LUT R20, R16, 0x8, R20, 0xf8, !PT ;  /* 0x0000000810147812 */ /* 0x000fc400078ef814 */
[----:B------:R3:W-:Y:S01]  /*2950*/  @P0 STS.128 [R244+0x19000], RZ ;  /* 0x019000fff4000388 */ /* 0x0007e20000000c00 */
[----:B------:R-:W-:-:S03]  /*2960*/  SHF.R.U32.HI R16, RZ, 0x3, R16 ;  /* 0x00000003ff107819 */ /* 0x000fc60000011610 */
[----:B------:R3:W-:Y:S01]  /*2970*/  @P0 STS.128 [R244+0x1b000], RZ ;  /* 0x01b000fff4000388 */ /* 0x0007e20000000c00 */
[----:B------:R-:W-:-:S03]  /*2980*/  LOP3.LUT R16, R20, R16, RZ, 0x3c, !PT ;  /* 0x0000001014107212 */ /* 0x000fc600078e3cff */
[----:B------:R3:W-:Y:S02]  /*2990*/  @P0 STS.128 [R244+0x1d000], RZ ;  /* 0x01d000fff4000388 */ /* 0x0007e40000000c00 */
[----:B------:R-:W-:Y:S02]  /*29a0*/  IMAD R209, R209, 0x200, R16 ;  /* 0x00000200d1d17824 */ /* 0x000fe400078e0210 */
[----:B------:R3:W-:Y:S01]  /*29b0*/  @P0 STS.128 [R244+0x1f000], RZ ;  /* 0x01f000fff4000388 */ /* 0x0007e20000000c00 */
        /* <DEDUP_REMOVED lines=36> */
.L_x_879:
[----:B------:R-:W-:Y:S05]  /*2c00*/  BSYNC B0 ;  /* 0x0000000000007941 */ /* 0x000fea0003800000 */
.L_x_878:
[----:B------:R-:W-:Y:S01]  /*2c10*/  IMAD.SHL.U32 R209, R209, 0x2, RZ ;  /* 0x00000002d1d17824 */ /* 0x000fe200078e00ff */
[----:B-1--4-:R-:W-:Y:S01]  /*2c20*/  LDSM.16.M88.4 R24, [R210] ;  /* 0x00000000d218783b */ /* 0x012fe20000000200 */
[----:B------:R-:W-:Y:S01]  /*2c30*/  LOP3.LUT P0, RZ, R11, 0x2, RZ, 0xc0, !PT ;  /* 0x000000020bff7812 */ /* 0x000fe2000780c0ff */
[--C-:B------:R-:W-:Y:S01]  /*2c40*/  IMAD R208, R4, 0x2, R210.reuse ;  /* 0x0000000204d07824 */ /* 0x100fe200078e02d2 */
[----:B------:R-:W-:Y:S01]  /*2c50*/  IMNMX R164, R10, UR10, PT ;  /* 0x0000000a0aa47c17 */ /* 0x000fe2000b800200 */
[----:B------:R-:W1:Y:S01]  /*2c60*/  LDSM.16.M88.4 R36, [R209+0x10000] ;  /* 0x01000000d124783b */ /* 0x000e620000000200 */
[C---:B------:R-:W-:Y:S01]  /*2c70*/  IADD3 R11, R209.reuse, 0x10000, RZ ;  /* 0x00010000d10b7810 */ /* 0x040fe20007ffe0ff */
[----:B------:R-:W-:Y:S01]  /*2c80*/  IMAD R206, R0, 0x2, R210 ;  /* 0x0000000200ce7824 */ /* 0x000fe200078e02d2 */
[----:B------:R-:W-:Y:S01]  /*2c90*/  IADD3 R207, R209, 0x10020, RZ ;  /* 0x00010020d1cf7810 */ /* 0x000fe20007ffe0ff */
[----:B------:R-:W4:Y:S01]  /*2ca0*/  LDSM.16.M88.4 R28, [R209+0x10800] ;  /* 0x01080000d11c783b */ /* 0x000f220000000200 */
[----:B------:R-:W-:Y:S01]  /*2cb0*/  IMAD R203, R2, 0x2, R209 ;  /* 0x0000000202cb7824 */ /* 0x000fe200078e02d1 */
[----:B------:R-:W-:Y:S01]  /*2cc0*/  UISETP.GE.AND UP0, UPT, UR6, 0x2, UPT ;  /* 0x000000020600788c */ /* 0x000fe2000bf06270 */
[----:B------:R-:W-:Y:S01]  /*2cd0*/  IMAD R205, R0, 0x2, R208 ;  /* 0x0000000200cd7824 */ /* 0x000fe200078e02d0 */
[----:B------:R-:W5:Y:S02]  /*2ce0*/  LDSM.16.M88.4 R72, [R209+0x11000] ;  /* 0x01100000d148783b */ /* 0x000f640000000200 */
[----:B------:R-:W-:-:S02]  /*2cf0*/  @P0 IADD3 R207, R11, -0x20, RZ ;  /* 0xffffffe00bcf0810 */ /* 0x000fc40007ffe0ff */
[----:B------:R-:W2:Y:S01]  /*2d00*/  LDSM.16.M88.4 R52, [R209+0x11800] ;  /* 0x01180000d134783b */ /* 0x000ea20000000200 */
[----:B------:R-:W-:Y:S02]  /*2d10*/  IADD3 R11, R10, 0x8, RZ ;  /* 0x000000080a0b7810 */ /* 0x000fe40007ffe0ff */
[----:B------:R-:W-:Y:S01]  /*2d20*/  IMAD R196, R2, 0x2, R207 ;  /* 0x0000000202c47824 */ /* 0x000fe200078e02cf */
[----:B------:R-:W-:Y:S01]  /*2d30*/  LDSM.16.M88.4 R16, [R208] ;  /* 0x00000000d010783b */ /* 0x000fe20000000200 */
[----:B------:R-:W-:Y:S01]  /*2d40*/  IMAD.U32 R2, RZ, RZ, UR31 ;  /* 0x0000001fff027e24 */ /* 0x000fe2000f8e00ff */
[----:B------:R-:W-:Y:S02]  /*2d50*/  IMNMX R11, R11, UR10, PT ;  /* 0x0000000a0b0b7c17 */ /* 0x000fe4000b800200 */
[----:B------:R-:W3:Y:S01]  /*2d60*/  LDSM.16.M88.4 R48, [R207] ;  /* 0x00000000cf30783b */ /* 0x000ee20000000200 */
[----:B------:R-:W-:Y:S01]  /*2d70*/  IMAD R2, R2, 0x40, R7 ;  /* 0x0000004002027824 */ /* 0x000fe200078e0207 */
[----:B------:R-:W-:-:S02]  /*2d80*/  IADD3 R199, R207, 0x800, RZ ;  /* 0x00000800cfc77810 */ /* 0x000fc40007ffe0ff */
[----:B------:R-:W2:Y:S01]  /*2d90*/  LDSM.16.M88.4 R44, [R207+0x800] ;  /* 0x00080000cf2c783b */ /* 0x000ea20000000200 */
[----:B------:R-:W-:Y:S02]  /*2da0*/  IADD3 R198, R207, 0x1000, RZ ;  /* 0x00001000cfc67810 */ /* 0x000fe40007ffe0ff */
[C---:B------:R-:W-:Y:S01]  /*2db0*/  IADD3 R7, R2.reuse, 0x1, RZ ;  /* 0x0000000102077810 */ /* 0x040fe20007ffe0ff */
[----:B------:R-:W2:Y:S01]  /*2dc0*/  LDSM.16.M88.4 R20, [R207+0x1000] ;  /* 0x00100000cf14783b */ /* 0x000ea20000000200 */
[----:B------:R-:W-:Y:S02]  /*2dd0*/  IADD3 R10, R2, 0x8, RZ ;  /* 0x00000008020a7810 */ /* 0x000fe40007ffe0ff */
[CC--:B------:R-:W-:Y:S01]  /*2de0*/  ISETP.GE.AND P5, PT, R7.reuse, R164.reuse, PT ;  /* 0x000000a40700720c */ /* 0x0c0fe20003fa6270 */
[----:B------:R-:W2:Y:S01]  /*2df0*/  LDSM.16.M88.4 R60, [R207+0x1800] ;  /* 0x00180000cf3c783b */ /* 0x000ea20000000200 */
[-C--:B------:R-:W-:Y:S02]  /*2e00*/  ISETP.GE.AND P3, PT, R7, R11.reuse, PT ;  /* 0x0000000b0700720c */ /* 0x080fe40003f66270 */
[C---:B------:R-:W-:Y:S01]  /*2e10*/  ISETP.GE.AND P1, PT, R10.reuse, R164, PT ;  /* 0x000000a40a00720c */ /* 0x040fe20003f26270 */
[----:B------:R-:W-:Y:S01]  /*2e20*/  LDSM.16.M88.4 R64, [R206] ;  /* 0x00000000ce40783b */ /* 0x000fe20000000200 */
[----:B------:R-:W-:-:S02]  /*2e30*/  ISETP.GE.AND P4, PT, R10, R11, PT ;  /* 0x0000000b0a00720c */ /* 0x000fc40003f86270 */
[C---:B------:R-:W-:Y:S01]  /*2e40*/  IADD3 R7, R2.reuse, 0x9, RZ ;  /* 0x0000000902077810 */ /* 0x040fe20007ffe0ff */
[C---:B-1----:R-:W-:Y:S01]  /*2e50*/  HMMA.16816.F32.BF16 R40, R24.reuse, R36, RZ ;  /* 0x000000241828723c */ /* 0x042fe200000418ff */
[----:B------:R-:W1:Y:S01]  /*2e60*/  LDSM.16.M88.4 R56, [R203+0x10000] ;  /* 0x01000000cb38783b */ /* 0x000e620000000200 */
[----:B------:R-:W-:Y:S02]  /*2e70*/  IADD3 R10, R2, 0x10, RZ ;  /* 0x00000010020a7810 */ /* 0x000fe40007ffe0ff */
[CC--:B------:R-:W-:Y:S01]  /*2e80*/  ISETP.GE.AND P6, PT, R7.reuse, R164.reuse, PT ;  /* 0x000000a40700720c */ /* 0x0c0fe20003fc6270 */
[----:B------:R-:W-:Y:S01]  /*2e90*/  LDSM.16.M88.4 R88, [R205] ;  /* 0x00000000cd58783b */ /* 0x000fe20000000200 */
[----:B------:R-:W-:Y:S02]  /*2ea0*/  ISETP.GE.AND P2, PT, R7, R11, PT ;  /* 0x0000000b0700720c */ /* 0x000fe40003f46270 */
[----:B------:R-:W-:Y:S01]  /*2eb0*/  HMMA.16816.F32.BF16 R36, R24, R38, RZ ;  /* 0x000000261824723c */ /* 0x000fe200000418ff */
[----:B------:R-:W-:Y:S01]  /*2ec0*/  LDSM.16.M88.4 R84, [R196+0x1000] ;  /* 0x00100000c454783b */ /* 0x000fe20000000200 */
[----:B------:R-:W-:-:S02]  /*2ed0*/  ISETP.GE.AND P0, PT, R10, R164, PT ;  /* 0x000000a40a00720c */ /* 0x000fc40003f06270 */
[----:B------:R-:W-:Y:S01]  /*2ee0*/  IADD3 R7, R2, 0x11, RZ ;  /* 0x0000001102077810 */ /* 0x000fe20007ffe0ff */
[----:B------:R-:W-:Y:S01]  /*2ef0*/  LDSM.16.M88.4 R80, [R196+0x1800] ;  /* 0x00180000c450783b */ /* 0x000fe20000000200 */
[C---:B------:R-:W-:Y:S02]  /*2f00*/  IADD3 R197, R207.reuse, 0x1800, RZ ;  /* 0x00001800cfc57810 */ /* 0x040fe40007ffe0ff */
[----:B----4-:R-:W-:Y:S01]  /*2f10*/  HMMA.16816.F32.BF16 R32, R24, R28, RZ ;  /* 0x0000001c1820723c */ /* 0x010fe200000418ff */
[----:B------:R-:W0:Y:S01]  /*2f20*/  LDGDEPBAR ;  /* 0x00000000000079af */ /* 0x000e220000000000 */
[C---:B------:R-:W-:Y:S02]  /*2f30*/  IADD3 R195, R207.reuse, 0x2000, RZ ;  /* 0x00002000cfc37810 */ /* 0x040fe40007ffe0ff */
[C---:B------:R-:W-:Y:S02]  /*2f40*/  IADD3 R194, R207.reuse, 0x2800, RZ ;  /* 0x00002800cfc27810 */ /* 0x040fe40007ffe0ff */
[----:B------:R-:W-:-:S02]  /*2f50*/  IADD3 R193, R207, 0x3000, RZ ;  /* 0x00003000cfc17810 */ /* 0x000fc40007ffe0ff */
[C---:B------:R-:W-:Y:S01]  /*2f60*/  HMMA.16816.F32.BF16 R28, R24.reuse, R30, RZ ;  /* 0x0000001e181c723c */ /* 0x040fe200000418ff */
[C---:B------:R-:W-:Y:S02]  /*2f70*/  IADD3 R192, R207.reuse, 0x3800, RZ ;  /* 0x00003800cfc07810 */ /* 0x040fe40007ffe0ff */
[C---:B------:R-:W-:Y:S02]  /*2f80*/  IADD3 R191, R207.reuse, 0x4000, RZ ;  /* 0x00004000cfbf7810 */ /* 0x040fe40007ffe0ff */
[C---:B------:R-:W-:Y:S02]  /*2f90*/  IADD3 R190, R207.reuse, 0x4800, RZ ;  /* 0x00004800cfbe7810 */ /* 0x040fe40007ffe0ff */
[C---:B------:R-:W-:Y:S01]  /*2fa0*/  IADD3 R189, R207.reuse, 0x5000, RZ ;  /* 0x00005000cfbd7810 */ /* 0x040fe20007ffe0ff */
[----:B-----5:R-:W-:Y:S01]  /*2fb0*/  HMMA.16816.F32.BF16 R76, R24, R72, RZ ;  /* 0x00000048184c723c */ /* 0x020fe200000418ff */
[C---:B------:R-:W-:Y:S02]  /*2fc0*/  IADD3 R188, R207.reuse, 0x5800, RZ ;  /* 0x00005800cfbc7810 */ /* 0x040fe40007ffe0ff */
[----:B------:R-:W-:-:S02]  /*2fd0*/  IADD3 R187, R207, 0x6000, RZ ;  /* 0x00006000cfbb7810 */ /* 0x000fc40007ffe0ff */
[C---:B------:R-:W-:Y:S02]  /*2fe0*/  IADD3 R186, R207.reuse, 0x6800, RZ ;  /* 0x00006800cfba7810 */ /* 0x040fe40007ffe0ff */
[C---:B------:R-:W-:Y:S01]  /*2ff0*/  IADD3 R185, R207.reuse, 0x7000, RZ ;  /* 0x00007000cfb97810 */ /* 0x040fe20007ffe0ff */
[----:B------:R-:W-:Y:S01]  /*3000*/  HMMA.16816.F32.BF16 R72, R24, R74, RZ ;  /* 0x0000004a1848723c */ /* 0x000fe200000418ff */
[----:B------:R-:W-:-:S07]  /*3010*/  IADD3 R184, R207, 0x7800, RZ ;  /* 0x00007800cfb87810 */ /* 0x000fce0007ffe0ff */
[C---:B--2---:R-:W-:Y:S08]  /*3020*/  HMMA.16816.F32.BF16 R68, R24.reuse, R52, RZ ;  /* 0x000000341844723c */ /* 0x044ff000000418ff */
[----:B------:R-:W-:Y:S01]  /*3030*/  HMMA.16816.F32.BF16 R24, R24, R54, RZ ;  /* 0x000000361818723c */ /* 0x000fe200000418ff */
[----:B------:R-:W2:Y:S07]  /*3040*/  LDSM.16.M88.4 R52, [R203+0x10800] ;  /* 0x01080000cb34783b */ /* 0x000eae0000000200 */
        /* <DEDUP_REMOVED lines=8> */
[----:B------:R-:W5:Y:S07]  /*30d0*/  LDSM.16.M88.4 R20, [R196] ;  /* 0x00000000c414783b */ /* 0x000f6e0000000200 */
        /* <DEDUP_REMOVED lines=17> */
[C---:B-----5:R-:W-:Y:S08]  /*31f0*/  HMMA.16816.F32.BF16 R40, R88.reuse, R20, R40 ;  /* 0x000000145828723c */ /* 0x060ff00000041828 */
[C---:B------:R-:W-:Y:S01]  /*3200*/  HMMA.16816.F32.BF16 R36, R88.reuse, R22, R36 ;  /* 0x000000165824723c */ /* 0x040fe20000041824 */
[----:B------:R-:W5:Y:S07]  /*3210*/  LDSM.16.M88.4 R20, [R207+0x2000] ;  /* 0x00200000cf14783b */ /* 0x000f6e0000000200 */
[C---:B------:R-:W-:Y:S08]  /*3220*/  HMMA.16816.F32.BF16 R32, R88.reuse, R16, R32 ;  /* 0x000000105820723c */ /* 0x040ff00000041820 */
[C---:B------:R-:W-:Y:S01]  /*3230*/  HMMA.16816.F32.BF16 R28, R88.reuse, R18, R28 ;  /* 0x00000012581c723c */ /* 0x040fe2000004181c */
[----:B------:R-:W2:Y:S07]  /*3240*/  LDSM.16.M88.4 R16, [R207+0x2800] ;  /* 0x00280000cf10783b */ /* 0x000eae0000000200 */
[C---:B------:R-:W-:Y:S08]  /*3250*/  HMMA.16816.F32.BF16 R76, R88.reuse, R84, R76 ;  /* 0x00000054584c723c */ /* 0x040ff0000004184c */
[C---:B------:R-:W-:Y:S08]  /*3260*/  HMMA.16816.F32.BF16 R72, R88.reuse, R86, R72 ;  /* 0x000000565848723c */ /* 0x040ff00000041848 */
[C---:B------:R-:W-:Y:S08]  /*3270*/  HMMA.16816.F32.BF16 R68, R88.reuse, R80, R68 ;  /* 0x000000505844723c */ /* 0x040ff00000041844 */
[----:B------:R-:W-:Y:S01]  /*3280*/  HMMA.16816.F32.BF16 R64, R88, R82, R64 ;  /* 0x000000525840723c */ /* 0x000fe20000041840 */
[----:B------:R-:W-:Y:S07]  /*3290*/  LDSM.16.M88.4 R80, [R203+0x13800] ;  /* 0x01380000cb50783b */ /* 0x000fee0000000200 */
[C---:B-1----:R-:W-:Y:S08]  /*32a0*/  HMMA.16816.F32.BF16 R40, R60.reuse, R56, R40 ;  /* 0x000000383c28723c */ /* 0x042ff00000041828 */
[C---:B------:R-:W-:Y:S01]  /*32b0*/  HMMA.16816.F32.BF16 R36, R60.reuse, R58, R36 ;  /* 0x0000003a3c24723c */ /* 0x040fe20000041824 */
[----:B------:R-:W-:Y:S07]  /*32c0*/  LDSM.16.M88.4 R56, [R207+0x3800] ;  /* 0x00380000cf38783b */ /* 0x000fee0000000200 */
[C---:B--2---:R-:W-:Y:S08]  /*32d0*/  HMMA.16816.F32.BF16 R32, R60.reuse, R52, R32 ;  /* 0x000000343c20723c */ /* 0x044ff00000041820 */
[C---:B------:R-:W-:Y:S01]  /*32e0*/  HMMA.16816.F32.BF16 R28, R60.reuse, R54, R28 ;  /* 0x000000363c1c723c */ /* 0x040fe2000004181c */
[----:B------:R-:W1:Y:S07]  /*32f0*/  LDSM.16.M88.4 R52, [R207+0x3000] ;  /* 0x00300000cf34783b */ /* 0x000e6e0000000200 */
        /* <DEDUP_REMOVED lines=9> */
[----:B------:R-:W2:Y:S07]  /*3390*/  LDSM.16.M88.4 R20, [R203+0x12000] ;  /* 0x01200000cb14783b */ /* 0x000eae0000000200 */
[C---:B------:R-:W-:Y:S08]  /*33a0*/  HMMA.16816.F32.BF16 R32, R24.reuse, R16, R32 ;  /* 0x000000101820723c */ /* 0x040ff00000041820 */
[C---:B------:R-:W-:Y:S01]  /*33b0*/  HMMA.16816.F32.BF16 R28, R24.reuse, R18, R28 ;  /* 0x00000012181c723c */ /* 0x040fe2000004181c */
[----:B------:R-:W3:Y:S07]  /*33c0*/  LDSM.16.M88.4 R16, [R203+0x12800] ;  /* 0x01280000cb10783b */ /* 0x000eee0000000200 */
[C---:B-1----:R-:W-:Y:S08]  /*33d0*/  HMMA.16816.F32.BF16 R76, R24.reuse, R52, R76 ;  /* 0x00000034184c723c */ /* 0x042ff0000004184c */
[C---:B------:R-:W-:Y:S01]  /*33e0*/  HMMA.16816.F32.BF16 R72, R24.reuse, R54, R72 ;  /* 0x000000361848723c */ /* 0x040fe20000041848 */
[----:B------:R-:W1:Y:S07]  /*33f0*/  LDSM.16.M88.4 R52, [R196+0x2000] ;  /* 0x00200000c434783b */ /* 0x000e6e0000000200 */
[C---:B------:R-:W-:Y:S08]  /*3400*/  HMMA.16816.F32.BF16 R68, R24.reuse, R56, R68 ;  /* 0x000000381844723c */ /* 0x040ff00000041844 */
[----:B------:R-:W-:Y:S01]  /*3410*/  HMMA.16816.F32.BF16 R64, R24, R58, R64 ;  /* 0x0000003a1840723c */ /* 0x000fe20000041840 */
[----:B------:R-:W4:Y:S04]  /*3420*/  LDSM.16.M88.4 R24, [R196+0x2800] ;  /* 0x00280000c418783b */ /* 0x000f280000000200 */
        /* <DEDUP_REMOVED lines=21> */
[----:B------:R-:W2:Y:S07]  /*3580*/  LDSM.16.M88.4 R20, [R209+0x15800] ;  /* 0x01580000d114783b */ /* 0x000eae0000000200 */
[C---:B---3--:R-:W-:Y:S08]  /*3590*/  HMMA.16816.F32.BF16 R68, R60.reuse, R16, R68 ;  /* 0x000000103c44723c */ /* 0x048ff00000041844 */
[----:B------:R-:W-:Y:S01]  /*35a0*/  HMMA.16816.F32.BF16 R64, R60, R18, R64 ;  /* 0x000000123c40723c */ /* 0x000fe20000041840 */
[----:B------:R-:W3:Y:S04]  /*35b0*/  LDSM.16.M88.4 R16, [R207+0x4000] ;  /* 0x00400000cf10783b */ /* 0x000ee80000000200 */
[----:B------:R-:W-:Y:S03]  /*35c0*/  LDSM.16.M88.4 R60, [R196+0x4000] ;  /* 0x00400000c43c783b */ /* 0x000fe60000000200 */
[C---:B-----5:R-:W-:Y:S08]  /*35d0*/  HMMA.16816.F32.BF16 R40, R48.reuse, R44, R40 ;  /* 0x0000002c3028723c */ /* 0x060ff00000041828 */
[C---:B------:R-:W-:Y:S01]  /*35e0*/  HMMA.16816.F32.BF16 R36, R48.reuse, R46, R36 ;  /* 0x0000002e3024723c */ /* 0x040fe20000041824 */
        /* <DEDUP_REMOVED lines=8> */
[----:B------:R-:W-:Y:S01]  /*3670*/  HMMA.16816.F32.BF16 R64, R48, R22, R64 ;  /* 0x000000163040723c */ /* 0x000fe20000041840 */
[----:B------:R-:W-:Y:S04]  /*3680*/  LDSM.16.M88.4 R48, [R206+0x8000] ;  /* 0x00800000ce30783b */ /* 0x000fe80000000200 */
[----:B------:R-:W2:Y:S03]  /*3690*/  LDSM.16.M88.4 R20, [R203+0x14000] ;  /* 0x01400000cb14783b */ /* 0x000ea60000000200 */
[C---:B---3--:R-:W-:Y:S08]  /*36a0*/  HMMA.16816.F32.BF16 R40, R56.reuse, R16, R40 ;  /* 0x000000103828723c */ /* 0x048ff00000041828 */
[C---:B------:R-:W-:Y:S01]  /*36b0*/  HMMA.16816.F32.BF16 R36, R56.reuse, R18, R36 ;  /* 0x000000123824723c */ /* 0x040fe20000041824 */
[----:B------:R-:W3:Y:S07]  /*36c0*/  LDSM.16.M88.4 R16, [R203+0x14800] ;  /* 0x01480000cb10783b */ /* 0x000eee0000000200 */
[C---:B-----5:R-:W-:Y:S08]  /*36d0*/  HMMA.16816.F32.BF16 R32, R56.reuse, R44, R32 ;  /* 0x0000002c3820723c */ /* 0x060ff00000041820 */
[C---:B------:R-:W-:Y:S01]  /*36e0*/  HMMA.16816.F32.BF16 R28, R56.reuse, R46, R28 ;  /* 0x0000002e381c723c */ /* 0x040fe2000004181c */
[----:B------:R-:W5:Y:S07]  /*36f0*/  LDSM.16.M88.4 R44, [R203+0x15000] ;  /* 0x01500000cb2c783b */ /* 0x000f6e0000000200 */
[C---:B-1----:R-:W-:Y:S08]  /*3700*/  HMMA.16816.F32.BF16 R76, R56.reuse, R52, R76 ;  /* 0x00000034384c723c */ /* 0x042ff0000004184c */
[C---:B------:R-:W-:Y:S01]  /*3710*/  HMMA.16816.F32.BF16 R72, R56.reuse, R54, R72 ;  /* 0x000000363848723c */ /* 0x040fe20000041848 */
[----:B------:R-:W1:Y:S07]  /*3720*/  LDSM.16.M88.4 R52, [R203+0x15800] ;  /* 0x01580000cb34783b */ /* 0x000e6e0000000200 */
[C---:B----4-:R-:W-:Y:S01]  /*3730*/  HMMA.16816.F32.BF16 R80, R56.reuse, R24, R68 ;  /* 0x000000183850723c */ /* 0x050fe20000041844 */
[----:B------:R-:W4:Y:S07]  /*3740*/  LDSM.16.M88.4 R68, [R205+0x8000] ;  /* 0x00800000cd44783b */ /* 0x000f2e0000000200 */
[----:B------:R-:W-:Y:S01]  /*3750*/  HMMA.16816.F32.BF16 R64, R56, R26, R64 ;  /* 0x0000001a3840723c */ /* 0x000fe20000041840 */
[----:B------:R-:W1:Y:S04]  /*3760*/  LDSM.16.M88.4 R24, [R196+0x4800] ;  /* 0x00480000c418783b */ /* 0x000e680000000200 */
[----:B------:R-:W-:Y:S03]  /*3770*/  LDSM.16.M88.4 R56, [R209+0x17000] ;  /* 0x01700000d138783b */ /* 0x000fe60000000200 */
[C---:B--2---:R-:W-:Y:S08]  /*3780*/  HMMA.16816.F32.BF16 R40, R48.reuse, R20, R40 ;  /* 0x000000143028723c */ /* 0x044ff00000041828 */
[C---:B------:R-:W-:Y:S01]  /*3790*/  HMMA.16816.F32.BF16 R36, R48.reuse, R22, R36 ;  /* 0x000000163024723c */ /* 0x040fe20000041824 */
[----:B------:R-:W2:Y:S07]  /*37a0*/  LDSM.16.M88.4 R20, [R196+0x5000] ;  /* 0x00500000c414783b */ /* 0x000eae0000000200 */
[C---:B---3--:R-:W-:Y:S08]  /*37b0*/  HMMA.16816.F32.BF16 R32, R48.reuse, R16, R32 ;  /* 0x000000103020723c */ /* 0x048ff00000041820 */
[C---:B------:R-:W-:Y:S01]  /*37c0*/  HMMA.16816.F32.BF16 R28, R48.reuse, R18, R28 ;  /* 0x00000012301c723c */ /* 0x040fe2000004181c */
[----:B------:R-:W-:Y:S07]  /*37d0*/  LDSM.16.M88.4 R16, [R209+0x16000] ;  /* 0x01600000d110783b */ /* 0x000fee0000000200 */
[C---:B-----5:R-:W-:Y:S08]  /*37e0*/  HMMA.16816.F32.BF16 R76, R48.reuse, R44, R76 ;  /* 0x0000002c304c723c */ /* 0x060ff0000004184c */
[C---:B------:R-:W-:Y:S01]  /*37f0*/  HMMA.16816.F32.BF16 R72, R48.reuse, R46, R72 ;  /* 0x0000002e3048723c */ /* 0x040fe20000041848 */
[----:B------:R-:W-:Y:S07]  /*3800*/  LDSM.16.M88.4 R44, [R210+0xc000] ;  /* 0x00c00000d22c783b */ /* 0x000fee0000000200 */
[C---:B-1----:R-:W-:Y:S08]  /*3810*/  HMMA.16816.F32.BF16 R80, R48.reuse, R52, R80 ;  /* 0x000000343050723c */ /* 0x042ff00000041850 */
[----:B------:R-:W-:Y:S01]  /*3820*/  HMMA.16816.F32.BF16 R64, R48, R54, R64 ;  /* 0x000000363040723c */ /* 0x000fe20000041840 */
[----:B------:R-:W1:Y:S04]  /*3830*/  LDSM.16.M88.4 R48, [R196+0x5800] ;  /* 0x00580000c430783b */ /* 0x000e680000000200 */
[----:B------:R-:W3:Y:S03]  /*3840*/  LDSM.16.M88.4 R52, [R209+0x16800] ;  /* 0x01680000d134783b */ /* 0x000ee60000000200 */
        /* <DEDUP_REMOVED lines=9> */
[C---:B-1----:R-:W-:Y:S08]  /*38e0*/  HMMA.16816.F32.BF16 R80, R68.reuse, R48, R80 ;  /* 0x000000304450723c */ /* 0x042ff00000041850 */
[----:B------:R-:W-:Y:S01]  /*38f0*/  HMMA.16816.F32.BF16 R64, R68, R50, R64 ;  /* 0x000000324440723c */ /* 0x000fe20000041840 */
[----:B------:R-:W1:Y:S04]  /*3900*/  LDSM.16.M88.4 R48, [R208+0xc000] ;  /* 0x00c00000d030783b */ /* 0x000e680000000200 */
[----:B------:R-:W-:Y:S03]  /*3910*/  LDSM.16.M88.4 R68, [R206+0xc000] ;  /* 0x00c00000ce44783b */ /* 0x000fe60000000200 */
        /* <DEDUP_REMOVED lines=14> */
[C---:B--2---:R-:W-:Y:S08]  /*3a00*/  HMMA.16816.F32.BF16 R32, R48.reuse, R16, R32 ;  /* 0x000000103020723c */ /* 0x044ff00000041820 */
[C---:B------:R-:W-:Y:S01]  /*3a10*/  HMMA.16816.F32.BF16 R28, R48.reuse, R18, R28 ;  /* 0x00000012301c723c */ /* 0x040fe2000004181c */
[----:B------:R-:W1:Y:S07]  /*3a20*/  LDSM.16.M88.4 R16, [R203+0x17000] ;  /* 0x01700000cb10783b */ /* 0x000e6e0000000200 */
[C---:B------:R-:W-:Y:S01]  /*3a30*/  HMMA.16816.F32.BF16 R40, R48.reuse, R20, R40 ;  /* 0x000000143028723c */ /* 0x040fe20000041828 */
[----:B------:R-:W2:Y:S07]  /*3a40*/  LDSM.16.M88.4 R20, [R205+0xc000] ;  /* 0x00c00000cd14783b */ /* 0x000eae0000000200 */
[C---:B---3--:R-:W-:Y:S01]  /*3a50*/  HMMA.16816.F32.BF16 R84, R48.reuse, R52, R80 ;  /* 0x000000343054723c */ /* 0x048fe20000041850 */
[----:B------:R-:W3:Y:S07]  /*3a60*/  LDSM.16.M88.4 R80, [R196+0x6800] ;  /* 0x00680000c450783b */ /* 0x000eee0000000200 */
[C---:B------:R-:W-:Y:S08]  /*3a70*/  HMMA.16816.F32.BF16 R76, R48.reuse, R60, R76 ;  /* 0x0000003c304c723c */ /* 0x040ff0000004184c */
[----:B------:R-:W-:Y:S01]  /*3a80*/  HMMA.16816.F32.BF16 R72, R48, R62, R72 ;  /* 0x0000003e3048723c */ /* 0x000fe20000041848 */
[----:B------:R-:W2:Y:S07]  /*3a90*/  LDSM.16.M88.4 R60, [R203+0x17800] ;  /* 0x01780000cb3c783b */ /* 0x000eae0000000200 */
[----:B-----5:R-:W-:Y:S08]  /*3aa0*/  HMMA.16816.F32.BF16 R36, R68, R58, R36 ;  /* 0x0000003a4424723c */ /* 0x020ff00000041824 */
[----:B------:R-:W-:Y:S01]  /*3ab0*/  HMMA.16816.F32.BF16 R64, R48, R54, R64 ;  /* 0x000000363040723c */ /* 0x000fe20000041840 */
[----:B------:R-:W5:Y:S07]  /*3ac0*/  LDSM.16.M88.4 R48, [R196+0x7000] ;  /* 0x00700000c430783b */ /* 0x000f6e0000000200 */
[C---:B----4-:R-:W-:Y:S07]  /*3ad0*/  HMMA.16816.F32.BF16 R32, R68.reuse, R24, R32 ;  /* 0x000000184420723c */ /* 0x050fee0000041820 */
[----:B------:R-:W-:Y:S01]  /*3ae0*/  IADD3 R25, R2, 0x20, RZ ;  /* 0x0000002002197810 */ /* 0x000fe20007ffe0ff */
[C---:B------:R-:W-:Y:S08]  /*3af0*/  HMMA.16816.F32.BF16 R28, R68.reuse, R26, R28 ;  /* 0x0000001a441c723c */ /* 0x040ff0000004181c */
[C---:B-1----:R-:W-:Y:S08]  /*3b00*/  HMMA.16816.F32.BF16 R76, R68.reuse, R16, R76 ;  /* 0x00000010444c723c */ /* 0x042ff0000004184c */
[----:B------:R-:W-:Y:S01]  /*3b10*/  HMMA.16816.F32.BF16 R72, R68, R18, R72 ;  /* 0x000000124448723c */ /* 0x000fe20000041848 */
[----:B------:R-:W1:Y:S01]  /*3b20*/  LDSM.16.M88.4 R16, [R196+0x7800] ;  /* 0x00780000c410783b */ /* 0x000e620000000200 */
[----:B------:R-:W-:-:S06]  /*3b30*/  DEPBAR.LE SB0, 0x0 ;  /* 0x000080000000791a */ /* 0x000fcc0000000000 */
[----:B--2---:R-:W-:Y:S08]  /*3b40*/  HMMA.16816.F32.BF16 R36, R20, R46, R36 ;  /* 0x0000002e1424723c */ /* 0x004ff00000041824 */
[----:B------:R-:W-:Y:S08]  /*3b50*/  HMMA.16816.F32.BF16 R40, R68, R56, R40 ;  /* 0x000000384428723c */ /* 0x000ff00000041828 */
[----:B---3--:R-:W-:Y:S08]  /*3b60*/  HMMA.16816.F32.BF16 R32, R20, R80, R32 ;  /* 0x000000501420723c */ /* 0x008ff00000041820 */
[----:B------:R-:W-:Y:S01]  /*3b70*/  HMMA.16816.F32.BF16 R64, R68, R62, R64 ;  /* 0x0000003e4440723c */ /* 0x000fe20000041840 */
[----:B------:R-:W-:-:S02]  /*3b80*/  FSEL R36, R36, -INF , !P1 ;  /* 0xff80000024247808 */ /* 0x000fc40004800000 */
[----:B------:R-:W-:Y:S02]  /*3b90*/  ISETP.GE.AND P1, PT, R10, R11, PT ;  /* 0x0000000b0a00720c */ /* 0x000fe40003f26270 */
[----:B------:R-:W-:Y:S02]  /*3ba0*/  IADD3 R10, R2, 0x18, RZ ;  /* 0x00000018020a7810 */ /* 0x000fe40007ffe0ff */
[----:B------:R-:W-:Y:S01]  /*3bb0*/  FSEL R38, R38, -INF , !P4 ;  /* 0xff80000026267808 */ /* 0x000fe20006000000 */
[----:B------:R-:W-:Y:S01]  /*3bc0*/  HMMA.16816.F32.BF16 R28, R20, R82, R28 ;  /* 0x00000052141c723c */ /* 0x000fe2000004181c */
[----:B------:R-:W-:Y:S02]  /*3bd0*/  FSEL R39, R39, -INF , !P2 ;  /* 0xff80000027277808 */ /* 0x000fe40005000000 */
[-C--:B------:R-:W-:Y:S02]  /*3be0*/  ISETP.GE.AND P4, PT, R7, R164.reuse, PT ;  /* 0x000000a40700720c */ /* 0x080fe40003f86270 */
[----:B------:R-:W-:-:S02]  /*3bf0*/  ISETP.GE.AND P2, PT, R10, R164, PT ;  /* 0x000000a40a00720c */ /* 0x000fc40003f46270 */
[----:B------:R-:W-:Y:S01]  /*3c00*/  FSEL R37, R37, -INF , !P6 ;  /* 0xff80000025257808 */ /* 0x000fe20007000000 */
[----:B-----5:R-:W-:Y:S01]  /*3c10*/  HMMA.16816.F32.BF16 R76, R20, R48, R76 ;  /* 0x00000030144c723c */ /* 0x020fe2000004184c */
[----:B------:R-:W-:Y:S02]  /*3c20*/  FSEL R24, R32, -INF , !P0 ;  /* 0xff80000020187808 */ /* 0x000fe40004000000 */
[-C--:B------:R-:W-:Y:S02]  /*3c30*/  ISETP.GE.AND P0, PT, R10, R11.reuse, PT ;  /* 0x0000000b0a00720c */ /* 0x080fe40003f06270 */
[----:B------:R-:W-:Y:S02]  /*3c40*/  IADD3 R10, R2, 0x19, RZ ;  /* 0x00000019020a7810 */ /* 0x000fe40007ffe0ff */
[----:B------:R-:W-:Y:S01]  /*3c50*/  ISETP.GE.AND P6, PT, R7, R11, PT ;  /* 0x0000000b0700720c */ /* 0x000fe20003fc6270 */
[----:B------:R-:W-:Y:S01]  /*3c60*/  HMMA.16816.F32.BF16 R84, R68, R60, R84 ;  /* 0x0000003c4454723c */ /* 0x000fe20000041854 */
[----:B------:R-:W-:-:S02]  /*3c70*/  FSEL R34, R34, -INF , !P1 ;  /* 0xff80000022227808 */ /* 0x000fc40004800000 */
[----:B------:R-:W-:Y:S02]  /*3c80*/  FSEL R7, R33, -INF , !P4 ;  /* 0xff80000021077808 */ /* 0x000fe40006000000 */
[C---:B------:R-:W-:Y:S02]  /*3c90*/  ISETP.GE.AND P1, PT, R10.reuse, R164, PT ;  /* 0x000000a40a00720c */ /* 0x040fe40003f26270 */
[----:B------:R-:W-:Y:S01]  /*3ca0*/  ISETP.GE.AND P4, PT, R10, R11, PT ;  /* 0x0000000b0a00720c */ /* 0x000fe20003f86270 */
[----:B------:R-:W-:Y:S01]  /*3cb0*/  HMMA.16816.F32.BF16 R72, R20, R50, R72 ;  /* 0x000000321448723c */ /* 0x000fe20000041848 */
[----:B------:R-:W-:Y:S02]  /*3cc0*/  IADD3 R10, R2, 0x21, RZ ;  /* 0x00000021020a7810 */ /* 0x000fe40007ffe0ff */
[----:B------:R-:W-:Y:S02]  /*3cd0*/  FSEL R35, R35, -INF , !P6 ;  /* 0xff80000023237808 */ /* 0x000fe40007000000 */
[----:B------:R-:W-:-:S02]  /*3ce0*/  FSEL R28, R28, -INF , !P2 ;  /* 0xff8000001c1c7808 */ /* 0x000fc40005000000 */
[----:B------:R-:W-:Y:S01]  /*3cf0*/  FSEL R30, R30, -INF , !P0 ;  /* 0xff8000001e1e7808 */ /* 0x000fe20004000000 */
[C---:B------:R-:W-:Y:S01]  /*3d00*/  HMMA.16816.F32.BF16 R40, R20.reuse, R44, R40 ;  /* 0x0000002c1428723c */ /* 0x040fe20000041828 */
[----:B------:R-:W-:Y:S02]  /*3d10*/  FSEL R29, R29, -INF , !P1 ;  /* 0xff8000001d1d7808 */ /* 0x000fe40004800000 */
[CC--:B------:R-:W-:Y:S02]  /*3d20*/  ISETP.GE.AND P6, PT, R25.reuse, R164.reuse, PT ;  /* 0x000000a41900720c */ /* 0x0c0fe40003fc6270 */
[-C--:B------:R-:W-:Y:S02]  /*3d30*/  ISETP.GE.AND P2, PT, R25, R11.reuse, PT ;  /* 0x0000000b1900720c */ /* 0x080fe40003f46270 */
[C---:B------:R-:W-:Y:S01]  /*3d40*/  ISETP.GE.AND P0, PT, R10.reuse, R164, PT ;  /* 0x000000a40a00720c */ /* 0x040fe20003f06270 */
[----:B-1----:R-:W-:Y:S01]  /*3d50*/  HMMA.16816.F32.BF16 R64, R20, R18, R64 ;  /* 0x000000121440723c */ /* 0x002fe20000041840 */
        /* <DEDUP_REMOVED lines=8> */
[CC--:B------:R-:W-:Y:S02]  /*3de0*/  ISETP.GE.AND P2, PT, R10.reuse, R164.reuse, PT ;  /* 0x000000a40a00720c */ /* 0x0c0fe40003f46270 */
[----:B------:R-:W-:Y:S02]  /*3df0*/  ISETP.GE.AND P0, PT, R10, R11, PT ;  /* 0x0000000b0a00720c */ /* 0x000fe40003f06270 */
[----:B------:R-:W-:Y:S02]  /*3e00*/  IADD3 R10, R2, 0x31, RZ ;  /* 0x00000031020a7810 */ /* 0x000fe40007ffe0ff */
[----:B------:R-:W-:Y:S02]  /*3e10*/  FSEL R97, R74, -INF , !P6 ;  /* 0xff8000004a617808 */ /* 0x000fe40007000000 */
[----:B------:R-:W-:Y:S02]  /*3e20*/  FSEL R98, R73, -INF , !P2 ;  /* 0xff80000049627808 */ /* 0x000fe40005000000 */
[----:B------:R-:W-:-:S02]  /*3e30*/  ISETP.GE.AND P6, PT, R10, R164, PT ;  /* 0x000000a40a00720c */ /* 0x000fc40003fc6270 */
[-C--:B------:R-:W-:Y:S02]  /*3e40*/  ISETP.GE.AND P2, PT, R10, R11.reuse, PT ;  /* 0x0000000b0a00720c */ /* 0x080fe40003f46270 */
[----:B------:R-:W-:Y:S02]  /*3e50*/  FSEL R96, R75, -INF , !P0 ;  /* 0xff8000004b607808 */ /* 0x000fe40004000000 */
[----:B------:R-:W-:Y:S02]  /*3e60*/  FSEL R43, R43, -INF , !P3 ;  /* 0xff8000002b2b7808 */ /* 0x000fe40005800000 */
[C---:B------:R-:W-:Y:S02]  /*3e70*/  IADD3 R16, R2.reuse, 0x30, RZ ;  /* 0x0000003002107810 */ /* 0x040fe40007ffe0ff */
[C---:B------:R-:W-:Y:S02]  /*3e80*/  ISETP.GE.AND P0, PT, R2.reuse, R164, PT ;  /* 0x000000a40200720c */ /* 0x040fe40003f06270 */
[C---:B------:R-:W-:Y:S01]  /*3e90*/  IADD3 R10, R2.reuse, 0x38, RZ ;  /* 0x00000038020a7810 */ /* 0x040fe20007ffe0ff */
[----:B------:R-:W-:Y:S01]  /*3ea0*/  BAR.SYNC.DEFER_BLOCKING 0x0 ;  /* 0x0000000000007b1d */ /* 0x000fe20000010000 */
[----:B------:R-:W-:-:S02]  /*3eb0*/  ISETP.GE.AND P3, PT, R2, R11, PT ;  /* 0x0000000b0200720c */ /* 0x000fc40003f66270 */
[----:B------:R-:W-:Y:S02]  /*3ec0*/  IADD3 R2, R2, 0x39, RZ ;  /* 0x0000003902027810 */ /* 0x000fe40007ffe0ff */
[----:B------:R-:W-:Y:S02]  /*3ed0*/  FSEL R31, R31, -INF , !P4 ;  /* 0xff8000001f1f7808 */ /* 0x000fe40006000000 */
[----:B------:R-:W-:Y:S02]  /*3ee0*/  ISETP.GE.AND P4, PT, R25, R164, PT ;  /* 0x000000a41900720c */ /* 0x000fe40003f86270 */
[----:B------:R-:W-:Y:S02]  /*3ef0*/  FSEL R40, R40, -INF , !P0 ;  /* 0xff80000028287808 */ /* 0x000fe40004000000 */
[----:B------:R-:W-:Y:S02]  /*3f00*/  ISETP.GE.AND P0, PT, R2, R11, PT ;  /* 0x0000000b0200720c */ /* 0x000fe40003f06270 */
[----:B------:R-:W-:-:S02]  /*3f10*/  FSEL R100, R79, -INF , !P1 ;  /* 0xff8000004f647808 */ /* 0x000fc40004800000 */
[----:B------:R-:W-:Y:S02]  /*3f20*/  FSEL R99, R72, -INF , !P4 ;  /* 0xff80000048637808 */ /* 0x000fe40006000000 */
[C---:B------:R-:W-:Y:S02]  /*3f30*/  ISETP.GE.AND P1, PT, R16.reuse, R164, PT ;  /* 0x000000a41000720c */ /* 0x040fe40003f26270 */
[----:B------:R-:W-:Y:S02]  /*3f40*/  ISETP.GE.AND P4, PT, R16, R11, PT ;  /* 0x0000000b1000720c */ /* 0x000fe40003f86270 */
[----:B------:R-:W-:Y:S02]  /*3f50*/  FSEL R16, R67, -INF , !P0 ;  /* 0xff80000043107808 */ /* 0x000fe40004000000 */
[----:B------:R-:W-:Y:S02]  /*3f60*/  PLOP3.LUT P0, PT, PT, PT, UP0, 0x80, 0x0 ;  /* 0x000000000000781c */ /* 0x000fe40003f0f008 */
[----:B------:R-:W-:-:S02]  /*3f70*/  FSEL R41, R41, -INF , !P5 ;  /* 0xff80000029297808 */ /* 0x000fc40006800000 */
[----:B------:R-:W-:Y:S02]  /*3f80*/  FSEL R95, R84, -INF , !P1 ;  /* 0xff800000545f7808 */ /* 0x000fe40004800000 */
[----:B------:R-:W-:Y:S02]  /*3f90*/  FSEL R93, R86, -INF , !P4 ;  /* 0xff800000565d7808 */ /* 0x000fe40006000000 */
[CC--:B------:R-:W-:Y:S02]  /*3fa0*/  ISETP.GE.AND P5, PT, R10.reuse, R164.reuse, PT ;  /* 0x000000a40a00720c */ /* 0x0c0fe40003fa6270 */
        /* <DEDUP_REMOVED lines=79> */
.L_x_882:
[----:B------:R-:W-:Y:S05]  /*44a0*/  BSYNC B0 ;  /* 0x0000000000007941 */ /* 0x000fea0003800000 */
.L_x_881:
[----:B------:R-:W0:Y:S02]  /*44b0*/  LDGDEPBAR ;  /* 0x00000000000079af */ /* 0x000e240000000000 */
.L_x_880:
        /* <DEDUP_REMOVED lines=27> */
[----:B------:R-:W-:Y:S01]  /*4670*/  UIADD3 UR9, UR32, 0x1715609d, URZ ;  /* 0x1715609d20097890 */ /* 0x000fe2000fffe03f */
[----:B------:R-:W-:Y:S01]  /*4680*/  FMNMX.FTZ R2, R101, R2, !PT ;  /* 0x0000000265027209 */ /* 0x000fe20007810000 */
[----:B------:R-:W-:Y:S01]  /*4690*/  IMAD.SHL.U32 R204, R5, 0x2, RZ ;  /* 0x0000000205cc7824 */ /* 0x000fe200078e00ff */
[----:B------:R-:W-:Y:S01]  /*46a0*/  FMNMX.FTZ R21, R103, R21, !PT ;  /* 0x0000001567157209 */ /* 0x000fe20007810000 */
[----:B------:R-:W-:Y:S01]  /*46b0*/  IMAD R236, R243, 0x10000, R243 ;  /* 0x00010000f3ec7824 */ /* 0x000fe200078e02f3 */
[----:B------:R-:W-:Y:S01]  /*46c0*/  FMNMX.FTZ R2, R100, R2, !PT ;  /* 0x0000000264027209 */ /* 0x000fe20007810000 */
[--C-:B------:R-:W-:Y:S01]  /*46d0*/  IMAD R201, R0, 0x2, R204.reuse ;  /* 0x0000000200c97824 */ /* 0x100fe200078e02cc */
        /* <DEDUP_REMOVED lines=23> */
[----:B------:R-:W-:Y:S01]  /*4850*/  LOP3.LUT R10, R6, UR32, RZ, 0x3c, !PT ;  /* 0x00000020060a7c12 */ /* 0x000fe2000f8e3cff */
[----:B------:R-:W1:Y:S01]  /*4860*/  SHFL.BFLY PT, R20, R2, 0x2, 0x1f ;  /* 0x0c401f0002147f89 */ /* 0x000e6200000e0000 */
[----:B------:R-:W-:Y:S01]  /*4870*/  LOP3.LUT R3, R85, UR8, RZ, 0x3c, !PT ;  /* 0x0000000855037c12 */ /* 0x000fe2000f8e3cff */
[----:B------:R-:W-:Y:S01]  /*4880*/  UIADD3 UR8, UR33, -0x56f99767, URZ ;  /* 0xa906689921087890 */ /* 0x000fe2000fffe03f */
[----:B------:R-:W-:Y:S01]  /*4890*/  LOP3.LUT R178, R181, R10, RZ, 0x3c, !PT ;  /* 0x0000000ab5b27212 */ /* 0x000fe200078e3cff */
[----:B------:R-:W2:Y:S02]  /*48a0*/  SHFL.BFLY PT, R19, R21, 0x2, 0x1f ;  /* 0x0c401f0015137f89 */ /* 0x000ea400000e0000 */
[----:B------:R-:W-:-:S02]  /*48b0*/  IMAD.WIDE.U32 R176, R3, -0x326172a9, RZ ;  /* 0xcd9e8d5703b07825 */ /* 0x000fc400078e00ff */
[----:B------:R-:W-:Y:S02]  /*48c0*/  LDSM.16.MT88.4 R72, [R204+0x1c000] ;  /* 0x01c00000cc48783b */ /* 0x000fe40000004200 */
[----:B------:R-:W-:Y:S02]  /*48d0*/  IMAD.WIDE.U32 R178, R178, -0x2daee0ad, RZ ;  /* 0xd2511f53b2b27825 */ /* 0x000fe400078e00ff */
[----:B------:R-:W-:Y:S03]  /*48e0*/  LDSM.16.MT88.4 R60, [R202+0x1a800] ;  /* 0x01a80000ca3c783b */ /* 0x000fe60000004200 */
[----:B------:R-:W-:Y:S01]  /*48f0*/  LOP3.LUT R18, R179, UR5, R84, 0x96, !PT ;  /* 0x00000005b3127c12 */ /* 0x000fe2000f8e9654 */
[----:B------:R-:W-:Y:S01]  /*4900*/  LDSM.16.MT88.4 R64, [R200+0x1a000] ;  /* 0x01a00000c840783b */ /* 0x000fe20000004200 */
[----:B------:R-:W-:-:S03]  /*4910*/  LOP3.LUT R84, R85, UR4, RZ, 0x3c, !PT ;  /* 0x0000000455547c12 */ /* 0x000fc6000f8e3cff */
[----:B------:R-:W-:Y:S01]  /*4920*/  LDSM.16.MT88.4 R80, [R202+0x1c000] ;  /* 0x01c00000ca50783b */ /* 0x000fe20000004200 */
[----:B-1----:R-:W-:-:S03]  /*4930*/  FMNMX.FTZ R20, R2, R20, !PT ;  /* 0x0000001402147209 */ /* 0x002fc60007810000 */
[----:B------:R-:W-:Y:S01]  /*4940*/  LDSM.16.MT88.4 R88, [R201+0x1c000] ;  /* 0x01c00000c958783b */ /* 0x000fe20000004200 */
[----:B--2---:R-:W-:-:S03]  /*4950*/  FMNMX.FTZ R6, R21, R19, !PT ;  /* 0x0000001315067209 */ /* 0x004fc60007810000 */
[----:B------:R-:W1:Y:S01]  /*4960*/  SHFL.BFLY PT, R2, R20, 0x1, 0x1f ;  /* 0x0c201f0014027f89 */ /* 0x000e6200000e0000 */
[----:B------:R-:W-:-:S03]  /*4970*/  IMAD.WIDE.U32 R18, R18, -0x326172a9, RZ ;  /* 0xcd9e8d5712127825 */ /* 0x000fc600078e00ff */
[----:B------:R-:W2:Y:S02]  /*4980*/  SHFL.BFLY PT, R3, R6, 0x1, 0x1f ;  /* 0x0c201f0006037f89 */ /* 0x000ea400000e0000 */
[----:B------:R-:W-:Y:S02]  /*4990*/  LOP3.LUT R176, R19, UR15, R176, 0x96, !PT ;  /* 0x0000000f13b07c12 */ /* 0x000fe4000f8e96b0 */
[----:B------:R-:W-:Y:S04]  /*49a0*/  STL [R1+0x58], R14 ;  /* 0x0000580e01007387 */ /* 0x000fe80000100800 */
[----:B------:R-:W-:Y:S04]  /*49b0*/  STL.64 [R1+0x50], R12 ;  /* 0x0000500c01007387 */ /* 0x000fe80000100a00 */
[----:B------:R-:W-:Y:S01]  /*49c0*/  STL [R1+0x4c], R11 ;  /* 0x00004c0b01007387 */ /* 0x000fe20000100800 */
[----:B-1----:R-:W-:-:S02]  /*49d0*/  FMNMX.FTZ R2, R20, R2, !PT ;  /* 0x0000000214027209 */ /* 0x002fc40007810000 */
[----:B------:R-:W-:Y:S01]  /*49e0*/  LOP3.LUT R20, R177, UR34, R180, 0x96, !PT ;  /* 0x00000022b1147c12 */ /* 0x000fe2000f8e96b4 */
[----:B------:R-:W-:Y:S01]  /*49f0*/  IMAD.WIDE.U32 R176, R176, -0x2daee0ad, RZ ;  /* 0xd2511f53b0b07825 */ /* 0x000fe200078e00ff */
[----:B--2---:R-:W-:Y:S02]  /*4a00*/  FMNMX.FTZ R3, R6, R3, !PT ;  /* 0x0000000306037209 */ /* 0x004fe40007810000 */
[----:B------:R-:W-:Y:S01]  /*4a10*/  FSETP.NEU.FTZ.AND P1, PT, R2, -INF , PT ;  /* 0xff8000000200780b */ /* 0x000fe20003f3d000 */
[----:B------:R-:W-:-:S04]  /*4a20*/  IMAD.WIDE.U32 R20, R20, -0x2daee0ad, RZ ;  /* 0xd2511f5314147825 */ /* 0x000fc800078e00ff */
[----:B------:R-:W-:Y:S01]  /*4a30*/  FMUL.FTZ R229, R2, c[0x0][0x23c] ;  /* 0x00008f0002e57a20 */ /* 0x000fe20000410000 */
[----:B------:R-:W-:Y:S01]  /*4a40*/  LOP3.LUT R21, R21, UR14, R178, 0x96, !PT ;  /* 0x0000000e15157c12 */ /* 0x000fe2000f8e96b2 */
[----:B------:R-:W-:Y:S01]  /*4a50*/  FMUL.FTZ R240, R3, c[0x0][0x23c] ;  /* 0x00008f0003f07a20 */ /* 0x000fe20000410000 */
[----:B------:R-:W-:Y:S02]  /*4a60*/  LOP3.LUT R20, R177, UR12, R20, 0x96, !PT ;  /* 0x0000000cb1147c12 */ /* 0x000fe4000f8e9614 */
[----:B------:R-:W-:Y:S01]  /*4a70*/  FSEL R229, R229, RZ, P1 ;  /* 0x000000ffe5e57208 */ /* 0x000fe20000800000 */
[----:B------:R-:W-:Y:S01]  /*4a80*/  IMAD.WIDE.U32 R172, R21, -0x326172a9, RZ ;  /* 0xcd9e8d5715ac7825 */ /* 0x000fe200078e00ff */
[----:B------:R-:W-:-:S03]  /*4a90*/  FSETP.NEU.FTZ.AND P1, PT, R3, -INF , PT ;  /* 0xff8000000300780b */ /* 0x000fc60003f3d000 */
[----:B------:R-:W-:Y:S01]  /*4aa0*/  IMAD.WIDE.U32 R20, R20, -0x326172a9, RZ ;  /* 0xcd9e8d5714147825 */ /* 0x000fe200078e00ff */
[----:B------:R-:W-:Y:S02]  /*4ab0*/  LOP3.LUT R6, R173, UR13, R18, 0x96, !PT ;  /* 0x0000000dad067c12 */ /* 0x000fe4000f8e9612 */
[----:B------:R-:W-:Y:S01]  /*4ac0*/  FSEL R240, R240, RZ, P1 ;  /* 0x000000fff0f07208 */ /* 0x000fe20000800000 */
[----:B------:R-:W-:Y:S01]  /*4ad0*/  FFMA.FTZ R239, R42, c[0x0][0x23c], -R229 ;  /* 0x00008f002aef7a23 */ /* 0x000fe200000108e5 */
[----:B------:R-:W-:Y:S01]  /*4ae0*/  LOP3.LUT R172, R21, UR11, R172, 0x96, !PT ;  /* 0x0000000b15ac7c12 */ /* 0x000fe2000f8e96ac */
[----:B------:R-:W-:-:S04]  /*4af0*/  IMAD.WIDE.U32 R22, R6, -0x2daee0ad, RZ ;  /* 0xd2511f5306167825 */ /* 0x000fc800078e00ff */
[----:B------:R-:W-:Y:S01]  /*4b00*/  IMAD.WIDE.U32 R172, R172, -0x2daee0ad, RZ ;  /* 0xd2511f53acac7825 */ /* 0x000fe200078e00ff */
[----:B------:R-:W-:Y:S01]  /*4b10*/  LOP3.LUT R176, R23, UR10, R176, 0x96, !PT ;  /* 0x0000000a17b07c12 */ /* 0x000fe2000f8e96b0 */
[----:B------:R-:W-:Y:S02]  /*4b20*/  MUFU.EX2 R239, R239 ;  /* 0x000000ef00ef7308 */ /* 0x000fe40000000800 */
[--C-:B------:R-:W-:Y:S01]  /*4b30*/  FFMA.FTZ R237, R43, c[0x0][0x23c], -R229.reuse ;  /* 0x00008f002bed7a23 */ /* 0x100fe200000108e5 */
[----:B------:R-:W-:Y:S01]  /*4b40*/  LOP3.LUT R174, R173, UR8, R22, 0x96, !PT ;  /* 0x00000008adae7c12 */ /* 0x000fe2000f8e9616 */
[--C-:B------:R-:W-:Y:S02]  /*4b50*/  FFMA.FTZ R226, R38, c[0x0][0x23c], -R229.reuse ;  /* 0x00008f0026e27a23 */ /* 0x100fe400000108e5 */
[----:B------:R-:W-:Y:S02]  /*4b60*/  FFMA.FTZ R227, R39, c[0x0][0x23c], -R229 ;  /* 0x00008f0027e37a23 */ /* 0x000fe400000108e5 */
[----:B------:R-:W-:Y:S01]  /*4b70*/  IMAD.WIDE.U32 R174, R174, -0x326172a9, RZ ;  /* 0xcd9e8d57aeae7825 */ /* 0x000fe200078e00ff */
[----:B------:R-:W1:Y:S03]  /*4b80*/  MUFU.EX2 R237, R237 ;  /* 0x000000ed00ed7308 */ /* 0x000e660000000800 */
[----:B------:R-:W-:Y:S01]  /*4b90*/  IMAD.WIDE.U32 R176, R176, -0x326172a9, RZ ;  /* 0xcd9e8d57b0b07825 */ /* 0x000fe200078e00ff */
[----:B------:R-:W-:-:S02]  /*4ba0*/  LOP3.LUT R6, R174, 0xffff, RZ, 0xc0, !PT ;  /* 0x0000ffffae067812 */ /* 0x000fc400078ec0ff */
[----:B------:R-:W-:Y:S01]  /*4bb0*/  LOP3.LUT R21, R174, 0xff, RZ, 0xc0, !PT ;  /* 0x000000ffae157812 */ /* 0x000fe200078ec0ff */
[--C-:B------:R-:W-:Y:S01]  /*4bc0*/  FFMA.FTZ R231, R36, c[0x0][0x23c], -R240.reuse ;  /* 0x00008f0024e77a23 */ /* 0x100fe200000108f0 */
[----:B------:R-:W-:Y:S01]  /*4bd0*/  MUFU.EX2 R226, R226 ;  /* 0x000000e200e27308 */ /* 0x000fe20000000800 */
[----:B------:R-:W-:Y:S01]  /*4be0*/  FFMA.FTZ R230, R37, c[0x0][0x23c], -R240 ;  /* 0x00008f0025e67a23 */ /* 0x000fe200000108f0 */
[----:B------:R-:W-:Y:S01]  /*4bf0*/  SHF.R.U32.HI R6, RZ, 0x8, R6 ;  /* 0x00000008ff067819 */ /* 0x000fe20000011606 */
[----:B------:R-:W-:Y:S01]  /*4c00*/  FFMA.FTZ R235, R40, c[0x0][0x23c], -R240 ;  /* 0x00008f0028eb7a23 */ /* 0x000fe200000108f0 */
[----:B------:R-:W-:Y:S01]  /*4c10*/  LOP3.LUT R25, R175, UR35, R176, 0x96, !PT ;  /* 0x00000023af197c12 */ /* 0x000fe2000f8e96b0 */
[----:B------:R-:W-:Y:S01]  /*4c20*/  FFMA.FTZ R228, R41, c[0x0][0x23c], -R240 ;  /* 0x00008f0029e47a23 */ /* 0x000fe200000108f0 */
[----:B------:R-:W-:Y:S01]  /*4c30*/  PRMT R21, R21, 0x5410, R6 ;  /* 0x0000541015157816 */ /* 0x000fe20000000006 */
[--C-:B------:R-:W-:Y:S01]  /*4c40*/  FFMA.FTZ R127, R35, c[0x0][0x23c], -R229.reuse ;  /* 0x00008f00237f7a23 */ /* 0x100fe200000108e5 */
[----:B------:R-:W2:Y:S01]  /*4c50*/  MUFU.EX2 R227, R227 ;  /* 0x000000e300e37308 */ /* 0x000ea20000000800 */
[----:B------:R-:W-:Y:S01]  /*4c60*/  LOP3.LUT R20, R177, UR9, R20, 0x96, !PT ;  /* 0x00000009b1147c12 */ /* 0x000fe2000f8e9614 */
[----:B------:R-:W-:Y:S01]  /*4c70*/  FFMA.FTZ R123, R34, c[0x0][0x23c], -R229 ;  /* 0x00008f00227b7a23 */ /* 0x000fe200000108e5 */
[----:B------:R-:W-:Y:S01]  /*4c80*/  SHF.R.U32.HI R6, RZ, 0x10, R174 ;  /* 0x00000010ff067819 */ /* 0x000fe200000116ae */
[--C-:B------:R-:W-:Y:S01]  /*4c90*/  FFMA.FTZ R232, R24, c[0x0][0x23c], -R240.reuse ;  /* 0x00008f0018e87a23 */ /* 0x100fe200000108f0 */
[--C-:B------:R-:W-:Y:S01]  /*4ca0*/  SHF.R.U32.HI R22, RZ, 0x10, R25.reuse ;  /* 0x00000010ff167819 */ /* 0x100fe20000011619 */
[----:B------:R-:W-:Y:S01]  /*4cb0*/  IMAD.WIDE.U32 R214, R20, -0x2daee0ad, RZ ;  /* 0xd2511f5314d67825 */ /* 0x000fe200078e00ff */
[C---:B------:R-:W-:Y:S01]  /*4cc0*/  LOP3.LUT R26, R25.reuse, 0xffff, RZ, 0xc0, !PT ;  /* 0x0000ffff191a7812 */ /* 0x040fe200078ec0ff */
[----:B------:R-:W-:Y:S01]  /*4cd0*/  MUFU.EX2 R231, R231 ;  /* 0x000000e700e77308 */ /* 0x000fe20000000800 */
[----:B------:R-:W-:Y:S01]  /*4ce0*/  LOP3.LUT R23, R25, 0xff, RZ, 0xc0, !PT ;  /* 0x000000ff19177812 */ /* 0x000fe200078ec0ff */
[----:B------:R-:W-:Y:S01]  /*4cf0*/  FFMA.FTZ R233, R7, c[0x0][0x23c], -R240 ;  /* 0x00008f0007e97a23 */ /* 0x000fe200000108f0 */
[----:B------:R-:W-:Y:S01]  /*4d00*/  SHF.R.U32.HI R27, RZ, 0x18, R174 ;  /* 0x00000018ff1b7819 */ /* 0x000fe200000116ae */
[--C-:B------:R-:W-:Y:S01]  /*4d10*/  HSET2.LE.AND R21, R21, R236.reuse, PT ;  /* 0x000000ec15157233 */ /* 0x100fe20003803000 */
[----:B------:R-:W-:Y:S01]  /*4d20*/  LOP3.LUT R6, R6, 0xff, RZ, 0xc0, !PT ;  /* 0x000000ff06067812 */ /* 0x000fe200078ec0ff */
[--C-:B------:R-:W-:Y:S01]  /*4d30*/  FFMA.FTZ R234, R28, c[0x0][0x23c], -R240.reuse ;  /* 0x00008f001cea7a23 */ /* 0x100fe200000108f0 */
[----:B------:R-:W-:Y:S01]  /*4d40*/  SHF.R.U32.HI R25, RZ, 0x18, R25 ;  /* 0x00000018ff197819 */ /* 0x000fe20000011619 */
[----:B------:R-:W3:Y:S01]  /*4d50*/  MUFU.EX2 R230, R230 ;  /* 0x000000e600e67308 */ /* 0x000ee20000000800 */
[----:B------:R-:W-:Y:S01]  /*4d60*/  LOP3.LUT R22, R22, 0xff, RZ, 0xc0, !PT ;  /* 0x000000ff16167812 */ /* 0x000fe200078ec0ff */
[----:B------:R-:W-:Y:S01]  /*4d70*/  FFMA.FTZ R171, R29, c[0x0][0x23c], -R240 ;  /* 0x00008f001dab7a23 */ /* 0x000fe200000108f0 */
[----:B-1----:R-:W-:Y:S01]  /*4d80*/  F2FP.BF16.PACK_AB R238, R237, R239 ;  /* 0x000000efedee723e */ /* 0x002fe200000010ff */
[--C-:B------:R-:W-:Y:S01]  /*4d90*/  FFMA.FTZ R126, R30, c[0x0][0x23c], -R229.reuse ;  /* 0x00008f001e7e7a23 */ /* 0x100fe200000108e5 */
[----:B--2---:R-:W-:Y:S01]  /*4da0*/  F2FP.BF16.PACK_AB R165, R227, R226 ;  /* 0x000000e2e3a5723e */ /* 0x004fe200000010ff */
[----:B------:R-:W-:Y:S01]  /*4db0*/  FFMA.FTZ R170, R31, c[0x0][0x23c], -R229 ;  /* 0x00008f001faa7a23 */ /* 0x000fe200000108e5 */
[----:B------:R-:W-:Y:S01]  /*4dc0*/  PRMT R6, R6, 0x5410, R27 ;  /* 0x0000541006067816 */ /* 0x000fe2000000001b */
[----:B------:R-:W-:Y:S01]  /*4dd0*/  MUFU.EX2 R235, R235 ;  /* 0x000000eb00eb7308 */ /* 0x000fe20000000800 */
[----:B------:R-:W-:Y:S01]  /*4de0*/  PRMT R22, R22, 0x5410, R25 ;  /* 0x0000541016167816 */ /* 0x000fe20000000019 */
[----:B------:R-:W-:Y:S01]  /*4df0*/  LDSM.16.MT88.4 R28, [R204+0x18800] ;  /* 0x01880000cc1c783b */ /* 0x000fe20000004200 */
[----:B------:R-:W-:Y:S01]  /*4e00*/  PRMT R32, R238, 0x7632, R32 ;  /* 0x00007632ee207816 */ /* 0x000fe20000000020 */
[--C-:B------:R-:W-:Y:S01]  /*4e10*/  HSET2.LE.AND R131, R6, R236.reuse, PT ;  /* 0x000000ec06837233 */ /* 0x100fe20003803000 */
[----:B------:R-:W-:Y:S01]  /*4e20*/  LOP3.LUT R4, R214, 0xffff, RZ, 0xc0, !PT ;  /* 0x0000ffffd6047812 */ /* 0x000fe200078ec0ff */
[--C-:B------:R-:W-:Y:S01]  /*4e30*/  HSET2.LE.AND R22, R22, R236.reuse, PT ;  /* 0x000000ec16167233 */ /* 0x100fe20003803000 */
[----:B------:R-:W-:Y:S01]  /*4e40*/  PRMT R35, R165, 0x7632, R35 ;  /* 0x00007632a5237816 */ /* 0x000fe20000000023 */
[----:B------:R-:W1:Y:S01]  /*4e50*/  MUFU.EX2 R228, R228 ;  /* 0x000000e400e47308 */ /* 0x000e620000000800 */
[----:B------:R-:W-:Y:S01]  /*4e60*/  SHF.R.U32.HI R26, RZ, 0x8, R26 ;  /* 0x00000008ff1a7819 */ /* 0x000fe2000001161a */
[----:B------:R-:W-:Y:S01]  /*4e70*/  LDSM.16.MT88.4 R40, [R204+0x1a000] ;  /* 0x01a00000cc28783b */ /* 0x000fe20000004200 */
[----:B---3--:R-:W-:Y:S01]  /*4e80*/  F2FP.BF16.PACK_AB R34, R230, R231 ;  /* 0x000000e7e622723e */ /* 0x008fe200000010ff */
[----:B------:R-:W-:Y:S01]  /*4e90*/  FFMA.FTZ R225, R103, c[0x0][0x23c], -R240 ;  /* 0x00008f0067e17a23 */ /* 0x000fe200000108f0 */
[----:B------:R-:W-:Y:S01]  /*4ea0*/  PRMT R129, R238, 0x5410, R32 ;  /* 0x00005410ee817816 */ /* 0x000fe20000000020 */
[----:B------:R-:W-:Y:S01]  /*4eb0*/  FFMA.FTZ R224, R102, c[0x0][0x23c], -R240 ;  /* 0x00008f0066e07a23 */ /* 0x000fe200000108f0 */
[----:B------:R-:W-:Y:S01]  /*4ec0*/  SHF.R.U32.HI R6, RZ, 0x8, R4 ;  /* 0x00000008ff067819 */ /* 0x000fe20000011604 */
[----:B------:R-:W-:Y:S01]  /*4ed0*/  MUFU.EX2 R232, R232 ;  /* 0x000000e800e87308 */ /* 0x000fe20000000800 */
[----:B------:R-:W-:Y:S01]  /*4ee0*/  SHF.R.U32.HI R5, RZ, 0x10, R214 ;  /* 0x00000010ff057819 */ /* 0x000fe200000116d6 */
[----:B------:R-:W-:Y:S01]  /*4ef0*/  FFMA.FTZ R219, R101, c[0x0][0x23c], -R229 ;  /* 0x00008f0065db7a23 */ /* 0x000fe200000108e5 */
[----:B------:R-:W-:Y:S01]  /*4f00*/  PRMT R4, R165, 0x5410, R35 ;  /* 0x00005410a5047816 */ /* 0x000fe20000000023 */
[----:B------:R-:W-:Y:S01]  /*4f10*/  FFMA.FTZ R218, R100, c[0x0][0x23c], -R229 ;  /* 0x00008f0064da7a23 */ /* 0x000fe200000108e5 */
[----:B------:R-:W-:Y:S01]  /*4f20*/  PRMT R23, R23, 0x5410, R26 ;  /* 0x0000541017177816 */ /* 0x000fe2000000001a */
[----:B------:R-:W-:Y:S01]  /*4f30*/  FFMA.FTZ R223, R99, c[0x0][0x23c], -R240 ;  /* 0x00008f0063df7a23 */ /* 0x000fe200000108f0 */
[----:B------:R-:W-:Y:S01]  /*4f40*/  PRMT R33, R34, 0x7632, R33 ;  /* 0x0000763222217816 */ /* 0x000fe20000000021 */
[----:B------:R-:W2:Y:S01]  /*4f50*/  MUFU.EX2 R233, R233 ;  /* 0x000000e900e97308 */ /* 0x000ea20000000800 */
[----:B-1----:R-:W-:Y:S01]  /*4f60*/  F2FP.BF16.PACK_AB R125, R228, R235 ;  /* 0x000000ebe47d723e */ /* 0x002fe200000010ff */
[----:B------:R-:W-:Y:S01]  /*4f70*/  HSET2.LE.AND R23, R23, R236, PT ;  /* 0x000000ec17177233 */ /* 0x000fe20003803000 */
[----:B------:R-:W-:Y:S01]  /*4f80*/  LOP3.LUT R129, R22, R129, RZ, 0xc0, !PT ;  /* 0x0000008116817212 */ /* 0x000fe200078ec0ff */
[----:B------:R-:W-:Y:S01]  /*4f90*/  LDSM.16.MT88.4 R24, [R202+0x18800] ;  /* 0x01880000ca18783b */ /* 0x000fe20000004200 */
[----:B------:R-:W-:Y:S01]  /*4fa0*/  SHF.R.U32.HI R22, RZ, 0x18, R214 ;  /* 0x00000018ff167819 */ /* 0x000fe200000116d6 */
[----:B------:R-:W-:Y:S01]  /*4fb0*/  FFMA.FTZ R222, R98, c[0x0][0x23c], -R240 ;  /* 0x00008f0062de7a23 */ /* 0x000fe200000108f0 */
[----:B------:R-:W-:Y:S01]  /*4fc0*/  LOP3.LUT R5, R5, 0xff, RZ, 0xc0, !PT ;  /* 0x000000ff05057812 */ /* 0x000fe200078ec0ff */
[----:B------:R-:W-:Y:S01]  /*4fd0*/  MUFU.EX2 R123, R123 ;  /* 0x0000007b007b7308 */ /* 0x000fe20000000800 */
[----:B------:R-:W-:Y:S01]  /*4fe0*/  LOP3.LUT R131, R131, R4, RZ, 0xc0, !PT ;  /* 0x0000000483837212 */ /* 0x000fe200078ec0ff */
[----:B------:R-:W-:Y:S01]  /*4ff0*/  FFMA.FTZ R217, R97, c[0x0][0x23c], -R229 ;  /* 0x00008f0061d97a23 */ /* 0x000fe200000108e5 */
[----:B------:R-:W-:Y:S01]  /*5000*/  PRMT R124, R125, 0x7632, R124 ;  /* 0x000076327d7c7816 */ /* 0x000fe2000000007c */
[----:B------:R-:W-:Y:S01]  /*5010*/  FFMA.FTZ R221, R95, c[0x0][0x23c], -R240 ;  /* 0x00008f005fdd7a23 */ /* 0x000fe200000108f0 */
[----:B------:R-:W-:Y:S01]  /*5020*/  LOP3.LUT R4, R215, UR7, R172, 0x96, !PT ;  /* 0x00000007d7047c12 */ /* 0x000fe2000f8e96ac */
[----:B------:R-:W-:Y:S01]  /*5030*/  FFMA.FTZ R220, R94, c[0x0][0x23c], -R240 ;  /* 0x00008f005edc7a23 */ /* 0x000fe200000108f0 */
[----:B------:R-:W-:Y:S01]  /*5040*/  PRMT R130, R34, 0x5410, R33 ;  /* 0x0000541022827816 */ /* 0x000fe20000000021 */
[----:B------:R-:W1:Y:S01]  /*5050*/  MUFU.EX2 R127, R127 ;  /* 0x0000007f007f7308 */ /* 0x000e620000000800 */
[----:B------:R-:W-:-:S02]  /*5060*/  PRMT R22, R5, 0x5410, R22 ;  /* 0x0000541005167816 */ /* 0x000fc40000000016 */
[----:B------:R-:W-:Y:S02]  /*5070*/  PRMT R128, R125, 0x5410, R124 ;  /* 0x000054107d807816 */ /* 0x000fe4000000007c */
[C---:B------:R-:W-:Y:S02]  /*5080*/  LOP3.LUT R5, R4.reuse, 0xffff, RZ, 0xc0, !PT ;  /* 0x0000ffff04057812 */ /* 0x040fe400078ec0ff */
[----:B------:R-:W-:Y:S01]  /*5090*/  SHF.R.U32.HI R20, RZ, 0x10, R4 ;  /* 0x00000010ff147819 */ /* 0x000fe20000011604 */
[----:B------:R-:W-:Y:S01]  /*50a0*/  MUFU.EX2 R234, R234 ;  /* 0x000000ea00ea7308 */ /* 0x000fe20000000800 */
[----:B------:R-:W-:Y:S02]  /*50b0*/  LOP3.LUT R130, R21, R130, RZ, 0xc0, !PT ;  /* 0x0000008215827212 */ /* 0x000fe400078ec0ff */
[----:B------:R-:W-:Y:S02]  /*50c0*/  LOP3.LUT R21, R4, 0xff, RZ, 0xc0, !PT ;  /* 0x000000ff04157812 */ /* 0x000fe400078ec0ff */
[----:B------:R-:W-:-:S02]  /*50d0*/  LOP3.LUT R128, R23, R128, RZ, 0xc0, !PT ;  /* 0x0000008017807212 */ /* 0x000fc400078ec0ff */
[----:B------:R-:W-:Y:S01]  /*50e0*/  SHF.R.U32.HI R5, RZ, 0x8, R5 ;  /* 0x00000008ff057819 */ /* 0x000fe20000011605 */
[----:B------:R-:W3:Y:S01]  /*50f0*/  MUFU.EX2 R171, R171 ;  /* 0x000000ab00ab7308 */ /* 0x000ee20000000800 */
[----:B------:R-:W-:Y:S02]  /*5100*/  SHF.R.U32.HI R4, RZ, 0x18, R4 ;  /* 0x00000018ff047819 */ /* 0x000fe40000011604 */
[----:B------:R-:W-:Y:S01]  /*5110*/  LOP3.LUT R23, R214, 0xff, RZ, 0xc0, !PT ;  /* 0x000000ffd6177812 */ /* 0x000fe200078ec0ff */
[----:B------:R-:W-:Y:S01]  /*5120*/  HMMA.16816.F32.BF16 R148, R128, R152, RZ ;  /* 0x000000988094723c */ /* 0x000fe200000418ff */
[----:B------:R-:W-:Y:S02]  /*5130*/  LOP3.LUT R20, R20, 0xff, RZ, 0xc0, !PT ;  /* 0x000000ff14147812 */ /* 0x000fe400078ec0ff */
[----:B------:R-:W-:Y:S01]  /*5140*/  PRMT R23, R23, 0x5410, R6 ;  /* 0x0000541017177816 */ /* 0x000fe20000000006 */
[----:B------:R-:W-:Y:S01]  /*5150*/  MUFU.EX2 R126, R126 ;  /* 0x0000007e007e7308 */ /* 0x000fe20000000800 */
[----:B------:R-:W-:-:S02]  /*5160*/  PRMT R21, R21, 0x5410, R5 ;  /* 0x0000541015157816 */ /* 0x000fc40000000005 */
[----:B------:R-:W-:Y:S01]  /*5170*/  PRMT R20, R20, 0x5410, R4 ;  /* 0x0000541014147816 */ /* 0x000fe20000000004 */
[C---:B------:R-:W-:Y:S01]  /*5180*/  HMMA.16816.F32.BF16 R152, R128.reuse, R154, RZ ;  /* 0x0000009a8098723c */ /* 0x040fe200000418ff */
[----:B------:R-:W4:Y:S01]  /*5190*/  LDSM.16.MT88.4 R4, [R201+0x18800] ;  /* 0x01880000c904783b */ /* 0x000f220000004200 */
[----:B--2---:R-:W-:Y:S01]  /*51a0*/  F2FP.BF16.PACK_AB R167, R233, R232 ;  /* 0x000000e8e9a7723e */ /* 0x004fe200000010ff */
[--C-:B------:R-:W-:Y:S01]  /*51b0*/  HSET2.LE.AND R36, R21, R236.reuse, PT ;  /* 0x000000ec15247233 */ /* 0x100fe20003803000 */
[----:B------:R-:W2:Y:S01]  /*51c0*/  MUFU.EX2 R170, R170 ;  /* 0x000000aa00aa7308 */ /* 0x000ea20000000800 */
[----:B-1----:R-:W-:Y:S01]  /*51d0*/  F2FP.BF16.PACK_AB R169, R127, R123 ;  /* 0x0000007b7fa9723e */ /* 0x002fe200000010ff */
[----:B------:R-:W-:Y:S01]  /*51e0*/  HSET2.LE.AND R21, R20, R236, PT ;  /* 0x000000ec14157233 */ /* 0x000fe20003803000 */
[----:B------:R-:W-:Y:S01]  /*51f0*/  PRMT R166, R167, 0x7632, R166 ;  /* 0x00007632a7a67816 */ /* 0x000fe200000000a6 */
[----:B------:R-:W-:Y:S01]  /*5200*/  HMMA.16816.F32.BF16 R132, R128, R136, RZ ;  /* 0x000000888084723c */ /* 0x000fe200000418ff */
[----:B------:R-:W-:-:S02]  /*5210*/  PRMT R168, R169, 0x7632, R168 ;  /* 0x00007632a9a87816 */ /* 0x000fc400000000a8 */
[----:B------:R-:W-:Y:S01]  /*5220*/  PRMT R20, R167, 0x5410, R166 ;  /* 0x00005410a7147816 */ /* 0x000fe200000000a6 */
[----:B------:R-:W-:Y:S01]  /*5230*/  MUFU.EX2 R225, R225 ;  /* 0x000000e100e17308 */ /* 0x000fe20000000800 */
[----:B---3--:R-:W-:Y:S02]  /*5240*/  F2FP.BF16.PACK_AB R211, R171, R234 ;  /* 0x000000eaabd3723e */ /* 0x008fe400000010ff */
[----:B------:R-:W-:Y:S01]  /*5250*/  LOP3.LUT R20, R36, R20, RZ, 0xc0, !PT ;  /* 0x0000001424147212 */ /* 0x000fe200078ec0ff */
[----:B------:R-:W-:Y:S01]  /*5260*/  HMMA.16816.F32.BF16 R136, R128, R138, RZ ;  /* 0x0000008a8088723c */ /* 0x000fe200000418ff */
[----:B------:R-:W-:Y:S02]  /*5270*/  PRMT R36, R169, 0x5410, R168 ;  /* 0x00005410a9247816 */ /* 0x000fe400000000a8 */
[----:B------:R-:W-:Y:S01]  /*5280*/  PRMT R183, R211, 0x7632, R183 ;  /* 0x00007632d3b77816 */ /* 0x000fe200000000b7 */
[----:B------:R-:W-:Y:S01]  /*5290*/  MUFU.EX2 R224, R224 ;  /* 0x000000e000e07308 */ /* 0x000fe20000000800 */
[----:B--2---:R-:W-:-:S02]  /*52a0*/  F2FP.BF16.PACK_AB R213, R170, R126 ;  /* 0x0000007eaad5723e */ /* 0x004fc400000010ff */
[----:B------:R-:W-:Y:S01]  /*52b0*/  LOP3.LUT R21, R21, R36, RZ, 0xc0, !PT ;  /* 0x0000002415157212 */ /* 0x000fe200078ec0ff */
[--C-:B------:R-:W-:Y:S01]  /*52c0*/  HSET2.LE.AND R36, R23, R236.reuse, PT ;  /* 0x000000ec17247233 */ /* 0x100fe20003803000 */
[----:B------:R-:W-:Y:S01]  /*52d0*/  PRMT R212, R213, 0x7632, R212 ;  /* 0x00007632d5d47816 */ /* 0x000fe200000000d4 */
[----:B------:R-:W-:Y:S01]  /*52e0*/  HSET2.LE.AND R23, R22, R236, PT ;  /* 0x000000ec16177233 */ /* 0x000fe20003803000 */
[----:B------:R-:W-:Y:S01]  /*52f0*/  PRMT R22, R211, 0x5410, R183 ;  /* 0x00005410d3167816 */ /* 0x000fe200000000b7 */
[----:B------:R-:W-:Y:S01]  /*5300*/  HMMA.16816.F32.BF16 R140, R128, R144, RZ ;  /* 0x00000090808c723c */ /* 0x000fe200000418ff */
[----:B------:R-:W-:Y:S02]  /*5310*/  MUFU.EX2 R219, R219 ;  /* 0x000000db00db7308 */ /* 0x000fe40000000800 */
[----:B------:R-:W-:Y:S02]  /*5320*/  LOP3.LUT R22, R36, R22, RZ, 0xc0, !PT ;  /* 0x0000001624167212 */ /* 0x000fe400078ec0ff */
[----:B------:R-:W-:-:S03]  /*5330*/  PRMT R36, R213, 0x5410, R212 ;  /* 0x00005410d5247816 */ /* 0x000fc600000000d4 */
[----:B------:R-:W-:Y:S01]  /*5340*/  HMMA.16816.F32.BF16 R144, R128, R146, RZ ;  /* 0x000000928090723c */ /* 0x000fe200000418ff */
[----:B------:R-:W-:Y:S01]  /*5350*/  LOP3.LUT R23, R23, R36, RZ, 0xc0, !PT ;  /* 0x0000002417177212 */ /* 0x000fe200078ec0ff */
[----:B------:R-:W1:Y:S06]  /*5360*/  MUFU.EX2 R218, R218 ;  /* 0x000000da00da7308 */ /* 0x000e6c0000000800 */
[C---:B----4-:R-:W-:Y:S02]  /*5370*/  HMMA.16816.F32.BF16 R148, R20.reuse, R4, R148 ;  /* 0x000000041494723c */ /* 0x050fe40000041894 */
[----:B------:R-:W-:Y:S06]  /*5380*/  MUFU.EX2 R223, R223 ;  /* 0x000000df00df7308 */ /* 0x000fec0000000800 */
[C---:B------:R-:W-:Y:S01]  /*5390*/  HMMA.16816.F32.BF16 R152, R20.reuse, R6, R152 ;  /* 0x000000061498723c */ /* 0x040fe20000041898 */
[----:B------:R-:W2:Y:S01]  /*53a0*/  LDSM.16.MT88.4 R4, [R204+0x1a800] ;  /* 0x01a80000cc04783b */ /* 0x000ea20000004200 */
[----:B-1----:R-:W-:Y:S01]  /*53b0*/  F2FP.BF16.PACK_AB R182, R218, R219 ;  /* 0x000000dbdab6723e */ /* 0x002fe200000010ff */
[----:B------:R-:W1:Y:S05]  /*53c0*/  MUFU.EX2 R222, R222 ;  /* 0x000000de00de7308 */ /* 0x000e6a0000000800 */
[C---:B------:R-:W-:Y:S03]  /*53d0*/  HMMA.16816.F32.BF16 R132, R20.reuse, R28, R132 ;  /* 0x0000001c1484723c */ /* 0x040fe60000041884 */
[----:B------:R-:W-:Y:S05]  /*53e0*/  MUFU.EX2 R217, R217 ;  /* 0x000000d900d97308 */ /* 0x000fea0000000800 */
[----:B------:R-:W-:Y:S01]  /*53f0*/  HMMA.16816.F32.BF16 R136, R20, R30, R136 ;  /* 0x0000001e1488723c */ /* 0x000fe20000041888 */
[----:B------:R-:W3:Y:S02]  /*5400*/  LDSM.16.MT88.4 R28, [R200+0x18800] ;  /* 0x01880000c81c783b */ /* 0x000ee40000004200 */
[----:B------:R-:W-:Y:S05]  /*5410*/  MUFU.EX2 R221, R221 ;  /* 0x000000dd00dd7308 */ /* 0x000fea0000000800 */
[C---:B------:R-:W-:Y:S03]  /*5420*/  HMMA.16816.F32.BF16 R36, R128.reuse, R40, RZ ;  /* 0x000000288024723c */ /* 0x040fe600000418ff */
[----:B------:R-:W-:Y:S05]  /*5430*/  MUFU.EX2 R220, R220 ;  /* 0x000000dc00dc7308 */ /* 0x000fea0000000800 */
[----:B------:R-:W-:Y:S08]  /*5440*/  HMMA.16816.F32.BF16 R40, R128, R42, RZ ;  /* 0x0000002a8028723c */ /* 0x000ff000000418ff */
[C---:B------:R-:W-:Y:S08]  /*5450*/  HMMA.16816.F32.BF16 R140, R20.reuse, R24, R140 ;  /* 0x00000018148c723c */ /* 0x040ff0000004188c */
[----:B------:R-:W-:Y:S01]  /*5460*/  HMMA.16816.F32.BF16 R144, R20, R26, R144 ;  /* 0x0000001a1490723c */ /* 0x000fe20000041890 */
[----:B------:R-:W4:Y:S07]  /*5470*/  LDSM.16.MT88.4 R24, [R201+0x1a800] ;  /* 0x01a80000c918783b */ /* 0x000f2e0000004200 */
[C---:B------:R-:W-:Y:S08]  /*5480*/  HMMA.16816.F32.BF16 R156, R128.reuse, R160, RZ ;  /* 0x000000a0809c723c */ /* 0x040ff000000418ff */
[----:B------:R-:W-:Y:S08]  /*5490*/  HMMA.16816.F32.BF16 R160, R128, R162, RZ ;  /* 0x000000a280a0723c */ /* 0x000ff000000418ff */
[C---:B--2---:R-:W-:Y:S08]  /*54a0*/  HMMA.16816.F32.BF16 R36, R20.reuse, R4, R36 ;  /* 0x000000041424723c */ /* 0x044ff00000041824 */
[----:B------:R-:W-:Y:S01]  /*54b0*/  HMMA.16816.F32.BF16 R40, R20, R6, R40 ;  /* 0x000000061428723c */ /* 0x000fe20000041828 */
[----:B------:R-:W2:Y:S07]  /*54c0*/  LDSM.16.MT88.4 R4, [R204+0x1c800] ;  /* 0x01c80000cc04783b */ /* 0x000eae0000004200 */
[C---:B------:R-:W-:Y:S08]  /*54d0*/  HMMA.16816.F32.BF16 R52, R128.reuse, R56, RZ ;  /* 0x000000388034723c */ /* 0x040ff000000418ff */
[C---:B------:R-:W-:Y:S08]  /*54e0*/  HMMA.16816.F32.BF16 R56, R128.reuse, R58, RZ ;  /* 0x0000003a8038723c */ /* 0x040ff000000418ff */
[C---:B------:R-:W-:Y:S08]  /*54f0*/  HMMA.16816.F32.BF16 R44, R128.reuse, R48, RZ ;  /* 0x00000030802c723c */ /* 0x040ff000000418ff */
[----:B------:R-:W-:Y:S08]  /*5500*/  HMMA.16816.F32.BF16 R48, R128, R50, RZ ;  /* 0x000000328030723c */ /* 0x000ff000000418ff */
[C---:B---3--:R-:W-:Y:S08]  /*5510*/  HMMA.16816.F32.BF16 R156, R20.reuse, R28, R156 ;  /* 0x0000001c149c723c */ /* 0x048ff0000004189c */
[----:B------:R-:W-:Y:S01]  /*5520*/  HMMA.16816.F32.BF16 R160, R20, R30, R160 ;  /* 0x0000001e14a0723c */ /* 0x000fe200000418a0 */
[----:B------:R-:W3:Y:S07]  /*5530*/  LDSM.16.MT88.4 R28, [R200+0x1a800] ;  /* 0x01a80000c81c783b */ /* 0x000eee0000004200 */
[C---:B------:R-:W-:Y:S08]  /*5540*/  HMMA.16816.F32.BF16 R68, R128.reuse, R72, RZ ;  /* 0x000000488044723c */ /* 0x040ff000000418ff */
[----:B------:R-:W-:Y:S08]  /*5550*/  HMMA.16816.F32.BF16 R72, R128, R74, RZ ;  /* 0x0000004a8048723c */ /* 0x000ff000000418ff */
[C---:B----4-:R-:W-:Y:S08]  /*5560*/  HMMA.16816.F32.BF16 R52, R20.reuse, R24, R52 ;  /* 0x000000181434723c */ /* 0x050ff00000041834 */
[C---:B------:R-:W-:Y:S01]  /*5570*/  HMMA.16816.F32.BF16 R56, R20.reuse, R26, R56 ;  /* 0x0000001a1438723c */ /* 0x040fe20000041838 */
[----:B------:R-:W4:Y:S07]  /*5580*/  LDSM.16.MT88.4 R24, [R202+0x1c800] ;  /* 0x01c80000ca18783b */ /* 0x000f2e0000004200 */
[C---:B------:R-:W-:Y:S08]  /*5590*/  HMMA.16816.F32.BF16 R44, R20.reuse, R60, R44 ;  /* 0x0000003c142c723c */ /* 0x040ff0000004182c */
[----:B------:R-:W-:Y:S08]  /*55a0*/  HMMA.16816.F32.BF16 R48, R20, R62, R48 ;  /* 0x0000003e1430723c */ /* 0x000ff00000041830 */
[----:B------:R-:W-:Y:S08]  /*55b0*/  HMMA.16816.F32.BF16 R60, R128, R64, RZ ;  /* 0x00000040803c723c */ /* 0x000ff000000418ff */
[C---:B--2---:R-:W-:Y:S08]  /*55c0*/  HMMA.16816.F32.BF16 R68, R20.reuse, R4, R68 ;  /* 0x000000041444723c */ /* 0x044ff00000041844 */
[----:B------:R-:W-:Y:S01]  /*55d0*/  HMMA.16816.F32.BF16 R72, R20, R6, R72 ;  /* 0x000000061448723c */ /* 0x000fe20000041848 */
[----:B------:R-:W2:Y:S07]  /*55e0*/  LDSM.16.MT88.4 R4, [R201+0x1c800] ;  /* 0x01c80000c904783b */ /* 0x000eae0000004200 */
[----:B------:R-:W-:Y:S08]  /*55f0*/  HMMA.16816.F32.BF16 R76, R128, R80, RZ ;  /* 0x00000050804c723c */ /* 0x000ff000000418ff */
[----:B---3--:R-:W-:Y:S07]  /*5600*/  HMMA.16816.F32.BF16 R60, R20, R28, R60 ;  /* 0x0000001c143c723c */ /* 0x008fee000004183c */
[----:B------:R-:W-:Y:S01]  /*5610*/  IMAD.WIDE.U32 R28, R84, -0x326172a9, RZ ;  /* 0xcd9e8d57541c7825 */ /* 0x000fe200078e00ff */
[----:B------:R-:W-:Y:S04]  /*5620*/  HMMA.16816.F32.BF16 R80, R128, R82, RZ ;  /* 0x000000528050723c */ /* 0x000fe800000418ff */
[----:B------:R-:W-:-:S02]  /*5630*/  LOP3.LUT R180, R29, UR34, R180, 0x96, !PT ;  /* 0x000000221db47c12 */ /* 0x000fc4000f8e96b4 */
[----:B------:R-:W-:Y:S02]  /*5640*/  LOP3.LUT R28, R19, UR15, R28, 0x96, !PT ;  /* 0x0000000f131c7c12 */ /* 0x000fe4000f8e961c */
[----:B------:R-:W-:Y:S01]  /*5650*/  HMMA.16816.F32.BF16 R84, R128, R88, RZ ;  /* 0x000000588054723c */ /* 0x000fe200000418ff */
[----:B------:R-:W-:-:S05]  /*5660*/  IMAD.WIDE.U32 R180, R180, -0x2daee0ad, RZ ;  /* 0xd2511f53b4b47825 */ /* 0x000fca00078e00ff */
[----:B------:R-:W-:Y:S02]  /*5670*/  LOP3.LUT R179, R181, UR14, R178, 0x96, !PT ;  /* 0x0000000eb5b37c12 */ /* 0x000fe4000f8e96b2 */
[C---:B----4-:R-:W-:Y:S07]  /*5680*/  HMMA.16816.F32.BF16 R76, R20.reuse, R24, R76 ;  /* 0x00000018144c723c */ /* 0x050fee000004184c */
[----:B------:R-:W-:Y:S01]  /*5690*/  IMAD.WIDE.U32 R24, R28, -0x2daee0ad, RZ ;  /* 0xd2511f531c187825 */ /* 0x000fe200078e00ff */
[----:B------:R-:W-:Y:S03]  /*56a0*/  HMMA.16816.F32.BF16 R80, R20, R26, R80 ;  /* 0x0000001a1450723c */ /* 0x000fe60000041850 */
[----:B------:R-:W-:Y:S01]  /*56b0*/  IMAD.WIDE.U32 R28, R179, -0x326172a9, RZ ;  /* 0xcd9e8d57b31c7825 */ /* 0x000fe200078e00ff */
[----:B------:R-:W-:-:S04]  /*56c0*/  LOP3.LUT R178, R25, UR12, R180, 0x96, !PT ;  /* 0x0000000c19b27c12 */ /* 0x000fc8000f8e96b4 */
[----:B--2---:R-:W-:Y:S01]  /*56d0*/  HMMA.16816.F32.BF16 R84, R20, R4, R84 ;  /* 0x000000041454723c */ /* 0x004fe20000041854 */
[----:B------:R-:W-:-:S05]  /*56e0*/  IMAD.WIDE.U32 R178, R178, -0x326172a9, RZ ;  /* 0xcd9e8d57b2b27825 */ /* 0x000fca00078e00ff */
[----:B------:R-:W-:Y:S02]  /*56f0*/  LOP3.LUT R26, R179, UR11, R28, 0x96, !PT ;  /* 0x0000000bb31a7c12 */ /* 0x000fe4000f8e961c */
[----:B------:R-:W-:Y:S01]  /*5700*/  LOP3.LUT R4, R29, UR13, R18, 0x96, !PT ;  /* 0x0000000d1d047c12 */ /* 0x000fe2000f8e9612 */
[----:B------:R-:W-:Y:S01]  /*5710*/  HMMA.16816.F32.BF16 R88, R128, R90, RZ ;  /* 0x0000005a8058723c */ /* 0x000fe200000418ff */
[----:B------:R-:W-:Y:S01]  /*5720*/  LOP3.LUT R28, R179, UR11, R28, 0x96, !PT ;  /* 0x0000000bb31c7c12 */ /* 0x000fe2000f8e961c */
[----:B------:R-:W-:Y:S01]  /*5730*/  IMAD.WIDE.U32 R26, R26, -0x2daee0ad, RZ ;  /* 0xd2511f531a1a7825 */ /* 0x000fe200078e00ff */
[----:B------:R-:W-:-:S03]  /*5740*/  LOP3.LUT R29, R29, UR13, R18, 0x96, !PT ;  /* 0x0000000d1d1d7c12 */ /* 0x000fc6000f8e9612 */
[----:B------:R-:W-:Y:S02]  /*5750*/  IMAD.WIDE.U32 R4, R4, -0x2daee0ad, RZ ;  /* 0xd2511f5304047825 */ /* 0x000fe400078e00ff */
[----:B------:R-:W-:Y:S02]  /*5760*/  HMMA.16816.F32.BF16 R64, R128, R66, RZ ;  /* 0x000000428040723c */ /* 0x000fe400000418ff */
[----:B------:R-:W-:Y:S01]  /*5770*/  IMAD.WIDE.U32 R12, R28, -0x2daee0ad, RZ ;  /* 0xd2511f531c0c7825 */ /* 0x000fe200078e00ff */
[----:B------:R-:W-:Y:S02]  /*5780*/  LOP3.LUT R25, R5, UR10, R24, 0x96, !PT ;  /* 0x0000000a05197c12 */ /* 0x000fe4000f8e9618 */
[----:B------:R-:W-:Y:S01]  /*5790*/  LOP3.LUT R5, R27, UR8, R4, 0x96, !PT ;  /* 0x000000081b057c12 */ /* 0x000fe2000f8e9604 */
[----:B------:R-:W-:Y:S01]  /*57a0*/  IMAD R29, R29, -0x2daee0ad, RZ ;  /* 0xd2511f531d1d7824 */ /* 0x000fe200078e02ff */
[----:B------:R-:W-:Y:S01]  /*57b0*/  LOP3.LUT R4, R175, UR35, R176, 0x96, !PT ;  /* 0x00000023af047c12 */ /* 0x000fe2000f8e96b0 */
[----:B------:R-:W-:Y:S01]  /*57c0*/  IMAD.WIDE.U32 R180, R25, -0x326172a9, RZ ;  /* 0xcd9e8d5719b47825 */ /* 0x000fe200078e00ff */
[----:B------:R-:W-:-:S02]  /*57d0*/  LOP3.LUT R24, R174, 0xff, RZ, 0xc0, !PT ;  /* 0x000000ffae187812 */ /* 0x000fc400078ec0ff */
[----:B------:R-:W-:Y:S01]  /*57e0*/  LOP3.LUT R29, R13, UR8, R29, 0x96, !PT ;  /* 0x000000080d1d7c12 */ /* 0x000fe2000f8e961d */
[----:B------:R-:W-:Y:S01]  /*57f0*/  IMAD.WIDE.U32 R176, R5, -0x326172a9, RZ ;  /* 0xcd9e8d5705b07825 */ /* 0x000fe200078e00ff */
[----:B------:R-:W-:Y:S02]  /*5800*/  ISETP.GE.U32.AND P6, PT, R243, R24, PT ;  /* 0x00000018f300720c */ /* 0x000fe40003fc6070 */
[----:B------:R-:W-:Y:S01]  /*5810*/  LOP3.LUT R242, R181, UR9, R178, 0x96, !PT ;  /* 0x00000009b5f27c12 */ /* 0x000fe2000f8e96b2 */
[----:B------:R-:W-:Y:S01]  /*5820*/  HMMA.16816.F32.BF16 R88, R20, R6, R88 ;  /* 0x000000061458723c */ /* 0x000fe20000041858 */
[----:B------:R-:W-:Y:S02]  /*5830*/  LOP3.LUT R27, R177, UR35, R180, 0x96, !PT ;  /* 0x00000023b11b7c12 */ /* 0x000fe4000f8e96b4 */
[----:B------:R-:W-:Y:S02]  /*5840*/  LOP3.LUT R28, R176, 0xff, RZ, 0xc0, !PT ;  /* 0x000000ffb01c7812 */ /* 0x000fe400078ec0ff */
[----:B------:R-:W-:-:S02]  /*5850*/  LOP3.LUT R24, R27, 0xffff, RZ, 0xc0, !PT ;  /* 0x0000ffff1b187812 */ /* 0x000fc400078ec0ff */
[----:B------:R-:W-:Y:S01]  /*5860*/  ISETP.GE.U32.AND P2, PT, R243, R28, PT ;  /* 0x0000001cf300720c */ /* 0x000fe20003f46070 */
[----:B------:R-:W-:Y:S01]  /*5870*/  HMMA.16816.F32.BF16 R64, R20, R30, R64 ;  /* 0x0000001e1440723c */ /* 0x000fe20000041840 */
[----:B------:R-:W-:Y:S02]  /*5880*/  SHF.R.U32.HI R24, RZ, 0x8, R24 ;  /* 0x00000008ff187819 */ /* 0x000fe40000011618 */
[----:B------:R-:W-:Y:S02]  /*5890*/  LOP3.LUT R28, R27, 0xff, RZ, 0xc0, !PT ;  /* 0x000000ff1b1c7812 */ /* 0x000fe400078ec0ff */
[----:B------:R-:W-:Y:S02]  /*58a0*/  LOP3.LUT R24, R24, 0xffff, RZ, 0xc0, !PT ;  /* 0x0000ffff18187812 */ /* 0x000fe400078ec0ff */
[----:B------:R-:W-:Y:S02]  /*58b0*/  LOP3.LUT R7, R176, 0xffff, RZ, 0xc0, !PT ;  /* 0x0000ffffb0077812 */ /* 0x000fe400078ec0ff */
[----:B------:R-:W-:-:S02]  /*58c0*/  SHF.R.U32.HI R25, RZ, 0x10, R176 ;  /* 0x00000010ff197819 */ /* 0x000fc400000116b0 */
[----:B------:R-:W-:Y:S01]  /*58d0*/  SHF.R.U32.HI R5, RZ, 0x18, R176 ;  /* 0x00000018ff057819 */ /* 0x000fe200000116b0 */
[----:B------:R-:W-:Y:S01]  /*58e0*/  IMAD.WIDE.U32 R176, R29, -0x326172a9, RZ ;  /* 0xcd9e8d571db07825 */ /* 0x000fe200078e00ff */
[C---:B------:R-:W-:Y:S02]  /*58f0*/  ISETP.GE.U32.AND P4, PT, R243.reuse, R28, PT ;  /* 0x0000001cf300720c */ /* 0x040fe40003f86070 */
[----:B------:R-:W-:Y:S02]  /*5900*/  ISETP.GE.U32.AND P5, PT, R243, R24, PT ;  /* 0x00000018f300720c */ /* 0x000fe40003fa6070 */
[----:B------:R-:W-:Y:S02]  /*5910*/  LOP3.LUT R241, R177, UR35, R180, 0x96, !PT ;  /* 0x00000023b1f17c12 */ /* 0x000fe4000f8e96b4 */
[----:B------:R-:W-:Y:S02]  /*5920*/  F2FP.BF16.PACK_AB R180, R224, R225 ;  /* 0x000000e1e0b4723e */ /* 0x000fe400000010ff */
[----:B------:R-:W-:-:S02]  /*5930*/  SHF.R.U32.HI R28, RZ, 0x18, R27 ;  /* 0x00000018ff1c7819 */ /* 0x000fc4000001161b */
[C---:B------:R-:W-:Y:S02]  /*5940*/  PRMT R179, R180.reuse, 0x7632, R179 ;  /* 0x00007632b4b37816 */ /* 0x040fe400000000b3 */
[----:B------:R-:W-:Y:S01]  /*5950*/  SHF.R.U32.HI R27, RZ, 0x10, R27 ;  /* 0x00000010ff1b7819 */ /* 0x000fe2000001161b */
[----:B------:R-:W-:Y:S01]  /*5960*/  @!P4 HFMA2.BF16_V2 R120, -RZ.H0_H0, RZ.H0_H0, -R180.H0_H0 ;  /* 0x200000ffff78c231 */ /* 0x000fe200003409b4 */
[----:B------:R-:W-:Y:S01]  /*5970*/  PRMT R24, R180, 0x5410, R179 ;  /* 0x00005410b4187816 */ /* 0x000fe200000000b3 */
[----:B------:R-:W-:Y:S01]  /*5980*/  @!P5 HFMA2.BF16_V2 R115, -RZ.H0_H0, RZ.H0_H0, -R179.H0_H0 ;  /* 0x200000ffff73d231 */ /* 0x000fe200003409b3 */
[----:B------:R-:W-:Y:S02]  /*5990*/  LOP3.LUT R27, R27, 0xff, RZ, 0xc0, !PT ;  /* 0x000000ff1b1b7812 */ /* 0x000fe400078ec0ff */
[----:B------:R-:W-:Y:S02]  /*59a0*/  @!P4 PRMT R180, R120, 0x5410, RZ ;  /* 0x0000541078b4c816 */ /* 0x000fe400000000ff */
[----:B------:R-:W-:-:S02]  /*59b0*/  ISETP.GE.U32.AND P4, PT, R243, R28, PT ;  /* 0x0000001cf300720c */ /* 0x000fc40003f86070 */
[----:B------:R-:W-:Y:S02]  /*59c0*/  @!P5 PRMT R179, R115, 0x5410, RZ ;  /* 0x0000541073b3d816 */ /* 0x000fe400000000ff */
[----:B------:R-:W-:Y:S02]  /*59d0*/  ISETP.GE.U32.AND P5, PT, R243, R27, PT ;  /* 0x0000001bf300720c */ /* 0x000fe40003fa6070 */
[----:B------:R-:W-:Y:S02]  /*59e0*/  LOP3.LUT R6, R181, UR9, R178, 0x96, !PT ;  /* 0x00000009b5067c12 */ /* 0x000fe4000f8e96b2 */
[----:B------:R-:W-:Y:S02]  /*59f0*/  LOP3.LUT R216, R176, 0xff, RZ, 0xc0, !PT ;  /* 0x000000ffb0d87812 */ /* 0x000fe400078ec0ff */
[----:B------:R-:W-:Y:S02]  /*5a00*/  PRMT R181, R182, 0x7632, R181 ;  /* 0x00007632b6b57816 */ /* 0x000fe400000000b5 */
[----:B------:R-:W-:Y:S01]  /*5a10*/  SHF.R.U32.HI R7, RZ, 0x8, R7 ;  /* 0x00000008ff077819 */ /* 0x000fe20000011607 */
[----:B------:R-:W-:Y:S01]  /*5a20*/  IMAD.MOV.U32 R120, RZ, RZ, R216 ;  /* 0x000000ffff787224 */ /* 0x000fe200078e00d8 */
[----:B------:R-:W-:Y:S01]  /*5a30*/  LOP3.LUT R27, R25, 0xff, RZ, 0xc0, !PT ;  /* 0x000000ff191b7812 */ /* 0x000fe200078ec0ff */
[----:B------:R-:W-:Y:S01]  /*5a40*/  @!P4 HFMA2.BF16_V2 R114, -RZ.H0_H0, RZ.H0_H0, -R181.H0_H0 ;  /* 0x200000ffff72c231 */ /* 0x000fe200003409b5 */
[----:B------:R-:W-:Y:S01]  /*5a50*/  FFMA.FTZ R216, R96, c[0x0][0x23c], -R229 ;  /* 0x00008f0060d87a23 */ /* 0x000fe200000108e5 */
[----:B------:R-:W-:Y:S01]  /*5a60*/  @!P5 HFMA2.BF16_V2 R113, -RZ.H0_H0, RZ.H0_H0, -R182.H0_H0 ;  /* 0x200000ffff71d231 */ /* 0x000fe200003409b6 */
[----:B------:R-:W-:-:S02]  /*5a70*/  PRMT R25, R182, 0x5410, R181 ;  /* 0x00005410b6197816 */ /* 0x000fc400000000b5 */
[----:B------:R-:W-:Y:S01]  /*5a80*/  @!P4 PRMT R181, R114, 0x5410, RZ ;  /* 0x0000541072b5c816 */ /* 0x000fe200000000ff */
[----:B------:R-:W-:Y:S01]  /*5a90*/  IMAD.WIDE.U32 R114, R6, -0x2daee0ad, RZ ;  /* 0xd2511f5306727825 */ /* 0x000fe200078e00ff */
[----:B------:R-:W-:Y:S01]  /*5aa0*/  LOP3.LUT R7, R7, 0xffff, RZ, 0xc0, !PT ;  /* 0x0000ffff07077812 */ /* 0x000fe200078ec0ff */
[----:B------:R-:W2:Y:S01]  /*5ab0*/  MUFU.EX2 R216, R216 ;  /* 0x000000d800d87308 */ /* 0x000ea20000000800 */
[----:B------:R-:W-:Y:S01]  /*5ac0*/  @!P5 PRMT R182, R113, 0x5410, RZ ;  /* 0x0000541071b6d816 */ /* 0x000fe200000000ff */
[----:B------:R-:W-:Y:S01]  /*5ad0*/  IMAD.MOV.U32 R113, RZ, RZ, R215 ;  /* 0x000000ffff717224 */ /* 0x000fe200078e00d7 */
[----:B------:R-:W-:Y:S02]  /*5ae0*/  ISETP.GE.U32.AND P5, PT, R243, R7, PT ;  /* 0x00000007f300720c */ /* 0x000fe40003fa6070 */
[----:B------:R-:W-:Y:S02]  /*5af0*/  LOP3.LUT R14, R176, 0xffff, RZ, 0xc0, !PT ;  /* 0x0000ffffb00e7812 */ /* 0x000fe400078ec0ff */
[----:B------:R-:W-:-:S02]  /*5b00*/  SHF.R.U32.HI R11, RZ, 0x10, R176 ;  /* 0x00000010ff0b7819 */ /* 0x000fc400000116b0 */
[----:B------:R-:W-:Y:S02]  /*5b10*/  SHF.R.U32.HI R252, RZ, 0x18, R176 ;  /* 0x00000018fffc7819 */ /* 0x000fe400000116b0 */
[----:B------:R-:W-:Y:S02]  /*5b20*/  LOP3.LUT R6, R115, UR7, R26, 0x96, !PT ;  /* 0x0000000773067c12 */ /* 0x000fe4000f8e961a */
[----:B-1----:R-:W-:Y:S02]  /*5b30*/  F2FP.BF16.PACK_AB R176, R222, R223 ;  /* 0x000000dfdeb0723e */ /* 0x002fe400000010ff */
[----:B------:R-:W-:Y:S02]  /*5b40*/  ISETP.GE.U32.AND P4, PT, R243, R27, PT ;  /* 0x0000001bf300720c */ /* 0x000fe40003f86070 */
[----:B------:R-:W-:Y:S01]  /*5b50*/  SHF.R.U32.HI R7, RZ, 0x10, R6 ;  /* 0x00000010ff077819 */ /* 0x000fe20000011606 */
[----:B------:R-:W-:Y:S01]  /*5b60*/  @!P2 HFMA2.BF16_V2 R112, -RZ.H0_H0, RZ.H0_H0, -R176.H0_H0 ;  /* 0x200000ffff70a231 */ /* 0x000fe200003409b0 */
[----:B------:R-:W-:-:S02]  /*5b70*/  LOP3.LUT R31, R174, 0xffff, RZ, 0xc0, !PT ;  /* 0x0000ffffae1f7812 */ /* 0x000fc400078ec0ff */
[C---:B------:R-:W-:Y:S02]  /*5b80*/  PRMT R175, R176.reuse, 0x7632, R175 ;  /* 0x00007632b0af7816 */ /* 0x040fe400000000af */
[----:B------:R-:W-:Y:S02]  /*5b90*/  LOP3.LUT R7, R7, 0xff, RZ, 0xc0, !PT ;  /* 0x000000ff07077812 */ /* 0x000fe400078ec0ff */
[----:B------:R-:W-:Y:S01]  /*5ba0*/  PRMT R26, R176, 0x5410, R175 ;  /* 0x00005410b01a7816 */ /* 0x000fe200000000af */
[----:B------:R-:W-:Y:S01]  /*5bb0*/  @!P5 HFMA2.BF16_V2 R111, -RZ.H0_H0, RZ.H0_H0, -R175.H0_H0 ;  /* 0x200000ffff6fd231 */ /* 0x000fe200003409af */
[----:B------:R-:W-:Y:S01]  /*5bc0*/  @!P2 PRMT R176, R112, 0x5410, RZ ;  /* 0x0000541070b0a816 */ /* 0x000fe200000000ff */
[----:B------:R-:W-:Y:S01]  /*5bd0*/  IMAD.MOV.U32 R112, RZ, RZ, R214 ;  /* 0x000000ffff707224 */ /* 0x000fe200078e00d6 */
[----:B------:R-:W-:Y:S01]  /*5be0*/  ISETP.GE.U32.AND P2, PT, R243, R7, PT ;  /* 0x00000007f300720c */ /* 0x000fe20003f46070 */
[----:B------:R-:W-:Y:S01]  /*5bf0*/  FFMA.FTZ R214, R92, c[0x0][0x23c], -R229 ;  /* 0x00008f005cd67a23 */ /* 0x000fe200000108e5 */
[----:B--2---:R-:W-:-:S02]  /*5c00*/  F2FP.BF16.PACK_AB R178, R216, R217 ;  /* 0x000000d9d8b2723e */ /* 0x004fc400000010ff */
[----:B------:R-:W-:Y:S02]  /*5c10*/  LOP3.LUT R7, R6, 0xff, RZ, 0xc0, !PT ;  /* 0x000000ff06077812 */ /* 0x000fe400078ec0ff */
[----:B------:R-:W-:Y:S01]  /*5c20*/  @!P5 PRMT R175, R111, 0x5410, RZ ;  /* 0x000054106fafd816 */ /* 0x000fe200000000ff */
[----:B------:R-:W-:Y:S01]  /*5c30*/  @!P4 HFMA2.BF16_V2 R0, -RZ.H0_H0, RZ.H0_H0, -R178.H0_H0 ;  /* 0x200000ffff00c231 */ /* 0x000fe200003409b2 */
[----:B------:R-:W-:Y:S01]  /*5c40*/  ISETP.GE.U32.AND P5, PT, R243, R7, PT ;  /* 0x00000007f300720c */ /* 0x000fe20003fa6070 */
[----:B------:R-:W-:Y:S01]  /*5c50*/  MUFU.EX2 R214, R214 ;  /* 0x000000d600d67308 */ /* 0x000fe20000000800 */
[----:B------:R-:W-:Y:S02]  /*5c60*/  PRMT R177, R178, 0x7632, R177 ;  /* 0x00007632b2b17816 */ /* 0x000fe400000000b1 */
[----:B------:R-:W-:Y:S02]  /*5c70*/  SHF.R.U32.HI R7, RZ, 0x18, R6 ;  /* 0x00000018ff077819 */ /* 0x000fe40000011606 */
[----:B------:R-:W-:-:S02]  /*5c80*/  LOP3.LUT R6, R6, 0xffff, RZ, 0xc0, !PT ;  /* 0x0000ffff06067812 */ /* 0x000fc400078ec0ff */
[----:B------:R-:W-:Y:S02]  /*5c90*/  PRMT R27, R178, 0x5410, R177 ;  /* 0x00005410b21b7816 */ /* 0x000fe400000000b1 */
[----:B------:R-:W-:Y:S02]  /*5ca0*/  @!P4 PRMT R178, R0, 0x5410, RZ ;  /* 0x0000541000b2c816 */ /* 0x000fe400000000ff */
[----:B------:R-:W-:Y:S02]  /*5cb0*/  SHF.R.U32.HI R0, RZ, 0x8, R6 ;  /* 0x00000008ff007819 */ /* 0x000fe40000011606 */
[----:B------:R-:W-:Y:S02]  /*5cc0*/  ISETP.GE.U32.AND P1, PT, R243, R5, PT ;  /* 0x00000005f300720c */ /* 0x000fe40003f26070 */
[----:B------:R-:W-:Y:S02]  /*5cd0*/  LOP3.LUT R0, R0, 0xffff, RZ, 0xc0, !PT ;  /* 0x0000ffff00007812 */ /* 0x000fe400078ec0ff */
[----:B------:R-:W-:Y:S01]  /*5ce0*/  LOP3.LUT R5, R215, UR7, R172, 0x96, !PT ;  /* 0x00000007d7057c12 */ /* 0x000fe2000f8e96ac */
[----:B------:R-:W-:Y:S01]  /*5cf0*/  FFMA.FTZ R215, R93, c[0x0][0x23c], -R229 ;  /* 0x00008f005dd77a23 */ /* 0x000fe200000108e5 */
[----:B------:R-:W-:-:S02]  /*5d00*/  ISETP.GE.U32.AND P4, PT, R243, R0, PT ;  /* 0x00000000f300720c */ /* 0x000fc40003f86070 */
[----:B------:R-:W-:Y:S02]  /*5d10*/  F2FP.BF16.PACK_AB R172, R220, R221 ;  /* 0x000000dddcac723e */ /* 0x000fe400000010ff */
[----:B------:R-:W-:Y:S01]  /*5d20*/  LOP3.LUT R6, R5, 0xff, RZ, 0xc0, !PT ;  /* 0x000000ff05067812 */ /* 0x000fe200078ec0ff */
[----:B------:R-:W1:Y:S01]  /*5d30*/  MUFU.EX2 R215, R215 ;  /* 0x000000d700d77308 */ /* 0x000e620000000800 */
[C---:B------:R-:W-:Y:S01]  /*5d40*/  PRMT R0, R172.reuse, 0x7632, R0 ;  /* 0x00007632ac007816 */ /* 0x040fe20000000000 */
[----:B------:R-:W-:Y:S01]  /*5d50*/  @!P5 HFMA2.BF16_V2 R99, -RZ.H0_H0, RZ.H0_H0, -R172.H0_H0 ;  /* 0x200000ffff63d231 */ /* 0x000fe200003409ac */
[----:B------:R-:W-:Y:S01]  /*5d60*/  SHF.R.U32.HI R30, RZ, 0x10, R174 ;  /* 0x00000010ff1e7819 */ /* 0x000fe200000116ae */
[----:B------:R-:W-:Y:S01]  /*5d70*/  @!P1 HFMA2.BF16_V2 R110, -RZ.H0_H0, RZ.H0_H0, -R177.H0_H0 ;  /* 0x200000ffff6e9231 */ /* 0x000fe200003409b1 */
[----:B------:R-:W-:Y:S02]  /*5d80*/  PRMT R28, R172, 0x5410, R0 ;  /* 0x00005410ac1c7816 */ /* 0x000fe40000000000 */
[----:B------:R-:W-:Y:S01]  /*5d90*/  @!P5 PRMT R172, R99, 0x5410, RZ ;  /* 0x0000541063acd816 */ /* 0x000fe200000000ff */
[----:B------:R-:W-:Y:S01]  /*5da0*/  @!P4 HFMA2.BF16_V2 R98, -RZ.H0_H0, RZ.H0_H0, -R0.H0_H0 ;  /* 0x200000ffff62c231 */ /* 0x000fe20000340900 */
[----:B------:R-:W-:-:S02]  /*5db0*/  ISETP.GE.U32.AND P5, PT, R243, R6, PT ;  /* 0x00000006f300720c */ /* 0x000fc40003fa6070 */
[--C-:B------:R-:W-:Y:S02]  /*5dc0*/  SHF.R.U32.HI R6, RZ, 0x18, R5.reuse ;  /* 0x00000018ff067819 */ /* 0x100fe40000011605 */
[----:B------:R-:W-:Y:S02]  /*5dd0*/  SHF.R.U32.HI R174, RZ, 0x18, R174 ;  /* 0x00000018ffae7819 */ /* 0x000fe400000116ae */
[----:B------:R-:W-:Y:S02]  /*5de0*/  @!P4 PRMT R0, R98, 0x5410, RZ ;  /* 0x000054106200c816 */ /* 0x000fe400000000ff */
[----:B------:R-:W-:Y:S02]  /*5df0*/  @!P1 PRMT R177, R110, 0x5410, RZ ;  /* 0x000054106eb19816 */ /* 0x000fe400000000ff */
[C---:B------:R-:W-:Y:S02]  /*5e00*/  ISETP.GE.U32.AND P4, PT, R243.reuse, R6, PT ;  /* 0x00000006f300720c */ /* 0x040fe40003f86070 */
[C---:B------:R-:W-:Y:S01]  /*5e10*/  ISETP.GE.U32.AND P1, PT, R243.reuse, R7, PT ;  /* 0x00000007f300720c */ /* 0x040fe20003f26070 */
[----:B------:R-:W-:Y:S01]  /*5e20*/  @!P5 HFMA2.BF16_V2 R96, -RZ.H0_H0, RZ.H0_H0, -R167.H0_H0 ;  /* 0x200000ffff60d231 */ /* 0x000fe200003409a7 */
[----:B------:R-:W-:Y:S01]  /*5e30*/  SHF.R.U32.HI R6, RZ, 0x10, R5 ;  /* 0x00000010ff067819 */ /* 0x000fe20000011605 */
[----:B------:R-:W-:Y:S01]  /*5e40*/  IMAD.MOV.U32 R7, RZ, RZ, R113 ;  /* 0x000000ffff077224 */ /* 0x000fe200078e0071 */
[----:B------:R-:W-:-:S02]  /*5e50*/  ISETP.GE.U32.AND P3, PT, R243, R174, PT ;  /* 0x000000aef300720c */ /* 0x000fc40003f66070 */
[----:B------:R-:W-:Y:S02]  /*5e60*/  LOP3.LUT R5, R5, 0xffff, RZ, 0xc0, !PT ;  /* 0x0000ffff05057812 */ /* 0x000fe400078ec0ff */
[----:B-1----:R-:W-:Y:S02]  /*5e70*/  F2FP.BF16.PACK_AB R174, R214, R215 ;  /* 0x000000d7d6ae723e */ /* 0x002fe400000010ff */
[----:B------:R-:W-:Y:S01]  /*5e80*/  SHF.R.U32.HI R5, RZ, 0x8, R5 ;  /* 0x00000008ff057819 */ /* 0x000fe20000011605 */
[----:B------:R-:W-:Y:S01]  /*5e90*/  @!P4 HFMA2.BF16_V2 R92, -RZ.H0_H0, RZ.H0_H0, -R168.H0_H0 ;  /* 0x200000ffff5cc231 */ /* 0x000fe200003409a8 */
[C---:B------:R-:W-:Y:S01]  /*5ea0*/  PRMT R173, R174.reuse, 0x7632, R173 ;  /* 0x00007632aead7816 */ /* 0x040fe200000000ad */
[----:B------:R-:W-:Y:S01]  /*5eb0*/  @!P2 HFMA2.BF16_V2 R95, -RZ.H0_H0, RZ.H0_H0, -R174.H0_H0 ;  /* 0x200000ffff5fa231 */ /* 0x000fe200003409ae */
[----:B------:R-:W-:Y:S02]  /*5ec0*/  LOP3.LUT R5, R5, 0xffff, RZ, 0xc0, !PT ;  /* 0x0000ffff05057812 */ /* 0x000fe400078ec0ff */
[----:B------:R-:W-:Y:S01]  /*5ed0*/  PRMT R29, R174, 0x5410, R173 ;  /* 0x00005410ae1d7816 */ /* 0x000fe200000000ad */
[----:B------:R-:W-:Y:S01]  /*5ee0*/  @!P1 HFMA2.BF16_V2 R97, -RZ.H0_H0, RZ.H0_H0, -R173.H0_H0 ;  /* 0x200000ffff619231 */ /* 0x000fe200003409ad */
[----:B------:R-:W-:-:S02]  /*5ef0*/  @!P2 PRMT R174, R95, 0x5410, RZ ;  /* 0x000054105faea816 */ /* 0x000fc400000000ff */
[----:B------:R-:W-:Y:S02]  /*5f00*/  ISETP.GE.U32.AND P2, PT, R243, R5, PT ;  /* 0x00000005f300720c */ /* 0x000fe40003f46070 */
[----:B------:R-:W-:Y:S02]  /*5f10*/  SHF.R.U32.HI R5, RZ, 0x10, R4 ;  /* 0x00000010ff057819 */ /* 0x000fe40000011604 */
[----:B------:R-:W-:Y:S02]  /*5f20*/  @!P1 PRMT R173, R97, 0x5410, RZ ;  /* 0x0000541061ad9816 */ /* 0x000fe400000000ff */
[----:B------:R-:W-:Y:S02]  /*5f30*/  LOP3.LUT R5, R5, 0xff, RZ, 0xc0, !PT ;  /* 0x000000ff05057812 */ /* 0x000fe400078ec0ff */
[----:B------:R-:W-:Y:S02]  /*5f40*/  @!P5 PRMT R167, R96, 0x5410, RZ ;  /* 0x0000541060a7d816 */ /* 0x000fe400000000ff */
[----:B------:R-:W-:Y:S01]  /*5f50*/  LOP3.LUT R6, R6, 0xff, RZ, 0xc0, !PT ;  /* 0x000000ff06067812 */ /* 0x000fe200078ec0ff */
[----:B------:R-:W1:Y:S01]  /*5f60*/  LDSM.16.MT88.4 R96, [R200+0x1c000] ;  /* 0x01c00000c860783b */ /* 0x000e620000004200 */
[C---:B------:R-:W-:Y:S01]  /*5f70*/  ISETP.GE.U32.AND P5, PT, R243.reuse, R5, PT ;  /* 0x00000005f300720c */ /* 0x040fe20003fa6070 */
[----:B------:R-:W-:Y:S01]  /*5f80*/  @!P2 HFMA2.BF16_V2 R94, -RZ.H0_H0, RZ.H0_H0, -R166.H0_H0 ;  /* 0x200000ffff5ea231 */ /* 0x000fe200003409a6 */
[----:B------:R-:W-:Y:S01]  /*5f90*/  ISETP.GE.U32.AND P1, PT, R243, R6, PT ;  /* 0x00000006f300720c */ /* 0x000fe20003f26070 */
[----:B------:R-:W-:Y:S01]  /*5fa0*/  IMAD.MOV.U32 R6, RZ, RZ, R112 ;  /* 0x000000ffff067224 */ /* 0x000fe200078e0070 */
[----:B------:R-:W-:-:S02]  /*5fb0*/  LOP3.LUT R5, R4, 0xffff, RZ, 0xc0, !PT ;  /* 0x0000ffff04057812 */ /* 0x000fc400078ec0ff */
[----:B------:R-:W-:Y:S02]  /*5fc0*/  @!P2 PRMT R166, R94, 0x5410, RZ ;  /* 0x000054105ea6a816 */ /* 0x000fe400000000ff */
[----:B------:R-:W-:Y:S02]  /*5fd0*/  SHF.R.U32.HI R5, RZ, 0x8, R5 ;  /* 0x00000008ff057819 */ /* 0x000fe40000011605 */
[----:B------:R-:W-:Y:S02]  /*5fe0*/  @!P4 PRMT R168, R92, 0x5410, RZ ;  /* 0x000054105ca8c816 */ /* 0x000fe400000000ff */
[----:B------:R-:W-:Y:S01]  /*5ff0*/  LOP3.LUT R5, R5, 0xffff, RZ, 0xc0, !PT ;  /* 0x0000ffff05057812 */ /* 0x000fe200078ec0ff */
[----:B------:R-:W-:Y:S01]  /*6000*/  @!P5 HFMA2.BF16_V2 R105, -RZ.H0_H0, RZ.H0_H0, -R238.H0_H0 ;  /* 0x200000ffff69d231 */ /* 0x000fe200003409ee */
[----:B------:R-:W-:Y:S01]  /*6010*/  LOP3.LUT R111, R6, 0xff, RZ, 0xc0, !PT ;  /* 0x000000ff066f7812 */ /* 0x000fe200078ec0ff */
[----:B------:R-:W-:Y:S01]  /*6020*/  @!P1 HFMA2.BF16_V2 R93, -RZ.H0_H0, RZ.H0_H0, -R169.H0_H0 ;  /* 0x200000ffff5d9231 */ /* 0x000fe200003409a9 */
[----:B------:R-:W-:-:S02]  /*6030*/  ISETP.GE.U32.AND P2, PT, R243, R5, PT ;  /* 0x00000005f300720c */ /* 0x000fc40003f46070 */
[----:B------:R-:W-:Y:S02]  /*6040*/  LOP3.LUT R5, R4, 0xff, RZ, 0xc0, !PT ;  /* 0x000000ff04057812 */ /* 0x000fe400078ec0ff */
[----:B------:R-:W-:Y:S02]  /*6050*/  SHF.R.U32.HI R4, RZ, 0x18, R4 ;  /* 0x00000018ff047819 */ /* 0x000fe40000011604 */
[----:B------:R-:W-:Y:S02]  /*6060*/  @!P1 PRMT R169, R93, 0x5410, RZ ;  /* 0x000054105da99816 */ /* 0x000fe400000000ff */
[----:B------:R-:W-:Y:S02]  /*6070*/  ISETP.GE.U32.AND P1, PT, R243, R5, PT ;  /* 0x00000005f300720c */ /* 0x000fe40003f26070 */
[----:B------:R-:W-:Y:S02]  /*6080*/  LOP3.LUT R110, R6, 0xffff, RZ, 0xc0, !PT ;  /* 0x0000ffff066e7812 */ /* 0x000fe400078ec0ff */
[--C-:B------:R-:W-:Y:S01]  /*6090*/  SHF.R.U32.HI R113, RZ, 0x10, R6.reuse ;  /* 0x00000010ff717819 */ /* 0x100fe20000011606 */
[----:B------:R-:W-:Y:S01]  /*60a0*/  @!P2 HFMA2.BF16_V2 R106, -RZ.H0_H0, RZ.H0_H0, -R124.H0_H0 ;  /* 0x200000ffff6aa231 */ /* 0x000fe2000034097c */
[----:B------:R-:W-:-:S02]  /*60b0*/  SHF.R.U32.HI R112, RZ, 0x18, R6 ;  /* 0x00000018ff707819 */ /* 0x000fc40000011606 */
[----:B------:R-:W-:Y:S02]  /*60c0*/  ISETP.GE.U32.AND P4, PT, R243, R4, PT ;  /* 0x00000004f300720c */ /* 0x000fe40003f86070 */
[----:B------:R-:W2:Y:S01]  /*60d0*/  LDSM.16.MT88.4 R4, [R200+0x1c800] ;  /* 0x01c80000c804783b */ /* 0x000ea20000004200 */
[----:B------:R-:W-:Y:S02]  /*60e0*/  SHF.R.U32.HI R31, RZ, 0x8, R31 ;  /* 0x00000008ff1f7819 */ /* 0x000fe4000001161f */
[----:B------:R-:W-:Y:S01]  /*60f0*/  @!P1 HFMA2.BF16_V2 R107, -RZ.H0_H0, RZ.H0_H0, -R125.H0_H0 ;  /* 0x200000ffff6b9231 */ /* 0x000fe2000034097d */
[----:B-1----:R-:W-:Y:S07]  /*6100*/  HMMA.16816.F32.BF16 R92, R128, R96, RZ ;  /* 0x00000060805c723c */ /* 0x002fee00000418ff */
[----:B------:R-:W-:Y:S01]  /*6110*/  IMAD.MOV.U32 R97, RZ, RZ, R14 ;  /* 0x000000ffff617224 */ /* 0x000fe200078e000e */
[----:B------:R-:W-:Y:S01]  /*6120*/  @!P4 HFMA2.BF16_V2 R104, -RZ.H0_H0, RZ.H0_H0, -R32.H0_H0 ;  /* 0x200000ffff68c231 */ /* 0x000fe20000340920 */
[----:B------:R-:W-:-:S02]  /*6130*/  LOP3.LUT R31, R31, 0xffff, RZ, 0xc0, !PT ;  /* 0x0000ffff1f1f7812 */ /* 0x000fc400078ec0ff */
[----:B------:R-:W-:Y:S01]  /*6140*/  LOP3.LUT R30, R30, 0xff, RZ, 0xc0, !PT ;  /* 0x000000ff1e1e7812 */ /* 0x000fe200078ec0ff */
[----:B------:R-:W-:Y:S01]  /*6150*/  @!P6 HFMA2.BF16_V2 R103, -RZ.H0_H0, RZ.H0_H0, -R34.H0_H0 ;  /* 0x200000ffff67e231 */ /* 0x000fe20000340922 */
[----:B------:R-:W-:Y:S01]  /*6160*/  @!P4 PRMT R32, R104, 0x5410, RZ ;  /* 0x000054106820c816 */ /* 0x000fe200000000ff */
[----:B------:R-:W-:Y:S01]  /*6170*/  @!P3 HFMA2.BF16_V2 R100, -RZ.H0_H0, RZ.H0_H0, -R35.H0_H0 ;  /* 0x200000ffff64b231 */ /* 0x000fe20000340923 */
[----:B------:R-:W-:Y:S01]  /*6180*/  ISETP.GE.U32.AND P4, PT, R243, R31, PT ;  /* 0x0000001ff300720c */ /* 0x000fe20003f86070 */
[----:B------:R-:W-:Y:S01]  /*6190*/  FADD.FTZ R237, R239, R237 ;  /* 0x000000edefed7221 */ /* 0x000fe20000010000 */
[----:B------:R-:W-:Y:S01]  /*61a0*/  @!P1 PRMT R125, R107, 0x5410, RZ ;  /* 0x000054106b7d9816 */ /* 0x000fe200000000ff */
[----:B------:R1:W5:Y:S01]  /*61b0*/  LDL.LU R14, [R1+0x58] ;  /* 0x00005800010e7983 */ /* 0x0003620000300800 */
[----:B------:R-:W-:Y:S02]  /*61c0*/  @!P2 PRMT R124, R106, 0x5410, RZ ;  /* 0x000054106a7ca816 */ /* 0x000fe400000000ff */
[----:B------:R-:W-:-:S02]  /*61d0*/  @!P5 PRMT R238, R105, 0x5410, RZ ;  /* 0x0000541069eed816 */ /* 0x000fc400000000ff */
[----:B------:R-:W3:Y:S01]  /*61e0*/  LDSM.16.MT88.4 R104, [R204+0x1e000] ;  /* 0x01e00000cc68783b */ /* 0x000ee20000004200 */
[C---:B------:R-:W-:Y:S02]  /*61f0*/  ISETP.GE.U32.AND P1, PT, R243.reuse, R30, PT ;  /* 0x0000001ef300720c */ /* 0x040fe40003f26070 */
[C---:B------:R-:W-:Y:S01]  /*6200*/  ISETP.GE.U32.AND P2, PT, R243.reuse, R111, PT ;  /* 0x0000006ff300720c */ /* 0x040fe20003f46070 */
[----:B--2---:R-:W-:Y:S01]  /*6210*/  HMMA.16816.F32.BF16 R92, R20, R4, R92 ;  /* 0x00000004145c723c */ /* 0x004fe2000004185c */
[----:B------:R-:W-:Y:S01]  /*6220*/  @!P4 HFMA2.BF16_V2 R102, -RZ.H0_H0, RZ.H0_H0, -R33.H0_H0 ;  /* 0x200000ffff66c231 */ /* 0x000fe20000340921 */
[----:B------:R-:W-:Y:S02]  /*6230*/  ISETP.GE.U32.AND P5, PT, R243, R112, PT ;  /* 0x00000070f300720c */ /* 0x000fe40003fa6070 */
[----:B------:R-:W-:Y:S02]  /*6240*/  LOP3.LUT R111, R114, 0xffff, RZ, 0xc0, !PT ;  /* 0x0000ffff726f7812 */ /* 0x000fe400078ec0ff */
[--C-:B------:R-:W-:Y:S01]  /*6250*/  SHF.R.U32.HI R112, RZ, 0x10, R114.reuse ;  /* 0x00000010ff707819 */ /* 0x100fe20000011672 */
[----:B------:R-:W-:Y:S01]  /*6260*/  IMAD.MOV.U32 R5, RZ, RZ, R97 ;  /* 0x000000ffff057224 */ /* 0x000fe200078e0061 */
[----:B------:R-:W-:Y:S01]  /*6270*/  SHF.R.U32.HI R4, RZ, 0x18, R114 ;  /* 0x00000018ff047819 */ /* 0x000fe20000011672 */
[----:B------:R-:W-:Y:S03]  /*6280*/  HMMA.16816.F32.BF16 R96, R128, R98, RZ ;  /* 0x000000628060723c */ /* 0x000fe600000418ff */
[----:B------:R-:W-:-:S02]  /*6290*/  SHF.R.U32.HI R30, RZ, 0x8, R5 ;  /* 0x00000008ff1e7819 */ /* 0x000fc40000011605 */
[----:B------:R-:W-:Y:S02]  /*62a0*/  LOP3.LUT R5, R114, 0xff, RZ, 0xc0, !PT ;  /* 0x000000ff72057812 */ /* 0x000fe400078ec0ff */
[----:B------:R-:W-:Y:S02]  /*62b0*/  @!P4 PRMT R33, R102, 0x5410, RZ ;  /* 0x000054106621c816 */ /* 0x000fe400000000ff */
[----:B------:R-:W-:Y:S02]  /*62c0*/  ISETP.GE.U32.AND P4, PT, R243, R5, PT ;  /* 0x00000005f300720c */ /* 0x000fe40003f86070 */
[----:B------:R-:W-:Y:S01]  /*62d0*/  LOP3.LUT R5, R241, 0xffff, RZ, 0xc0, !PT ;  /* 0x0000fffff1057812 */ /* 0x000fe200078ec0ff */
[----:B------:R-:W-:Y:S01]  /*62e0*/  @!P1 HFMA2.BF16_V2 R101, -RZ.H0_H0, RZ.H0_H0, -R165.H0_H0 ;  /* 0x200000ffff659231 */ /* 0x000fe200003409a5 */
[----:B------:R-:W-:-:S11]  /*62f0*/  PRMT R30, R120, 0x5410, R30 ;  /* 0x00005410781e7816 */ /* 0x000fd6000000001e */
[----:B------:R-:W-:Y:S07]  /*6300*/  HMMA.16816.F32.BF16 R96, R20, R6, R96 ;  /* 0x000000061460723c */ /* 0x000fee0000041860 */
[----:B------:R-:W-:-:S04]  /*6310*/  LOP3.LUT R6, R11, 0xff, RZ, 0xc0, !PT ;  /* 0x000000ff0b067812 */ /* 0x000fc800078ec0ff */
[----:B------:R-:W-:Y:S01]  /*6320*/  PRMT R31, R6, 0x5410, R252 ;  /* 0x00005410061f7816 */ /* 0x000fe200000000fc */
[----:B------:R-:W-:-:S05]  /*6330*/  IMAD.WIDE.U32 R6, R242, -0x2daee0ad, RZ ;  /* 0xd2511f53f2067825 */ /* 0x000fca00078e00ff */
[C---:B------:R-:W-:Y:S02]  /*6340*/  LOP3.LUT R114, R6.reuse, 0xffff, RZ, 0xc0, !PT ;  /* 0x0000ffff06727812 */ /* 0x040fe400078ec0ff */
[----:B------:R-:W-:Y:S02]  /*6350*/  LOP3.LUT R252, R6, 0xff, RZ, 0xc0, !PT ;  /* 0x000000ff06fc7812 */ /* 0x000fe400078ec0ff */
[--C-:B------:R-:W-:Y:S02]  /*6360*/  SHF.R.U32.HI R115, RZ, 0x10, R6.reuse ;  /* 0x00000010ff737819 */ /* 0x100fe40000011606 */
[----:B------:R-:W-:Y:S02]  /*6370*/  SHF.R.U32.HI R242, RZ, 0x18, R6 ;  /* 0x00000018fff27819 */ /* 0x000fe40000011606 */
[----:B------:R-:W-:Y:S02]  /*6380*/  SHF.R.U32.HI R6, RZ, 0x10, R241 ;  /* 0x00000010ff067819 */ /* 0x000fe400000116f1 */
[----:B------:R-:W-:-:S02]  /*6390*/  LOP3.LUT R120, R7, UR7, R12, 0x96, !PT ;  /* 0x0000000707787c12 */ /* 0x000fc4000f8e960c */
[----:B------:R-:W-:Y:S02]  /*63a0*/  LOP3.LUT R7, R241, 0xff, RZ, 0xc0, !PT ;  /* 0x000000fff1077812 */ /* 0x000fe400078ec0ff */
[----:B------:R-:W-:Y:S02]  /*63b0*/  SHF.R.U32.HI R5, RZ, 0x8, R5 ;  /* 0x00000008ff057819 */ /* 0x000fe40000011605 */
[----:B------:R-:W-:Y:S02]  /*63c0*/  @!P1 PRMT R165, R101, 0x5410, RZ ;  /* 0x0000541065a59816 */ /* 0x000fe400000000ff */
[----:B------:R-:W-:Y:S02]  /*63d0*/  @!P6 PRMT R34, R103, 0x5410, RZ ;  /* 0x000054106722e816 */ /* 0x000fe400000000ff */
[----:B------:R-:W-:Y:S01]  /*63e0*/  @!P3 PRMT R35, R100, 0x5410, RZ ;  /* 0x000054106423b816 */ /* 0x000fe200000000ff */
[----:B------:R-:W-:Y:S01]  /*63f0*/  @!P2 HFMA2.BF16_V2 R109, -RZ.H0_H0, RZ.H0_H0, -R211.H0_H0 ;  /* 0x200000ffff6da231 */ /* 0x000fe200003409d3 */
[----:B------:R-:W-:-:S02]  /*6400*/  LOP3.LUT R6, R6, 0xff, RZ, 0xc0, !PT ;  /* 0x000000ff06067812 */ /* 0x000fc400078ec0ff */
[----:B------:R-:W-:Y:S02]  /*6410*/  LOP3.LUT R113, R113, 0xff, RZ, 0xc0, !PT ;  /* 0x000000ff71717812 */ /* 0x000fe400078ec0ff */
[----:B------:R-:W-:Y:S02]  /*6420*/  LOP3.LUT R112, R112, 0xff, RZ, 0xc0, !PT ;  /* 0x000000ff70707812 */ /* 0x000fe400078ec0ff */
[----:B------:R-:W-:Y:S01]  /*6430*/  SHF.R.U32.HI R111, RZ, 0x8, R111 ;  /* 0x00000008ff6f7819 */ /* 0x000fe2000001166f */
[----:B------:R-:W-:Y:S01]  /*6440*/  @!P5 HFMA2.BF16_V2 R118, -RZ.H0_H0, RZ.H0_H0, -R212.H0_H0 ;  /* 0x200000ffff76d231 */ /* 0x000fe200003409d4 */
[----:B------:R-:W-:Y:S01]  /*6450*/  SHF.R.U32.HI R241, RZ, 0x18, R241 ;  /* 0x00000018fff17819 */ /* 0x000fe200000116f1 */
[--C-:B------:R-:W-:Y:S01]  /*6460*/  HSET2.LE.AND R30, R30, R236.reuse, PT ;  /* 0x000000ec1e1e7233 */ /* 0x100fe20003803000 */
[----:B------:R-:W-:Y:S01]  /*6470*/  ISETP.GE.U32.AND P1, PT, R243, R4, PT ;  /* 0x00000004f300720c */ /* 0x000fe20003f26070 */
[----:B------:R-:W-:Y:S01]  /*6480*/  HSET2.LE.AND R31, R31, R236, PT ;  /* 0x000000ec1f1f7233 */ /* 0x000fe20003803000 */
[----:B------:R-:W-:Y:S01]  /*6490*/  PRMT R11, R7, 0x5410, R5 ;  /* 0x00005410070b7816 */ /* 0x000fe20000000005 */
[----:B------:R1:W5:Y:S01]  /*64a0*/  LDL.LU.64 R12, [R1+0x50] ;  /* 0x00005000010c7983 */ /* 0x0003620000300a00 */
[----:B------:R-:W-:Y:S01]  /*64b0*/  PRMT R241, R6, 0x5410, R241 ;  /* 0x0000541006f17816 */ /* 0x000fe200000000f1 */
[----:B---3--:R-:W-:Y:S01]  /*64c0*/  HMMA.16816.F32.BF16 R100, R128, R104, RZ ;  /* 0x000000688064723c */ /* 0x008fe200000418ff */
[----:B------:R-:W-:Y:S01]  /*64d0*/  SHF.R.U32.HI R114, RZ, 0x8, R114 ;  /* 0x00000008ff727819 */ /* 0x000fe20000011672 */
[----:B------:R-:W2:Y:S01]  /*64e0*/  LDSM.16.MT88.4 R4, [R204+0x1e800] ;  /* 0x01e80000cc04783b */ /* 0x000ea20000004200 */
[----:B------:R-:W-:-:S02]  /*64f0*/  LOP3.LUT R115, R115, 0xff, RZ, 0xc0, !PT ;  /* 0x000000ff73737812 */ /* 0x000fc400078ec0ff */
[----:B------:R-:W-:Y:S02]  /*6500*/  @!P2 PRMT R211, R109, 0x5410, RZ ;  /* 0x000054106dd3a816 */ /* 0x000fe400000000ff */
[C---:B------:R-:W-:Y:S01]  /*6510*/  ISETP.GE.U32.AND P6, PT, R243.reuse, R113, PT ;  /* 0x00000071f300720c */ /* 0x040fe20003fc6070 */
[----:B------:R-:W-:Y:S01]  /*6520*/  HMMA.16816.F32.BF16 R104, R128, R106, RZ ;  /* 0x0000006a8068723c */ /* 0x000fe200000418ff */
[----:B------:R-:W-:Y:S02]  /*6530*/  ISETP.GE.U32.AND P2, PT, R243, R112, PT ;  /* 0x00000070f300720c */ /* 0x000fe40003f46070 */
[----:B------:R-:W-:Y:S02]  /*6540*/  PRMT R252, R252, 0x5410, R114 ;  /* 0x00005410fcfc7816 */ /* 0x000fe40000000072 */
[----:B------:R-:W-:Y:S02]  /*6550*/  PRMT R242, R115, 0x5410, R242 ;  /* 0x0000541073f27816 */ /* 0x000fe400000000f2 */
[----:B------:R-:W3:Y:S01]  /*6560*/  LDSM.16.MT88.4 R112, [R202+0x1e000] ;  /* 0x01e00000ca70783b */ /* 0x000ee20000004200 */
[----:B------:R-:W-:-:S02]  /*6570*/  LOP3.LUT R111, R111, 0xffff, RZ, 0xc0, !PT ;  /* 0x0000ffff6f6f7812 */ /* 0x000fc400078ec0ff */
[----:B------:R-:W-:Y:S02]  /*6580*/  @!P5 PRMT R212, R118, 0x5410, RZ ;  /* 0x0000541076d4d816 */ /* 0x000fe400000000ff */
[----:B------:R-:W-:-:S05]  /*6590*/  @!P6 HFMA2.BF16_V2 R119, -RZ.H0_H0, RZ.H0_H0, -R213.H0_H0 ;  /* 0x200000ffff77e231 */ /* 0x000fca00003409d5 */
[----:B------:R-:W-:Y:S01]  /*65a0*/  @!P6 PRMT R213, R119, 0x5410, RZ ;  /* 0x0000541077d5e816 */ /* 0x000fe200000000ff */
[C---:B--2---:R-:W-:Y:S07]  /*65b0*/  HMMA.16816.F32.BF16 R100, R20.reuse, R4, R100 ;  /* 0x000000041464723c */ /* 0x044fee0000041864 */
[----:B------:R-:W-:Y:S01]  /*65c0*/  SHF.R.U32.HI R4, RZ, 0x8, R110 ;  /* 0x00000008ff047819 */ /* 0x000fe2000001166e */
[--C-:B------:R-:W-:Y:S01]  /*65d0*/  FFMA.FTZ R5, R117, c[0x0][0x23c], -R240.reuse ;  /* 0x00008f0075057a23 */ /* 0x100fe200000108f0 */
[----:B------:R-:W-:Y:S01]  /*65e0*/  HMMA.16816.F32.BF16 R104, R20, R6, R104 ;  /* 0x000000061468723c */ /* 0x000fe20000041868 */
[----:B------:R-:W-:Y:S01]  /*65f0*/  FFMA.FTZ R240, R116, c[0x0][0x23c], -R240 ;  /* 0x00008f0074f07a23 */ /* 0x000fe200000108f0 */
[----:B------:R-:W-:Y:S01]  /*6600*/  LOP3.LUT R4, R4, 0xffff, RZ, 0xc0, !PT ;  /* 0x0000ffff04047812 */ /* 0x000fe200078ec0ff */
[----:B------:R-:W-:-:S03]  /*6610*/  IMAD.MOV.U32 R239, RZ, RZ, R5 ;  /* 0x000000ffffef7224 */ /* 0x000fc600078e0005 */
[----:B------:R-:W-:Y:S02]  /*6620*/  ISETP.GE.U32.AND P3, PT, R243, R4, PT ;  /* 0x00000004f300720c */ /* 0x000fe40003f66070 */
[----:B------:R-:W2:Y:S11]  /*6630*/  LDSM.16.MT88.4 R4, [R202+0x1e800] ;  /* 0x01e80000ca04783b */ /* 0x000eb60000004200 */
[----:B------:R-:W-:-:S05]  /*6640*/  @!P3 HFMA2.BF16_V2 R108, -RZ.H0_H0, RZ.H0_H0, -R183.H0_H0 ;  /* 0x200000ffff6cb231 */ /* 0x000fca00003409b7 */
[----:B------:R-:W-:Y:S02]  /*6650*/  @!P3 PRMT R183, R108, 0x5410, RZ ;  /* 0x000054106cb7b816 */ /* 0x000fe400000000ff */
[----:B------:R-:W-:Y:S02]  /*6660*/  ISETP.GE.U32.AND P3, PT, R243, R111, PT ;  /* 0x0000006ff300720c */ /* 0x000fe40003f66070 */
[C---:B---3--:R-:W-:Y:S08]  /*6670*/  HMMA.16816.F32.BF16 R108, R128.reuse, R112, RZ ;  /* 0x00000070806c723c */ /* 0x048ff000000418ff */
[----:B------:R-:W-:Y:S11]  /*6680*/  HMMA.16816.F32.BF16 R112, R128, R114, RZ ;  /* 0x000000728070723c */ /* 0x000ff600000418ff */
[----:B------:R-:W-:Y:S05]  /*6690*/  @!UPT UIADD3 URZ, URZ, URZ, URZ ;  /* 0x0000003f3f3ff290 */ /* 0x000fea000fffe03f */
[C---:B--2---:R-:W-:Y:S07]  /*66a0*/  HMMA.16816.F32.BF16 R108, R20.reuse, R4, R108 ;  /* 0x00000004146c723c */ /* 0x044fee000004186c */
[----:B------:R-:W-:Y:S01]  /*66b0*/  FADD.FTZ R4, R235, R228 ;  /* 0x000000e4eb047221 */ /* 0x000fe20000010000 */
[----:B------:R-:W-:Y:S01]  /*66c0*/  HMMA.16816.F32.BF16 R112, R20, R6, R112 ;  /* 0x000000061470723c */ /* 0x000fe20000041870 */
[----:B------:R-:W-:Y:S01]  /*66d0*/  FFMA.FTZ R235, R17, c[0x0][0x23c], -R229 ;  /* 0x00008f0011eb7a23 */ /* 0x000fe200000108e5 */
[----:B------:R2:W-:Y:S01]  /*66e0*/  MUFU.EX2 R228, R239 ;  /* 0x000000ef00e47308 */ /* 0x0005e20000000800 */
[----:B------:R-:W-:Y:S01]  /*66f0*/  FADD.FTZ R5, R226, R237 ;  /* 0x000000ede2057221 */ /* 0x000fe20000010000 */
[----:B------:R-:W-:Y:S01]  /*6700*/  LOP3.LUT R237, R120, 0xff, RZ, 0xc0, !PT ;  /* 0x000000ff78ed7812 */ /* 0x000fe200078ec0ff */
[----:B------:R-:W-:-:S02]  /*6710*/  FFMA.FTZ R229, R16, c[0x0][0x23c], -R229 ;  /* 0x00008f0010e57a23 */ /* 0x000fc400000108e5 */
[----:B------:R-:W-:Y:S01]  /*6720*/  FADD.FTZ R5, R227, R5 ;  /* 0x00000005e3057221 */ /* 0x000fe20000010000 */
[----:B------:R-:W-:Y:S01]  /*6730*/  LOP3.LUT R6, R120, 0xffff, RZ, 0xc0, !PT ;  /* 0x0000ffff78067812 */ /* 0x000fe200078ec0ff */
[----:B------:R-:W-:Y:S01]  /*6740*/  FADD.FTZ R4, R231, R4 ;  /* 0x00000004e7047221 */ /* 0x000fe20000010000 */
[----:B------:R-:W-:Y:S02]  /*6750*/  MUFU.EX2 R235, R235 ;  /* 0x000000eb00eb7308 */ /* 0x000fe40000000800 */
[----:B------:R-:W-:Y:S01]  /*6760*/  SHF.R.U32.HI R6, RZ, 0x8, R6 ;  /* 0x00000008ff067819 */ /* 0x000fe20000011606 */
[----:B------:R-:W-:Y:S02]  /*6770*/  FADD.FTZ R230, R230, R4 ;  /* 0x00000004e6e67221 */ /* 0x000fe40000010000 */
[----:B------:R-:W-:Y:S01]  /*6780*/  FADD.FTZ R4, R123, R5 ;  /* 0x000000057b047221 */ /* 0x000fe20000010000 */
[----:B------:R-:W-:Y:S01]  /*6790*/  PRMT R237, R237, 0x5410, R6 ;  /* 0x00005410eded7816 */ /* 0x000fe20000000006 */
[----:B------:R-:W-:Y:S01]  /*67a0*/  FADD.FTZ R5, R232, R230 ;  /* 0x000000e6e8057221 */ /* 0x000fe20000010000 */
[----:B------:R-:W3:Y:S01]  /*67b0*/  MUFU.EX2 R227, R229 ;  /* 0x000000e500e37308 */ /* 0x000ee20000000800 */
[----:B------:R-:W-:Y:S01]  /*67c0*/  SHF.R.U32.HI R6, RZ, 0x10, R120 ;  /* 0x00000010ff067819 */ /* 0x000fe20000011678 */
[----:B------:R-:W-:Y:S01]  /*67d0*/  FADD.FTZ R4, R127, R4 ;  /* 0x000000047f047221 */ /* 0x000fe20000010000 */
[----:B--2---:R-:W-:Y:S01]  /*67e0*/  SHF.R.U32.HI R239, RZ, 0x18, R120 ;  /* 0x00000018ffef7819 */ /* 0x004fe20000011678 */
[----:B------:R-:W-:Y:S01]  /*67f0*/  FADD.FTZ R5, R233, R5 ;  /* 0x00000005e9057221 */ /* 0x000fe20000010000 */
[----:B------:R-:W-:Y:S01]  /*6800*/  LOP3.LUT R6, R6, 0xff, RZ, 0xc0, !PT ;  /* 0x000000ff06067812 */ /* 0x000fe200078ec0ff */
[----:B------:R-:W-:-:S02]  /*6810*/  FADD.FTZ R233, R126, R4 ;  /* 0x000000047ee97221 */ /* 0x000fc40000010000 */
[----:B------:R-:W2:Y:S01]  /*6820*/  MUFU.EX2 R226, R240 ;  /* 0x000000f000e27308 */ /* 0x000ea20000000800 */
[----:B------:R-:W-:Y:S01]  /*6830*/  PRMT R239, R6, 0x5410, R239 ;  /* 0x0000541006ef7816 */ /* 0x000fe200000000ef */
[----:B------:R-:W-:Y:S01]  /*6840*/  FADD.FTZ R234, R234, R5 ;  /* 0x00000005eaea7221 */ /* 0x000fe20000010000 */
[----:B---3--:R-:W-:-:S04]  /*6850*/  F2FP.BF16.PACK_AB R232, R227, R235 ;  /* 0x000000ebe3e8723e */ /* 0x008fc800000010ff */
[----:B------:R-:W-:Y:S01]  /*6860*/  PRMT R231, R232, 0x7632, R231 ;  /* 0x00007632e8e77816 */ /* 0x000fe200000000e7 */
[----:B------:R-:W-:-:S03]  /*6870*/  @!P2 HFMA2.BF16_V2 R17, -RZ.H0_H0, RZ.H0_H0, -R232.H0_H0 ;  /* 0x200000ffff11a231 */ /* 0x000fc600003409e8 */
[----:B------:R-:W-:Y:S01]  /*6880*/  PRMT R7, R232, 0x5410, R231 ;  /* 0x00005410e8077816 */ /* 0x000fe200000000e7 */
[----:B------:R-:W-:Y:S01]  /*6890*/  @!P1 HFMA2.BF16_V2 R16, -RZ.H0_H0, RZ.H0_H0, -R231.H0_H0 ;  /* 0x200000ffff109231 */ /* 0x000fe200003409e7 */
[----:B------:R-:W-:Y:S02]  /*68a0*/  @!P2 PRMT R232, R17, 0x5410, RZ ;  /* 0x0000541011e8a816 */ /* 0x000fe400000000ff */
[----:B--2---:R-:W-:Y:S01]  /*68b0*/  F2FP.BF16.PACK_AB R230, R226, R228 ;  /* 0x000000e4e2e6723e */ /* 0x004fe200000010ff */
[----:B------:R-:W-:Y:S01]  /*68c0*/  IMAD.MOV.U32 R127, RZ, RZ, R7 ;  /* 0x000000ffff7f7224 */ /* 0x000fe200078e0007 */
[----:B------:R-:W-:Y:S01]  /*68d0*/  @!P1 PRMT R231, R16, 0x5410, RZ ;  /* 0x0000541010e79816 */ /* 0x000fe200000000ff */
[----:B------:R-:W-:Y:S01]  /*68e0*/  LDSM.16.MT88.4 R4, [R201+0x1e800] ;  /* 0x01e80000c904783b */ /* 0x000fe20000004200 */
[----:B------:R-:W-:Y:S01]  /*68f0*/  LEA R16, P1, R122, c[0x0][0x1f8], 0x1 ;  /* 0x00007e007a107a11 */ /* 0x000fe200078208ff */
[----:B------:R-:W-:Y:S01]  /*6900*/  @!P4 HFMA2.BF16_V2 R117, -RZ.H0_H0, RZ.H0_H0, -R230.H0_H0 ;  /* 0x200000ffff75c231 */ /* 0x000fe200003409e6 */
[----:B------:R-:W-:-:S02]  /*6910*/  PRMT R229, R230, 0x7632, R229 ;  /* 0x00007632e6e57816 */ /* 0x000fc400000000e5 */
[----:B------:R-:W-:Y:S02]  /*6920*/  LEA.HI.X R17, R122, c[0x0][0x1fc], R121, 0x1, P1 ;  /* 0x00007f007a117a11 */ /* 0x000fe400008f0c79 */
[----:B------:R-:W2:Y:S01]  /*6930*/  LDSM.16.MT88.4 R120, [R201+0x1e000] ;  /* 0x01e00000c978783b */ /* 0x000ea20000004200 */
[----:B------:R-:W-:Y:S01]  /*6940*/  @!P3 HFMA2.BF16_V2 R116, -RZ.H0_H0, RZ.H0_H0, -R229.H0_H0 ;  /* 0x200000ffff74b231 */ /* 0x000fe200003409e5 */
[----:B------:R-:W-:Y:S02]  /*6950*/  PRMT R240, R230, 0x5410, R229 ;  /* 0x00005410e6f07816 */ /* 0x000fe400000000e5 */
[----:B------:R-:W-:Y:S01]  /*6960*/  @!P4 PRMT R230, R117, 0x5410, RZ ;  /* 0x0000541075e6c816 */ /* 0x000fe200000000ff */
[--C-:B------:R-:W-:Y:S01]  /*6970*/  HSET2.LE.AND R241, R241, R236.reuse, PT ;  /* 0x000000ecf1f17233 */ /* 0x100fe20003803000 */
[----:B------:R-:W-:Y:S01]  /*6980*/  @!P3 PRMT R229, R116, 0x5410, RZ ;  /* 0x0000541074e5b816 */ /* 0x000fe200000000ff */
[----:B------:R-:W-:Y:S04]  /*6990*/  STG.E.U16 [R16.64], R125 ;  /* 0x0000007d10007986 */ /* 0x000fe8000c101518 */
[----:B------:R-:W-:Y:S01]  /*69a0*/  STG.E.U16 [R16.64+0x2], R124 ;  /* 0x0000027c10007986 */ /* 0x000fe2000c101518 */
[C---:B--2---:R-:W-:Y:S08]  /*69b0*/  HMMA.16816.F32.BF16 R116, R128.reuse, R120, RZ ;  /* 0x000000788074723c */ /* 0x044ff000000418ff */
[----:B------:R-:W-:Y:S11]  /*69c0*/  HMMA.16816.F32.BF16 R120, R128, R122, RZ ;  /* 0x0000007a8078723c */ /* 0x000ff600000418ff */
[----:B------:R-:W-:Y:S05]  /*69d0*/  @!UPT UIADD3 URZ, URZ, URZ, URZ ;  /* 0x0000003f3f3ff290 */ /* 0x000fea000fffe03f */
[C---:B------:R-:W-:Y:S07]  /*69e0*/  HMMA.16816.F32.BF16 R116, R20.reuse, R4, R116 ;  /* 0x000000041474723c */ /* 0x040fee0000041874 */
[----:B------:R-:W-:Y:S01]  /*69f0*/  HSET2.LE.AND R4, R11, R236, PT ;  /* 0x000000ec0b047233 */ /* 0x000fe20003803000 */
[----:B------:R-:W-:Y:S01]  /*6a00*/  HMMA.16816.F32.BF16 R120, R20, R6, R120 ;  /* 0x000000061478723c */ /* 0x000fe20000041878 */
[----:B------:R-:W-:Y:S02]  /*6a10*/  LOP3.LUT R25, R241, R25, RZ, 0xc0, !PT ;  /* 0x00000019f1197212 */ /* 0x000fe400078ec0ff */
[----:B------:R-:W-:-:S02]  /*6a20*/  LOP3.LUT R26, R30, R26, RZ, 0xc0, !PT ;  /* 0x0000001a1e1a7212 */ /* 0x000fc400078ec0ff */
[----:B------:R-:W-:Y:S01]  /*6a30*/  LOP3.LUT R27, R31, R27, RZ, 0xc0, !PT ;  /* 0x0000001b1f1b7212 */ /* 0x000fe200078ec0ff */
[----:B------:R-:W-:Y:S01]  /*6a40*/  FADD.FTZ R233, R170, R233 ;  /* 0x000000e9aae97221 */ /* 0x000fe20000010000 */
[----:B------:R-:W-:Y:S01]  /*6a50*/  LOP3.LUT R24, R4, R24, RZ, 0xc0, !PT ;  /* 0x0000001804187212 */ /* 0x000fe200078ec0ff */
[----:B------:R-:W-:Y:S01]  /*6a60*/  FADD.FTZ R234, R171, R234 ;  /* 0x000000eaabea7221 */ /* 0x000fe20000010000 */
[----:B------:R-:W2:Y:S01]  /*6a70*/  LDSM.16.MT88.4 R4, [R200+0x1e000] ;  /* 0x01e00000c804783b */ /* 0x000ea20000004200 */
[----:B------:R-:W-:-:S03]  /*6a80*/  IMAD.MOV.U32 R241, RZ, RZ, R127 ;  /* 0x000000fffff17224 */ /* 0x000fc600078e007f */
[----:B------:R1:W5:Y:S01]  /*6a90*/  LDL.LU R11, [R1+0x4c] ;  /* 0x00004c00010b7983 */ /* 0x0003620000300800 */
        /* <DEDUP_REMOVED lines=13> */
[----:B------:R-:W-:Y:S01]  /*6b70*/  FADD.FTZ R234, R228, R234 ;  /* 0x000000eae4ea7221 */ /* 0x000fe20000010000 */
[C---:B--2---:R-:W-:Y:S07]  /*6b80*/  HMMA.16816.F32.BF16 R124, R128.reuse, R4, RZ ;  /* 0x00000004807c723c */ /* 0x044fee00000418ff */
[--C-:B------:R-:W-:Y:S01]  /*6b90*/  HSET2.LE.AND R4, R237, R236.reuse, PT ;  /* 0x000000eced047233 */ /* 0x100fe20003803000 */
[----:B------:R-:W-:Y:S01]  /*6ba0*/  HMMA.16816.F32.BF16 R128, R128, R6, RZ ;  /* 0x000000068080723c */ /* 0x000fe200000418ff */
[----:B------:R-:W-:-:S03]  /*6bb0*/  HSET2.LE.AND R5, R239, R236, PT ;  /* 0x000000ecef057233 */ /* 0x000fc60003803000 */
[----:B------:R-:W-:Y:S02]  /*6bc0*/  LOP3.LUT R4, R4, R28, RZ, 0xc0, !PT ;  /* 0x0000001c04047212 */ /* 0x000fe400078ec0ff */
[----:B------:R-:W-:Y:S01]  /*6bd0*/  LOP3.LUT R5, R5, R29, RZ, 0xc0, !PT ;  /* 0x0000001d05057212 */ /* 0x000fe200078ec0ff */
[--C-:B------:R-:W-:Y:S01]  /*6be0*/  HSET2.LE.AND R6, R252, R236.reuse, PT ;  /* 0x000000ecfc067233 */ /* 0x100fe20003803000 */
[----:B------:R-:W2:Y:S01]  /*6bf0*/  LDSM.16.MT88.4 R28, [R200+0x1e800] ;  /* 0x01e80000c81c783b */ /* 0x000ea20000004200 */
[----:B------:R-:W-:Y:S01]  /*6c00*/  HSET2.LE.AND R7, R242, R236, PT ;  /* 0x000000ecf2077233 */ /* 0x000fe20003803000 */
[----:B------:R-:W-:Y:S02]  /*6c10*/  IMAD.MOV.U32 R236, RZ, RZ, c[0x0][0x228] ;  /* 0x00008a00ffec7624 */ /* 0x000fe400078e00ff */
[----:B------:R-:W-:Y:S02]  /*6c20*/  LOP3.LUT R6, R6, R240, RZ, 0xc0, !PT ;  /* 0x000000f006067212 */ /* 0x000fe400078ec0ff */
[----:B------:R-:W-:Y:S01]  /*6c30*/  LOP3.LUT R7, R7, R241, RZ, 0xc0, !PT ;  /* 0x000000f107077212 */ /* 0x000fe200078ec0ff */
[----:B------:R-:W-:-:S04]  /*6c40*/  IMAD.SHL.U32 R236, R236, 0x8, RZ ;  /* 0x00000008ecec7824 */ /* 0x000fc800078e00ff */
[----:B------:R-:W-:-:S05]  /*6c50*/  IMAD.WIDE R236, R236, 0x2, R16 ;  /* 0x00000002ecec7825 */ /* 0x000fca00078e0210 */
[----:B------:R-:W-:Y:S04]  /*6c60*/  STG.E.U16 [R236.64], R238 ;  /* 0x000000eeec007986 */ /* 0x000fe8000c101518 */
[----:B------:R-:W-:Y:S04]  /*6c70*/  STG.E.U16 [R236.64+0x2], R32 ;  /* 0x00000220ec007986 */ /* 0x000fe8000c101518 */
[----:B------:R-:W-:Y:S04]  /*6c80*/  STG.E.U16 [R16.64+0x10], R34 ;  /* 0x0000102210007986 */ /* 0x000fe8000c101518 */
[----:B------:R-:W-:Y:S04]  /*6c90*/  STG.E.U16 [R16.64+0x12], R33 ;  /* 0x0000122110007986 */ /* 0x000fe8000c101518 */
[----:B------:R3:W-:Y:S04]  /*6ca0*/  STG.E.U16 [R236.64+0x10], R165 ;  /* 0x000010a5ec007986 */ /* 0x0007e8000c101518 */
[----:B------:R-:W-:Y:S01]  /*6cb0*/  STG.E.U16 [R236.64+0x12], R35 ;  /* 0x00001223ec007986 */ /* 0x000fe2000c101518 */
[C---:B--2---:R-:W-:Y:S03]  /*6cc0*/  HMMA.16816.F32.BF16 R124, R20.reuse, R28, R124 ;  /* 0x0000001c147c723c */ /* 0x044fe6000004187c */
[----:B------:R2:W-:Y:S04]  /*6cd0*/  STG.E.U16 [R16.64+0x20], R167 ;  /* 0x000020a710007986 */ /* 0x0005e8000c101518 */
[----:B------:R4:W-:Y:S01]  /*6ce0*/  STG.E.U16 [R16.64+0x22], R166 ;  /* 0x000022a610007986 */ /* 0x0009e2000c101518 */
[----:B------:R-:W-:Y:S03]  /*6cf0*/  HMMA.16816.F32.BF16 R128, R20, R30, R128 ;  /* 0x0000001e1480723c */ /* 0x000fe60000041880 */
[----:B------:R-:W1:Y:S04]  /*6d00*/  LDSM.16.MT88.4 R20, [R204+0x19000] ;  /* 0x01900000cc14783b */ /* 0x000e680000004200 */
[----:B------:R-:W1:Y:S04]  /*6d10*/  LDSM.16.MT88.4 R28, [R202+0x19000] ;  /* 0x01900000ca1c783b */ /* 0x000e680000004200 */
[----:B------:R-:W-:Y:S01]  /*6d20*/  STG.E.U16 [R236.64+0x20], R169 ;  /* 0x000020a9ec007986 */ /* 0x000fe2000c101518 */
[----:B---3--:R-:W-:-:S03]  /*6d30*/  FADD.FTZ R165, R226, R234 ;  /* 0x000000eae2a57221 */ /* 0x008fc60000010000 */
[----:B------:R-:W-:Y:S04]  /*6d40*/  STG.E.U16 [R236.64+0x22], R168 ;  /* 0x000022a8ec007986 */ /* 0x000fe8000c101518 */
[----:B------:R-:W-:Y:S01]  /*6d50*/  STG.E.U16 [R16.64+0x30], R211 ;  /* 0x000030d310007986 */ /* 0x000fe2000c101518 */
[----:B--2---:R-:W-:-:S03]  /*6d60*/  FADD.FTZ R167, R227, R233 ;  /* 0x000000e9e3a77221 */ /* 0x004fc60000010000 */
[----:B------:R-:W-:Y:S01]  /*6d70*/  STG.E.U16 [R16.64+0x32], R183 ;  /* 0x000032b710007986 */ /* 0x000fe2000c101518 */
[----:B----4-:R-:W-:-:S03]  /*6d80*/  IADD3 R166, P1, R16, -0x80, RZ ;  /* 0xffffff8010a67810 */ /* 0x010fc60007f3e0ff */
[----:B------:R-:W-:Y:S04]  /*6d90*/  STG.E.U16 [R236.64+0x30], R213 ;  /* 0x000030d5ec007986 */ /* 0x000fe8000c101518 */
[----:B------:R-:W-:Y:S04]  /*6da0*/  STG.E.U16 [R236.64+0x32], R212 ;  /* 0x000032d4ec007986 */ /* 0x000fe8000c101518 */
[----:B------:R-:W-:Y:S04]  /*6db0*/  STG.E.U16 [R16.64+0x40], R180 ;  /* 0x000040b410007986 */ /* 0x000fe8000c101518 */
[----:B------:R-:W-:Y:S01]  /*6dc0*/  STG.E.U16 [R16.64+0x42], R179 ;  /* 0x000042b310007986 */ /* 0x000fe2000c101518 */
[C---:B-1----:R-:W-:Y:S03]  /*6dd0*/  HMMA.16816.F32.BF16 R132, R24.reuse, R20, R132 ;  /* 0x000000141884723c */ /* 0x042fe60000041884 */
[----:B------:R-:W-:Y:S04]  /*6de0*/  STG.E.U16 [R236.64+0x40], R182 ;  /* 0x000040b6ec007986 */ /* 0x000fe8000c101518 */
[----:B------:R-:W-:Y:S01]  /*6df0*/  STG.E.U16 [R236.64+0x42], R181 ;  /* 0x000042b5ec007986 */ /* 0x000fe2000c101518 */
[C---:B------:R-:W-:Y:S03]  /*6e00*/  HMMA.16816.F32.BF16 R136, R24.reuse, R22, R136 ;  /* 0x000000161888723c */ /* 0x040fe60000041888 */
[----:B------:R-:W1:Y:S04]  /*6e10*/  LDSM.16.MT88.4 R20, [R201+0x19000] ;  /* 0x01900000c914783b */ /* 0x000e680000004200 */
[----:B------:R-:W-:Y:S01]  /*6e20*/  STG.E.U16 [R16.64+0x50], R176 ;  /* 0x000050b010007986 */ /* 0x000fe2000c101518 */
[C---:B------:R-:W-:Y:S03]  /*6e30*/  HMMA.16816.F32.BF16 R140, R24.reuse, R28, R140 ;  /* 0x0000001c188c723c */ /* 0x040fe6000004188c */
[----:B------:R-:W-:Y:S04]  /*6e40*/  STG.E.U16 [R16.64+0x52], R175 ;  /* 0x000052af10007986 */ /* 0x000fe8000c101518 */
[----:B------:R-:W-:Y:S01]  /*6e50*/  STG.E.U16 [R236.64+0x50], R178 ;  /* 0x000050b2ec007986 */ /* 0x000fe2000c101518 */
[C---:B------:R-:W-:Y:S03]  /*6e60*/  HMMA.16816.F32.BF16 R144, R24.reuse, R30, R144 ;  /* 0x0000001e1890723c */ /* 0x040fe60000041890 */
[----:B------:R-:W2:Y:S04]  /*6e70*/  LDSM.16.MT88.4 R28, [R200+0x19000] ;  /* 0x01900000c81c783b */ /* 0x000ea80000004200 */
[----:B------:R-:W-:Y:S04]  /*6e80*/  STG.E.U16 [R236.64+0x52], R177 ;  /* 0x000052b1ec007986 */ /* 0x000fe8000c101518 */
[----:B------:R3:W-:Y:S04]  /*6e90*/  STG.E.U16 [R16.64+0x62], R0 ;  /* 0x0000620010007986 */ /* 0x0007e8000c101518 */
[----:B------:R-:W-:Y:S04]  /*6ea0*/  STG.E.U16 [R16.64+0x60], R172 ;  /* 0x000060ac10007986 */ /* 0x000fe8000c101518 */
[----:B------:R-:W-:Y:S04]  /*6eb0*/  STG.E.U16 [R236.64+0x60], R174 ;  /* 0x000060aeec007986 */ /* 0x000fe8000c101518 */
[----:B------:R-:W-:Y:S01]  /*6ec0*/  STG.E.U16 [R236.64+0x62], R173 ;  /* 0x000062adec007986 */ /* 0x000fe2000c101518 */
[C---:B-1----:R-:W-:Y:S03]  /*6ed0*/  HMMA.16816.F32.BF16 R148, R24.reuse, R20, R148 ;  /* 0x000000141894723c */ /* 0x042fe60000041894 */
[----:B------:R-:W-:Y:S04]  /*6ee0*/  STG.E.U16 [R16.64+0x70], R230 ;  /* 0x000070e610007986 */ /* 0x000fe8000c101518 */
[----:B------:R-:W-:Y:S01]  /*6ef0*/  STG.E.U16 [R16.64+0x72], R229 ;  /* 0x000072e510007986 */ /* 0x000fe2000c101518 */
[----:B------:R-:W-:Y:S03]  /*6f00*/  HMMA.16816.F32.BF16 R152, R24, R22, R152 ;  /* 0x000000161898723c */ /* 0x000fe60000041898 */
[----:B------:R-:W1:Y:S01]  /*6f10*/  LDSM.16.MT88.4 R20, [R204+0x1b000] ;  /* 0x01b00000cc14783b */ /* 0x000e620000004200 */
[----:B---3--:R-:W-:-:S03]  /*6f20*/  IADD3.X R0, R17, -0x1, RZ, P1, !PT ;  /* 0xffffffff11007810 */ /* 0x008fc60000ffe4ff */
[----:B------:R-:W-:Y:S01]  /*6f30*/  STG.E.U16 [R236.64+0x70], R232 ;  /* 0x000070e8ec007986 */ /* 0x000fe2000c101518 */
[C---:B--2---:R-:W-:Y:S03]  /*6f40*/  HMMA.16816.F32.BF16 R156, R24.reuse, R28, R156 ;  /* 0x0000001c189c723c */ /* 0x044fe6000004189c */
[----:B------:R-:W-:Y:S04]  /*6f50*/  STG.E.U16 [R236.64+0x72], R231 ;  /* 0x000072e7ec007986 */ /* 0x000fe8000c101518 */
[----:B------:R-:W-:Y:S01]  /*6f60*/  STL [R1+0x48], R0 ;  /* 0x0000480001007387 */ /* 0x000fe20000100800 */
[C---:B------:R-:W-:Y:S03]  /*6f70*/  HMMA.16816.F32.BF16 R160, R24.reuse, R30, R160 ;  /* 0x0000001e18a0723c */ /* 0x040fe600000418a0 */
[----:B------:R-:W2:Y:S05]  /*6f80*/  LDSM.16.MT88.4 R28, [R202+0x1b000] ;  /* 0x01b00000ca1c783b */ /* 0x000eaa0000004200 */
[C---:B-1----:R-:W-:Y:S08]  /*6f90*/  HMMA.16816.F32.BF16 R36, R24.reuse, R20, R36 ;  /* 0x000000141824723c */ /* 0x042ff00000041824 */
[C---:B------:R-:W-:Y:S01]  /*6fa0*/  HMMA.16816.F32.BF16 R40, R24.reuse, R22, R40 ;  /* 0x000000161828723c */ /* 0x040fe20000041828 */
[----:B------:R-:W1:Y:S07]  /*6fb0*/  LDSM.16.MT88.4 R20, [R201+0x1b000] ;  /* 0x01b00000c914783b */ /* 0x000e6e0000004200 */
[C---:B--2---:R-:W-:Y:S08]  /*6fc0*/  HMMA.16816.F32.BF16 R44, R24.reuse, R28, R44 ;  /* 0x0000001c182c723c */ /* 0x044ff0000004182c */
[C---:B------:R-:W-:Y:S01]  /*6fd0*/  HMMA.16816.F32.BF16 R48, R24.reuse, R30, R48 ;  /* 0x0000001e1830723c */ /* 0x040fe20000041830 */
[----:B------:R-:W2:Y:S07]  /*6fe0*/  LDSM.16.MT88.4 R28, [R200+0x1b000] ;  /* 0x01b00000c81c783b */ /* 0x000eae0000004200 */
        /* <DEDUP_REMOVED lines=28> */
[----:B------:R-:W-:Y:S01]  /*71b0*/  HMMA.16816.F32.BF16 R128, R24, R30, R128 ;  /* 0x0000001e1880723c */ /* 0x000fe20000041880 */
[----:B------:R-:W2:Y:S04]  /*71c0*/  LDSM.16.MT88.4 R28, [R202+0x19800] ;  /* 0x01980000ca1c783b */ /* 0x000ea80000004200 */
[----:B------:R-:W3:Y:S03]  /*71d0*/  LDSM.16.MT88.4 R24, [R201+0x19800] ;  /* 0x01980000c918783b */ /* 0x000ee60000004200 */
        /* <DEDUP_REMOVED lines=41> */
[C---:B---3--:R-:W-:Y:S08]  /*7470*/  HMMA.16816.F32.BF16 R116, R4.reuse, R24, R116 ;  /* 0x000000180474723c */ /* 0x048ff00000041874 */
[C---:B------:R-:W-:Y:S08]  /*7480*/  HMMA.16816.F32.BF16 R120, R4.reuse, R26, R120 ;  /* 0x0000001a0478723c */ /* 0x040ff00000041878 */
[C---:B-1----:R-:W-:Y:S08]  /*7490*/  HMMA.16816.F32.BF16 R124, R4.reuse, R20, R124 ;  /* 0x00000014047c723c */ /* 0x042ff0000004187c */
[----:B------:R-:W-:Y:S01]  /*74a0*/  HMMA.16816.F32.BF16 R128, R4, R22, R128 ;  /* 0x000000160480723c */ /* 0x000fe20000041880 */
[----:B------:R-:W-:Y:S11]  /*74b0*/  @!P0 BRA `(.L_x_883) ;  /* 0x0000ab0000008947 */ /* 0x000ff60003800000 */
[----:B------:R-:W2:Y:S01]  /*74c0*/  LDL.64 R240, [R1] ;  /* 0x0000000001f07983 */ /* 0x000ea20000100a00 */
[----:B------:R-:W-:Y:S01]  /*74d0*/  ULDC.64 UR4, c[0x0][0x1a0] ;  /* 0x0000680000047ab9 */ /* 0x000fe20000000a00 */
[----:B------:R-:W-:-:S04]  /*74e0*/  DEPBAR.LE SB0, 0x0 ;  /* 0x000080000000791a */ /* 0x000fc80000000000 */
[----:B------:R-:W-:Y:S01]  /*74f0*/  UMOV UR29, 0x6 ;  /* 0x00000006001d7882 */ /* 0x000fe20000000000 */
[----:B------:R-:W-:Y:S01]  /*7500*/  ISETP.GE.AND P5, PT, R247, c[0x0][0x220], PT ;  /* 0x00008800f7007a0c */ /* 0x000fe20003fa6270 */
[----:B------:R-:W-:Y:S01]  /*7510*/  USHF.L.U32 UR36, UR4, 0x6, URZ ;  /* 0x0000000604247899 */ /* 0x000fe2000800063f */
[----:B------:R-:W-:Y:S01]  /*7520*/  ISETP.GE.AND P4, PT, R246, c[0x0][0x220], PT ;  /* 0x00008800f6007a0c */ /* 0x000fe20003f86270 */
[----:B------:R-:W-:Y:S01]  /*7530*/  UIADD3 UR31, UR6, -0x2, URZ ;  /* 0xfffffffe061f7890 */ /* 0x000fe2000fffe03f */
[----:B-----5:R-:W-:Y:S01]  /*7540*/  IMAD.MOV.U32 R28, RZ, RZ, R12 ;  /* 0x000000ffff1c7224 */ /* 0x020fe200078e000c */
[----:B------:R-:W-:Y:S01]  /*7550*/  USHF.L.U64.HI UR5, UR4, UR29, UR5 ;  /* 0x0000001d04057299 */ /* 0x000fe20008010205 */
[----:B------:R-:W-:Y:S01]  /*7560*/  IMAD.MOV.U32 R29, RZ, RZ, R15 ;  /* 0x000000ffff1d7224 */ /* 0x000fe200078e000f */
[----:B------:R-:W-:Y:S01]  /*7570*/  USHF.R.S32.HI UR4, URZ, 0x1f, UR31 ;  /* 0x0000001f3f047899 */ /* 0x000fe2000801141f */
[----:B------:R-:W-:Y:S01]  /*7580*/  IMAD.U32 R0, RZ, RZ, UR36 ;  /* 0x00000024ff007e24 */ /* 0x000fe2000f8e00ff */
[----:B------:R-:W-:Y:S01]  /*7590*/  UIMAD UR5, UR5, UR31, URZ ;  /* 0x0000001f050572a4 */ /* 0x000fe2000f8e023f */
[----:B------:R-:W-:Y:S01]  /*75a0*/  BAR.SYNC.DEFER_BLOCKING 0x0 ;  /* 0x0000000000007b1d */ /* 0x000fe20000010000 */
[----:B------:R-:W-:Y:S01]  /*75b0*/  ISETP.GE.AND P3, PT, R245, c[0x0][0x220], PT ;  /* 0x00008800f5007a0c */ /* 0x000fe20003f66270 */
[----:B------:R-:W-:Y:S01]  /*75c0*/  IMAD.WIDE.U32 R28, R0, UR31, R28 ;  /* 0x0000001f001c7c25 */ /* 0x000fe2000f8e001c */
[----:B------:R-:W-:-:S02]  /*75d0*/  UIMAD UR4, UR4, UR36, UR5 ;  /* 0x00000024040472a4 */ /* 0x000fc4000f8e0205 */
[----:B------:R-:W-:Y:S02]  /*75e0*/  UISETP.GE.AND UP0, UPT, UR6, 0x3, UPT ;  /* 0x000000030600788c */ /* 0x000fe4000bf06270 */
[C---:B------:R-:W-:Y:S02]  /*75f0*/  @!P5 LEA R22, P1, R28.reuse, c[0x0][0x170], 0x1 ;  /* 0x00005c001c16da11 */ /* 0x040fe400078208ff */
[----:B------:R-:W-:Y:S02]  /*7600*/  IADD3 R5, R29, UR4, RZ ;  /* 0x000000041d057c10 */ /* 0x000fe4000fffe0ff */
[C---:B------:R-:W-:Y:S02]  /*7610*/  @!P4 LEA R20, P0, R28.reuse, c[0x0][0x170], 0x1 ;  /* 0x00005c001c14ca11 */ /* 0x040fe400078008ff */
[C---:B------:R-:W-:Y:S02]  /*7620*/  @!P5 LEA.HI.X R23, R28.reuse, c[0x0][0x174], R5, 0x1, P1 ;  /* 0x00005d001c17da11 */ /* 0x040fe400008f0c05 */
[----:B------:R-:W-:-:S02]  /*7630*/  @!P3 LEA R6, P1, R28, c[0x0][0x170], 0x1 ;  /* 0x00005c001c06ba11 */ /* 0x000fc400078208ff */
[C-C-:B------:R-:W-:Y:S02]  /*7640*/  @!P4 LEA.HI.X R21, R28.reuse, c[0x0][0x174], R5.reuse, 0x1, P0 ;  /* 0x00005d001c15ca11 */ /* 0x140fe400000f0c05 */
        /* <DEDUP_REMOVED lines=20> */
[C---:B------:R-:W-:Y:S01]  /*7790*/  @!P3 LEA R28, P0, R4.reuse, c[0x0][0x170], 0x1 ;  /* 0x00005c00041cba11 */ /* 0x040fe200078008ff */
[----:B------:R-:W-:Y:S01]  /*77a0*/  @P4 STS.128 [R244+0x1c000], RZ ;  /* 0x01c000fff4004388 */ /* 0x000fe20000000c00 */
[----:B------:R-:W-:-:S02]  /*77b0*/  @!P5 LEA.HI.X R33, R4, c[0x0][0x174], R0, 0x1, P2 ;  /* 0x00005d000421da11 */ /* 0x000fc400010f0c00 */
        /* <DEDUP_REMOVED lines=32> */
[----:B---3--:R-:W2:Y:S04]  /*79c0*/  LDSM.16.M88.4 R4, [R209+0x10800] ;  /* 0x01080000d104783b */ /* 0x008ea80000000200 */
[----:B-1----:R-:W1:Y:S04]  /*79d0*/  LDSM.16.M88.4 R24, [R209+0x10000] ;  /* 0x01000000d118783b */ /* 0x002e680000000200 */
[----:B------:R-:W3:Y:S04]  /*79e0*/  LDSM.16.M88.4 R216, [R209+0x11000] ;  /* 0x01100000d1d8783b */ /* 0x000ee80000000200 */
[----:B------:R-:W1:Y:S04]  /*79f0*/  LDSM.16.M88.4 R228, [R209+0x11800] ;  /* 0x01180000d1e4783b */ /* 0x000e680000000200 */
[----:B------:R-:W-:Y:S04]  /*7a00*/  LDSM.16.M88.4 R168, [R208] ;  /* 0x00000000d0a8783b */ /* 0x000fe80000000200 */
[----:B----4-:R-:W4:Y:S04]  /*7a10*/  LDSM.16.M88.4 R32, [R199] ;  /* 0x00000000c720783b */ /* 0x010f280000000200 */
[----:B------:R-:W3:Y:S04]  /*7a20*/  LDSM.16.M88.4 R224, [R207] ;  /* 0x00000000cfe0783b */ /* 0x000ee80000000200 */
[----:B------:R-:W4:Y:S04]  /*7a30*/  LDSM.16.M88.4 R176, [R198] ;  /* 0x00000000c6b0783b */ /* 0x000f280000000200 */
[----:B------:R-:W4:Y:S04]  /*7a40*/  LDSM.16.M88.4 R172, [R197] ;  /* 0x00000000c5ac783b */ /* 0x000f280000000200 */
[----:B------:R-:W-:Y:S01]  /*7a50*/  LDSM.16.M88.4 R232, [R196] ;  /* 0x00000000c4e8783b */ /* 0x000fe20000000200 */
[C---:B--2---:R-:W-:Y:S03]  /*7a60*/  HMMA.16816.F32.BF16 R20, R180.reuse, R4, RZ ;  /* 0x00000004b414723c */ /* 0x044fe600000418ff */
[----:B------:R-:W2:Y:S04]  /*7a70*/  S2R R0, SR_TID.X ;  /* 0x0000000000007919 */ /* 0x000ea80000002100 */
[----:B------:R-:W0:Y:S01]  /*7a80*/  LDGDEPBAR ;  /* 0x00000000000079af */ /* 0x000e220000000000 */
[C---:B------:R-:W-:Y:S08]  /*7a90*/  HMMA.16816.F32.BF16 R4, R180.reuse, R6, RZ ;  /* 0x00000006b404723c */ /* 0x040ff000000418ff */
[C---:B-1----:R-:W-:Y:S08]  /*7aa0*/  HMMA.16816.F32.BF16 R28, R180.reuse, R24, RZ ;  /* 0x00000018b41c723c */ /* 0x042ff000000418ff */
[----:B---3--:R-:W-:Y:S01]  /*7ab0*/  HMMA.16816.F32.BF16 R220, R180, R216, RZ ;  /* 0x000000d8b4dc723c */ /* 0x008fe200000418ff */
[----:B--2---:R-:W-:-:S05]  /*7ac0*/  IMAD.SHL.U32 R0, R0, 0x2, RZ ;  /* 0x0000000200007824 */ /* 0x004fca00078e00ff */
[----:B------:R-:W-:Y:S01]  /*7ad0*/  LOP3.LUT R166, R0, 0x6, RZ, 0xc0, !PT ;  /* 0x0000000600a67812 */ /* 0x000fe200078ec0ff */
[----:B------:R-:W-:Y:S01]  /*7ae0*/  IMAD.U32 R0, RZ, RZ, UR31 ;  /* 0x0000001fff007e24 */ /* 0x000fe2000f8e00ff */
        /* <DEDUP_REMOVED lines=9> */
[----:B------:R-:W-:Y:S07]  /*7b80*/  LDSM.16.M88.4 R228, [R203+0x10000] ;  /* 0x01000000cbe4783b */ /* 0x000fee0000000200 */
[C---:B----4-:R-:W-:Y:S08]  /*7b90*/  HMMA.16816.F32.BF16 R20, R168.reuse, R32, R20 ;  /* 0x00000020a814723c */ /* 0x050ff00000041814 */
[C---:B------:R-:W-:Y:S01]  /*7ba0*/  HMMA.16816.F32.BF16 R4, R168.reuse, R34, R4 ;  /* 0x00000022a804723c */ /* 0x040fe20000041804 */
[----:B------:R-:W1:Y:S07]  /*7bb0*/  LDSM.16.M88.4 R32, [R206] ;  /* 0x00000000ce20783b */ /* 0x000e6e0000000200 */
        /* <DEDUP_REMOVED lines=22> */
[----:B------:R-:W4:Y:S03]  /*7d20*/  LDSM.16.M88.4 R32, [R209+0x12000] ;  /* 0x01200000d120783b */ /* 0x000f260000000200 */
[C---:B------:R-:W-:Y:S08]  /*7d30*/  HMMA.16816.F32.BF16 R28, R168.reuse, R232, R28 ;  /* 0x000000e8a81c723c */ /* 0x040ff0000004181c */
        /* <DEDUP_REMOVED lines=20> */
[----:B------:R-:W1:Y:S07]  /*7e80*/  LDSM.16.M88.4 R228, [R193] ;  /* 0x00000000c1e4783b */ /* 0x000e6e0000000200 */
[C---:B--2---:R-:W-:Y:S08]  /*7e90*/  HMMA.16816.F32.BF16 R212, R176.reuse, R224, R212 ;  /* 0x000000e0b0d4723c */ /* 0x044ff000000418d4 */
[----:B------:R-:W-:Y:S01]  /*7ea0*/  HMMA.16816.F32.BF16 R180, R176, R226, R180 ;  /* 0x000000e2b0b4723c */ /* 0x000fe200000418b4 */
[----:B------:R-:W2:Y:S04]  /*7eb0*/  LDSM.16.M88.4 R224, [R192] ;  /* 0x00000000c0e0783b */ /* 0x000ea80000000200 */
[----:B------:R-:W-:Y:S03]  /*7ec0*/  LDSM.16.M88.4 R176, [R206+0x4000] ;  /* 0x00400000ceb0783b */ /* 0x000fe60000000200 */
        /* <DEDUP_REMOVED lines=8> */
[----:B------:R-:W-:Y:S07]  /*7f50*/  LDSM.16.M88.4 R228, [R205+0x4000] ;  /* 0x00400000cde4783b */ /* 0x000fee0000000200 */
[C---:B--2---:R-:W-:Y:S08]  /*7f60*/  HMMA.16816.F32.BF16 R212, R172.reuse, R224, R212 ;  /* 0x000000e0acd4723c */ /* 0x044ff000000418d4 */
[----:B------:R-:W-:Y:S01]  /*7f70*/  HMMA.16816.F32.BF16 R180, R172, R226, R180 ;  /* 0x000000e2acb4723c */ /* 0x000fe200000418b4 */
[----:B------:R-:W1:Y:S04]  /*7f80*/  LDSM.16.M88.4 R224, [R203+0x13800] ;  /* 0x01380000cbe0783b */ /* 0x000e680000000200 */
[----:B------:R-:W-:Y:S03]  /*7f90*/  LDSM.16.M88.4 R172, [R196+0x2000] ;  /* 0x00200000c4ac783b */ /* 0x000fe60000000200 */
[C---:B---3--:R-:W-:Y:S08]  /*7fa0*/  HMMA.16816.F32.BF16 R28, R176.reuse, R168, R28 ;  /* 0x000000a8b01c723c */ /* 0x048ff0000004181c */
        /* <DEDUP_REMOVED lines=18> */
[C---:B------:R-:W-:Y:S08]  /*80d0*/  HMMA.16816.F32.BF16 R28, R228.reuse, R172, R28 ;  /* 0x000000ace41c723c */ /* 0x040ff0000004181c */
[C---:B------:R-:W-:Y:S01]  /*80e0*/  HMMA.16816.F32.BF16 R24, R228.reuse, R174, R24 ;  /* 0x000000aee418723c */ /* 0x040fe20000041818 */
[----:B------:R-:W3:Y:S07]  /*80f0*/  LDSM.16.M88.4 R172, [R209+0x15800] ;  /* 0x01580000d1ac783b */ /* 0x000eee0000000200 */
[C---:B----4-:R-:W-:Y:S08]  /*8100*/  HMMA.16816.F32.BF16 R212, R228.reuse, R232, R212 ;  /* 0x000000e8e4d4723c */ /* 0x050ff000000418d4 */
[----:B------:R-:W-:Y:S01]  /*8110*/  HMMA.16816.F32.BF16 R180, R228, R234, R180 ;  /* 0x000000eae4b4723c */ /* 0x000fe200000418b4 */
[----:B------:R-:W-:Y:S04]  /*8120*/  LDSM.16.M88.4 R232, [R191] ;  /* 0x00000000bfe8783b */ /* 0x000fe80000000200 */
[----:B------:R-:W-:Y:S03]  /*8130*/  LDSM.16.M88.4 R228, [R203+0x14000] ;  /* 0x01400000cbe4783b */ /* 0x000fe60000000200 */
[C---:B-1----:R-:W-:Y:S08]  /*8140*/  HMMA.16816.F32.BF16 R28, R168.reuse, R224, R28 ;  /* 0x000000e0a81c723c */ /* 0x042ff0000004181c */
[C---:B------:R-:W-:Y:S01]  /*8150*/  HMMA.16816.F32.BF16 R24, R168.reuse, R226, R24 ;  /* 0x000000e2a818723c */ /* 0x040fe20000041818 */
[----:B------:R-:W-:Y:S07]  /*8160*/  LDSM.16.M88.4 R224, [R190] ;  /* 0x00000000bee0783b */ /* 0x000fee0000000200 */
[C---:B--2---:R-:W-:Y:S08]  /*8170*/  HMMA.16816.F32.BF16 R20, R168.reuse, R32, R20 ;  /* 0x00000020a814723c */ /* 0x044ff00000041814 */
[C---:B------:R-:W-:Y:S01]  /*8180*/  HMMA.16816.F32.BF16 R4, R168.reuse, R34, R4 ;  /* 0x00000022a804723c */ /* 0x040fe20000041804 */
[----:B------:R-:W1:Y:S07]  /*8190*/  LDSM.16.M88.4 R32, [R208+0x8000] ;  /* 0x00800000d020783b */ /* 0x000e6e0000000200 */
[C---:B------:R-:W-:Y:S08]  /*81a0*/  HMMA.16816.F32.BF16 R220, R168.reuse, R176, R220 ;  /* 0x000000b0a8dc723c */ /* 0x040ff000000418dc */
[C---:B------:R-:W-:Y:S01]  /*81b0*/  HMMA.16816.F32.BF16 R216, R168.reuse, R178, R216 ;  /* 0x000000b2a8d8723c */ /* 0x040fe200000418d8 */
[----:B------:R-:W2:Y:S07]  /*81c0*/  LDSM.16.M88.4 R176, [R189] ;  /* 0x00000000bdb0783b */ /* 0x000eae0000000200 */
[C---:B---3--:R-:W-:Y:S08]  /*81d0*/  HMMA.16816.F32.BF16 R212, R168.reuse, R172, R212 ;  /* 0x000000aca8d4723c */ /* 0x048ff000000418d4 */
        /* <DEDUP_REMOVED lines=15> */
[----:B------:R-:W3:Y:S03]  /*82d0*/  LDSM.16.M88.4 R32, [R196+0x4000] ;  /* 0x00400000c420783b */ /* 0x000ee60000000200 */
[C---:B----4-:R-:W-:Y:S08]  /*82e0*/  HMMA.16816.F32.BF16 R28, R168.reuse, R228, R28 ;  /* 0x000000e4a81c723c */ /* 0x050ff0000004181c */
[C---:B------:R-:W-:Y:S01]  /*82f0*/  HMMA.16816.F32.BF16 R24, R168.reuse, R230, R24 ;  /* 0x000000e6a818723c */ /* 0x040fe20000041818 */
[----:B------:R-:W4:Y:S07]  /*8300*/  LDSM.16.M88.4 R228, [R196+0x4800] ;  /* 0x00480000c4e4783b */ /* 0x000f2e0000000200 */
        /* <DEDUP_REMOVED lines=18> */
[----:B------:R-:W1:Y:S07]  /*8430*/  LDSM.16.M88.4 R224, [R209+0x17800] ;  /* 0x01780000d1e0783b */ /* 0x000e6e0000000200 */
[C---:B--2---:R-:W-:Y:S08]  /*8440*/  HMMA.16816.F32.BF16 R212, R172.reuse, R176, R212 ;  /* 0x000000b0acd4723c */ /* 0x044ff000000418d4 */
[----:B------:R-:W-:Y:S01]  /*8450*/  HMMA.16816.F32.BF16 R180, R172, R178, R180 ;  /* 0x000000b2acb4723c */ /* 0x000fe200000418b4 */
[----:B------:R-:W-:Y:S04]  /*8460*/  LDSM.16.M88.4 R176, [R208+0xc000] ;  /* 0x00c00000d0b0783b */ /* 0x000fe80000000200 */
[----:B------:R-:W2:Y:S03]  /*8470*/  LDSM.16.M88.4 R172, [R187] ;  /* 0x00000000bbac783b */ /* 0x000ea60000000200 */
[C---:B------:R-:W-:Y:S08]  /*8480*/  HMMA.16816.F32.BF16 R28, R232.reuse, R168, R28 ;  /* 0x000000a8e81c723c */ /* 0x040ff0000004181c */
[C---:B------:R-:W-:Y:S01]  /*8490*/  HMMA.16816.F32.BF16 R24, R232.reuse, R170, R24 ;  /* 0x000000aae818723c */ /* 0x040fe20000041818 */
[----:B------:R-:W4:Y:S07]  /*84a0*/  LDSM.16.M88.4 R168, [R186] ;  /* 0x00000000baa8783b */ /* 0x000f2e0000000200 */
[C---:B---3--:R-:W-:Y:S08]  /*84b0*/  HMMA.16816.F32.BF16 R20, R232.reuse, R32, R20 ;  /* 0x00000020e814723c */ /* 0x048ff00000041814 */
[C---:B------:R-:W-:Y:S01]  /*84c0*/  HMMA.16816.F32.BF16 R4, R232.reuse, R34, R4 ;  /* 0x00000022e804723c */ /* 0x040fe20000041804 */
[----:B------:R-:W-:Y:S07]  /*84d0*/  LDSM.16.M88.4 R32, [R185] ;  /* 0x00000000b920783b */ /* 0x000fee0000000200 */
[C---:B-1----:R-:W-:Y:S08]  /*84e0*/  HMMA.16816.F32.BF16 R212, R232.reuse, R224, R212 ;  /* 0x000000e0e8d4723c */ /* 0x042ff000000418d4 */
[----:B------:R-:W-:Y:S01]  /*84f0*/  HMMA.16816.F32.BF16 R180, R232, R226, R180 ;  /* 0x000000e2e8b4723c */ /* 0x000fe200000418b4 */
[----:B------:R-:W1:Y:S07]  /*8500*/  LDSM.16.M88.4 R224, [R184] ;  /* 0x00000000b8e0783b */ /* 0x000e6e0000000200 */
[C---:B--2---:R-:W-:Y:S08]  /*8510*/  HMMA.16816.F32.BF16 R28, R176.reuse, R172, R28 ;  /* 0x000000acb01c723c */ /* 0x044ff0000004181c */
[C---:B------:R-:W-:Y:S01]  /*8520*/  HMMA.16816.F32.BF16 R24, R176.reuse, R174, R24 ;  /* 0x000000aeb018723c */ /* 0x040fe20000041818 */
[----:B------:R-:W-:Y:S07]  /*8530*/  LDSM.16.M88.4 R172, [R206+0xc000] ;  /* 0x00c00000ceac783b */ /* 0x000fee0000000200 */
[C---:B----4-:R-:W-:Y:S08]  /*8540*/  HMMA.16816.F32.BF16 R20, R176.reuse, R168, R20 ;  /* 0x000000a8b014723c */ /* 0x050ff00000041814 */
[----:B------:R-:W-:Y:S01]  /*8550*/  HMMA.16816.F32.BF16 R4, R176, R170, R4 ;  /* 0x000000aab004723c */ /* 0x000fe20000041804 */
[----:B------:R-:W2:Y:S07]  /*8560*/  LDSM.16.M88.4 R168, [R203+0x16000] ;  /* 0x01600000cba8783b */ /* 0x000eae0000000200 */
[C---:B------:R-:W-:Y:S08]  /*8570*/  HMMA.16816.F32.BF16 R220, R232.reuse, R228, R220 ;  /* 0x000000e4e8dc723c */ /* 0x040ff000000418dc */
[----:B------:R-:W-:Y:S01]  /*8580*/  HMMA.16816.F32.BF16 R216, R232, R230, R216 ;  /* 0x000000e6e8d8723c */ /* 0x000fe200000418d8 */
[----:B------:R-:W3:Y:S07]  /*8590*/  LDSM.16.M88.4 R228, [R203+0x16800] ;  /* 0x01680000cbe4783b */ /* 0x000eee0000000200 */
[C---:B-1----:R-:W-:Y:S08]  /*85a0*/  HMMA.16816.F32.BF16 R212, R176.reuse, R224, R212 ;  /* 0x000000e0b0d4723c */ /* 0x042ff000000418d4 */
[C---:B------:R-:W-:Y:S08]  /*85b0*/  HMMA.16816.F32.BF16 R220, R176.reuse, R32, R220 ;  /* 0x00000020b0dc723c */ /* 0x040ff000000418dc */
[C---:B------:R-:W-:Y:S01]  /*85c0*/  HMMA.16816.F32.BF16 R216, R176.reuse, R34, R216 ;  /* 0x00000022b0d8723c */ /* 0x040fe200000418d8 */
[----:B------:R-:W1:Y:S07]  /*85d0*/  LDSM.16.M88.4 R32, [R203+0x17000] ;  /* 0x01700000cb20783b */ /* 0x000e6e0000000200 */
[----:B------:R-:W-:Y:S01]  /*85e0*/  HMMA.16816.F32.BF16 R180, R176, R226, R180 ;  /* 0x000000e2b0b4723c */ /* 0x000fe200000418b4 */
[----:B------:R-:W-:Y:S04]  /*85f0*/  LDSM.16.M88.4 R176, [R205+0xc000] ;  /* 0x00c00000cdb0783b */ /* 0x000fe80000000200 */
[----:B------:R-:W4:Y:S03]  /*8600*/  LDSM.16.M88.4 R224, [R203+0x17800] ;  /* 0x01780000cbe0783b */ /* 0x000f260000000200 */
[C---:B--2---:R-:W-:Y:S08]  /*8610*/  HMMA.16816.F32.BF16 R28, R172.reuse, R168, R28 ;  /* 0x000000a8ac1c723c */ /* 0x044ff0000004181c */
[C---:B------:R-:W-:Y:S01]  /*8620*/  HMMA.16816.F32.BF16 R24, R172.reuse, R170, R24 ;  /* 0x000000aaac18723c */ /* 0x040fe20000041818 */
[----:B------:R-:W2:Y:S07]  /*8630*/  LDSM.16.M88.4 R168, [R196+0x6000] ;  /* 0x00600000c4a8783b */ /* 0x000eae0000000200 */
[C---:B---3--:R-:W-:Y:S08]  /*8640*/  HMMA.16816.F32.BF16 R20, R172.reuse, R228, R20 ;  /* 0x000000e4ac14723c */ /* 0x048ff00000041814 */
[C---:B------:R-:W-:Y:S01]  /*8650*/  HMMA.16816.F32.BF16 R4, R172.reuse, R230, R4 ;  /* 0x000000e6ac04723c */ /* 0x040fe20000041804 */
[----:B------:R-:W3:Y:S07]  /*8660*/  LDSM.16.M88.4 R228, [R196+0x6800] ;  /* 0x00680000c4e4783b */ /* 0x000eee0000000200 */
[C---:B-1----:R-:W-:Y:S08]  /*8670*/  HMMA.16816.F32.BF16 R220, R172.reuse, R32, R220 ;  /* 0x00000020acdc723c */ /* 0x042ff000000418dc */
[C---:B------:R-:W-:Y:S01]  /*8680*/  HMMA.16816.F32.BF16 R216, R172.reuse, R34, R216 ;  /* 0x00000022acd8723c */ /* 0x040fe200000418d8 */
[----:B------:R-:W1:Y:S07]  /*8690*/  LDSM.16.M88.4 R32, [R196+0x7000] ;  /* 0x00700000c420783b */ /* 0x000e6e0000000200 */
[----:B----4-:R-:W-:Y:S08]  /*86a0*/  HMMA.16816.F32.BF16 R212, R172, R224, R212 ;  /* 0x000000e0acd4723c */ /* 0x010ff000000418d4 */
[C---:B--2---:R-:W-:Y:S08]  /*86b0*/  HMMA.16816.F32.BF16 R28, R176.reuse, R168, R28 ;  /* 0x000000a8b01c723c */ /* 0x044ff0000004181c */
[----:B------:R-:W-:Y:S01]  /*86c0*/  HMMA.16816.F32.BF16 R24, R176, R170, R24 ;  /* 0x000000aab018723c */ /* 0x000fe20000041818 */
[----:B------:R-:W2:Y:S01]  /*86d0*/  LDSM.16.M88.4 R168, [R196+0x7800] ;  /* 0x00780000c4a8783b */ /* 0x000ea20000000200 */
[----:B------:R-:W-:-:S06]  /*86e0*/  DEPBAR.LE SB0, 0x0 ;  /* 0x000080000000791a */ /* 0x000fcc0000000000 */
[C---:B---3--:R-:W-:Y:S08]  /*86f0*/  HMMA.16816.F32.BF16 R20, R176.reuse, R228, R20 ;  /* 0x000000e4b014723c */ /* 0x048ff00000041814 */
[----:B------:R-:W-:Y:S01]  /*8700*/  HMMA.16816.F32.BF16 R4, R176, R230, R4 ;  /* 0x000000e6b004723c */ /* 0x000fe20000041804 */
[----:B------:R-:W-:Y:S02]  /*8710*/  FSEL R29, R29, -INF , !P2 ;  /* 0xff8000001d1d7808 */ /* 0x000fe40005000000 */
[----:B------:R-:W-:Y:S01]  /*8720*/  FSEL R31, R31, -INF , !P1 ;  /* 0xff8000001f1f7808 */ /* 0x000fe20004800000 */
[----:B------:R-:W-:Y:S01]  /*8730*/  BAR.SYNC.DEFER_BLOCKING 0x0 ;  /* 0x0000000000007b1d */ /* 0x000fe20000010000 */
[----:B------:R-:W-:-:S03]  /*8740*/  ISETP.GE.AND P1, PT, R166, R164, PT ;  /* 0x000000a4a600720c */ /* 0x000fc60003f26270 */
[----:B------:R-:W-:Y:S01]  /*8750*/  HMMA.16816.F32.BF16 R180, R172, R226, R180 ;  /* 0x000000e2acb4723c */ /* 0x000fe200000418b4 */
[----:B------:R-:W-:-:S06]  /*8760*/  FSEL R25, R25, -INF , !P1 ;  /* 0xff80000019197808 */ /* 0x000fcc0004800000 */
[----:B------:R-:W-:Y:S01]  /*8770*/  IADD3 R172, R0, 0x8, RZ ;  /* 0x0000000800ac7810 */ /* 0x000fe20007ffe0ff */
[C---:B-1----:R-:W-:Y:S03]  /*8780*/  HMMA.16816.F32.BF16 R220, R176.reuse, R32, R220 ;  /* 0x00000020b0dc723c */ /* 0x042fe600000418dc */
[C---:B------:R-:W-:Y:S02]  /*8790*/  ISETP.GE.AND P0, PT, R172.reuse, R164, PT ;  /* 0x000000a4ac00720c */ /* 0x040fe40003f06270 */
[----:B------:R-:W-:Y:S02]  /*87a0*/  ISETP.GE.AND P2, PT, R172, R11, PT ;  /* 0x0000000bac00720c */ /* 0x000fe40003f46270 */
[----:B------:R-:W-:Y:S01]  /*87b0*/  IADD3 R172, R0, 0x10, RZ ;  /* 0x0000001000ac7810 */ /* 0x000fe20007ffe0ff */
[----:B------:R-:W-:Y:S01]  /*87c0*/  HMMA.16816.F32.BF16 R216, R176, R34, R216 ;  /* 0x00000022b0d8723c */ /* 0x000fe200000418d8 */
[----:B------:R-:W-:-:S02]  /*87d0*/  FSEL R24, R24, -INF , !P0 ;  /* 0xff80000018187808 */ /* 0x000fc40004000000 */
[-C--:B------:R-:W-:Y:S02]  /*87e0*/  ISETP.GE.AND P0, PT, R166, R11.reuse, PT ;  /* 0x0000000ba600720c */ /* 0x080fe40003f06270 */
[----:B------:R-:W-:Y:S02]  /*87f0*/  FSEL R26, R26, -INF , !P2 ;  /* 0xff8000001a1a7808 */ /* 0x000fe40005000000 */
[----:B------:R-:W-:Y:S01]  /*8800*/  IADD3 R166, R0, 0x11, RZ ;  /* 0x0000001100a67810 */ /* 0x000fe20007ffe0ff */
[----:B--2---:R-:W-:Y:S01]  /*8810*/  HMMA.16816.F32.BF16 R212, R176, R168, R212 ;  /* 0x000000a8b0d4723c */ /* 0x004fe200000418d4 */
[C---:B------:R-:W-:Y:S02]  /*8820*/  ISETP.GE.AND P2, PT, R172.reuse, R164, PT ;  /* 0x000000a4ac00720c */ /* 0x040fe40003f46270 */
[----:B------:R-:W-:Y:S02]  /*8830*/  ISETP.GE.AND P1, PT, R172, R11, PT ;  /* 0x0000000bac00720c */ /* 0x000fe40003f26270 */
[----:B------:R-:W-:-:S02]  /*8840*/  FSEL R27, R27, -INF , !P0 ;  /* 0xff8000001b1b7808 */ /* 0x000fc40004000000 */
[----:B------:R-:W-:Y:S01]  /*8850*/  IADD3 R33, R0, 0x18, RZ ;  /* 0x0000001800217810 */ /* 0x000fe20007ffe0ff */
[----:B------:R-:W-:Y:S01]  /*8860*/  HMMA.16816.F32.BF16 R180, R176, R170, R180 ;  /* 0x000000aab0b4723c */ /* 0x000fe200000418b4 */
[----:B------:R-:W-:Y:S02]  /*8870*/  ISETP.GE.AND P0, PT, R166, R164, PT ;  /* 0x000000a4a600720c */ /* 0x000fe40003f06270 */
[----:B------:R-:W-:Y:S02]  /*8880*/  FSEL R224, R20, -INF , !P2 ;  /* 0xff80000014e07808 */ /* 0x000fe40005000000 */
[----:B------:R-:W-:Y:S02]  /*8890*/  ISETP.GE.AND P2, PT, R166, R11, PT ;  /* 0x0000000ba600720c */ /* 0x000fe40003f46270 */
[----:B------:R-:W-:Y:S02]  /*88a0*/  FSEL R22, R22, -INF , !P1 ;  /* 0xff80000016167808 */ /* 0x000fe40004800000 */
[----:B------:R-:W-:-:S02]  /*88b0*/  IADD3 R20, R0, 0x19, RZ ;  /* 0x0000001900147810 */ /* 0x000fc40007ffe0ff */
[-C--:B------:R-:W-:Y:S02]  /*88c0*/  ISETP.GE.AND P1, PT, R33, R164.reuse, PT ;  /* 0x000000a42100720c */ /* 0x080fe40003f26270 */
[----:B------:R-:W-:Y:S02]  /*88d0*/  FSEL R32, R21, -INF , !P0 ;  /* 0xff80000015207808 */ /* 0x000fe40004000000 */
[----:B------:R-:W-:Y:S02]  /*88e0*/  ISETP.GE.AND P0, PT, R33, R11, PT ;  /* 0x0000000b2100720c */ /* 0x000fe40003f06270 */
[----:B------:R-:W-:Y:S02]  /*88f0*/  FSEL R23, R23, -INF , !P2 ;  /* 0xff80000017177808 */ /* 0x000fe40005000000 */
[----:B------:R-:W-:Y:S02]  /*8900*/  IADD3 R21, R0, 0x20, RZ ;  /* 0x0000002000157810 */ /* 0x000fe40007ffe0ff */
[----:B------:R-:W-:-:S02]  /*8910*/  ISETP.GE.AND P2, PT, R20, R164, PT ;  /* 0x000000a41400720c */ /* 0x000fc40003f46270 */
[----:B------:R-:W-:Y:S02]  /*8920*/  FSEL R34, R4, -INF , !P1 ;  /* 0xff80000004227808 */ /* 0x000fe40004800000 */
[----:B------:R-:W-:Y:S02]  /*8930*/  ISETP.GE.AND P1, PT, R20, R11, PT ;  /* 0x0000000b1400720c */ /* 0x000fe40003f26270 */
[----:B------:R-:W-:Y:S02]  /*8940*/  FSEL R6, R6, -INF , !P0 ;  /* 0xff80000006067808 */ /* 0x000fe40004000000 */
[----:B------:R-:W-:Y:S02]  /*8950*/  ISETP.GE.AND P0, PT, R21, R164, PT ;  /* 0x000000a41500720c */ /* 0x000fe40003f06270 */
[----:B------:R-:W-:Y:S02]  /*8960*/  IADD3 R4, R0, 0x21, RZ ;  /* 0x0000002100047810 */ /* 0x000fe40007ffe0ff */
[----:B------:R-:W-:-:S02]  /*8970*/  FSEL R35, R5, -INF , !P2 ;  /* 0xff80000005237808 */ /* 0x000fc40005000000 */
[-C--:B------:R-:W-:Y:S02]  /*8980*/  ISETP.GE.AND P2, PT, R21, R11.reuse, PT ;  /* 0x0000000b1500720c */ /* 0x080fe40003f46270 */
[----:B------:R-:W-:Y:S02]  /*8990*/  FSEL R7, R7, -INF , !P1 ;  /* 0xff80000007077808 */ /* 0x000fe40004800000 */
[----:B------:R-:W-:Y:S02]  /*89a0*/  IADD3 R5, R0, 0x28, RZ ;  /* 0x0000002800057810 */ /* 0x000fe40007ffe0ff */
[----:B------:R-:W-:Y:S02]  /*89b0*/  ISETP.GE.AND P1, PT, R4, R164, PT ;  /* 0x000000a40400720c */ /* 0x000fe40003f26270 */
[----:B------:R-:W-:Y:S02]  /*89c0*/  FSEL R166, R220, -INF , !P0 ;  /* 0xff800000dca67808 */ /* 0x000fe40004000000 */
[----:B------:R-:W-:-:S02]  /*89d0*/  ISETP.GE.AND P0, PT, R4, R11, PT ;  /* 0x0000000b0400720c */ /* 0x000fc40003f06270 */
[----:B------:R-:W-:Y:S02]  /*89e0*/  FSEL R4, R222, -INF , !P2 ;  /* 0xff800000de047808 */ /* 0x000fe40005000000 */
[----:B------:R-:W-:Y:S02]  /*89f0*/  ISETP.GE.AND P2, PT, R5, R164, PT ;  /* 0x000000a40500720c */ /* 0x000fe40003f46270 */
[----:B------:R-:W-:Y:S02]  /*8a00*/  IADD3 R20, R0, 0x29, RZ ;  /* 0x0000002900147810 */ /* 0x000fe40007ffe0ff */
[----:B------:R-:W-:Y:S02]  /*8a10*/  FSEL R221, R221, -INF , !P1 ;  /* 0xff800000dddd7808 */ /* 0x000fe40004800000 */
[----:B------:R-:W-:Y:S02]  /*8a20*/  ISETP.GE.AND P1, PT, R5, R11, PT ;  /* 0x0000000b0500720c */ /* 0x000fe40003f26270 */
[----:B------:R-:W-:-:S02]  /*8a30*/  FSEL R5, R223, -INF , !P0 ;  /* 0xff800000df057808 */ /* 0x000fc40004000000 */
[----:B------:R-:W-:Y:S02]  /*8a40*/  IADD3 R21, R0, 0x30, RZ ;  /* 0x0000003000157810 */ /* 0x000fe40007ffe0ff */
[-C--:B------:R-:W-:Y:S02]  /*8a50*/  ISETP.GE.AND P0, PT, R20, R164.reuse, PT ;  /* 0x000000a41400720c */ /* 0x080fe40003f06270 */
[----:B------:R-:W-:Y:S02]  /*8a60*/  FSEL R168, R216, -INF , !P2 ;  /* 0xff800000d8a87808 */ /* 0x000fe40005000000 */
[----:B------:R-:W-:Y:S02]  /*8a70*/  ISETP.GE.AND P2, PT, R20, R11, PT ;  /* 0x0000000b1400720c */ /* 0x000fe40003f46270 */
[----:B------:R-:W-:Y:S02]  /*8a80*/  FSEL R20, R218, -INF , !P1 ;  /* 0xff800000da147808 */ /* 0x000fe40004800000 */
[----:B------:R-:W-:-:S02]  /*8a90*/  ISETP.GE.AND P1, PT, R21, R164, PT ;  /* 0x000000a41500720c */ /* 0x000fc40003f26270 */
[C---:B------:R-:W-:Y:S02]  /*8aa0*/  IADD3 R33, R0.reuse, 0x31, RZ ;  /* 0x0000003100217810 */ /* 0x040fe40007ffe0ff */
[----:B------:R-:W-:Y:S02]  /*8ab0*/  FSEL R217, R217, -INF , !P0 ;  /* 0xff800000d9d97808 */ /* 0x000fe40004000000 */
[----:B------:R-:W-:Y:S02]  /*8ac0*/  ISETP.GE.AND P0, PT, R21, R11, PT ;  /* 0x0000000b1500720c */ /* 0x000fe40003f06270 */
[----:B------:R-:W-:Y:S02]  /*8ad0*/  IADD3 R169, R0, 0x38, RZ ;  /* 0x0000003800a97810 */ /* 0x000fe40007ffe0ff */
[----:B------:R-:W-:Y:S02]  /*8ae0*/  FSEL R21, R219, -INF , !P2 ;  /* 0xff800000db157808 */ /* 0x000fe40005000000 */
[----:B------:R-:W-:-:S02]  /*8af0*/  FSEL R212, R212, -INF , !P1 ;  /* 0xff800000d4d47808 */ /* 0x000fc40004800000 */
[CC--:B------:R-:W-:Y:S02]  /*8b00*/  ISETP.GE.AND P2, PT, R33.reuse, R164.reuse, PT ;  /* 0x000000a42100720c */ /* 0x0c0fe40003f46270 */
[----:B------:R-:W-:Y:S02]  /*8b10*/  ISETP.GE.AND P1, PT, R33, R11, PT ;  /* 0x0000000b2100720c */ /* 0x000fe40003f26270 */
[----:B------:R-:W-:Y:S02]  /*8b20*/  FSEL R33, R214, -INF , !P0 ;  /* 0xff800000d6217808 */ /* 0x000fe40004000000 */
[----:B------:R-:W-:Y:S02]  /*8b30*/  ISETP.GE.AND P0, PT, R169, R164, PT ;  /* 0x000000a4a900720c */ /* 0x000fe40003f06270 */
[----:B------:R-:W-:Y:S02]  /*8b40*/  FSEL R213, R213, -INF , !P2 ;  /* 0xff800000d5d57808 */ /* 0x000fe40005000000 */
[----:B------:R-:W-:-:S02]  /*8b50*/  FSEL R180, R180, -INF , !P0 ;  /* 0xff800000b4b47808 */ /* 0x000fc40004000000 */
[-C--:B------:R-:W-:Y:S02]  /*8b60*/  ISETP.GE.AND P0, PT, R0, R11.reuse, PT ;  /* 0x0000000b0000720c */ /* 0x080fe40003f06270 */
[----:B------:R-:W-:Y:S02]  /*8b70*/  FSEL R230, R215, -INF , !P1 ;  /* 0xff800000d7e67808 */ /* 0x000fe40004800000 */
[----:B------:R-:W-:Y:S02]  /*8b80*/  FSEL R30, R30, -INF , !P0 ;  /* 0xff8000001e1e7808 */ /* 0x000fe40004000000 */
[----:B------:R-:W-:Y:S02]  /*8b90*/  PLOP3.LUT P0, PT, PT, PT, UP0, 0x80, 0x0 ;  /* 0x000000000000781c */ /* 0x000fe40003f0f008 */
[----:B------:R-:W-:Y:S02]  /*8ba0*/  ISETP.GE.AND P2, PT, R169, R11, PT ;  /* 0x0000000ba900720c */ /* 0x000fe40003f46270 */
[----:B------:R-:W-:-:S02]  /*8bb0*/  ISETP.GE.AND P1, PT, R0, R164, PT ;  /* 0x000000a40000720c */ /* 0x000fc40003f26270 */
[----:B------:R-:W-:Y:S02]  /*8bc0*/  IADD3 R169, R0, 0x39, RZ ;  /* 0x0000003900a97810 */ /* 0x000fe40007ffe0ff */
[----:B------:R-:W-:Y:S02]  /*8bd0*/  FSEL R229, R182, -INF , !P2 ;  /* 0xff800000b6e57808 */ /* 0x000fe40005000000 */
[----:B------:R-:W-:Y:S02]  /*8be0*/  FSEL R252, R28, -INF , !P1 ;  /* 0xff8000001cfc7808 */ /* 0x000fe40004800000 */
[C---:B------:R-:W-:Y:S02]  /*8bf0*/  ISETP.GE.AND P2, PT, R169.reuse, R164, PT ;  /* 0x000000a4a900720c */ /* 0x040fe40003f46270 */
[----:B------:R-:W-:Y:S02]  /*8c00*/  ISETP.GE.AND P1, PT, R169, R11, PT ;  /* 0x0000000ba900720c */ /* 0x000fe40003f26270 */
[----:B------:R-:W-:-:S02]  /*8c10*/  FSEL R169, R181, -INF , !P2 ;  /* 0xff800000b5a97808 */ /* 0x000fc40005000000 */
[----:B------:R-:W-:Y:S01]  /*8c20*/  FSEL R28, R183, -INF , !P1 ;  /* 0xff800000b71c7808 */ /* 0x000fe20004800000 */
[----:B------:R-:W-:Y:S05]  /*8c30*/  @!P0 BRA `(.L_x_884) ;  /* 0x000004a000008947 */ /* 0x000fea0003800000 */
[----:B------:R-:W-:Y:S01]  /*8c40*/  ULDC.64 UR4, c[0x0][0x198] ;  /* 0x0000660000047ab9 */ /* 0x000fe20000000a00 */
[----:B------:R-:W-:Y:S01]  /*8c50*/  IMAD.MOV.U32 R178, RZ, RZ, R248 ;  /* 0x000000ffffb27224 */ /* 0x000fe200078e00f8 */
[----:B------:R-:W-:Y:S01]  /*8c60*/  USHF.L.U32 UR36, UR4, 0x6, URZ ;  /* 0x0000000604247899 */ /* 0x000fe2000800063f */
[----:B------:R-:W-:Y:S01]  /*8c70*/  IMAD.MOV.U32 R179, RZ, RZ, R251 ;  /* 0x000000ffffb37224 */ /* 0x000fe200078e00fb */
[----:B------:R-:W-:Y:S01]  /*8c80*/  UIADD3 UR37, UR6, -0x3, URZ ;  /* 0xfffffffd06257890 */ /* 0x000fe2000fffe03f */
[----:B------:R1:W-:Y:S01]  /*8c90*/  @P6 STS.128 [R244+0x10000], RZ ;  /* 0x010000fff4006388 */ /* 0x0003e20000000c00 */
[----:B------:R-:W-:Y:S01]  /*8ca0*/  USHF.L.U64.HI UR5, UR4, UR29, UR5 ;  /* 0x0000001d04057299 */ /* 0x000fe20008010205 */
[----:B------:R-:W-:Y:S01]  /*8cb0*/  BSSY B0, `(.L_x_885) ;  /* 0x0000041000007945 */ /* 0x000fe20003800000 */
[----:B------:R-:W-:Y:S01]  /*8cc0*/  USHF.R.S32.HI UR4, URZ, 0x1f, UR37 ;  /* 0x0000001f3f047899 */ /* 0x000fe20008011425 */
[----:B------:R-:W-:Y:S01]  /*8cd0*/  IMAD.U32 R0, RZ, RZ, UR36 ;  /* 0x00000024ff007e24 */ /* 0x000fe2000f8e00ff */
[----:B------:R-:W-:-:S03]  /*8ce0*/  UIMAD UR5, UR5, UR37, URZ ;  /* 0x00000025050572a4 */ /* 0x000fc6000f8e023f */
[----:B------:R-:W-:Y:S01]  /*8cf0*/  IMAD.WIDE.U32 R178, R0, UR37, R178 ;  /* 0x0000002500b27c25 */ /* 0x000fe2000f8e00b2 */
[----:B------:R-:W-:-:S04]  /*8d00*/  UIMAD UR4, UR4, UR36, UR5 ;  /* 0x00000024040472a4 */ /* 0x000fc8000f8e0205 */
[C---:B------:R-:W-:Y:S02]  /*8d10*/  @!P6 LEA R182, P2, R178.reuse, c[0x0][0x168], 0x1 ;  /* 0x00005a00b2b6ea11 */ /* 0x040fe400078408ff */
        /* <DEDUP_REMOVED lines=58> */
.L_x_886:
[----:B------:R-:W-:Y:S05]  /*90c0*/  BSYNC B0 ;  /* 0x0000000000007941 */ /* 0x000fea0003800000 */
.L_x_885:
[----:B------:R-:W0:Y:S02]  /*90d0*/  LDGDEPBAR ;  /* 0x00000000000079af */ /* 0x000e240000000000 */
.L_x_884:
[----:B-1----:R-:W-:Y:S01]  /*90e0*/  FMNMX.FTZ R179, R3, R252, !PT ;  /* 0x000000fc03b37209 */ /* 0x002fe20007810000 */
[----:B------:R-:W-:Y:S01]  /*90f0*/  USHF.L.U32 UR29, UR31, 0x1, URZ ;  /* 0x000000011f1d7899 */ /* 0x000fe2000800063f */
[----:B------:R-:W-:Y:S01]  /*9100*/  FMNMX.FTZ R0, R2, R30, !PT ;  /* 0x0000001e02007209 */ /* 0x000fe20007810000 */
[----:B------:R-:W-:Y:S01]  /*9110*/  IMAD.WIDE.U32 R234, R8, -0x2daee0ad, RZ ;  /* 0xd2511f5308ea7825 */ /* 0x000fe200078e00ff */
[----:B------:R-:W-:Y:S01]  /*9120*/  FMNMX.FTZ R179, R29, R179, !PT ;  /* 0x000000b31db37209 */ /* 0x000fe20007810000 */
[----:B------:R-:W-:Y:S01]  /*9130*/  ULOP3.LUT UR4, UR29, UR33, URZ, 0x3c, !UPT ;  /* 0x000000211d047292 */ /* 0x000fe2000f8e3c3f */
[----:B------:R-:W-:Y:S01]  /*9140*/  FMNMX.FTZ R0, R31, R0, !PT ;  /* 0x000000001f007209 */ /* 0x000fe20007810000 */
[----:B------:R-:W-:Y:S01]  /*9150*/  STL.64 [R1+0x80], R188 ;  /* 0x000080bc01007387 */ /* 0x000fe20000100a00 */
[----:B------:R-:W-:Y:S02]  /*9160*/  FMNMX.FTZ R179, R24, R179, !PT ;  /* 0x000000b318b37209 */ /* 0x000fe40007810000 */
[----:B------:R-:W-:Y:S01]  /*9170*/  FMNMX.FTZ R0, R26, R0, !PT ;  /* 0x000000001a007209 */ /* 0x000fe20007810000 */
[----:B------:R-:W-:Y:S01]  /*9180*/  STL [R1+0x78], R164 ;  /* 0x000078a401007387 */ /* 0x000fe20000100800 */
[----:B------:R-:W-:-:S02]  /*9190*/  FMNMX.FTZ R179, R25, R179, !PT ;  /* 0x000000b319b37209 */ /* 0x000fc40007810000 */
[----:B------:R-:W-:Y:S01]  /*91a0*/  FMNMX.FTZ R0, R27, R0, !PT ;  /* 0x000000001b007209 */ /* 0x000fe20007810000 */
[----:B------:R-:W-:Y:S01]  /*91b0*/  STL.64 [R1+0x70], R186 ;  /* 0x000070ba01007387 */ /* 0x000fe20000100a00 */
[----:B------:R-:W-:Y:S02]  /*91c0*/  FMNMX.FTZ R179, R224, R179, !PT ;  /* 0x000000b3e0b37209 */ /* 0x000fe40007810000 */
        /* <DEDUP_REMOVED lines=40> */
[----:B------:R-:W-:Y:S01]  /*9450*/  LOP3.LUT R32, R235, UR4, RZ, 0x3c, !PT ;  /* 0x00000004eb207c12 */ /* 0x000fe2000f8e3cff */
[--C-:B------:R-:W-:Y:S01]  /*9460*/  FFMA.FTZ R220, R34, c[0x0][0x23c], -R227.reuse ;  /* 0x00008f0022dc7a23 */ /* 0x100fe200000108e3 */
[----:B------:R-:W-:Y:S01]  /*9470*/  FSEL R242, R211, RZ, P1 ;  /* 0x000000ffd3f27208 */ /* 0x000fe20000800000 */
[--C-:B------:R-:W-:Y:S02]  /*9480*/  FFMA.FTZ R218, R35, c[0x0][0x23c], -R227.reuse ;  /* 0x00008f0023da7a23 */ /* 0x100fe400000108e3 */
[--C-:B------:R-:W-:Y:S02]  /*9490*/  FFMA.FTZ R183, R212, c[0x0][0x23c], -R227.reuse ;  /* 0x00008f00d4b77a23 */ /* 0x100fe400000108e3 */
[----:B------:R-:W-:Y:S02]  /*94a0*/  FFMA.FTZ R178, R213, c[0x0][0x23c], -R227 ;  /* 0x00008f00d5b27a23 */ /* 0x000fe400000108e3 */
[----:B------:R-:W-:-:S04]  /*94b0*/  IMAD.WIDE.U32 R212, R32, -0x326172a9, RZ ;  /* 0xcd9e8d5720d47825 */ /* 0x000fc800078e00ff */
[----:B------:R-:W-:Y:S01]  /*94c0*/  IMAD.WIDE.U32 R34, R9, -0x326172a9, RZ ;  /* 0xcd9e8d5709227825 */ /* 0x000fe200078e00ff */
[----:B------:R-:W-:-:S03]  /*94d0*/  LOP3.LUT R0, R19, UR15, R212, 0x96, !PT ;  /* 0x0000000f13007c12 */ /* 0x000fc6000f8e96d4 */
[----:B------:R-:W-:Y:S01]  /*94e0*/  FFMA.FTZ R252, R252, c[0x0][0x23c], -R227 ;  /* 0x00008f00fcfc7a23 */ /* 0x000fe200000108e3 */
[----:B------:R-:W-:Y:S01]  /*94f0*/  LOP3.LUT R179, R213, UR34, R34, 0x96, !PT ;  /* 0x00000022d5b37c12 */ /* 0x000fe2000f8e9622 */
[----:B------:R-:W-:Y:S01]  /*9500*/  IMAD.WIDE.U32 R186, R0, -0x2daee0ad, RZ ;  /* 0xd2511f5300ba7825 */ /* 0x000fe200078e00ff */
[----:B------:R-:W-:-:S03]  /*9510*/  LOP3.LUT R32, R35, R10, RZ, 0x3c, !PT ;  /* 0x0000000a23207212 */ /* 0x000fc600078e3cff */
[----:B------:R-:W-:Y:S01]  /*9520*/  IMAD.WIDE.U32 R212, R179, -0x2daee0ad, RZ ;  /* 0xd2511f53b3d47825 */ /* 0x000fe200078e00ff */
[----:B------:R-:W-:Y:S03]  /*9530*/  MUFU.EX2 R252, R252 ;  /* 0x000000fc00fc7308 */ /* 0x000fe60000000800 */
[----:B------:R-:W-:Y:S01]  /*9540*/  IMAD R32, R32, -0x2daee0ad, RZ ;  /* 0xd2511f5320207824 */ /* 0x000fe200078e02ff */
[----:B------:R-:W-:Y:S01]  /*9550*/  LOP3.LUT R237, R187, UR12, R212, 0x96, !PT ;  /* 0x0000000cbbed7c12 */ /* 0x000fe2000f8e96d4 */
[----:B------:R-:W-:Y:S02]  /*9560*/  FFMA.FTZ R233, R29, c[0x0][0x23c], -R227 ;  /* 0x00008f001de97a23 */ /* 0x000fe400000108e3 */
[----:B------:R-:W-:Y:S01]  /*9570*/  FMUL.FTZ R35, R211, c[0x0][0x23c] ;  /* 0x00008f00d3237a20 */ /* 0x000fe20000410000 */
[----:B------:R-:W-:Y:S01]  /*9580*/  LOP3.LUT R238, R213, UR14, R32, 0x96, !PT ;  /* 0x0000000ed5ee7c12 */ /* 0x000fe2000f8e9620 */
[----:B------:R-:W-:-:S02]  /*9590*/  IMAD.WIDE.U32 R12, R237, -0x326172a9, RZ ;  /* 0xcd9e8d57ed0c7825 */ /* 0x000fc400078e00ff */
[----:B------:R-:W1:Y:S01]  /*95a0*/  MUFU.EX2 R233, R233 ;  /* 0x000000e900e97308 */ /* 0x000e620000000800 */
[----:B------:R-:W-:Y:S01]  /*95b0*/  FSEL R35, R35, RZ, P1 ;  /* 0x000000ff23237208 */ /* 0x000fe20000800000 */
[----:B------:R-:W-:-:S04]  /*95c0*/  IMAD.WIDE.U32 R14, R238, -0x326172a9, RZ ;  /* 0xcd9e8d57ee0e7825 */ /* 0x000fc800078e00ff */
[----:B------:R-:W-:Y:S01]  /*95d0*/  FADD.FTZ R242, R2, -R242 ;  /* 0x800000f202f27221 */ /* 0x000fe20000010000 */
[----:B------:R-:W-:Y:S01]  /*95e0*/  LOP3.LUT R237, R15, UR13, R18, 0x96, !PT ;  /* 0x0000000d0fed7c12 */ /* 0x000fe2000f8e9612 */
[----:B------:R-:W-:Y:S01]  /*95f0*/  FFMA.FTZ R0, R30, c[0x0][0x23c], -R35 ;  /* 0x00008f001e007a23 */ /* 0x000fe20000010823 */
[----:B------:R-:W-:Y:S01]  /*9600*/  LOP3.LUT R240, R13, UR11, R14, 0x96, !PT ;  /* 0x0000000b0df07c12 */ /* 0x000fe2000f8e960e */
[----:B------:R-:W-:Y:S02]  /*9610*/  FMUL.FTZ R242, R242, c[0x0][0x23c] ;  /* 0x00008f00f2f27a20 */ /* 0x000fe40000410000 */
[----:B------:R-:W-:Y:S01]  /*9620*/  IMAD.WIDE.U32 R188, R237, -0x2daee0ad, RZ ;  /* 0xd2511f53edbc7825 */ /* 0x000fe200078e00ff */
[----:B------:R-:W-:Y:S01]  /*9630*/  FSEL R237, R236, RZ, P2 ;  /* 0x000000ffeced7208 */ /* 0x000fe20001000000 */
[----:B------:R1:W-:Y:S02]  /*9640*/  MUFU.EX2 R184, R0 ;  /* 0x0000000000b87308 */ /* 0x0003e40000000800 */
[----:B------:R-:W-:Y:S01]  /*9650*/  IMAD.WIDE.U32 R240, R240, -0x2daee0ad, RZ ;  /* 0xd2511f53f0f07825 */ /* 0x000fe200078e00ff */
[----:B------:R-:W-:-:S03]  /*9660*/  LOP3.LUT R238, R189, UR10, R186, 0x96, !PT ;  /* 0x0000000abdee7c12 */ /* 0x000fc6000f8e96ba */
[----:B------:R-:W-:Y:S01]  /*9670*/  FADD.FTZ R237, R3, -R237 ;  /* 0x800000ed03ed7221 */ /* 0x000fe20000010000 */
[----:B------:R-:W-:Y:S01]  /*9680*/  LOP3.LUT R241, R241, UR8, R188, 0x96, !PT ;  /* 0x00000008f1f17c12 */ /* 0x000fe2000f8e96bc */
[----:B------:R-:W-:Y:S01]  /*9690*/  IMAD.WIDE.U32 R238, R238, -0x326172a9, RZ ;  /* 0xcd9e8d57eeee7825 */ /* 0x000fe200078e00ff */
[----:B------:R-:W2:Y:S03]  /*96a0*/  MUFU.EX2 R242, R242 ;  /* 0x000000f200f27308 */ /* 0x000ea60000000800 */
[----:B------:R-:W-:-:S04]  /*96b0*/  IMAD.WIDE.U32 R188, R241, -0x326172a9, RZ ;  /* 0xcd9e8d57f1bc7825 */ /* 0x000fc800078e00ff */
[----:B------:R-:W-:Y:S01]  /*96c0*/  FMUL.FTZ R237, R237, c[0x0][0x23c] ;  /* 0x00008f00eded7a20 */ /* 0x000fe20000410000 */
[----:B------:R-:W-:Y:S01]  /*96d0*/  LOP3.LUT R241, R189, UR35, R238, 0x96, !PT ;  /* 0x00000023bdf17c12 */ /* 0x000fe2000f8e96ee */
[----:B------:R-:W-:Y:S01]  /*96e0*/  FFMA.FTZ R234, R31, c[0x0][0x23c], -R35 ;  /* 0x00008f001fea7a23 */ /* 0x000fe20000010823 */
[----:B-1----:R-:W-:Y:S01]  /*96f0*/  F2FP.BF16.PACK_AB R0, R233, R252 ;  /* 0x000000fce900723e */ /* 0x002fe200000010ff */
[----:B------:R1:W3:Y:S01]  /*9700*/  MUFU.EX2 R164, R237 ;  /* 0x000000ed00a47308 */ /* 0x0002e20000000800 */
[----:B------:R-:W-:Y:S02]  /*9710*/  FFMA.FTZ R228, R25, c[0x0][0x23c], -R227 ;  /* 0x00008f0019e47a23 */ /* 0x000fe400000108e3 */
[----:B------:R-:W-:Y:S01]  /*9720*/  PRMT R185, R0, 0x7632, R185 ;  /* 0x0000763200b97816 */ /* 0x000fe200000000b9 */
[----:B------:R-:W-:Y:S02]  /*9730*/  FFMA.FTZ R232, R24, c[0x0][0x23c], -R227 ;  /* 0x00008f0018e87a23 */ /* 0x000fe400000108e3 */
[----:B--2---:R-:W-:-:S02]  /*9740*/  FMUL.FTZ R134, R134, R242 ;  /* 0x000000f286867220 */ /* 0x004fc40000410000 */
[----:B------:R-:W2:Y:S01]  /*9750*/  MUFU.EX2 R187, R234 ;  /* 0x000000ea00bb7308 */ /* 0x000ea20000000800 */
[-C--:B------:R-:W-:Y:S02]  /*9760*/  FMUL.FTZ R135, R135, R242.reuse ;  /* 0x000000f287877220 */ /* 0x080fe40000410000 */
[-C--:B------:R-:W-:Y:S02]  /*9770*/  FMUL.FTZ R138, R138, R242.reuse ;  /* 0x000000f28a8a7220 */ /* 0x080fe40000410000 */
[-C--:B------:R-:W-:Y:S02]  /*9780*/  FMUL.FTZ R139, R139, R242.reuse ;  /* 0x000000f28b8b7220 */ /* 0x080fe40000410000 */
[----:B------:R-:W-:Y:S01]  /*9790*/  FMUL.FTZ R142, R142, R242 ;  /* 0x000000f28e8e7220 */ /* 0x000fe20000410000 */
[----:B-1----:R-:W-:Y:S01]  /*97a0*/  LOP3.LUT R237, R241, 0xffff, RZ, 0xc0, !PT ;  /* 0x0000fffff1ed7812 */ /* 0x002fe200078ec0ff */
[-C--:B---3--:R-:W-:Y:S01]  /*97b0*/  FMUL.FTZ R132, R132, R164.reuse ;  /* 0x000000a484847220 */ /* 0x088fe20000410000 */
[----:B------:R-:W-:Y:S01]  /*97c0*/  MUFU.EX2 R228, R228 ;  /* 0x000000e400e47308 */ /* 0x000fe20000000800 */
[-C--:B------:R-:W-:Y:S01]  /*97d0*/  FMUL.FTZ R133, R133, R164.reuse ;  /* 0x000000a485857220 */ /* 0x080fe20000410000 */
[----:B------:R-:W-:Y:S01]  /*97e0*/  SHF.R.U32.HI R237, RZ, 0x8, R237 ;  /* 0x00000008ffed7819 */ /* 0x000fe200000116ed */
[----:B------:R-:W-:-:S02]  /*97f0*/  FMUL.FTZ R136, R136, R164 ;  /* 0x000000a488887220 */ /* 0x000fc40000410000 */
[-C--:B------:R-:W-:Y:S01]  /*9800*/  FMUL.FTZ R137, R137, R164.reuse ;  /* 0x000000a489897220 */ /* 0x080fe20000410000 */
[----:B------:R-:W-:Y:S01]  /*9810*/  LOP3.LUT R237, R237, 0xffff, RZ, 0xc0, !PT ;  /* 0x0000ffffeded7812 */ /* 0x000fe200078ec0ff */
[-C--:B------:R-:W-:Y:S02]  /*9820*/  FMUL.FTZ R140, R140, R164.reuse ;  /* 0x000000a48c8c7220 */ /* 0x080fe40000410000 */
[-C--:B------:R-:W-:Y:S01]  /*9830*/  FMUL.FTZ R141, R141, R164.reuse ;  /* 0x000000a48d8d7220 */ /* 0x080fe20000410000 */
[----:B------:R-:W-:Y:S01]  /*9840*/  ISETP.GE.U32.AND P2, PT, R243, R237, PT ;  /* 0x000000edf300720c */ /* 0x000fe20003f46070 */
[-CC-:B------:R-:W-:Y:S01]  /*9850*/  FFMA.FTZ R237, R165, R164.reuse, R252.reuse ;  /* 0x000000a4a5ed7223 */ /* 0x180fe200000100fc */
[----:B------:R-:W-:Y:S01]  /*9860*/  PRMT R252, R0, 0x7610, R252 ;  /* 0x0000761000fc7816 */ /* 0x000fe200000000fc */
[-C--:B------:R-:W-:Y:S01]  /*9870*/  FMUL.FTZ R144, R144, R164.reuse ;  /* 0x000000a490907220 */ /* 0x080fe20000410000 */
[----:B------:R-:W-:Y:S01]  /*9880*/  SHF.R.U32.HI R0, RZ, 0x18, R241 ;  /* 0x00000018ff007819 */ /* 0x000fe200000116f1 */
[----:B------:R-:W-:-:S02]  /*9890*/  FMUL.FTZ R145, R145, R164 ;  /* 0x000000a491917220 */ /* 0x000fc40000410000 */
[-C--:B------:R-:W-:Y:S02]  /*98a0*/  FMUL.FTZ R148, R148, R164.reuse ;  /* 0x000000a494947220 */ /* 0x080fe40000410000 */
[-C--:B------:R-:W-:Y:S02]  /*98b0*/  FMUL.FTZ R149, R149, R164.reuse ;  /* 0x000000a495957220 */ /* 0x080fe40000410000 */
[-C--:B------:R-:W-:Y:S02]  /*98c0*/  FMUL.FTZ R152, R152, R164.reuse ;  /* 0x000000a498987220 */ /* 0x080fe40000410000 */
[-C--:B------:R-:W-:Y:S01]  /*98d0*/  FMUL.FTZ R153, R153, R164.reuse ;  /* 0x000000a499997220 */ /* 0x080fe20000410000 */
[----:B------:R-:W-:Y:S01]  /*98e0*/  @!P2 HFMA2.BF16_V2 R177, -RZ.H0_H0, RZ.H0_H0, -R185.H0_H0 ;  /* 0x200000ffffb1a231 */ /* 0x000fe200003409b9 */
        /* <DEDUP_REMOVED lines=51> */
[----:B------:R-:W-:Y:S01]  /*9c20*/  FMUL.FTZ R129, R129, R164 ;  /* 0x000000a481817220 */ /* 0x000fe20000410000 */
[----:B------:R-:W-:Y:S01]  /*9c30*/  LOP3.LUT R164, R241, 0xff, RZ, 0xc0, !PT ;  /* 0x000000fff1a47812 */ /* 0x000fe200078ec0ff */
[-C--:B------:R-:W-:Y:S01]  /*9c40*/  FMUL.FTZ R143, R143, R242.reuse ;  /* 0x000000f28f8f7220 */ /* 0x080fe20000410000 */
[----:B------:R-:W-:Y:S01]  /*9c50*/  SHF.R.U32.HI R241, RZ, 0x10, R241 ;  /* 0x00000010fff17819 */ /* 0x000fe200000116f1 */
[----:B------:R-:W-:Y:S01]  /*9c60*/  FMUL.FTZ R146, R146, R242 ;  /* 0x000000f292927220 */ /* 0x000fe20000410000 */
[----:B------:R-:W-:Y:S01]  /*9c70*/  ISETP.GE.U32.AND P1, PT, R243, R164, PT ;  /* 0x000000a4f300720c */ /* 0x000fe20003f26070 */
[-C--:B------:R-:W-:Y:S01]  /*9c80*/  FMUL.FTZ R147, R147, R242.reuse ;  /* 0x000000f293937220 */ /* 0x080fe20000410000 */
[----:B------:R-:W-:Y:S01]  /*9c90*/  LOP3.LUT R241, R241, 0xff, RZ, 0xc0, !PT ;  /* 0x000000fff1f17812 */ /* 0x000fe200078ec0ff */
[----:B------:R-:W-:-:S02]  /*9ca0*/  FMUL.FTZ R150, R150, R242 ;  /* 0x000000f296967220 */ /* 0x000fc40000410000 */
[-C--:B------:R-:W-:Y:S02]  /*9cb0*/  FMUL.FTZ R151, R151, R242.reuse ;  /* 0x000000f297977220 */ /* 0x080fe40000410000 */
[-C--:B------:R-:W-:Y:S02]  /*9cc0*/  FMUL.FTZ R154, R154, R242.reuse ;  /* 0x000000f29a9a7220 */ /* 0x080fe40000410000 */
[-C--:B------:R-:W-:Y:S02]  /*9cd0*/  FMUL.FTZ R155, R155, R242.reuse ;  /* 0x000000f29b9b7220 */ /* 0x080fe40000410000 */
[-C--:B------:R-:W-:Y:S02]  /*9ce0*/  FMUL.FTZ R158, R158, R242.reuse ;  /* 0x000000f29e9e7220 */ /* 0x080fe40000410000 */
        /* <DEDUP_REMOVED lines=52> */
[----:B------:R-:W-:Y:S01]  /*a030*/  FFMA.FTZ R164, R167, R242, R184 ;  /* 0x000000f2a7a47223 */ /* 0x000fe200000100b8 */
[----:B------:R-:W-:Y:S01]  /*a040*/  PRMT R242, R252, 0x5410, R185 ;  /* 0x00005410fcf27816 */ /* 0x000fe200000000b9 */
[--C-:B------:R-:W-:Y:S01]  /*a050*/  FFMA.FTZ R226, R26, c[0x0][0x23c], -R35.reuse ;  /* 0x00008f001ae27a23 */ /* 0x100fe20000010823 */
[----:B------:R-:W-:Y:S01]  /*a060*/  @!P1 PRMT R252, R176, 0x5410, RZ ;  /* 0x00005410b0fc9816 */ /* 0x000fe200000000ff */
[----:B------:R-:W-:Y:S01]  /*a070*/  FFMA.FTZ R225, R27, c[0x0][0x23c], -R35 ;  /* 0x00008f001be17a23 */ /* 0x000fe20000010823 */
[----:B------:R-:W-:Y:S01]  /*a080*/  @!P2 PRMT R185, R177, 0x5410, RZ ;  /* 0x00005410b1b9a816 */ /* 0x000fe200000000ff */
[--C-:B------:R-:W-:Y:S01]  /*a090*/  FFMA.FTZ R224, R224, c[0x0][0x23c], -R227.reuse ;  /* 0x00008f00e0e07a23 */ /* 0x100fe200000108e3 */
[----:B------:R-:W-:Y:S01]  /*a0a0*/  ISETP.GE.U32.AND P1, PT, R243, R0, PT ;  /* 0x00000000f300720c */ /* 0x000fe20003f26070 */
[----:B------:R-:W-:Y:S01]  /*a0b0*/  FFMA.FTZ R214, R221, c[0x0][0x23c], -R227 ;  /* 0x00008f00ddd67a23 */ /* 0x000fe200000108e3 */
[----:B------:R-:W-:Y:S01]  /*a0c0*/  ISETP.GE.U32.AND P2, PT, R243, R241, PT ;  /* 0x000000f1f300720c */ /* 0x000fe20003f46070 */
[----:B------:R-:W-:Y:S01]  /*a0d0*/  FADD.FTZ R186, R233, R237 ;  /* 0x000000ede9ba7221 */ /* 0x000fe20000010000 */
[----:B--2---:R-:W-:Y:S01]  /*a0e0*/  F2FP.BF16.PACK_AB R0, R187, R184 ;  /* 0x000000b8bb00723e */ /* 0x004fe200000010ff */
[----:B------:R-:W-:Y:S01]  /*a0f0*/  MUFU.EX2 R176, R226 ;  /* 0x000000e200b07308 */ /* 0x000fe20000000800 */
[----:B------:R-:W-:Y:S01]  /*a100*/  SHF.R.U32.HI R177, RZ, 0x10, R188 ;  /* 0x00000010ffb17819 */ /* 0x000fe200000116bc */
[--C-:B------:R-:W-:Y:S01]  /*a110*/  FFMA.FTZ R221, R22, c[0x0][0x23c], -R35.reuse ;  /* 0x00008f0016dd7a23 */ /* 0x100fe20000010823 */
[C---:B------:R-:W-:Y:S01]  /*a120*/  PRMT R234, R0.reuse, 0x7632, R234 ;  /* 0x0000763200ea7816 */ /* 0x040fe200000000ea */
[----:B------:R-:W-:Y:S01]  /*a130*/  FFMA.FTZ R223, R23, c[0x0][0x23c], -R35 ;  /* 0x00008f0017df7a23 */ /* 0x000fe20000010823 */
[----:B------:R-:W-:Y:S01]  /*a140*/  PRMT R11, R0, 0x7610, R11 ;  /* 0x00007610000b7816 */ /* 0x000fe2000000000b */
[--C-:B------:R-:W-:Y:S01]  /*a150*/  FFMA.FTZ R216, R166, c[0x0][0x23c], -R227.reuse ;  /* 0x00008f00a6d87a23 */ /* 0x100fe200000108e3 */
[----:B------:R-:W-:Y:S01]  /*a160*/  SHF.R.U32.HI R241, RZ, 0x18, R188 ;  /* 0x00000018fff17819 */ /* 0x000fe200000116bc */
[----:B------:R-:W-:Y:S01]  /*a170*/  @!P1 HFMA2.BF16_V2 R174, -RZ.H0_H0, RZ.H0_H0, -R234.H0_H0 ;  /* 0x200000ffffae9231 */ /* 0x000fe200003409ea */
[----:B------:R-:W1:Y:S01]  /*a180*/  MUFU.EX2 R0, R232 ;  /* 0x000000e800007308 */ /* 0x000e620000000800 */
[----:B------:R-:W-:Y:S01]  /*a190*/  @!P2 HFMA2.BF16_V2 R175, -RZ.H0_H0, RZ.H0_H0, -R11.H0_H0 ;  /* 0x200000ffffafa231 */ /* 0x000fe2000034090b */
[----:B------:R-:W-:Y:S01]  /*a1a0*/  PRMT R184, R11, 0x5410, R234 ;  /* 0x000054100bb87816 */ /* 0x000fe200000000ea */
[--C-:B------:R-:W-:Y:S01]  /*a1b0*/  FFMA.FTZ R182, R168, c[0x0][0x23c], -R227.reuse ;  /* 0x00008f00a8b67a23 */ /* 0x100fe200000108e3 */
[----:B------:R-:W-:Y:S01]  /*a1c0*/  @!P1 PRMT R234, R174, 0x5410, RZ ;  /* 0x00005410aeea9816 */ /* 0x000fe200000000ff */
[--C-:B------:R-:W-:Y:S01]  /*a1d0*/  FFMA.FTZ R181, R217, c[0x0][0x23c], -R227.reuse ;  /* 0x00008f00d9b57a23 */ /* 0x100fe200000108e3 */
[----:B------:R-:W-:Y:S01]  /*a1e0*/  @!P2 PRMT R11, R175, 0x5410, RZ ;  /* 0x00005410af0ba816 */ /* 0x000fe200000000ff */
[--C-:B------:R-:W-:Y:S01]  /*a1f0*/  FFMA.FTZ R231, R180, c[0x0][0x23c], -R227.reuse ;  /* 0x00008f00b4e77a23 */ /* 0x100fe200000108e3 */
[C---:B------:R-:W-:Y:S01]  /*a200*/  LOP3.LUT R174, R188.reuse, 0xffff, RZ, 0xc0, !PT ;  /* 0x0000ffffbcae7812 */ /* 0x040fe200078ec0ff */
[----:B------:R-:W-:Y:S01]  /*a210*/  FFMA.FTZ R227, R169, c[0x0][0x23c], -R227 ;  /* 0x00008f00a9e37a23 */ /* 0x000fe200000108e3 */
[----:B------:R-:W-:Y:S01]  /*a220*/  LOP3.LUT R175, R188, 0xff, RZ, 0xc0, !PT ;  /* 0x000000ffbcaf7812 */ /* 0x000fe200078ec0ff */
[--C-:B------:R-:W-:Y:S01]  /*a230*/  FFMA.FTZ R217, R6, c[0x0][0x23c], -R35.reuse ;  /* 0x00008f0006d97a23 */ /* 0x100fe20000010823 */
[----:B------:R-:W-:Y:S01]  /*a240*/  SHF.R.U32.HI R174, RZ, 0x8, R174 ;  /* 0x00000008ffae7819 */ /* 0x000fe200000116ae */
[--C-:B------:R-:W-:Y:S01]  /*a250*/  FFMA.FTZ R219, R7, c[0x0][0x23c], -R35.reuse ;  /* 0x00008f0007db7a23 */ /* 0x100fe20000010823 */
[----:B------:R-:W-:Y:S01]  /*a260*/  ISETP.GE.U32.AND P1, PT, R243, R175, PT ;  /* 0x000000aff300720c */ /* 0x000fe20003f26070 */
[----:B------:R-:W-:Y:S01]  /*a270*/  UIADD3 UR4, UR29, 0x1, URZ ;  /* 0x000000011d047890 */ /* 0x000fe2000fffe03f */
[----:B------:R-:W-:Y:S01]  /*a280*/  LOP3.LUT R174, R174, 0xffff, RZ, 0xc0, !PT ;  /* 0x0000ffffaeae7812 */ /* 0x000fe200078ec0ff */
[--C-:B------:R-:W-:Y:S01]  /*a290*/  FFMA.FTZ R213, R4, c[0x0][0x23c], -R35.reuse ;  /* 0x00008f0004d57a23 */ /* 0x100fe20000010823 */
[----:B-1----:R-:W-:Y:S01]  /*a2a0*/  F2FP.BF16.PACK_AB R233, R228, R0 ;  /* 0x00000000e4e9723e */ /* 0x002fe200000010ff */
[--C-:B------:R-:W-:Y:S01]  /*a2b0*/  FFMA.FTZ R215, R5, c[0x0][0x23c], -R35.reuse ;  /* 0x00008f0005d77a23 */ /* 0x100fe20000010823 */
[----:B------:R-:W-:Y:S01]  /*a2c0*/  ISETP.GE.U32.AND P2, PT, R243, R174, PT ;  /* 0x000000aef300720c */ /* 0x000fe20003f46070 */
[--C-:B------:R-:W-:Y:S01]  /*a2d0*/  FFMA.FTZ R212, R20, c[0x0][0x23c], -R35.reuse ;  /* 0x00008f0014d47a23 */ /* 0x100fe20000010823 */
[----:B------:R-:W1:Y:S01]  /*a2e0*/  MUFU.EX2 R174, R225 ;  /* 0x000000e100ae7308 */ /* 0x000e620000000800 */
[----:B------:R-:W-:Y:S01]  /*a2f0*/  PRMT R232, R233, 0x7632, R232 ;  /* 0x00007632e9e87816 */ /* 0x000fe200000000e8 */
[--C-:B------:R-:W-:Y:S01]  /*a300*/  FFMA.FTZ R180, R21, c[0x0][0x23c], -R35.reuse ;  /* 0x00008f0015b47a23 */ /* 0x100fe20000010823 */
[----:B------:R-:W-:Y:S01]  /*a310*/  LOP3.LUT R177, R177, 0xff, RZ, 0xc0, !PT ;  /* 0x000000ffb1b17812 */ /* 0x000fe200078ec0ff */
[--C-:B------:R-:W-:Y:S01]  /*a320*/  FFMA.FTZ R179, R33, c[0x0][0x23c], -R35.reuse ;  /* 0x00008f0021b37a23 */ /* 0x100fe20000010823 */
[----:B------:R-:W-:Y:S01]  /*a330*/  @!P1 HFMA2.BF16_V2 R173, -RZ.H0_H0, RZ.H0_H0, -R233.H0_H0 ;  /* 0x200000ffffad9231 */ /* 0x000fe200003409e9 */
[----:B------:R-:W-:Y:S01]  /*a340*/  PRMT R237, R233, 0x5410, R232 ;  /* 0x00005410e9ed7816 */ /* 0x000fe200000000e8 */
[----:B------:R-:W-:-:S02]  /*a350*/  FFMA.FTZ R230, R230, c[0x0][0x23c], -R35 ;  /* 0x00008f00e6e67a23 */ /* 0x000fc40000010823 */
[--C-:B------:R-:W-:Y:S01]  /*a360*/  FFMA.FTZ R229, R229, c[0x0][0x23c], -R35.reuse ;  /* 0x00008f00e5e57a23 */ /* 0x100fe20000010823 */
[----:B------:R-:W-:Y:S01]  /*a370*/  @!P1 PRMT R233, R173, 0x5410, RZ ;  /* 0x00005410ade99816 */ /* 0x000fe200000000ff */
[----:B------:R-:W-:Y:S01]  /*a380*/  FADD.FTZ R173, R0, R186 ;  /* 0x000000ba00ad7221 */ /* 0x000fe20000010000 */
[----:B------:R-:W-:Y:S01]  /*a390*/  LOP3.LUT R0, R239, UR9, R12, 0x96, !PT ;  /* 0x00000009ef007c12 */ /* 0x000fe2000f8e960c */
[----:B------:R-:W-:Y:S01]  /*a3a0*/  @!P2 HFMA2.BF16_V2 R172, -RZ.H0_H0, RZ.H0_H0, -R232.H0_H0 ;  /* 0x200000ffffaca231 */ /* 0x000fe200003409e8 */
[----:B------:R-:W-:Y:S01]  /*a3b0*/  ISETP.GE.U32.AND P1, PT, R243, R241, PT ;  /* 0x000000f1f300720c */ /* 0x000fe20003f26070 */
[----:B------:R-:W-:Y:S01]  /*a3c0*/  FADD.FTZ R175, R187, R164 ;  /* 0x000000a4bbaf7221 */ /* 0x000fe20000010000 */
[----:B------:R-:W-:Y:S01]  /*a3d0*/  MUFU.EX2 R216, R216 ;  /* 0x000000d800d87308 */ /* 0x000fe20000000800 */
[----:B------:R-:W-:Y:S01]  /*a3e0*/  IMAD.WIDE.U32 R186, R0, -0x2daee0ad, RZ ;  /* 0xd2511f5300ba7825 */ /* 0x000fe200078e00ff */
[----:B------:R-:W-:Y:S01]  /*a3f0*/  @!P2 PRMT R232, R172, 0x5410, RZ ;  /* 0x00005410ace8a816 */ /* 0x000fe200000000ff */
[----:B------:R-:W-:Y:S01]  /*a400*/  STG.E.U16 [R16.64+-0x80], R252 ;  /* 0xffff80fc10007986 */ /* 0x000fe2000c101518 */
[----:B------:R-:W-:Y:S01]  /*a410*/  ISETP.GE.U32.AND P2, PT, R243, R177, PT ;  /* 0x000000b1f300720c */ /* 0x000fe20003f46070 */
[----:B------:R-:W-:Y:S01]  /*a420*/  ULOP3.LUT UR4, UR4, UR33, URZ, 0x3c, !UPT ;  /* 0x0000002104047292 */ /* 0x000fe2000f8e3c3f */
[----:B-1----:R-:W-:Y:S01]  /*a430*/  F2FP.BF16.PACK_AB R226, R174, R176 ;  /* 0x000000b0aee2723e */ /* 0x002fe200000010ff */
[----:B------:R-:W-:Y:S01]  /*a440*/  FFMA.FTZ R35, R28, c[0x0][0x23c], -R35 ;  /* 0x00008f001c237a23 */ /* 0x000fe20000010823 */
[----:B------:R-:W-:Y:S01]  /*a450*/  LOP3.LUT R240, R187, UR7, R240, 0x96, !PT ;  /* 0x00000007bbf07c12 */ /* 0x000fe2000f8e96f0 */
[----:B------:R-:W-:Y:S01]  /*a460*/  MUFU.EX2 R231, R231 ;  /* 0x000000e700e77308 */ /* 0x000fe20000000800 */
[----:B------:R-:W-:Y:S01]  /*a470*/  PRMT R225, R226, 0x7632, R225 ;  /* 0x00007632e2e17816 */ /* 0x000fe200000000e1 */
[----:B------:R1:W5:Y:S01]  /*a480*/  LDL.LU.64 R188, [R1+0x80] ;  /* 0x0000800001bc7983 */ /* 0x0003620000300a00 */
[----:B------:R-:W-:-:S03]  /*a490*/  LOP3.LUT R177, R240, 0xffff, RZ, 0xc0, !PT ;  /* 0x0000fffff0b17812 */ /* 0x000fc600078ec0ff */
[----:B------:R-:W-:Y:S02]  /*a4a0*/  @!P1 HFMA2.BF16_V2 R24, -RZ.H0_H0, RZ.H0_H0, -R225.H0_H0 ;  /* 0x200000ffff189231 */ /* 0x000fe400003409e1 */
[----:B------:R-:W-:Y:S01]  /*a4b0*/  MUFU.EX2 R172, R224 ;  /* 0x000000e000ac7308 */ /* 0x000fe20000000800 */
[----:B------:R-:W-:Y:S01]  /*a4c0*/  SHF.R.U32.HI R177, RZ, 0x8, R177 ;  /* 0x00000008ffb17819 */ /* 0x000fe200000116b1 */
[----:B------:R-:W-:-:S06]  /*a4d0*/  @!P2 HFMA2.BF16_V2 R171, -RZ.H0_H0, RZ.H0_H0, -R226.H0_H0 ;  /* 0x200000ffffaba231 */ /* 0x000fcc00003409e2 */
[----:B------:R-:W2:Y:S01]  /*a4e0*/  MUFU.EX2 R0, R222 ;  /* 0x000000de00007308 */ /* 0x000ea20000000800 */
[----:B------:R-:W-:Y:S01]  /*a4f0*/  PRMT R241, R226, 0x5410, R225 ;  /* 0x00005410e2f17816 */ /* 0x000fe200000000e1 */
[----:B------:R-:W-:Y:S01]  /*a500*/  FADD.FTZ R228, R228, R173 ;  /* 0x000000ade4e47221 */ /* 0x000fe20000010000 */
[----:B------:R-:W-:Y:S01]  /*a510*/  @!P1 PRMT R225, R24, 0x5410, RZ ;  /* 0x0000541018e19816 */ /* 0x000fe200000000ff */
[----:B------:R-:W-:Y:S01]  /*a520*/  FADD.FTZ R175, R176, R175 ;  /* 0x000000afb0af7221 */ /* 0x000fe20000010000 */
[----:B------:R-:W-:Y:S01]  /*a530*/  LOP3.LUT R177, R177, 0xffff, RZ, 0xc0, !PT ;  /* 0x0000ffffb1b17812 */ /* 0x000fe200078ec0ff */
[----:B------:R1:W5:Y:S01]  /*a540*/  LDL.LU R164, [R1+0x78] ;  /* 0x0000780001a47983 */ /* 0x0003620000300800 */
[----:B------:R-:W-:Y:S01]  /*a550*/  LOP3.LUT R24, R240, 0xff, RZ, 0xc0, !PT ;  /* 0x000000fff0187812 */ /* 0x000fe200078ec0ff */
[----:B------:R3:W-:Y:S01]  /*a560*/  MUFU.EX2 R173, R221 ;  /* 0x000000dd00ad7308 */ /* 0x0007e20000000800 */
[----:B------:R-:W-:Y:S01]  /*a570*/  @!P2 PRMT R226, R171, 0x5410, RZ ;  /* 0x00005410abe2a816 */ /* 0x000fe200000000ff */
[----:B------:R-:W-:Y:S01]  /*a580*/  FADD.FTZ R174, R174, R175 ;  /* 0x000000afaeae7221 */ /* 0x000fe20000010000 */
[----:B------:R-:W-:-:S02]  /*a590*/  ISETP.GE.U32.AND P1, PT, R243, R24, PT ;  /* 0x00000018f300720c */ /* 0x000fc40003f26070 */
[----:B------:R-:W-:Y:S02]  /*a5a0*/  ISETP.GE.U32.AND P2, PT, R243, R177, PT ;  /* 0x000000b1f300720c */ /* 0x000fe40003f46070 */
[--C-:B------:R-:W-:Y:S01]  /*a5b0*/  SHF.R.U32.HI R176, RZ, 0x18, R240.reuse ;  /* 0x00000018ffb07819 */ /* 0x100fe200000116f0 */
[----:B------:R-:W4:Y:S01]  /*a5c0*/  MUFU.EX2 R171, R223 ;  /* 0x000000df00ab7308 */ /* 0x000f220000000800 */
[----:B--2---:R-:W-:Y:S02]  /*a5d0*/  F2FP.BF16.PACK_AB R222, R0, R172 ;  /* 0x000000ac00de723e */ /* 0x004fe400000010ff */
[----:B------:R-:W-:Y:S02]  /*a5e0*/  SHF.R.U32.HI R240, RZ, 0x10, R240 ;  /* 0x00000010fff07819 */ /* 0x000fe400000116f0 */
[----:B------:R-:W-:Y:S02]  /*a5f0*/  LOP3.LUT R175, R186, 0xff, RZ, 0xc0, !PT ;  /* 0x000000ffbaaf7812 */ /* 0x000fe400078ec0ff */
[----:B------:R-:W-:Y:S01]  /*a600*/  LOP3.LUT R240, R240, 0xff, RZ, 0xc0, !PT ;  /* 0x000000fff0f07812 */ /* 0x000fe200078ec0ff */
[----:B------:R-:W-:Y:S01]  /*a610*/  @!P1 HFMA2.BF16_V2 R170, -RZ.H0_H0, RZ.H0_H0, -R222.H0_H0 ;  /* 0x200000ffffaa9231 */ /* 0x000fe200003409de */
[----:B---3--:R-:W-:Y:S01]  /*a620*/  PRMT R221, R222, 0x7632, R221 ;  /* 0x00007632dedd7816 */ /* 0x008fe200000000dd */
[----:B------:R-:W-:Y:S01]  /*a630*/  FADD.FTZ R228, R172, R228 ;  /* 0x000000e4ace47221 */ /* 0x000fe20000010000 */
[----:B------:R-:W-:-:S02]  /*a640*/  SHF.R.U32.HI R177, RZ, 0x18, R186 ;  /* 0x00000018ffb17819 */ /* 0x000fc400000116ba */
[----:B------:R-:W-:Y:S01]  /*a650*/  PRMT R24, R222, 0x5410, R221 ;  /* 0x00005410de187816 */ /* 0x000fe200000000dd */
[----:B------:R-:W-:Y:S01]  /*a660*/  @!P2 HFMA2.BF16_V2 R30, -RZ.H0_H0, RZ.H0_H0, -R221.H0_H0 ;  /* 0x200000ffff1ea231 */ /* 0x000fe200003409dd */
[----:B------:R-:W-:Y:S02]  /*a670*/  @!P1 PRMT R222, R170, 0x5410, RZ ;  /* 0x00005410aade9816 */ /* 0x000fe400000000ff */
[C---:B------:R-:W-:Y:S01]  /*a680*/  ISETP.GE.U32.AND P1, PT, R243.reuse, R176, PT ;  /* 0x000000b0f300720c */ /* 0x040fe20003f26070 */
[----:B------:R-:W-:Y:S01]  /*a690*/  MUFU.EX2 R170, R220 ;  /* 0x000000dc00aa7308 */ /* 0x000fe20000000800 */
[----:B------:R-:W-:Y:S02]  /*a6a0*/  @!P2 PRMT R221, R30, 0x5410, RZ ;  /* 0x000054101edda816 */ /* 0x000fe400000000ff */
[----:B------:R-:W-:Y:S02]  /*a6b0*/  ISETP.GE.U32.AND P2, PT, R243, R240, PT ;  /* 0x000000f0f300720c */ /* 0x000fe40003f46070 */
[----:B----4-:R-:W-:-:S02]  /*a6c0*/  F2FP.BF16.PACK_AB R224, R171, R173 ;  /* 0x000000adabe0723e */ /* 0x010fc400000010ff */
[----:B------:R-:W-:Y:S02]  /*a6d0*/  SHF.R.U32.HI R176, RZ, 0x10, R186 ;  /* 0x00000010ffb07819 */ /* 0x000fe400000116ba */
[----:B------:R-:W-:-:S04]  /*a6e0*/  PRMT R223, R224, 0x7632, R223 ;  /* 0x00007632e0df7816 */ /* 0x000fc800000000df */
[----:B------:R-:W-:Y:S01]  /*a6f0*/  PRMT R30, R224, 0x5410, R223 ;  /* 0x00005410e01e7816 */ /* 0x000fe200000000df */
[----:B------:R-:W-:Y:S02]  /*a700*/  @!P1 HFMA2.BF16_V2 R29, -RZ.H0_H0, RZ.H0_H0, -R223.H0_H0 ;  /* 0x200000ffff1d9231 */ /* 0x000fe400003409df */
[----:B------:R-:W-:-:S03]  /*a710*/  @!P2 HFMA2.BF16_V2 R169, -RZ.H0_H0, RZ.H0_H0, -R224.H0_H0 ;  /* 0x200000ffffa9a231 */ /* 0x000fc600003409e0 */
[----:B------:R-:W-:Y:S02]  /*a720*/  @!P1 PRMT R223, R29, 0x5410, RZ ;  /* 0x000054101ddf9816 */ /* 0x000fe400000000ff */
[----:B------:R-:W-:Y:S02]  /*a730*/  @!P2 PRMT R224, R169, 0x5410, RZ ;  /* 0x00005410a9e0a816 */ /* 0x000fe400000000ff */
[----:B------:R-:W2:Y:S01]  /*a740*/  MUFU.EX2 R169, R218 ;  /* 0x000000da00a97308 */ /* 0x000ea20000000800 */
[----:B------:R-:W-:Y:S02]  /*a750*/  LOP3.LUT R29, R186, 0xffff, RZ, 0xc0, !PT ;  /* 0x0000ffffba1d7812 */ /* 0x000fe400078ec0ff */
[----:B------:R-:W-:-:S05]  /*a760*/  ISETP.GE.U32.AND P1, PT, R243, R175, PT ;  /* 0x000000aff300720c */ /* 0x000fca0003f26070 */
[----:B------:R3:W-:Y:S01]  /*a770*/  MUFU.EX2 R172, R217 ;  /* 0x000000d900ac7308 */ /* 0x0007e20000000800 */
[----:B------:R-:W-:Y:S01]  /*a780*/  SHF.R.U32.HI R29, RZ, 0x8, R29 ;  /* 0x00000008ff1d7819 */ /* 0x000fe2000001161d */
[----:B------:R-:W-:Y:S01]  /*a790*/  FADD.FTZ R174, R173, R174 ;  /* 0x000000aeadae7221 */ /* 0x000fe20000010000 */
[----:B------:R-:W-:Y:S01]  /*a7a0*/  LOP3.LUT R240, R235, UR4, RZ, 0x3c, !PT ;  /* 0x00000004ebf07c12 */ /* 0x000fe2000f8e3cff */
[----:B------:R-:W-:Y:S01]  /*a7b0*/  FADD.FTZ R228, R0, R228 ;  /* 0x000000e400e47221 */ /* 0x000fe20000010000 */
[----:B------:R-:W-:Y:S01]  /*a7c0*/  LOP3.LUT R29, R29, 0xffff, RZ, 0xc0, !PT ;  /* 0x0000ffff1d1d7812 */ /* 0x000fe200078ec0ff */
[----:B------:R1:W5:Y:S01]  /*a7d0*/  LDL.LU.64 R186, [R1+0x70] ;  /* 0x0000700001ba7983 */ /* 0x0003620000300a00 */
[----:B------:R-:W-:Y:S01]  /*a7e0*/  LOP3.LUT R176, R176, 0xff, RZ, 0xc0, !PT ;  /* 0x000000ffb0b07812 */ /* 0x000fe200078ec0ff */
[----:B------:R-:W4:Y:S01]  /*a7f0*/  MUFU.EX2 R175, R219 ;  /* 0x000000db00af7308 */ /* 0x000f220000000800 */
[----:B------:R-:W-:Y:S01]  /*a800*/  ISETP.GE.U32.AND P2, PT, R243, R29, PT ;  /* 0x0000001df300720c */ /* 0x000fe20003f46070 */
[----:B------:R-:W-:Y:S01]  /*a810*/  IMAD.MOV.U32 R173, RZ, RZ, R241 ;  /* 0x000000ffffad7224 */ /* 0x000fe200078e00f1 */
[----:B--2---:R-:W-:Y:S01]  /*a820*/  F2FP.BF16.PACK_AB R218, R169, R170 ;  /* 0x000000aaa9da723e */ /* 0x004fe200000010ff */
[----:B------:R-:W-:-:S03]  /*a830*/  IMAD.WIDE.U32 R240, R240, -0x326172a9, RZ ;  /* 0xcd9e8d57f0f07825 */ /* 0x000fc600078e00ff */
[C---:B---3--:R-:W-:Y:S01]  /*a840*/  PRMT R217, R218.reuse, 0x7632, R217 ;  /* 0x00007632dad97816 */ /* 0x048fe200000000d9 */
[----:B------:R-:W-:Y:S01]  /*a850*/  @!P1 HFMA2.BF16_V2 R168, -RZ.H0_H0, RZ.H0_H0, -R218.H0_H0 ;  /* 0x200000ffffa89231 */ /* 0x000fe200003409da */
[----:B------:R-:W-:Y:S01]  /*a860*/  LOP3.LUT R0, R241, UR34, R34, 0x96, !PT ;  /* 0x00000022f1007c12 */ /* 0x000fe2000f8e9622 */
[----:B------:R-:W-:Y:S01]  /*a870*/  FADD.FTZ R174, R171, R174 ;  /* 0x000000aeabae7221 */ /* 0x000fe20000010000 */
[----:B------:R-:W-:Y:S01]  /*a880*/  PRMT R29, R218, 0x5410, R217 ;  /* 0x00005410da1d7816 */ /* 0x000fe200000000d9 */
[----:B------:R-:W-:Y:S02]  /*a890*/  FADD.FTZ R228, R170, R228 ;  /* 0x000000e4aae47221 */ /* 0x000fe40000010000 */
[----:B------:R-:W-:Y:S01]  /*a8a0*/  @!P2 HFMA2.BF16_V2 R28, -RZ.H0_H0, RZ.H0_H0, -R217.H0_H0 ;  /* 0x200000ffff1ca231 */ /* 0x000fe200003409d9 */
[----:B------:R-:W-:Y:S01]  /*a8b0*/  @!P1 PRMT R218, R168, 0x5410, RZ ;  /* 0x00005410a8da9816 */ /* 0x000fe200000000ff */
[----:B------:R-:W-:Y:S01]  /*a8c0*/  IMAD.WIDE.U32 R170, R0, -0x2daee0ad, RZ ;  /* 0xd2511f5300aa7825 */ /* 0x000fe200078e00ff */
[----:B------:R-:W-:-:S02]  /*a8d0*/  ISETP.GE.U32.AND P1, PT, R243, R177, PT ;  /* 0x000000b1f300720c */ /* 0x000fc40003f26070 */
[----:B------:R-:W-:Y:S01]  /*a8e0*/  @!P2 PRMT R217, R28, 0x5410, RZ ;  /* 0x000054101cd9a816 */ /* 0x000fe200000000ff */
[----:B------:R-:W-:Y:S01]  /*a8f0*/  IMAD.MOV.U32 R235, RZ, RZ, R185 ;  /* 0x000000ffffeb7224 */ /* 0x000fe200078e00b9 */
[----:B------:R-:W-:Y:S02]  /*a900*/  ISETP.GE.U32.AND P2, PT, R243, R176, PT ;  /* 0x000000b0f300720c */ /* 0x000fe40003f46070 */
[----:B----4-:R-:W-:Y:S01]  /*a910*/  F2FP.BF16.PACK_AB R220, R175, R172 ;  /* 0x000000acafdc723e */ /* 0x010fe200000010ff */
[----:B------:R-:W-:Y:S01]  /*a920*/  FADD.FTZ R172, R172, R174 ;  /* 0x000000aeacac7221 */ /* 0x000fe20000010000 */
[----:B------:R-:W-:Y:S01]  /*a930*/  LOP3.LUT R0, R171, UR14, R32, 0x96, !PT ;  /* 0x0000000eab007c12 */ /* 0x000fe2000f8e9620 */
[----:B------:R-:W-:Y:S01]  /*a940*/  IMAD.MOV.U32 R174, RZ, RZ, R184 ;  /* 0x000000ffffae7224 */ /* 0x000fe200078e00b8 */
[----:B------:R-:W-:-:S04]  /*a950*/  PRMT R219, R220, 0x7632, R219 ;  /* 0x00007632dcdb7816 */ /* 0x000fc800000000db */
[----:B------:R-:W-:Y:S01]  /*a960*/  PRMT R28, R220, 0x5410, R219 ;  /* 0x00005410dc1c7816 */ /* 0x000fe200000000db */
[----:B------:R-:W-:Y:S02]  /*a970*/  @!P1 HFMA2.BF16_V2 R166, -RZ.H0_H0, RZ.H0_H0, -R219.H0_H0 ;  /* 0x200000ffffa69231 */ /* 0x000fe400003409db */
[----:B------:R-:W-:-:S03]  /*a980*/  @!P2 HFMA2.BF16_V2 R167, -RZ.H0_H0, RZ.H0_H0, -R220.H0_H0 ;  /* 0x200000ffffa7a231 */ /* 0x000fc600003409dc */
[----:B------:R-:W-:Y:S01]  /*a990*/  @!P1 PRMT R219, R166, 0x5410, RZ ;  /* 0x00005410a6db9816 */ /* 0x000fe200000000ff */
[----:B------:R-:W-:Y:S01]  /*a9a0*/  FADD.FTZ R166, R169, R228 ;  /* 0x000000e4a9a67221 */ /* 0x000fe20000010000 */
[----:B------:R-:W-:Y:S01]  /*a9b0*/  @!P2 PRMT R220, R167, 0x5410, RZ ;  /* 0x00005410a7dca816 */ /* 0x000fe200000000ff */
[----:B------:R-:W-:Y:S01]  /*a9c0*/  IMAD.WIDE.U32 R168, R0, -0x326172a9, RZ ;  /* 0xcd9e8d5700a87825 */ /* 0x000fe200078e00ff */
[----:B------:R-:W-:-:S04]  /*a9d0*/  LOP3.LUT R167, R19, UR15, R240, 0x96, !PT ;  /* 0x0000000f13a77c12 */ /* 0x000fc8000f8e96f0 */
[----:B------:R-:W-:Y:S01]  /*a9e0*/  LOP3.LUT R0, R169, UR13, R18, 0x96, !PT ;  /* 0x0000000da9007c12 */ /* 0x000fe2000f8e9612 */
[----:B------:R-:W-:-:S05]  /*a9f0*/  IMAD.WIDE.U32 R176, R167, -0x2daee0ad, RZ ;  /* 0xd2511f53a7b07825 */ /* 0x000fca00078e00ff */
[----:B------:R-:W-:Y:S01]  /*aa00*/  LOP3.LUT R167, R177, UR12, R170, 0x96, !PT ;  /* 0x0000000cb1a77c12 */ /* 0x000fe2000f8e96aa */
[----:B------:R-:W-:-:S05]  /*aa10*/  IMAD.WIDE.U32 R170, R0, -0x2daee0ad, RZ ;  /* 0xd2511f5300aa7825 */ /* 0x000fca00078e00ff */
[----:B------:R-:W-:Y:S01]  /*aa20*/  LOP3.LUT R0, R171, UR10, R176, 0x96, !PT ;  /* 0x0000000aab007c12 */ /* 0x000fe2000f8e96b0 */
[----:B------:R-:W-:-:S04]  /*aa30*/  IMAD.WIDE.U32 R176, R167, -0x326172a9, RZ ;  /* 0xcd9e8d57a7b07825 */ /* 0x000fc800078e00ff */
[----:B------:R-:W-:Y:S01]  /*aa40*/  IMAD.WIDE.U32 R184, R0, -0x326172a9, RZ ;  /* 0xcd9e8d5700b87825 */ /* 0x000fe200078e00ff */
[----:B------:R-:W-:-:S03]  /*aa50*/  LOP3.LUT R168, R177, UR11, R168, 0x96, !PT ;  /* 0x0000000bb1a87c12 */ /* 0x000fc6000f8e96a8 */
[----:B------:R-:W-:Y:S01]  /*aa60*/  IMAD.MOV.U32 R228, RZ, RZ, R235 ;  /* 0x000000ffffe47224 */ /* 0x000fe200078e00eb */
[----:B------:R-:W-:Y:S01]  /*aa70*/  MUFU.EX2 R212, R212 ;  /* 0x000000d400d47308 */ /* 0x000fe20000000800 */
[----:B------:R-:W-:Y:S01]  /*aa80*/  IMAD.WIDE.U32 R168, R168, -0x2daee0ad, RZ ;  /* 0xd2511f53a8a87825 */ /* 0x000fe200078e00ff */
[----:B------:R-:W-:-:S04]  /*aa90*/  LOP3.LUT R0, R185, UR9, R176, 0x96, !PT ;  /* 0x00000009b9007c12 */ /* 0x000fc8000f8e96b0 */
[----:B------:R-:W-:-:S05]  /*aaa0*/  LOP3.LUT R170, R169, UR8, R170, 0x96, !PT ;  /* 0x00000008a9aa7c12 */ /* 0x000fca000f8e96aa */
[----:B------:R-:W-:-:S05]  /*aab0*/  IMAD.WIDE.U32 R170, R170, -0x326172a9, RZ ;  /* 0xcd9e8d57aaaa7825 */ /* 0x000fca00078e00ff */
[----:B------:R-:W-:Y:S01]  /*aac0*/  LOP3.LUT R169, R171, UR35, R184, 0x96, !PT ;  /* 0x00000023aba97c12 */ /* 0x000fe2000f8e96b8 */
[----:B------:R-:W-:Y:S02]  /*aad0*/  IMAD.MOV.U32 R235, RZ, RZ, R173 ;  /* 0x000000ffffeb7224 */ /* 0x000fe400078e00ad */
[----:B------:R-:W-:Y:S01]  /*aae0*/  FADD.FTZ R166, R216, R166 ;  /* 0x000000a6d8a67221 */ /* 0x000fe20000010000 */
[----:B------:R-:W-:Y:S01]  /*aaf0*/  LOP3.LUT R167, R169, 0xff, RZ, 0xc0, !PT ;  /* 0x000000ffa9a77812 */ /* 0x000fe200078ec0ff */
[----:B------:R-:W-:Y:S01]  /*ab00*/  FADD.FTZ R175, R175, R172 ;  /* 0x000000acafaf7221 */ /* 0x000fe20000010000 */
[----:B------:R-:W-:Y:S01]  /*ab10*/  LOP3.LUT R173, R169, 0xffff, RZ, 0xc0, !PT ;  /* 0x0000ffffa9ad7812 */ /* 0x000fe200078ec0ff */
[----:B------:R-:W-:Y:S01]  /*ab20*/  MUFU.EX2 R180, R180 ;  /* 0x000000b400b47308 */ /* 0x000fe20000000800 */
[----:B------:R-:W-:Y:S01]  /*ab30*/  ISETP.GE.U32.AND P1, PT, R243, R167, PT ;  /* 0x000000a7f300720c */ /* 0x000fe20003f26070 */
[----:B------:R1:W5:Y:S01]  /*ab40*/  LDL.LU.64 R184, [R1+0x68] ;  /* 0x0000680001b87983 */ /* 0x0003620000300a00 */
[----:B------:R-:W-:-:S02]  /*ab50*/  SHF.R.U32.HI R173, RZ, 0x8, R173 ;  /* 0x00000008ffad7819 */ /* 0x000fc400000116ad */
[--C-:B------:R-:W-:Y:S02]  /*ab60*/  SHF.R.U32.HI R172, RZ, 0x18, R169.reuse ;  /* 0x00000018ffac7819 */ /* 0x100fe400000116a9 */
[----:B------:R-:W-:Y:S01]  /*ab70*/  LOP3.LUT R173, R173, 0xffff, RZ, 0xc0, !PT ;  /* 0x0000ffffadad7812 */ /* 0x000fe200078ec0ff */
[----:B------:R-:W2:Y:S03]  /*ab80*/  MUFU.EX2 R167, R214 ;  /* 0x000000d600a77308 */ /* 0x000ea60000000800 */
[----:B------:R-:W-:Y:S02]  /*ab90*/  ISETP.GE.U32.AND P2, PT, R243, R173, PT ;  /* 0x000000adf300720c */ /* 0x000fe40003f46070 */
[----:B------:R-:W-:Y:S02]  /*aba0*/  SHF.R.U32.HI R169, RZ, 0x10, R169 ;  /* 0x00000010ffa97819 */ /* 0x000fe400000116a9 */
[C---:B--2---:R-:W-:Y:S01]  /*abb0*/  F2FP.BF16.PACK_AB R214, R167.reuse, R216 ;  /* 0x000000d8a7d6723e */ /* 0x044fe200000010ff */
[----:B------:R-:W-:Y:S01]  /*abc0*/  FADD.FTZ R166, R167, R166 ;  /* 0x000000a6a7a67221 */ /* 0x000fe20000010000 */
[----:B------:R2:W3:Y:S01]  /*abd0*/  MUFU.EX2 R216, R213 ;  /* 0x000000d500d87308 */ /* 0x0004e20000000800 */
[----:B------:R-:W-:-:S02]  /*abe0*/  LOP3.LUT R169, R169, 0xff, RZ, 0xc0, !PT ;  /* 0x000000ffa9a97812 */ /* 0x000fc400078ec0ff */
[----:B------:R-:W-:-:S05]  /*abf0*/  @!P1 HFMA2.BF16_V2 R165, -RZ.H0_H0, RZ.H0_H0, -R214.H0_H0 ;  /* 0x200000ffffa59231 */ /* 0x000fca00003409d6 */
[----:B------:R-:W4:Y:S01]  /*ac00*/  MUFU.EX2 R167, R215 ;  /* 0x000000d700a77308 */ /* 0x000f220000000800 */
[----:B--2---:R-:W-:-:S04]  /*ac10*/  PRMT R213, R214, 0x7632, R213 ;  /* 0x00007632d6d57816 */ /* 0x004fc800000000d5 */
[----:B------:R-:W-:Y:S01]  /*ac20*/  PRMT R173, R214, 0x5410, R213 ;  /* 0x00005410d6ad7816 */ /* 0x000fe200000000d5 */
[----:B------:R-:W-:Y:S01]  /*ac30*/  @!P2 HFMA2.BF16_V2 R33, -RZ.H0_H0, RZ.H0_H0, -R213.H0_H0 ;  /* 0x200000ffff21a231 */ /* 0x000fe200003409d5 */
[----:B------:R-:W-:Y:S01]  /*ac40*/  @!P1 PRMT R214, R165, 0x5410, RZ ;  /* 0x00005410a5d69816 */ /* 0x000fe200000000ff */
[----:B------:R-:W-:-:S03]  /*ac50*/  IMAD.MOV.U32 R165, RZ, RZ, R11 ;  /* 0x000000ffffa57224 */ /* 0x000fc600078e000b */
[----:B------:R-:W-:Y:S01]  /*ac60*/  @!P2 PRMT R213, R33, 0x5410, RZ ;  /* 0x0000541021d5a816 */ /* 0x000fe200000000ff */
[----:B------:R-:W-:Y:S01]  /*ac70*/  MUFU.EX2 R230, R230 ;  /* 0x000000e600e67308 */ /* 0x000fe20000000800 */
[----:B------:R-:W-:Y:S01]  /*ac80*/  ISETP.GE.U32.AND P2, PT, R243, R169, PT ;  /* 0x000000a9f300720c */ /* 0x000fe20003f46070 */
[----:B---3--:R-:W-:Y:S01]  /*ac90*/  FADD.FTZ R33, R216, R175 ;  /* 0x000000afd8217221 */ /* 0x008fe20000010000 */
[----:B----4-:R-:W-:Y:S01]  /*aca0*/  F2FP.BF16.PACK_AB R216, R167, R216 ;  /* 0x000000d8a7d8723e */ /* 0x010fe200000010ff */
[----:B------:R1:W5:Y:S01]  /*acb0*/  LDL.LU R11, [R1+0x60] ;  /* 0x00006000010b7983 */ /* 0x0003620000300800 */
[----:B------:R-:W-:Y:S01]  /*acc0*/  ISETP.GE.U32.AND P1, PT, R243, R172, PT ;  /* 0x000000acf300720c */ /* 0x000fe20003f26070 */
[----:B------:R-:W-:Y:S01]  /*acd0*/  IMAD.MOV.U32 R175, RZ, RZ, R165 ;  /* 0x000000ffffaf7224 */ /* 0x000fe200078e00a5 */
[----:B------:R-:W-:Y:S01]  /*ace0*/  PRMT R215, R216, 0x7632, R215 ;  /* 0x00007632d8d77816 */ /* 0x000fe200000000d7 */
[----:B------:R-:W2:Y:S01]  /*acf0*/  MUFU.EX2 R165, R182 ;  /* 0x000000b600a57308 */ /* 0x000ea20000000800 */
[----:B------:R-:W-:Y:S01]  /*ad00*/  LOP3.LUT R171, R170, 0xffff, RZ, 0xc0, !PT ;  /* 0x0000ffffaaab7812 */ /* 0x000fe200078ec0ff */
[----:B------:R-:W-:Y:S01]  /*ad10*/  FADD.FTZ R33, R167, R33 ;  /* 0x00000021a7217221 */ /* 0x000fe20000010000 */
[----:B------:R-:W-:-:S02]  /*ad20*/  PRMT R172, R216, 0x5410, R215 ;  /* 0x00005410d8ac7816 */ /* 0x000fc400000000d7 */
[----:B------:R-:W-:Y:S01]  /*ad30*/  SHF.R.U32.HI R171, RZ, 0x8, R171 ;  /* 0x00000008ffab7819 */ /* 0x000fe200000116ab */
[----:B------:R-:W-:Y:S01]  /*ad40*/  @!P2 HFMA2.BF16_V2 R31, -RZ.H0_H0, RZ.H0_H0, -R216.H0_H0 ;  /* 0x200000ffff1fa231 */ /* 0x000fe200003409d8 */
[----:B------:R-:W-:Y:S01]  /*ad50*/  SHF.R.U32.HI R169, RZ, 0x18, R170 ;  /* 0x00000018ffa97819 */ /* 0x000fe200000116aa */
[----:B------:R-:W-:Y:S01]  /*ad60*/  FADD.FTZ R33, R212, R33 ;  /* 0x00000021d4217221 */ /* 0x000fe20000010000 */
[----:B------:R-:W-:Y:S01]  /*ad70*/  LOP3.LUT R171, R171, 0xffff, RZ, 0xc0, !PT ;  /* 0x0000ffffabab7812 */ /* 0x000fe200078ec0ff */
[----:B------:R-:W-:Y:S01]  /*ad80*/  @!P1 HFMA2.BF16_V2 R27, -RZ.H0_H0, RZ.H0_H0, -R215.H0_H0 ;  /* 0x200000ffff1b9231 */ /* 0x000fe200003409d7 */
[----:B------:R-:W-:Y:S01]  /*ad90*/  @!P2 PRMT R216, R31, 0x5410, RZ ;  /* 0x000054101fd8a816 */ /* 0x000fe200000000ff */
[C---:B------:R-:W-:Y:S01]  /*ada0*/  FADD.FTZ R33, R180.reuse, R33 ;  /* 0x00000021b4217221 */ /* 0x040fe20000010000 */
[----:B------:R-:W3:Y:S01]  /*adb0*/  MUFU.EX2 R31, R181 ;  /* 0x000000b5001f7308 */ /* 0x000ee20000000800 */
[----:B------:R-:W-:Y:S02]  /*adc0*/  F2FP.BF16.PACK_AB R212, R180, R212 ;  /* 0x000000d4b4d4723e */ /* 0x000fe400000010ff */
[----:B------:R-:W-:Y:S01]  /*add0*/  @!P1 PRMT R215, R27, 0x5410, RZ ;  /* 0x000054101bd79816 */ /* 0x000fe200000000ff */
[----:B--2---:R-:W-:Y:S01]  /*ade0*/  FADD.FTZ R166, R165, R166 ;  /* 0x000000a6a5a67221 */ /* 0x004fe20000010000 */
[----:B------:R-:W-:-:S02]  /*adf0*/  LOP3.LUT R27, R170, 0xff, RZ, 0xc0, !PT ;  /* 0x000000ffaa1b7812 */ /* 0x000fc400078ec0ff */
[C---:B------:R-:W-:Y:S01]  /*ae00*/  ISETP.GE.U32.AND P1, PT, R243.reuse, R171, PT ;  /* 0x000000abf300720c */ /* 0x040fe20003f26070 */
[----:B------:R-:W-:Y:S01]  /*ae10*/  IMAD.MOV.U32 R171, RZ, RZ, R175 ;  /* 0x000000ffffab7224 */ /* 0x000fe200078e00af */
[----:B------:R-:W-:Y:S01]  /*ae20*/  ISETP.GE.U32.AND P2, PT, R243, R27, PT ;  /* 0x0000001bf300720c */ /* 0x000fe20003f46070 */
[----:B------:R-:W-:Y:S01]  /*ae30*/  MUFU.EX2 R229, R229 ;  /* 0x000000e500e57308 */ /* 0x000fe20000000800 */
[----:B------:R-:W-:-:S04]  /*ae40*/  SHF.R.U32.HI R27, RZ, 0x10, R170 ;  /* 0x00000010ff1b7819 */ /* 0x000fc800000116aa */
[----:B------:R-:W-:Y:S02]  /*ae50*/  LOP3.LUT R27, R27, 0xff, RZ, 0xc0, !PT ;  /* 0x000000ff1b1b7812 */ /* 0x000fe400078ec0ff */
[C---:B---3--:R-:W-:Y:S01]  /*ae60*/  F2FP.BF16.PACK_AB R182, R31.reuse, R165 ;  /* 0x000000a51fb6723e */ /* 0x048fe200000010ff */
[----:B------:R-:W-:-:S03]  /*ae70*/  FADD.FTZ R31, R31, R166 ;  /* 0x000000a61f1f7221 */ /* 0x000fc60000010000 */
[----:B------:R-:W-:Y:S01]  /*ae80*/  PRMT R181, R182, 0x7632, R181 ;  /* 0x00007632b6b57816 */ /* 0x000fe200000000b5 */
[----:B------:R-:W-:-:S03]  /*ae90*/  @!P2 HFMA2.BF16_V2 R26, -RZ.H0_H0, RZ.H0_H0, -R182.H0_H0 ;  /* 0x200000ffff1aa231 */ /* 0x000fc600003409b6 */
[----:B------:R-:W-:Y:S01]  /*aea0*/  PRMT R175, R182, 0x5410, R181 ;  /* 0x00005410b6af7816 */ /* 0x000fe200000000b5 */
[----:B------:R-:W-:Y:S01]  /*aeb0*/  @!P1 HFMA2.BF16_V2 R25, -RZ.H0_H0, RZ.H0_H0, -R181.H0_H0 ;  /* 0x200000ffff199231 */ /* 0x000fe200003409b5 */
[----:B------:R-:W-:Y:S02]  /*aec0*/  @!P2 PRMT R182, R26, 0x5410, RZ ;  /* 0x000054101ab6a816 */ /* 0x000fe400000000ff */
[----:B------:R-:W-:Y:S01]  /*aed0*/  ISETP.GE.U32.AND P2, PT, R243, R169, PT ;  /* 0x000000a9f300720c */ /* 0x000fe20003f46070 */
[----:B------:R-:W-:Y:S01]  /*aee0*/  IMAD.MOV.U32 R169, RZ, RZ, R174 ;  /* 0x000000ffffa97224 */ /* 0x000fe200078e00ae */
[----:B------:R-:W-:Y:S02]  /*aef0*/  @!P1 PRMT R181, R25, 0x5410, RZ ;  /* 0x0000541019b59816 */ /* 0x000fe400000000ff */
[----:B------:R-:W-:Y:S01]  /*af00*/  ISETP.GE.U32.AND P1, PT, R243, R27, PT ;  /* 0x0000001bf300720c */ /* 0x000fe20003f26070 */
[----:B------:R-:W-:Y:S01]  /*af10*/  IMAD.WIDE.U32 R26, R0, -0x2daee0ad, RZ ;  /* 0xd2511f53001a7825 */ /* 0x000fe200078e00ff */
[----:B------:R2:W3:Y:S04]  /*af20*/  MUFU.EX2 R25, R183 ;  /* 0x000000b700197308 */ /* 0x0004e80000000800 */
[----:B------:R-:W-:Y:S01]  /*af30*/  LOP3.LUT R0, R27, UR7, R168, 0x96, !PT ;  /* 0x000000071b007c12 */ /* 0x000fe2000f8e96a8 */
[----:B------:R-:W-:-:S03]  /*af40*/  IMAD.MOV.U32 R168, RZ, RZ, R228 ;  /* 0x000000ffffa87224 */ /* 0x000fc600078e00e4 */
[----:B------:R-:W4:Y:S01]  /*af50*/  MUFU.EX2 R228, R178 ;  /* 0x000000b200e47308 */ /* 0x000f220000000800 */
[C---:B------:R-:W-:Y:S02]  /*af60*/  LOP3.LUT R165, R0.reuse, 0xffff, RZ, 0xc0, !PT ;  /* 0x0000ffff00a57812 */ /* 0x040fe400078ec0ff */
[----:B------:R-:W-:Y:S01]  /*af70*/  @!P1 HFMA2.BF16_V2 R23, -RZ.H0_H0, RZ.H0_H0, -R212.H0_H0 ;  /* 0x200000ffff179231 */ /* 0x000fe200003409d4 */
[----:B------:R-:W-:Y:S02]  /*af80*/  LOP3.LUT R167, R0, 0xff, RZ, 0xc0, !PT ;  /* 0x000000ff00a77812 */ /* 0x000fe400078ec0ff */
[----:B------:R-:W-:Y:S02]  /*af90*/  SHF.R.U32.HI R165, RZ, 0x8, R165 ;  /* 0x00000008ffa57819 */ /* 0x000fe400000116a5 */
[----:B--2---:R-:W-:Y:S01]  /*afa0*/  PRMT R183, R212, 0x7632, R183 ;  /* 0x00007632d4b77816 */ /* 0x004fe200000000b7 */
[----:B---3--:R-:W-:Y:S01]  /*afb0*/  FADD.FTZ R31, R25, R31 ;  /* 0x0000001f191f7221 */ /* 0x008fe20000010000 */
[----:B------:R-:W-:-:S02]  /*afc0*/  LOP3.LUT R165, R165, 0xffff, RZ, 0xc0, !PT ;  /* 0x0000ffffa5a57812 */ /* 0x000fc400078ec0ff */
[----:B------:R-:W-:Y:S01]  /*afd0*/  PRMT R174, R212, 0x5410, R183 ;  /* 0x00005410d4ae7816 */ /* 0x000fe200000000b7 */
[----:B------:R-:W-:Y:S01]  /*afe0*/  @!P2 HFMA2.BF16_V2 R22, -RZ.H0_H0, RZ.H0_H0, -R183.H0_H0 ;  /* 0x200000ffff16a231 */ /* 0x000fe200003409b7 */
[----:B------:R-:W-:Y:S02]  /*aff0*/  @!P1 PRMT R212, R23, 0x5410, RZ ;  /* 0x0000541017d49816 */ /* 0x000fe400000000ff */
[----:B------:R-:W-:Y:S02]  /*b000*/  ISETP.GE.U32.AND P1, PT, R243, R165, PT ;  /* 0x000000a5f300720c */ /* 0x000fe40003f26070 */
[C---:B----4-:R-:W-:Y:S01]  /*b010*/  F2FP.BF16.PACK_AB R178, R228.reuse, R25 ;  /* 0x00000019e4b2723e */ /* 0x050fe200000010ff */
[----:B------:R-:W-:Y:S01]  /*b020*/  FADD.FTZ R228, R228, R31 ;  /* 0x0000001fe4e47221 */ /* 0x000fe20000010000 */
[----:B------:R-:W-:Y:S02]  /*b030*/  @!P2 PRMT R183, R22, 0x5410, RZ ;  /* 0x0000541016b7a816 */ /* 0x000fe400000000ff */
[----:B------:R-:W2:Y:S01]  /*b040*/  MUFU.EX2 R22, R179 ;  /* 0x000000b300167308 */ /* 0x000ea20000000800 */
[----:B------:R-:W-:-:S02]  /*b050*/  PRMT R177, R178, 0x7632, R177 ;  /* 0x00007632b2b17816 */ /* 0x000fc400000000b1 */
[----:B------:R-:W-:Y:S02]  /*b060*/  ISETP.GE.U32.AND P2, PT, R243, R167, PT ;  /* 0x000000a7f300720c */ /* 0x000fe40003f46070 */
[--C-:B------:R-:W-:Y:S02]  /*b070*/  SHF.R.U32.HI R23, RZ, 0x10, R0.reuse ;  /* 0x00000010ff177819 */ /* 0x100fe40000011600 */
[----:B------:R-:W-:Y:S01]  /*b080*/  @!P1 HFMA2.BF16_V2 R3, -RZ.H0_H0, RZ.H0_H0, -R177.H0_H0 ;  /* 0x200000ffff039231 */ /* 0x000fe200003409b1 */
[----:B------:R-:W-:Y:S02]  /*b090*/  SHF.R.U32.HI R0, RZ, 0x18, R0 ;  /* 0x00000018ff007819 */ /* 0x000fe40000011600 */
[----:B------:R-:W-:Y:S02]  /*b0a0*/  PRMT R170, R178, 0x5410, R177 ;  /* 0x00005410b2aa7816 */ /* 0x000fe400000000b1 */
[----:B------:R-:W-:Y:S02]  /*b0b0*/  @!P1 PRMT R177, R3, 0x5410, RZ ;  /* 0x0000541003b19816 */ /* 0x000fe400000000ff */
[----:B------:R-:W-:Y:S01]  /*b0c0*/  ISETP.GE.U32.AND P1, PT, R243, R0, PT ;  /* 0x00000000f300720c */ /* 0x000fe20003f26070 */
[----:B------:R-:W3:Y:S01]  /*b0d0*/  MUFU.EX2 R3, R227 ;  /* 0x000000e300037308 */ /* 0x000ee20000000800 */
[----:B--2---:R-:W-:Y:S01]  /*b0e0*/  F2FP.BF16.PACK_AB R180, R230, R22 ;  /* 0x00000016e6b4723e */ /* 0x004fe200000010ff */
[----:B------:R-:W-:Y:S01]  /*b0f0*/  @!P2 HFMA2.BF16_V2 R21, -RZ.H0_H0, RZ.H0_H0, -R178.H0_H0 ;  /* 0x200000ffff15a231 */ /* 0x000fe200003409b2 */
[----:B------:R-:W-:-:S02]  /*b100*/  LOP3.LUT R23, R23, 0xff, RZ, 0xc0, !PT ;  /* 0x000000ff17177812 */ /* 0x000fc400078ec0ff */
[C---:B------:R-:W-:Y:S02]  /*b110*/  PRMT R179, R180.reuse, 0x7632, R179 ;  /* 0x00007632b4b37816 */ /* 0x040fe400000000b3 */
[----:B------:R-:W-:Y:S01]  /*b120*/  @!P2 PRMT R178, R21, 0x5410, RZ ;  /* 0x0000541015b2a816 */ /* 0x000fe200000000ff */
[----:B------:R-:W-:Y:S01]  /*b130*/  IMAD.MOV.U32 R21, RZ, RZ, R169 ;  /* 0x000000ffff157224 */ /* 0x000fe200078e00a9 */
[----:B------:R-:W-:Y:S01]  /*b140*/  ISETP.GE.U32.AND P2, PT, R243, R23, PT ;  /* 0x00000017f300720c */ /* 0x000fe20003f46070 */
[----:B------:R-:W-:Y:S01]  /*b150*/  IMAD.MOV.U32 R23, RZ, RZ, R168 ;  /* 0x000000ffff177224 */ /* 0x000fe200078e00a8 */
[----:B------:R-:W-:Y:S01]  /*b160*/  PRMT R169, R180, 0x5410, R179 ;  /* 0x00005410b4a97816 */ /* 0x000fe200000000b3 */
[----:B------:R-:W-:Y:S01]  /*b170*/  @!P1 HFMA2.BF16_V2 R2, -RZ.H0_H0, RZ.H0_H0, -R179.H0_H0 ;  /* 0x200000ffff029231 */ /* 0x000fe200003409b3 */
[----:B------:R-:W-:Y:S02]  /*b180*/  LOP3.LUT R0, R26, 0xffff, RZ, 0xc0, !PT ;  /* 0x0000ffff1a007812 */ /* 0x000fe400078ec0ff */
[----:B---3--:R-:W-:Y:S01]  /*b190*/  F2FP.BF16.PACK_AB R176, R3, R231 ;  /* 0x000000e703b0723e */ /* 0x008fe200000010ff */
[----:B------:R-:W-:Y:S01]  /*b1a0*/  FADD.FTZ R227, R22, R33 ;  /* 0x0000002116e37221 */ /* 0x000fe20000010000 */
[----:B------:R-:W-:-:S02]  /*b1b0*/  @!P1 PRMT R179, R2, 0x5410, RZ ;  /* 0x0000541002b39816 */ /* 0x000fc400000000ff */
[----:B------:R-:W-:Y:S02]  /*b1c0*/  LOP3.LUT R2, R26, 0xff, RZ, 0xc0, !PT ;  /* 0x000000ff1a027812 */ /* 0x000fe400078ec0ff */
[----:B------:R-:W-:Y:S01]  /*b1d0*/  SHF.R.U32.HI R0, RZ, 0x8, R0 ;  /* 0x00000008ff007819 */ /* 0x000fe20000011600 */
[----:B------:R-:W-:Y:S01]  /*b1e0*/  @!P2 HFMA2.BF16_V2 R20, -RZ.H0_H0, RZ.H0_H0, -R180.H0_H0 ;  /* 0x200000ffff14a231 */ /* 0x000fe200003409b4 */
[C---:B------:R-:W-:Y:S02]  /*b1f0*/  ISETP.GE.U32.AND P1, PT, R243.reuse, R2, PT ;  /* 0x00000002f300720c */ /* 0x040fe40003f26070 */
[----:B------:R-:W-:Y:S01]  /*b200*/  LOP3.LUT R0, R0, 0xffff, RZ, 0xc0, !PT ;  /* 0x0000ffff00007812 */ /* 0x000fe200078ec0ff */
[----:B------:R-:W2:Y:S01]  /*b210*/  MUFU.EX2 R2, R35 ;  /* 0x0000002300027308 */ /* 0x000ea20000000800 */
[----:B------:R-:W-:Y:S02]  /*b220*/  @!P2 PRMT R180, R20, 0x5410, RZ ;  /* 0x0000541014b4a816 */ /* 0x000fe400000000ff */
[----:B------:R-:W-:-:S02]  /*b230*/  ISETP.GE.U32.AND P2, PT, R243, R0, PT ;  /* 0x00000000f300720c */ /* 0x000fc40003f46070 */
[--C-:B------:R-:W-:Y:S02]  /*b240*/  SHF.R.U32.HI R0, RZ, 0x10, R26.reuse ;  /* 0x00000010ff007819 */ /* 0x100fe4000001161a */
[----:B------:R-:W-:Y:S02]  /*b250*/  PRMT R167, R176, 0x7632, R167 ;  /* 0x00007632b0a77816 */ /* 0x000fe400000000a7 */
[----:B------:R-:W-:Y:S01]  /*b260*/  LOP3.LUT R0, R0, 0xff, RZ, 0xc0, !PT ;  /* 0x000000ff00007812 */ /* 0x000fe200078ec0ff */
[----:B------:R-:W-:Y:S01]  /*b270*/  @!P1 HFMA2.BF16_V2 R7, -RZ.H0_H0, RZ.H0_H0, -R176.H0_H0 ;  /* 0x200000ffff079231 */ /* 0x000fe200003409b0 */
[----:B------:R-:W-:Y:S02]  /*b280*/  PRMT R168, R176, 0x5410, R167 ;  /* 0x00005410b0a87816 */ /* 0x000fe400000000a7 */
[----:B------:R-:W-:Y:S02]  /*b290*/  SHF.R.U32.HI R26, RZ, 0x18, R26 ;  /* 0x00000018ff1a7819 */ /* 0x000fe4000001161a */
[----:B------:R-:W-:-:S02]  /*b2a0*/  @!P1 PRMT R176, R7, 0x5410, RZ ;  /* 0x0000541007b09816 */ /* 0x000fc400000000ff */
[----:B------:R-:W-:Y:S02]  /*b2b0*/  ISETP.GE.U32.AND P1, PT, R243, R0, PT ;  /* 0x00000000f300720c */ /* 0x000fe40003f26070 */
[----:B--2---:R-:W-:-:S11]  /*b2c0*/  F2FP.BF16.PACK_AB R0, R2, R229 ;  /* 0x000000e50200723e */ /* 0x004fd600000010ff */
[----:B------:R-:W-:Y:S01]  /*b2d0*/  @!P1 HFMA2.BF16_V2 R6, -RZ.H0_H0, RZ.H0_H0, -R0.H0_H0 ;  /* 0x200000ffff069231 */ /* 0x000fe20000340900 */
[----:B------:R-:W-:-:S04]  /*b2e0*/  @P1 PRMT R166, R0, 0x7610, R166 ;  /* 0x0000761000a61816 */ /* 0x000fc800000000a6 */
[----:B------:R-:W-:Y:S02]  /*b2f0*/  @!P1 PRMT R166, R6, 0x5410, RZ ;  /* 0x0000541006a69816 */ /* 0x000fe400000000ff */
[----:B------:R-:W-:Y:S02]  /*b300*/  ISETP.GE.U32.AND P1, PT, R243, R26, PT ;  /* 0x0000001af300720c */ /* 0x000fe40003f26070 */
[----:B------:R-:W-:Y:S02]  /*b310*/  LOP3.LUT R6, R15, UR13, R18, 0x96, !PT ;  /* 0x0000000d0f067c12 */ /* 0x000fe4000f8e9612 */
[----:B------:R-:W-:Y:S01]  /*b320*/  LOP3.LUT R26, R13, UR11, R14, 0x96, !PT ;  /* 0x0000000b0d1a7c12 */ /* 0x000fe2000f8e960e */
[----:B------:R-:W-:Y:S01]  /*b330*/  @!P2 HFMA2.BF16_V2 R5, -RZ.H0_H0, RZ.H0_H0, -R167.H0_H0 ;  /* 0x200000ffff05a231 */ /* 0x000fe200003409a7 */
[----:B------:R2:W-:Y:S01]  /*b340*/  STG.E.U16 [R16.64+-0x7e], R23 ;  /* 0xffff821710007986 */ /* 0x0005e2000c101518 */
[----:B------:R-:W-:Y:S02]  /*b350*/  IMAD R6, R6, -0x2daee0ad, RZ ;  /* 0xd2511f5306067824 */ /* 0x000fe400078e02ff */
[----:B------:R-:W-:Y:S01]  /*b360*/  IMAD.WIDE.U32 R26, R26, -0x2daee0ad, RZ ;  /* 0xd2511f531a1a7825 */ /* 0x000fe200078e00ff */
[----:B------:R-:W-:Y:S01]  /*b370*/  LOP3.LUT R25, R239, UR9, R12, 0x96, !PT ;  /* 0x00000009ef197c12 */ /* 0x000fe2000f8e960c */
[----:B------:R1:W5:Y:S03]  /*b380*/  LDL.LU.64 R14, [R1+0x58] ;  /* 0x00005800010e7983 */ /* 0x0003660000300a00 */
[----:B------:R-:W-:-:S02]  /*b390*/  LOP3.LUT R22, R27, UR8, R6, 0x96, !PT ;  /* 0x000000081b167c12 */ /* 0x000fc4000f8e9606 */
[----:B------:R-:W-:Y:S01]  /*b3a0*/  @!P2 PRMT R167, R5, 0x5410, RZ ;  /* 0x0000541005a7a816 */ /* 0x000fe200000000ff */
[----:B------:R-:W-:Y:S01]  /*b3b0*/  @!P1 HFMA2.BF16_V2 R4, -RZ.H0_H0, RZ.H0_H0, -R0.H1_H1 ;  /* 0x200000ffff049231 */ /* 0x000fe20000360900 */
[----:B------:R-:W-:Y:S01]  /*b3c0*/  @P1 PRMT R165, R0, 0x7632, R165 ;  /* 0x0000763200a51816 */ /* 0x000fe200000000a5 */
[----:B------:R-:W-:Y:S01]  /*b3d0*/  IMAD.MOV.U32 R239, RZ, RZ, c[0x0][0x228] ;  /* 0x00008a00ffef7624 */ /* 0x000fe200078e00ff */
[----:B------:R-:W-:Y:S01]  /*b3e0*/  LOP3.LUT R34, R241, UR34, R34, 0x96, !PT ;  /* 0x00000022f1227c12 */ /* 0x000fe2000f8e9622 */
[----:B------:R1:W5:Y:S01]  /*b3f0*/  LDL.LU.64 R12, [R1+0x50] ;  /* 0x00005000010c7983 */ /* 0x0003620000300a00 */
[----:B------:R-:W-:Y:S01]  /*b400*/  @!P1 PRMT R165, R4, 0x5410, RZ ;  /* 0x0000541004a59816 */ /* 0x000fe200000000ff */
[----:B------:R-:W-:Y:S01]  /*b410*/  IMAD.SHL.U32 R239, R239, 0x8, RZ ;  /* 0x00000008efef7824 */ /* 0x000fe200078e00ff */
[----:B------:R-:W-:Y:S01]  /*b420*/  LOP3.LUT R240, R19, UR15, R240, 0x96, !PT ;  /* 0x0000000f13f07c12 */ /* 0x000fe2000f8e96f0 */
[----:B------:R-:W-:-:S04]  /*b430*/  IMAD.WIDE.U32 R34, R34, -0x2daee0ad, RZ ;  /* 0xd2511f5322227825 */ /* 0x000fc800078e00ff */
[----:B------:R-:W-:Y:S01]  /*b440*/  FADD.FTZ R227, R230, R227 ;  /* 0x000000e3e6e37221 */ /* 0x000fe20000010000 */
[----:B------:R-:W-:Y:S01]  /*b450*/  LOP3.LUT R32, R35, UR14, R32, 0x96, !PT ;  /* 0x0000000e23207c12 */ /* 0x000fe2000f8e9620 */
[----:B------:R-:W-:Y:S02]  /*b460*/  FADD.FTZ R228, R231, R228 ;  /* 0x000000e4e7e47221 */ /* 0x000fe40000010000 */
[----:B--2---:R-:W-:-:S04]  /*b470*/  IMAD.WIDE.U32 R22, R22, -0x326172a9, RZ ;  /* 0xcd9e8d5716167825 */ /* 0x004fc800078e00ff */
[----:B------:R-:W-:Y:S01]  /*b480*/  IMAD.WIDE.U32 R32, R32, -0x326172a9, RZ ;  /* 0xcd9e8d5720207825 */ /* 0x000fe200078e00ff */
[----:B------:R-:W-:Y:S02]  /*b490*/  LOP3.LUT R5, R23, UR35, R238, 0x96, !PT ;  /* 0x0000002317057c12 */ /* 0x000fe4000f8e96ee */
[----:B------:R-:W-:Y:S01]  /*b4a0*/  SHF.R.U32.HI R20, RZ, 0x10, R22 ;  /* 0x00000010ff147819 */ /* 0x000fe20000011616 */
[----:B------:R-:W-:Y:S01]  /*b4b0*/  IMAD.WIDE R238, R239, 0x2, R16 ;  /* 0x00000002efee7825 */ /* 0x000fe200078e0210 */
[C---:B------:R-:W-:Y:S02]  /*b4c0*/  LOP3.LUT R6, R5.reuse, 0xffff, RZ, 0xc0, !PT ;  /* 0x0000ffff05067812 */ /* 0x040fe400078ec0ff */
[----:B------:R-:W-:Y:S01]  /*b4d0*/  LOP3.LUT R4, R5, 0xff, RZ, 0xc0, !PT ;  /* 0x000000ff05047812 */ /* 0x000fe200078ec0ff */
[----:B------:R-:W-:Y:S01]  /*b4e0*/  FADD.FTZ R227, R229, R227 ;  /* 0x000000e3e5e37221 */ /* 0x000fe20000010000 */
[----:B------:R-:W-:Y:S01]  /*b4f0*/  SHF.R.U32.HI R6, RZ, 0x8, R6 ;  /* 0x00000008ff067819 */ /* 0x000fe20000011606 */
[----:B------:R2:W-:Y:S01]  /*b500*/  STG.E.U16 [R238.64+-0x80], R171 ;  /* 0xffff80abee007986 */ /* 0x0005e2000c101518 */
[----:B------:R-:W-:-:S02]  /*b510*/  LOP3.LUT R20, R20, 0xff, RZ, 0xc0, !PT ;  /* 0x000000ff14147812 */ /* 0x000fc400078ec0ff */
[----:B------:R-:W-:Y:S01]  /*b520*/  PRMT R4, R4, 0x5410, R6 ;  /* 0x0000541004047816 */ /* 0x000fe20000000006 */
[----:B------:R-:W-:Y:S01]  /*b530*/  STG.E.U16 [R238.64+-0x7e], R234 ;  /* 0xffff82eaee007986 */ /* 0x000fe2000c101518 */
[--C-:B------:R-:W-:Y:S02]  /*b540*/  SHF.R.U32.HI R6, RZ, 0x10, R5.reuse ;  /* 0x00000010ff067819 */ /* 0x100fe40000011605 */
[----:B------:R-:W-:Y:S01]  /*b550*/  SHF.R.U32.HI R5, RZ, 0x18, R5 ;  /* 0x00000018ff057819 */ /* 0x000fe20000011605 */
[----:B------:R-:W-:Y:S01]  /*b560*/  STG.E.U16 [R16.64+-0x70], R233 ;  /* 0xffff90e910007986 */ /* 0x000fe2000c101518 */
[----:B------:R-:W-:Y:S02]  /*b570*/  LOP3.LUT R6, R6, 0xff, RZ, 0xc0, !PT ;  /* 0x000000ff06067812 */ /* 0x000fe400078ec0ff */
[----:B------:R-:W-:Y:S01]  /*b580*/  SHF.R.U32.HI R7, RZ, 0x18, R22 ;  /* 0x00000018ff077819 */ /* 0x000fe20000011616 */
[----:B------:R-:W-:Y:S01]  /*b590*/  STG.E.U16 [R16.64+-0x6e], R232 ;  /* 0xffff92e810007986 */ /* 0x000fe2000c101518 */
[----:B------:R-:W-:-:S02]  /*b5a0*/  PRMT R5, R6, 0x5410, R5 ;  /* 0x0000541006057816 */ /* 0x000fc40000000005 */
[----:B------:R-:W-:Y:S01]  /*b5b0*/  LOP3.LUT R6, R22, 0xffff, RZ, 0xc0, !PT ;  /* 0x0000ffff16067812 */ /* 0x000fe200078ec0ff */
[----:B------:R-:W-:Y:S01]  /*b5c0*/  STG.E.U16 [R238.64+-0x70], R226 ;  /* 0xffff90e2ee007986 */ /* 0x000fe2000c101518 */
[----:B------:R-:W-:Y:S02]  /*b5d0*/  PRMT R7, R20, 0x5410, R7 ;  /* 0x0000541014077816 */ /* 0x000fe40000000007 */
[----:B------:R-:W-:Y:S01]  /*b5e0*/  SHF.R.U32.HI R6, RZ, 0x8, R6 ;  /* 0x00000008ff067819 */ /* 0x000fe20000011606 */
[----:B------:R-:W-:Y:S04]  /*b5f0*/  STG.E.U16 [R238.64+-0x6e], R225 ;  /* 0xffff92e1ee007986 */ /* 0x000fe8000c101518 */
[----:B------:R-:W-:Y:S01]  /*b600*/  STG.E.U16 [R16.64+-0x60], R222 ;  /* 0xffffa0de10007986 */ /* 0x000fe2000c101518 */
[----:B--2---:R-:W-:-:S03]  /*b610*/  PRMT R171, R243, 0x7054, R243 ;  /* 0x00007054f3ab7816 */ /* 0x004fc600000000f3 */
[----:B------:R-:W-:Y:S02]  /*b620*/  STG.E.U16 [R16.64+-0x5e], R221 ;  /* 0xffffa2dd10007986 */ /* 0x000fe4000c101518 */
[--C-:B------:R-:W-:Y:S02]  /*b630*/  HSET2.LE.AND R5, R5, R171.reuse, PT ;  /* 0x000000ab05057233 */ /* 0x100fe40003803000 */
[----:B------:R-:W-:Y:S01]  /*b640*/  STG.E.U16 [R238.64+-0x60], R224 ;  /* 0xffffa0e0ee007986 */ /* 0x000fe2000c101518 */
[--C-:B------:R-:W-:Y:S02]  /*b650*/  HSET2.LE.AND R4, R4, R171.reuse, PT ;  /* 0x000000ab04047233 */ /* 0x100fe40003803000 */
[----:B------:R-:W-:Y:S01]  /*b660*/  HSET2.LE.AND R7, R7, R171, PT ;  /* 0x000000ab07077233 */ /* 0x000fe20003803000 */
[----:B------:R-:W-:Y:S01]  /*b670*/  LOP3.LUT R5, R5, R21, RZ, 0xc0, !PT ;  /* 0x0000001505057212 */ /* 0x000fe200078ec0ff */
[----:B------:R-:W-:Y:S01]  /*b680*/  STG.E.U16 [R238.64+-0x5e], R223 ;  /* 0xffffa2dfee007986 */ /* 0x000fe2000c101518 */
[----:B------:R-:W-:-:S02]  /*b690*/  LOP3.LUT R21, R22, 0xff, RZ, 0xc0, !PT ;  /* 0x000000ff16157812 */ /* 0x000fc400078ec0ff */
[----:B------:R-:W-:Y:S01]  /*b6a0*/  LOP3.LUT R4, R4, R242, RZ, 0xc0, !PT ;  /* 0x000000f204047212 */ /* 0x000fe200078ec0ff */
[----:B------:R-:W-:Y:S01]  /*b6b0*/  STG.E.U16 [R16.64+-0x50], R218 ;  /* 0xffffb0da10007986 */ /* 0x000fe2000c101518 */
[----:B------:R-:W-:Y:S02]  /*b6c0*/  PRMT R6, R21, 0x5410, R6 ;  /* 0x0000541015067816 */ /* 0x000fe40000000006 */
[----:B------:R-:W-:Y:S01]  /*b6d0*/  LOP3.LUT R7, R7, R235, RZ, 0xc0, !PT ;  /* 0x000000eb07077212 */ /* 0x000fe200078ec0ff */
[----:B------:R-:W2:Y:S02]  /*b6e0*/  LDSM.16.MT88.4 R20, [R204+0x18000] ;  /* 0x01800000cc14783b */ /* 0x000ea40000004200 */
[----:B------:R-:W-:Y:S02]  /*b6f0*/  HSET2.LE.AND R6, R6, R171, PT ;  /* 0x000000ab06067233 */ /* 0x000fe40003803000 */
[----:B------:R-:W-:Y:S03]  /*b700*/  STG.E.U16 [R16.64+-0x4e], R217 ;  /* 0xffffb2d910007986 */ /* 0x000fe6000c101518 */
[----:B------:R-:W-:Y:S01]  /*b710*/  LOP3.LUT R6, R6, R237, RZ, 0xc0, !PT ;  /* 0x000000ed06067212 */ /* 0x000fe200078ec0ff */
        /* <DEDUP_REMOVED lines=8> */
[C---:B--2---:R-:W-:Y:S03]  /*b7a0*/  HMMA.16816.F32.BF16 R132, R4.reuse, R20, R132 ;  /* 0x000000140484723c */ /* 0x044fe60000041884 */
[----:B------:R-:W-:Y:S04]  /*b7b0*/  STG.E.U16 [R238.64+-0x30], R212 ;  /* 0xffffd0d4ee007986 */ /* 0x000fe8000c101518 */
[----:B------:R-:W-:Y:S01]  /*b7c0*/  STG.E.U16 [R238.64+-0x2e], R183 ;  /* 0xffffd2b7ee007986 */ /* 0x000fe2000c101518 */
[C---:B------:R-:W-:Y:S03]  /*b7d0*/  HMMA.16816.F32.BF16 R136, R4.reuse, R22, R136 ;  /* 0x000000160488723c */ /* 0x040fe60000041888 */
[----:B------:R-:W2:Y:S04]  /*b7e0*/  LDSM.16.MT88.4 R20, [R202+0x18000] ;  /* 0x01800000ca14783b */ /* 0x000ea80000004200 */
[----:B------:R-:W-:Y:S04]  /*b7f0*/  STG.E.U16 [R16.64+-0x20], R178 ;  /* 0xffffe0b210007986 */ /* 0x000fe8000c101518 */
[----:B------:R-:W-:Y:S04]  /*b800*/  STG.E.U16 [R16.64+-0x1e], R177 ;  /* 0xffffe2b110007986 */ /* 0x000fe8000c101518 */
[----:B------:R-:W-:Y:S04]  /*b810*/  STG.E.U16 [R238.64+-0x20], R180 ;  /* 0xffffe0b4ee007986 */ /* 0x000fe8000c101518 */
[----:B------:R-:W-:Y:S04]  /*b820*/  STG.E.U16 [R238.64+-0x1e], R179 ;  /* 0xffffe2b3ee007986 */ /* 0x000fe8000c101518 */
[----:B------:R-:W-:Y:S04]  /*b830*/  STG.E.U16 [R16.64+-0x10], R176 ;  /* 0xfffff0b010007986 */ /* 0x000fe8000c101518 */
[----:B------:R3:W-:Y:S04]  /*b840*/  STG.E.U16 [R16.64+-0xe], R167 ;  /* 0xfffff2a710007986 */ /* 0x0007e8000c101518 */
[----:B------:R4:W-:Y:S04]  /*b850*/  STG.E.U16 [R238.64+-0x10], R166 ;  /* 0xfffff0a6ee007986 */ /* 0x0009e8000c101518 */
[----:B------:R1:W-:Y:S01]  /*b860*/  STG.E.U16 [R238.64+-0xe], R165 ;  /* 0xfffff2a5ee007986 */ /* 0x0003e2000c101518 */
[C---:B--2---:R-:W-:Y:S08]  /*b870*/  HMMA.16816.F32.BF16 R140, R4.reuse, R20, R140 ;  /* 0x00000014048c723c */ /* 0x044ff0000004188c */
[----:B------:R-:W-:Y:S01]  /*b880*/  HMMA.16816.F32.BF16 R144, R4, R22, R144 ;  /* 0x000000160490723c */ /* 0x000fe20000041890 */
[----:B------:R-:W2:Y:S01]  /*b890*/  LDSM.16.MT88.4 R20, [R201+0x18000] ;  /* 0x01800000c914783b */ /* 0x000ea20000004200 */
[----:B---3--:R-:W-:-:S02]  /*b8a0*/  FADD.FTZ R167, R2, R227 ;  /* 0x000000e302a77221 */ /* 0x008fc40000010000 */
[----:B------:R-:W-:Y:S01]  /*b8b0*/  IMAD.MOV.U32 R2, RZ, RZ, R211 ;  /* 0x000000ffff027224 */ /* 0x000fe200078e00d3 */
[----:B----4-:R-:W-:Y:S01]  /*b8c0*/  IADD3 R166, P1, R16, -0x100, RZ ;  /* 0xffffff0010a67810 */ /* 0x010fe20007f3e0ff */
[----:B-1----:R-:W-:Y:S02]  /*b8d0*/  FADD.FTZ R165, R3, R228 ;  /* 0x000000e403a57221 */ /* 0x002fe40000010000 */
[----:B------:R-:W-:Y:S01]  /*b8e0*/  IMAD.MOV.U32 R3, RZ, RZ, R236 ;  /* 0x000000ffff037224 */ /* 0x000fe200078e00ec */
[C---:B--2---:R-:W-:Y:S08]  /*b8f0*/  HMMA.16816.F32.BF16 R148, R4.reuse, R20, R148 ;  /* 0x000000140494723c */ /* 0x044ff00000041894 */
        /* <DEDUP_REMOVED lines=39> */
[----:B------:R-:W-:Y:S01]  /*bb70*/  IMAD.WIDE.U32 R22, R25, -0x2daee0ad, RZ ;  /* 0xd2511f5319167825 */ /* 0x000fe200078e00ff */
[----:B------:R-:W-:Y:S07]  /*bb80*/  HMMA.16816.F32.BF16 R124, R4, R20, R124 ;  /* 0x00000014047c723c */ /* 0x000fee000004187c */
[----:B------:R-:W-:-:S02]  /*bb90*/  LOP3.LUT R4, R22, 0xffff, RZ, 0xc0, !PT ;  /* 0x0000ffff16047812 */ /* 0x000fc400078ec0ff */
[----:B------:R-:W-:Y:S02]  /*bba0*/  LOP3.LUT R20, R23, UR7, R26, 0x96, !PT ;  /* 0x0000000717147c12 */ /* 0x000fe4000f8e961a */
[----:B------:R-:W-:Y:S02]  /*bbb0*/  SHF.R.U32.HI R4, RZ, 0x8, R4 ;  /* 0x00000008ff047819 */ /* 0x000fe40000011604 */
[----:B------:R-:W-:Y:S02]  /*bbc0*/  LOP3.LUT R6, R22, 0xff, RZ, 0xc0, !PT ;  /* 0x000000ff16067812 */ /* 0x000fe400078ec0ff */
[----:B------:R-:W-:Y:S02]  /*bbd0*/  LOP3.LUT R5, R20, 0xffff, RZ, 0xc0, !PT ;  /* 0x0000ffff14057812 */ /* 0x000fe400078ec0ff */
[----:B------:R-:W-:Y:S02]  /*bbe0*/  PRMT R6, R6, 0x5410, R4 ;  /* 0x0000541006067816 */ /* 0x000fe40000000004 */
[----:B------:R-:W-:-:S02]  /*bbf0*/  SHF.R.U32.HI R5, RZ, 0x8, R5 ;  /* 0x00000008ff057819 */ /* 0x000fc40000011605 */
[----:B------:R-:W-:Y:S01]  /*bc00*/  LOP3.LUT R4, R20, 0xff, RZ, 0xc0, !PT ;  /* 0x000000ff14047812 */ /* 0x000fe200078ec0ff */
[--C-:B------:R-:W-:Y:S01]  /*bc10*/  HSET2.LE.AND R6, R6, R171.reuse, PT ;  /* 0x000000ab06067233 */ /* 0x100fe20003803000 */
[----:B------:R-:W-:Y:S02]  /*bc20*/  SHF.R.U32.HI R7, RZ, 0x10, R22 ;  /* 0x00000010ff077819 */ /* 0x000fe40000011616 */
[----:B------:R-:W-:Y:S02]  /*bc30*/  PRMT R4, R4, 0x5410, R5 ;  /* 0x0000541004047816 */ /* 0x000fe40000000005 */
[----:B------:R-:W-:Y:S02]  /*bc40*/  SHF.R.U32.HI R5, RZ, 0x10, R20 ;  /* 0x00000010ff057819 */ /* 0x000fe40000011614 */
[----:B------:R-:W-:Y:S01]  /*bc50*/  SHF.R.U32.HI R21, RZ, 0x18, R22 ;  /* 0x00000018ff157819 */ /* 0x000fe20000011616 */
[----:B------:R-:W-:Y:S01]  /*bc60*/  HSET2.LE.AND R4, R4, R171, PT ;  /* 0x000000ab04047233 */ /* 0x000fe20003803000 */
[----:B------:R-:W-:-:S02]  /*bc70*/  SHF.R.U32.HI R20, RZ, 0x18, R20 ;  /* 0x00000018ff147819 */ /* 0x000fc40000011614 */
[----:B------:R-:W-:Y:S02]  /*bc80*/  LOP3.LUT R7, R7, 0xff, RZ, 0xc0, !PT ;  /* 0x000000ff07077812 */ /* 0x000fe400078ec0ff */
[----:B------:R-:W-:Y:S02]  /*bc90*/  LOP3.LUT R5, R5, 0xff, RZ, 0xc0, !PT ;  /* 0x000000ff05057812 */ /* 0x000fe400078ec0ff */
[----:B------:R-:W-:Y:S02]  /*bca0*/  PRMT R7, R7, 0x5410, R21 ;  /* 0x0000541007077816 */ /* 0x000fe40000000015 */
[----:B------:R-:W-:Y:S02]  /*bcb0*/  PRMT R5, R5, 0x5410, R20 ;  /* 0x0000541005057816 */ /* 0x000fe40000000014 */
[----:B------:R-:W-:Y:S01]  /*bcc0*/  LOP3.LUT R6, R6, R29, RZ, 0xc0, !PT ;  /* 0x0000001d06067212 */ /* 0x000fe200078ec0ff */
[--C-:B------:R-:W-:Y:S01]  /*bcd0*/  HSET2.LE.AND R7, R7, R171.reuse, PT ;  /* 0x000000ab07077233 */ /* 0x100fe20003803000 */
[----:B------:R-:W-:Y:S01]  /*bce0*/  LOP3.LUT R4, R4, R24, RZ, 0xc0, !PT ;  /* 0x0000001804047212 */ /* 0x000fe200078ec0ff */
[----:B------:R-:W-:Y:S01]  /*bcf0*/  HSET2.LE.AND R5, R5, R171, PT ;  /* 0x000000ab05057233 */ /* 0x000fe20003803000 */
[----:B------:R-:W1:Y:S02]  /*bd00*/  LDSM.16.MT88.4 R20, [R204+0x18800] ;  /* 0x01880000cc14783b */ /* 0x000e640000004200 */
[----:B------:R-:W-:-:S02]  /*bd10*/  LOP3.LUT R7, R7, R28, RZ, 0xc0, !PT ;  /* 0x0000001c07077212 */ /* 0x000fc400078ec0ff */
[----:B------:R-:W-:Y:S01]  /*bd20*/  LOP3.LUT R5, R5, R30, RZ, 0xc0, !PT ;  /* 0x0000001e05057212 */ /* 0x000fe200078ec0ff */
[----:B------:R-:W-:Y:S04]  /*bd30*/  LDSM.16.MT88.4 R24, [R202+0x18800] ;  /* 0x01880000ca18783b */ /* 0x000fe80000004200 */
[----:B------:R-:W2:Y:S02]  /*bd40*/  LDSM.16.MT88.4 R28, [R201+0x18800] ;  /* 0x01880000c91c783b */ /* 0x000ea40000004200 */
        /* <DEDUP_REMOVED lines=35> */
[C---:B-1----:R-:W-:Y:S08]  /*bf80*/  HMMA.16816.F32.BF16 R124, R4.reuse, R20, R124 ;  /* 0x00000014047c723c */ /* 0x042ff0000004187c */
[C---:B------:R-:W-:Y:S08]  /*bf90*/  HMMA.16816.F32.BF16 R128, R4.reuse, R22, R128 ;  /* 0x000000160480723c */ /* 0x040ff00000041880 */
[C---:B--2---:R-:W-:Y:S08]  /*bfa0*/  HMMA.16816.F32.BF16 R84, R4.reuse, R28, R84 ;  /* 0x0000001c0454723c */ /* 0x044ff00000041854 */
[C---:B------:R-:W-:Y:S01]  /*bfb0*/  HMMA.16816.F32.BF16 R88, R4.reuse, R30, R88 ;  /* 0x0000001e0458723c */ /* 0x040fe20000041858 */
[----:B------:R-:W1:Y:S07]  /*bfc0*/  LDSM.16.MT88.4 R28, [R204+0x1e800] ;  /* 0x01e80000cc1c783b */ /* 0x000e6e0000004200 */
[C---:B-1----:R-:W-:Y:S08]  /*bfd0*/  HMMA.16816.F32.BF16 R100, R4.reuse, R28, R100 ;  /* 0x0000001c0464723c */ /* 0x042ff00000041864 */
[C---:B------:R-:W-:Y:S01]  /*bfe0*/  HMMA.16816.F32.BF16 R104, R4.reuse, R30, R104 ;  /* 0x0000001e0468723c */ /* 0x040fe20000041868 */
[----:B------:R-:W1:Y:S07]  /*bff0*/  LDSM.16.MT88.4 R28, [R201+0x1e800] ;  /* 0x01e80000c91c783b */ /* 0x000e6e0000004200 */
[C---:B-1----:R-:W-:Y:S08]  /*c000*/  HMMA.16816.F32.BF16 R116, R4.reuse, R28, R116 ;  /* 0x0000001c0474723c */ /* 0x042ff00000041874 */
[----:B------:R-:W-:Y:S01]  /*c010*/  HMMA.16816.F32.BF16 R120, R4, R30, R120 ;  /* 0x0000001e0478723c */ /* 0x000fe20000041878 */
[----:B------:R-:W-:Y:S06]  /*c020*/  LDSM.16.MT88.4 R28, [R202+0x19000] ;  /* 0x01900000ca1c783b */ /* 0x000fec0000004200 */
[----:B------:R-:W-:-:S05]  /*c030*/  IMAD.WIDE.U32 R6, R240, -0x2daee0ad, RZ ;  /* 0xd2511f53f0067825 */ /* 0x000fca00078e00ff */
[----:B------:R-:W-:-:S05]  /*c040*/  LOP3.LUT R4, R7, UR12, R34, 0x96, !PT ;  /* 0x0000000c07047c12 */ /* 0x000fca000f8e9622 */
[----:B------:R-:W-:Y:S01]  /*c050*/  IMAD.WIDE.U32 R24, R4, -0x326172a9, RZ ;  /* 0xcd9e8d5704187825 */ /* 0x000fe200078e00ff */
[----:B------:R-:W-:-:S04]  /*c060*/  LOP3.LUT R4, R33, UR13, R18, 0x96, !PT ;  /* 0x0000000d21047c12 */ /* 0x000fc8000f8e9612 */
[----:B------:R-:W-:Y:S01]  /*c070*/  LOP3.LUT R240, R25, UR11, R32, 0x96, !PT ;  /* 0x0000000b19f07c12 */ /* 0x000fe2000f8e9620 */
[----:B------:R-:W-:Y:S01]  /*c080*/  IMAD.WIDE.U32 R4, R4, -0x2daee0ad, RZ ;  /* 0xd2511f5304047825 */ /* 0x000fe200078e00ff */
[----:B------:R-:W1:Y:S03]  /*c090*/  LDSM.16.MT88.4 R32, [R204+0x19000] ;  /* 0x01900000cc20783b */ /* 0x000e660000004200 */
[----:B------:R-:W-:Y:S01]  /*c0a0*/  IMAD.WIDE.U32 R240, R240, -0x2daee0ad, RZ ;  /* 0xd2511f53f0f07825 */ /* 0x000fe200078e00ff */
[----:B------:R-:W-:-:S04]  /*c0b0*/  LOP3.LUT R5, R5, UR10, R6, 0x96, !PT ;  /* 0x0000000a05057c12 */ /* 0x000fc8000f8e9606 */
[----:B------:R-:W-:Y:S01]  /*c0c0*/  LOP3.LUT R4, R241, UR8, R4, 0x96, !PT ;  /* 0x00000008f1047c12 */ /* 0x000fe2000f8e9604 */
[----:B------:R-:W-:-:S04]  /*c0d0*/  IMAD.WIDE.U32 R26, R5, -0x326172a9, RZ ;  /* 0xcd9e8d57051a7825 */ /* 0x000fc800078e00ff */
[----:B------:R-:W-:-:S05]  /*c0e0*/  IMAD.WIDE.U32 R6, R4, -0x326172a9, RZ ;  /* 0xcd9e8d5704067825 */ /* 0x000fca00078e00ff */
[--C-:B------:R-:W-:Y:S02]  /*c0f0*/  SHF.R.U32.HI R4, RZ, 0x10, R6.reuse ;  /* 0x00000010ff047819 */ /* 0x100fe40000011606 */
[C---:B------:R-:W-:Y:S02]  /*c100*/  LOP3.LUT R20, R6.reuse, 0xffff, RZ, 0xc0, !PT ;  /* 0x0000ffff06147812 */ /* 0x040fe400078ec0ff */
[----:B------:R-:W-:Y:S02]  /*c110*/  LOP3.LUT R5, R6, 0xff, RZ, 0xc0, !PT ;  /* 0x000000ff06057812 */ /* 0x000fe400078ec0ff */
[----:B------:R-:W-:Y:S02]  /*c120*/  LOP3.LUT R4, R4, 0xff, RZ, 0xc0, !PT ;  /* 0x000000ff04047812 */ /* 0x000fe400078ec0ff */
[----:B------:R-:W-:Y:S02]  /*c130*/  SHF.R.U32.HI R6, RZ, 0x18, R6 ;  /* 0x00000018ff067819 */ /* 0x000fe40000011606 */
[----:B------:R-:W-:-:S02]  /*c140*/  LOP3.LUT R7, R7, UR35, R26, 0x96, !PT ;  /* 0x0000002307077c12 */ /* 0x000fc4000f8e961a */
[----:B------:R-:W-:Y:S02]  /*c150*/  SHF.R.U32.HI R20, RZ, 0x8, R20 ;  /* 0x00000008ff147819 */ /* 0x000fe40000011614 */
[----:B------:R-:W-:Y:S02]  /*c160*/  PRMT R4, R4, 0x5410, R6 ;  /* 0x0000541004047816 */ /* 0x000fe40000000006 */
[----:B------:R-:W-:Y:S02]  /*c170*/  LOP3.LUT R21, R7, 0xffff, RZ, 0xc0, !PT ;  /* 0x0000ffff07157812 */ /* 0x000fe400078ec0ff */
[----:B------:R-:W-:Y:S01]  /*c180*/  SHF.R.U32.HI R6, RZ, 0x10, R7 ;  /* 0x00000010ff067819 */ /* 0x000fe20000011607 */
[----:B------:R-:W-:Y:S01]  /*c190*/  HSET2.LE.AND R4, R4, R171, PT ;  /* 0x000000ab04047233 */ /* 0x000fe20003803000 */
[----:B------:R-:W-:Y:S02]  /*c1a0*/  PRMT R5, R5, 0x5410, R20 ;  /* 0x0000541005057816 */ /* 0x000fe40000000014 */
[----:B------:R-:W-:-:S02]  /*c1b0*/  LOP3.LUT R20, R7, 0xff, RZ, 0xc0, !PT ;  /* 0x000000ff07147812 */ /* 0x000fc400078ec0ff */
[----:B------:R-:W-:Y:S01]  /*c1c0*/  SHF.R.U32.HI R7, RZ, 0x18, R7 ;  /* 0x00000018ff077819 */ /* 0x000fe20000011607 */
[--C-:B------:R-:W-:Y:S01]  /*c1d0*/  HSET2.LE.AND R5, R5, R171.reuse, PT ;  /* 0x000000ab05057233 */ /* 0x100fe20003803000 */
[----:B------:R-:W-:Y:S02]  /*c1e0*/  SHF.R.U32.HI R21, RZ, 0x8, R21 ;  /* 0x00000008ff157819 */ /* 0x000fe40000011615 */
[----:B------:R-:W-:Y:S02]  /*c1f0*/  LOP3.LUT R6, R6, 0xff, RZ, 0xc0, !PT ;  /* 0x000000ff06067812 */ /* 0x000fe400078ec0ff */
[----:B------:R-:W-:Y:S02]  /*c200*/  PRMT R20, R20, 0x5410, R21 ;  /* 0x0000541014147816 */ /* 0x000fe40000000015 */
[----:B------:R-:W-:Y:S02]  /*c210*/  PRMT R7, R6, 0x5410, R7 ;  /* 0x0000541006077816 */ /* 0x000fe40000000007 */
[----:B------:R-:W-:Y:S01]  /*c220*/  LOP3.LUT R6, R5, R175, RZ, 0xc0, !PT ;  /* 0x000000af05067212 */ /* 0x000fe200078ec0ff */
[--C-:B------:R-:W-:Y:S01]  /*c230*/  HSET2.LE.AND R20, R20, R171.reuse, PT ;  /* 0x000000ab14147233 */ /* 0x100fe20003803000 */
[----:B------:R-:W-:Y:S01]  /*c240*/  IMAD.MOV.U32 R175, RZ, RZ, R27 ;  /* 0x000000ffffaf7224 */ /* 0x000fe200078e001b */
[----:B------:R-:W-:Y:S01]  /*c250*/  HSET2.LE.AND R5, R7, R171, PT ;  /* 0x000000ab07057233 */ /* 0x000fe20003803000 */
[----:B------:R-:W-:Y:S01]  /*c260*/  LOP3.LUT R7, R4, R174, RZ, 0xc0, !PT ;  /* 0x000000ae04077212 */ /* 0x000fe200078ec0ff */
[----:B------:R-:W-:Y:S01]  /*c270*/  IMAD.MOV.U32 R174, RZ, RZ, R26 ;  /* 0x000000ffffae7224 */ /* 0x000fe200078e001a */
[----:B------:R-:W-:Y:S01]  /*c280*/  LOP3.LUT R4, R20, R173, RZ, 0xc0, !PT ;  /* 0x000000ad14047212 */ /* 0x000fe200078ec0ff */
[----:B------:R-:W-:Y:S01]  /*c290*/  IMAD.MOV.U32 R173, RZ, RZ, R25 ;  /* 0x000000ffffad7224 */ /* 0x000fe200078e0019 */
[----:B------:R-:W-:Y:S01]  /*c2a0*/  LOP3.LUT R5, R5, R172, RZ, 0xc0, !PT ;  /* 0x000000ac05057212 */ /* 0x000fe200078ec0ff */
[----:B------:R-:W-:Y:S01]  /*c2b0*/  IMAD.MOV.U32 R172, RZ, RZ, R24 ;  /* 0x000000ffffac7224 */ /* 0x000fe200078e0018 */
[----:B------:R-:W2:Y:S04]  /*c2c0*/  LDSM.16.MT88.4 R20, [R200+0x19000] ;  /* 0x01900000c814783b */ /* 0x000ea80000004200 */
[----:B------:R-:W3:Y:S01]  /*c2d0*/  LDSM.16.MT88.4 R24, [R201+0x19000] ;  /* 0x01900000c918783b */ /* 0x000ee20000004200 */
[C---:B-1----:R-:W-:Y:S08]  /*c2e0*/  HMMA.16816.F32.BF16 R132, R4.reuse, R32, R132 ;  /* 0x000000200484723c */ /* 0x042ff00000041884 */
[C---:B------:R-:W-:Y:S01]  /*c2f0*/  HMMA.16816.F32.BF16 R136, R4.reuse, R34, R136 ;  /* 0x000000220488723c */ /* 0x040fe20000041888 */
[----:B------:R-:W1:Y:S07]  /*c300*/  LDSM.16.MT88.4 R32, [R204+0x1b000] ;  /* 0x01b00000cc20783b */ /* 0x000e6e0000004200 */
[C---:B------:R-:W-:Y:S08]  /*c310*/  HMMA.16816.F32.BF16 R140, R4.reuse, R28, R140 ;  /* 0x0000001c048c723c */ /* 0x040ff0000004188c */
[C---:B------:R-:W-:Y:S01]  /*c320*/  HMMA.16816.F32.BF16 R144, R4.reuse, R30, R144 ;  /* 0x0000001e0490723c */ /* 0x040fe20000041890 */
[----:B------:R-:W4:Y:S07]  /*c330*/  LDSM.16.MT88.4 R28, [R202+0x1b000] ;  /* 0x01b00000ca1c783b */ /* 0x000f2e0000004200 */
[C---:B--2---:R-:W-:Y:S08]  /*c340*/  HMMA.16816.F32.BF16 R156, R4.reuse, R20, R156 ;  /* 0x00000014049c723c */ /* 0x044ff0000004189c */
[C---:B---3--:R-:W-:Y:S08]  /*c350*/  HMMA.16816.F32.BF16 R148, R4.reuse, R24, R148 ;  /* 0x000000180494723c */ /* 0x048ff00000041894 */
[C---:B-1----:R-:W-:Y:S08]  /*c360*/  HMMA.16816.F32.BF16 R36, R4.reuse, R32, R36 ;  /* 0x000000200424723c */ /* 0x042ff00000041824 */
[C---:B------:R-:W-:Y:S01]  /*c370*/  HMMA.16816.F32.BF16 R40, R4.reuse, R34, R40 ;  /* 0x000000220428723c */ /* 0x040fe20000041828 */
[----:B------:R-:W1:Y:S07]  /*c380*/  LDSM.16.MT88.4 R32, [R200+0x1b000] ;  /* 0x01b00000c820783b */ /* 0x000e6e0000004200 */
[C---:B----4-:R-:W-:Y:S08]  /*c390*/  HMMA.16816.F32.BF16 R44, R4.reuse, R28, R44 ;  /* 0x0000001c042c723c */ /* 0x050ff0000004182c */
[C---:B------:R-:W-:Y:S01]  /*c3a0*/  HMMA.16816.F32.BF16 R48, R4.reuse, R30, R48 ;  /* 0x0000001e0430723c */ /* 0x040fe20000041830 */
[----:B------:R-:W2:Y:S07]  /*c3b0*/  LDSM.16.MT88.4 R28, [R204+0x1d000] ;  /* 0x01d00000cc1c783b */ /* 0x000eae0000004200 */
        /* <DEDUP_REMOVED lines=24> */
[----:B------:R-:W-:Y:S04]  /*c540*/  HMMA.16816.F32.BF16 R104, R4, R26, R104 ;  /* 0x0000001a0468723c */ /* 0x000fe80000041868 */
[----:B------:R-:W-:-:S04]  /*c550*/  IMAD.WIDE.U32 R24, R24, -0x2daee0ad, RZ ;  /* 0xd2511f5318187825 */ /* 0x000fc800078e00ff */
[----:B----4-:R-:W-:Y:S01]  /*c560*/  HMMA.16816.F32.BF16 R124, R4, R20, R124 ;  /* 0x00000014047c723c */ /* 0x010fe2000004187c */
[----:B------:R-:W-:-:S04]  /*c570*/  LOP3.LUT R172, R25, UR7, R240, 0x96, !PT ;  /* 0x0000000719ac7c12 */ /* 0x000fc8000f8e96f0 */
[----:B------:R-:W-:Y:S02]  /*c580*/  SHF.R.U32.HI R173, RZ, 0x10, R172 ;  /* 0x00000010ffad7819 */ /* 0x000fe400000116ac */
[----:B------:R-:W-:Y:S01]  /*c590*/  LOP3.LUT R174, R172, 0xff, RZ, 0xc0, !PT ;  /* 0x000000ffacae7812 */ /* 0x000fe200078ec0ff */
[----:B-1----:R-:W-:Y:S01]  /*c5a0*/  HMMA.16816.F32.BF16 R108, R4, R32, R108 ;  /* 0x00000020046c723c */ /* 0x002fe2000004186c */
[----:B------:R-:W-:-:S07]  /*c5b0*/  LOP3.LUT R173, R173, 0xff, RZ, 0xc0, !PT ;  /* 0x000000ffadad7812 */ /* 0x000fce00078ec0ff */
[C---:B------:R-:W-:Y:S01]  /*c5c0*/  HMMA.16816.F32.BF16 R112, R4.reuse, R34, R112 ;  /* 0x000000220470723c */ /* 0x040fe20000041870 */
[----:B------:R-:W1:Y:S07]  /*c5d0*/  LDSM.16.MT88.4 R32, [R204+0x19800] ;  /* 0x01980000cc20783b */ /* 0x000e6e0000004200 */
[C---:B--2---:R-:W-:Y:S08]  /*c5e0*/  HMMA.16816.F32.BF16 R116, R4.reuse, R28, R116 ;  /* 0x0000001c0474723c */ /* 0x044ff00000041874 */
[C---:B------:R-:W-:Y:S01]  /*c5f0*/  HMMA.16816.F32.BF16 R120, R4.reuse, R30, R120 ;  /* 0x0000001e0478723c */ /* 0x040fe20000041878 */
[----:B------:R-:W2:Y:S07]  /*c600*/  LDSM.16.MT88.4 R28, [R202+0x19800] ;  /* 0x01980000ca1c783b */ /* 0x000eae0000004200 */
[----:B------:R-:W-:Y:S01]  /*c610*/  HMMA.16816.F32.BF16 R128, R4, R22, R128 ;  /* 0x000000160480723c */ /* 0x000fe20000041880 */
[----:B------:R-:W-:Y:S06]  /*c620*/  LDSM.16.MT88.4 R20, [R200+0x19800] ;  /* 0x01980000c814783b */ /* 0x000fec0000004200 */
[----:B------:R-:W-:-:S02]  /*c630*/  LOP3.LUT R5, R24, 0xffff, RZ, 0xc0, !PT ;  /* 0x0000ffff18057812 */ /* 0x000fc400078ec0ff */
[----:B------:R-:W-:Y:S02]  /*c640*/  LOP3.LUT R4, R24, 0xff, RZ, 0xc0, !PT ;  /* 0x000000ff18047812 */ /* 0x000fe400078ec0ff */
[--C-:B------:R-:W-:Y:S02]  /*c650*/  SHF.R.U32.HI R6, RZ, 0x10, R24.reuse ;  /* 0x00000010ff067819 */ /* 0x100fe40000011618 */
[----:B------:R-:W-:Y:S02]  /*c660*/  SHF.R.U32.HI R7, RZ, 0x18, R24 ;  /* 0x00000018ff077819 */ /* 0x000fe40000011618 */
[----:B------:R-:W3:Y:S01]  /*c670*/  LDSM.16.MT88.4 R24, [R201+0x19800] ;  /* 0x01980000c918783b */ /* 0x000ee20000004200 */
[----:B------:R-:W-:Y:S02]  /*c680*/  SHF.R.U32.HI R5, RZ, 0x8, R5 ;  /* 0x00000008ff057819 */ /* 0x000fe40000011605 */
[----:B------:R-:W-:Y:S02]  /*c690*/  LOP3.LUT R6, R6, 0xff, RZ, 0xc0, !PT ;  /* 0x000000ff06067812 */ /* 0x000fe400078ec0ff */
[----:B------:R-:W-:-:S02]  /*c6a0*/  PRMT R4, R4, 0x5410, R5 ;  /* 0x0000541004047816 */ /* 0x000fc40000000005 */
[----:B------:R-:W-:Y:S02]  /*c6b0*/  LOP3.LUT R5, R172, 0xffff, RZ, 0xc0, !PT ;  /* 0x0000ffffac057812 */ /* 0x000fe400078ec0ff */
[----:B------:R-:W-:Y:S02]  /*c6c0*/  SHF.R.U32.HI R172, RZ, 0x18, R172 ;  /* 0x00000018ffac7819 */ /* 0x000fe400000116ac */
[----:B------:R-:W-:Y:S02]  /*c6d0*/  SHF.R.U32.HI R5, RZ, 0x8, R5 ;  /* 0x00000008ff057819 */ /* 0x000fe40000011605 */
[----:B------:R-:W-:Y:S02]  /*c6e0*/  PRMT R6, R6, 0x5410, R7 ;  /* 0x0000541006067816 */ /* 0x000fe40000000007 */
[----:B------:R-:W-:Y:S02]  /*c6f0*/  PRMT R5, R174, 0x5410, R5 ;  /* 0x00005410ae057816 */ /* 0x000fe40000000005 */
[----:B------:R-:W-:Y:S01]  /*c700*/  PRMT R172, R173, 0x5410, R172 ;  /* 0x00005410adac7816 */ /* 0x000fe200000000ac */
[----:B------:R-:W-:-:S02]  /*c710*/  HSET2.LE.AND R6, R6, R171, PT ;  /* 0x000000ab06067233 */ /* 0x000fc40003803000 */
[--C-:B------:R-:W-:Y:S02]  /*c720*/  HSET2.LE.AND R173, R5, R171.reuse, PT ;  /* 0x000000ab05ad7233 */ /* 0x100fe40003803000 */
[--C-:B------:R-:W-:Y:S01]  /*c730*/  HSET2.LE.AND R5, R172, R171.reuse, PT ;  /* 0x000000abac057233 */ /* 0x100fe20003803000 */
[----:B------:R-:W-:Y:S01]  /*c740*/  LOP3.LUT R7, R6, R0, RZ, 0xc0, !PT ;  /* 0x0000000006077212 */ /* 0x000fe200078ec0ff */
[----:B------:R-:W-:Y:S01]  /*c750*/  HSET2.LE.AND R171, R4, R171, PT ;  /* 0x000000ab04ab7233 */ /* 0x000fe20003803000 */
[----:B------:R-:W-:Y:S02]  /*c760*/  LOP3.LUT R4, R173, R170, RZ, 0xc0, !PT ;  /* 0x000000aaad047212 */ /* 0x000fe400078ec0ff */
[----:B------:R-:W-:Y:S01]  /*c770*/  LOP3.LUT R5, R5, R169, RZ, 0xc0, !PT ;  /* 0x000000a905057212 */ /* 0x000fe200078ec0ff */
[----:B------:R-:W4:Y:S01]  /*c780*/  LDSM.16.MT88.4 R172, [R204+0x1b800] ;  /* 0x01b80000ccac783b */ /* 0x000f220000004200 */
[----:B------:R-:W-:Y:S02]  /*c790*/  LOP3.LUT R6, R171, R168, RZ, 0xc0, !PT ;  /* 0x000000a8ab067212 */ /* 0x000fe400078ec0ff */
[----:B------:R-:W-:Y:S01]  /*c7a0*/  IADD3.X R0, R17, -0x1, RZ, P1, !PT ;  /* 0xffffffff11007810 */ /* 0x000fe20000ffe4ff */
[----:B------:R-:W4:Y:S04]  /*c7b0*/  LDSM.16.MT88.4 R168, [R202+0x1b800] ;  /* 0x01b80000caa8783b */ /* 0x000f280000004200 */
[C---:B-1----:R-:W-:Y:S01]  /*c7c0*/  HMMA.16816.F32.BF16 R132, R4.reuse, R32, R132 ;  /* 0x000000200484723c */ /* 0x042fe20000041884 */
[----:B------:R-:W-:Y:S07]  /*c7d0*/  STL [R1+0x48], R0 ;  /* 0x0000480001007387 */ /* 0x000fee0000100800 */
        /* <DEDUP_REMOVED lines=39> */
[C---:B------:R-:W-:Y:S08]  /*ca50*/  HMMA.16816.F32.BF16 R124, R4.reuse, R20, R124 ;  /* 0x00000014047c723c */ /* 0x040ff0000004187c */
        /* <DEDUP_REMOVED lines=15> */
[----:B-----5:R-:W-:Y:S01]  /*cb50*/  LEA R4, P0, R2, R12, 0x6 ;  /* 0x0000000c02047211 */ /* 0x020fe200078030ff */
        /* <DEDUP_REMOVED lines=61> */
[----:B------:R-:W2:Y:S04]  /*cf30*/  LDSM.16.M88.4 R216, [R209+0x11000] ;  /* 0x01100000d1d8783b */ /* 0x000ea80000000200 */
[----:B------:R-:W-:Y:S04]  /*cf40*/  LDSM.16.M88.4 R228, [R209+0x11800] ;  /* 0x01180000d1e4783b */ /* 0x000fe80000000200 */
[----:B------:R-:W-:Y:S04]  /*cf50*/  LDSM.16.M88.4 R168, [R208] ;  /* 0x00000000d0a8783b */ /* 0x000fe80000000200 */
[----:B------:R-:W-:Y:S04]  /*cf60*/  LDSM.16.M88.4 R32, [R199] ;  /* 0x00000000c720783b */ /* 0x000fe80000000200 */
[----:B-1----:R-:W3:Y:S04]  /*cf70*/  LDSM.16.M88.4 R4, [R209+0x10800] ;  /* 0x01080000d104783b */ /* 0x002ee80000000200 */
[----:B------:R-:W1:Y:S04]  /*cf80*/  LDSM.16.M88.4 R224, [R207] ;  /* 0x00000000cfe0783b */ /* 0x000e680000000200 */
[----:B------:R-:W1:Y:S04]  /*cf90*/  LDSM.16.M88.4 R176, [R198] ;  /* 0x00000000c6b0783b */ /* 0x000e680000000200 */
[----:B------:R-:W1:Y:S04]  /*cfa0*/  LDSM.16.M88.4 R172, [R197] ;  /* 0x00000000c5ac783b */ /* 0x000e680000000200 */
[----:B------:R-:W-:Y:S01]  /*cfb0*/  LDSM.16.M88.4 R232, [R196] ;  /* 0x00000000c4e8783b */ /* 0x000fe20000000200 */
[C---:B----4-:R-:W-:Y:S03]  /*cfc0*/  HMMA.16816.F32.BF16 R28, R180.reuse, R24, RZ ;  /* 0x00000018b41c723c */ /* 0x050fe600000418ff */
[----:B------:R-:W4:Y:S04]  /*cfd0*/  S2R R0, SR_TID.X ;  /* 0x0000000000007919 */ /* 0x000f280000002100 */
[----:B------:R-:W0:Y:S01]  /*cfe0*/  LDGDEPBAR ;  /* 0x00000000000079af */ /* 0x000e220000000000 */
[C---:B--2---:R-:W-:Y:S08]  /*cff0*/  HMMA.16816.F32.BF16 R220, R180.reuse, R216, RZ ;  /* 0x000000d8b4dc723c */ /* 0x044ff000000418ff */
[C---:B------:R-:W-:Y:S08]  /*d000*/  HMMA.16816.F32.BF16 R24, R180.reuse, R26, RZ ;  /* 0x0000001ab418723c */ /* 0x040ff000000418ff */
[----:B---3--:R-:W-:Y:S01]  /*d010*/  HMMA.16816.F32.BF16 R20, R180, R4, RZ ;  /* 0x00000004b414723c */ /* 0x008fe200000418ff */
[----:B----4-:R-:W-:-:S05]  /*d020*/  IMAD.SHL.U32 R0, R0, 0x2, RZ ;  /* 0x0000000200007824 */ /* 0x010fca00078e00ff */
[----:B------:R-:W-:Y:S01]  /*d030*/  LOP3.LUT R2, R0, 0x6, RZ, 0xc0, !PT ;  /* 0x0000000600027812 */ /* 0x000fe200078ec0ff */
[----:B------:R-:W-:Y:S01]  /*d040*/  IMAD.U32 R0, RZ, RZ, UR31 ;  /* 0x0000001fff007e24 */ /* 0x000fe2000f8e00ff */
[----:B------:R-:W-:Y:S03]  /*d050*/  HMMA.16816.F32.BF16 R4, R180, R6, RZ ;  /* 0x00000006b404723c */ /* 0x000fe600000418ff */
[----:B------:R-:W-:-:S05]  /*d060*/  IMAD R0, R0, 0x40, R2 ;  /* 0x0000004000007824 */ /* 0x000fca00078e0202 */
[C---:B------:R-:W-:Y:S01]  /*d070*/  HMMA.16816.F32.BF16 R216, R180.reuse, R218, RZ ;  /* 0x000000dab4d8723c */ /* 0x040fe200000418ff */
[C---:B------:R-:W-:Y:S02]  /*d080*/  IADD3 R2, R0.reuse, 0x1, RZ ;  /* 0x0000000100027810 */ /* 0x040fe40007ffe0ff */
[----:B------:R-:W-:Y:S02]  /*d090*/  IADD3 R3, R0, 0x8, RZ ;  /* 0x0000000800037810 */ /* 0x000fe40007ffe0ff */
[CC--:B------:R-:W-:Y:S02]  /*d0a0*/  ISETP.GE.AND P2, PT, R2.reuse, R164.reuse, PT ;  /* 0x000000a40200720c */ /* 0x0c0fe40003f46270 */
[----:B------:R-:W-:Y:S01]  /*d0b0*/  ISETP.GE.AND P1, PT, R2, R11, PT ;  /* 0x0000000b0200720c */ /* 0x000fe20003f26270 */
[----:B------:R-:W-:Y:S01]  /*d0c0*/  HMMA.16816.F32.BF16 R212, R180, R228, RZ ;  /* 0x000000e4b4d4723c */ /* 0x000fe200000418ff */
[----:B------:R-:W-:Y:S02]  /*d0d0*/  IADD3 R2, R0, 0x9, RZ ;  /* 0x0000000900027810 */ /* 0x000fe40007ffe0ff */
[----:B------:R-:W-:-:S05]  /*d0e0*/  ISETP.GE.AND P0, PT, R3, R164, PT ;  /* 0x000000a40300720c */ /* 0x000fca0003f06270 */
[----:B------:R-:W-:Y:S01]  /*d0f0*/  HMMA.16816.F32.BF16 R180, R180, R230, RZ ;  /* 0x000000e6b4b4723c */ /* 0x000fe200000418ff */
[----:B------:R-:W-:Y:S07]  /*d100*/  LDSM.16.M88.4 R228, [R203+0x10000] ;  /* 0x01000000cbe4783b */ /* 0x000fee0000000200 */
[C---:B------:R-:W-:Y:S08]  /*d110*/  HMMA.16816.F32.BF16 R20, R168.reuse, R32, R20 ;  /* 0x00000020a814723c */ /* 0x040ff00000041814 */
[C---:B------:R-:W-:Y:S01]  /*d120*/  HMMA.16816.F32.BF16 R4, R168.reuse, R34, R4 ;  /* 0x00000022a804723c */ /* 0x040fe20000041804 */
[----:B------:R-:W2:Y:S07]  /*d130*/  LDSM.16.M88.4 R32, [R206] ;  /* 0x00000000ce20783b */ /* 0x000eae0000000200 */
[C---:B-1----:R-:W-:Y:S08]  /*d140*/  HMMA.16816.F32.BF16 R28, R168.reuse, R224, R28 ;  /* 0x000000e0a81c723c */ /* 0x042ff0000004181c */
[C---:B------:R-:W-:Y:S01]  /*d150*/  HMMA.16816.F32.BF16 R24, R168.reuse, R226, R24 ;  /* 0x000000e2a818723c */ /* 0x040fe20000041818 */
[----:B------:R-:W1:Y:S07]  /*d160*/  LDSM.16.M88.4 R224, [R203+0x10800] ;  /* 0x01080000cbe0783b */ /* 0x000e6e0000000200 */
[C---:B------:R-:W-:Y:S08]  /*d170*/  HMMA.16816.F32.BF16 R220, R168.reuse, R176, R220 ;  /* 0x000000b0a8dc723c */ /* 0x040ff000000418dc */
[C---:B------:R-:W-:Y:S01]  /*d180*/  HMMA.16816.F32.BF16 R216, R168.reuse, R178, R216 ;  /* 0x000000b2a8d8723c */ /* 0x040fe200000418d8 */
[----:B------:R-:W3:Y:S07]  /*d190*/  LDSM.16.M88.4 R176, [R203+0x11000] ;  /* 0x01100000cbb0783b */ /* 0x000eee0000000200 */
[C---:B------:R-:W-:Y:S08]  /*d1a0*/  HMMA.16816.F32.BF16 R212, R168.reuse, R172, R212 ;  /* 0x000000aca8d4723c */ /* 0x040ff000000418d4 */
[----:B------:R-:W-:Y:S01]  /*d1b0*/  HMMA.16816.F32.BF16 R180, R168, R174, R180 ;  /* 0x000000aea8b4723c */ /* 0x000fe200000418b4 */
[----:B------:R-:W4:Y:S04]  /*d1c0*/  LDSM.16.M88.4 R172, [R203+0x11800] ;  /* 0x01180000cbac783b */ /* 0x000f280000000200 */
[----:B------:R-:W4:Y:S03]  /*d1d0*/  LDSM.16.M88.4 R168, [R205] ;  /* 0x00000000cda8783b */ /* 0x000f260000000200 */
        /* <DEDUP_REMOVED lines=32> */
[C---:B--2---:R-:W-:Y:S08]  /*d3e0*/  HMMA.16816.F32.BF16 R220, R176.reuse, R228, R220 ;  /* 0x000000e4b0dc723c */ /* 0x044ff000000418dc */
[C---:B------:R-:W-:Y:S01]  /*d3f0*/  HMMA.16816.F32.BF16 R216, R176.reuse, R230, R216 ;  /* 0x000000e6b0d8723c */ /* 0x040fe200000418d8 */
[----:B------:R-:W2:Y:S07]  /*d400*/  LDSM.16.M88.4 R228, [R193] ;  /* 0x00000000c1e4783b */ /* 0x000eae0000000200 */
[C---:B-1----:R-:W-:Y:S08]  /*d410*/  HMMA.16816.F32.BF16 R212, R176.reuse, R224, R212 ;  /* 0x000000e0b0d4723c */ /* 0x042ff000000418d4 */
[----:B------:R-:W-:Y:S01]  /*d420*/  HMMA.16816.F32.BF16 R180, R176, R226, R180 ;  /* 0x000000e2b0b4723c */ /* 0x000fe200000418b4 */
[----:B------:R-:W1:Y:S04]  /*d430*/  LDSM.16.M88.4 R224, [R192] ;  /* 0x00000000c0e0783b */ /* 0x000e680000000200 */
[----:B------:R-:W-:Y:S03]  /*d440*/  LDSM.16.M88.4 R176, [R206+0x4000] ;  /* 0x00400000ceb0783b */ /* 0x000fe60000000200 */
[C---:B---3--:R-:W-:Y:S08]  /*d450*/  HMMA.16816.F32.BF16 R28, R172.reuse, R168, R28 ;  /* 0x000000a8ac1c723c */ /* 0x048ff0000004181c */
        /* <DEDUP_REMOVED lines=134> */
[----:B------:R-:W-:-:S02]  /*dcc0*/  ISETP.GE.AND P2, PT, R3, R11, PT ;  /* 0x0000000b0300720c */ /* 0x000fc40003f46270 */
[----:B------:R-:W-:Y:S01]  /*dcd0*/  ISETP.GE.AND P1, PT, R2, R164, PT ;  /* 0x000000a40200720c */ /* 0x000fe20003f26270 */
[----:B------:R-:W-:Y:S01]  /*dce0*/  HMMA.16816.F32.BF16 R180, R172, R226, R180 ;  /* 0x000000e2acb4723c */ /* 0x000fe200000418b4 */
[----:B------:R-:W-:Y:S02]  /*dcf0*/  IADD3 R3, R0, 0x10, RZ ;  /* 0x0000001000037810 */ /* 0x000fe40007ffe0ff */
[----:B------:R-:W-:Y:S02]  /*dd00*/  FSEL R24, R24, -INF , !P0 ;  /* 0xff80000018187808 */ /* 0x000fe40004000000 */
[----:B------:R-:W-:Y:S02]  /*dd10*/  ISETP.GE.AND P0, PT, R2, R11, PT ;  /* 0x0000000b0200720c */ /* 0x000fe40003f06270 */
[----:B------:R-:W-:Y:S01]  /*dd20*/  IADD3 R2, R0, 0x11, RZ ;  /* 0x0000001100027810 */ /* 0x000fe20007ffe0ff */
[----:B-1----:R-:W-:Y:S01]  /*dd30*/  HMMA.16816.F32.BF16 R220, R176, R32, R220 ;  /* 0x00000020b0dc723c */ /* 0x002fe200000418dc */
[----:B------:R-:W-:-:S02]  /*dd40*/  FSEL R26, R26, -INF , !P2 ;  /* 0xff8000001a1a7808 */ /* 0x000fc40005000000 */
[----:B------:R-:W-:Y:S02]  /*dd50*/  FSEL R25, R25, -INF , !P1 ;  /* 0xff80000019197808 */ /* 0x000fe40004800000 */
[CC--:B------:R-:W-:Y:S02]  /*dd60*/  ISETP.GE.AND P2, PT, R3.reuse, R164.reuse, PT ;  /* 0x000000a40300720c */ /* 0x0c0fe40003f46270 */
[----:B------:R-:W-:Y:S01]  /*dd70*/  ISETP.GE.AND P1, PT, R3, R11, PT ;  /* 0x0000000b0300720c */ /* 0x000fe20003f26270 */
[----:B------:R-:W-:Y:S01]  /*dd80*/  HMMA.16816.F32.BF16 R216, R176, R34, R216 ;  /* 0x00000022b0d8723c */ /* 0x000fe200000418d8 */
[----:B------:R-:W-:Y:S02]  /*dd90*/  FSEL R27, R27, -INF , !P0 ;  /* 0xff8000001b1b7808 */ /* 0x000fe40004000000 */
[----:B------:R-:W-:Y:S02]  /*dda0*/  IADD3 R3, R0, 0x18, RZ ;  /* 0x0000001800037810 */ /* 0x000fe40007ffe0ff */
[----:B------:R-:W-:-:S02]  /*ddb0*/  ISETP.GE.AND P0, PT, R2, R164, PT ;  /* 0x000000a40200720c */ /* 0x000fc40003f06270 */
[----:B------:R-:W-:Y:S01]  /*ddc0*/  FSEL R20, R20, -INF , !P2 ;  /* 0xff80000014147808 */ /* 0x000fe20005000000 */
[C---:B--2---:R-:W-:Y:S01]  /*ddd0*/  HMMA.16816.F32.BF16 R212, R176.reuse, R168, R212 ;  /* 0x000000a8b0d4723c */ /* 0x044fe200000418d4 */
[----:B------:R-:W-:Y:S02]  /*dde0*/  FSEL R22, R22, -INF , !P1 ;  /* 0xff80000016167808 */ /* 0x000fe40004800000 */
[----:B------:R-:W-:Y:S02]  /*ddf0*/  ISETP.GE.AND P2, PT, R2, R11, PT ;  /* 0x0000000b0200720c */ /* 0x000fe40003f46270 */
[----:B------:R-:W-:Y:S02]  /*de00*/  ISETP.GE.AND P1, PT, R3, R164, PT ;  /* 0x000000a40300720c */ /* 0x000fe40003f26270 */
[----:B------:R-:W-:Y:S01]  /*de10*/  FSEL R21, R21, -INF , !P0 ;  /* 0xff80000015157808 */ /* 0x000fe20004000000 */
[----:B------:R-:W-:Y:S01]  /*de20*/  HMMA.16816.F32.BF16 R180, R176, R170, R180 ;  /* 0x000000aab0b4723c */ /* 0x000fe200000418b4 */
[----:B------:R-:W-:-:S02]  /*de30*/  IADD3 R2, R0, 0x19, RZ ;  /* 0x0000001900027810 */ /* 0x000fc40007ffe0ff */
[-C--:B------:R-:W-:Y:S02]  /*de40*/  ISETP.GE.AND P0, PT, R3, R11.reuse, PT ;  /* 0x0000000b0300720c */ /* 0x080fe40003f06270 */
[----:B------:R-:W-:Y:S02]  /*de50*/  IADD3 R3, R0, 0x20, RZ ;  /* 0x0000002000037810 */ /* 0x000fe40007ffe0ff */
[----:B------:R-:W-:Y:S02]  /*de60*/  FSEL R23, R23, -INF , !P2 ;  /* 0xff80000017177808 */ /* 0x000fe40005000000 */
[----:B------:R-:W-:Y:S02]  /*de70*/  FSEL R33, R4, -INF , !P1 ;  /* 0xff80000004217808 */ /* 0x000fe40004800000 */
[C---:B------:R-:W-:Y:S02]  /*de80*/  ISETP.GE.AND P2, PT, R2.reuse, R164, PT ;  /* 0x000000a40200720c */ /* 0x040fe40003f46270 */
[----:B------:R-:W-:-:S02]  /*de90*/  ISETP.GE.AND P1, PT, R2, R11, PT ;  /* 0x0000000b0200720c */ /* 0x000fc40003f26270 */
[----:B------:R-:W-:Y:S02]  /*dea0*/  FSEL R6, R6, -INF , !P0 ;  /* 0xff80000006067808 */ /* 0x000fe40004000000 */
[----:B------:R-:W-:Y:S02]  /*deb0*/  IADD3 R2, R0, 0x21, RZ ;  /* 0x0000002100027810 */ /* 0x000fe40007ffe0ff */
[----:B------:R-:W-:Y:S02]  /*dec0*/  ISETP.GE.AND P0, PT, R3, R164, PT ;  /* 0x000000a40300720c */ /* 0x000fe40003f06270 */
[----:B------:R-:W-:Y:S02]  /*ded0*/  FSEL R166, R5, -INF , !P2 ;  /* 0xff80000005a67808 */ /* 0x000fe40005000000 */
[----:B------:R-:W-:Y:S02]  /*dee0*/  FSEL R7, R7, -INF , !P1 ;  /* 0xff80000007077808 */ /* 0x000fe40004800000 */
[----:B------:R-:W-:-:S02]  /*def0*/  ISETP.GE.AND P2, PT, R3, R11, PT ;  /* 0x0000000b0300720c */ /* 0x000fc40003f46270 */
[----:B------:R-:W-:Y:S02]  /*df00*/  ISETP.GE.AND P1, PT, R2, R164, PT ;  /* 0x000000a40200720c */ /* 0x000fe40003f26270 */
[----:B------:R-:W-:Y:S02]  /*df10*/  IADD3 R3, R0, 0x28, RZ ;  /* 0x0000002800037810 */ /* 0x000fe40007ffe0ff */
[----:B------:R-:W-:Y:S02]  /*df20*/  FSEL R169, R220, -INF , !P0 ;  /* 0xff800000dca97808 */ /* 0x000fe40004000000 */
[----:B------:R-:W-:Y:S02]  /*df30*/  ISETP.GE.AND P0, PT, R2, R11, PT ;  /* 0x0000000b0200720c */ /* 0x000fe40003f06270 */
[----:B------:R-:W-:Y:S02]  /*df40*/  IADD3 R2, R0, 0x29, RZ ;  /* 0x0000002900027810 */ /* 0x000fe40007ffe0ff */
[----:B------:R-:W-:-:S02]  /*df50*/  FSEL R4, R222, -INF , !P2 ;  /* 0xff800000de047808 */ /* 0x000fc40005000000 */
[----:B------:R-:W-:Y:S02]  /*df60*/  FSEL R221, R221, -INF , !P1 ;  /* 0xff800000dddd7808 */ /* 0x000fe40004800000 */
[CC--:B------:R-:W-:Y:S02]  /*df70*/  ISETP.GE.AND P2, PT, R3.reuse, R164.reuse, PT ;  /* 0x000000a40300720c */ /* 0x0c0fe40003f46270 */
[----:B------:R-:W-:Y:S02]  /*df80*/  ISETP.GE.AND P1, PT, R3, R11, PT ;  /* 0x0000000b0300720c */ /* 0x000fe40003f26270 */
[----:B------:R-:W-:Y:S02]  /*df90*/  FSEL R5, R223, -INF , !P0 ;  /* 0xff800000df057808 */ /* 0x000fe40004000000 */
[----:B------:R-:W-:Y:S02]  /*dfa0*/  IADD3 R3, R0, 0x30, RZ ;  /* 0x0000003000037810 */ /* 0x000fe40007ffe0ff */
[----:B------:R-:W-:-:S02]  /*dfb0*/  ISETP.GE.AND P0, PT, R2, R164, PT ;  /* 0x000000a40200720c */ /* 0x000fc40003f06270 */
[----:B------:R-:W-:Y:S02]  /*dfc0*/  FSEL R216, R216, -INF , !P2 ;  /* 0xff800000d8d87808 */ /* 0x000fe40005000000 */
[----:B------:R-:W-:Y:S02]  /*dfd0*/  FSEL R168, R218, -INF , !P1 ;  /* 0xff800000daa87808 */ /* 0x000fe40004800000 */
[----:B------:R-:W-:Y:S02]  /*dfe0*/  ISETP.GE.AND P2, PT, R2, R11, PT ;  /* 0x0000000b0200720c */ /* 0x000fe40003f46270 */
[----:B------:R-:W-:Y:S02]  /*dff0*/  ISETP.GE.AND P1, PT, R3, R164, PT ;  /* 0x000000a40300720c */ /* 0x000fe40003f26270 */
        /* <DEDUP_REMOVED lines=8> */
[----:B------:R-:W-:Y:S02]  /*e080*/  FSEL R234, R214, -INF , !P0 ;  /* 0xff800000d6ea7808 */ /* 0x000fe40004000000 */
[----:B------:R-:W-:Y:S02]  /*e090*/  ISETP.GE.AND P0, PT, R3, R164, PT ;  /* 0x000000a40300720c */ /* 0x000fe40003f06270 */
[----:B------:R-:W-:Y:S02]  /*e0a0*/  IADD3 R2, R0, 0x39, RZ ;  /* 0x0000003900027810 */ /* 0x000fe40007ffe0ff */
[----:B------:R-:W-:Y:S02]  /*e0b0*/  FSEL R237, R213, -INF , !P2 ;  /* 0xff800000d5ed7808 */ /* 0x000fe40005000000 */
[----:B------:R-:W-:Y:S02]  /*e0c0*/  FSEL R233, R215, -INF , !P1 ;  /* 0xff800000d7e97808 */ /* 0x000fe40004800000 */
[----:B------:R-:W-:-:S02]  /*e0d0*/  ISETP.GE.AND P2, PT, R3, R11, PT ;  /* 0x0000000b0300720c */ /* 0x000fc40003f46270 */
[-C--:B------:R-:W-:Y:S02]  /*e0e0*/  ISETP.GE.AND P1, PT, R0, R164.reuse, PT ;  /* 0x000000a40000720c */ /* 0x080fe40003f26270 */
[----:B------:R-:W-:Y:S02]  /*e0f0*/  FSEL R170, R180, -INF , !P0 ;  /* 0xff800000b4aa7808 */ /* 0x000fe40004000000 */
        /* <DEDUP_REMOVED lines=82> */
.L_x_889:
[----:B------:R-:W-:Y:S05]  /*e620*/  BSYNC B0 ;  /* 0x0000000000007941 */ /* 0x000fea0003800000 */
.L_x_888:
[----:B------:R-:W0:Y:S02]  /*e630*/  LDGDEPBAR ;  /* 0x00000000000079af */ /* 0x000e240000000000 */
.L_x_887:
[----:B-1----:R-:W-:Y:S01]  /*e640*/  FMNMX.FTZ R177, R236, R28, !PT ;  /* 0x0000001cecb17209 */ /* 0x002fe20007810000 */
[----:B------:R-:W-:Y:S01]  /*e650*/  USHF.L.U32 UR4, UR31, 0x1, URZ ;  /* 0x000000011f047899 */ /* 0x000fe2000800063f */
[----:B------:R-:W-:Y:S01]  /*e660*/  FMNMX.FTZ R178, R211, R30, !PT ;  /* 0x0000001ed3b27209 */ /* 0x000fe20007810000 */
[----:B------:R-:W-:Y:S01]  /*e670*/  IMAD.WIDE.U32 R214, R8, -0x2daee0ad, RZ ;  /* 0xd2511f5308d67825 */ /* 0x000fe200078e00ff */
[----:B------:R-:W-:Y:S01]  /*e680*/  FMNMX.FTZ R177, R29, R177, !PT ;  /* 0x000000b11db17209 */ /* 0x000fe20007810000 */
[----:B------:R-:W-:Y:S01]  /*e690*/  ULOP3.LUT UR4, UR4, UR33, URZ, 0x3c, !UPT ;  /* 0x0000002104047292 */ /* 0x000fe2000f8e3c3f */
[----:B------:R-:W-:Y:S01]  /*e6a0*/  FMNMX.FTZ R178, R31, R178, !PT ;  /* 0x000000b21fb27209 */ /* 0x000fe20007810000 */
[----:B------:R-:W-:Y:S01]  /*e6b0*/  IMAD.WIDE.U32 R34, R9, -0x326172a9, RZ ;  /* 0xcd9e8d5709227825 */ /* 0x000fe200078e00ff */
[----:B------:R-:W-:Y:S01]  /*e6c0*/  FMNMX.FTZ R177, R24, R177, !PT ;  /* 0x000000b118b17209 */ /* 0x000fe20007810000 */
[----:B------:R-:W-:Y:S01]  /*e6d0*/  STL.64 [R1+0x80], R190 ;  /* 0x000080be01007387 */ /* 0x000fe20000100a00 */
[----:B------:R-:W-:Y:S01]  /*e6e0*/  FMNMX.FTZ R178, R26, R178, !PT ;  /* 0x000000b21ab27209 */ /* 0x000fe20007810000 */
[----:B------:R-:W-:Y:S01]  /*e6f0*/  UIADD3 UR5, UR29, -0x1, URZ ;  /* 0xffffffff1d057890 */ /* 0x000fe2000fffe03f */
[----:B------:R-:W-:Y:S01]  /*e700*/  FMNMX.FTZ R177, R25, R177, !PT ;  /* 0x000000b119b17209 */ /* 0x000fe20007810000 */
[----:B------:R-:W-:Y:S01]  /*e710*/  STL [R1+0x78], R189 ;  /* 0x000078bd01007387 */ /* 0x000fe20000100800 */
[----:B------:R-:W-:Y:S01]  /*e720*/  FMNMX.FTZ R178, R27, R178, !PT ;  /* 0x000000b21bb27209 */ /* 0x000fe20007810000 */
[----:B------:R-:W-:Y:S01]  /*e730*/  ULOP3.LUT UR5, UR5, UR33, URZ, 0x3c, !UPT ;  /* 0x0000002105057292 */ /* 0x000fe2000f8e3c3f */
[----:B------:R-:W-:Y:S01]  /*e740*/  FMNMX.FTZ R177, R20, R177, !PT ;  /* 0x000000b114b17209 */ /* 0x000fe20007810000 */
[----:B------:R-:W-:Y:S01]  /*e750*/  STL [R1+0x74], R188 ;  /* 0x000074bc01007387 */ /* 0x000fe20000100800 */
[----:B------:R-:W-:Y:S01]  /*e760*/  FMNMX.FTZ R178, R22, R178, !PT ;  /* 0x000000b216b27209 */ /* 0x000fe20007810000 */
[----:B------:R-:W-:Y:S01]  /*e770*/  UIADD3 UR7, UR33, 0x646e171e, URZ ;  /* 0x646e171e21077890 */ /* 0x000fe2000fffe03f */
[----:B------:R-:W-:Y:S01]  /*e780*/  FMNMX.FTZ R177, R21, R177, !PT ;  /* 0x000000b115b17209 */ /* 0x000fe20007810000 */
[----:B------:R-:W-:Y:S01]  /*e790*/  STL [R1+0x70], R185 ;  /* 0x000070b901007387 */ /* 0x000fe20000100800 */
[----:B------:R-:W-:-:S02]  /*e7a0*/  FMNMX.FTZ R178, R23, R178, !PT ;  /* 0x000000b217b27209 */ /* 0x000fc40007810000 */
[----:B------:R-:W-:Y:S01]  /*e7b0*/  FMNMX.FTZ R177, R33, R177, !PT ;  /* 0x000000b121b17209 */ /* 0x000fe20007810000 */
[----:B------:R-:W-:Y:S01]  /*e7c0*/  STL.64 [R1+0x68], R186 ;  /* 0x000068ba01007387 */ /* 0x000fe20000100a00 */
[----:B------:R-:W-:Y:S02]  /*e7d0*/  FMNMX.FTZ R178, R6, R178, !PT ;  /* 0x000000b206b27209 */ /* 0x000fe40007810000 */
[----:B------:R-:W-:Y:S01]  /*e7e0*/  FMNMX.FTZ R177, R166, R177, !PT ;  /* 0x000000b1a6b17209 */ /* 0x000fe20007810000 */
[----:B------:R-:W-:Y:S01]  /*e7f0*/  STL [R1+0x60], R184 ;  /* 0x000060b801007387 */ /* 0x000fe20000100800 */
[----:B------:R-:W-:Y:S02]  /*e800*/  FMNMX.FTZ R178, R7, R178, !PT ;  /* 0x000000b207b27209 */ /* 0x000fe40007810000 */
[----:B------:R-:W-:Y:S01]  /*e810*/  FMNMX.FTZ R177, R169, R177, !PT ;  /* 0x000000b1a9b17209 */ /* 0x000fe20007810000 */
[----:B------:R1:W-:Y:S01]  /*e820*/  STL.64 [R1+0x58], R14 ;  /* 0x0000580e01007387 */ /* 0x0003e20000100a00 */
[----:B------:R-:W-:-:S02]  /*e830*/  FMNMX.FTZ R178, R4, R178, !PT ;  /* 0x000000b204b27209 */ /* 0x000fc40007810000 */
[----:B------:R-:W-:Y:S01]  /*e840*/  FMNMX.FTZ R177, R221, R177, !PT ;  /* 0x000000b1ddb17209 */ /* 0x000fe20007810000 */
[----:B------:R2:W-:Y:S01]  /*e850*/  STL.64 [R1+0x50], R12 ;  /* 0x0000500c01007387 */ /* 0x0005e20000100a00 */
[----:B------:R-:W-:Y:S02]  /*e860*/  FMNMX.FTZ R178, R5, R178, !PT ;  /* 0x000000b205b27209 */ /* 0x000fe40007810000 */
[----:B------:R-:W-:Y:S02]  /*e870*/  FMNMX.FTZ R177, R216, R177, !PT ;  /* 0x000000b1d8b17209 */ /* 0x000fe40007810000 */
[----:B------:R-:W-:Y:S01]  /*e880*/  LOP3.LUT R2, R215, UR4, RZ, 0x3c, !PT ;  /* 0x00000004d7027c12 */ /* 0x000fe2000f8e3cff */
[----:B------:R-:W-:Y:S01]  /*e890*/  UIADD3 UR4, UR32, -0x61c88647, URZ ;  /* 0x9e3779b920047890 */ /* 0x000fe2000fffe03f */
[----:B------:R-:W-:Y:S02]  /*e8a0*/  FMNMX.FTZ R177, R217, R177, !PT ;  /* 0x000000b1d9b17209 */ /* 0x000fe40007810000 */
[----:B------:R-:W-:Y:S01]  /*e8b0*/  LOP3.LUT R32, R35, R10, RZ, 0x3c, !PT ;  /* 0x0000000a23207212 */ /* 0x000fe200078e3cff */
[----:B------:R-:W-:Y:S01]  /*e8c0*/  IMAD.WIDE.U32 R2, R2, -0x326172a9, RZ ;  /* 0xcd9e8d5702027825 */ /* 0x000fe200078e00ff */
[----:B------:R-:W-:-:S02]  /*e8d0*/  FMNMX.FTZ R177, R238, R177, !PT ;  /* 0x000000b1eeb17209 */ /* 0x000fc40007810000 */
[----:B------:R-:W-:Y:S01]  /*e8e0*/  FMNMX.FTZ R178, R168, R178, !PT ;  /* 0x000000b2a8b27209 */ /* 0x000fe20007810000 */
[----:B------:R-:W-:Y:S01]  /*e8f0*/  IMAD R32, R32, -0x2daee0ad, RZ ;  /* 0xd2511f5320207824 */ /* 0x000fe200078e02ff */
[----:B------:R-:W-:Y:S02]  /*e900*/  FMNMX.FTZ R35, R237, R177, !PT ;  /* 0x000000b1ed237209 */ /* 0x000fe40007810000 */
[----:B------:R-:W-:Y:S02]  /*e910*/  FMNMX.FTZ R178, R235, R178, !PT ;  /* 0x000000b2ebb27209 */ /* 0x000fe40007810000 */
[----:B------:R-:W-:Y:S02]  /*e920*/  FMNMX.FTZ R35, R170, R35, !PT ;  /* 0x00000023aa237209 */ /* 0x000fe40007810000 */
[----:B------:R-:W-:Y:S02]  /*e930*/  LOP3.LUT R3, R3, UR4, R34, 0x96, !PT ;  /* 0x0000000403037c12 */ /* 0x000fe4000f8e9622 */
[----:B------:R-:W-:-:S02]  /*e940*/  FMNMX.FTZ R178, R234, R178, !PT ;  /* 0x000000b2eab27209 */ /* 0x000fc40007810000 */
[----:B------:R-:W-:Y:S01]  /*e950*/  FMNMX.FTZ R35, R11, R35, !PT ;  /* 0x000000230b237209 */ /* 0x000fe20007810000 */
[----:B-1----:R-:W-:Y:S01]  /*e960*/  IMAD.WIDE.U32 R14, R3, -0x2daee0ad, RZ ;  /* 0xd2511f53030e7825 */ /* 0x002fe200078e00ff */
[----:B------:R-:W-:Y:S02]  /*e970*/  LOP3.LUT R2, R19, UR15, R2, 0x96, !PT ;  /* 0x0000000f13027c12 */ /* 0x000fe4000f8e9602 */
[----:B------:R-:W-:Y:S01]  /*e980*/  FMNMX.FTZ R178, R233, R178, !PT ;  /* 0x000000b2e9b27209 */ /* 0x000fe20007810000 */
[----:B------:R-:W1:Y:S01]  /*e990*/  SHFL.BFLY PT, R177, R35, 0x2, 0x1f ;  /* 0x0c401f0023b17f89 */ /* 0x000e6200000e0000 */
[----:B------:R-:W-:Y:S01]  /*e9a0*/  LOP3.LUT R214, R215, UR5, RZ, 0x3c, !PT ;  /* 0x00000005d7d67c12 */ /* 0x000fe2000f8e3cff */
[----:B--2---:R-:W-:Y:S01]  /*e9b0*/  IMAD.WIDE.U32 R12, R2, -0x2daee0ad, RZ ;  /* 0xd2511f53020c7825 */ /* 0x004fe200078e00ff */
[----:B------:R-:W-:Y:S01]  /*e9c0*/  FMNMX.FTZ R178, R232, R178, !PT ;  /* 0x000000b2e8b27209 */ /* 0x000fe20007810000 */
[----:B------:R-:W-:Y:S01]  /*e9d0*/  UIADD3 UR5, UR32, -0x4ab325aa, URZ ;  /* 0xb54cda5620057890 */ /* 0x000fe2000fffe03f */
[----:B------:R-:W-:-:S02]  /*e9e0*/  LOP3.LUT R2, R15, UR14, R32, 0x96, !PT ;  /* 0x0000000e0f027c12 */ /* 0x000fc4000f8e9620 */
[----:B------:R-:W-:Y:S02]  /*e9f0*/  FMNMX.FTZ R178, R0, R178, !PT ;  /* 0x000000b200b27209 */ /* 0x000fe40007810000 */
[----:B------:R-:W-:Y:S01]  /*ea00*/  LOP3.LUT R222, R13, UR12, R14, 0x96, !PT ;  /* 0x0000000c0dde7c12 */ /* 0x000fe2000f8e960e */
[----:B------:R-:W-:Y:S02]  /*ea10*/  IMAD.WIDE.U32 R2, R2, -0x326172a9, RZ ;  /* 0xcd9e8d5702027825 */ /* 0x000fe400078e00ff */
[----:B------:R-:W2:Y:S02]  /*ea20*/  SHFL.BFLY PT, R179, R178, 0x2, 0x1f ;  /* 0x0c401f00b2b37f89 */ /* 0x000ea400000e0000 */
        /* <DEDUP_REMOVED lines=8> */
[----:B------:R-:W-:Y:S02]  /*eab0*/  IMAD.WIDE.U32 R182, R3, -0x326172a9, RZ ;  /* 0xcd9e8d5703b67825 */ /* 0x000fe400078e00ff */
[----:B------:R-:W1:Y:S02]  /*eac0*/  SHFL.BFLY PT, R3, R177, 0x1, 0x1f ;  /* 0x0c201f00b1037f89 */ /* 0x000e6400000e0000 */
[----:B------:R-:W-:Y:S01]  /*ead0*/  IMAD.WIDE.U32 R180, R2, -0x326172a9, RZ ;  /* 0xcd9e8d5702b47825 */ /* 0x000fe200078e00ff */
[----:B--2---:R-:W-:Y:S02]  /*eae0*/  FMNMX.FTZ R179, R178, R179, !PT ;  /* 0x000000b3b2b37209 */ /* 0x004fe40007810000 */
[----:B------:R-:W-:Y:S02]  /*eaf0*/  LOP3.LUT R222, R183, UR9, R222, 0x96, !PT ;  /* 0x00000009b7de7c12 */ /* 0x000fe4000f8e96de */
[----:B------:R-:W-:Y:S01]  /*eb00*/  LOP3.LUT R35, R180, 0xff, RZ, 0xc0, !PT ;  /* 0x000000ffb4237812 */ /* 0x000fe200078ec0ff */
[----:B------:R-:W2:Y:S01]  /*eb10*/  SHFL.BFLY PT, R178, R179, 0x1, 0x1f ;  /* 0x0c201f00b3b27f89 */ /* 0x000ea200000e0000 */
[----:B------:R-:W-:-:S02]  /*eb20*/  LOP3.LUT R2, R181, UR5, R182, 0x96, !PT ;  /* 0x00000005b5027c12 */ /* 0x000fc4000f8e96b6 */
[C---:B------:R-:W-:Y:S02]  /*eb30*/  ISETP.GE.U32.AND P2, PT, R243.reuse, R35, PT ;  /* 0x00000023f300720c */ /* 0x040fe40003f46070 */
[----:B------:R-:W-:Y:S02]  /*eb40*/  LOP3.LUT R35, R2, 0xff, RZ, 0xc0, !PT ;  /* 0x000000ff02237812 */ /* 0x000fe400078ec0ff */
[----:B------:R-:W-:Y:S02]  /*eb50*/  LOP3.LUT R227, R180, 0xffff, RZ, 0xc0, !PT ;  /* 0x0000ffffb4e37812 */ /* 0x000fe400078ec0ff */
[----:B------:R-:W-:Y:S02]  /*eb60*/  ISETP.GE.U32.AND P3, PT, R243, R35, PT ;  /* 0x00000023f300720c */ /* 0x000fe40003f66070 */
[----:B------:R-:W-:Y:S02]  /*eb70*/  SHF.R.U32.HI R35, RZ, 0x18, R2 ;  /* 0x00000018ff237819 */ /* 0x000fe40000011602 */
[----:B------:R-:W-:-:S02]  /*eb80*/  SHF.R.U32.HI R225, RZ, 0x10, R180 ;  /* 0x00000010ffe17819 */ /* 0x000fc400000116b4 */
[----:B------:R-:W-:Y:S02]  /*eb90*/  ISETP.GE.U32.AND P4, PT, R243, R35, PT ;  /* 0x00000023f300720c */ /* 0x000fe40003f86070 */
[----:B-1----:R-:W-:Y:S02]  /*eba0*/  FMNMX.FTZ R3, R177, R3, !PT ;  /* 0x00000003b1037209 */ /* 0x002fe40007810000 */
[----:B------:R-:W-:Y:S02]  /*ebb0*/  LOP3.LUT R177, R2, 0xffff, RZ, 0xc0, !PT ;  /* 0x0000ffff02b17812 */ /* 0x000fe400078ec0ff */
[----:B------:R-:W-:Y:S02]  /*ebc0*/  SHF.R.U32.HI R2, RZ, 0x10, R2 ;  /* 0x00000010ff027819 */ /* 0x000fe40000011602 */
[----:B------:R-:W-:Y:S02]  /*ebd0*/  FSETP.NEU.FTZ.AND P1, PT, R3, -INF , PT ;  /* 0xff8000000300780b */ /* 0x000fe40003f3d000 */
[----:B------:R-:W-:-:S02]  /*ebe0*/  LOP3.LUT R2, R2, 0xff, RZ, 0xc0, !PT ;  /* 0x000000ff02027812 */ /* 0x000fc400078ec0ff */
[----:B------:R-:W-:Y:S02]  /*ebf0*/  SHF.R.U32.HI R177, RZ, 0x8, R177 ;  /* 0x00000008ffb17819 */ /* 0x000fe400000116b1 */
[----:B------:R-:W-:Y:S02]  /*ec00*/  ISETP.GE.U32.AND P6, PT, R243, R2, PT ;  /* 0x00000002f300720c */ /* 0x000fe40003fc6070 */
[----:B--2---:R-:W-:Y:S01]  /*ec10*/  FMNMX.FTZ R2, R179, R178, !PT ;  /* 0x000000b2b3027209 */ /* 0x004fe20007810000 */
[----:B------:R-:W-:Y:S01]  /*ec20*/  FMUL.FTZ R178, R3, c[0x0][0x23c] ;  /* 0x00008f0003b27a20 */ /* 0x000fe20000410000 */
[----:B------:R-:W-:Y:S02]  /*ec30*/  LOP3.LUT R177, R177, 0xffff, RZ, 0xc0, !PT ;  /* 0x0000ffffb1b17812 */ /* 0x000fe400078ec0ff */
[----:B------:R-:W-:Y:S02]  /*ec40*/  FSEL R179, R3, RZ, P1 ;  /* 0x000000ff03b37208 */ /* 0x000fe40000800000 */
[----:B------:R-:W-:-:S02]  /*ec50*/  FSEL R178, R178, RZ, P1 ;  /* 0x000000ffb2b27208 */ /* 0x000fc40000800000 */
[----:B------:R-:W-:Y:S01]  /*ec60*/  ISETP.GE.U32.AND P5, PT, R243, R177, PT ;  /* 0x000000b1f300720c */ /* 0x000fe20003fa6070 */
[C---:B------:R-:W-:Y:S01]  /*ec70*/  FMUL.FTZ R177, R2.reuse, c[0x0][0x23c] ;  /* 0x00008f0002b17a20 */ /* 0x040fe20000410000 */
[----:B------:R-:W-:Y:S01]  /*ec80*/  FSETP.NEU.FTZ.AND P1, PT, R2, -INF , PT ;  /* 0xff8000000200780b */ /* 0x000fe20003f3d000 */
[----:B------:R-:W-:Y:S01]  /*ec90*/  FFMA.FTZ R229, R28, c[0x0][0x23c], -R178 ;  /* 0x00008f001ce57a23 */ /* 0x000fe200000108b2 */
[----:B------:R-:W-:Y:S01]  /*eca0*/  SHF.R.U32.HI R35, RZ, 0x18, R180 ;  /* 0x00000018ff237819 */ /* 0x000fe200000116b4 */
[--C-:B------:R-:W-:Y:S01]  /*ecb0*/  FFMA.FTZ R228, R29, c[0x0][0x23c], -R178.reuse ;  /* 0x00008f001de47a23 */ /* 0x100fe200000108b2 */
[----:B------:R-:W-:Y:S01]  /*ecc0*/  FSEL R177, R177, RZ, P1 ;  /* 0x000000ffb1b17208 */ /* 0x000fe20000800000 */
[----:B------:R-:W-:Y:S01]  /*ecd0*/  FADD.FTZ R179, R236, -R179 ;  /* 0x800000b3ecb37221 */ /* 0x000fe20000010000 */
[----:B------:R-:W-:Y:S01]  /*ece0*/  FSEL R252, R2, RZ, P1 ;  /* 0x000000ff02fc7208 */ /* 0x000fe20000800000 */
[----:B------:R-:W-:Y:S01]  /*ecf0*/  MUFU.EX2 R229, R229 ;  /* 0x000000e500e57308 */ /* 0x000fe20000000800 */
[----:B------:R-:W-:Y:S01]  /*ed00*/  ISETP.GE.U32.AND P1, PT, R243, R35, PT ;  /* 0x00000023f300720c */ /* 0x000fe20003f26070 */
[----:B------:R-:W-:Y:S01]  /*ed10*/  FFMA.FTZ R35, R30, c[0x0][0x23c], -R177 ;  /* 0x00008f001e237a23 */ /* 0x000fe200000108b1 */
[----:B------:R-:W-:Y:S01]  /*ed20*/  SHF.R.U32.HI R227, RZ, 0x8, R227 ;  /* 0x00000008ffe37819 */ /* 0x000fe200000116e3 */
[----:B------:R-:W-:Y:S01]  /*ed30*/  FFMA.FTZ R191, R31, c[0x0][0x23c], -R177 ;  /* 0x00008f001fbf7a23 */ /* 0x000fe200000108b1 */
[----:B------:R-:W-:Y:S01]  /*ed40*/  LOP3.LUT R225, R225, 0xff, RZ, 0xc0, !PT ;  /* 0x000000ffe1e17812 */ /* 0x000fe200078ec0ff */
[----:B------:R-:W-:-:S02]  /*ed50*/  FFMA.FTZ R220, R25, c[0x0][0x23c], -R178 ;  /* 0x00008f0019dc7a23 */ /* 0x000fc400000108b2 */
[----:B------:R-:W1:Y:S01]  /*ed60*/  MUFU.EX2 R228, R228 ;  /* 0x000000e400e47308 */ /* 0x000e620000000800 */
[----:B------:R-:W-:Y:S02]  /*ed70*/  FMUL.FTZ R179, R179, c[0x0][0x23c] ;  /* 0x00008f00b3b37a20 */ /* 0x000fe40000410000 */
[--C-:B------:R-:W-:Y:S02]  /*ed80*/  FFMA.FTZ R242, R24, c[0x0][0x23c], -R178.reuse ;  /* 0x00008f0018f27a23 */ /* 0x100fe400000108b2 */
[--C-:B------:R-:W-:Y:S02]  /*ed90*/  FFMA.FTZ R212, R221, c[0x0][0x23c], -R178.reuse ;  /* 0x00008f00ddd47a23 */ /* 0x100fe400000108b2 */
[--C-:B------:R-:W-:Y:S01]  /*eda0*/  FFMA.FTZ R226, R26, c[0x0][0x23c], -R177.reuse ;  /* 0x00008f001ae27a23 */ /* 0x100fe200000108b1 */
[----:B------:R-:W-:Y:S01]  /*edb0*/  MUFU.EX2 R35, R35 ;  /* 0x0000002300237308 */ /* 0x000fe20000000800 */
[----:B------:R-:W-:Y:S02]  /*edc0*/  FFMA.FTZ R221, R27, c[0x0][0x23c], -R177 ;  /* 0x00008f001bdd7a23 */ /* 0x000fe400000108b1 */
[----:B------:R-:W-:-:S02]  /*edd0*/  FFMA.FTZ R231, R20, c[0x0][0x23c], -R178 ;  /* 0x00008f0014e77a23 */ /* 0x000fc400000108b2 */
[--C-:B------:R-:W-:Y:S02]  /*ede0*/  FFMA.FTZ R224, R21, c[0x0][0x23c], -R178.reuse ;  /* 0x00008f0015e07a23 */ /* 0x100fe400000108b2 */
[--C-:B------:R-:W-:Y:S01]  /*edf0*/  FFMA.FTZ R236, R170, c[0x0][0x23c], -R178.reuse ;  /* 0x00008f00aaec7a23 */ /* 0x100fe200000108b2 */
[----:B-1----:R-:W-:Y:S01]  /*ee00*/  F2FP.BF16.PACK_AB R241, R228, R229 ;  /* 0x000000e5e4f1723e */ /* 0x002fe200000010ff */
[----:B------:R1:W2:Y:S01]  /*ee10*/  MUFU.EX2 R189, R191 ;  /* 0x000000bf00bd7308 */ /* 0x0002a20000000800 */
[----:B------:R-:W-:Y:S02]  /*ee20*/  FFMA.FTZ R223, R33, c[0x0][0x23c], -R178 ;  /* 0x00008f0021df7a23 */ /* 0x000fe400000108b2 */
[----:B------:R-:W-:Y:S01]  /*ee30*/  PRMT R240, R241, 0x7632, R240 ;  /* 0x00007632f1f07816 */ /* 0x000fe200000000f0 */
[----:B------:R-:W-:Y:S01]  /*ee40*/  @!P3 HFMA2.BF16_V2 R176, -RZ.H0_H0, RZ.H0_H0, -R241.H0_H0 ;  /* 0x200000ffffb0b231 */ /* 0x000fe200003409f1 */
[----:B------:R-:W-:Y:S02]  /*ee50*/  FFMA.FTZ R213, R169, c[0x0][0x23c], -R178 ;  /* 0x00008f00a9d57a23 */ /* 0x000fe400000108b2 */
[----:B------:R-:W-:Y:S01]  /*ee60*/  PRMT R239, R241, 0x5410, R240 ;  /* 0x00005410f1ef7816 */ /* 0x000fe200000000f0 */
[----:B------:R-:W3:Y:S01]  /*ee70*/  MUFU.EX2 R215, R179 ;  /* 0x000000b300d77308 */ /* 0x000ee20000000800 */
[----:B------:R-:W-:Y:S01]  /*ee80*/  @!P3 PRMT R241, R176, 0x5410, RZ ;  /* 0x00005410b0f1b816 */ /* 0x000fe200000000ff */
[----:B------:R-:W-:-:S02]  /*ee90*/  FADD.FTZ R176, R211, -R252 ;  /* 0x800000fcd3b07221 */ /* 0x000fc40000010000 */
[----:B------:R-:W-:Y:S02]  /*eea0*/  FFMA.FTZ R218, R166, c[0x0][0x23c], -R178 ;  /* 0x00008f00a6da7a23 */ /* 0x000fe400000108b2 */
[----:B------:R-:W-:Y:S02]  /*eeb0*/  FFMA.FTZ R230, R22, c[0x0][0x23c], -R177 ;  /* 0x00008f0016e67a23 */ /* 0x000fe400000108b1 */
[----:B-1----:R-:W-:Y:S01]  /*eec0*/  IMAD.WIDE.U32 R190, R222, -0x2daee0ad, RZ ;  /* 0xd2511f53debe7825 */ /* 0x002fe200078e00ff */
[----:B------:R-:W-:Y:S01]  /*eed0*/  MUFU.EX2 R220, R220 ;  /* 0x000000dc00dc7308 */ /* 0x000fe20000000800 */
[----:B------:R-:W-:Y:S01]  /*eee0*/  @!P5 HFMA2.BF16_V2 R175, -RZ.H0_H0, RZ.H0_H0, -R240.H0_H0 ;  /* 0x200000ffffafd231 */ /* 0x000fe200003409f0 */
[----:B------:R-:W-:Y:S01]  /*eef0*/  LOP3.LUT R227, R227, 0xffff, RZ, 0xc0, !PT ;  /* 0x0000ffffe3e37812 */ /* 0x000fe200078ec0ff */
[----:B------:R-:W-:Y:S01]  /*ef00*/  FMUL.FTZ R176, R176, c[0x0][0x23c] ;  /* 0x00008f00b0b07a20 */ /* 0x000fe20000410000 */
[----:B------:R-:W-:Y:S01]  /*ef10*/  LOP3.LUT R185, R191, UR7, R186, 0x96, !PT ;  /* 0x00000007bfb97c12 */ /* 0x000fe2000f8e96ba */
[--C-:B------:R-:W-:Y:S01]  /*ef20*/  FFMA.FTZ R181, R216, c[0x0][0x23c], -R178.reuse ;  /* 0x00008f00d8b57a23 */ /* 0x100fe200000108b2 */
[----:B--2---:R-:W-:Y:S01]  /*ef30*/  F2FP.BF16.PACK_AB R252, R189, R35 ;  /* 0x00000023bdfc723e */ /* 0x004fe200000010ff */
[----:B---3--:R-:W-:Y:S01]  /*ef40*/  FFMA.FTZ R229, R165, R215, R229 ;  /* 0x000000d7a5e57223 */ /* 0x008fe200000100e5 */
[----:B------:R1:W-:Y:S01]  /*ef50*/  MUFU.EX2 R186, R242 ;  /* 0x000000f200ba7308 */ /* 0x0003e20000000800 */
[----:B------:R-:W-:Y:S01]  /*ef60*/  FFMA.FTZ R180, R217, c[0x0][0x23c], -R178 ;  /* 0x00008f00d9b47a23 */ /* 0x000fe200000108b2 */
[----:B------:R-:W-:Y:S01]  /*ef70*/  LOP3.LUT R187, R190, 0xff, RZ, 0xc0, !PT ;  /* 0x000000ffbebb7812 */ /* 0x000fe200078ec0ff */
[--C-:B------:R-:W-:Y:S01]  /*ef80*/  FFMA.FTZ R219, R23, c[0x0][0x23c], -R177.reuse ;  /* 0x00008f0017db7a23 */ /* 0x100fe200000108b1 */
[----:B------:R-:W-:Y:S01]  /*ef90*/  ISETP.GE.U32.AND P3, PT, R243, R225, PT ;  /* 0x000000e1f300720c */ /* 0x000fe20003f66070 */
[--C-:B------:R-:W-:Y:S01]  /*efa0*/  FFMA.FTZ R179, R168, c[0x0][0x23c], -R177.reuse ;  /* 0x00008f00a8b37a23 */ /* 0x100fe200000108b1 */
[----:B------:R-:W-:Y:S01]  /*efb0*/  LOP3.LUT R222, R190, 0xffff, RZ, 0xc0, !PT ;  /* 0x0000ffffbede7812 */ /* 0x000fe200078ec0ff */
[--C-:B------:R-:W-:Y:S01]  /*efc0*/  FFMA.FTZ R183, R4, c[0x0][0x23c], -R177.reuse ;  /* 0x00008f0004b77a23 */ /* 0x100fe200000108b1 */
[----:B------:R-:W2:Y:S01]  /*efd0*/  MUFU.EX2 R176, R176 ;  /* 0x000000b000b07308 */ /* 0x000ea20000000800 */
[----:B------:R-:W-:Y:S01]  /*efe0*/  @!P6 HFMA2.BF16_V2 R173, -RZ.H0_H0, RZ.H0_H0, -R252.H0_H0 ;  /* 0x200000ffffade231 */ /* 0x000fe200003409fc */
[----:B------:R-:W-:-:S02]  /*eff0*/  FFMA.FTZ R182, R5, c[0x0][0x23c], -R177 ;  /* 0x00008f0005b67a23 */ /* 0x000fc400000108b1 */
[--C-:B------:R-:W-:Y:S02]  /*f000*/  FFMA.FTZ R235, R235, c[0x0][0x23c], -R177.reuse ;  /* 0x00008f00ebeb7a23 */ /* 0x100fe400000108b1 */
[----:B------:R-:W-:Y:S01]  /*f010*/  FFMA.FTZ R238, R238, c[0x0][0x23c], -R178 ;  /* 0x00008f00eeee7a23 */ /* 0x000fe200000108b2 */
[----:B------:R-:W-:Y:S01]  /*f020*/  SHF.R.U32.HI R188, RZ, 0x18, R190 ;  /* 0x00000018ffbc7819 */ /* 0x000fe200000116be */
[----:B------:R-:W-:Y:S01]  /*f030*/  MUFU.EX2 R226, R226 ;  /* 0x000000e200e27308 */ /* 0x000fe20000000800 */
[----:B-1----:R-:W-:Y:S01]  /*f040*/  PRMT R242, R252, 0x7632, R242 ;  /* 0x00007632fcf27816 */ /* 0x002fe200000000f2 */
[--C-:B------:R-:W-:Y:S02]  /*f050*/  FFMA.FTZ R217, R6, c[0x0][0x23c], -R177.reuse ;  /* 0x00008f0006d97a23 */ /* 0x100fe400000108b1 */
[----:B------:R-:W-:Y:S02]  /*f060*/  FFMA.FTZ R237, R237, c[0x0][0x23c], -R178 ;  /* 0x00008f00eded7a23 */ /* 0x000fe400000108b2 */
[----:B------:R-:W-:-:S02]  /*f070*/  FFMA.FTZ R234, R234, c[0x0][0x23c], -R177 ;  /* 0x00008f00eaea7a23 */ /* 0x000fc400000108b1 */
[----:B------:R-:W1:Y:S01]  /*f080*/  MUFU.EX2 R221, R221 ;  /* 0x000000dd00dd7308 */ /* 0x000e620000000800 */
[----:B------:R-:W-:Y:S01]  /*f090*/  @!P4 HFMA2.BF16_V2 R174, -RZ.H0_H0, RZ.H0_H0, -R242.H0_H0 ;  /* 0x200000ffffaec231 */ /* 0x000fe200003409f2 */
[----:B------:R-:W-:Y:S01]  /*f0a0*/  @!P5 PRMT R240, R175, 0x5410, RZ ;  /* 0x00005410aff0d816 */ /* 0x000fe200000000ff */
[--C-:B------:R-:W-:Y:S01]  /*f0b0*/  FFMA.FTZ R216, R7, c[0x0][0x23c], -R177.reuse ;  /* 0x00008f0007d87a23 */ /* 0x100fe200000108b1 */
[----:B------:R-:W-:Y:S01]  /*f0c0*/  PRMT R175, R252, 0x5410, R242 ;  /* 0x00005410fcaf7816 */ /* 0x000fe200000000f2 */
[----:B------:R-:W-:Y:S01]  /*f0d0*/  FFMA.FTZ R233, R233, c[0x0][0x23c], -R177 ;  /* 0x00008f00e9e97a23 */ /* 0x000fe200000108b1 */
[----:B------:R-:W-:Y:S01]  /*f0e0*/  @!P6 PRMT R252, R173, 0x5410, RZ ;  /* 0x00005410adfce816 */ /* 0x000fe200000000ff */
[----:B--2---:R-:W-:Y:S01]  /*f0f0*/  FFMA.FTZ R173, R167, R176, R35 ;  /* 0x000000b0a7ad7223 */ /* 0x004fe20000010023 */
[----:B------:R-:W-:Y:S01]  /*f100*/  @!P4 PRMT R242, R174, 0x5410, RZ ;  /* 0x00005410aef2c816 */ /* 0x000fe200000000ff */
[----:B------:R-:W-:Y:S01]  /*f110*/  MUFU.EX2 R231, R231 ;  /* 0x000000e700e77308 */ /* 0x000fe20000000800 */
[----:B------:R-:W-:Y:S01]  /*f120*/  F2FP.BF16.PACK_AB R35, R220, R186 ;  /* 0x000000badc23723e */ /* 0x000fe200000010ff */
[----:B------:R-:W-:Y:S01]  /*f130*/  FFMA.FTZ R232, R232, c[0x0][0x23c], -R177 ;  /* 0x00008f00e8e87a23 */ /* 0x000fe200000108b1 */
[----:B------:R-:W-:Y:S01]  /*f140*/  ISETP.GE.U32.AND P4, PT, R243, R187, PT ;  /* 0x000000bbf300720c */ /* 0x000fe20003f86070 */
[----:B------:R-:W-:Y:S01]  /*f150*/  FADD.FTZ R187, R228, R229 ;  /* 0x000000e5e4bb7221 */ /* 0x000fe20000010000 */
[----:B------:R-:W-:-:S03]  /*f160*/  SHF.R.U32.HI R174, RZ, 0x10, R185 ;  /* 0x00000010ffae7819 */ /* 0x000fc600000116b9 */
[----:B------:R-:W2:Y:S01]  /*f170*/  MUFU.EX2 R211, R224 ;  /* 0x000000e000d37308 */ /* 0x000ea20000000800 */
[----:B-1----:R-:W-:Y:S02]  /*f180*/  F2FP.BF16.PACK_AB R229, R221, R226 ;  /* 0x000000e2dde5723e */ /* 0x002fe400000010ff */
[----:B------:R-:W-:Y:S02]  /*f190*/  SHF.R.U32.HI R222, RZ, 0x8, R222 ;  /* 0x00000008ffde7819 */ /* 0x000fe400000116de */
[----:B------:R-:W-:-:S03]  /*f1a0*/  SHF.R.U32.HI R225, RZ, 0x10, R190 ;  /* 0x00000010ffe17819 */ /* 0x000fc600000116be */
[----:B------:R-:W-:Y:S01]  /*f1b0*/  MUFU.EX2 R230, R230 ;  /* 0x000000e600e67308 */ /* 0x000fe20000000800 */
[----:B------:R-:W-:Y:S01]  /*f1c0*/  PRMT R184, R35, 0x7610, R184 ;  /* 0x0000761023b87816 */ /* 0x000fe200000000b8 */
[----:B------:R-:W-:Y:S01]  /*f1d0*/  FMUL.FTZ R132, R132, R215 ;  /* 0x000000d784847220 */ /* 0x000fe20000410000 */
[----:B------:R-:W-:Y:S01]  /*f1e0*/  ISETP.GE.U32.AND P5, PT, R243, R227, PT ;  /* 0x000000e3f300720c */ /* 0x000fe20003fa6070 */
[-C--:B------:R-:W-:Y:S01]  /*f1f0*/  FMUL.FTZ R133, R133, R215.reuse ;  /* 0x000000d785857220 */ /* 0x080fe20000410000 */
[----:B------:R-:W-:Y:S01]  /*f200*/  PRMT R228, R229, 0x7632, R228 ;  /* 0x00007632e5e47816 */ /* 0x000fe200000000e4 */
[----:B------:R-:W-:Y:S01]  /*f210*/  @!P2 HFMA2.BF16_V2 R172, -RZ.H0_H0, RZ.H0_H0, -R184.H0_H0 ;  /* 0x200000ffffaca231 */ /* 0x000fe200003409b8 */
[----:B------:R-:W-:Y:S01]  /*f220*/  LOP3.LUT R174, R174, 0xff, RZ, 0xc0, !PT ;  /* 0x000000ffaeae7812 */ /* 0x000fe200078ec0ff */
[----:B------:R-:W-:Y:S01]  /*f230*/  @!P3 HFMA2.BF16_V2 R24, -RZ.H0_H0, RZ.H0_H0, -R229.H0_H0 ;  /* 0x200000ffff18b231 */ /* 0x000fe200003409e5 */
[----:B------:R-:W-:Y:S01]  /*f240*/  PRMT R227, R35, 0x7632, R227 ;  /* 0x0000763223e37816 */ /* 0x000fe200000000e3 */
[----:B------:R-:W-:Y:S01]  /*f250*/  @!P1 HFMA2.BF16_V2 R170, -RZ.H0_H0, RZ.H0_H0, -R228.H0_H0 ;  /* 0x200000ffffaa9231 */ /* 0x000fe200003409e4 */
[----:B------:R-:W-:Y:S01]  /*f260*/  ISETP.GE.U32.AND P6, PT, R243, R174, PT ;  /* 0x000000aef300720c */ /* 0x000fe20003fc6070 */
[----:B------:R-:W-:Y:S01]  /*f270*/  FADD.FTZ R187, R186, R187 ;  /* 0x000000bbbabb7221 */ /* 0x000fe20000010000 */
[----:B------:R-:W-:Y:S01]  /*f280*/  PRMT R174, R184, 0x5410, R227 ;  /* 0x00005410b8ae7816 */ /* 0x000fe200000000e3 */
[----:B------:R-:W-:Y:S01]  /*f290*/  FADD.FTZ R35, R189, R173 ;  /* 0x000000adbd237221 */ /* 0x000fe20000010000 */
[----:B------:R-:W-:Y:S01]  /*f2a0*/  @!P2 PRMT R184, R172, 0x5410, RZ ;  /* 0x00005410acb8a816 */ /* 0x000fe200000000ff */
[-C--:B------:R-:W-:Y:S01]  /*f2b0*/  FMUL.FTZ R136, R136, R215.reuse ;  /* 0x000000d788887220 */ /* 0x080fe20000410000 */
[----:B------:R-:W-:Y:S01]  /*f2c0*/  LOP3.LUT R172, R185, 0xff, RZ, 0xc0, !PT ;  /* 0x000000ffb9ac7812 */ /* 0x000fe200078ec0ff */
[-C--:B------:R-:W-:Y:S01]  /*f2d0*/  FMUL.FTZ R137, R137, R215.reuse ;  /* 0x000000d789897220 */ /* 0x080fe20000410000 */
[----:B------:R-:W-:Y:S01]  /*f2e0*/  PRMT R173, R229, 0x5410, R228 ;  /* 0x00005410e5ad7816 */ /* 0x000fe200000000e4 */
[-C--:B------:R-:W-:Y:S01]  /*f2f0*/  FMUL.FTZ R140, R140, R215.reuse ;  /* 0x000000d78c8c7220 */ /* 0x080fe20000410000 */
[----:B------:R-:W-:Y:S01]  /*f300*/  @!P1 PRMT R228, R170, 0x5410, RZ ;  /* 0x00005410aae49816 */ /* 0x000fe200000000ff */
[----:B------:R-:W-:Y:S01]  /*f310*/  @!P5 HFMA2.BF16_V2 R171, -RZ.H0_H0, RZ.H0_H0, -R227.H0_H0 ;  /* 0x200000ffffabd231 */ /* 0x000fe200003409e3 */
[----:B------:R-:W-:Y:S01]  /*f320*/  LOP3.LUT R170, R185, 0xffff, RZ, 0xc0, !PT ;  /* 0x0000ffffb9aa7812 */ /* 0x000fe200078ec0ff */
[-C--:B------:R-:W-:Y:S01]  /*f330*/  FMUL.FTZ R141, R141, R215.reuse ;  /* 0x000000d78d8d7220 */ /* 0x080fe20000410000 */
[----:B------:R-:W-:Y:S01]  /*f340*/  ISETP.GE.U32.AND P2, PT, R243, R172, PT ;  /* 0x000000acf300720c */ /* 0x000fe20003f46070 */
[-C--:B------:R-:W-:Y:S01]  /*f350*/  FMUL.FTZ R144, R144, R215.reuse ;  /* 0x000000d790907220 */ /* 0x080fe20000410000 */
[----:B------:R-:W-:Y:S01]  /*f360*/  SHF.R.U32.HI R170, RZ, 0x8, R170 ;  /* 0x00000008ffaa7819 */ /* 0x000fe200000116aa */
[-C--:B------:R-:W-:Y:S01]  /*f370*/  FMUL.FTZ R145, R145, R215.reuse ;  /* 0x000000d791917220 */ /* 0x080fe20000410000 */
[----:B------:R-:W-:Y:S01]  /*f380*/  @!P5 PRMT R227, R171, 0x5410, RZ ;  /* 0x00005410abe3d816 */ /* 0x000fe200000000ff */
[-C--:B------:R-:W-:Y:S01]  /*f390*/  FMUL.FTZ R148, R148, R215.reuse ;  /* 0x000000d794947220 */ /* 0x080fe20000410000 */
[----:B------:R-:W-:Y:S01]  /*f3a0*/  SHF.R.U32.HI R171, RZ, 0x18, R185 ;  /* 0x00000018ffab7819 */ /* 0x000fe200000116b9 */
[-C--:B------:R-:W-:Y:S01]  /*f3b0*/  FMUL.FTZ R149, R149, R215.reuse ;  /* 0x000000d795957220 */ /* 0x080fe20000410000 */
[----:B------:R-:W-:Y:S01]  /*f3c0*/  @!P3 PRMT R229, R24, 0x5410, RZ ;  /* 0x0000541018e5b816 */ /* 0x000fe200000000ff */
[-C--:B------:R-:W-:Y:S01]  /*f3d0*/  FMUL.FTZ R152, R152, R215.reuse ;  /* 0x000000d798987220 */ /* 0x080fe20000410000 */
[----:B------:R-:W-:Y:S01]  /*f3e0*/  LOP3.LUT R24, R170, 0xffff, RZ, 0xc0, !PT ;  /* 0x0000ffffaa187812 */ /* 0x000fe200078ec0ff */
[----:B------:R-:W-:Y:S01]  /*f3f0*/  FMUL.FTZ R153, R153, R215 ;  /* 0x000000d799997220 */ /* 0x000fe20000410000 */
[----:B--2---:R-:W-:Y:S01]  /*f400*/  F2FP.BF16.PACK_AB R224, R211, R231 ;  /* 0x000000e7d3e0723e */ /* 0x004fe200000010ff */
[----:B------:R-:W-:Y:S01]  /*f410*/  FMUL.FTZ R156, R156, R215 ;  /* 0x000000d79c9c7220 */ /* 0x000fe20000410000 */
[----:B------:R-:W-:Y:S01]  /*f420*/  ISETP.GE.U32.AND P5, PT, R243, R171, PT ;  /* 0x000000abf300720c */ /* 0x000fe20003fa6070 */
[-C--:B------:R-:W-:Y:S01]  /*f430*/  FMUL.FTZ R157, R157, R215.reuse ;  /* 0x000000d79d9d7220 */ /* 0x080fe20000410000 */
[----:B------:R-:W-:Y:S01]  /*f440*/  ISETP.GE.U32.AND P3, PT, R243, R24, PT ;  /* 0x00000018f300720c */ /* 0x000fe20003f66070 */
[----:B------:R1:W-:Y:S01]  /*f450*/  MUFU.EX2 R171, R223 ;  /* 0x000000df00ab7308 */ /* 0x0003e20000000800 */
[----:B------:R-:W-:Y:S01]  /*f460*/  @!P2 HFMA2.BF16_V2 R169, -RZ.H0_H0, RZ.H0_H0, -R224.H0_H0 ;  /* 0x200000ffffa9a231 */ /* 0x000fe200003409e0 */
[----:B------:R-:W-:Y:S01]  /*f470*/  LOP3.LUT R222, R222, 0xffff, RZ, 0xc0, !PT ;  /* 0x0000ffffdede7812 */ /* 0x000fe200078ec0ff */
[----:B------:R-:W-:-:S02]  /*f480*/  FMUL.FTZ R160, R160, R215 ;  /* 0x000000d7a0a07220 */ /* 0x000fc40000410000 */
[-C--:B------:R-:W-:Y:S02]  /*f490*/  FMUL.FTZ R161, R161, R215.reuse ;  /* 0x000000d7a1a17220 */ /* 0x080fe40000410000 */
[-C--:B------:R-:W-:Y:S01]  /*f4a0*/  FMUL.FTZ R36, R36, R215.reuse ;  /* 0x000000d724247220 */ /* 0x080fe20000410000 */
[----:B------:R-:W-:Y:S01]  /*f4b0*/  MUFU.EX2 R170, R218 ;  /* 0x000000da00aa7308 */ /* 0x000fe20000000800 */
[-C--:B------:R-:W-:Y:S02]  /*f4c0*/  FMUL.FTZ R37, R37, R215.reuse ;  /* 0x000000d725257220 */ /* 0x080fe40000410000 */
[-C--:B------:R-:W-:Y:S02]  /*f4d0*/  FMUL.FTZ R40, R40, R215.reuse ;  /* 0x000000d728287220 */ /* 0x080fe40000410000 */
[-C--:B------:R-:W-:Y:S02]  /*f4e0*/  FMUL.FTZ R41, R41, R215.reuse ;  /* 0x000000d729297220 */ /* 0x080fe40000410000 */
[-C--:B------:R-:W-:Y:S01]  /*f4f0*/  FMUL.FTZ R44, R44, R215.reuse ;  /* 0x000000d72c2c7220 */ /* 0x080fe20000410000 */
[----:B-1----:R-:W-:Y:S01]  /*f500*/  PRMT R223, R224, 0x7632, R223 ;  /* 0x00007632e0df7816 */ /* 0x002fe200000000df */
[----:B------:R-:W1:Y:S01]  /*f510*/  MUFU.EX2 R186, R219 ;  /* 0x000000db00ba7308 */ /* 0x000e620000000800 */
[----:B------:R-:W-:-:S02]  /*f520*/  FMUL.FTZ R45, R45, R215 ;  /* 0x000000d72d2d7220 */ /* 0x000fc40000410000 */
[-C--:B------:R-:W-:Y:S01]  /*f530*/  FMUL.FTZ R48, R48, R215.reuse ;  /* 0x000000d730307220 */ /* 0x080fe20000410000 */
[----:B------:R-:W-:Y:S01]  /*f540*/  PRMT R24, R224, 0x5410, R223 ;  /* 0x00005410e0187816 */ /* 0x000fe200000000df */
[-C--:B------:R-:W-:Y:S01]  /*f550*/  FMUL.FTZ R49, R49, R215.reuse ;  /* 0x000000d731317220 */ /* 0x080fe20000410000 */
[----:B------:R-:W-:Y:S01]  /*f560*/  @!P2 PRMT R224, R169, 0x5410, RZ ;  /* 0x00005410a9e0a816 */ /* 0x000fe200000000ff */
[----:B------:R-:W-:Y:S01]  /*f570*/  FADD.FTZ R169, R226, R35 ;  /* 0x00000023e2a97221 */ /* 0x000fe20000010000 */
[----:B------:R-:W-:Y:S01]  /*f580*/  MUFU.EX2 R172, R217 ;  /* 0x000000d900ac7308 */ /* 0x000fe20000000800 */
[----:B------:R-:W-:Y:S01]  /*f590*/  @!P3 HFMA2.BF16_V2 R30, -RZ.H0_H0, RZ.H0_H0, -R223.H0_H0 ;  /* 0x200000ffff1eb231 */ /* 0x000fe200003409df */
[-C--:B------:R-:W-:Y:S02]  /*f5a0*/  FMUL.FTZ R52, R52, R215.reuse ;  /* 0x000000d734347220 */ /* 0x080fe40000410000 */
[-C--:B------:R-:W-:Y:S02]  /*f5b0*/  FMUL.FTZ R53, R53, R215.reuse ;  /* 0x000000d735357220 */ /* 0x080fe40000410000 */
[----:B------:R-:W-:-:S02]  /*f5c0*/  FMUL.FTZ R56, R56, R215 ;  /* 0x000000d738387220 */ /* 0x000fc40000410000 */
[-C--:B------:R-:W-:Y:S01]  /*f5d0*/  FMUL.FTZ R57, R57, R215.reuse ;  /* 0x000000d739397220 */ /* 0x080fe20000410000 */
[----:B------:R2:W3:Y:S01]  /*f5e0*/  MUFU.EX2 R35, R216 ;  /* 0x000000d800237308 */ /* 0x0004e20000000800 */
[----:B------:R-:W-:Y:S01]  /*f5f0*/  @!P3 PRMT R223, R30, 0x5410, RZ ;  /* 0x000054101edfb816 */ /* 0x000fe200000000ff */
[-C--:B------:R-:W-:Y:S01]  /*f600*/  FMUL.FTZ R60, R60, R215.reuse ;  /* 0x000000d73c3c7220 */ /* 0x080fe20000410000 */
[----:B------:R-:W-:Y:S01]  /*f610*/  ISETP.GE.U32.AND P3, PT, R243, R222, PT ;  /* 0x000000def300720c */ /* 0x000fe20003f66070 */
[-C--:B------:R-:W-:Y:S01]  /*f620*/  FMUL.FTZ R61, R61, R215.reuse ;  /* 0x000000d73d3d7220 */ /* 0x080fe20000410000 */
[----:B------:R-:W-:Y:S01]  /*f630*/  ISETP.GE.U32.AND P1, PT, R243, R188, PT ;  /* 0x000000bcf300720c */ /* 0x000fe20003f26070 */
[-C--:B------:R-:W-:Y:S01]  /*f640*/  FMUL.FTZ R64, R64, R215.reuse ;  /* 0x000000d740407220 */ /* 0x080fe20000410000 */
[----:B------:R-:W-:Y:S01]  /*f650*/  LOP3.LUT R225, R225, 0xff, RZ, 0xc0, !PT ;  /* 0x000000ffe1e17812 */ /* 0x000fe200078ec0ff */
[----:B------:R-:W-:Y:S01]  /*f660*/  FMUL.FTZ R65, R65, R215 ;  /* 0x000000d741417220 */ /* 0x000fe20000410000 */
[----:B-1----:R-:W-:Y:S01]  /*f670*/  F2FP.BF16.PACK_AB R226, R186, R230 ;  /* 0x000000e6bae2723e */ /* 0x002fe200000010ff */
[----:B------:R-:W-:-:S02]  /*f680*/  FADD.FTZ R169, R221, R169 ;  /* 0x000000a9dda97221 */ /* 0x000fc40000010000 */
        /* <DEDUP_REMOVED lines=32> */
[----:B------:R-:W-:Y:S01]  /*f890*/  MUFU.EX2 R213, R213 ;  /* 0x000000d500d57308 */ /* 0x000fe20000000800 */
[----:B--2---:R-:W-:Y:S01]  /*f8a0*/  FADD.FTZ R216, R220, R187 ;  /* 0x000000bbdcd87221 */ /* 0x004fe20000010000 */
[----:B------:R-:W-:Y:S01]  /*f8b0*/  F2FP.BF16.PACK_AB R220, R170, R171 ;  /* 0x000000abaadc723e */ /* 0x000fe200000010ff */
[----:B------:R-:W-:Y:S01]  /*f8c0*/  FMUL.FTZ R134, R134, R176 ;  /* 0x000000b086867220 */ /* 0x000fe20000410000 */
[----:B---3--:R-:W-:Y:S01]  /*f8d0*/  F2FP.BF16.PACK_AB R222, R35, R172 ;  /* 0x000000ac23de723e */ /* 0x008fe200000010ff */
[-C--:B------:R-:W-:Y:S01]  /*f8e0*/  FMUL.FTZ R135, R135, R176.reuse ;  /* 0x000000b087877220 */ /* 0x080fe20000410000 */
[----:B------:R-:W-:Y:S01]  /*f8f0*/  PRMT R219, R220, 0x7632, R219 ;  /* 0x00007632dcdb7816 */ /* 0x000fe200000000db */
[----:B------:R-:W-:Y:S01]  /*f900*/  @!P6 HFMA2.BF16_V2 R29, -RZ.H0_H0, RZ.H0_H0, -R226.H0_H0 ;  /* 0x200000ffff1de231 */ /* 0x000fe200003409e2 */
[----:B------:R-:W-:Y:S01]  /*f910*/  ISETP.GE.U32.AND P2, PT, R243, R225, PT ;  /* 0x000000e1f300720c */ /* 0x000fe20003f46070 */
[-C--:B------:R-:W-:Y:S01]  /*f920*/  FMUL.FTZ R138, R138, R176.reuse ;  /* 0x000000b08a8a7220 */ /* 0x080fe20000410000 */
[----:B------:R-:W-:Y:S01]  /*f930*/  PRMT R221, R222, 0x7632, R221 ;  /* 0x00007632dedd7816 */ /* 0x000fe200000000dd */
[-C--:B------:R-:W-:Y:S01]  /*f940*/  FMUL.FTZ R139, R139, R176.reuse ;  /* 0x000000b08b8b7220 */ /* 0x080fe20000410000 */
[----:B------:R-:W-:Y:S01]  /*f950*/  PRMT R225, R226, 0x7632, R225 ;  /* 0x00007632e2e17816 */ /* 0x000fe200000000e1 */
[----:B------:R-:W-:Y:S01]  /*f960*/  @!P3 HFMA2.BF16_V2 R28, -RZ.H0_H0, RZ.H0_H0, -R219.H0_H0 ;  /* 0x200000ffff1cb231 */ /* 0x000fe200003409db */
[-C--:B------:R-:W-:Y:S01]  /*f970*/  FMUL.FTZ R142, R142, R176.reuse ;  /* 0x000000b08e8e7220 */ /* 0x080fe20000410000 */
[----:B------:R-:W-:Y:S01]  /*f980*/  @!P1 HFMA2.BF16_V2 R165, -RZ.H0_H0, RZ.H0_H0, -R221.H0_H0 ;  /* 0x200000ffffa59231 */ /* 0x000fe200003409dd */
[----:B------:R-:W-:Y:S01]  /*f990*/  PRMT R30, R226, 0x5410, R225 ;  /* 0x00005410e21e7816 */ /* 0x000fe200000000e1 */
[----:B------:R-:W-:Y:S01]  /*f9a0*/  @!P5 HFMA2.BF16_V2 R168, -RZ.H0_H0, RZ.H0_H0, -R225.H0_H0 ;  /* 0x200000ffffa8d231 */ /* 0x000fe200003409e1 */
[----:B------:R-:W-:Y:S01]  /*f9b0*/  @!P6 PRMT R226, R29, 0x5410, RZ ;  /* 0x000054101de2e816 */ /* 0x000fe200000000ff */
[----:B------:R-:W-:Y:S01]  /*f9c0*/  FADD.FTZ R169, R230, R169 ;  /* 0x000000a9e6a97221 */ /* 0x000fe20000010000 */
[----:B------:R-:W-:Y:S01]  /*f9d0*/  PRMT R29, R220, 0x5410, R219 ;  /* 0x00005410dc1d7816 */ /* 0x000fe200000000db */
[-C--:B------:R-:W-:Y:S01]  /*f9e0*/  FMUL.FTZ R143, R143, R176.reuse ;  /* 0x000000b08f8f7220 */ /* 0x080fe20000410000 */
[----:B------:R-:W-:Y:S01]  /*f9f0*/  @!P3 PRMT R219, R28, 0x5410, RZ ;  /* 0x000054101cdbb816 */ /* 0x000fe200000000ff */
[----:B------:R-:W-:Y:S01]  /*fa00*/  FMUL.FTZ R146, R146, R176 ;  /* 0x000000b092927220 */ /* 0x000fe20000410000 */
[----:B------:R-:W-:Y:S01]  /*fa10*/  PRMT R28, R222, 0x5410, R221 ;  /* 0x00005410de1c7816 */ /* 0x000fe200000000dd */
[----:B------:R-:W-:Y:S01]  /*fa20*/  @!P4 HFMA2.BF16_V2 R167, -RZ.H0_H0, RZ.H0_H0, -R220.H0_H0 ;  /* 0x200000ffffa7c231 */ /* 0x000fe200003409dc */
[----:B------:R-:W-:Y:S01]  /*fa30*/  @!P1 PRMT R221, R165, 0x5410, RZ ;  /* 0x00005410a5dd9816 */ /* 0x000fe200000000ff */
[----:B------:R-:W-:Y:S01]  /*fa40*/  FADD.FTZ R165, R186, R169 ;  /* 0x000000a9baa57221 */ /* 0x000fe20000010000 */
[----:B------:R-:W-:Y:S01]  /*fa50*/  @!P5 PRMT R225, R168, 0x5410, RZ ;  /* 0x00005410a8e1d816 */ /* 0x000fe200000000ff */
[----:B------:R-:W-:Y:S01]  /*fa60*/  IMAD.WIDE.U32 R168, R214, -0x326172a9, RZ ;  /* 0xcd9e8d57d6a87825 */ /* 0x000fe200078e00ff */
[----:B------:R-:W-:Y:S01]  /*fa70*/  @!P2 HFMA2.BF16_V2 R166, -RZ.H0_H0, RZ.H0_H0, -R222.H0_H0 ;  /* 0x200000ffffa6a231 */ /* 0x000fe200003409de */
[----:B------:R-:W-:-:S02]  /*fa80*/  @!P4 PRMT R220, R167, 0x5410, RZ ;  /* 0x00005410a7dcc816 */ /* 0x000fc400000000ff */
[-C--:B------:R-:W-:Y:S01]  /*fa90*/  FMUL.FTZ R147, R147, R176.reuse ;  /* 0x000000b093937220 */ /* 0x080fe20000410000 */
[----:B------:R-:W-:Y:S01]  /*faa0*/  LOP3.LUT R167, R169, UR4, R34, 0x96, !PT ;  /* 0x00000004a9a77c12 */ /* 0x000fe2000f8e9622 */
[----:B------:R-:W-:Y:S01]  /*fab0*/  FADD.FTZ R216, R231, R216 ;  /* 0x000000d8e7d87221 */ /* 0x000fe20000010000 */
[----:B------:R-:W-:Y:S01]  /*fac0*/  @!P2 PRMT R222, R166, 0x5410, RZ ;  /* 0x00005410a6dea816 */ /* 0x000fe200000000ff */
        /* <DEDUP_REMOVED lines=56> */
[----:B------:R-:W-:Y:S01]  /*fe50*/  MUFU.EX2 R183, R183 ;  /* 0x000000b700b77308 */ /* 0x000fe20000000800 */
[----:B------:R-:W-:Y:S02]  /*fe60*/  FADD.FTZ R166, R211, R216 ;  /* 0x000000d8d3a67221 */ /* 0x000fe40000010000 */
[----:B------:R-:W-:-:S05]  /*fe70*/  FFMA.FTZ R178, R11, c[0x0][0x23c], -R178 ;  /* 0x00008f000bb27a23 */ /* 0x000fca00000108b2 */
[----:B------:R-:W1:Y:S01]  /*fe80*/  MUFU.EX2 R182, R182 ;  /* 0x000000b600b67308 */ /* 0x000e620000000800 */
[----:B------:R-:W-:Y:S01]  /*fe90*/  IMAD.WIDE.U32 R216, R167, -0x2daee0ad, RZ ;  /* 0xd2511f53a7d87825 */ /* 0x000fe200078e00ff */
[----:B------:R-:W-:-:S06]  /*fea0*/  LOP3.LUT R211, R19, UR15, R168, 0x96, !PT ;  /* 0x0000000f13d37c12 */ /* 0x000fcc000f8e96a8 */
[----:B------:R-:W-:Y:S01]  /*feb0*/  MUFU.EX2 R179, R179 ;  /* 0x000000b300b37308 */ /* 0x000fe20000000800 */
[----:B------:R-:W-:Y:S01]  /*fec0*/  LOP3.LUT R167, R217, UR14, R32, 0x96, !PT ;  /* 0x0000000ed9a77c12 */ /* 0x000fe2000f8e9620 */
[----:B------:R-:W-:-:S06]  /*fed0*/  IMAD.WIDE.U32 R214, R211, -0x2daee0ad, RZ ;  /* 0xd2511f53d3d67825 */ /* 0x000fcc00078e00ff */
[----:B------:R-:W-:Y:S01]  /*fee0*/  MUFU.EX2 R235, R235 ;  /* 0x000000eb00eb7308 */ /* 0x000fe20000000800 */
[----:B------:R-:W-:Y:S01]  /*fef0*/  IMAD.WIDE.U32 R230, R167, -0x326172a9, RZ ;  /* 0xcd9e8d57a7e67825 */ /* 0x000fe200078e00ff */
[----:B------:R-:W-:-:S06]  /*ff00*/  LOP3.LUT R167, R215, UR12, R216, 0x96, !PT ;  /* 0x0000000cd7a77c12 */ /* 0x000fcc000f8e96d8 */
[----:B------:R-:W-:Y:S01]  /*ff10*/  MUFU.EX2 R238, R238 ;  /* 0x000000ee00ee7308 */ /* 0x000fe20000000800 */
[----:B------:R-:W-:Y:S01]  /*ff20*/  LOP3.LUT R211, R231, UR13, R18, 0x96, !PT ;  /* 0x0000000de7d37c12 */ /* 0x000fe2000f8e9612 */
[----:B------:R-:W-:-:S06]  /*ff30*/  FFMA.FTZ R177, R0, c[0x0][0x23c], -R177 ;  /* 0x00008f0000b17a23 */ /* 0x000fcc00000108b1 */
[----:B------:R-:W-:Y:S01]  /*ff40*/  MUFU.EX2 R237, R237 ;  /* 0x000000ed00ed7308 */ /* 0x000fe20000000800 */
[----:B------:R-:W-:-:S07]  /*ff50*/  IMAD.WIDE.U32 R216, R211, -0x2daee0ad, RZ ;  /* 0xd2511f53d3d87825 */ /* 0x000fce00078e00ff */
[----:B------:R-:W-:Y:S01]  /*ff60*/  MUFU.EX2 R236, R236 ;  /* 0x000000ec00ec7308 */ /* 0x000fe20000000800 */
[----:B------:R-:W-:Y:S01]  /*ff70*/  LOP3.LUT R211, R217, UR10, R214, 0x96, !PT ;  /* 0x0000000ad9d37c12 */ /* 0x000fe2000f8e96d6 */
[----:B------:R-:W-:-:S06]  /*ff80*/  IMAD.WIDE.U32 R214, R167, -0x326172a9, RZ ;  /* 0xcd9e8d57a7d67825 */ /* 0x000fcc00078e00ff */
[----:B------:R-:W-:Y:S01]  /*ff90*/  MUFU.EX2 R234, R234 ;  /* 0x000000ea00ea7308 */ /* 0x000fe20000000800 */
[----:B------:R-:W-:Y:S01]  /*ffa0*/  LOP3.LUT R230, R215, UR11, R230, 0x96, !PT ;  /* 0x0000000bd7e67c12 */ /* 0x000fe2000f8e96e6 */
[----:B------:R2:W-:Y:S04]  /*ffb0*/  STG.E.U16 [R16.64+-0x100], R241 ;  /* 0xffff00f110007986 */ /* 0x0005e8000c101518 */
[----:B------:R-:W-:Y:S01]  /*ffc0*/  IMAD.WIDE.U32 R230, R230, -0x2daee0ad, RZ ;  /* 0xd2511f53e6e67825 */ /* 0x000fe200078e00ff */
[----:B------:R3:W-:Y:S04]  /*ffd0*/  STG.E.U16 [R16.64+-0xfe], R240 ;  /* 0xffff02f010007986 */ /* 0x0007e8000c101518 */
[----:B------:R-:W-:Y:S01]  /*ffe0*/  LOP3.LUT R167, R231, UR8, R216, 0x96, !PT ;  /* 0x00000008e7a77c12 */ /* 0x000fe2000f8e96d8 */
[----:B------:R-:W-:Y:S01]  /*fff0*/  IMAD.WIDE.U32 R186, R211, -0x326172a9, RZ ;  /* 0xcd9e8d57d3ba7825 */ /* 0x000fe200078e00ff */
[----:B------:R-:W-:Y:S01]  /*10000*/  MUFU.EX2 R232, R232 ;  /* 0x000000e800e87308 */ /* 0x000fe20000000800 */
[----:B------:R4:W5:Y:S02]  /*10010*/  LDL.LU.64 R190, [R1+0x80] ;  /* 0x0000800001be7983 */ /* 0x0009640000300a00 */
[----:B------:R-:W-:Y:S01]  /*10020*/  IMAD.WIDE.U32 R216, R167, -0x326172a9, RZ ;  /* 0xcd9e8d57a7d87825 */ /* 0x000fe200078e00ff */
[----:B------:R-:W-:Y:S01]  /*10030*/  LOP3.LUT R214, R187, UR9, R214, 0x96, !PT ;  /* 0x00000009bbd67c12 */ /* 0x000fe2000f8e96d6 */
[----:B------:R4:W5:Y:S03]  /*10040*/  LDL.LU R189, [R1+0x78] ;  /* 0x0000780001bd7983 */ /* 0x0009660000300800 */
[----:B------:R-:W-:Y:S01]  /*10050*/  LOP3.LUT R167, R217, UR5, R186, 0x96, !PT ;  /* 0x00000005d9a77c12 */ /* 0x000fe2000f8e96ba */
[----:B------:R-:W-:Y:S01]  /*10060*/  FADD.FTZ R176, R172, R165 ;  /* 0x000000a5acb07221 */ /* 0x000fe20000010000 */
[----:B-1----:R-:W-:Y:S01]  /*10070*/  F2FP.BF16.PACK_AB R218, R182, R183 ;  /* 0x000000b7b6da723e */ /* 0x002fe200000010ff */
[----:B------:R-:W-:Y:S01]  /*10080*/  IMAD.MOV.U32 R231, RZ, RZ, R184 ;  /* 0x000000ffffe77224 */ /* 0x000fe200078e00b8 */
[----:B------:R-:W-:Y:S01]  /*10090*/  LOP3.LUT R211, R167, 0xff, RZ, 0xc0, !PT ;  /* 0x000000ffa7d37812 */ /* 0x000fe200078ec0ff */
[----:B------:R-:W-:Y:S01]  /*100a0*/  MUFU.EX2 R233, R233 ;  /* 0x000000e900e97308 */ /* 0x000fe20000000800 */
[----:B------:R-:W-:Y:S01]  /*100b0*/  LOP3.LUT R34, R169, UR4, R34, 0x96, !PT ;  /* 0x00000004a9227c12 */ /* 0x000fe2000f8e9622 */
[----:B------:R4:W5:Y:S01]  /*100c0*/  LDL.LU R188, [R1+0x74] ;  /* 0x0000740001bc7983 */ /* 0x0009620000300800 */
[----:B------:R-:W-:-:S02]  /*100d0*/  ISETP.GE.U32.AND P3, PT, R243, R211, PT ;  /* 0x000000d3f300720c */ /* 0x000fc40003f66070 */
[----:B------:R-:W-:Y:S01]  /*100e0*/  LOP3.LUT R211, R167, 0xffff, RZ, 0xc0, !PT ;  /* 0x0000ffffa7d37812 */ /* 0x000fe200078ec0ff */
[----:B------:R-:W-:Y:S01]  /*100f0*/  FADD.FTZ R176, R35, R176 ;  /* 0x000000b023b07221 */ /* 0x000fe20000010000 */
[----:B------:R-:W-:Y:S01]  /*10100*/  LOP3.LUT R168, R19, UR15, R168, 0x96, !PT ;  /* 0x0000000f13a87c12 */ /* 0x000fe2000f8e96a8 */
[----:B--2---:R-:W-:Y:S01]  /*10110*/  IMAD.MOV.U32 R241, RZ, RZ, c[0x0][0x228] ;  /* 0x00008a00fff17624 */ /* 0x004fe200078e00ff */
[----:B------:R-:W-:Y:S01]  /*10120*/  SHF.R.U32.HI R211, RZ, 0x8, R211 ;  /* 0x00000008ffd37819 */ /* 0x000fe200000116d3 */
[----:B------:R4:W5:Y:S03]  /*10130*/  LDL.LU R185, [R1+0x70] ;  /* 0x0000700001b97983 */ /* 0x0009660000300800 */
[----:B------:R-:W-:Y:S01]  /*10140*/  LOP3.LUT R211, R211, 0xffff, RZ, 0xc0, !PT ;  /* 0x0000ffffd3d37812 */ /* 0x000fe200078ec0ff */
[----:B------:R-:W-:Y:S01]  /*10150*/  FADD.FTZ R183, R183, R176 ;  /* 0x000000b0b7b77221 */ /* 0x000fe20000010000 */
[----:B------:R4:W5:Y:S02]  /*10160*/  LDL.LU.64 R186, [R1+0x68] ;  /* 0x0000680001ba7983 */ /* 0x0009640000300a00 */
[----:B------:R-:W-:-:S02]  /*10170*/  ISETP.GE.U32.AND P5, PT, R243, R211, PT ;  /* 0x000000d3f300720c */ /* 0x000fc40003fa6070 */
[--C-:B------:R-:W-:Y:S02]  /*10180*/  SHF.R.U32.HI R211, RZ, 0x10, R167.reuse ;  /* 0x00000010ffd37819 */ /* 0x100fe400000116a7 */
[----:B------:R-:W-:Y:S02]  /*10190*/  SHF.R.U32.HI R167, RZ, 0x18, R167 ;  /* 0x00000018ffa77819 */ /* 0x000fe400000116a7 */
[----:B------:R-:W-:Y:S02]  /*101a0*/  LOP3.LUT R211, R211, 0xff, RZ, 0xc0, !PT ;  /* 0x000000ffd3d37812 */ /* 0x000fe400078ec0ff */
[C---:B------:R-:W-:Y:S02]  /*101b0*/  ISETP.GE.U32.AND P4, PT, R243.reuse, R167, PT ;  /* 0x000000a7f300720c */ /* 0x040fe40003f86070 */
[----:B------:R-:W-:Y:S02]  /*101c0*/  LOP3.LUT R167, R216, 0xff, RZ, 0xc0, !PT ;  /* 0x000000ffd8a77812 */ /* 0x000fe400078ec0ff */
[----:B------:R-:W-:-:S02]  /*101d0*/  ISETP.GE.U32.AND P6, PT, R243, R211, PT ;  /* 0x000000d3f300720c */ /* 0x000fc40003fc6070 */
[C---:B------:R-:W-:Y:S02]  /*101e0*/  ISETP.GE.U32.AND P2, PT, R243.reuse, R167, PT ;  /* 0x000000a7f300720c */ /* 0x040fe40003f46070 */
[--C-:B------:R-:W-:Y:S02]  /*101f0*/  SHF.R.U32.HI R167, RZ, 0x18, R216.reuse ;  /* 0x00000018ffa77819 */ /* 0x100fe400000116d8 */
[----:B------:R-:W-:Y:S02]  /*10200*/  LOP3.LUT R211, R216, 0xffff, RZ, 0xc0, !PT ;  /* 0x0000ffffd8d37812 */ /* 0x000fe400078ec0ff */
[----:B------:R-:W-:Y:S02]  /*10210*/  ISETP.GE.U32.AND P1, PT, R243, R167, PT ;  /* 0x000000a7f300720c */ /* 0x000fe40003f26070 */
[----:B------:R-:W1:Y:S01]  /*10220*/  MUFU.EX2 R167, R212 ;  /* 0x000000d400a77308 */ /* 0x000e620000000800 */
[----:B------:R-:W-:Y:S02]  /*10230*/  SHF.R.U32.HI R217, RZ, 0x10, R216 ;  /* 0x00000010ffd97819 */ /* 0x000fe400000116d8 */
[----:B------:R-:W-:-:S02]  /*10240*/  SHF.R.U32.HI R211, RZ, 0x8, R211 ;  /* 0x00000008ffd37819 */ /* 0x000fc400000116d3 */
[----:B------:R-:W-:Y:S02]  /*10250*/  LOP3.LUT R217, R217, 0xff, RZ, 0xc0, !PT ;  /* 0x000000ffd9d97812 */ /* 0x000fe400078ec0ff */
[----:B------:R-:W-:Y:S02]  /*10260*/  LOP3.LUT R211, R211, 0xffff, RZ, 0xc0, !PT ;  /* 0x0000ffffd3d37812 */ /* 0x000fe400078ec0ff */
[----:B-1----:R-:W-:Y:S01]  /*10270*/  F2FP.BF16.PACK_AB R216, R167, R213 ;  /* 0x000000d5a7d8723e */ /* 0x002fe200000010ff */
[----:B------:R-:W-:-:S03]  /*10280*/  FADD.FTZ R212, R171, R166 ;  /* 0x000000a6abd47221 */ /* 0x000fc60000010000 */
[----:B------:R-:W-:Y:S01]  /*10290*/  PRMT R215, R216, 0x7632, R215 ;  /* 0x00007632d8d77816 */ /* 0x000fe200000000d7 */
[----:B------:R-:W-:-:S03]  /*102a0*/  @!P3 HFMA2.BF16_V2 R164, -RZ.H0_H0, RZ.H0_H0, -R216.H0_H0 ;  /* 0x200000ffffa4b231 */ /* 0x000fc600003409d8 */
[----:B------:R-:W-:Y:S01]  /*102b0*/  PRMT R171, R216, 0x5410, R215 ;  /* 0x00005410d8ab7816 */ /* 0x000fe200000000d7 */
[----:B------:R-:W-:Y:S01]  /*102c0*/  @!P5 HFMA2.BF16_V2 R33, -RZ.H0_H0, RZ.H0_H0, -R215.H0_H0 ;  /* 0x200000ffff21d231 */ /* 0x000fe200003409d7 */
[----:B------:R-:W-:Y:S01]  /*102d0*/  @!P3 PRMT R216, R164, 0x5410, RZ ;  /* 0x00005410a4d8b816 */ /* 0x000fe200000000ff */
[----:B------:R-:W-:Y:S01]  /*102e0*/  IMAD.WIDE.U32 R164, R214, -0x2daee0ad, RZ ;  /* 0xd2511f53d6a47825 */ /* 0x000fe200078e00ff */
[----:B------:R-:W-:Y:S02]  /*102f0*/  ISETP.GE.U32.AND P3, PT, R243, R217, PT ;  /* 0x000000d9f300720c */ /* 0x000fe40003f66070 */
[----:B------:R-:W-:Y:S01]  /*10300*/  @!P5 PRMT R215, R33, 0x5410, RZ ;  /* 0x0000541021d7d816 */ /* 0x000fe200000000ff */
[----:B------:R-:W-:Y:S01]  /*10310*/  IMAD.MOV.U32 R33, RZ, RZ, R231 ;  /* 0x000000ffff217224 */ /* 0x000fe200078e00e7 */
[----:B------:R-:W-:Y:S01]  /*10320*/  LOP3.LUT R230, R165, UR7, R230, 0x96, !PT ;  /* 0x00000007a5e67c12 */ /* 0x000fe2000f8e96e6 */
[----:B------:R-:W-:Y:S01]  /*10330*/  MUFU.EX2 R231, R180 ;  /* 0x000000b400e77308 */ /* 0x000fe20000000800 */
[----:B------:R-:W-:Y:S01]  /*10340*/  LOP3.LUT R184, R164, 0xff, RZ, 0xc0, !PT ;  /* 0x000000ffa4b87812 */ /* 0x000fe200078ec0ff */
[----:B------:R-:W-:Y:S01]  /*10350*/  FADD.FTZ R214, R170, R212 ;  /* 0x000000d4aad67221 */ /* 0x000fe20000010000 */
[----:B------:R-:W-:-:S02]  /*10360*/  LOP3.LUT R165, R164, 0xffff, RZ, 0xc0, !PT ;  /* 0x0000ffffa4a57812 */ /* 0x000fc400078ec0ff */
[--C-:B------:R-:W-:Y:S02]  /*10370*/  SHF.R.U32.HI R166, RZ, 0x10, R164.reuse ;  /* 0x00000010ffa67819 */ /* 0x100fe400000116a4 */
[----:B------:R-:W-:Y:S02]  /*10380*/  SHF.R.U32.HI R172, RZ, 0x18, R164 ;  /* 0x00000018ffac7819 */ /* 0x000fe400000116a4 */
[----:B------:R-:W1:Y:S01]  /*10390*/  MUFU.EX2 R164, R181 ;  /* 0x000000b500a47308 */ /* 0x000e620000000800 */
[----:B------:R-:W-:Y:S02]  /*103a0*/  ISETP.GE.U32.AND P5, PT, R243, R211, PT ;  /* 0x000000d3f300720c */ /* 0x000fe40003fa6070 */
[----:B------:R-:W-:Y:S01]  /*103b0*/  PRMT R217, R218, 0x7632, R217 ;  /* 0x00007632dad97816 */ /* 0x000fe200000000d9 */
[----:B------:R-:W-:-:S03]  /*103c0*/  @!P6 HFMA2.BF16_V2 R27, -RZ.H0_H0, RZ.H0_H0, -R218.H0_H0 ;  /* 0x200000ffff1be231 */ /* 0x000fc600003409da */
[----:B------:R-:W-:Y:S01]  /*103d0*/  PRMT R170, R218, 0x5410, R217 ;  /* 0x00005410daaa7816 */ /* 0x000fe200000000d9 */
[----:B------:R-:W-:Y:S01]  /*103e0*/  @!P4 HFMA2.BF16_V2 R31, -RZ.H0_H0, RZ.H0_H0, -R217.H0_H0 ;  /* 0x200000ffff1fc231 */ /* 0x000fe200003409d9 */
[----:B-1----:R-:W-:-:S04]  /*103f0*/  F2FP.BF16.PACK_AB R212, R231, R164 ;  /* 0x000000a4e7d4723e */ /* 0x002fc800000010ff */
[----:B------:R-:W-:Y:S02]  /*10400*/  @!P4 PRMT R217, R31, 0x5410, RZ ;  /* 0x000054101fd9c816 */ /* 0x000fe400000000ff */
[C---:B------:R-:W-:Y:S01]  /*10410*/  PRMT R211, R212.reuse, 0x7632, R211 ;  /* 0x00007632d4d37816 */ /* 0x040fe200000000d3 */
[----:B------:R-:W-:Y:S01]  /*10420*/  @!P2 HFMA2.BF16_V2 R26, -RZ.H0_H0, RZ.H0_H0, -R212.H0_H0 ;  /* 0x200000ffff1aa231 */ /* 0x000fe200003409d4 */
[----:B------:R-:W-:Y:S02]  /*10430*/  @!P6 PRMT R218, R27, 0x5410, RZ ;  /* 0x000054101bdae816 */ /* 0x000fe400000000ff */
[----:B------:R-:W-:Y:S01]  /*10440*/  SHF.R.U32.HI R31, RZ, 0x10, R230 ;  /* 0x00000010ff1f7819 */ /* 0x000fe200000116e6 */
[----:B------:R-:W-:Y:S01]  /*10450*/  @!P5 HFMA2.BF16_V2 R25, -RZ.H0_H0, RZ.H0_H0, -R211.H0_H0 ;  /* 0x200000ffff19d231 */ /* 0x000fe200003409d3 */
[----:B------:R-:W-:Y:S01]  /*10460*/  FADD.FTZ R27, R213, R214 ;  /* 0x000000d6d51b7221 */ /* 0x000fe20000010000 */
[----:B------:R-:W-:Y:S02]  /*10470*/  PRMT R35, R212, 0x5410, R211 ;  /* 0x00005410d4237816 */ /* 0x000fe400000000d3 */
[----:B------:R-:W-:-:S02]  /*10480*/  F2FP.BF16.PACK_AB R214, R235, R179 ;  /* 0x000000b3ebd6723e */ /* 0x000fc400000010ff */
[----:B------:R-:W-:Y:S02]  /*10490*/  @!P2 PRMT R212, R26, 0x5410, RZ ;  /* 0x000054101ad4a816 */ /* 0x000fe400000000ff */
[----:B------:R-:W-:Y:S02]  /*104a0*/  @!P5 PRMT R211, R25, 0x5410, RZ ;  /* 0x0000541019d3d816 */ /* 0x000fe400000000ff */
[C---:B------:R-:W-:Y:S02]  /*104b0*/  LOP3.LUT R26, R230.reuse, 0xff, RZ, 0xc0, !PT ;  /* 0x000000ffe61a7812 */ /* 0x040fe400078ec0ff */
[----:B------:R-:W-:Y:S02]  /*104c0*/  SHF.R.U32.HI R25, RZ, 0x18, R230 ;  /* 0x00000018ff197819 */ /* 0x000fe400000116e6 */
[----:B------:R-:W-:Y:S02]  /*104d0*/  LOP3.LUT R31, R31, 0xff, RZ, 0xc0, !PT ;  /* 0x000000ff1f1f7812 */ /* 0x000fe400078ec0ff */
[----:B------:R-:W-:Y:S01]  /*104e0*/  LOP3.LUT R230, R230, 0xffff, RZ, 0xc0, !PT ;  /* 0x0000ffffe6e67812 */ /* 0x000fe200078ec0ff */
[----:B------:R-:W-:Y:S01]  /*104f0*/  @!P3 HFMA2.BF16_V2 R22, -RZ.H0_H0, RZ.H0_H0, -R214.H0_H0 ;  /* 0x200000ffff16b231 */ /* 0x000fe200003409d6 */
[----:B------:R-:W-:-:S02]  /*10500*/  PRMT R213, R214, 0x7632, R213 ;  /* 0x00007632d6d57816 */ /* 0x000fc400000000d5 */
[----:B------:R-:W-:Y:S01]  /*10510*/  ISETP.GE.U32.AND P6, PT, R243, R31, PT ;  /* 0x0000001ff300720c */ /* 0x000fe20003fc6070 */
[----:B------:R-:W-:Y:S01]  /*10520*/  IMAD.MOV.U32 R31, RZ, RZ, R33 ;  /* 0x000000ffff1f7224 */ /* 0x000fe200078e0021 */
[----:B------:R-:W-:Y:S02]  /*10530*/  SHF.R.U32.HI R230, RZ, 0x8, R230 ;  /* 0x00000008ffe67819 */ /* 0x000fe400000116e6 */
[----:B------:R-:W-:Y:S02]  /*10540*/  PRMT R33, R214, 0x5410, R213 ;  /* 0x00005410d6217816 */ /* 0x000fe400000000d5 */
[----:B------:R-:W-:Y:S02]  /*10550*/  @!P3 PRMT R214, R22, 0x5410, RZ ;  /* 0x0000541016d6b816 */ /* 0x000fe400000000ff */
[----:B------:R-:W-:Y:S02]  /*10560*/  LOP3.LUT R22, R230, 0xffff, RZ, 0xc0, !PT ;  /* 0x0000ffffe6167812 */ /* 0x000fe400078ec0ff */
[----:B------:R-:W-:-:S02]  /*10570*/  F2FP.BF16.PACK_AB R181, R237, R238 ;  /* 0x000000eeedb5723e */ /* 0x000fc400000010ff */
[C---:B------:R-:W-:Y:S02]  /*10580*/  ISETP.GE.U32.AND P3, PT, R243.reuse, R22, PT ;  /* 0x00000016f300720c */ /* 0x040fe40003f66070 */
[----:B------:R-:W-:Y:S02]  /*10590*/  ISETP.GE.U32.AND P2, PT, R243, R26, PT ;  /* 0x0000001af300720c */ /* 0x000fe40003f46070 */
[----:B------:R-:W-:Y:S01]  /*105a0*/  PRMT R180, R181, 0x7632, R180 ;  /* 0x00007632b5b47816 */ /* 0x000fe200000000b4 */
[----:B------:R-:W-:Y:S01]  /*105b0*/  @!P1 HFMA2.BF16_V2 R23, -RZ.H0_H0, RZ.H0_H0, -R213.H0_H0 ;  /* 0x200000ffff179231 */ /* 0x000fe200003409d5 */
[----:B------:R-:W-:Y:S02]  /*105c0*/  LOP3.LUT R166, R166, 0xff, RZ, 0xc0, !PT ;  /* 0x000000ffa6a67812 */ /* 0x000fe400078ec0ff */
[----:B------:R-:W-:Y:S02]  /*105d0*/  SHF.R.U32.HI R165, RZ, 0x8, R165 ;  /* 0x00000008ffa57819 */ /* 0x000fe400000116a5 */
[----:B------:R-:W-:-:S02]  /*105e0*/  @!P1 PRMT R213, R23, 0x5410, RZ ;  /* 0x0000541017d59816 */ /* 0x000fc400000000ff */
[C---:B------:R-:W-:Y:S01]  /*105f0*/  ISETP.GE.U32.AND P4, PT, R243.reuse, R184, PT ;  /* 0x000000b8f300720c */ /* 0x040fe20003f86070 */
[----:B------:R-:W-:Y:S01]  /*10600*/  @!P3 HFMA2.BF16_V2 R0, -RZ.H0_H0, RZ.H0_H0, -R180.H0_H0 ;  /* 0x200000ffff00b231 */ /* 0x000fe200003409b4 */
[----:B------:R-:W-:Y:S01]  /*10610*/  ISETP.GE.U32.AND P1, PT, R243, R172, PT ;  /* 0x000000acf300720c */ /* 0x000fe20003f26070 */
[----:B------:R-:W-:Y:S01]  /*10620*/  @!P2 HFMA2.BF16_V2 R11, -RZ.H0_H0, RZ.H0_H0, -R181.H0_H0 ;  /* 0x200000ffff0ba231 */ /* 0x000fe200003409b5 */
[----:B------:R-:W-:Y:S01]  /*10630*/  PRMT R172, R181, 0x5410, R180 ;  /* 0x00005410b5ac7816 */ /* 0x000fe200000000b4 */
[----:B------:R-:W-:Y:S01]  /*10640*/  FADD.FTZ R230, R182, R183 ;  /* 0x000000b7b6e67221 */ /* 0x000fe20000010000 */
[----:B------:R-:W-:Y:S02]  /*10650*/  @!P3 PRMT R180, R0, 0x5410, RZ ;  /* 0x0000541000b4b816 */ /* 0x000fe400000000ff */
[----:B------:R-:W-:Y:S01]  /*10660*/  LOP3.LUT R165, R165, 0xffff, RZ, 0xc0, !PT ;  /* 0x0000ffffa5a57812 */ /* 0x000fe200078ec0ff */
[----:B------:R-:W1:Y:S01]  /*10670*/  MUFU.EX2 R0, R177 ;  /* 0x000000b100007308 */ /* 0x000e620000000800 */
[----:B------:R-:W-:Y:S01]  /*10680*/  @!P2 PRMT R181, R11, 0x5410, RZ ;  /* 0x000054100bb5a816 */ /* 0x000fe200000000ff */
[----:B------:R-:W-:Y:S01]  /*10690*/  FADD.FTZ R167, R167, R27 ;  /* 0x0000001ba7a77221 */ /* 0x000fe20000010000 */
[----:B------:R-:W-:Y:S01]  /*106a0*/  ISETP.GE.U32.AND P5, PT, R243, R25, PT ;  /* 0x00000019f300720c */ /* 0x000fe20003fa6070 */
[----:B------:R-:W-:Y:S01]  /*106b0*/  IMAD.MOV.U32 R23, RZ, RZ, R15 ;  /* 0x000000ffff177224 */ /* 0x000fe200078e000f */
[----:B------:R4:W5:Y:S01]  /*106c0*/  LDL.LU R184, [R1+0x60] ;  /* 0x0000600001b87983 */ /* 0x0009620000300800 */
[----:B------:R-:W-:-:S02]  /*106d0*/  IMAD.MOV.U32 R22, RZ, RZ, R14 ;  /* 0x000000ffff167224 */ /* 0x000fc400078e000e */
[----:B------:R2:W2:Y:S01]  /*106e0*/  MUFU.EX2 R11, R178 ;  /* 0x000000b2000b7308 */ /* 0x0004a20000000800 */
[----:B------:R-:W-:Y:S01]  /*106f0*/  ISETP.GE.U32.AND P2, PT, R243, R166, PT ;  /* 0x000000a6f300720c */ /* 0x000fe20003f46070 */
[----:B------:R-:W-:Y:S01]  /*10700*/  FADD.FTZ R230, R179, R230 ;  /* 0x000000e6b3e67221 */ /* 0x000fe20000010000 */
[----:B------:R-:W-:Y:S01]  /*10710*/  ISETP.GE.U32.AND P3, PT, R243, R165, PT ;  /* 0x000000a5f300720c */ /* 0x000fe20003f66070 */
[----:B------:R-:W-:Y:S01]  /*10720*/  FADD.FTZ R167, R164, R167 ;  /* 0x000000a7a4a77221 */ /* 0x000fe20000010000 */
[----:B------:R-:W-:Y:S01]  /*10730*/  F2FP.BF16.PACK_AB R183, R233, R234 ;  /* 0x000000eae9b7723e */ /* 0x000fe200000010ff */
[----:B------:R-:W-:Y:S01]  /*10740*/  IMAD.SHL.U32 R241, R241, 0x8, RZ ;  /* 0x00000008f1f17824 */ /* 0x000fe200078e00ff */
[----:B------:R4:W5:Y:S01]  /*10750*/  LDL.LU.64 R14, [R1+0x58] ;  /* 0x00005800010e7983 */ /* 0x0009620000300a00 */
[----:B-1----:R-:W-:Y:S01]  /*10760*/  F2FP.BF16.PACK_AB R179, R0, R232 ;  /* 0x000000e800b3723e */ /* 0x002fe200000010ff */
[----:B------:R-:W-:Y:S01]  /*10770*/  FADD.FTZ R231, R231, R167 ;  /* 0x000000a7e7e77221 */ /* 0x000fe20000010000 */
[----:B------:R-:W-:Y:S01]  /*10780*/  PRMT R182, R183, 0x7632, R182 ;  /* 0x00007632b7b67816 */ /* 0x000fe200000000b6 */
[----:B------:R-:W-:Y:S01]  /*10790*/  @!P6 HFMA2.BF16_V2 R21, -RZ.H0_H0, RZ.H0_H0, -R183.H0_H0 ;  /* 0x200000ffff15e231 */ /* 0x000fe200003409b7 */
[----:B---3--:R-:W-:-:S02]  /*107a0*/  IMAD.WIDE R240, R241, 0x2, R16 ;  /* 0x00000002f1f07825 */ /* 0x008fc400078e0210 */
[----:B------:R-:W-:Y:S01]  /*107b0*/  @!P2 HFMA2.BF16_V2 R5, -RZ.H0_H0, RZ.H0_H0, -R179.H0_H0 ;  /* 0x200000ffff05a231 */ /* 0x000fe200003409b3 */
[----:B------:R-:W-:Y:S01]  /*107c0*/  PRMT R166, R183, 0x5410, R182 ;  /* 0x00005410b7a67816 */ /* 0x000fe200000000b6 */
[----:B------:R-:W-:Y:S01]  /*107d0*/  @!P5 HFMA2.BF16_V2 R20, -RZ.H0_H0, RZ.H0_H0, -R182.H0_H0 ;  /* 0x200000ffff14d231 */ /* 0x000fe200003409b6 */
[----:B--2---:R-:W-:Y:S01]  /*107e0*/  PRMT R178, R179, 0x7632, R178 ;  /* 0x00007632b3b27816 */ /* 0x004fe200000000b2 */
[----:B------:R-:W-:Y:S01]  /*107f0*/  STG.E.U16 [R240.64+-0x100], R252 ;  /* 0xffff00fcf0007986 */ /* 0x000fe2000c101518 */
[----:B------:R-:W-:Y:S02]  /*10800*/  F2FP.BF16.PACK_AB R177, R11, R236 ;  /* 0x000000ec0bb1723e */ /* 0x000fe400000010ff */
[----:B------:R-:W-:Y:S01]  /*10810*/  PRMT R164, R179, 0x5410, R178 ;  /* 0x00005410b3a47816 */ /* 0x000fe200000000b2 */
[----:B------:R-:W-:Y:S01]  /*10820*/  @!P1 HFMA2.BF16_V2 R4, -RZ.H0_H0, RZ.H0_H0, -R178.H0_H0 ;  /* 0x200000ffff049231 */ /* 0x000fe200003409b2 */
[----:B------:R-:W-:Y:S01]  /*10830*/  PRMT R176, R177, 0x7632, R176 ;  /* 0x00007632b1b07816 */ /* 0x000fe200000000b0 */
[----:B------:R-:W-:Y:S01]  /*10840*/  @!P4 HFMA2.BF16_V2 R7, -RZ.H0_H0, RZ.H0_H0, -R177.H0_H0 ;  /* 0x200000ffff07c231 */ /* 0x000fe200003409b1 */
[----:B------:R-:W-:Y:S01]  /*10850*/  @!P2 PRMT R179, R5, 0x5410, RZ ;  /* 0x0000541005b3a816 */ /* 0x000fe200000000ff */
[----:B------:R-:W-:Y:S01]  /*10860*/  STG.E.U16 [R240.64+-0xfe], R242 ;  /* 0xffff02f2f0007986 */ /* 0x000fe2000c101518 */
[----:B------:R-:W-:Y:S01]  /*10870*/  @!P1 PRMT R178, R4, 0x5410, RZ ;  /* 0x0000541004b29816 */ /* 0x000fe200000000ff */
[----:B------:R-:W-:Y:S01]  /*10880*/  @!P3 HFMA2.BF16_V2 R6, -RZ.H0_H0, RZ.H0_H0, -R176.H0_H0 ;  /* 0x200000ffff06b231 */ /* 0x000fe200003409b0 */
[----:B------:R-:W-:-:S02]  /*10890*/  LOP3.LUT R4, R23, UR14, R32, 0x96, !PT ;  /* 0x0000000e17047c12 */ /* 0x000fc4000f8e9620 */
[----:B------:R-:W-:Y:S02]  /*108a0*/  LOP3.LUT R5, R13, UR12, R22, 0x96, !PT ;  /* 0x0000000c0d057c12 */ /* 0x000fe4000f8e9616 */
[----:B------:R-:W-:Y:S01]  /*108b0*/  PRMT R165, R177, 0x5410, R176 ;  /* 0x00005410b1a57816 */ /* 0x000fe200000000b0 */
[----:B------:R-:W-:Y:S01]  /*108c0*/  IMAD.WIDE.U32 R26, R4, -0x326172a9, RZ ;  /* 0xcd9e8d57041a7825 */ /* 0x000fe200078e00ff */
[----:B------:R-:W-:Y:S02]  /*108d0*/  @!P4 PRMT R177, R7, 0x5410, RZ ;  /* 0x0000541007b1c816 */ /* 0x000fe400000000ff */
[----:B------:R-:W-:Y:S01]  /*108e0*/  @!P3 PRMT R176, R6, 0x5410, RZ ;  /* 0x0000541006b0b816 */ /* 0x000fe200000000ff */
[----:B------:R-:W-:Y:S01]  /*108f0*/  IMAD.WIDE.U32 R6, R5, -0x326172a9, RZ ;  /* 0xcd9e8d5705067825 */ /* 0x000fe200078e00ff */
[----:B------:R-:W-:Y:S02]  /*10900*/  LOP3.LUT R4, R27, UR13, R18, 0x96, !PT ;  /* 0x0000000d1b047c12 */ /* 0x000fe4000f8e9612 */
[----:B------:R-:W-:-:S02]  /*10910*/  @!P5 PRMT R182, R20, 0x5410, RZ ;  /* 0x0000541014b6d816 */ /* 0x000fc400000000ff */
[----:B------:R-:W-:Y:S01]  /*10920*/  LOP3.LUT R26, R7, UR11, R26, 0x96, !PT ;  /* 0x0000000b071a7c12 */ /* 0x000fe2000f8e961a */
[----:B------:R-:W-:Y:S01]  /*10930*/  IMAD.WIDE.U32 R22, R4, -0x2daee0ad, RZ ;  /* 0xd2511f5304167825 */ /* 0x000fe200078e00ff */
[----:B------:R-:W-:-:S03]  /*10940*/  @!P6 PRMT R183, R21, 0x5410, RZ ;  /* 0x0000541015b7e816 */ /* 0x000fc600000000ff */
[----:B------:R-:W-:Y:S01]  /*10950*/  IMAD.WIDE.U32 R26, R26, -0x2daee0ad, RZ ;  /* 0xd2511f531a1a7825 */ /* 0x000fe200078e00ff */
[----:B------:R-:W-:Y:S02]  /*10960*/  LOP3.LUT R4, R23, UR10, R12, 0x96, !PT ;  /* 0x0000000a17047c12 */ /* 0x000fe4000f8e960c */
[----:B------:R-:W-:Y:S01]  /*10970*/  PRMT R167, R243, 0x7054, R243 ;  /* 0x00007054f3a77816 */ /* 0x000fe200000000f3 */
[----:B------:R-:W-:Y:S01]  /*10980*/  STG.E.U16 [R16.64+-0xf0], R31 ;  /* 0xffff101f10007986 */ /* 0x000fe2000c101518 */
[----:B------:R-:W-:Y:S01]  /*10990*/  LOP3.LUT R22, R27, UR8, R22, 0x96, !PT ;  /* 0x000000081b167c12 */ /* 0x000fe2000f8e9616 */
[----:B------:R-:W-:-:S04]  /*109a0*/  IMAD.WIDE.U32 R4, R4, -0x326172a9, RZ ;  /* 0xcd9e8d5704047825 */ /* 0x000fc800078e00ff */
[----:B------:R-:W-:Y:S01]  /*109b0*/  FADD.FTZ R230, R235, R230 ;  /* 0x000000e6ebe67221 */ /* 0x000fe20000010000 */
[----:B------:R-:W-:Y:S01]  /*109c0*/  STG.E.U16 [R16.64+-0xee], R227 ;  /* 0xffff12e310007986 */ /* 0x000fe2000c101518 */
[----:B------:R-:W-:Y:S01]  /*109d0*/  IMAD.WIDE.U32 R22, R22, -0x326172a9, RZ ;  /* 0xcd9e8d5716167825 */ /* 0x000fe200078e00ff */
[----:B------:R-:W-:Y:S02]  /*109e0*/  LOP3.LUT R25, R5, UR9, R6, 0x96, !PT ;  /* 0x0000000905197c12 */ /* 0x000fe4000f8e9606 */
[----:B------:R4:W5:Y:S01]  /*109f0*/  LDL.LU.64 R12, [R1+0x50] ;  /* 0x00005000010c7983 */ /* 0x0009620000300a00 */
[----:B------:R-:W-:Y:S01]  /*10a00*/  FADD.FTZ R230, R234, R230 ;  /* 0x000000e6eae67221 */ /* 0x000fe20000010000 */
[----:B------:R-:W-:Y:S01]  /*10a10*/  LOP3.LUT R5, R23, UR5, R4, 0x96, !PT ;  /* 0x0000000517057c12 */ /* 0x000fe2000f8e9604 */
[----:B------:R-:W-:Y:S01]  /*10a20*/  FADD.FTZ R231, R238, R231 ;  /* 0x000000e7eee77221 */ /* 0x000fe20000010000 */
[----:B------:R-:W-:Y:S01]  /*10a30*/  SHF.R.U32.HI R20, RZ, 0x10, R22 ;  /* 0x00000010ff147819 */ /* 0x000fe20000011616 */
[----:B------:R-:W-:Y:S01]  /*10a40*/  FADD.FTZ R230, R233, R230 ;  /* 0x000000e6e9e67221 */ /* 0x000fe20000010000 */
[C---:B------:R-:W-:Y:S01]  /*10a50*/  LOP3.LUT R6, R5.reuse, 0xffff, RZ, 0xc0, !PT ;  /* 0x0000ffff05067812 */ /* 0x040fe200078ec0ff */
[----:B------:R-:W-:Y:S01]  /*10a60*/  STG.E.U16 [R240.64+-0xf0], R229 ;  /* 0xffff10e5f0007986 */ /* 0x000fe2000c101518 */
[----:B------:R-:W-:Y:S01]  /*10a70*/  LOP3.LUT R4, R5, 0xff, RZ, 0xc0, !PT ;  /* 0x000000ff05047812 */ /* 0x000fe200078ec0ff */
[----:B------:R-:W-:Y:S01]  /*10a80*/  FADD.FTZ R230, R232, R230 ;  /* 0x000000e6e8e67221 */ /* 0x000fe20000010000 */
[----:B------:R-:W-:Y:S01]  /*10a90*/  SHF.R.U32.HI R6, RZ, 0x8, R6 ;  /* 0x00000008ff067819 */ /* 0x000fe20000011606 */
[----:B------:R-:W-:Y:S01]  /*10aa0*/  STG.E.U16 [R240.64+-0xee], R228 ;  /* 0xffff12e4f0007986 */ /* 0x000fe2000c101518 */
[----:B------:R-:W-:Y:S01]  /*10ab0*/  LOP3.LUT R21, R22, 0xff, RZ, 0xc0, !PT ;  /* 0x000000ff16157812 */ /* 0x000fe200078ec0ff */
[----:B------:R-:W-:Y:S01]  /*10ac0*/  FADD.FTZ R231, R237, R231 ;  /* 0x000000e7ede77221 */ /* 0x000fe20000010000 */
[----:B------:R-:W-:Y:S01]  /*10ad0*/  PRMT R4, R4, 0x5410, R6 ;  /* 0x0000541004047816 */ /* 0x000fe20000000006 */
[----:B------:R-:W-:Y:S01]  /*10ae0*/  STG.E.U16 [R16.64+-0xe0], R224 ;  /* 0xffff20e010007986 */ /* 0x000fe2000c101518 */
[----:B------:R-:W-:Y:S01]  /*10af0*/  SHF.R.U32.HI R6, RZ, 0x10, R5 ;  /* 0x00000010ff067819 */ /* 0x000fe20000011605 */
[----:B------:R-:W-:Y:S01]  /*10b00*/  FADD.FTZ R231, R236, R231 ;  /* 0x000000e7ece77221 */ /* 0x000fe20000010000 */
[----:B------:R-:W-:Y:S01]  /*10b10*/  SHF.R.U32.HI R5, RZ, 0x18, R5 ;  /* 0x00000018ff057819 */ /* 0x000fe20000011605 */
[----:B------:R-:W-:Y:S01]  /*10b20*/  HSET2.LE.AND R4, R4, R167, PT ;  /* 0x000000a704047233 */ /* 0x000fe20003803000 */
[----:B------:R-:W-:Y:S01]  /*10b30*/  LOP3.LUT R6, R6, 0xff, RZ, 0xc0, !PT ;  /* 0x000000ff06067812 */ /* 0x000fe200078ec0ff */
[----:B------:R-:W-:Y:S01]  /*10b40*/  STG.E.U16 [R16.64+-0xde], R223 ;  /* 0xffff22df10007986 */ /* 0x000fe2000c101518 */
[----:B------:R-:W-:Y:S01]  /*10b50*/  LOP3.LUT R20, R20, 0xff, RZ, 0xc0, !PT ;  /* 0x000000ff14147812 */ /* 0x000fe200078ec0ff */
[----:B------:R-:W-:Y:S01]  /*10b60*/  @UP0 UIADD3 UR29, UR6, -0x4, URZ ;  /* 0xfffffffc061d0890 */ /* 0x000fe2000fffe03f */
[----:B------:R-:W-:Y:S01]  /*10b70*/  PRMT R5, R6, 0x5410, R5 ;  /* 0x0000541006057816 */ /* 0x000fe20000000005 */
[----:B------:R-:W-:Y:S01]  /*10b80*/  STG.E.U16 [R240.64+-0xe0], R226 ;  /* 0xffff20e2f0007986 */ /* 0x000fe2000c101518 */
[----:B------:R-:W-:-:S02]  /*10b90*/  LOP3.LUT R6, R22, 0xffff, RZ, 0xc0, !PT ;  /* 0x0000ffff16067812 */ /* 0x000fc400078ec0ff */
[----:B------:R-:W-:Y:S01]  /*10ba0*/  SHF.R.U32.HI R7, RZ, 0x18, R22 ;  /* 0x00000018ff077819 */ /* 0x000fe20000011616 */
[--C-:B------:R-:W-:Y:S01]  /*10bb0*/  HSET2.LE.AND R5, R5, R167.reuse, PT ;  /* 0x000000a705057233 */ /* 0x100fe20003803000 */
[----:B------:R-:W-:Y:S01]  /*10bc0*/  SHF.R.U32.HI R6, RZ, 0x8, R6 ;  /* 0x00000008ff067819 */ /* 0x000fe20000011606 */
[----:B------:R-:W-:Y:S01]  /*10bd0*/  STG.E.U16 [R240.64+-0xde], R225 ;  /* 0xffff22e1f0007986 */ /* 0x000fe2000c101518 */
[----:B------:R-:W-:Y:S02]  /*10be0*/  PRMT R7, R20, 0x5410, R7 ;  /* 0x0000541014077816 */ /* 0x000fe40000000007 */
[----:B------:R-:W-:Y:S01]  /*10bf0*/  PRMT R6, R21, 0x5410, R6 ;  /* 0x0000541015067816 */ /* 0x000fe20000000006 */
[----:B------:R-:W-:Y:S01]  /*10c00*/  STG.E.U16 [R16.64+-0xd0], R220 ;  /* 0xffff30dc10007986 */ /* 0x000fe2000c101518 */
[----:B------:R-:W-:Y:S01]  /*10c10*/  LOP3.LUT R4, R4, R239, RZ, 0xc0, !PT ;  /* 0x000000ef04047212 */ /* 0x000fe200078ec0ff */
[--C-:B------:R-:W-:Y:S01]  /*10c20*/  HSET2.LE.AND R7, R7, R167.reuse, PT ;  /* 0x000000a707077233 */ /* 0x100fe20003803000 */
[----:B------:R-:W-:Y:S01]  /*10c30*/  LOP3.LUT R5, R5, R175, RZ, 0xc0, !PT ;  /* 0x000000af05057212 */ /* 0x000fe200078ec0ff */
[----:B------:R-:W1:Y:S01]  /*10c40*/  LDSM.16.MT88.4 R20, [R204+0x18000] ;  /* 0x01800000cc14783b */ /* 0x000e620000004200 */
[----:B------:R-:W-:-:S02]  /*10c50*/  HSET2.LE.AND R6, R6, R167, PT ;  /* 0x000000a706067233 */ /* 0x000fc40003803000 */
[----:B------:R-:W-:Y:S01]  /*10c60*/  LOP3.LUT R7, R7, R173, RZ, 0xc0, !PT ;  /* 0x000000ad07077212 */ /* 0x000fe200078ec0ff */
[----:B------:R-:W-:Y:S02]  /*10c70*/  STG.E.U16 [R16.64+-0xce], R219 ;  /* 0xffff32db10007986 */ /* 0x000fe4000c101518 */
[----:B------:R-:W-:Y:S01]  /*10c80*/  LOP3.LUT R6, R6, R174, RZ, 0xc0, !PT ;  /* 0x000000ae06067212 */ /* 0x000fe200078ec0ff */
[----:B------:R-:W-:Y:S01]  /*10c90*/  IMAD.WIDE.U32 R174, R168, -0x2daee0ad, RZ ;  /* 0xd2511f53a8ae7825 */ /* 0x000fe200078e00ff */
        /* <DEDUP_REMOVED lines=8> */
[C---:B-1----:R-:W-:Y:S03]  /*10d20*/  HMMA.16816.F32.BF16 R132, R4.reuse, R20, R132 ;  /* 0x000000140484723c */ /* 0x042fe60000041884 */
[----:B------:R-:W-:Y:S04]  /*10d30*/  STG.E.U16 [R240.64+-0xb0], R214 ;  /* 0xffff50d6f0007986 */ /* 0x000fe8000c101518 */
[----:B------:R-:W-:Y:S01]  /*10d40*/  STG.E.U16 [R240.64+-0xae], R213 ;  /* 0xffff52d5f0007986 */ /* 0x000fe2000c101518 */
[C---:B------:R-:W-:Y:S03]  /*10d50*/  HMMA.16816.F32.BF16 R136, R4.reuse, R22, R136 ;  /* 0x000000160488723c */ /* 0x040fe60000041888 */
[----:B------:R-:W1:Y:S04]  /*10d60*/  LDSM.16.MT88.4 R20, [R202+0x18000] ;  /* 0x01800000ca14783b */ /* 0x000e680000004200 */
        /* <DEDUP_REMOVED lines=127> */
[----:B------:R-:W1:Y:S06]  /*11560*/  LDSM.16.MT88.4 R28, [R202+0x19000] ;  /* 0x01900000ca1c783b */ /* 0x000e6c0000004200 */
[----:B------:R-:W-:-:S05]  /*11570*/  IMAD.WIDE.U32 R4, R34, -0x2daee0ad, RZ ;  /* 0xd2511f5322047825 */ /* 0x000fca00078e00ff */
[----:B------:R-:W-:Y:S02]  /*11580*/  LOP3.LUT R32, R5, UR14, R32, 0x96, !PT ;  /* 0x0000000e05207c12 */ /* 0x000fe4000f8e9620 */
[----:B------:R-:W-:-:S03]  /*11590*/  LOP3.LUT R168, R175, UR12, R4, 0x96, !PT ;  /* 0x0000000cafa87c12 */ /* 0x000fc6000f8e9604 */
        /* <DEDUP_REMOVED lines=11> */
[----:B------:R-:W-:Y:S01]  /*11650*/  LOP3.LUT R4, R20, 0xffff, RZ, 0xc0, !PT ;  /* 0x0000ffff14047812 */ /* 0x000fe200078ec0ff */
[----:B------:R-:W-:Y:S01]  /*11660*/  IMAD.WIDE.U32 R168, R168, -0x2daee0ad, RZ ;  /* 0xd2511f53a8a87825 */ /* 0x000fe200078e00ff */
[----:B------:R-:W-:Y:S02]  /*11670*/  LOP3.LUT R19, R21, UR5, R174, 0x96, !PT ;  /* 0x0000000515137c12 */ /* 0x000fe4000f8e96ae */
[----:B------:R-:W-:Y:S02]  /*11680*/  SHF.R.U32.HI R4, RZ, 0x8, R4 ;  /* 0x00000008ff047819 */ /* 0x000fe40000011604 */
[----:B------:R-:W-:Y:S02]  /*11690*/  LOP3.LUT R6, R20, 0xff, RZ, 0xc0, !PT ;  /* 0x000000ff14067812 */ /* 0x000fe400078ec0ff */
[----:B------:R-:W-:Y:S02]  /*116a0*/  LOP3.LUT R7, R19, 0xffff, RZ, 0xc0, !PT ;  /* 0x0000ffff13077812 */ /* 0x000fe400078ec0ff */
[----:B------:R-:W-:-:S02]  /*116b0*/  PRMT R6, R6, 0x5410, R4 ;  /* 0x0000541006067816 */ /* 0x000fc40000000004 */
[----:B------:R-:W-:Y:S02]  /*116c0*/  SHF.R.U32.HI R7, RZ, 0x8, R7 ;  /* 0x00000008ff077819 */ /* 0x000fe40000011607 */
[----:B------:R-:W-:Y:S01]  /*116d0*/  LOP3.LUT R4, R19, 0xff, RZ, 0xc0, !PT ;  /* 0x000000ff13047812 */ /* 0x000fe200078ec0ff */
[--C-:B------:R-:W-:Y:S01]  /*116e0*/  HSET2.LE.AND R6, R6, R167.reuse, PT ;  /* 0x000000a706067233 */ /* 0x100fe20003803000 */
[----:B------:R-:W-:Y:S02]  /*116f0*/  SHF.R.U32.HI R5, RZ, 0x10, R20 ;  /* 0x00000010ff057819 */ /* 0x000fe40000011614 */
[----:B------:R-:W-:Y:S02]  /*11700*/  PRMT R4, R4, 0x5410, R7 ;  /* 0x0000541004047816 */ /* 0x000fe40000000007 */
[--C-:B------:R-:W-:Y:S02]  /*11710*/  SHF.R.U32.HI R7, RZ, 0x10, R19.reuse ;  /* 0x00000010ff077819 */ /* 0x100fe40000011613 */
[----:B------:R-:W-:Y:S01]  /*11720*/  SHF.R.U32.HI R19, RZ, 0x18, R19 ;  /* 0x00000018ff137819 */ /* 0x000fe20000011613 */
[----:B------:R-:W-:Y:S01]  /*11730*/  HSET2.LE.AND R4, R4, R167, PT ;  /* 0x000000a704047233 */ /* 0x000fe20003803000 */
[----:B------:R-:W-:-:S02]  /*11740*/  LOP3.LUT R7, R7, 0xff, RZ, 0xc0, !PT ;  /* 0x000000ff07077812 */ /* 0x000fc400078ec0ff */
[----:B------:R-:W-:Y:S02]  /*11750*/  SHF.R.U32.HI R20, RZ, 0x18, R20 ;  /* 0x00000018ff147819 */ /* 0x000fe40000011614 */
[----:B------:R-:W-:Y:S02]  /*11760*/  LOP3.LUT R5, R5, 0xff, RZ, 0xc0, !PT ;  /* 0x000000ff05057812 */ /* 0x000fe400078ec0ff */
[----:B------:R-:W-:Y:S02]  /*11770*/  PRMT R7, R7, 0x5410, R19 ;  /* 0x0000541007077816 */ /* 0x000fe40000000013 */
[----:B------:R-:W-:Y:S02]  /*11780*/  PRMT R5, R5, 0x5410, R20 ;  /* 0x0000541005057816 */ /* 0x000fe40000000014 */
[----:B------:R-:W2:Y:S01]  /*11790*/  LDSM.16.MT88.4 R20, [R200+0x19000] ;  /* 0x01900000c814783b */ /* 0x000ea20000004200 */
[--C-:B------:R-:W-:Y:S01]  /*117a0*/  HSET2.LE.AND R19, R7, R167.reuse, PT ;  /* 0x000000a707137233 */ /* 0x100fe20003803000 */
[----:B------:R-:W-:Y:S01]  /*117b0*/  LOP3.LUT R6, R6, R35, RZ, 0xc0, !PT ;  /* 0x0000002306067212 */ /* 0x000fe200078ec0ff */
[----:B------:R-:W-:Y:S01]  /*117c0*/  HSET2.LE.AND R7, R5, R167, PT ;  /* 0x000000a705077233 */ /* 0x000fe20003803000 */
[----:B------:R-:W-:-:S02]  /*117d0*/  LOP3.LUT R4, R4, R171, RZ, 0xc0, !PT ;  /* 0x000000ab04047212 */ /* 0x000fc400078ec0ff */
[----:B------:R-:W-:Y:S02]  /*117e0*/  LOP3.LUT R5, R19, R170, RZ, 0xc0, !PT ;  /* 0x000000aa13057212 */ /* 0x000fe400078ec0ff */
[----:B------:R-:W-:Y:S02]  /*117f0*/  LOP3.LUT R7, R7, R33, RZ, 0xc0, !PT ;  /* 0x0000002107077212 */ /* 0x000fe400078ec0ff */
[----:B------:R-:W3:Y:S01]  /*11800*/  LDSM.16.MT88.4 R32, [R204+0x19000] ;  /* 0x01900000cc20783b */ /* 0x000ee20000004200 */
[----:B------:R-:W-:-:S04]  /*11810*/  SHF.R.U32.HI R19, RZ, 0x18, R168 ;  /* 0x00000018ff137819 */ /* 0x000fc800000116a8 */
        /* <DEDUP_REMOVED lines=16> */
[C---:B--2---:R-:W-:Y:S08]  /*11920*/  HMMA.16816.F32.BF16 R60, R4.reuse, R20, R60 ;  /* 0x00000014043c723c */ /* 0x044ff0000004183c */
        /* <DEDUP_REMOVED lines=20> */
[C---:B--2---:R-:W-:Y:S07]  /*11a70*/  HMMA.16816.F32.BF16 R124, R4.reuse, R20, R124 ;  /* 0x00000014047c723c */ /* 0x044fee000004187c */
[----:B------:R-:W-:Y:S01]  /*11a80*/  LOP3.LUT R21, R168, 0xffff, RZ, 0xc0, !PT ;  /* 0x0000ffffa8157812 */ /* 0x000fe200078ec0ff */
[----:B------:R-:W-:Y:S01]  /*11a90*/  HMMA.16816.F32.BF16 R112, R4, R30, R112 ;  /* 0x0000001e0470723c */ /* 0x000fe20000041870 */
[----:B------:R-:W-:Y:S01]  /*11aa0*/  LOP3.LUT R20, R169, UR7, R18, 0x96, !PT ;  /* 0x00000007a9147c12 */ /* 0x000fe2000f8e9612 */
[----:B------:R-:W1:Y:S01]  /*11ab0*/  LDSM.16.MT88.4 R28, [R204+0x19800] ;  /* 0x01980000cc1c783b */ /* 0x000e620000004200 */
[----:B------:R-:W-:-:S02]  /*11ac0*/  SHF.R.U32.HI R21, RZ, 0x8, R21 ;  /* 0x00000008ff157819 */ /* 0x000fc40000011615 */
[----:B------:R-:W-:-:S03]  /*11ad0*/  LOP3.LUT R18, R168, 0xff, RZ, 0xc0, !PT ;  /* 0x000000ffa8127812 */ /* 0x000fc600078ec0ff */
[----:B---3--:R-:W-:Y:S01]  /*11ae0*/  HMMA.16816.F32.BF16 R100, R4, R32, R100 ;  /* 0x000000200464723c */ /* 0x008fe20000041864 */
[----:B------:R-:W-:-:S06]  /*11af0*/  PRMT R18, R18, 0x5410, R21 ;  /* 0x0000541012127816 */ /* 0x000fcc0000000015 */
[----:B------:R-:W-:Y:S01]  /*11b00*/  SHF.R.U32.HI R32, RZ, 0x10, R168 ;  /* 0x00000010ff207819 */ /* 0x000fe200000116a8 */
[----:B------:R-:W-:Y:S01]  /*11b10*/  HMMA.16816.F32.BF16 R104, R4, R34, R104 ;  /* 0x000000220468723c */ /* 0x000fe20000041868 */
[----:B------:R-:W-:Y:S02]  /*11b20*/  LDSM.16.MT88.4 R168, [R200+0x19800] ;  /* 0x01980000c8a8783b */ /* 0x000fe40000004200 */
[----:B------:R-:W-:-:S04]  /*11b30*/  LOP3.LUT R32, R32, 0xff, RZ, 0xc0, !PT ;  /* 0x000000ff20207812 */ /* 0x000fc800078ec0ff */
[----:B------:R-:W-:Y:S01]  /*11b40*/  PRMT R19, R32, 0x5410, R19 ;  /* 0x0000541020137816 */ /* 0x000fe20000000013 */
[C---:B----4-:R-:W-:Y:S01]  /*11b50*/  HMMA.16816.F32.BF16 R116, R4.reuse, R24, R116 ;  /* 0x000000180474723c */ /* 0x050fe20000041874 */
[----:B------:R-:W-:Y:S07]  /*11b60*/  LDSM.16.MT88.4 R32, [R201+0x1b800] ;  /* 0x01b80000c920783b */ /* 0x000fee0000004200 */
[C---:B------:R-:W-:Y:S01]  /*11b70*/  HMMA.16816.F32.BF16 R120, R4.reuse, R26, R120 ;  /* 0x0000001a0478723c */ /* 0x040fe20000041878 */
[----:B------:R-:W2:Y:S07]  /*11b80*/  LDSM.16.MT88.4 R24, [R202+0x19800] ;  /* 0x01980000ca18783b */ /* 0x000eae0000004200 */
[----:B------:R-:W-:Y:S07]  /*11b90*/  HMMA.16816.F32.BF16 R128, R4, R22, R128 ;  /* 0x000000160480723c */ /* 0x000fee0000041880 */
[----:B------:R-:W-:-:S02]  /*11ba0*/  SHF.R.U32.HI R6, RZ, 0x10, R20 ;  /* 0x00000010ff067819 */ /* 0x000fc40000011614 */
[C---:B------:R-:W-:Y:S02]  /*11bb0*/  LOP3.LUT R4, R20.reuse, 0xffff, RZ, 0xc0, !PT ;  /* 0x0000ffff14047812 */ /* 0x040fe400078ec0ff */
[----:B------:R-:W-:Y:S02]  /*11bc0*/  LOP3.LUT R7, R20, 0xff, RZ, 0xc0, !PT ;  /* 0x000000ff14077812 */ /* 0x000fe400078ec0ff */
[----:B------:R-:W-:Y:S02]  /*11bd0*/  SHF.R.U32.HI R5, RZ, 0x18, R20 ;  /* 0x00000018ff057819 */ /* 0x000fe40000011614 */
[----:B------:R-:W-:Y:S01]  /*11be0*/  LOP3.LUT R6, R6, 0xff, RZ, 0xc0, !PT ;  /* 0x000000ff06067812 */ /* 0x000fe200078ec0ff */
[----:B------:R-:W3:Y:S01]  /*11bf0*/  LDSM.16.MT88.4 R20, [R201+0x19800] ;  /* 0x01980000c914783b */ /* 0x000ee20000004200 */
[----:B------:R-:W-:Y:S02]  /*11c00*/  SHF.R.U32.HI R4, RZ, 0x8, R4 ;  /* 0x00000008ff047819 */ /* 0x000fe40000011604 */
[----:B------:R-:W-:Y:S01]  /*11c10*/  PRMT R5, R6, 0x5410, R5 ;  /* 0x0000541006057816 */ /* 0x000fe20000000005 */
[--C-:B------:R-:W-:Y:S01]  /*11c20*/  HSET2.LE.AND R6, R18, R167.reuse, PT ;  /* 0x000000a712067233 */ /* 0x100fe20003803000 */
[----:B------:R-:W-:Y:S01]  /*11c30*/  PRMT R4, R7, 0x5410, R4 ;  /* 0x0000541007047816 */ /* 0x000fe20000000004 */
[----:B------:R-:W-:-:S02]  /*11c40*/  HSET2.LE.AND R7, R19, R167, PT ;  /* 0x000000a713077233 */ /* 0x000fc40003803000 */
[--C-:B------:R-:W-:Y:S01]  /*11c50*/  HSET2.LE.AND R5, R5, R167.reuse, PT ;  /* 0x000000a705057233 */ /* 0x100fe20003803000 */
[----:B------:R-:W-:Y:S01]  /*11c60*/  LOP3.LUT R6, R6, R165, RZ, 0xc0, !PT ;  /* 0x000000a506067212 */ /* 0x000fe200078ec0ff */
[----:B------:R-:W-:Y:S01]  /*11c70*/  HSET2.LE.AND R4, R4, R167, PT ;  /* 0x000000a704047233 */ /* 0x000fe20003803000 */
[----:B------:R-:W-:Y:S02]  /*11c80*/  LOP3.LUT R7, R7, R164, RZ, 0xc0, !PT ;  /* 0x000000a407077212 */ /* 0x000fe400078ec0ff */
[----:B------:R-:W-:Y:S02]  /*11c90*/  LOP3.LUT R5, R5, R166, RZ, 0xc0, !PT ;  /* 0x000000a605057212 */ /* 0x000fe400078ec0ff */
[----:B------:R-:W4:Y:S01]  /*11ca0*/  LDSM.16.MT88.4 R164, [R202+0x1b800] ;  /* 0x01b80000caa4783b */ /* 0x000f220000004200 */
[----:B------:R-:W-:-:S03]  /*11cb0*/  LOP3.LUT R4, R4, R172, RZ, 0xc0, !PT ;  /* 0x000000ac04047212 */ /* 0x000fc600078ec0ff */
[----:B------:R-:W4:Y:S04]  /*11cc0*/  LDSM.16.MT88.4 R172, [R204+0x1b800] ;  /* 0x01b80000ccac783b */ /* 0x000f280000004200 */
        /* <DEDUP_REMOVED lines=28> */
[----:B------:R-:W-:Y:S01]  /*11e90*/  IADD3 R166, P1, R16, -0x180, RZ ;  /* 0xfffffe8010a67810 */ /* 0x000fe20007f3e0ff */
[----:B------:R-:W-:Y:S01]  /*11ea0*/  FADD.FTZ R167, R0, R230 ;  /* 0x000000e600a77221 */ /* 0x000fe20000010000 */
[----:B----4-:R-:W-:Y:S02]  /*11eb0*/  HMMA.16816.F32.BF16 R76, R4, R24, R76 ;  /* 0x00000018044c723c */ /* 0x010fe4000004184c */
[----:B------:R-:W-:-:S05]  /*11ec0*/  IADD3.X R0, R17, -0x1, RZ, P1, !PT ;  /* 0xffffffff11007810 */ /* 0x000fca0000ffe4ff */
[----:B------:R3:W-:Y:S01]  /*11ed0*/  STL [R1+0x48], R0 ;  /* 0x0000480001007387 */ /* 0x0007e20000100800 */
[C---:B------:R-:W-:Y:S08]  /*11ee0*/  HMMA.16816.F32.BF16 R80, R4.reuse, R26, R80 ;  /* 0x0000001a0450723c */ /* 0x040ff00000041850 */
[C---:B------:R-:W-:Y:S08]  /*11ef0*/  HMMA.16816.F32.BF16 R84, R4.reuse, R172, R84 ;  /* 0x000000ac0454723c */ /* 0x040ff00000041854 */
[C---:B------:R-:W-:Y:S08]  /*11f00*/  HMMA.16816.F32.BF16 R88, R4.reuse, R174, R88 ;  /* 0x000000ae0458723c */ /* 0x040ff00000041858 */
[C---:B------:R-:W-:Y:S08]  /*11f10*/  HMMA.16816.F32.BF16 R92, R4.reuse, R168, R92 ;  /* 0x000000a8045c723c */ /* 0x040ff0000004185c */
[C---:B------:R-:W-:Y:S08]  /*11f20*/  HMMA.16816.F32.BF16 R96, R4.reuse, R170, R96 ;  /* 0x000000aa0460723c */ /* 0x040ff00000041860 */
[C---:B------:R-:W-:Y:S07]  /*11f30*/  HMMA.16816.F32.BF16 R100, R4.reuse, R164, R100 ;  /* 0x000000a40464723c */ /* 0x040fee0000041864 */
[----:B------:R-:W-:Y:S01]  /*11f40*/  FADD.FTZ R165, R11, R231 ;  /* 0x000000e70ba57221 */ /* 0x000fe20000010000 */
[C---:B------:R-:W-:Y:S08]  /*11f50*/  HMMA.16816.F32.BF16 R108, R4.reuse, R32, R108 ;  /* 0x00000020046c723c */ /* 0x040ff0000004186c */
[C---:B------:R-:W-:Y:S08]  /*11f60*/  HMMA.16816.F32.BF16 R112, R4.reuse, R34, R112 ;  /* 0x000000220470723c */ /* 0x040ff00000041870 */
[C---:B-1----:R-:W-:Y:S08]  /*11f70*/  HMMA.16816.F32.BF16 R116, R4.reuse, R28, R116 ;  /* 0x0000001c0474723c */ /* 0x042ff00000041874 */
[C---:B------:R-:W-:Y:S08]  /*11f80*/  HMMA.16816.F32.BF16 R120, R4.reuse, R30, R120 ;  /* 0x0000001e0478723c */ /* 0x040ff00000041878 */
[C---:B--2---:R-:W-:Y:S08]  /*11f90*/  HMMA.16816.F32.BF16 R124, R4.reuse, R20, R124 ;  /* 0x00000014047c723c */ /* 0x044ff0000004187c */
[----:B------:R-:W-:Y:S01]  /*11fa0*/  HMMA.16816.F32.BF16 R128, R4, R22, R128 ;  /* 0x000000160480723c */ /* 0x000fe20000041880 */
[----:B------:R-:W-:Y:S11]  /*11fb0*/  @P0 BRA `(.L_x_890) ;  /* 0x0000001000000947 */ /* 0x000ff60003800000 */
.L_x_883:
[----:B---3--:R-:W-:-:S12]  /*11fc0*/  UIADD3 UR29, UR31, -0x1, URZ ;  /* 0xffffffff1f1d7890 */ /* 0x008fd8000fffe03f */
.L_x_890:
[----:B---3--:R-:W-:-:S13]  /*11fd0*/  ISETP.LE.AND P0, PT, RZ, UR29, PT ;  /* 0x0000001dff007c0c */ /* 0x008fda000bf03270 */
[----:B------:R-:W-:Y:S05]  /*11fe0*/  @!P0 BRA `(.L_x_891) ;  /* 0x00005b9000008947 */ /* 0x000fea0003800000 */
[----:B------:R-:W2:Y:S01]  /*11ff0*/  LDL.64 R20, [R1] ;  /* 0x0000000001147983 */ /* 0x000ea20000100a00 */
[----:B------:R-:W-:Y:S01]  /*12000*/  USHF.R.S32.HI UR31, URZ, 0x1f, UR23 ;  /* 0x0000001f3f1f7899 */ /* 0x000fe20008011417 */
[----:B------:R-:W-:Y:S01]  /*12010*/  IMAD.U32 R4, RZ, RZ, UR23 ;  /* 0x00000017ff047e24 */ /* 0x000fe2000f8e00ff */
[----:B------:R-:W-:Y:S01]  /*12020*/  ULDC.64 UR4, c[0x0][0x1b0] ;  /* 0x00006c0000047ab9 */ /* 0x000fe20000000a00 */
[----:B------:R-:W1:Y:S01]  /*12030*/  S2R R6, SR_TID.X ;  /* 0x0000000000067919 */ /* 0x000e620000002100 */
[----:B------:R-:W-:Y:S01]  /*12040*/  UIMAD UR4, UR31, UR4, URZ ;  /* 0x000000041f0472a4 */ /* 0x000fe2000f8e023f */
[----:B------:R-:W-:Y:S01]  /*12050*/  IMAD.U32 R0, RZ, RZ, UR23 ;  /* 0x00000017ff007e24 */ /* 0x000fe2000f8e00ff */
[----:B------:R-:W-:Y:S01]  /*12060*/  UMOV UR34, 0x6 ;  /* 0x0000000600227882 */ /* 0x000fe20000000000 */
[----:B-----5:R-:W-:Y:S01]  /*12070*/  IMAD.MOV.U32 R164, RZ, RZ, R3 ;  /* 0x000000ffffa47224 */ /* 0x020fe200078e0003 */
[----:B------:R-:W-:Y:S01]  /*12080*/  ULDC.64 UR6, c[0x0][0x1a0] ;  /* 0x0000680000067ab9 */ /* 0x000fe20000000a00 */
[----:B------:R-:W-:Y:S01]  /*12090*/  ISETP.GE.AND P2, PT, R247, c[0x0][0x220], PT ;  /* 0x00008800f7007a0c */ /* 0x000fe20003f46270 */
[----:B------:R-:W-:Y:S01]  /*120a0*/  USHF.L.U64.HI UR7, UR6, UR34, UR7 ;  /* 0x0000002206077299 */ /* 0x000fe20008010207 */
[----:B------:R-:W-:Y:S01]  /*120b0*/  PRMT R252, R243, 0x7054, R243 ;  /* 0x00007054f3fc7816 */ /* 0x000fe200000000f3 */
[----:B------:R-:W-:-:S02]  /*120c0*/  UIMAD UR34, UR23, UR5, UR4 ;  /* 0x00000005172272a4 */ /* 0x000fc4000f8e0204 */
[----:B------:R-:W-:Y:S02]  /*120d0*/  USHF.L.U32 UR6, UR6, 0x6, URZ ;  /* 0x0000000606067899 */ /* 0x000fe4000800063f */
[----:B------:R-:W-:Y:S02]  /*120e0*/  ULDC.64 UR4, c[0x0][0x1b8] ;  /* 0x00006e0000047ab9 */ /* 0x000fe40000000a00 */
[----:B------:R-:W-:-:S04]  /*120f0*/  UIMAD UR4, UR31, UR4, URZ ;  /* 0x000000041f0472a4 */ /* 0x000fc8000f8e023f */
[----:B------:R-:W-:Y:S02]  /*12100*/  UIMAD UR4, UR23, UR5, UR4 ;  /* 0x00000005170472a4 */ /* 0x000fe4000f8e0204 */
[----:B------:R-:W-:Y:S02]  /*12110*/  UIADD3 UR23, UR29, -0x1, URZ ;  /* 0xffffffff1d177890 */ /* 0x000fe4000fffe03f */
[----:B------:R-:W-:Y:S01]  /*12120*/  ULDC UR5, c[0x0][0x228] ;  /* 0x00008a0000057ab9 */ /* 0x000fe20000000800 */
[----:B-1----:R-:W-:Y:S01]  /*12130*/  SHF.R.S32.HI R5, RZ, 0x1f, R6 ;  /* 0x0000001fff057819 */ /* 0x002fe20000011406 */
[----:B------:R-:W-:Y:S01]  /*12140*/  USHF.L.U32 UR5, UR5, 0x3, URZ ;  /* 0x0000000305057899 */ /* 0x000fe2000800063f */
[--C-:B--2---:R-:W-:Y:S01]  /*12150*/  SHF.R.S32.HI R17, RZ, 0x1f, R20.reuse ;  /* 0x0000001fff117819 */ /* 0x104fe20000011414 */
[----:B------:R-:W-:Y:S01]  /*12160*/  IMAD.MOV.U32 R16, RZ, RZ, R20 ;  /* 0x000000ffff107224 */ /* 0x000fe200078e0014 */
[----:B------:R-:W-:-:S03]  /*12170*/  ISETP.GE.AND P3, PT, R20, c[0x0][0x220], PT ;  /* 0x0000880014007a0c */ /* 0x000fc60003f66270 */
[----:B------:R-:W-:Y:S01]  /*12180*/  IMAD.WIDE.U32 R18, R4, c[0x0][0x1b0], R16 ;  /* 0x00006c0004127a25 */ /* 0x000fe200078e0010 */
[----:B------:R-:W-:-:S03]  /*12190*/  LEA.HI R4, R5, R6, RZ, 0x3 ;  /* 0x0000000605047211 */ /* 0x000fc600078f18ff */
[----:B------:R-:W-:Y:S01]  /*121a0*/  IMAD.U32 R6, RZ, RZ, UR34 ;  /* 0x00000022ff067e24 */ /* 0x000fe2000f8e00ff */
[----:B------:R-:W-:Y:S01]  /*121b0*/  IADD3 R7, P1, R18, UR28, RZ ;  /* 0x0000001c12077c10 */ /* 0x000fe2000ff3e0ff */
[----:B------:R-:W-:Y:S01]  /*121c0*/  IMAD.WIDE.U32 R16, R0, c[0x0][0x1b8], R16 ;  /* 0x00006e0000107a25 */ /* 0x000fe200078e0010 */
[----:B------:R-:W-:Y:S01]  /*121d0*/  SHF.R.S32.HI R4, RZ, 0x3, R4 ;  /* 0x00000003ff047819 */ /* 0x000fe20000011404 */
[----:B------:R-:W-:Y:S01]  /*121e0*/  USHF.L.U32 UR28, UR5, 0x1, URZ ;  /* 0x00000001051c7899 */ /* 0x000fe2000800063f */
[----:B------:R-:W-:Y:S01]  /*121f0*/  IADD3.X R6, R6, UR26, R19, P1, !PT ;  /* 0x0000001a06067c10 */ /* 0x000fe20008ffe413 */
[----:B------:R-:W-:Y:S01]  /*12200*/  IMAD.U32 R0, RZ, RZ, UR4 ;  /* 0x00000004ff007e24 */ /* 0x000fe2000f8e00ff */
[C---:B------:R-:W-:Y:S02]  /*12210*/  LEA R11, P1, R7.reuse, c[0x0][0x168], 0x1 ;  /* 0x00005a00070b7a11 */ /* 0x040fe400078208ff */
[----:B------:R-:W-:Y:S01]  /*12220*/  IADD3 R5, P0, R16, UR30, RZ ;  /* 0x0000001e10057c10 */ /* 0x000fe2000ff1e0ff */
[----:B------:R-:W-:Y:S01]  /*12230*/  UMOV UR30, URZ ;  /* 0x0000003f001e7c82 */ /* 0x000fe20008000000 */
[----:B------:R-:W-:Y:S01]  /*12240*/  LEA.HI.X R6, R7, c[0x0][0x16c], R6, 0x1, P1 ;  /* 0x00005b0007067a11 */ /* 0x000fe200008f0c06 */
[----:B------:R1:W-:Y:S01]  /*12250*/  STL [R1+0x1c], R11 ;  /* 0x00001c0b01007387 */ /* 0x0003e20000100800 */
[----:B------:R-:W-:Y:S01]  /*12260*/  IADD3.X R0, R0, UR27, R17, P0, !PT ;  /* 0x0000001b00007c10 */ /* 0x000fe200087fe411 */
[----:B------:R-:W-:-:S02]  /*12270*/  USHF.R.S32.HI UR27, URZ, 0x1f, UR5 ;  /* 0x0000001f3f1b7899 */ /* 0x000fc40008011405 */
[----:B------:R2:W-:Y:S02]  /*12280*/  STL [R1+0x18], R6 ;  /* 0x0000180601007387 */ /* 0x0005e40000100800 */
[----:B------:R-:W-:Y:S01]  /*12290*/  USHF.L.U64.HI UR27, UR5, 0x1, UR27 ;  /* 0x00000001051b7899 */ /* 0x000fe2000801021b */
[----:B-1----:R-:W-:Y:S02]  /*122a0*/  LEA R11, P0, R5, c[0x0][0x170], 0x1 ;  /* 0x00005c00050b7a11 */ /* 0x002fe400078008ff */
[----:B--2---:R-:W-:-:S03]  /*122b0*/  IADD3 R6, P1, R4, 0x20, RZ ;  /* 0x0000002004067810 */ /* 0x004fc60007f3e0ff */
[----:B------:R-:W-:Y:S01]  /*122c0*/  STL [R1+0x14], R11 ;  /* 0x0000140b01007387 */ /* 0x000fe20000100800 */
[----:B------:R-:W-:Y:S02]  /*122d0*/  SHF.R.S32.HI R4, RZ, 0x1f, R4 ;  /* 0x0000001fff047819 */ /* 0x000fe40000011404 */
[----:B------:R-:W-:Y:S01]  /*122e0*/  LEA.HI.X R5, R5, c[0x0][0x174], R0, 0x1, P0 ;  /* 0x00005d0005057a11 */ /* 0x000fe200000f0c00 */
[----:B------:R-:W-:Y:S01]  /*122f0*/  IMAD.MOV.U32 R0, RZ, RZ, R2 ;  /* 0x000000ffff007224 */ /* 0x000fe200078e0002 */
[----:B------:R-:W-:Y:S01]  /*12300*/  ISETP.GE.AND P0, PT, R245, c[0x0][0x220], PT ;  /* 0x00008800f5007a0c */ /* 0x000fe20003f06270 */
[----:B------:R-:W-:Y:S02]  /*12310*/  IMAD.WIDE.U32 R2, R9, -0x326172a9, RZ ;  /* 0xcd9e8d5709027825 */ /* 0x000fe400078e00ff */
[----:B------:R1:W-:Y:S02]  /*12320*/  STL [R1+0x10], R5 ;  /* 0x0000100501007387 */ /* 0x0003e40000100800 */
[----:B------:R-:W-:Y:S01]  /*12330*/  IMAD.X R7, RZ, RZ, R4, P1 ;  /* 0x000000ffff077224 */ /* 0x000fe200008e0604 */
[----:B------:R-:W-:-:S02]  /*12340*/  LOP3.LUT R10, R3, R10, RZ, 0x3c, !PT ;  /* 0x0000000a030a7212 */ /* 0x000fc400078e3cff */
[----:B------:R-:W-:Y:S02]  /*12350*/  ISETP.GE.AND P1, PT, R246, c[0x0][0x220], PT ;  /* 0x00008800f6007a0c */ /* 0x000fe40003f26270 */
[----:B------:R2:W-:Y:S04]  /*12360*/  STL.64 [R1+0x40], R6 ;  /* 0x0000400601007387 */ /* 0x0005e80000100a00 */
[----:B------:R3:W-:Y:S01]  /*12370*/  STL.64 [R1+0x28], R2 ;  /* 0x0000280201007387 */ /* 0x0007e20000100a00 */
[----:B-1----:R-:W-:-:S04]  /*12380*/  IMAD.WIDE.U32 R4, R10, -0x2daee0ad, RZ ;  /* 0xd2511f530a047825 */ /* 0x002fc800078e00ff */
[----:B--2---:R-:W-:-:S04]  /*12390*/  IMAD.WIDE.U32 R6, R8, -0x2daee0ad, RZ ;  /* 0xd2511f5308067825 */ /* 0x004fc800078e00ff */
[----:B---3--:R-:W-:Y:S01]  /*123a0*/  IMAD.MOV.U32 R2, RZ, RZ, R12 ;  /* 0x000000ffff027224 */ /* 0x008fe200078e000c */
[----:B------:R1:W-:Y:S01]  /*123b0*/  STL.64 [R1+0x30], R6 ;  /* 0x0000300601007387 */ /* 0x0003e20000100a00 */
[----:B------:R-:W-:-:S05]  /*123c0*/  IMAD.MOV.U32 R3, RZ, RZ, R15 ;  /* 0x000000ffff037224 */ /* 0x000fca00078e000f */
[----:B------:R1:W-:Y:S04]  /*123d0*/  STL.64 [R1+0x38], R2 ;  /* 0x0000380201007387 */ /* 0x0003e80000100a00 */
[----:B------:R1:W-:Y:S01]  /*123e0*/  STL.64 [R1+0x20], R4 ;  /* 0x0000200401007387 */ /* 0x0003e20000100a00 */
[----:B------:R-:W-:Y:S05]  /*123f0*/  BRA `(.L_x_892) ;  /* 0x000003b000007947 */ /* 0x000fea0003800000 */
.L_x_894:
        /* <DEDUP_REMOVED lines=11> */
[----:B------:R-:W-:Y:S02]  /*124b0*/  @!P3 LEA R176, P6, R168, c[0x0][0x168], 0x1 ;  /* 0x00005a00a8b0ba11 */ /* 0x000fe400078c08ff */
[----:B------:R-:W-:Y:S02]  /*124c0*/  LEA.HI.X R166, R2, R251, R166, 0x6, P4 ;  /* 0x000000fb02a67211 */ /* 0x000fe400020f34a6 */
[C---:B------:R-:W-:Y:S02]  /*124d0*/  IADD3 R3, P5, R168.reuse, UR17, RZ ;  /* 0x00000011a8037c10 */ /* 0x040fe4000ffbe0ff */
[----:B------:R-:W-:Y:S02]  /*124e0*/  @!P3 LEA.HI.X R177, R168, c[0x0][0x16c], R166, 0x1, P6 ;  /* 0x00005b00a8b1ba11 */ /* 0x000fe400030f0ca6 */
[C---:B------:R-:W-:Y:S02]  /*124f0*/  @!P3 LEA R174, P4, R3.reuse, c[0x0][0x168], 0x1 ;  /* 0x00005a0003aeba11 */ /* 0x040fe400078808ff */
[----:B------:R-:W-:Y:S01]  /*12500*/  IADD3.X R2, R166, UR16, RZ, P5, !PT ;  /* 0x00000010a6027c10 */ /* 0x000fe2000affe4ff */
        /* <DEDUP_REMOVED lines=42> */
.L_x_892:
[----:B-1----:R-:W2:Y:S01]  /*127b0*/  LDL.64 R6, [R1+0x38] ;  /* 0x0000380001067983 */ /* 0x002ea20000100a00 */
[----:B------:R-:W-:Y:S01]  /*127c0*/  UIADD3 UR26, -UR30, UR29, URZ ;  /* 0x0000001d1e1a7290 */ /* 0x000fe2000fffe13f */
[----:B------:R-:W-:Y:S04]  /*127d0*/  DEPBAR.LE SB0, 0x0 ;  /* 0x000080000000791a */ /* 0x000fe80000000000 */
[----:B------:R-:W3:Y:S01]  /*127e0*/  LDL R18, [R1+0x10] ;  /* 0x0000100001127983 */ /* 0x000ee20000100800 */
[----:B------:R-:W-:Y:S01]  /*127f0*/  IMAD.U32 R5, RZ, RZ, UR26 ;  /* 0x0000001aff057e24 */ /* 0x000fe2000f8e00ff */
[----:B------:R-:W-:Y:S01]  /*12800*/  USHF.R.S32.HI UR5, URZ, 0x1f, UR26 ;  /* 0x0000001f3f057899 */ /* 0x000fe2000801141a */
[----:B------:R-:W-:Y:S01]  /*12810*/  IMAD.U32 R4, RZ, RZ, UR26 ;  /* 0x0000001aff047e24 */ /* 0x000fe2000f8e00ff */
[----:B------:R-:W4:Y:S01]  /*12820*/  LDL R14, [R1+0x14] ;  /* 0x00001400010e7983 */ /* 0x000f220000100800 */
[----:B------:R-:W-:Y:S01]  /*12830*/  UIMAD UR4, UR7, UR26, URZ ;  /* 0x0000001a070472a4 */ /* 0x000fe2000f8e023f */
[----:B------:R-:W-:Y:S01]  /*12840*/  IMAD.U32 R3, RZ, RZ, UR26 ;  /* 0x0000001aff037e24 */ /* 0x000fe2000f8e00ff */
[----:B------:R-:W-:Y:S01]  /*12850*/  UIADD3 UR31, UR23, -UR30, URZ ;  /* 0x8000001e171f7290 */ /* 0x000fe2000fffe03f */
[----:B------:R1:W-:Y:S01]  /*12860*/  STL.64 [R1+0x58], R38 ;  /* 0x0000582601007387 */ /* 0x0003e20000100a00 */
[----:B------:R-:W-:Y:S01]  /*12870*/  IMAD.U32 R2, RZ, RZ, UR6 ;  /* 0x00000006ff027e24 */ /* 0x000fe2000f8e00ff */
[----:B------:R-:W-:Y:S02]  /*12880*/  UIMAD UR4, UR5, UR6, UR4 ;  /* 0x00000006050472a4 */ /* 0x000fe4000f8e0204 */
[----:B------:R-:W-:Y:S01]  /*12890*/  BAR.SYNC.DEFER_BLOCKING 0x0 ;  /* 0x0000000000007b1d */ /* 0x000fe20000010000 */
[----:B------:R-:W-:Y:S05]  /*128a0*/  UISETP.GE.AND UP0, UPT, UR26, 0x1, UPT ;  /* 0x000000011a00788c */ /* 0x000fea000bf06270 */
[----:B------:R-:W-:Y:S04]  /*128b0*/  @P3 STS.128 [R244+0x18000], RZ ;  /* 0x018000fff4003388 */ /* 0x000fe80000000c00 */
[----:B-1----:R-:W2:Y:S04]  /*128c0*/  LDL.64 R38, [R1+0x8] ;  /* 0x0000080001267983 */ /* 0x002ea80000100a00 */
[----:B------:R1:W-:Y:S04]  /*128d0*/  STL.64 [R1+0x50], R36 ;  /* 0x0000502401007387 */ /* 0x0003e80000100a00 */
[----:B-1----:R-:W2:Y:S02]  /*128e0*/  LDL.64 R36, [R1+0x40] ;  /* 0x0000400001247983 */ /* 0x002ea40000100a00 */
[----:B--2---:R-:W-:Y:S01]  /*128f0*/  LEA R12, P5, R3, R36, 0x6 ;  /* 0x00000024030c7211 */ /* 0x004fe200078a30ff */
[----:B------:R-:W-:Y:S01]  /*12900*/  IMAD.WIDE.U32 R8, R2, UR26, R6 ;  /* 0x0000001a02087c25 */ /* 0x000fe2000f8e0006 */
[----:B------:R-:W-:Y:S03]  /*12910*/  LEA R10, P4, R5, R38, 0x6 ;  /* 0x00000026050a7211 */ /* 0x000fe600078830ff */
[----:B------:R-:W-:Y:S01]  /*12920*/  IMAD.U32 R2, RZ, RZ, UR26 ;  /* 0x0000001aff027e24 */ /* 0x000fe2000f8e00ff */
[----:B------:R-:W-:Y:S02]  /*12930*/  LEA.HI.X.SX32 R11, R4, R39, 0x6, P4 ;  /* 0x00000027040b7211 */ /* 0x000fe400020f36ff */
[----:B------:R-:W-:Y:S02]  /*12940*/  @!P3 LEA R6, P4, R8, c[0x0][0x170], 0x1 ;  /* 0x00005c000806ba11 */ /* 0x000fe400078808ff */
[----:B------:R-:W-:Y:S01]  /*12950*/  LEA.HI.X.SX32 R13, R2, R37, 0x6, P5 ;  /* 0x00000025020d7211 */ /* 0x000fe200028f36ff */
[----:B------:R-:W-:Y:S01]  /*12960*/  IMAD R4, R11, c[0x0][0x1a0], RZ ;  /* 0x000068000b047a24 */ /* 0x000fe200078e02ff */
[----:B------:R-:W-:Y:S02]  /*12970*/  IADD3 R2, R9, UR4, RZ ;  /* 0x0000000409027c10 */ /* 0x000fe4000fffe0ff */
[----:B------:R-:W-:Y:S01]  /*12980*/  @!P3 IADD3 R5, P5, R8, UR19, RZ ;  /* 0x000000130805bc10 */ /* 0x000fe2000ffbe0ff */
[----:B------:R-:W-:Y:S01]  /*12990*/  IMAD R4, R10, c[0x0][0x1a4], R4 ;  /* 0x000069000a047a24 */ /* 0x000fe200078e0204 */
[----:B------:R-:W-:Y:S01]  /*129a0*/  @!P3 LEA.HI.X R7, R8, c[0x0][0x174], R2, 0x1, P4 ;  /* 0x00005d000807ba11 */ /* 0x000fe200020f0c02 */
[----:B------:R-:W-:Y:S01]  /*129b0*/  IMAD.WIDE.U32 R10, R10, c[0x0][0x1a0], RZ ;  /* 0x000068000a0a7a25 */ /* 0x000fe200078e00ff */
[----:B------:R-:W-:Y:S03]  /*129c0*/  @!P3 IADD3.X R2, R2, UR18, RZ, P5, !PT ;  /* 0x000000120202bc10 */ /* 0x000fe6000affe4ff */
[----:B------:R-:W-:Y:S01]  /*129d0*/  @!PT LDS RZ, [RZ] ;  /* 0x00000000fffff984 */ /* 0x000fe20000000800 */
[----:B------:R-:W-:Y:S01]  /*129e0*/  @!PT LDS RZ, [RZ] ;  /* 0x00000000fffff984 */ /* 0x000fe20000000800 */
[----:B------:R-:W-:Y:S01]  /*129f0*/  @!PT LDS RZ, [RZ] ;  /* 0x00000000fffff984 */ /* 0x000fe20000000800 */
[----:B------:R1:W-:Y:S01]  /*12a00*/  @!P3 LDGSTS.E.BYPASS.LTC128B.128 [R244+0x18000], [R6.64] ;  /* 0x1800000006f4bfae */ /* 0x0003e2000b901d58 */
[----:B------:R-:W-:Y:S01]  /*12a10*/  IADD3 R4, R11, R4, RZ ;  /* 0x000000040b047210 */ /* 0x000fe20007ffe0ff */
[----:B------:R-:W-:Y:S01]  /*12a20*/  IMAD R3, R13, c[0x0][0x1a0], RZ ;  /* 0x000068000d037a24 */ /* 0x000fe200078e02ff */
[----:B----4-:R-:W-:Y:S01]  /*12a30*/  LEA R16, P6, R10, R14, 0x1 ;  /* 0x0000000e0a107211 */ /* 0x010fe200078c08ff */
[----:B------:R-:W-:Y:S01]  /*12a40*/  @P2 STS.128 [R244+0x1a000], RZ ;  /* 0x01a000fff4002388 */ /* 0x000fe20000000c00 */
[----:B------:R-:W-:Y:S02]  /*12a50*/  IMAD.WIDE.U32 R8, R12, c[0x0][0x1a0], RZ ;  /* 0x000068000c087a25 */ /* 0x000fe400078e00ff */
[----:B---3--:R-:W-:Y:S02]  /*12a60*/  LEA.HI.X R17, R10, R18, R4, 0x1, P6 ;  /* 0x000000120a117211 */ /* 0x008fe400030f0c04 */
[----:B------:R-:W-:Y:S01]  /*12a70*/  IMAD R3, R12, c[0x0][0x1a4], R3 ;  /* 0x000069000c037a24 */ /* 0x000fe200078e0203 */
[----:B------:R-:W-:Y:S02]  /*12a80*/  @!P3 LEA R12, P4, R5, c[0x0][0x170], 0x1 ;  /* 0x00005c00050cba11 */ /* 0x000fe400078808ff */
[----:B------:R-:W-:Y:S01]  /*12a90*/  @!PT LDS RZ, [RZ] ;  /* 0x00000000fffff984 */ /* 0x000fe20000000800 */
[----:B------:R-:W-:Y:S01]  /*12aa0*/  @!PT LDS RZ, [RZ] ;  /* 0x00000000fffff984 */ /* 0x000fe20000000800 */
[----:B------:R-:W-:Y:S01]  /*12ab0*/  @!PT LDS RZ, [RZ] ;  /* 0x00000000fffff984 */ /* 0x000fe20000000800 */
[----:B------:R2:W-:Y:S01]  /*12ac0*/  @!P2 LDGSTS.E.BYPASS.LTC128B.128 [R244+0x1a000], [R16.64+0x80] ;  /* 0x1a00008010f4afae */ /* 0x0005e2000b901d58 */
[----:B------:R-:W-:Y:S01]  /*12ad0*/  IMAD.IADD R3, R9, 0x1, R3 ;  /* 0x0000000109037824 */ /* 0x000fe200078e0203 */
[----:B------:R-:W-:Y:S01]  /*12ae0*/  @!P3 LEA.HI.X R13, R5, c[0x0][0x174], R2, 0x1, P4 ;  /* 0x00005d00050dba11 */ /* 0x000fe200020f0c02 */
[----:B------:R-:W-:Y:S01]  /*12af0*/  IMAD.U32 R2, RZ, RZ, UR31 ;  /* 0x0000001fff027e24 */ /* 0x000fe2000f8e00ff */
[----:B------:R-:W-:Y:S01]  /*12b00*/  @P1 STS.128 [R244+0x1c000], RZ ;  /* 0x01c000fff4001388 */ /* 0x000fe20000000c00 */
[C---:B------:R-:W-:Y:S03]  /*12b10*/  LEA R14, P5, R8.reuse, R14, 0x1 ;  /* 0x0000000e080e7211 */ /* 0x040fe600078a08ff */
[----:B------:R-:W-:Y:S01]  /*12b20*/  @!PT LDS RZ, [RZ] ;  /* 0x00000000fffff984 */ /* 0x000fe20000000800 */
[----:B------:R-:W-:Y:S01]  /*12b30*/  @!PT LDS RZ, [RZ] ;  /* 0x00000000fffff984 */ /* 0x000fe20000000800 */
[----:B------:R-:W-:Y:S01]  /*12b40*/  @!PT LDS RZ, [RZ] ;  /* 0x00000000fffff984 */ /* 0x000fe20000000800 */
[----:B------:R2:W-:Y:S01]  /*12b50*/  @!P1 LDGSTS.E.BYPASS.LTC128B.128 [R244+0x1c000], [R16.64+0x100] ;  /* 0x1c00010010f49fae */ /* 0x0005e2000b901d58 */
[----:B------:R-:W-:Y:S01]  /*12b60*/  LEA.HI.X R15, R8, R18, R3, 0x1, P5 ;  /* 0x00000012080f7211 */ /* 0x000fe200028f0c03 */
[----:B------:R-:W-:Y:S02]  /*12b70*/  IMAD.U32 R3, RZ, RZ, UR31 ;  /* 0x0000001fff037e24 */ /* 0x000fe4000f8e00ff */
        /* <DEDUP_REMOVED lines=27> */
[----:B--2---:R-:W3:Y:S04]  /*12d30*/  LDSM.16.M88.4 R16, [R209+0x10800] ;  /* 0x01080000d110783b */ /* 0x004ee80000000200 */
[----:B------:R-:W2:Y:S04]  /*12d40*/  LDSM.16.M88.4 R24, [R209+0x11000] ;  /* 0x01100000d118783b */ /* 0x000ea80000000200 */
[----:B------:R-:W0:Y:S04]  /*12d50*/  LDGDEPBAR ;  /* 0x00000000000079af */ /* 0x000e280000000000 */
[----:B------:R-:W4:Y:S04]  /*12d60*/  LDSM.16.M88.4 R168, [R209+0x11800] ;  /* 0x01180000d1a8783b */ /* 0x000f280000000200 */
[----:B------:R-:W-:Y:S04]  /*12d70*/  LDSM.16.M88.4 R172, [R208] ;  /* 0x00000000d0ac783b */ /* 0x000fe80000000200 */
[----:B------:R-:W2:Y:S04]  /*12d80*/  LDSM.16.M88.4 R176, [R207] ;  /* 0x00000000cfb0783b */ /* 0x000ea80000000200 */
[----:B------:R-:W2:Y:S01]  /*12d90*/  LDSM.16.M88.4 R180, [R199] ;  /* 0x00000000c7b4783b */ /* 0x000ea20000000200 */
[C---:B-1----:R-:W-:Y:S08]  /*12da0*/  HMMA.16816.F32.BF16 R4, R32.reuse, R8, RZ ;  /* 0x000000082004723c */ /* 0x042ff000000418ff */
[C---:B------:R-:W-:Y:S08]  /*12db0*/  HMMA.16816.F32.BF16 R8, R32.reuse, R10, RZ ;  /* 0x0000000a2008723c */ /* 0x040ff000000418ff */
[C---:B---3--:R-:W-:Y:S08]  /*12dc0*/  HMMA.16816.F32.BF16 R12, R32.reuse, R16, RZ ;  /* 0x00000010200c723c */ /* 0x048ff000000418ff */
[C---:B------:R-:W-:Y:S08]  /*12dd0*/  HMMA.16816.F32.BF16 R16, R32.reuse, R18, RZ ;  /* 0x000000122010723c */ /* 0x040ff000000418ff */
[C---:B--2---:R-:W-:Y:S08]  /*12de0*/  HMMA.16816.F32.BF16 R20, R32.reuse, R24, RZ ;  /* 0x000000182014723c */ /* 0x044ff000000418ff */
[C---:B------:R-:W-:Y:S08]  /*12df0*/  HMMA.16816.F32.BF16 R24, R32.reuse, R26, RZ ;  /* 0x0000001a2018723c */ /* 0x040ff000000418ff */
[C---:B----4-:R-:W-:Y:S08]  /*12e00*/  HMMA.16816.F32.BF16 R28, R32.reuse, R168, RZ ;  /* 0x000000a8201c723c */ /* 0x050ff000000418ff */
[----:B------:R-:W-:Y:S01]  /*12e10*/  HMMA.16816.F32.BF16 R32, R32, R170, RZ ;  /* 0x000000aa2020723c */ /* 0x000fe200000418ff */
[----:B------:R-:W1:Y:S07]  /*12e20*/  LDSM.16.M88.4 R168, [R198] ;  /* 0x00000000c6a8783b */ /* 0x000e6e0000000200 */
[C---:B------:R-:W-:Y:S08]  /*12e30*/  HMMA.16816.F32.BF16 R4, R172.reuse, R176, R4 ;  /* 0x000000b0ac04723c */ /* 0x040ff00000041804 */
        /* <DEDUP_REMOVED lines=10> */
[----:B------:R-:W2:Y:S04]  /*12ee0*/  LDSM.16.M88.4 R172, [R203+0x10800] ;  /* 0x01080000cbac783b */ /* 0x000ea80000000200 */
[----:B------:R-:W3:Y:S03]  /*12ef0*/  LDSM.16.M88.4 R176, [R203+0x11000] ;  /* 0x01100000cbb0783b */ /* 0x000ee60000000200 */
[C---:B-1----:R-:W-:Y:S08]  /*12f00*/  HMMA.16816.F32.BF16 R4, R168.reuse, R180, R4 ;  /* 0x000000b4a804723c */ /* 0x042ff00000041804 */
[C---:B------:R-:W-:Y:S01]  /*12f10*/  HMMA.16816.F32.BF16 R8, R168.reuse, R182, R8 ;  /* 0x000000b6a808723c */ /* 0x040fe20000041808 */
[----:B------:R-:W1:Y:S07]  /*12f20*/  LDSM.16.M88.4 R180, [R203+0x11800] ;  /* 0x01180000cbb4783b */ /* 0x000e6e0000000200 */
[C---:B--2---:R-:W-:Y:S08]  /*12f30*/  HMMA.16816.F32.BF16 R12, R168.reuse, R172, R12 ;  /* 0x000000aca80c723c */ /* 0x044ff0000004180c */
[C---:B------:R-:W-:Y:S01]  /*12f40*/  HMMA.16816.F32.BF16 R16, R168.reuse, R174, R16 ;  /* 0x000000aea810723c */ /* 0x040fe20000041810 */
[----:B------:R-:W-:Y:S07]  /*12f50*/  LDSM.16.M88.4 R172, [R205] ;  /* 0x00000000cdac783b */ /* 0x000fee0000000200 */
[C---:B---3--:R-:W-:Y:S08]  /*12f60*/  HMMA.16816.F32.BF16 R20, R168.reuse, R176, R20 ;  /* 0x000000b0a814723c */ /* 0x048ff00000041814 */
[C---:B------:R-:W-:Y:S01]  /*12f70*/  HMMA.16816.F32.BF16 R24, R168.reuse, R178, R24 ;  /* 0x000000b2a818723c */ /* 0x040fe20000041818 */
[----:B------:R-:W2:Y:S07]  /*12f80*/  LDSM.16.M88.4 R176, [R196] ;  /* 0x00000000c4b0783b */ /* 0x000eae0000000200 */
[C---:B-1----:R-:W-:Y:S08]  /*12f90*/  HMMA.16816.F32.BF16 R28, R168.reuse, R180, R28 ;  /* 0x000000b4a81c723c */ /* 0x042ff0000004181c */
[----:B------:R-:W-:Y:S01]  /*12fa0*/  HMMA.16816.F32.BF16 R32, R168, R182, R32 ;  /* 0x000000b6a820723c */ /* 0x000fe20000041820 */
[----:B------:R-:W1:Y:S04]  /*12fb0*/  LDSM.16.M88.4 R168, [R196+0x800] ;  /* 0x00080000c4a8783b */ /* 0x000e680000000200 */
[----:B------:R-:W-:Y:S03]  /*12fc0*/  LDSM.16.M88.4 R180, [R196+0x1800] ;  /* 0x00180000c4b4783b */ /* 0x000fe60000000200 */
[C---:B--2---:R-:W-:Y:S08]  /*12fd0*/  HMMA.16816.F32.BF16 R4, R172.reuse, R176, R4 ;  /* 0x000000b0ac04723c */ /* 0x044ff00000041804 */
[C---:B------:R-:W-:Y:S01]  /*12fe0*/  HMMA.16816.F32.BF16 R8, R172.reuse, R178, R8 ;  /* 0x000000b2ac08723c */ /* 0x040fe20000041808 */
[----:B------:R-:W2:Y:S07]  /*12ff0*/  LDSM.16.M88.4 R176, [R196+0x1000] ;  /* 0x00100000c4b0783b */ /* 0x000eae0000000200 */
[C---:B-1----:R-:W-:Y:S08]  /*13000*/  HMMA.16816.F32.BF16 R12, R172.reuse, R168, R12 ;  /* 0x000000a8ac0c723c */ /* 0x042ff0000004180c */
        /* <DEDUP_REMOVED lines=8> */
[----:B------:R-:W-:Y:S03]  /*13090*/  LDSM.16.M88.4 R180, [R209+0x13800] ;  /* 0x01380000d1b4783b */ /* 0x000fe60000000200 */
[C---:B-1----:R-:W-:Y:S08]  /*130a0*/  HMMA.16816.F32.BF16 R4, R168.reuse, R176, R4 ;  /* 0x000000b0a804723c */ /* 0x042ff00000041804 */
[C---:B------:R-:W-:Y:S01]  /*130b0*/  HMMA.16816.F32.BF16 R8, R168.reuse, R178, R8 ;  /* 0x000000b2a808723c */ /* 0x040fe20000041808 */
[----:B------:R-:W1:Y:S07]  /*130c0*/  LDSM.16.M88.4 R176, [R209+0x13000] ;  /* 0x01300000d1b0783b */ /* 0x000e6e0000000200 */
[C---:B--2---:R-:W-:Y:S08]  /*130d0*/  HMMA.16816.F32.BF16 R12, R168.reuse, R172, R12 ;  /* 0x000000aca80c723c */ /* 0x044ff0000004180c */
[C---:B------:R-:W-:Y:S01]  /*130e0*/  HMMA.16816.F32.BF16 R16, R168.reuse, R174, R16 ;  /* 0x000000aea810723c */ /* 0x040fe20000041810 */
[----:B------:R-:W-:Y:S07]  /*130f0*/  LDSM.16.M88.4 R172, [R208+0x4000] ;  /* 0x00400000d0ac783b */ /* 0x000fee0000000200 */
[C---:B-1----:R-:W-:Y:S08]  /*13100*/  HMMA.16816.F32.BF16 R20, R168.reuse, R176, R20 ;  /* 0x000000b0a814723c */ /* 0x042ff00000041814 */
[C---:B------:R-:W-:Y:S01]  /*13110*/  HMMA.16816.F32.BF16 R24, R168.reuse, R178, R24 ;  /* 0x000000b2a818723c */ /* 0x040fe20000041818 */
[----:B------:R-:W1:Y:S07]  /*13120*/  LDSM.16.M88.4 R176, [R195] ;  /* 0x00000000c3b0783b */ /* 0x000e6e0000000200 */
[C---:B------:R-:W-:Y:S08]  /*13130*/  HMMA.16816.F32.BF16 R28, R168.reuse, R180, R28 ;  /* 0x000000b4a81c723c */ /* 0x040ff0000004181c */
[----:B------:R-:W-:Y:S01]  /*13140*/  HMMA.16816.F32.BF16 R32, R168, R182, R32 ;  /* 0x000000b6a820723c */ /* 0x000fe20000041820 */
[----:B------:R-:W2:Y:S04]  /*13150*/  LDSM.16.M88.4 R168, [R194] ;  /* 0x00000000c2a8783b */ /* 0x000ea80000000200 */
[----:B------:R-:W-:Y:S03]  /*13160*/  LDSM.16.M88.4 R180, [R192] ;  /* 0x00000000c0b4783b */ /* 0x000fe60000000200 */
[C---:B-1----:R-:W-:Y:S08]  /*13170*/  HMMA.16816.F32.BF16 R4, R172.reuse, R176, R4 ;  /* 0x000000b0ac04723c */ /* 0x042ff00000041804 */
[C---:B------:R-:W-:Y:S01]  /*13180*/  HMMA.16816.F32.BF16 R8, R172.reuse, R178, R8 ;  /* 0x000000b2ac08723c */ /* 0x040fe20000041808 */
[----:B------:R-:W1:Y:S07]  /*13190*/  LDSM.16.M88.4 R176, [R193] ;  /* 0x00000000c1b0783b */ /* 0x000e6e0000000200 */
[C---:B--2---:R-:W-:Y:S08]  /*131a0*/  HMMA.16816.F32.BF16 R12, R172.reuse, R168, R12 ;  /* 0x000000a8ac0c723c */ /* 0x044ff0000004180c */
        /* <DEDUP_REMOVED lines=125> */
[----:B------:R-:W3:Y:S03]  /*13980*/  LDSM.16.M88.4 R180, [R196+0x7000] ;  /* 0x00700000c4b4783b */ /* 0x000ee60000000200 */
[C---:B-1----:R-:W-:Y:S08]  /*13990*/  HMMA.16816.F32.BF16 R4, R172.reuse, R176, R4 ;  /* 0x000000b0ac04723c */ /* 0x042ff00000041804 */
[C---:B------:R-:W-:Y:S01]  /*139a0*/  HMMA.16816.F32.BF16 R8, R172.reuse, R178, R8 ;  /* 0x000000b2ac08723c */ /* 0x040fe20000041808 */
[----:B------:R-:W1:Y:S01]  /*139b0*/  LDSM.16.M88.4 R176, [R196+0x7800] ;  /* 0x00780000c4b0783b */ /* 0x000e620000000200 */
[----:B------:R-:W-:Y:S04]  /*139c0*/  DEPBAR.LE SB0, 0x0 ;  /* 0x000080000000791a */ /* 0x000fe80000000000 */
[----:B------:R-:W-:Y:S02]  /*139d0*/  BAR.SYNC.DEFER_BLOCKING 0x0 ;  /* 0x0000000000007b1d */ /* 0x000fe40000010000 */
[C---:B--2---:R-:W-:Y:S07]  /*139e0*/  HMMA.16816.F32.BF16 R12, R172.reuse, R168, R12 ;  /* 0x000000a8ac0c723c */ /* 0x044fee000004180c */
[----:B------:R-:W-:Y:S01]  /*139f0*/  IMAD.U32 R168, RZ, RZ, UR31 ;  /* 0x0000001fffa87e24 */ /* 0x000fe2000f8e00ff */
[C---:B------:R-:W-:Y:S01]  /*13a00*/  HMMA.16816.F32.BF16 R16, R172.reuse, R170, R16 ;  /* 0x000000aaac10723c */ /* 0x040fe20000041810 */
[----:B------:R-:W-:Y:S03]  /*13a10*/  MOV R169, UR31 ;  /* 0x0000001f00a97c02 */ /* 0x000fe60008000f00 */
[----:B------:R-:W-:Y:S03]  /*13a20*/  LEA R168, P4, R168, R36, 0x6 ;  /* 0x00000024a8a87211 */ /* 0x000fe600078830ff */
[----:B------:R-:W-:Y:S01]  /*13a30*/  LEA R170, P5, R2, R38, 0x6 ;  /* 0x0000002602aa7211 */ /* 0x000fe200078a30ff */
[C---:B---3--:R-:W-:Y:S04]  /*13a40*/  HMMA.16816.F32.BF16 R20, R172.reuse, R180, R20 ;  /* 0x000000b4ac14723c */ /* 0x048fe80000041814 */
[----:B------:R-:W-:Y:S02]  /*13a50*/  LEA.HI.X.SX32 R171, R169, R39, 0x6, P5 ;  /* 0x00000027a9ab7211 */ /* 0x000fe400028f36ff */
[----:B------:R-:W-:Y:S02]  /*13a60*/  LEA.HI.X.SX32 R169, R3, R37, 0x6, P4 ;  /* 0x0000002503a97211 */ /* 0x000fe400020f36ff */
[C---:B------:R-:W-:Y:S01]  /*13a70*/  HMMA.16816.F32.BF16 R24, R172.reuse, R182, R24 ;  /* 0x000000b6ac18723c */ /* 0x040fe20000041818 */
[----:B------:R-:W2:Y:S01]  /*13a80*/  LDL R183, [R1+0x1c] ;  /* 0x00001c0001b77983 */ /* 0x000ea20000100800 */
[----:B------:R-:W-:Y:S02]  /*13a90*/  PLOP3.LUT P4, PT, PT, PT, UP0, 0x80, 0x0 ;  /* 0x000000000000781c */ /* 0x000fe40003f8f008 */
[----:B------:R-:W-:Y:S01]  /*13aa0*/  IMAD R3, R171, c[0x0][0x198], RZ ;  /* 0x00006600ab037a24 */ /* 0x000fe200078e02ff */
[----:B------:R3:W5:Y:S01]  /*13ab0*/  LDL.LU.64 R38, [R1+0x58] ;  /* 0x0000580001267983 */ /* 0x0007620000300a00 */
[----:B------:R-:W-:Y:S02]  /*13ac0*/  IMAD R2, R169, c[0x0][0x198], RZ ;  /* 0x00006600a9027a24 */ /* 0x000fe400078e02ff */
[----:B------:R-:W-:Y:S01]  /*13ad0*/  IMAD R3, R170, c[0x0][0x19c], R3 ;  /* 0x00006700aa037a24 */ /* 0x000fe200078e0203 */
[C---:B-1----:R-:W-:Y:S01]  /*13ae0*/  HMMA.16816.F32.BF16 R28, R172.reuse, R176, R28 ;  /* 0x000000b0ac1c723c */ /* 0x042fe2000004181c */
[----:B------:R3:W5:Y:S02]  /*13af0*/  LDL.LU.64 R36, [R1+0x50] ;  /* 0x0000500001247983 */ /* 0x0007640000300a00 */
[----:B------:R-:W-:Y:S02]  /*13b00*/  IMAD R2, R168, c[0x0][0x19c], R2 ;  /* 0x00006700a8027a24 */ /* 0x000fe400078e0202 */
[----:B------:R-:W4:Y:S02]  /*13b10*/  LDL R181, [R1+0x18] ;  /* 0x0000180001b57983 */ /* 0x000f240000100800 */
[----:B------:R-:W-:Y:S01]  /*13b20*/  IMAD.WIDE.U32 R176, R170, c[0x0][0x198], RZ ;  /* 0x00006600aab07a25 */ /* 0x000fe200078e00ff */
[----:B------:R-:W-:Y:S01]  /*13b30*/  HMMA.16816.F32.BF16 R32, R172, R178, R32 ;  /* 0x000000b2ac20723c */ /* 0x000fe20000041820 */
[----:B------:R-:W3:Y:S03]  /*13b40*/  LDL.LU R180, [R1+0x48] ;  /* 0x0000480001b47983 */ /* 0x000ee60000300800 */
[----:B------:R-:W-:Y:S03]  /*13b50*/  IMAD.IADD R3, R177, 0x1, R3 ;  /* 0x00000001b1037824 */ /* 0x000fe600078e0203 */
[----:B------:R-:W-:Y:S05]  /*13b60*/  IMAD.WIDE.U32 R174, R168, c[0x0][0x198], RZ ;  /* 0x00006600a8ae7a25 */ /* 0x000fea00078e00ff */
[----:B------:R-:W-:Y:S01]  /*13b70*/  IMAD.IADD R2, R175, 0x1, R2 ;  /* 0x00000001af027824 */ /* 0x000fe200078e0202 */
[-C--:B--2---:R-:W-:Y:S02]  /*13b80*/  LEA R172, P6, R176, R183.reuse, 0x1 ;  /* 0x000000b7b0ac7211 */ /* 0x084fe400078c08ff */
[----:B------:R-:W-:Y:S02]  /*13b90*/  LEA R170, P5, R174, R183, 0x1 ;  /* 0x000000b7aeaa7211 */ /* 0x000fe400078a08ff */
[-C--:B----4-:R-:W-:Y:S02]  /*13ba0*/  LEA.HI.X R173, R176, R181.reuse, R3, 0x1, P6 ;  /* 0x000000b5b0ad7211 */ /* 0x090fe400030f0c03 */
[----:B------:R-:W-:Y:S02]  /*13bb0*/  LEA.HI.X R171, R174, R181, R2, 0x1, P5 ;  /* 0x000000b5aeab7211 */ /* 0x000fe400028f0c02 */
[----:B---3--:R-:W-:Y:S01]  /*13bc0*/  MOV R181, R180 ;  /* 0x000000b400b57202 */ /* 0x008fe20000000f00 */
[----:B------:R-:W-:Y:S01]  /*13bd0*/  IMAD.MOV.U32 R180, RZ, RZ, R166 ;  /* 0x000000ffffb47224 */ /* 0x000fe200078e00a6 */
[----:B-----5:R-:W-:-:S05]  /*13be0*/  @P4 BRA `(.L_x_894) ;  /* 0xffffe81000004947 */ /* 0x020fca000383ffff */
.L_x_893:
[----:B------:R2:W-:Y:S01]  /*13bf0*/  STL.64 [R1+0x78], R196 ;  /* 0x000078c401007387 */ /* 0x0005e20000100a00 */
[----:B------:R-:W-:Y:S01]  /*13c00*/  FMNMX.FTZ R2, R4, R164, !PT ;  /* 0x000000a404027209 */ /* 0x000fe20007810000 */
[----:B------:R-:W-:Y:S01]  /*13c10*/  USHF.L.U32 UR34, UR26, 0x1, URZ ;  /* 0x000000011a227899 */ /* 0x000fe2000800063f */
[----:B------:R-:W-:Y:S01]  /*13c20*/  FMNMX.FTZ R168, R6, R0, !PT ;  /* 0x0000000006a87209 */ /* 0x000fe20007810000 */
[----:B------:R-:W-:Y:S01]  /*13c30*/  UIADD3 UR4, UR33, -0x4498517b, URZ ;  /* 0xbb67ae8521047890 */ /* 0x000fe2000fffe03f */
[----:B------:R-:W-:Y:S01]  /*13c40*/  FMNMX.FTZ R2, R5, R2, !PT ;  /* 0x0000000205027209 */ /* 0x000fe20007810000 */
[----:B------:R-:W-:Y:S01]  /*13c50*/  ULOP3.LUT UR5, UR34, UR33, URZ, 0x3c, !UPT ;  /* 0x0000002122057292 */ /* 0x000fe2000f8e3c3f */
[----:B------:R-:W-:Y:S01]  /*13c60*/  FMNMX.FTZ R168, R7, R168, !PT ;  /* 0x000000a807a87209 */ /* 0x000fe20007810000 */
[----:B------:R-:W-:Y:S01]  /*13c70*/  UIADD3 UR31, UR32, -0x4ab325aa, URZ ;  /* 0xb54cda56201f7890 */ /* 0x000fe2000fffe03f */
        /* <DEDUP_REMOVED lines=9> */
[----:B------:R-:W-:Y:S02]  /*13d10*/  FMNMX.FTZ R2, R13, R2, !PT ;  /* 0x000000020d027209 */ /* 0x000fe40007810000 */
[----:B------:R-:W-:Y:S02]  /*13d20*/  FMNMX.FTZ R168, R15, R168, !PT ;  /* 0x000000a80fa87209 */ /* 0x000fe40007810000 */
[----:B------:R-:W-:Y:S01]  /*13d30*/  FMNMX.FTZ R2, R16, R2, !PT ;  /* 0x0000000210027209 */ /* 0x000fe20007810000 */
[----:B--2---:R-:W2:Y:S01]  /*13d40*/  LDL.64 R196, [R1+0x20] ;  /* 0x0000200001c47983 */ /* 0x004ea20000100a00 */
[----:B------:R-:W-:Y:S02]  /*13d50*/  FMNMX.FTZ R168, R18, R168, !PT ;  /* 0x000000a812a87209 */ /* 0x000fe40007810000 */
[----:B------:R-:W-:Y:S02]  /*13d60*/  FMNMX.FTZ R2, R17, R2, !PT ;  /* 0x0000000211027209 */ /* 0x000fe40007810000 */
[----:B------:R-:W-:Y:S01]  /*13d70*/  FMNMX.FTZ R168, R19, R168, !PT ;  /* 0x000000a813a87209 */ /* 0x000fe20007810000 */
[----:B------:R-:W-:Y:S01]  /*13d80*/  STL.64 [R1+0x70], R194 ;  /* 0x000070c201007387 */ /* 0x000fe20000100a00 */
[----:B------:R-:W-:Y:S02]  /*13d90*/  FMNMX.FTZ R2, R20, R2, !PT ;  /* 0x0000000214027209 */ /* 0x000fe40007810000 */
[----:B------:R-:W-:Y:S02]  /*13da0*/  FMNMX.FTZ R168, R22, R168, !PT ;  /* 0x000000a816a87209 */ /* 0x000fe40007810000 */
[----:B------:R-:W-:Y:S01]  /*13db0*/  FMNMX.FTZ R2, R21, R2, !PT ;  /* 0x0000000215027209 */ /* 0x000fe20007810000 */
[----:B------:R3:W-:Y:S01]  /*13dc0*/  STL.64 [R1+0x68], R192 ;  /* 0x000068c001007387 */ /* 0x0007e20000100a00 */
        /* <DEDUP_REMOVED lines=13> */
[----:B---3--:R-:W3:Y:S01]  /*13ea0*/  LDL.64 R192, [R1+0x30] ;  /* 0x0000300001c07983 */ /* 0x008ee20000100a00 */
[----:B------:R-:W-:Y:S05]  /*13eb0*/  P2R R178, PR, RZ, 0x1 ;  /* 0x00000001ffb27803 */ /* 0x000fea0000000000 */
[----:B------:R4:W-:Y:S06]  /*13ec0*/  STL.64 [R1+0x60], R190 ;  /* 0x000060be01007387 */ /* 0x0009ec0000100a00 */
[----:B------:R-:W1:Y:S08]  /*13ed0*/  SHFL.BFLY PT, R169, R2, 0x2, 0x1f ;  /* 0x0c401f0002a97f89 */ /* 0x000e7000000e0000 */
[----:B------:R-:W1:Y:S08]  /*13ee0*/  SHFL.BFLY PT, R166, R168, 0x2, 0x1f ;  /* 0x0c401f00a8a67f89 */ /* 0x000e7000000e0000 */
[----:B----4-:R-:W4:Y:S06]  /*13ef0*/  LDL.64 R190, [R1+0x28] ;  /* 0x0000280001be7983 */ /* 0x010f2c0000100a00 */
[----:B------:R2:W-:Y:S06]  /*13f00*/  STL.64 [R1+0x58], R188 ;  /* 0x000058bc01007387 */ /* 0x0005ec0000100a00 */
[----:B------:R-:W-:Y:S06]  /*13f10*/  STL.64 [R1+0x50], R186 ;  /* 0x000050ba01007387 */ /* 0x000fec0000100a00 */
[----:B------:R-:W-:Y:S01]  /*13f20*/  STL [R1+0x4c], R184 ;  /* 0x00004cb801007387 */ /* 0x000fe20000100800 */
[----:B-1----:R-:W-:Y:S02]  /*13f30*/  FMNMX.FTZ R169, R2, R169, !PT ;  /* 0x000000a902a97209 */ /* 0x002fe40007810000 */
[----:B------:R-:W-:Y:S02]  /*13f40*/  FMNMX.FTZ R166, R168, R166, !PT ;  /* 0x000000a6a8a67209 */ /* 0x000fe40007810000 */
[----:B---3--:R-:W-:Y:S01]  /*13f50*/  LOP3.LUT R170, R193, UR5, RZ, 0x3c, !PT ;  /* 0x00000005c1aa7c12 */ /* 0x008fe2000f8e3cff */
[----:B------:R-:W-:Y:S01]  /*13f60*/  UIADD3 UR5, UR32, -0x61c88647, URZ ;  /* 0x9e3779b920057890 */ /* 0x000fe2000fffe03f */
[----:B--2---:R-:W-:Y:S01]  /*13f70*/  LOP3.LUT R3, R197, UR4, R192, 0x96, !PT ;  /* 0x00000004c5037c12 */ /* 0x004fe2000f8e96c0 */
[----:B------:R-:W-:Y:S02]  /*13f80*/  UIADD3 UR4, UR33, 0x646e171e, URZ ;  /* 0x646e171e21047890 */ /* 0x000fe4000fffe03f */
[----:B------:R-:W-:Y:S04]  /*13f90*/  IMAD.WIDE.U32 R170, R170, -0x326172a9, RZ ;  /* 0xcd9e8d57aaaa7825 */ /* 0x000fe800078e00ff */
[----:B------:R-:W-:Y:S05]  /*13fa0*/  IMAD.WIDE.U32 R188, R3, -0x326172a9, RZ ;  /* 0xcd9e8d5703bc7825 */ /* 0x000fea00078e00ff */
[----:B------:R-:W-:Y:S05]  /*13fb0*/  LOP3.LUT R2, R189, UR15, R170, 0x96, !PT ;  /* 0x0000000fbd027c12 */ /* 0x000fea000f8e96aa */
[----:B------:R-:W-:Y:S01]  /*13fc0*/  IMAD.WIDE.U32 R174, R2, -0x2daee0ad, RZ ;  /* 0xd2511f5302ae7825 */ /* 0x000fe200078e00ff */
[----:B----4-:R-:W-:Y:S05]  /*13fd0*/  LOP3.LUT R3, R171, UR5, R190, 0x96, !PT ;  /* 0x00000005ab037c12 */ /* 0x010fea000f8e96be */
[----:B------:R-:W-:Y:S02]  /*13fe0*/  IMAD.WIDE.U32 R170, R3, -0x2daee0ad, RZ ;  /* 0xd2511f5303aa7825 */ /* 0x000fe400078e00ff */
[----:B------:R-:W1:Y:S03]  /*13ff0*/  SHFL.BFLY PT, R3, R169, 0x1, 0x1f ;  /* 0x0c201f00a9037f89 */ /* 0x000e6600000e0000 */
[----:B------:R-:W-:Y:S02]  /*14000*/  LOP3.LUT R2, R171, UR14, R196, 0x96, !PT ;  /* 0x0000000eab027c12 */ /* 0x000fe4000f8e96c4 */
[----:B------:R-:W-:Y:S03]  /*14010*/  LOP3.LUT R170, R175, UR12, R170, 0x96, !PT ;  /* 0x0000000cafaa7c12 */ /* 0x000fe6000f8e96aa */
[----:B------:R-:W-:Y:S02]  /*14020*/  IMAD.WIDE.U32 R172, R2, -0x326172a9, RZ ;  /* 0xcd9e8d5702ac7825 */ /* 0x000fe400078e00ff */
[----:B------:R-:W2:Y:S02]  /*14030*/  SHFL.BFLY PT, R2, R166, 0x1, 0x1f ;  /* 0x0c201f00a6027f89 */ /* 0x000ea400000e0000 */
[----:B------:R-:W-:Y:S01]  /*14040*/  IMAD.WIDE.U32 R170, R170, -0x326172a9, RZ ;  /* 0xcd9e8d57aaaa7825 */ /* 0x000fe200078e00ff */
[----:B------:R-:W-:Y:S04]  /*14050*/  LOP3.LUT R168, R173, UR13, R188, 0x96, !PT ;  /* 0x0000000dada87c12 */ /* 0x000fe8000f8e96bc */
[----:B------:R-:W-:Y:S01]  /*14060*/  LOP3.LUT R172, R171, UR11, R172, 0x96, !PT ;  /* 0x0000000babac7c12 */ /* 0x000fe2000f8e96ac */
[----:B------:R-:W-:Y:S04]  /*14070*/  IMAD.WIDE.U32 R176, R168, -0x2daee0ad, RZ ;  /* 0xd2511f53a8b07825 */ /* 0x000fe800078e00ff */
[----:B------:R-:W-:Y:S01]  /*14080*/  IMAD.WIDE.U32 R172, R172, -0x2daee0ad, RZ ;  /* 0xd2511f53acac7825 */ /* 0x000fe200078e00ff */
[----:B------:R-:W-:Y:S02]  /*14090*/  LOP3.LUT R168, R177, UR10, R174, 0x96, !PT ;  /* 0x0000000ab1a87c12 */ /* 0x000fe4000f8e96ae */
[----:B-1----:R-:W-:Y:S02]  /*140a0*/  FMNMX.FTZ R3, R169, R3, !PT ;  /* 0x00000003a9037209 */ /* 0x002fe40007810000 */
[----:B------:R-:W-:Y:S01]  /*140b0*/  LOP3.LUT R169, R173, UR8, R176, 0x96, !PT ;  /* 0x00000008ada97c12 */ /* 0x000fe2000f8e96b0 */
[----:B------:R-:W-:Y:S01]  /*140c0*/  IMAD.WIDE.U32 R186, R168, -0x326172a9, RZ ;  /* 0xcd9e8d57a8ba7825 */ /* 0x000fe200078e00ff */
[C---:B------:R-:W-:Y:S03]  /*140d0*/  FSETP.NEU.FTZ.AND P4, PT, R3.reuse, -INF , PT ;  /* 0xff8000000300780b */ /* 0x040fe60003f9d000 */
[----:B------:R-:W-:Y:S01]  /*140e0*/  FMUL.FTZ R168, R3, c[0x0][0x23c] ;  /* 0x00008f0003a87a20 */ /* 0x000fe20000410000 */
[----:B------:R-:W-:Y:S01]  /*140f0*/  LOP3.LUT R171, R187, UR9, R170, 0x96, !PT ;  /* 0x00000009bbab7c12 */ /* 0x000fe2000f8e96aa */
[----:B------:R-:W-:Y:S01]  /*14100*/  FADD.FTZ R164, -R3, R164 ;  /* 0x000000a403a47221 */ /* 0x000fe20000010100 */
[----:B--2---:R-:W-:Y:S01]  /*14110*/  FMNMX.FTZ R2, R166, R2, !PT ;  /* 0x00000002a6027209 */ /* 0x004fe20007810000 */
[----:B------:R-:W-:Y:S01]  /*14120*/  IMAD.WIDE.U32 R194, R169, -0x326172a9, RZ ;  /* 0xcd9e8d57a9c27825 */ /* 0x000fe200078e00ff */
[----:B------:R-:W-:Y:S02]  /*14130*/  FSEL R168, R168, RZ, P4 ;  /* 0x000000ffa8a87208 */ /* 0x000fe40002000000 */
[----:B------:R-:W-:Y:S01]  /*14140*/  FSETP.NEU.FTZ.AND P4, PT, R2, -INF , PT ;  /* 0xff8000000200780b */ /* 0x000fe20003f9d000 */
[----:B------:R-:W-:Y:S01]  /*14150*/  FMUL.FTZ R164, R164, c[0x0][0x23c] ;  /* 0x00008f00a4a47a20 */ /* 0x000fe20000410000 */
[----:B------:R-:W-:Y:S01]  /*14160*/  LOP3.LUT R182, R195, UR31, R186, 0x96, !PT ;  /* 0x0000001fc3b67c12 */ /* 0x000fe2000f8e96ba */
[--C-:B------:R-:W-:Y:S02]  /*14170*/  FFMA.FTZ R5, R5, c[0x0][0x23c], -R168.reuse ;  /* 0x00008f0005057a23 */ /* 0x100fe400000108a8 */
[--C-:B------:R-:W-:Y:S02]  /*14180*/  FFMA.FTZ R4, R4, c[0x0][0x23c], -R168.reuse ;  /* 0x00008f0004047a23 */ /* 0x100fe400000108a8 */
[----:B------:R1:W2:Y:S01]  /*14190*/  MUFU.EX2 R184, R5 ;  /* 0x0000000500b87308 */ /* 0x0002a20000000800 */
[----:B------:R-:W-:Y:S02]  /*141a0*/  FMUL.FTZ R170, R2, c[0x0][0x23c] ;  /* 0x00008f0002aa7a20 */ /* 0x000fe40000410000 */
[----:B------:R-:W-:Y:S02]  /*141b0*/  FFMA.FTZ R13, R13, c[0x0][0x23c], -R168 ;  /* 0x00008f000d0d7a23 */ /* 0x000fe400000108a8 */
[----:B------:R-:W-:Y:S01]  /*141c0*/  IMAD.MOV.U32 R176, RZ, RZ, R178 ;  /* 0x000000ffffb07224 */ /* 0x000fe200078e00b2 */
[----:B------:R-:W-:Y:S01]  /*141d0*/  FSEL R170, R170, RZ, P4 ;  /* 0x000000ffaaaa7208 */ /* 0x000fe20002000000 */
[----:B------:R-:W-:Y:S02]  /*141e0*/  FFMA.FTZ R178, R20, c[0x0][0x23c], -R168 ;  /* 0x00008f0014b27a23 */ /* 0x000fe400000108a8 */
[----:B------:R-:W-:Y:S01]  /*141f0*/  IMAD.MOV.U32 R20, RZ, RZ, R196 ;  /* 0x000000ffff147224 */ /* 0x000fe200078e00c4 */
[----:B------:R-:W3:Y:S01]  /*14200*/  MUFU.EX2 R4, R4 ;  /* 0x0000000400047308 */ /* 0x000ee20000000800 */
[--C-:B------:R-:W-:Y:S02]  /*14210*/  FFMA.FTZ R16, R16, c[0x0][0x23c], -R168.reuse ;  /* 0x00008f0010107a23 */ /* 0x100fe400000108a8 */
[----:B------:R-:W-:Y:S02]  /*14220*/  FFMA.FTZ R183, R24, c[0x0][0x23c], -R168 ;  /* 0x00008f0018b77a23 */ /* 0x000fe400000108a8 */
[--C-:B------:R-:W-:Y:S02]  /*14230*/  FFMA.FTZ R24, R15, c[0x0][0x23c], -R170.reuse ;  /* 0x00008f000f187a23 */ /* 0x100fe400000108aa */
[----:B------:R-:W-:Y:S02]  /*14240*/  IMAD.MOV.U32 R15, RZ, RZ, R13 ;  /* 0x000000ffff0f7224 */ /* 0x000fe400078e000d */
[----:B------:R-:W-:Y:S01]  /*14250*/  FFMA.FTZ R13, R23, c[0x0][0x23c], -R170 ;  /* 0x00008f00170d7a23 */ /* 0x000fe200000108aa */
[----:B------:R-:W4:Y:S01]  /*14260*/  MUFU.EX2 R164, R164 ;  /* 0x000000a400a47308 */ /* 0x000f220000000800 */
[--C-:B------:R-:W-:Y:S02]  /*14270*/  FFMA.FTZ R174, R8, c[0x0][0x23c], -R168.reuse ;  /* 0x00008f0008ae7a23 */ /* 0x100fe400000108a8 */
[----:B------:R-:W-:Y:S01]  /*14280*/  FFMA.FTZ R177, R25, c[0x0][0x23c], -R168 ;  /* 0x00008f0019b17a23 */ /* 0x000fe200000108a8 */
[----:B-1----:R-:W-:Y:S01]  /*14290*/  LOP3.LUT R5, R182, 0xff, RZ, 0xc0, !PT ;  /* 0x000000ffb6057812 */ /* 0x002fe200078ec0ff */
[----:B--2---:R-:W-:Y:S02]  /*142a0*/  IMAD.MOV.U32 R23, RZ, RZ, R184 ;  /* 0x000000ffff177224 */ /* 0x004fe400078e00b8 */
[----:B------:R-:W-:Y:S01]  /*142b0*/  FFMA.FTZ R25, R14, c[0x0][0x23c], -R170 ;  /* 0x00008f000e197a23 */ /* 0x000fe200000108aa */
[----:B------:R-:W-:Y:S01]  /*142c0*/  ISETP.GE.U32.AND P0, PT, R243, R5, PT ;  /* 0x00000005f300720c */ /* 0x000fe20003f06070 */
[--C-:B------:R-:W-:Y:S01]  /*142d0*/  FFMA.FTZ R179, R21, c[0x0][0x23c], -R168.reuse ;  /* 0x00008f0015b37a23 */ /* 0x100fe200000108a8 */
[----:B------:R-:W-:Y:S01]  /*142e0*/  LOP3.LUT R5, R182, 0xffff, RZ, 0xc0, !PT ;  /* 0x0000ffffb6057812 */ /* 0x000fe200078ec0ff */
[----:B------:R-:W-:Y:S01]  /*142f0*/  IMAD.MOV.U32 R21, RZ, RZ, R197 ;  /* 0x000000ffff157224 */ /* 0x000fe200078e00c5 */
[----:B------:R-:W-:Y:S01]  /*14300*/  MUFU.EX2 R177, R177 ;  /* 0x000000b100b17308 */ /* 0x000fe20000000800 */
[--C-:B------:R-:W-:Y:S01]  /*14310*/  FFMA.FTZ R169, R32, c[0x0][0x23c], -R168.reuse ;  /* 0x00008f0020a97a23 */ /* 0x100fe200000108a8 */
[----:B------:R-:W-:Y:S01]  /*14320*/  SHF.R.U32.HI R5, RZ, 0x8, R5 ;  /* 0x00000008ff057819 */ /* 0x000fe20000011605 */
[--C-:B------:R-:W-:Y:S01]  /*14330*/  FFMA.FTZ R8, R9, c[0x0][0x23c], -R168.reuse ;  /* 0x00008f0009087a23 */ /* 0x100fe200000108a8 */
[----:B---3--:R-:W-:Y:S01]  /*14340*/  F2FP.BF16.PACK_AB R166, R23, R4 ;  /* 0x0000000417a6723e */ /* 0x008fe200000010ff */
[--C-:B------:R-:W-:Y:S01]  /*14350*/  FFMA.FTZ R9, R12, c[0x0][0x23c], -R168.reuse ;  /* 0x00008f000c097a23 */ /* 0x100fe200000108a8 */
[----:B------:R-:W-:Y:S01]  /*14360*/  LOP3.LUT R5, R5, 0xffff, RZ, 0xc0, !PT ;  /* 0x0000ffff05057812 */ /* 0x000fe200078ec0ff */
[--C-:B------:R-:W-:Y:S01]  /*14370*/  FFMA.FTZ R17, R17, c[0x0][0x23c], -R168.reuse ;  /* 0x00008f0011117a23 */ /* 0x100fe200000108a8 */
[----:B------:R1:W5:Y:S01]  /*14380*/  LDL.LU.64 R196, [R1+0x78] ;  /* 0x0000780001c47983 */ /* 0x0003620000300a00 */
[----:B------:R-:W-:Y:S01]  /*14390*/  FFMA.FTZ R175, R28, c[0x0][0x23c], -R168 ;  /* 0x00008f001caf7a23 */ /* 0x000fe200000108a8 */
[----:B------:R-:W-:Y:S01]  /*143a0*/  ISETP.GE.U32.AND P6, PT, R243, R5, PT ;  /* 0x00000005f300720c */ /* 0x000fe20003fc6070 */
[----:B------:R-:W-:Y:S01]  /*143b0*/  IMAD.MOV.U32 R28, RZ, RZ, R16 ;  /* 0x000000ffff1c7224 */ /* 0x000fe200078e0010 */
[----:B------:R-:W-:Y:S01]  /*143c0*/  @!P0 HFMA2.BF16_V2 R242, -RZ.H0_H0, RZ.H0_H0, -R166.H0_H0 ;  /* 0x200000fffff28231 */ /* 0x000fe200003409a6 */
[----:B------:R-:W-:Y:S01]  /*143d0*/  IMAD.MOV.U32 R32, RZ, RZ, R20 ;  /* 0x000000ffff207224 */ /* 0x000fe200078e0014 */
[----:B------:R-:W-:Y:S01]  /*143e0*/  MUFU.EX2 R169, R169 ;  /* 0x000000a900a97308 */ /* 0x000fe20000000800 */
[--C-:B------:R-:W-:Y:S01]  /*143f0*/  FFMA.FTZ R16, R18, c[0x0][0x23c], -R170.reuse ;  /* 0x00008f0012107a23 */ /* 0x100fe200000108aa */
[----:B------:R-:W-:Y:S01]  /*14400*/  MOV R18, R171 ;  /* 0x000000ab00127202 */ /* 0x000fe20000000f00 */
[--C-:B------:R-:W-:Y:S02]  /*14410*/  FFMA.FTZ R20, R19, c[0x0][0x23c], -R170.reuse ;  /* 0x00008f0013147a23 */ /* 0x100fe400000108aa */
[----:B------:R-:W-:Y:S02]  /*14420*/  FFMA.FTZ R12, R22, c[0x0][0x23c], -R170 ;  /* 0x00008f00160c7a23 */ /* 0x000fe400000108aa */
[----:B------:R-:W-:Y:S02]  /*14430*/  FADD.FTZ R0, -R2, R0 ;  /* 0x0000000002007221 */ /* 0x000fe40000010100 */
[----:B------:R-:W-:Y:S01]  /*14440*/  IMAD.MOV.U32 R19, RZ, RZ, R174 ;  /* 0x000000ffff137224 */ /* 0x000fe200078e00ae */
[----:B------:R-:W-:Y:S01]  /*14450*/  MUFU.EX2 R175, R175 ;  /* 0x000000af00af7308 */ /* 0x000fe20000000800 */
[----:B------:R-:W-:Y:S02]  /*14460*/  FFMA.FTZ R173, R29, c[0x0][0x23c], -R168 ;  /* 0x00008f001dad7a23 */ /* 0x000fe400000108a8 */
[----:B------:R-:W-:Y:S02]  /*14470*/  IMAD.MOV.U32 R29, RZ, RZ, R176 ;  /* 0x000000ffff1d7224 */ /* 0x000fe400078e00b0 */
[----:B------:R-:W-:Y:S02]  /*14480*/  FFMA.FTZ R168, R33, c[0x0][0x23c], -R168 ;  /* 0x00008f0021a87a23 */ /* 0x000fe400000108a8 */
[----:B------:R-:W-:Y:S01]  /*14490*/  FFMA.FTZ R171, R34, c[0x0][0x23c], -R170 ;  /* 0x00008f0022ab7a23 */ /* 0x000fe200000108aa */
[----:B------:R-:W-:Y:S01]  /*144a0*/  MOV R34, R25 ;  /* 0x0000001900227202 */ /* 0x000fe20000000f00 */
[----:B----4-:R-:W-:Y:S02]  /*144b0*/  FMUL.FTZ R25, R164, R153 ;  /* 0x00000099a4197220 */ /* 0x010fe40000410000 */
[----:B------:R-:W-:Y:S01]  /*144c0*/  IMAD.MOV.U32 R153, RZ, RZ, R182 ;  /* 0x000000ffff997224 */ /* 0x000fe200078e00b6 */
[----:B------:R-:W-:Y:S01]  /*144d0*/  IADD3 R182, P4, R180, UR28, RZ ;  /* 0x0000001cb4b67c10 */ /* 0x000fe2000ff9e0ff */
[----:B------:R-:W-:Y:S01]  /*144e0*/  IMAD.MOV.U32 R33, RZ, RZ, R21 ;  /* 0x000000ffff217224 */ /* 0x000fe200078e0015 */
[----:B------:R-:W-:Y:S01]  /*144f0*/  MUFU.EX2 R168, R168 ;  /* 0x000000a800a87308 */ /* 0x000fe20000000800 */
[----:B------:R-:W-:Y:S02]  /*14500*/  FFMA.FTZ R21, R26, c[0x0][0x23c], -R170 ;  /* 0x00008f001a157a23 */ /* 0x000fe400000108aa */
[----:B------:R-:W-:Y:S01]  /*14510*/  FFMA.FTZ R14, R164, R165, R4 ;  /* 0x000000a5a40e7223 */ /* 0x000fe20000010004 */
[----:B------:R-:W-:Y:S01]  /*14520*/  PRMT R165, R166, 0x7632, R165 ;  /* 0x00007632a6a57816 */ /* 0x000fe200000000a5 */
[C---:B------:R-:W-:Y:S02]  /*14530*/  FMUL.FTZ R4, R164.reuse, R132 ;  /* 0x00000084a4047220 */ /* 0x040fe40000410000 */
[----:B------:R-:W-:Y:S02]  /*14540*/  IMAD.MOV.U32 R132, RZ, RZ, R12 ;  /* 0x000000ffff847224 */ /* 0x000fe400078e000c */
[C---:B------:R-:W-:Y:S01]  /*14550*/  FMUL.FTZ R12, R164.reuse, R140 ;  /* 0x0000008ca40c7220 */ /* 0x040fe20000410000 */
[----:B------:R-:W-:Y:S01]  /*14560*/  @!P6 HFMA2.BF16_V2 R241, -RZ.H0_H0, RZ.H0_H0, -R165.H0_H0 ;  /* 0x200000fffff1e231 */ /* 0x000fe200003409a5 */
[----:B------:R-:W-:Y:S01]  /*14570*/  IMAD.MOV.U32 R140, RZ, RZ, R13 ;  /* 0x000000ffff8c7224 */ /* 0x000fe200078e000d */
[----:B------:R-:W-:Y:S01]  /*14580*/  MUFU.EX2 R171, R171 ;  /* 0x000000ab00ab7308 */ /* 0x000fe20000000800 */
[C---:B------:R-:W-:Y:S02]  /*14590*/  FMUL.FTZ R13, R164.reuse, R141 ;  /* 0x0000008da40d7220 */ /* 0x040fe40000410000 */
[----:B------:R-:W-:Y:S02]  /*145a0*/  IMAD.MOV.U32 R141, RZ, RZ, R16 ;  /* 0x000000ffff8d7224 */ /* 0x000fe400078e0010 */
[C---:B------:R-:W-:Y:S02]  /*145b0*/  FMUL.FTZ R16, R164.reuse, R144 ;  /* 0x00000090a4107220 */ /* 0x040fe40000410000 */
[----:B------:R-:W-:Y:S02]  /*145c0*/  IMAD.MOV.U32 R144, RZ, RZ, R17 ;  /* 0x000000ffff907224 */ /* 0x000fe400078e0011 */
[----:B------:R-:W-:Y:S02]  /*145d0*/  FMUL.FTZ R17, R164, R145 ;  /* 0x00000091a4117220 */ /* 0x000fe40000410000 */
[----:B------:R-:W-:Y:S02]  /*145e0*/  IMAD.MOV.U32 R145, RZ, RZ, R20 ;  /* 0x000000ffff917224 */ /* 0x000fe400078e0014 */
[----:B------:R-:W-:Y:S02]  /*145f0*/  FMUL.FTZ R0, R0, c[0x0][0x23c] ;  /* 0x00008f0000007a20 */ /* 0x000fe40000410000 */
[----:B------:R-:W-:Y:S02]  /*14600*/  FFMA.FTZ R10, R10, c[0x0][0x23c], -R170 ;  /* 0x00008f000a0a7a23 */ /* 0x000fe400000108aa */
[C---:B------:R-:W-:Y:S02]  /*14610*/  FMUL.FTZ R5, R164.reuse, R133 ;  /* 0x00000085a4057220 */ /* 0x040fe40000410000 */
[----:B------:R-:W-:Y:S01]  /*14620*/  IMAD.MOV.U32 R133, RZ, RZ, R8 ;  /* 0x000000ffff857224 */ /* 0x000fe200078e0008 */
[----:B------:R-:W2:Y:S01]  /*14630*/  MUFU.EX2 R0, R0 ;  /* 0x0000000000007308 */ /* 0x000ea20000000800 */
[C---:B------:R-:W-:Y:S01]  /*14640*/  FMUL.FTZ R8, R164.reuse, R136 ;  /* 0x00000088a4087220 */ /* 0x040fe20000410000 */
[----:B------:R-:W-:Y:S01]  /*14650*/  MOV R136, R19 ;  /* 0x0000001300887202 */ /* 0x000fe20000000f00 */
[----:B------:R-:W-:Y:S02]  /*14660*/  IMAD.MOV.U32 R19, RZ, RZ, R18 ;  /* 0x000000ffff137224 */ /* 0x000fe400078e0012 */
[----:B------:R-:W-:Y:S02]  /*14670*/  IMAD.MOV.U32 R18, RZ, RZ, R15 ;  /* 0x000000ffff127224 */ /* 0x000fe400078e000f */
[----:B------:R-:W-:Y:S02]  /*14680*/  IMAD.MOV.U32 R15, RZ, RZ, R9 ;  /* 0x000000ffff0f7224 */ /* 0x000fe400078e0009 */
[----:B------:R-:W-:Y:S01]  /*14690*/  FMUL.FTZ R9, R164, R137 ;  /* 0x00000089a4097220 */ /* 0x000fe20000410000 */
[----:B------:R-:W-:Y:S01]  /*146a0*/  MUFU.EX2 R136, R136 ;  /* 0x0000008800887308 */ /* 0x000fe20000000800 */
[----:B------:R-:W-:Y:S02]  /*146b0*/  IMAD.MOV.U32 R137, RZ, RZ, R29 ;  /* 0x000000ffff897224 */ /* 0x000fe400078e001d */
[----:B------:R-:W-:Y:S02]  /*146c0*/  IMAD.MOV.U32 R26, RZ, RZ, R194 ;  /* 0x000000ffff1a7224 */ /* 0x000fe400078e00c2 */
[--C-:B------:R-:W-:Y:S02]  /*146d0*/  FFMA.FTZ R184, R27, c[0x0][0x23c], -R170.reuse ;  /* 0x00008f001bb87a23 */ /* 0x100fe400000108aa */
[--C-:B------:R-:W-:Y:S02]  /*146e0*/  FFMA.FTZ R176, R30, c[0x0][0x23c], -R170.reuse ;  /* 0x00008f001eb07a23 */ /* 0x100fe400000108aa */
[--C-:B------:R-:W-:Y:S01]  /*146f0*/  FFMA.FTZ R174, R31, c[0x0][0x23c], -R170.reuse ;  /* 0x00008f001fae7a23 */ /* 0x100fe200000108aa */
[----:B------:R-:W-:Y:S01]  /*14700*/  MUFU.EX2 R133, R133 ;  /* 0x0000008500857308 */ /* 0x000fe20000000800 */
[C---:B------:R-:W-:Y:S02]  /*14710*/  FMUL.FTZ R20, R164.reuse, R148 ;  /* 0x00000094a4147220 */ /* 0x040fe40000410000 */
[----:B------:R-:W-:Y:S02]  /*14720*/  FMUL.FTZ R29, R164, R157 ;  /* 0x0000009da41d7220 */ /* 0x000fe40000410000 */
[--C-:B------:R-:W-:Y:S02]  /*14730*/  FFMA.FTZ R6, R6, c[0x0][0x23c], -R170.reuse ;  /* 0x00008f0006067a23 */ /* 0x100fe400000108aa */
[--C-:B------:R-:W-:Y:S02]  /*14740*/  FFMA.FTZ R7, R7, c[0x0][0x23c], -R170.reuse ;  /* 0x00008f0007077a23 */ /* 0x100fe400000108aa */
[--C-:B------:R-:W-:Y:S02]  /*14750*/  FFMA.FTZ R11, R11, c[0x0][0x23c], -R170.reuse ;  /* 0x00008f000b0b7a23 */ /* 0x100fe400000108aa */
[----:B------:R-:W-:Y:S02]  /*14760*/  FFMA.FTZ R170, R35, c[0x0][0x23c], -R170 ;  /* 0x00008f0023aa7a23 */ /* 0x000fe400000108aa */
[----:B------:R-:W-:Y:S02]  /*14770*/  IMAD.MOV.U32 R35, RZ, RZ, R24 ;  /* 0x000000ffff237224 */ /* 0x000fe400078e0018 */
[C---:B------:R-:W-:Y:S02]  /*14780*/  FMUL.FTZ R24, R164.reuse, R152 ;  /* 0x00000098a4187220 */ /* 0x040fe40000410000 */
[----:B------:R-:W-:Y:S01]  /*14790*/  IMAD.MOV.U32 R148, RZ, RZ, R21 ;  /* 0x000000ffff947224 */ /* 0x000fe200078e0015 */
[----:B------:R-:W-:Y:S01]  /*147a0*/  MUFU.EX2 R170, R170 ;  /* 0x000000aa00aa7308 */ /* 0x000fe20000000800 */
[C---:B------:R-:W-:Y:S01]  /*147b0*/  FMUL.FTZ R21, R164.reuse, R149 ;  /* 0x00000095a4157220 */ /* 0x040fe20000410000 */
[----:B------:R-:W-:Y:S01]  /*147c0*/  MOV R149, R183 ;  /* 0x000000b700957202 */ /* 0x000fe20000000f00 */
[----:B------:R-:W-:Y:S01]  /*147d0*/  IMAD.MOV.U32 R152, RZ, RZ, R14 ;  /* 0x000000ffff987224 */ /* 0x000fe200078e000e */
[----:B------:R-:W-:Y:S01]  /*147e0*/  SHF.R.U32.HI R14, RZ, 0x18, R153 ;  /* 0x00000018ff0e7819 */ /* 0x000fe20000011699 */
[----:B------:R-:W-:Y:S01]  /*147f0*/  IMAD.MOV.U32 R157, RZ, RZ, R145 ;  /* 0x000000ffff9d7224 */ /* 0x000fe200078e0091 */
[----:B------:R-:W-:Y:S01]  /*14800*/  IADD3.X R183, R181, UR27, RZ, P4, !PT ;  /* 0x0000001bb5b77c10 */ /* 0x000fe2000a7fe4ff */
[----:B------:R-:W-:Y:S01]  /*14810*/  IMAD.MOV.U32 R30, RZ, RZ, R26 ;  /* 0x000000ffff1e7224 */ /* 0x000fe200078e001a */
[----:B------:R-:W-:Y:S01]  /*14820*/  ISETP.GE.U32.AND P5, PT, R243, R14, PT ;  /* 0x0000000ef300720c */ /* 0x000fe20003fa6070 */
[----:B------:R-:W-:Y:S01]  /*14830*/  IMAD.MOV.U32 R26, RZ, RZ, R32 ;  /* 0x000000ffff1a7224 */ /* 0x000fe200078e0020 */
[----:B------:R2:W-:Y:S01]  /*14840*/  MUFU.EX2 R145, R10 ;  /* 0x0000000a00917308 */ /* 0x0005e20000000800 */
[----:B------:R-:W-:Y:S01]  /*14850*/  FMUL.FTZ R32, R164, R160 ;  /* 0x000000a0a4207220 */ /* 0x000fe20000410000 */
[----:B------:R-:W-:Y:S01]  /*14860*/  SHF.R.U32.HI R14, RZ, 0x10, R153 ;  /* 0x00000010ff0e7819 */ /* 0x000fe20000011699 */
[----:B------:R-:W-:Y:S02]  /*14870*/  IMAD.MOV.U32 R160, RZ, RZ, R152 ;  /* 0x000000ffffa07224 */ /* 0x000fe400078e0098 */
[----:B------:R-:W-:Y:S01]  /*14880*/  IMAD.MOV.U32 R152, RZ, RZ, R144 ;  /* 0x000000ffff987224 */ /* 0x000fe200078e0090 */
[----:B------:R-:W-:Y:S01]  /*14890*/  LOP3.LUT R14, R14, 0xff, RZ, 0xc0, !PT ;  /* 0x000000ff0e0e7812 */ /* 0x000fe200078ec0ff */
[----:B------:R-:W-:Y:S01]  /*148a0*/  IMAD.MOV.U32 R144, RZ, RZ, R132 ;  /* 0x000000ffff907224 */ /* 0x000fe200078e0084 */
[----:B------:R-:W-:Y:S01]  /*148b0*/  PRMT R132, R166, 0x5410, R165 ;  /* 0x00005410a6847816 */ /* 0x000fe200000000a5 */
[----:B------:R-:W-:Y:S01]  /*148c0*/  IMAD.MOV.U32 R153, RZ, RZ, R149 ;  /* 0x000000ffff997224 */ /* 0x000fe200078e0095 */
[----:B------:R-:W-:Y:S01]  /*148d0*/  @!P0 PRMT R166, R242, 0x5410, RZ ;  /* 0x00005410f2a68816 */ /* 0x000fe200000000ff */
[----:B------:R-:W-:Y:S01]  /*148e0*/  IMAD.MOV.U32 R22, RZ, RZ, R28 ;  /* 0x000000ffff167224 */ /* 0x000fe200078e001c */
[----:B------:R-:W-:Y:S01]  /*148f0*/  ISETP.NE.AND P0, PT, R137, RZ, PT ;  /* 0x000000ff8900720c */ /* 0x000fe20003f05270 */
[C---:B------:R-:W-:Y:S01]  /*14900*/  FMUL.FTZ R28, R164.reuse, R156 ;  /* 0x0000009ca41c7220 */ /* 0x040fe20000410000 */
[----:B------:R-:W-:Y:S01]  /*14910*/  MOV R149, R141 ;  /* 0x0000008d00957202 */ /* 0x000fe20000000f00 */
[----:B------:R3:W-:Y:S01]  /*14920*/  MUFU.EX2 R137, R7 ;  /* 0x0000000700897308 */ /* 0x0007e20000000800 */
[----:B------:R-:W-:Y:S01]  /*14930*/  IMAD.MOV.U32 R156, RZ, RZ, R148 ;  /* 0x000000ffff9c7224 */ /* 0x000fe200078e0094 */
[----:B------:R-:W-:Y:S01]  /*14940*/  ISETP.GE.U32.AND P4, PT, R243, R14, PT ;  /* 0x0000000ef300720c */ /* 0x000fe20003f86070 */
[----:B------:R-:W-:Y:S01]  /*14950*/  IMAD.MOV.U32 R148, RZ, RZ, R140 ;  /* 0x000000ffff947224 */ /* 0x000fe200078e008c */
[----:B------:R-:W-:Y:S01]  /*14960*/  @!P6 PRMT R165, R241, 0x5410, RZ ;  /* 0x00005410f1a5e816 */ /* 0x000fe200000000ff */
[----:B------:R-:W-:Y:S01]  /*14970*/  IMAD.MOV.U32 R27, RZ, RZ, R195 ;  /* 0x000000ffff1b7224 */ /* 0x000fe200078e00c3 */
[----:B------:R4:W-:Y:S01]  /*14980*/  STG.E.U16 [R180.64], R166 ;  /* 0x000000a6b4007986 */ /* 0x0009e2000c101518 */
[----:B------:R-:W-:Y:S02]  /*14990*/  FMUL.FTZ R36, R164, R36 ;  /* 0x00000024a4247220 */ /* 0x000fe40000410000 */
[----:B------:R-:W-:Y:S01]  /*149a0*/  IMAD.MOV.U32 R31, RZ, RZ, R27 ;  /* 0x000000ffff1f7224 */ /* 0x000fe200078e001b */
[----:B------:R1:W1:Y:S01]  /*149b0*/  MUFU.EX2 R141, R6 ;  /* 0x00000006008d7308 */ /* 0x0002620000000800 */
[----:B------:R-:W-:Y:S01]  /*149c0*/  IMAD.MOV.U32 R27, RZ, RZ, R33 ;  /* 0x000000ffff1b7224 */ /* 0x000fe200078e0021 */
[----:B------:R-:W-:Y:S01]  /*149d0*/  STG.E.U16 [R180.64+0x2], R165 ;  /* 0x000002a5b4007986 */ /* 0x000fe2000c101518 */
[C---:B--2---:R-:W-:Y:S02]  /*149e0*/  FMUL.FTZ R10, R0.reuse, R138 ;  /* 0x0000008a000a7220 */ /* 0x044fe40000410000 */
[----:B------:R-:W-:Y:S01]  /*149f0*/  IMAD.MOV.U32 R138, RZ, RZ, R22 ;  /* 0x000000ffff8a7224 */ /* 0x000fe200078e0016 */
[----:B------:R2:W5:Y:S01]  /*14a00*/  LDL.LU.64 R194, [R1+0x70] ;  /* 0x0000700001c27983 */ /* 0x0005620000300a00 */
[C---:B------:R-:W-:Y:S02]  /*14a10*/  FMUL.FTZ R22, R0.reuse, R150 ;  /* 0x0000009600167220 */ /* 0x040fe40000410000 */
[----:B------:R-:W-:Y:S01]  /*14a20*/  IMAD.MOV.U32 R150, RZ, RZ, R26 ;  /* 0x000000ffff967224 */ /* 0x000fe200078e001a */
[----:B------:R1:W1:Y:S01]  /*14a30*/  MUFU.EX2 R140, R11 ;  /* 0x0000000b008c7308 */ /* 0x0002620000000800 */
[----:B------:R-:W-:Y:S02]  /*14a40*/  FMUL.FTZ R26, R0, R154 ;  /* 0x0000009a001a7220 */ /* 0x000fe40000410000 */
        /* <DEDUP_REMOVED lines=48> */
[----:B------:R-:W-:Y:S02]  /*14d50*/  FMUL.FTZ R129, R164, R129 ;  /* 0x00000081a4817220 */ /* 0x000fe40000410000 */
[C---:B---3--:R-:W-:Y:S02]  /*14d60*/  FMUL.FTZ R7, R0.reuse, R135 ;  /* 0x0000008700077220 */ /* 0x048fe40000410000 */
[----:B------:R-:W-:Y:S02]  /*14d70*/  IMAD.MOV.U32 R135, RZ, RZ, R23 ;  /* 0x000000ffff877224 */ /* 0x000fe400078e0017 */
[C---:B------:R-:W-:Y:S01]  /*14d80*/  FMUL.FTZ R23, R0.reuse, R151 ;  /* 0x0000009700177220 */ /* 0x040fe20000410000 */
[----:B------:R-:W-:Y:S01]  /*14d90*/  MOV R151, R27 ;  /* 0x0000001b00977202 */ /* 0x000fe20000000f00 */
[C---:B------:R-:W-:Y:S02]  /*14da0*/  FMUL.FTZ R27, R0.reuse, R155 ;  /* 0x0000009b001b7220 */ /* 0x040fe40000410000 */
[----:B------:R-:W-:Y:S02]  /*14db0*/  IMAD.MOV.U32 R155, RZ, RZ, R31 ;  /* 0x000000ffff9b7224 */ /* 0x000fe400078e001f */
[----:B------:R-:W-:Y:S02]  /*14dc0*/  IMAD.MOV.U32 R164, RZ, RZ, R152 ;  /* 0x000000ffffa47224 */ /* 0x000fe400078e0098 */
[----:B------:R-:W-:Y:S02]  /*14dd0*/  IMAD.MOV.U32 R152, RZ, RZ, R149 ;  /* 0x000000ffff987224 */ /* 0x000fe400078e0095 */
[----:B------:R-:W-:Y:S02]  /*14de0*/  IMAD.MOV.U32 R149, RZ, RZ, R144 ;  /* 0x000000ffff957224 */ /* 0x000fe400078e0090 */
[----:B------:R-:W-:Y:S02]  /*14df0*/  IMAD.MOV.U32 R144, RZ, RZ, R34 ;  /* 0x000000ffff907224 */ /* 0x000fe400078e0022 */
[C---:B------:R-:W-:Y:S01]  /*14e00*/  FMUL.FTZ R34, R0.reuse, R162 ;  /* 0x000000a200227220 */ /* 0x040fe20000410000 */
[----:B------:R-:W-:Y:S01]  /*14e10*/  MUFU.EX2 R152, R152 ;  /* 0x0000009800987308 */ /* 0x000fe20000000800 */
[----:B------:R-:W-:Y:S01]  /*14e20*/  IMAD.MOV.U32 R162, RZ, RZ, R154 ;  /* 0x000000ffffa27224 */ /* 0x000fe200078e009a */
[----:B------:R-:W-:Y:S01]  /*14e30*/  MOV R154, R150 ;  /* 0x00000096009a7202 */ /* 0x000fe20000000f00 */
[C---:B-1----:R-:W-:Y:S02]  /*14e40*/  FMUL.FTZ R6, R0.reuse, R134 ;  /* 0x0000008600067220 */ /* 0x042fe40000410000 */
[C---:B------:R-:W-:Y:S01]  /*14e50*/  FMUL.FTZ R14, R0.reuse, R142 ;  /* 0x0000008e000e7220 */ /* 0x040fe20000410000 */
[----:B----4-:R-:W-:Y:S01]  /*14e60*/  MOV R166, R162 ;  /* 0x000000a200a67202 */ /* 0x010fe20000000f00 */
[----:B------:R-:W-:Y:S02]  /*14e70*/  IMAD.MOV.U32 R142, RZ, RZ, R15 ;  /* 0x000000ffff8e7224 */ /* 0x000fe400078e000f */
[C---:B------:R-:W-:Y:S01]  /*14e80*/  FMUL.FTZ R15, R0.reuse, R143 ;  /* 0x0000008f000f7220 */ /* 0x040fe20000410000 */
[----:B------:R-:W1:Y:S01]  /*14e90*/  MUFU.EX2 R144, R144 ;  /* 0x0000009000907308 */ /* 0x000e620000000800 */
[----:B------:R-:W-:Y:S02]  /*14ea0*/  IMAD.MOV.U32 R143, RZ, RZ, R18 ;  /* 0x000000ffff8f7224 */ /* 0x000fe400078e0012 */
[----:B------:R-:W-:Y:S02]  /*14eb0*/  IMAD.MOV.U32 R134, RZ, RZ, R160 ;  /* 0x000000ffff867224 */ /* 0x000fe400078e00a0 */
[----:B------:R-:W-:Y:S01]  /*14ec0*/  IMAD.MOV.U32 R160, RZ, RZ, R148 ;  /* 0x000000ffffa07224 */ /* 0x000fe200078e0094 */
[----:B------:R-:W-:Y:S01]  /*14ed0*/  MOV R148, R35 ;  /* 0x0000002300947202 */ /* 0x000fe20000000f00 */
[C---:B------:R-:W-:Y:S02]  /*14ee0*/  FMUL.FTZ R35, R0.reuse, R163 ;  /* 0x000000a300237220 */ /* 0x040fe40000410000 */
[----:B------:R-:W-:Y:S01]  /*14ef0*/  IMAD.MOV.U32 R163, RZ, RZ, R155 ;  /* 0x000000ffffa37224 */ /* 0x000fe200078e009b */
[----:B------:R-:W3:Y:S01]  /*14f00*/  MUFU.EX2 R142, R142 ;  /* 0x0000008e008e7308 */ /* 0x000ee20000000800 */
[C---:B------:R-:W-:Y:S01]  /*14f10*/  FMUL.FTZ R11, R0.reuse, R139 ;  /* 0x0000008b000b7220 */ /* 0x040fe20000410000 */
[----:B------:R-:W-:Y:S01]  /*14f20*/  F2FP.BF16.PACK_AB R139, R137, R141 ;  /* 0x0000008d898b723e */ /* 0x000fe200000010ff */
[C---:B------:R-:W-:Y:S02]  /*14f30*/  FMUL.FTZ R18, R0.reuse, R146 ;  /* 0x0000009200127220 */ /* 0x040fe40000410000 */
[C---:B------:R-:W-:Y:S02]  /*14f40*/  FMUL.FTZ R30, R0.reuse, R158 ;  /* 0x0000009e001e7220 */ /* 0x040fe40000410000 */
[C---:B------:R-:W-:Y:S01]  /*14f50*/  FMUL.FTZ R31, R0.reuse, R159 ;  /* 0x0000009f001f7220 */ /* 0x040fe20000410000 */
[----:B------:R-:W-:Y:S01]  /*14f60*/  @!P4 HFMA2.BF16_V2 R240, -RZ.H0_H0, RZ.H0_H0, -R139.H0_H0 ;  /* 0x200000fffff0c231 */ /* 0x000fe2000034098b */
        /* <DEDUP_REMOVED lines=50> */
[C---:B------:R-:W-:Y:S02]  /*15290*/  FMUL.FTZ R19, R0.reuse, R147 ;  /* 0x0000009300137220 */ /* 0x040fe40000410000 */
[----:B------:R-:W-:Y:S02]  /*152a0*/  IMAD.MOV.U32 R147, RZ, RZ, R143 ;  /* 0x000000ffff937224 */ /* 0x000fe400078e008f */
[----:B------:R-:W-:Y:S02]  /*152b0*/  IMAD.MOV.U32 R143, RZ, RZ, R134 ;  /* 0x000000ffff8f7224 */ /* 0x000fe400078e0086 */
[----:B------:R-:W-:Y:S01]  /*152c0*/  FFMA.FTZ R134, R0, R167, R141 ;  /* 0x000000a700867223 */ /* 0x000fe2000001008d */
[----:B------:R-:W-:Y:S01]  /*152d0*/  LOP3.LUT R0, R162, 0xff, RZ, 0xc0, !PT ;  /* 0x000000ffa2007812 */ /* 0x000fe200078ec0ff */
[----:B------:R-:W-:Y:S01]  /*152e0*/  FADD.FTZ R135, R135, R143 ;  /* 0x0000008f87877221 */ /* 0x000fe20000010000 */
[----:B------:R-:W-:Y:S01]  /*152f0*/  SHF.R.U32.HI R141, RZ, 0x10, R162 ;  /* 0x00000010ff8d7819 */ /* 0x000fe200000116a2 */
[----:B------:R-:W-:Y:S01]  /*15300*/  IMAD.MOV.U32 R143, RZ, RZ, R138 ;  /* 0x000000ffff8f7224 */ /* 0x000fe200078e008a */
[----:B------:R-:W-:Y:S01]  /*15310*/  ISETP.GE.U32.AND P6, PT, R243, R0, PT ;  /* 0x00000000f300720c */ /* 0x000fe20003fc6070 */
[----:B------:R-:W-:Y:S01]  /*15320*/  FADD.FTZ R138, R136, R135 ;  /* 0x00000087888a7221 */ /* 0x000fe20000010000 */
[----:B------:R-:W-:Y:S01]  /*15330*/  LOP3.LUT R0, R162, 0xffff, RZ, 0xc0, !PT ;  /* 0x0000ffffa2007812 */ /* 0x000fe200078ec0ff */
[----:B------:R-:W-:Y:S01]  /*15340*/  FADD.FTZ R134, R137, R134 ;  /* 0x0000008689867221 */ /* 0x000fe20000010000 */
[----:B------:R-:W-:Y:S01]  /*15350*/  PRMT R137, R139, 0x7632, R137 ;  /* 0x000076328b897816 */ /* 0x000fe20000000089 */
[----:B------:R-:W-:Y:S01]  /*15360*/  FADD.FTZ R138, R133, R138 ;  /* 0x0000008a858a7221 */ /* 0x000fe20000010000 */
[----:B------:R-:W-:Y:S01]  /*15370*/  SHF.R.U32.HI R135, RZ, 0x8, R0 ;  /* 0x00000008ff877819 */ /* 0x000fe20000011600 */
[----:B------:R-:W-:Y:S01]  /*15380*/  FADD.FTZ R134, R145, R134 ;  /* 0x0000008691867221 */ /* 0x000fe20000010000 */
[----:B------:R-:W-:Y:S01]  /*15390*/  F2FP.BF16.PACK_AB R0, R133, R136 ;  /* 0x000000888500723e */ /* 0x000fe200000010ff */
[----:B------:R-:W-:Y:S01]  /*153a0*/  @!P5 HFMA2.BF16_V2 R239, -RZ.H0_H0, RZ.H0_H0, -R137.H0_H0 ;  /* 0x200000ffffefd231 */ /* 0x000fe20000340989 */
[----:B------:R-:W-:Y:S01]  /*153b0*/  LOP3.LUT R136, R135, 0xffff, RZ, 0xc0, !PT ;  /* 0x0000ffff87887812 */ /* 0x000fe200078ec0ff */
[----:B------:R-:W-:Y:S01]  /*153c0*/  IMAD.MOV.U32 R150, RZ, RZ, R143 ;  /* 0x000000ffff967224 */ /* 0x000fe200078e008f */
[----:B------:R4:W2:Y:S01]  /*153d0*/  MUFU.EX2 R135, R147 ;  /* 0x0000009300877308 */ /* 0x0008a20000000800 */
[----:B------:R-:W-:Y:S01]  /*153e0*/  PRMT R133, R139, 0x5410, R137 ;  /* 0x000054108b857816 */ /* 0x000fe20000000089 */
[----:B------:R-:W-:Y:S01]  /*153f0*/  @!P6 HFMA2.BF16_V2 R238, -RZ.H0_H0, RZ.H0_H0, -R0.H0_H0 ;  /* 0x200000ffffeee231 */ /* 0x000fe20000340900 */
[----:B------:R-:W-:Y:S01]  /*15400*/  @!P4 PRMT R139, R240, 0x5410, RZ ;  /* 0x00005410f08bc816 */ /* 0x000fe200000000ff */
[----:B------:R-:W-:Y:S01]  /*15410*/  FADD.FTZ R143, R140, R134 ;  /* 0x000000868c8f7221 */ /* 0x000fe20000010000 */
[----:B------:R-:W-:Y:S01]  /*15420*/  ISETP.GE.U32.AND P4, PT, R243, R136, PT ;  /* 0x00000088f300720c */ /* 0x000fe20003f86070 */
[----:B------:R-:W-:Y:S01]  /*15430*/  IMAD.MOV.U32 R155, RZ, RZ, R151 ;  /* 0x000000ffff9b7224 */ /* 0x000fe200078e0097 */
[----:B------:R-:W-:Y:S01]  /*15440*/  LOP3.LUT R141, R141, 0xff, RZ, 0xc0, !PT ;  /* 0x000000ff8d8d7812 */ /* 0x000fe200078ec0ff */
[----:B------:R-:W-:Y:S01]  /*15450*/  IMAD.MOV.U32 R151, RZ, RZ, R164 ;  /* 0x000000ffff977224 */ /* 0x000fe200078e00a4 */
[----:B------:R-:W-:Y:S01]  /*15460*/  @!P5 PRMT R137, R239, 0x5410, RZ ;  /* 0x00005410ef89d816 */ /* 0x000fe200000000ff */
[----:B------:R-:W-:Y:S01]  /*15470*/  IMAD.MOV.U32 R164, RZ, RZ, R157 ;  /* 0x000000ffffa47224 */ /* 0x000fe200078e009d */
[----:B------:R-:W-:Y:S01]  /*15480*/  PRMT R136, R0, 0x7632, R136 ;  /* 0x0000763200887816 */ /* 0x000fe20000000088 */
[----:B------:R-:W-:Y:S01]  /*15490*/  IMAD.MOV.U32 R157, RZ, RZ, R156 ;  /* 0x000000ffff9d7224 */ /* 0x000fe200078e009c */
[C---:B------:R-:W-:Y:S01]  /*154a0*/  ISETP.GE.U32.AND P5, PT, R243.reuse, R141, PT ;  /* 0x0000008df300720c */ /* 0x040fe20003fa6070 */
[----:B------:R-:W-:Y:S01]  /*154b0*/  IMAD.MOV.U32 R156, RZ, RZ, R149 ;  /* 0x000000ffff9c7224 */ /* 0x000fe200078e0095 */
[----:B------:R-:W-:Y:S01]  /*154c0*/  SHF.R.U32.HI R141, RZ, 0x18, R162 ;  /* 0x00000018ff8d7819 */ /* 0x000fe200000116a2 */
[----:B-1----:R-:W-:Y:S01]  /*154d0*/  FADD.FTZ R149, R144, R143 ;  /* 0x0000008f90957221 */ /* 0x002fe20000010000 */
[----:B------:R-:W-:Y:S01]  /*154e0*/  PRMT R134, R0, 0x5410, R136 ;  /* 0x0000541000867816 */ /* 0x000fe20000000088 */
[----:B------:R-:W-:Y:S01]  /*154f0*/  @!P4 HFMA2.BF16_V2 R236, -RZ.H0_H0, RZ.H0_H0, -R136.H0_H0 ;  /* 0x200000ffffecc231 */ /* 0x000fe20000340988 */
[----:B------:R-:W-:Y:S01]  /*15500*/  @!P6 PRMT R0, R238, 0x5410, RZ ;  /* 0x00005410ee00e816 */ /* 0x000fe200000000ff */
[----:B------:R1:W-:Y:S01]  /*15510*/  STG.E.U16 [R182.64], R139 ;  /* 0x0000008bb6007986 */ /* 0x0003e2000c101518 */
[----:B------:R-:W-:Y:S01]  /*15520*/  ISETP.GE.U32.AND P6, PT, R243, R141, PT ;  /* 0x0000008df300720c */ /* 0x000fe20003fc6070 */
[----:B------:R-:W-:Y:S01]  /*15530*/  IMAD.MOV.U32 R167, RZ, RZ, R163 ;  /* 0x000000ffffa77224 */ /* 0x000fe200078e00a3 */
[----:B------:R-:W-:Y:S01]  /*15540*/  F2FP.BF16.PACK_AB R145, R140, R145 ;  /* 0x000000918c91723e */ /* 0x000fe200000010ff */
[----:B----4-:R-:W-:Y:S01]  /*15550*/  IMAD.WIDE.U32 R146, R146, -0x2daee0ad, RZ ;  /* 0xd2511f5392927825 */ /* 0x010fe200078e00ff */
[----:B------:R-:W-:Y:S01]  /*15560*/  @!P4 PRMT R136, R236, 0x5410, RZ ;  /* 0x00005410ec88c816 */ /* 0x000fe200000000ff */
[----:B------:R4:W-:Y:S01]  /*15570*/  STG.E.U16 [R182.64+0x2], R137 ;  /* 0x00000289b6007986 */ /* 0x0009e2000c101518 */
[----:B------:R-:W-:Y:S01]  /*15580*/  PRMT R143, R145, 0x7632, R143 ;  /* 0x00007632918f7816 */ /* 0x000fe2000000008f */
[----:B---3--:R-:W-:Y:S01]  /*15590*/  FADD.FTZ R140, R142, R138 ;  /* 0x0000008a8e8c7221 */ /* 0x008fe20000010000 */
[----:B------:R-:W-:Y:S01]  /*155a0*/  LOP3.LUT R141, R147, UR4, R172, 0x96, !PT ;  /* 0x00000004938d7c12 */ /* 0x000fe2000f8e96ac */
[----:B------:R3:W-:Y:S01]  /*155b0*/  STG.E.U16 [R180.64+0x12], R136 ;  /* 0x00001288b4007986 */ /* 0x0007e2000c101518 */
[C---:B--2---:R-:W-:Y:S01]  /*155c0*/  F2FP.BF16.PACK_AB R142, R135.reuse, R142 ;  /* 0x0000008e878e723e */ /* 0x044fe200000010ff */
[----:B------:R-:W-:Y:S01]  /*155d0*/  FADD.FTZ R140, R135, R140 ;  /* 0x0000008c878c7221 */ /* 0x000fe20000010000 */
[C---:B------:R-:W-:Y:S01]  /*155e0*/  LOP3.LUT R138, R141.reuse, 0xff, RZ, 0xc0, !PT ;  /* 0x000000ff8d8a7812 */ /* 0x040fe200078ec0ff */
[----:B------:R-:W-:Y:S01]  /*155f0*/  @!P5 HFMA2.BF16_V2 R237, -RZ.H0_H0, RZ.H0_H0, -R145.H0_H0 ;  /* 0x200000ffffedd231 */ /* 0x000fe20000340991 */
[----:B------:R-:W-:Y:S01]  /*15600*/  LOP3.LUT R135, R141, 0xffff, RZ, 0xc0, !PT ;  /* 0x0000ffff8d877812 */ /* 0x000fe200078ec0ff */
[----:B------:R-:W-:Y:S01]  /*15610*/  @!P6 HFMA2.BF16_V2 R235, -RZ.H0_H0, RZ.H0_H0, -R143.H0_H0 ;  /* 0x200000ffffebe231 */ /* 0x000fe2000034098f */
[----:B------:R-:W-:Y:S01]  /*15620*/  ISETP.GE.U32.AND P4, PT, R243, R138, PT ;  /* 0x0000008af300720c */ /* 0x000fe20003f86070 */
[----:B------:R2:W-:Y:S01]  /*15630*/  STG.E.U16 [R180.64+0x10], R0 ;  /* 0x00001000b4007986 */ /* 0x0005e2000c101518 */
[C---:B------:R-:W-:Y:S01]  /*15640*/  F2FP.BF16.PACK_AB R138, R148.reuse, R144 ;  /* 0x00000090948a723e */ /* 0x040fe200000010ff */
[----:B------:R-:W-:Y:S01]  /*15650*/  FADD.FTZ R148, R148, R149 ;  /* 0x0000009594947221 */ /* 0x000fe20000010000 */
[----:B------:R-:W-:Y:S01]  /*15660*/  SHF.R.U32.HI R135, RZ, 0x8, R135 ;  /* 0x00000008ff877819 */ /* 0x000fe20000011687 */
[----:B------:R2:W2:Y:S01]  /*15670*/  MUFU.EX2 R149, R150 ;  /* 0x0000009600957308 */ /* 0x0004a20000000800 */
[----:B------:R-:W-:Y:S01]  /*15680*/  IMAD.MOV.U32 R162, RZ, RZ, R154 ;  /* 0x000000ffffa27224 */ /* 0x000fe200078e009a */
[----:B------:R-:W-:Y:S01]  /*15690*/  LOP3.LUT R172, R147, UR4, R172, 0x96, !PT ;  /* 0x0000000493ac7c12 */ /* 0x000fe2000f8e96ac */
[----:B------:R-:W-:Y:S01]  /*156a0*/  IMAD.MOV.U32 R163, RZ, RZ, R155 ;  /* 0x000000ffffa37224 */ /* 0x000fe200078e009b */
[----:B------:R-:W-:Y:S01]  /*156b0*/  LOP3.LUT R144, R135, 0xffff, RZ, 0xc0, !PT ;  /* 0x0000ffff87907812 */ /* 0x000fe200078ec0ff */
[----:B------:R-:W-:Y:S01]  /*156c0*/  FADD.FTZ R148, R152, R148 ;  /* 0x0000009498947221 */ /* 0x000fe20000010000 */
[----:B------:R-:W-:Y:S02]  /*156d0*/  PRMT R135, R145, 0x5410, R143 ;  /* 0x0000541091877816 */ /* 0x000fe4000000008f */
[----:B------:R-:W-:Y:S01]  /*156e0*/  @!P5 PRMT R145, R237, 0x5410, RZ ;  /* 0x00005410ed91d816 */ /* 0x000fe200000000ff */
[----:B------:R-:W-:Y:S01]  /*156f0*/  @!P4 HFMA2.BF16_V2 R234, -RZ.H0_H0, RZ.H0_H0, -R142.H0_H0 ;  /* 0x200000ffffeac231 */ /* 0x000fe2000034098e */
[----:B------:R-:W-:Y:S01]  /*15700*/  ISETP.GE.U32.AND P5, PT, R243, R144, PT ;  /* 0x00000090f300720c */ /* 0x000fe20003fa6070 */
[----:B------:R-:W-:Y:S01]  /*15710*/  MUFU.EX2 R158, R156 ;  /* 0x0000009c009e7308 */ /* 0x000fe20000000800 */
[----:B------:R-:W-:Y:S01]  /*15720*/  @!P6 PRMT R143, R235, 0x5410, RZ ;  /* 0x00005410eb8fe816 */ /* 0x000fe200000000ff */
[----:B------:R3:W-:Y:S01]  /*15730*/  STG.E.U16 [R182.64+0x10], R145 ;  /* 0x00001091b6007986 */ /* 0x0007e2000c101518 */
[----:B-1----:R-:W-:Y:S02]  /*15740*/  PRMT R139, R142, 0x7632, R139 ;  /* 0x000076328e8b7816 */ /* 0x002fe4000000008b */
[----:B----4-:R-:W-:Y:S01]  /*15750*/  LOP3.LUT R137, R146, 0xff, RZ, 0xc0, !PT ;  /* 0x000000ff92897812 */ /* 0x010fe200078ec0ff */
[----:B------:R-:W-:Y:S04]  /*15760*/  STG.E.U16 [R182.64+0x12], R143 ;  /* 0x0000128fb6007986 */ /* 0x000fe8000c101518 */
[----:B------:R1:W4:Y:S02]  /*15770*/  MUFU.EX2 R144, R151 ;  /* 0x0000009700907308 */ /* 0x0003240000000800 */
[----:B------:R-:W-:Y:S01]  /*15780*/  @!P5 HFMA2.BF16_V2 R233, -RZ.H0_H0, RZ.H0_H0, -R139.H0_H0 ;  /* 0x200000ffffe9d231 */ /* 0x000fe2000034098b */
[--C-:B--2---:R-:W-:Y:S04]  /*15790*/  SHF.R.U32.HI R150, RZ, 0x10, R141.reuse ;  /* 0x00000010ff967819 */ /* 0x104fe8000001168d */
[----:B------:R-:W-:Y:S04]  /*157a0*/  LOP3.LUT R150, R150, 0xff, RZ, 0xc0, !PT ;  /* 0x000000ff96967812 */ /* 0x000fe800078ec0ff */
[C---:B------:R-:W-:Y:S02]  /*157b0*/  ISETP.GE.U32.AND P6, PT, R243.reuse, R150, PT ;  /* 0x00000096f300720c */ /* 0x040fe40003fc6070 */
[----:B------:R-:W-:Y:S02]  /*157c0*/  SHF.R.U32.HI R150, RZ, 0x18, R141 ;  /* 0x00000018ff967819 */ /* 0x000fe4000001168d */
[----:B------:R-:W-:Y:S02]  /*157d0*/  PRMT R141, R142, 0x5410, R139 ;  /* 0x000054108e8d7816 */ /* 0x000fe4000000008b */
[----:B------:R-:W-:Y:S02]  /*157e0*/  @!P4 PRMT R142, R234, 0x5410, RZ ;  /* 0x00005410ea8ec816 */ /* 0x000fe400000000ff */
[----:B------:R-:W-:Y:S02]  /*157f0*/  ISETP.GE.U32.AND P4, PT, R243, R150, PT ;  /* 0x00000096f300720c */ /* 0x000fe40003f86070 */
[----:B------:R-:W-:Y:S01]  /*15800*/  LOP3.LUT R150, R146, 0xffff, RZ, 0xc0, !PT ;  /* 0x0000ffff92967812 */ /* 0x000fe200078ec0ff */
[----:B------:R-:W-:Y:S01]  /*15810*/  STG.E.U16 [R180.64+0x20], R142 ;  /* 0x0000208eb4007986 */ /* 0x000fe2000c101518 */
[----:B------:R-:W-:Y:S01]  /*15820*/  @!P5 PRMT R139, R233, 0x5410, RZ ;  /* 0x00005410e98bd816 */ /* 0x000fe200000000ff */
[----:B------:R-:W-:Y:S01]  /*15830*/  @!P6 HFMA2.BF16_V2 R232, -RZ.H0_H0, RZ.H0_H0, -R138.H0_H0 ;  /* 0x200000ffffe8e231 */ /* 0x000fe2000034098a */
[----:B------:R-:W-:Y:S01]  /*15840*/  SHF.R.U32.HI R150, RZ, 0x8, R150 ;  /* 0x00000008ff967819 */ /* 0x000fe20000011696 */
[----:B-1----:R-:W-:Y:S01]  /*15850*/  FADD.FTZ R151, R149, R140 ;  /* 0x0000008c95977221 */ /* 0x002fe20000010000 */
[C---:B------:R-:W-:Y:S01]  /*15860*/  ISETP.GE.U32.AND P5, PT, R243.reuse, R137, PT ;  /* 0x00000089f300720c */ /* 0x040fe20003fa6070 */
[----:B------:R1:W-:Y:S01]  /*15870*/  STG.E.U16 [R180.64+0x22], R139 ;  /* 0x0000228bb4007986 */ /* 0x0003e2000c101518 */
[----:B---3--:R-:W-:Y:S02]  /*15880*/  LOP3.LUT R136, R150, 0xffff, RZ, 0xc0, !PT ;  /* 0x0000ffff96887812 */ /* 0x008fe400078ec0ff */
[----:B------:R-:W2:Y:S01]  /*15890*/  MUFU.EX2 R150, R164 ;  /* 0x000000a400967308 */ /* 0x000ea20000000800 */
[----:B------:R-:W-:Y:S02]  /*158a0*/  PRMT R137, R138, 0x7632, R137 ;  /* 0x000076328a897816 */ /* 0x000fe40000000089 */
[----:B----4-:R-:W-:Y:S02]  /*158b0*/  F2FP.BF16.PACK_AB R0, R144, R149 ;  /* 0x000000959000723e */ /* 0x010fe400000010ff */
[----:B------:R-:W-:Y:S01]  /*158c0*/  PRMT R140, R138, 0x5410, R137 ;  /* 0x000054108a8c7816 */ /* 0x000fe20000000089 */
[----:B------:R-:W-:Y:S01]  /*158d0*/  @!P4 HFMA2.BF16_V2 R229, -RZ.H0_H0, RZ.H0_H0, -R137.H0_H0 ;  /* 0x200000ffffe5c231 */ /* 0x000fe20000340989 */
[----:B------:R-:W-:Y:S02]  /*158e0*/  @!P6 PRMT R138, R232, 0x5410, RZ ;  /* 0x00005410e88ae816 */ /* 0x000fe400000000ff */
[----:B------:R-:W-:Y:S01]  /*158f0*/  ISETP.GE.U32.AND P6, PT, R243, R136, PT ;  /* 0x00000088f300720c */ /* 0x000fe20003fc6070 */
[----:B------:R-:W-:Y:S01]  /*15900*/  @!P5 HFMA2.BF16_V2 R228, -RZ.H0_H0, RZ.H0_H0, -R0.H0_H0 ;  /* 0x200000ffffe4d231 */ /* 0x000fe20000340900 */
[----:B------:R-:W-:Y:S01]  /*15910*/  SHF.R.U32.HI R136, RZ, 0x10, R146 ;  /* 0x00000010ff887819 */ /* 0x000fe20000011692 */
[----:B------:R-:W-:Y:S01]  /*15920*/  STG.E.U16 [R182.64+0x20], R138 ;  /* 0x0000208ab6007986 */ /* 0x000fe2000c101518 */
[----:B------:R-:W-:Y:S02]  /*15930*/  @!P4 PRMT R137, R229, 0x5410, RZ ;  /* 0x00005410e589c816 */ /* 0x000fe400000000ff */
[----:B------:R-:W-:Y:S02]  /*15940*/  LOP3.LUT R149, R136, 0xff, RZ, 0xc0, !PT ;  /* 0x000000ff88957812 */ /* 0x000fe400078ec0ff */
[----:B------:R-:W-:Y:S01]  /*15950*/  PRMT R136, R0, 0x7632, R136 ;  /* 0x0000763200887816 */ /* 0x000fe20000000088 */
[----:B------:R-:W-:Y:S01]  /*15960*/  STG.E.U16 [R182.64+0x22], R137 ;  /* 0x00002289b6007986 */ /* 0x000fe2000c101518 */
[----:B------:R-:W-:Y:S01]  /*15970*/  ISETP.GE.U32.AND P4, PT, R243, R149, PT ;  /* 0x00000095f300720c */ /* 0x000fe20003f86070 */
[----:B------:R-:W-:Y:S01]  /*15980*/  FADD.FTZ R149, R144, R151 ;  /* 0x0000009790957221 */ /* 0x000fe20000010000 */
[----:B------:R-:W-:Y:S01]  /*15990*/  LOP3.LUT R151, R193, UR34, RZ, 0x3c, !PT ;  /* 0x00000022c1977c12 */ /* 0x000fe2000f8e3cff */
[----:B------:R-:W-:Y:S01]  /*159a0*/  @!P6 HFMA2.BF16_V2 R231, -RZ.H0_H0, RZ.H0_H0, -R136.H0_H0 ;  /* 0x200000ffffe7e231 */ /* 0x000fe20000340988 */
[----:B------:R-:W-:Y:S01]  /*159b0*/  PRMT R144, R0, 0x5410, R136 ;  /* 0x0000541000907816 */ /* 0x000fe20000000088 */
[C---:B--2---:R-:W-:Y:S01]  /*159c0*/  FADD.FTZ R148, R150.reuse, R148 ;  /* 0x0000009496947221 */ /* 0x044fe20000010000 */
[----:B------:R-:W-:Y:S01]  /*159d0*/  F2FP.BF16.PACK_AB R152, R150, R152 ;  /* 0x000000989698723e */ /* 0x000fe200000010ff */
[----:B------:R-:W-:Y:S01]  /*159e0*/  IMAD.WIDE.U32 R154, R151, -0x326172a9, RZ ;  /* 0xcd9e8d57979a7825 */ /* 0x000fe200078e00ff */
[----:B------:R-:W-:Y:S01]  /*159f0*/  @!P5 PRMT R0, R228, 0x5410, RZ ;  /* 0x00005410e400d816 */ /* 0x000fe200000000ff */
[----:B------:R2:W5:Y:S01]  /*15a00*/  LDL.LU.64 R192, [R1+0x68] ;  /* 0x0000680001c07983 */ /* 0x0005620000300a00 */
[----:B------:R-:W-:Y:S01]  /*15a10*/  PRMT R161, R152, 0x7632, R161 ;  /* 0x0000763298a17816 */ /* 0x000fe200000000a1 */
[----:B------:R-:W-:Y:S01]  /*15a20*/  IMAD.MOV.U32 R164, RZ, RZ, R157 ;  /* 0x000000ffffa47224 */ /* 0x000fe200078e009d */
[----:B------:R-:W-:Y:S01]  /*15a30*/  LOP3.LUT R150, R155, UR5, R190, 0x96, !PT ;  /* 0x000000059b967c12 */ /* 0x000fe2000f8e96be */
[----:B------:R-:W-:Y:S01]  /*15a40*/  IMAD.MOV.U32 R157, RZ, RZ, R153 ;  /* 0x000000ffff9d7224 */ /* 0x000fe200078e0099 */
[----:B------:R-:W-:Y:S01]  /*15a50*/  LOP3.LUT R145, R189, UR15, R154, 0x96, !PT ;  /* 0x0000000fbd917c12 */ /* 0x000fe2000f8e969a */
[----:B-1----:R-:W-:Y:S01]  /*15a60*/  FADD.FTZ R139, R158, R148 ;  /* 0x000000949e8b7221 */ /* 0x002fe20000010000 */
[----:B------:R-:W-:Y:S01]  /*15a70*/  SHF.R.U32.HI R153, RZ, 0x18, R146 ;  /* 0x00000018ff997819 */ /* 0x000fe20000011692 */
[----:B------:R-:W-:Y:S01]  /*15a80*/  IMAD.WIDE.U32 R150, R150, -0x2daee0ad, RZ ;  /* 0xd2511f5396967825 */ /* 0x000fe200078e00ff */
[----:B------:R-:W-:Y:S01]  /*15a90*/  @!P6 PRMT R136, R231, 0x5410, RZ ;  /* 0x00005410e788e816 */ /* 0x000fe200000000ff */
[----:B------:R-:W-:Y:S01]  /*15aa0*/  MUFU.EX2 R164, R164 ;  /* 0x000000a400a47308 */ /* 0x000fe20000000800 */
[----:B------:R-:W-:Y:S01]  /*15ab0*/  ISETP.GE.U32.AND P5, PT, R243, R153, PT ;  /* 0x00000099f300720c */ /* 0x000fe20003fa6070 */
[----:B------:R-:W-:Y:S01]  /*15ac0*/  IMAD.MOV.U32 R153, RZ, RZ, R160 ;  /* 0x000000ffff997224 */ /* 0x000fe200078e00a0 */
[----:B------:R-:W-:Y:S01]  /*15ad0*/  LOP3.LUT R143, R151, UR14, R162, 0x96, !PT ;  /* 0x0000000e978f7c12 */ /* 0x000fe2000f8e96a2 */
[----:B------:R-:W-:Y:S01]  /*15ae0*/  IMAD.MOV.U32 R165, RZ, RZ, R157 ;  /* 0x000000ffffa57224 */ /* 0x000fe200078e009d */
[----:B------:R-:W-:Y:S01]  /*15af0*/  STG.E.U16 [R180.64+0x32], R136 ;  /* 0x00003288b4007986 */ /* 0x000fe2000c101518 */
[----:B------:R-:W-:Y:S01]  /*15b00*/  IMAD.WIDE.U32 R162, R145, -0x2daee0ad, RZ ;  /* 0xd2511f5391a27825 */ /* 0x000fe200078e00ff */
[----:B------:R-:W-:Y:S01]  /*15b10*/  PRMT R148, R152, 0x5410, R161 ;  /* 0x0000541098947816 */ /* 0x000fe200000000a1 */
[----:B------:R-:W-:Y:S01]  /*15b20*/  @!P4 HFMA2.BF16_V2 R230, -RZ.H0_H0, RZ.H0_H0, -R152.H0_H0 ;  /* 0x200000ffffe6c231 */ /* 0x000fe20000340998 */
[----:B------:R2:W5:Y:S01]  /*15b30*/  LDL.LU.64 R190, [R1+0x60] ;  /* 0x0000600001be7983 */ /* 0x0005620000300a00 */
[----:B------:R-:W-:Y:S01]  /*15b40*/  IMAD.WIDE.U32 R154, R143, -0x326172a9, RZ ;  /* 0xcd9e8d578f9a7825 */ /* 0x000fe200078e00ff */
[----:B------:R1:W3:Y:S01]  /*15b50*/  MUFU.EX2 R160, R178 ;  /* 0x000000b200a07308 */ /* 0x0002e20000000800 */
[----:B------:R-:W-:Y:S02]  /*15b60*/  LOP3.LUT R143, R163, UR12, R150, 0x96, !PT ;  /* 0x0000000ca38f7c12 */ /* 0x000fe4000f8e9696 */
[----:B------:R-:W-:Y:S01]  /*15b70*/  MOV R163, R167 ;  /* 0x000000a700a37202 */ /* 0x000fe20000000f00 */
[----:B------:R-:W-:Y:S01]  /*15b80*/  @!P5 HFMA2.BF16_V2 R227, -RZ.H0_H0, RZ.H0_H0, -R161.H0_H0 ;  /* 0x200000ffffe3d231 */ /* 0x000fe200003409a1 */
[----:B------:R-:W-:Y:S01]  /*15b90*/  LOP3.LUT R142, R155, UR13, R188, 0x96, !PT ;  /* 0x0000000d9b8e7c12 */ /* 0x000fe2000f8e96bc */
[----:B------:R4:W-:Y:S01]  /*15ba0*/  STG.E.U16 [R180.64+0x30], R0 ;  /* 0x00003000b4007986 */ /* 0x0009e2000c101518 */
[----:B------:R-:W-:Y:S02]  /*15bb0*/  @!P4 PRMT R152, R230, 0x5410, RZ ;  /* 0x00005410e698c816 */ /* 0x000fe400000000ff */
[----:B------:R-:W-:Y:S01]  /*15bc0*/  @!P5 PRMT R161, R227, 0x5410, RZ ;  /* 0x00005410e3a1d816 */ /* 0x000fe200000000ff */
[----:B------:R-:W-:Y:S01]  /*15bd0*/  IMAD.WIDE.U32 R156, R142, -0x2daee0ad, RZ ;  /* 0xd2511f538e9c7825 */ /* 0x000fe200078e00ff */
[----:B------:R-:W2:Y:S01]  /*15be0*/  MUFU.EX2 R145, R153 ;  /* 0x0000009900917308 */ /* 0x000ea20000000800 */
[----:B------:R2:W5:Y:S03]  /*15bf0*/  LDL.LU.64 R188, [R1+0x58] ;  /* 0x0000580001bc7983 */ /* 0x0005660000300a00 */
[----:B------:R-:W-:Y:S01]  /*15c00*/  LOP3.LUT R150, R157, UR10, R162, 0x96, !PT ;  /* 0x0000000a9d967c12 */ /* 0x000fe2000f8e96a2 */
[----:B------:R-:W-:Y:S02]  /*15c10*/  IMAD.MOV.U32 R162, RZ, RZ, R166 ;  /* 0x000000ffffa27224 */ /* 0x000fe400078e00a6 */
[----:B------:R-:W-:Y:S01]  /*15c20*/  IMAD.WIDE.U32 R166, R143, -0x326172a9, RZ ;  /* 0xcd9e8d578fa67825 */ /* 0x000fe200078e00ff */
[----:B------:R-:W-:Y:S02]  /*15c30*/  STG.E.U16 [R182.64+0x30], R152 ;  /* 0x00003098b6007986 */ /* 0x000fe4000c101518 */
[----:B------:R4:W4:Y:S01]  /*15c40*/  MUFU.EX2 R142, R179 ;  /* 0x000000b3008e7308 */ /* 0x0009220000000800 */
[----:B------:R-:W-:Y:S01]  /*15c50*/  IMAD.WIDE.U32 R150, R150, -0x326172a9, RZ ;  /* 0xcd9e8d5796967825 */ /* 0x000fe200078e00ff */
[----:B------:R4:W-:Y:S01]  /*15c60*/  STG.E.U16 [R182.64+0x32], R161 ;  /* 0x000032a1b6007986 */ /* 0x0009e2000c101518 */
[----:B-1----:R-:W-:Y:S02]  /*15c70*/  LOP3.LUT R178, R167, UR11, R154, 0x96, !PT ;  /* 0x0000000ba7b27c12 */ /* 0x002fe4000f8e969a */
[----:B---3--:R-:W-:Y:S01]  /*15c80*/  FADD.FTZ R149, R160, R149 ;  /* 0x00000095a0957221 */ /* 0x008fe20000010000 */
[----:B------:R-:W-:Y:S02]  /*15c90*/  LOP3.LUT R166, R151, UR9, R166, 0x96, !PT ;  /* 0x0000000997a67c12 */ /* 0x000fe4000f8e96a6 */
[C---:B--2---:R-:W-:Y:S01]  /*15ca0*/  F2FP.BF16.PACK_AB R158, R145.reuse, R158 ;  /* 0x0000009e919e723e */ /* 0x044fe200000010ff */
[----:B------:R-:W-:Y:S03]  /*15cb0*/  FADD.FTZ R139, R145, R139 ;  /* 0x0000008b918b7221 */ /* 0x000fe60000010000 */
[----:B------:R-:W-:Y:S01]  /*15cc0*/  PRMT R157, R158, 0x7632, R157 ;  /* 0x000076329e9d7816 */ /* 0x000fe2000000009d */
[----:B------:R-:W-:Y:S02]  /*15cd0*/  FADD.FTZ R139, R164, R139 ;  /* 0x0000008ba48b7221 */ /* 0x000fe40000010000 */
[----:B----4-:R-:W-:Y:S01]  /*15ce0*/  IMAD.WIDE.U32 R178, R178, -0x2daee0ad, RZ ;  /* 0xd2511f53b2b27825 */ /* 0x010fe200078e00ff */
[C---:B------:R-:W-:Y:S03]  /*15cf0*/  F2FP.BF16.PACK_AB R160, R142.reuse, R160 ;  /* 0x000000a08ea0723e */ /* 0x040fe600000010ff */
[----:B------:R-:W-:Y:S01]  /*15d00*/  FADD.FTZ R142, R142, R149 ;  /* 0x000000958e8e7221 */ /* 0x000fe20000010000 */
[----:B------:R-:W-:Y:S02]  /*15d10*/  LOP3.LUT R154, R179, UR8, R156, 0x96, !PT ;  /* 0x00000008b39a7c12 */ /* 0x000fe4000f8e969c */
[----:B------:R-:W1:Y:S01]  /*15d20*/  MUFU.EX2 R156, R165 ;  /* 0x000000a5009c7308 */ /* 0x000e620000000800 */
[----:B------:R-:W-:Y:S02]  /*15d30*/  PRMT R159, R160, 0x7632, R159 ;  /* 0x00007632a09f7816 */ /* 0x000fe4000000009f */
[----:B------:R-:W-:Y:S01]  /*15d40*/  IMAD.WIDE.U32 R154, R154, -0x326172a9, RZ ;  /* 0xcd9e8d579a9a7825 */ /* 0x000fe200078e00ff */
[----:B------:R-:W-:Y:S02]  /*15d50*/  F2FP.BF16.PACK_AB R179, R170, R171 ;  /* 0x000000abaab3723e */ /* 0x000fe400000010ff */
[----:B------:R-:W-:Y:S02]  /*15d60*/  PRMT R153, R160, 0x5410, R159 ;  /* 0x00005410a0997816 */ /* 0x000fe4000000009f */
[----:B------:R-:W-:Y:S02]  /*15d70*/  LOP3.LUT R143, R155, UR31, R150, 0x96, !PT ;  /* 0x0000001f9b8f7c12 */ /* 0x000fe4000f8e9696 */
[----:B------:R-:W-:Y:S02]  /*15d80*/  LOP3.LUT R0, R154, 0xff, RZ, 0xc0, !PT ;  /* 0x000000ff9a007812 */ /* 0x000fe400078ec0ff */
[----:B------:R-:W-:Y:S02]  /*15d90*/  LOP3.LUT R145, R143, 0xff, RZ, 0xc0, !PT ;  /* 0x000000ff8f917812 */ /* 0x000fe400078ec0ff */
[--C-:B------:R-:W-:Y:S02]  /*15da0*/  SHF.R.U32.HI R138, RZ, 0x10, R143.reuse ;  /* 0x00000010ff8a7819 */ /* 0x100fe4000001168f */
[----:B------:R-:W-:Y:S02]  /*15db0*/  ISETP.GE.U32.AND P6, PT, R243, R145, PT ;  /* 0x00000091f300720c */ /* 0x000fe40003fc6070 */
[----:B------:R-:W-:Y:S01]  /*15dc0*/  LOP3.LUT R137, R138, 0xff, RZ, 0xc0, !PT ;  /* 0x000000ff8a897812 */ /* 0x000fe200078ec0ff */
[----:B------:R-:W-:Y:S01]  /*15dd0*/  IMAD.MOV.U32 R138, RZ, RZ, R186 ;  /* 0x000000ffff8a7224 */ /* 0x000fe200078e00ba */
[----:B------:R-:W-:Y:S02]  /*15de0*/  LOP3.LUT R145, R143, 0xffff, RZ, 0xc0, !PT ;  /* 0x0000ffff8f917812 */ /* 0x000fe400078ec0ff */
[----:B------:R-:W-:Y:S02]  /*15df0*/  ISETP.GE.U32.AND P5, PT, R243, R137, PT ;  /* 0x00000089f300720c */ /* 0x000fe40003fa6070 */
[----:B------:R-:W2:Y:S01]  /*15e00*/  MUFU.EX2 R137, R184 ;  /* 0x000000b800897308 */ /* 0x000ea20000000800 */
[----:B------:R-:W-:Y:S01]  /*15e10*/  SHF.R.U32.HI R143, RZ, 0x18, R143 ;  /* 0x00000018ff8f7819 */ /* 0x000fe2000001168f */
[----:B-1----:R-:W-:Y:S01]  /*15e20*/  FADD.FTZ R142, R156, R142 ;  /* 0x0000008e9c8e7221 */ /* 0x002fe20000010000 */
[----:B------:R-:W-:Y:S02]  /*15e30*/  SHF.R.U32.HI R167, RZ, 0x10, R154 ;  /* 0x00000010ffa77819 */ /* 0x000fe4000001169a */
[----:B------:R-:W-:Y:S01]  /*15e40*/  @!P6 HFMA2.BF16_V2 R226, -RZ.H0_H0, RZ.H0_H0, -R160.H0_H0 ;  /* 0x200000ffffe2e231 */ /* 0x000fe200003409a0 */
[C---:B------:R-:W-:Y:S01]  /*15e50*/  FADD.FTZ R165, R177.reuse, R142 ;  /* 0x0000008eb1a57221 */ /* 0x040fe20000010000 */
[----:B------:R-:W-:Y:S01]  /*15e60*/  F2FP.BF16.PACK_AB R156, R177, R156 ;  /* 0x0000009cb19c723e */ /* 0x000fe200000010ff */
[----:B------:R-:W-:Y:S01]  /*15e70*/  IMAD.MOV.U32 R142, RZ, RZ, R162 ;  /* 0x000000ffff8e7224 */ /* 0x000fe200078e00a2 */
[----:B------:R-:W-:Y:S01]  /*15e80*/  F2FP.BF16.PACK_AB R177, R168, R169 ;  /* 0x000000a9a8b1723e */ /* 0x000fe200000010ff */
[----:B------:R-:W-:Y:S01]  /*15e90*/  FADD.FTZ R161, R175, R165 ;  /* 0x000000a5afa17221 */ /* 0x000fe20000010000 */
[----:B------:R-:W-:Y:S01]  /*15ea0*/  @!P6 PRMT R160, R226, 0x5410, RZ ;  /* 0x00005410e2a0e816 */ /* 0x000fe200000000ff */
[----:B------:R-:W-:Y:S01]  /*15eb0*/  @!P5 HFMA2.BF16_V2 R224, -RZ.H0_H0, RZ.H0_H0, -R158.H0_H0 ;  /* 0x200000ffffe0d231 */ /* 0x000fe2000034099e */
[----:B------:R-:W-:Y:S01]  /*15ec0*/  ISETP.GE.U32.AND P6, PT, R243, R143, PT ;  /* 0x0000008ff300720c */ /* 0x000fe20003fc6070 */
[----:B------:R-:W-:Y:S01]  /*15ed0*/  IMAD.MOV.U32 R143, RZ, RZ, R163 ;  /* 0x000000ffff8f7224 */ /* 0x000fe200078e00a3 */
[----:B------:R-:W-:Y:S01]  /*15ee0*/  PRMT R163, R158, 0x5410, R157 ;  /* 0x000054109ea37816 */ /* 0x000fe2000000009d */
[----:B------:R-:W-:Y:S01]  /*15ef0*/  STG.E.U16 [R180.64+0x40], R160 ;  /* 0x000040a0b4007986 */ /* 0x000fe2000c101518 */
[----:B------:R-:W-:Y:S02]  /*15f00*/  @!P5 PRMT R158, R224, 0x5410, RZ ;  /* 0x00005410e09ed816 */ /* 0x000fe400000000ff */
[----:B------:R-:W-:Y:S02]  /*15f10*/  LOP3.LUT R138, R143, UR31, R138, 0x96, !PT ;  /* 0x0000001f8f8a7c12 */ /* 0x000fe4000f8e968a */
[----:B------:R-:W-:Y:S02]  /*15f20*/  LOP3.LUT R167, R167, 0xff, RZ, 0xc0, !PT ;  /* 0x000000ffa7a77812 */ /* 0x000fe400078ec0ff */
[C---:B------:R-:W-:Y:S01]  /*15f30*/  LOP3.LUT R136, R138.reuse, 0xffff, RZ, 0xc0, !PT ;  /* 0x0000ffff8a887812 */ /* 0x040fe200078ec0ff */
[C---:B--2---:R-:W-:Y:S01]  /*15f40*/  FADD.FTZ R184, R137.reuse, R139 ;  /* 0x0000008b89b87221 */ /* 0x044fe20000010000 */
[----:B------:R-:W-:Y:S01]  /*15f50*/  F2FP.BF16.PACK_AB R164, R137, R164 ;  /* 0x000000a489a4723e */ /* 0x000fe200000010ff */
[----:B------:R-:W-:Y:S01]  /*15f60*/  @!P6 HFMA2.BF16_V2 R221, -RZ.H0_H0, RZ.H0_H0, -R157.H0_H0 ;  /* 0x200000ffffdde231 */ /* 0x000fe2000034099d */
[----:B------:R-:W-:Y:S01]  /*15f70*/  SHF.R.U32.HI R137, RZ, 0x18, R154 ;  /* 0x00000018ff897819 */ /* 0x000fe2000001169a */
[----:B------:R-:W-:Y:S01]  /*15f80*/  IMAD.MOV.U32 R139, RZ, RZ, R187 ;  /* 0x000000ffff8b7224 */ /* 0x000fe200078e00bb */
[----:B------:R-:W-:Y:S01]  /*15f90*/  SHF.R.U32.HI R136, RZ, 0x8, R136 ;  /* 0x00000008ff887819 */ /* 0x000fe20000011688 */
[----:B------:R1:W5:Y:S01]  /*15fa0*/  LDL.LU.64 R186, [R1+0x50] ;  /* 0x0000500001ba7983 */ /* 0x0003620000300a00 */
[----:B------:R-:W-:Y:S02]  /*15fb0*/  @!P6 PRMT R157, R221, 0x5410, RZ ;  /* 0x00005410dd9de816 */ /* 0x000fe400000000ff */
[----:B------:R-:W-:Y:S02]  /*15fc0*/  ISETP.GE.U32.AND P6, PT, R243, R137, PT ;  /* 0x00000089f300720c */ /* 0x000fe40003fc6070 */
[----:B------:R-:W-:Y:S02]  /*15fd0*/  LOP3.LUT R137, R138, 0xff, RZ, 0xc0, !PT ;  /* 0x000000ff8a897812 */ /* 0x000fe400078ec0ff */
[C---:B------:R-:W-:Y:S02]  /*15fe0*/  LOP3.LUT R139, R142.reuse, 0xffff, RZ, 0xc0, !PT ;  /* 0x0000ffff8e8b7812 */ /* 0x040fe400078ec0ff */
[----:B------:R-:W-:Y:S02]  /*15ff0*/  PRMT R136, R137, 0x5410, R136 ;  /* 0x0000541089887816 */ /* 0x000fe40000000088 */
[--C-:B------:R-:W-:Y:S02]  /*16000*/  SHF.R.U32.HI R137, RZ, 0x10, R138.reuse ;  /* 0x00000010ff897819 */ /* 0x100fe4000001168a */
[----:B------:R-:W-:Y:S01]  /*16010*/  SHF.R.U32.HI R138, RZ, 0x18, R138 ;  /* 0x00000018ff8a7819 */ /* 0x000fe2000001168a */
[--C-:B------:R-:W-:Y:S01]  /*16020*/  HSET2.LE.AND R136, R136, R252.reuse, PT ;  /* 0x000000fc88887233 */ /* 0x100fe20003803000 */
[----:B------:R-:W-:Y:S02]  /*16030*/  LOP3.LUT R137, R137, 0xff, RZ, 0xc0, !PT ;  /* 0x000000ff89897812 */ /* 0x000fe400078ec0ff */
[----:B------:R-:W-:Y:S02]  /*16040*/  SHF.R.U32.HI R139, RZ, 0x8, R139 ;  /* 0x00000008ff8b7819 */ /* 0x000fe4000001168b */
[----:B------:R-:W-:Y:S02]  /*16050*/  PRMT R137, R137, 0x5410, R138 ;  /* 0x0000541089897816 */ /* 0x000fe4000000008a */
[----:B------:R-:W-:Y:S02]  /*16060*/  LOP3.LUT R138, R142, 0xff, RZ, 0xc0, !PT ;  /* 0x000000ff8e8a7812 */ /* 0x000fe400078ec0ff */
[----:B------:R-:W-:Y:S01]  /*16070*/  LOP3.LUT R132, R136, R132, RZ, 0xc0, !PT ;  /* 0x0000008488847212 */ /* 0x000fe200078ec0ff */
[--C-:B------:R-:W-:Y:S01]  /*16080*/  HSET2.LE.AND R137, R137, R252.reuse, PT ;  /* 0x000000fc89897233 */ /* 0x100fe20003803000 */
[----:B------:R-:W-:Y:S02]  /*16090*/  PRMT R138, R138, 0x5410, R139 ;  /* 0x000054108a8a7816 */ /* 0x000fe4000000008b */
[--C-:B------:R-:W-:Y:S02]  /*160a0*/  SHF.R.U32.HI R139, RZ, 0x10, R142.reuse ;  /* 0x00000010ff8b7819 */ /* 0x100fe4000001168e */
[----:B------:R-:W-:Y:S01]  /*160b0*/  SHF.R.U32.HI R142, RZ, 0x18, R142 ;  /* 0x00000018ff8e7819 */ /* 0x000fe2000001168e */
[--C-:B------:R-:W-:Y:S01]  /*160c0*/  HSET2.LE.AND R136, R138, R252.reuse, PT ;  /* 0x000000fc8a887233 */ /* 0x100fe20003803000 */
[----:B------:R-:W-:Y:S02]  /*160d0*/  LOP3.LUT R139, R139, 0xff, RZ, 0xc0, !PT ;  /* 0x000000ff8b8b7812 */ /* 0x000fe400078ec0ff */
[----:B------:R-:W-:Y:S02]  /*160e0*/  LOP3.LUT R133, R137, R133, RZ, 0xc0, !PT ;  /* 0x0000008589857212 */ /* 0x000fe400078ec0ff */
[----:B------:R-:W-:Y:S02]  /*160f0*/  PRMT R142, R139, 0x5410, R142 ;  /* 0x000054108b8e7816 */ /* 0x000fe4000000008e */
[----:B------:R-:W-:Y:S02]  /*16100*/  LOP3.LUT R134, R136, R134, RZ, 0xc0, !PT ;  /* 0x0000008688867212 */ /* 0x000fe400078ec0ff */
[----:B------:R-:W2:Y:S01]  /*16110*/  LDSM.16.MT88.4 R136, [R204+0x18000] ;  /* 0x01800000cc88783b */ /* 0x000ea20000004200 */
[----:B------:R-:W-:Y:S01]  /*16120*/  HSET2.LE.AND R142, R142, R252, PT ;  /* 0x000000fc8e8e7233 */ /* 0x000fe20003803000 */
[----:B------:R-:W-:Y:S02]  /*16130*/  LOP3.LUT R143, R146, 0xff, RZ, 0xc0, !PT ;  /* 0x000000ff928f7812 */ /* 0x000fe400078ec0ff */
[----:B------:R-:W-:Y:S02]  /*16140*/  SHF.R.U32.HI R149, RZ, 0x10, R172 ;  /* 0x00000010ff957819 */ /* 0x000fe400000116ac */
[----:B------:R-:W-:Y:S02]  /*16150*/  LOP3.LUT R135, R142, R135, RZ, 0xc0, !PT ;  /* 0x000000878e877212 */ /* 0x000fe400078ec0ff */
[----:B------:R-:W-:Y:S02]  /*16160*/  LOP3.LUT R142, R146, 0xffff, RZ, 0xc0, !PT ;  /* 0x0000ffff928e7812 */ /* 0x000fe400078ec0ff */
[----:B------:R-:W-:Y:S02]  /*16170*/  LOP3.LUT R147, R172, 0xffff, RZ, 0xc0, !PT ;  /* 0x0000ffffac937812 */ /* 0x000fe400078ec0ff */
[----:B------:R-:W-:Y:S02]  /*16180*/  SHF.R.U32.HI R151, RZ, 0x8, R142 ;  /* 0x00000008ff977819 */ /* 0x000fe4000001168e */
[----:B------:R-:W-:Y:S02]  /*16190*/  SHF.R.U32.HI R147, RZ, 0x8, R147 ;  /* 0x00000008ff937819 */ /* 0x000fe40000011693 */
[----:B------:R-:W-:Y:S02]  /*161a0*/  PRMT R143, R143, 0x5410, R151 ;  /* 0x000054108f8f7816 */ /* 0x000fe40000000097 */
[----:B------:R-:W-:Y:S02]  /*161b0*/  LOP3.LUT R149, R149, 0xff, RZ, 0xc0, !PT ;  /* 0x000000ff95957812 */ /* 0x000fe400078ec0ff */
[----:B------:R-:W-:Y:S04]  /*161c0*/  SHF.R.U32.HI R145, RZ, 0x8, R145 ;  /* 0x00000008ff917819 */ /* 0x000fe80000011691 */
[----:B------:R-:W-:Y:S04]  /*161d0*/  LOP3.LUT R145, R145, 0xffff, RZ, 0xc0, !PT ;  /* 0x0000ffff91917812 */ /* 0x000fe800078ec0ff */
[----:B------:R-:W-:Y:S02]  /*161e0*/  ISETP.GE.U32.AND P4, PT, R243, R145, PT ;  /* 0x00000091f300720c */ /* 0x000fe40003f86070 */
[--C-:B------:R-:W-:Y:S02]  /*161f0*/  SHF.R.U32.HI R145, RZ, 0x10, R146.reuse ;  /* 0x00000010ff917819 */ /* 0x100fe40000011692 */
[----:B------:R-:W-:Y:S02]  /*16200*/  SHF.R.U32.HI R146, RZ, 0x18, R146 ;  /* 0x00000018ff927819 */ /* 0x000fe40000011692 */
[----:B------:R-:W-:Y:S01]  /*16210*/  LOP3.LUT R145, R145, 0xff, RZ, 0xc0, !PT ;  /* 0x000000ff91917812 */ /* 0x000fe200078ec0ff */
[C---:B--2---:R-:W-:Y:S06]  /*16220*/  HMMA.16816.F32.BF16 R4, R132.reuse, R136, R4 ;  /* 0x000000888404723c */ /* 0x044fec0000041804 */
[----:B------:R-:W-:Y:S06]  /*16230*/  @!P4 HFMA2.BF16_V2 R225, -RZ.H0_H0, RZ.H0_H0, -R159.H0_H0 ;  /* 0x200000ffffe1c231 */ /* 0x000fec000034099f */
[----:B------:R-:W-:Y:S01]  /*16240*/  @!P4 PRMT R159, R225, 0x5410, RZ ;  /* 0x00005410e19fc816 */ /* 0x000fe200000000ff */
[C---:B------:R-:W-:Y:S01]  /*16250*/  HMMA.16816.F32.BF16 R8, R132.reuse, R138, R8 ;  /* 0x0000008a8408723c */ /* 0x040fe20000041808 */
[----:B------:R-:W2:Y:S01]  /*16260*/  LDSM.16.MT88.4 R136, [R202+0x18000] ;  /* 0x01800000ca88783b */ /* 0x000ea20000004200 */
[C---:B------:R-:W-:Y:S02]  /*16270*/  ISETP.GE.U32.AND P4, PT, R243.reuse, R0, PT ;  /* 0x00000000f300720c */ /* 0x040fe40003f86070 */
[----:B------:R-:W-:Y:S04]  /*16280*/  LOP3.LUT R0, R154, 0xffff, RZ, 0xc0, !PT ;  /* 0x0000ffff9a007812 */ /* 0x000fe800078ec0ff */
[----:B------:R-:W-:Y:S01]  /*16290*/  SHF.R.U32.HI R0, RZ, 0x8, R0 ;  /* 0x00000008ff007819 */ /* 0x000fe20000011600 */
[----:B------:R-:W-:Y:S03]  /*162a0*/  STG.E.U16 [R180.64+0x42], R159 ;  /* 0x0000429fb4007986 */ /* 0x000fe6000c101518 */
[----:B------:R-:W-:Y:S01]  /*162b0*/  LOP3.LUT R0, R0, 0xffff, RZ, 0xc0, !PT ;  /* 0x0000ffff00007812 */ /* 0x000fe200078ec0ff */
[----:B------:R-:W-:Y:S02]  /*162c0*/  STG.E.U16 [R182.64+0x40], R158 ;  /* 0x0000409eb6007986 */ /* 0x000fe4000c101518 */
[----:B------:R-:W-:Y:S01]  /*162d0*/  @!P4 HFMA2.BF16_V2 R218, -RZ.H0_H0, RZ.H0_H0, -R156.H0_H0 ;  /* 0x200000ffffdac231 */ /* 0x000fe2000034099c */
[----:B------:R-:W-:Y:S01]  /*162e0*/  ISETP.GE.U32.AND P5, PT, R243, R0, PT ;  /* 0x00000000f300720c */ /* 0x000fe20003fa6070 */
[----:B------:R-:W-:Y:S01]  /*162f0*/  STG.E.U16 [R182.64+0x42], R157 ;  /* 0x0000429db6007986 */ /* 0x000fe2000c101518 */
[C---:B------:R-:W-:Y:S04]  /*16300*/  PRMT R0, R156.reuse, 0x7632, R0 ;  /* 0x000076329c007816 */ /* 0x040fe80000000000 */
[----:B------:R-:W-:Y:S02]  /*16310*/  PRMT R162, R156, 0x5410, R0 ;  /* 0x000054109ca27816 */ /* 0x000fe40000000000 */
[----:B------:R-:W-:Y:S05]  /*16320*/  @!P4 PRMT R156, R218, 0x5410, RZ ;  /* 0x00005410da9cc816 */ /* 0x000fea00000000ff */
[----:B------:R-:W-:Y:S01]  /*16330*/  STG.E.U16 [R180.64+0x50], R156 ;  /* 0x0000509cb4007986 */ /* 0x000fe2000c101518 */
[----:B------:R-:W-:Y:S03]  /*16340*/  @!P5 HFMA2.BF16_V2 R215, -RZ.H0_H0, RZ.H0_H0, -R0.H0_H0 ;  /* 0x200000ffffd7d231 */ /* 0x000fe60000340900 */
[----:B------:R-:W-:Y:S02]  /*16350*/  LDSM.16.MT88.4 R156, [R201+0x19800] ;  /* 0x01980000c99c783b */ /* 0x000fe40000004200 */
[----:B------:R-:W-:Y:S02]  /*16360*/  @!P5 PRMT R0, R215, 0x5410, RZ ;  /* 0x00005410d700d816 */ /* 0x000fe400000000ff */
[----:B------:R-:W-:Y:S01]  /*16370*/  ISETP.GE.U32.AND P5, PT, R243, R167, PT ;  /* 0x000000a7f300720c */ /* 0x000fe20003fa6070 */
[C---:B--2---:R-:W-:Y:S03]  /*16380*/  HMMA.16816.F32.BF16 R12, R132.reuse, R136, R12 ;  /* 0x00000088840c723c */ /* 0x044fe6000004180c */
[----:B------:R2:W-:Y:S05]  /*16390*/  STG.E.U16 [R180.64+0x52], R0 ;  /* 0x00005200b4007986 */ /* 0x0005ea000c101518 */
[C---:B------:R-:W-:Y:S01]  /*163a0*/  HMMA.16816.F32.BF16 R16, R132.reuse, R138, R16 ;  /* 0x0000008a8410723c */ /* 0x040fe20000041810 */
[----:B------:R-:W3:Y:S03]  /*163b0*/  LDSM.16.MT88.4 R136, [R201+0x18000] ;  /* 0x01800000c988783b */ /* 0x000ee60000004200 */
[----:B------:R-:W-:Y:S01]  /*163c0*/  @!P5 HFMA2.BF16_V2 R223, -RZ.H0_H0, RZ.H0_H0, -R164.H0_H0 ;  /* 0x200000ffffdfd231 */ /* 0x000fe200003409a4 */
[----:B--2---:R-:W-:Y:S03]  /*163d0*/  PRMT R0, R177, 0x7632, R0 ;  /* 0x00007632b1007816 */ /* 0x004fe60000000000 */
[C---:B---3--:R-:W-:Y:S08]  /*163e0*/  HMMA.16816.F32.BF16 R20, R132.reuse, R136, R20 ;  /* 0x000000888414723c */ /* 0x048ff00000041814 */
[C---:B------:R-:W-:Y:S01]  /*163f0*/  HMMA.16816.F32.BF16 R24, R132.reuse, R138, R24 ;  /* 0x0000008a8418723c */ /* 0x040fe20000041818 */
[----:B------:R-:W2:Y:S07]  /*16400*/  LDSM.16.MT88.4 R136, [R200+0x18000] ;  /* 0x01800000c888783b */ /* 0x000eae0000004200 */
[C---:B--2---:R-:W-:Y:S08]  /*16410*/  HMMA.16816.F32.BF16 R28, R132.reuse, R136, R28 ;  /* 0x00000088841c723c */ /* 0x044ff0000004181c */
        /* <DEDUP_REMOVED lines=29> */
[C---:B--2---:R-:W-:Y:S07]  /*165f0*/  HMMA.16816.F32.BF16 R108, R132.reuse, R136, R108 ;  /* 0x00000088846c723c */ /* 0x044fee000004186c */
[----:B------:R-:W-:Y:S01]  /*16600*/  LOP3.LUT R136, R172, 0xff, RZ, 0xc0, !PT ;  /* 0x000000ffac887812 */ /* 0x000fe200078ec0ff */
[C---:B------:R-:W-:Y:S01]  /*16610*/  HMMA.16816.F32.BF16 R112, R132.reuse, R138, R112 ;  /* 0x0000008a8470723c */ /* 0x040fe20000041870 */
[----:B------:R-:W-:Y:S03]  /*16620*/  SHF.R.U32.HI R172, RZ, 0x18, R172 ;  /* 0x00000018ffac7819 */ /* 0x000fe600000116ac */
[----:B------:R-:W-:Y:S02]  /*16630*/  PRMT R147, R136, 0x5410, R147 ;  /* 0x0000541088937816 */ /* 0x000fe40000000093 */
[----:B------:R-:W2:Y:S01]  /*16640*/  LDSM.16.MT88.4 R136, [R201+0x1e000] ;  /* 0x01e00000c988783b */ /* 0x000ea20000004200 */
[--C-:B------:R-:W-:Y:S02]  /*16650*/  PRMT R149, R149, 0x5410, R172.reuse ;  /* 0x0000541095957816 */ /* 0x100fe400000000ac */
[----:B------:R-:W-:Y:S03]  /*16660*/  HSET2.LE.AND R142, R147, R252, PT ;  /* 0x000000fc938e7233 */ /* 0x000fe60003803000 */
[----:B------:R-:W-:Y:S05]  /*16670*/  PRMT R172, R164, 0x7632, R172 ;  /* 0x00007632a4ac7816 */ /* 0x000fea00000000ac */
[----:B------:R-:W-:Y:S01]  /*16680*/  @!P6 HFMA2.BF16_V2 R222, -RZ.H0_H0, RZ.H0_H0, -R172.H0_H0 ;  /* 0x200000ffffdee231 */ /* 0x000fe200003409ac */
[C---:B--2---:R-:W-:Y:S08]  /*16690*/  HMMA.16816.F32.BF16 R116, R132.reuse, R136, R116 ;  /* 0x000000888474723c */ /* 0x044ff00000041874 */
[C---:B------:R-:W-:Y:S01]  /*166a0*/  HMMA.16816.F32.BF16 R120, R132.reuse, R138, R120 ;  /* 0x0000008a8478723c */ /* 0x040fe20000041878 */
[----:B------:R-:W2:Y:S07]  /*166b0*/  LDSM.16.MT88.4 R136, [R200+0x1e000] ;  /* 0x01e00000c888783b */ /* 0x000eae0000004200 */
[C---:B--2---:R-:W-:Y:S07]  /*166c0*/  HMMA.16816.F32.BF16 R124, R132.reuse, R136, R124 ;  /* 0x00000088847c723c */ /* 0x044fee000004187c */
[--C-:B------:R-:W-:Y:S01]  /*166d0*/  HSET2.LE.AND R137, R149, R252.reuse, PT ;  /* 0x000000fc95897233 */ /* 0x100fe20003803000 */
[----:B------:R-:W-:Y:S01]  /*166e0*/  HMMA.16816.F32.BF16 R128, R132, R138, R128 ;  /* 0x0000008a8480723c */ /* 0x000fe20000041880 */
[----:B------:R-:W-:Y:S01]  /*166f0*/  PRMT R149, R145, 0x5410, R146 ;  /* 0x0000541091957816 */ /* 0x000fe20000000092 */
[----:B------:R-:W-:Y:S02]  /*16700*/  LDSM.16.MT88.4 R132, [R202+0x18800] ;  /* 0x01880000ca84783b */ /* 0x000fe40000004200 */
[----:B------:R-:W-:Y:S01]  /*16710*/  LOP3.LUT R136, R142, R141, RZ, 0xc0, !PT ;  /* 0x0000008d8e887212 */ /* 0x000fe200078ec0ff */
[--C-:B------:R-:W-:Y:S01]  /*16720*/  HSET2.LE.AND R145, R143, R252.reuse, PT ;  /* 0x000000fc8f917233 */ /* 0x100fe20003803000 */
[----:B------:R-:W-:Y:S01]  /*16730*/  LOP3.LUT R137, R137, R140, RZ, 0xc0, !PT ;  /* 0x0000008c89897212 */ /* 0x000fe200078ec0ff */
[--C-:B------:R-:W-:Y:S03]  /*16740*/  HSET2.LE.AND R139, R149, R252.reuse, PT ;  /* 0x000000fc958b7233 */ /* 0x100fe60003803000 */
[----:B------:R-:W2:Y:S02]  /*16750*/  LDSM.16.MT88.4 R140, [R204+0x18800] ;  /* 0x01880000cc8c783b */ /* 0x000ea40000004200 */
[----:B------:R-:W-:Y:S02]  /*16760*/  LOP3.LUT R138, R145, R144, RZ, 0xc0, !PT ;  /* 0x00000090918a7212 */ /* 0x000fe400078ec0ff */
[----:B------:R-:W-:Y:S04]  /*16770*/  LOP3.LUT R139, R139, R148, RZ, 0xc0, !PT ;  /* 0x000000948b8b7212 */ /* 0x000fe800078ec0ff */
[----:B------:R-:W3:Y:S03]  /*16780*/  LDSM.16.MT88.4 R144, [R201+0x18800] ;  /* 0x01880000c990783b */ /* 0x000ee60000004200 */
        /* <DEDUP_REMOVED lines=39> */
[C---:B----4-:R-:W-:Y:S07]  /*16a00*/  HMMA.16816.F32.BF16 R108, R136.reuse, R140, R108 ;  /* 0x0000008c886c723c */ /* 0x050fee000004186c */
[C---:B------:R-:W-:Y:S01]  /*16a10*/  LOP3.LUT R141, R154.reuse, 0xffff, RZ, 0xc0, !PT ;  /* 0x0000ffff9a8d7812 */ /* 0x040fe200078ec0ff */
[C---:B------:R-:W-:Y:S01]  /*16a20*/  HMMA.16816.F32.BF16 R112, R136.reuse, R142, R112 ;  /* 0x0000008e8870723c */ /* 0x040fe20000041870 */
[--C-:B------:R-:W-:Y:S03]  /*16a30*/  SHF.R.U32.HI R140, RZ, 0x18, R154.reuse ;  /* 0x00000018ff8c7819 */ /* 0x100fe6000001169a */
[----:B------:R-:W-:Y:S03]  /*16a40*/  SHF.R.U32.HI R141, RZ, 0x8, R141 ;  /* 0x00000008ff8d7819 */ /* 0x000fe6000001168d */
[----:B------:R-:W-:Y:S01]  /*16a50*/  SHF.R.U32.HI R143, RZ, 0x10, R154 ;  /* 0x00000010ff8f7819 */ /* 0x000fe2000001169a */
[C---:B---3--:R-:W-:Y:S01]  /*16a60*/  HMMA.16816.F32.BF16 R116, R136.reuse, R144, R116 ;  /* 0x000000908874723c */ /* 0x048fe20000041874 */
[----:B------:R-:W-:Y:S03]  /*16a70*/  LOP3.LUT R142, R154, 0xff, RZ, 0xc0, !PT ;  /* 0x000000ff9a8e7812 */ /* 0x000fe600078ec0ff */
[----:B------:R-:W-:Y:S02]  /*16a80*/  LOP3.LUT R154, R155, UR31, R150, 0x96, !PT ;  /* 0x0000001f9b9a7c12 */ /* 0x000fe4000f8e9696 */
[----:B------:R-:W-:Y:S01]  /*16a90*/  LDSM.16.MT88.4 R148, [R202+0x19000] ;  /* 0x01900000ca94783b */ /* 0x000fe20000004200 */
[----:B------:R-:W-:Y:S01]  /*16aa0*/  PRMT R142, R142, 0x5410, R141 ;  /* 0x000054108e8e7816 */ /* 0x000fe2000000008d */
[C---:B------:R-:W-:Y:S01]  /*16ab0*/  HMMA.16816.F32.BF16 R120, R136.reuse, R146, R120 ;  /* 0x000000928878723c */ /* 0x040fe20000041878 */
[----:B------:R-:W-:Y:S03]  /*16ac0*/  LOP3.LUT R143, R143, 0xff, RZ, 0xc0, !PT ;  /* 0x000000ff8f8f7812 */ /* 0x000fe600078ec0ff */
[C---:B------:R-:W-:Y:S01]  /*16ad0*/  LOP3.LUT R141, R154.reuse, 0xff, RZ, 0xc0, !PT ;  /* 0x000000ff9a8d7812 */ /* 0x040fe200078ec0ff */
[--C-:B------:R-:W-:Y:S01]  /*16ae0*/  HSET2.LE.AND R142, R142, R252.reuse, PT ;  /* 0x000000fc8e8e7233 */ /* 0x100fe20003803000 */
[----:B------:R-:W3:Y:S01]  /*16af0*/  LDSM.16.MT88.4 R144, [R204+0x19000] ;  /* 0x01900000cc90783b */ /* 0x000ee20000004200 */
[----:B------:R-:W-:Y:S01]  /*16b00*/  PRMT R143, R143, 0x5410, R140 ;  /* 0x000054108f8f7816 */ /* 0x000fe2000000008c */
[C---:B--2---:R-:W-:Y:S01]  /*16b10*/  HMMA.16816.F32.BF16 R124, R136.reuse, R132, R124 ;  /* 0x00000084887c723c */ /* 0x044fe2000004187c */
[----:B------:R-:W-:Y:S03]  /*16b20*/  LOP3.LUT R140, R154, 0xffff, RZ, 0xc0, !PT ;  /* 0x0000ffff9a8c7812 */ /* 0x000fe600078ec0ff */
[--C-:B------:R-:W-:Y:S01]  /*16b30*/  HSET2.LE.AND R143, R143, R252.reuse, PT ;  /* 0x000000fc8f8f7233 */ /* 0x100fe20003803000 */
[----:B------:R-:W-:Y:S02]  /*16b40*/  LOP3.LUT R142, R142, R162, RZ, 0xc0, !PT ;  /* 0x000000a28e8e7212 */ /* 0x000fe400078ec0ff */
[----:B------:R-:W-:Y:S01]  /*16b50*/  SHF.R.U32.HI R140, RZ, 0x8, R140 ;  /* 0x00000008ff8c7819 */ /* 0x000fe2000001168c */
[----:B------:R-:W-:Y:S01]  /*16b60*/  HMMA.16816.F32.BF16 R128, R136, R134, R128 ;  /* 0x000000868880723c */ /* 0x000fe20000041880 */
[----:B------:R-:W-:Y:S01]  /*16b70*/  PRMT R132, R164, 0x5410, R172 ;  /* 0x00005410a4847816 */ /* 0x000fe200000000ac */
[----:B------:R-:W-:Y:S01]  /*16b80*/  LDSM.16.MT88.4 R136, [R204+0x1b000] ;  /* 0x01b00000cc88783b */ /* 0x000fe20000004200 */
[----:B------:R-:W2:Y:S01]  /*16b90*/  MUFU.EX2 R162, R173 ;  /* 0x000000ad00a27308 */ /* 0x000ea20000000800 */
[----:B------:R-:W-:Y:S02]  /*16ba0*/  PRMT R140, R141, 0x5410, R140 ;  /* 0x000054108d8c7816 */ /* 0x000fe4000000008c */
[--C-:B------:R-:W-:Y:S02]  /*16bb0*/  SHF.R.U32.HI R141, RZ, 0x10, R154.reuse ;  /* 0x00000010ff8d7819 */ /* 0x100fe4000001169a */
[----:B------:R-:W-:Y:S01]  /*16bc0*/  SHF.R.U32.HI R154, RZ, 0x18, R154 ;  /* 0x00000018ff9a7819 */ /* 0x000fe2000001169a */
[--C-:B------:R-:W-:Y:S03]  /*16bd0*/  HSET2.LE.AND R140, R140, R252.reuse, PT ;  /* 0x000000fc8c8c7233 */ /* 0x100fe60003803000 */
[----:B------:R-:W-:Y:S02]  /*16be0*/  LOP3.LUT R141, R141, 0xff, RZ, 0xc0, !PT ;  /* 0x000000ff8d8d7812 */ /* 0x000fe400078ec0ff */
[----:B------:R-:W-:Y:S02]  /*16bf0*/  LOP3.LUT R140, R140, R153, RZ, 0xc0, !PT ;  /* 0x000000998c8c7212 */ /* 0x000fe400078ec0ff */
[----:B------:R-:W-:Y:S02]  /*16c00*/  PRMT R141, R141, 0x5410, R154 ;  /* 0x000054108d8d7816 */ /* 0x000fe4000000009a */
[----:B------:R-:W4:Y:S01]  /*16c10*/  LDSM.16.MT88.4 R152, [R201+0x19000] ;  /* 0x01900000c998783b */ /* 0x000f220000004200 */
[----:B------:R-:W-:Y:S02]  /*16c20*/  LOP3.LUT R143, R143, R132, RZ, 0xc0, !PT ;  /* 0x000000848f8f7212 */ /* 0x000fe400078ec0ff */
[----:B------:R-:W-:Y:S01]  /*16c30*/  HSET2.LE.AND R141, R141, R252, PT ;  /* 0x000000fc8d8d7233 */ /* 0x000fe20003803000 */
[----:B------:R-:W-:Y:S02]  /*16c40*/  @!P5 PRMT R164, R223, 0x5410, RZ ;  /* 0x00005410dfa4d816 */ /* 0x000fe400000000ff */
[----:B------:R-:W-:Y:S02]  /*16c50*/  @!P6 PRMT R172, R222, 0x5410, RZ ;  /* 0x00005410deace816 */ /* 0x000fe400000000ff */
[----:B------:R-:W-:Y:S01]  /*16c60*/  LOP3.LUT R141, R141, R163, RZ, 0xc0, !PT ;  /* 0x000000a38d8d7212 */ /* 0x000fe200078ec0ff */
[----:B------:R-:W1:Y:S01]  /*16c70*/  LDSM.16.MT88.4 R132, [R200+0x19000] ;  /* 0x01900000c884783b */ /* 0x000e620000004200 */
[----:B--2---:R-:W-:Y:S01]  /*16c80*/  F2FP.BF16.PACK_AB R173, R162, R175 ;  /* 0x000000afa2ad723e */ /* 0x004fe200000010ff */
[----:B------:R-:W2:Y:S04]  /*16c90*/  MUFU.EX2 R163, R176 ;  /* 0x000000b000a37308 */ /* 0x000ea80000000800 */
[C---:B---3--:R-:W-:Y:S02]  /*16ca0*/  HMMA.16816.F32.BF16 R4, R140.reuse, R144, R4 ;  /* 0x000000908c04723c */ /* 0x048fe40000041804 */
[----:B------:R-:W-:Y:S04]  /*16cb0*/  STG.E.U16 [R182.64+0x52], R172 ;  /* 0x000052acb6007986 */ /* 0x000fe8000c101518 */
[----:B------:R-:W-:Y:S02]  /*16cc0*/  STG.E.U16 [R182.64+0x50], R164 ;  /* 0x000050a4b6007986 */ /* 0x000fe4000c101518 */
[C---:B------:R-:W-:Y:S02]  /*16cd0*/  HMMA.16816.F32.BF16 R8, R140.reuse, R146, R8 ;  /* 0x000000928c08723c */ /* 0x040fe40000041808 */
[----:B------:R-:W3:Y:S06]  /*16ce0*/  LDSM.16.MT88.4 R144, [R202+0x1b000] ;  /* 0x01b00000ca90783b */ /* 0x000eec0000004200 */
[C---:B------:R-:W-:Y:S01]  /*16cf0*/  HMMA.16816.F32.BF16 R12, R140.reuse, R148, R12 ;  /* 0x000000948c0c723c */ /* 0x040fe2000004180c */
[----:B--2---:R-:W-:Y:S02]  /*16d00*/  IMAD.MOV.U32 R160, RZ, RZ, R163 ;  /* 0x000000ffffa07224 */ /* 0x004fe400078e00a3 */
[----:B------:R-:W2:Y:S05]  /*16d10*/  MUFU.EX2 R163, R174 ;  /* 0x000000ae00a37308 */ /* 0x000eaa0000000800 */
[C---:B------:R-:W-:Y:S01]  /*16d20*/  HMMA.16816.F32.BF16 R16, R140.reuse, R150, R16 ;  /* 0x000000968c10723c */ /* 0x040fe20000041810 */
[----:B------:R-:W3:Y:S07]  /*16d30*/  LDSM.16.MT88.4 R148, [R201+0x1b000] ;  /* 0x01b00000c994783b */ /* 0x000eee0000004200 */
[C---:B----4-:R-:W-:Y:S08]  /*16d40*/  HMMA.16816.F32.BF16 R20, R140.reuse, R152, R20 ;  /* 0x000000988c14723c */ /* 0x050ff00000041814 */
[C---:B------:R-:W-:Y:S01]  /*16d50*/  HMMA.16816.F32.BF16 R24, R140.reuse, R154, R24 ;  /* 0x0000009a8c18723c */ /* 0x040fe20000041818 */
[----:B------:R-:W4:Y:S03]  /*16d60*/  LDSM.16.MT88.4 R152, [R200+0x1b000] ;  /* 0x01b00000c898783b */ /* 0x000f260000004200 */
[----:B--2---:R-:W-:Y:S04]  /*16d70*/  F2FP.BF16.PACK_AB R176, R163, R160 ;  /* 0x000000a0a3b0723e */ /* 0x004fe800000010ff */
[C---:B-1----:R-:W-:Y:S01]  /*16d80*/  HMMA.16816.F32.BF16 R28, R140.reuse, R132, R28 ;  /* 0x000000848c1c723c */ /* 0x042fe2000004181c */
[----:B------:R-:W-:Y:S03]  /*16d90*/  PRMT R174, R173, 0x7632, R174 ;  /* 0x00007632adae7816 */ /* 0x000fe600000000ae */
[----:B------:R-:W-:Y:S04]  /*16da0*/  PRMT R175, R176, 0x7632, R175 ;  /* 0x00007632b0af7816 */ /* 0x000fe800000000af */
        /* <DEDUP_REMOVED lines=17> */
[C---:B--2---:R-:W-:Y:S07]  /*16ec0*/  HMMA.16816.F32.BF16 R76, R140.reuse, R136, R76 ;  /* 0x000000888c4c723c */ /* 0x044fee000004184c */
[----:B------:R-:W-:Y:S01]  /*16ed0*/  IMAD.WIDE.U32 R136, R166, -0x2daee0ad, RZ ;  /* 0xd2511f53a6887825 */ /* 0x000fe200078e00ff */
[C---:B------:R-:W-:Y:S08]  /*16ee0*/  HMMA.16816.F32.BF16 R80, R140.reuse, R138, R80 ;  /* 0x0000008a8c50723c */ /* 0x040ff00000041850 */
[C---:B---3--:R-:W-:Y:S08]  /*16ef0*/  HMMA.16816.F32.BF16 R84, R140.reuse, R144, R84 ;  /* 0x000000908c54723c */ /* 0x048ff00000041854 */
[C---:B------:R-:W-:Y:S08]  /*16f00*/  HMMA.16816.F32.BF16 R88, R140.reuse, R146, R88 ;  /* 0x000000928c58723c */ /* 0x040ff00000041858 */
[C---:B------:R-:W-:Y:S07]  /*16f10*/  HMMA.16816.F32.BF16 R92, R140.reuse, R148, R92 ;  /* 0x000000948c5c723c */ /* 0x040fee000004185c */
[----:B------:R-:W-:Y:S01]  /*16f20*/  LOP3.LUT R148, R137, UR4, R178, 0x96, !PT ;  /* 0x0000000489947c12 */ /* 0x000fe2000f8e96b2 */
[C---:B------:R-:W-:Y:S04]  /*16f30*/  HMMA.16816.F32.BF16 R96, R140.reuse, R150, R96 ;  /* 0x000000968c60723c */ /* 0x040fe80000041860 */
[C---:B------:R-:W-:Y:S04]  /*16f40*/  LOP3.LUT R145, R148.reuse, 0xffff, RZ, 0xc0, !PT ;  /* 0x0000ffff94917812 */ /* 0x040fe800078ec0ff */
[C---:B----4-:R-:W-:Y:S01]  /*16f50*/  HMMA.16816.F32.BF16 R100, R140.reuse, R152, R100 ;  /* 0x000000988c64723c */ /* 0x050fe20000041864 */
[----:B------:R-:W-:Y:S04]  /*16f60*/  SHF.R.U32.HI R145, RZ, 0x8, R145 ;  /* 0x00000008ff917819 */ /* 0x000fe80000011691 */
[----:B------:R-:W-:Y:S02]  /*16f70*/  LOP3.LUT R145, R145, 0xffff, RZ, 0xc0, !PT ;  /* 0x0000ffff91917812 */ /* 0x000fe400078ec0ff */
[----:B------:R-:W-:Y:S01]  /*16f80*/  IMAD.MOV.U32 R152, RZ, RZ, R136 ;  /* 0x000000ffff987224 */ /* 0x000fe200078e0088 */
[C---:B------:R-:W-:Y:S01]  /*16f90*/  HMMA.16816.F32.BF16 R104, R140.reuse, R154, R104 ;  /* 0x0000009a8c68723c */ /* 0x040fe20000041868 */
[----:B------:R-:W-:Y:S02]  /*16fa0*/  LOP3.LUT R136, R148, 0xff, RZ, 0xc0, !PT ;  /* 0x000000ff94887812 */ /* 0x000fe400078ec0ff */
[C---:B------:R-:W-:Y:S01]  /*16fb0*/  ISETP.GE.U32.AND P5, PT, R243.reuse, R145, PT ;  /* 0x00000091f300720c */ /* 0x040fe20003fa6070 */
[----:B------:R-:W-:Y:S01]  /*16fc0*/  IMAD.MOV.U32 R153, RZ, RZ, R137 ;  /* 0x000000ffff997224 */ /* 0x000fe200078e0089 */
[----:B------:R-:W-:Y:S02]  /*16fd0*/  ISETP.GE.U32.AND P4, PT, R243, R136, PT ;  /* 0x00000088f300720c */ /* 0x000fe40003f86070 */
[----:B------:R-:W2:Y:S01]  /*16fe0*/  LDSM.16.MT88.4 R136, [R201+0x1f000] ;  /* 0x01f00000c988783b */ /* 0x000ea20000004200 */
[C---:B-1----:R-:W-:Y:S01]  /*16ff0*/  HMMA.16816.F32.BF16 R108, R140.reuse, R132, R108 ;  /* 0x000000848c6c723c */ /* 0x042fe2000004186c */
[C---:B------:R-:W-:Y:S03]  /*17000*/  LOP3.LUT R146, R152.reuse, 0xffff, RZ, 0xc0, !PT ;  /* 0x0000ffff98927812 */ /* 0x040fe600078ec0ff */
[--C-:B------:R-:W-:Y:S02]  /*17010*/  SHF.R.U32.HI R167, RZ, 0x10, R152.reuse ;  /* 0x00000010ffa77819 */ /* 0x100fe40000011698 */
[----:B------:R-:W-:Y:S02]  /*17020*/  LOP3.LUT R166, R152, 0xff, RZ, 0xc0, !PT ;  /* 0x000000ff98a67812 */ /* 0x000fe400078ec0ff */
[C---:B------:R-:W-:Y:S01]  /*17030*/  HMMA.16816.F32.BF16 R112, R140.reuse, R134, R112 ;  /* 0x000000868c70723c */ /* 0x040fe20000041870 */
[----:B------:R-:W-:Y:S03]  /*17040*/  SHF.R.U32.HI R144, RZ, 0x18, R152 ;  /* 0x00000018ff907819 */ /* 0x000fe60000011698 */
[----:B------:R-:W-:Y:S01]  /*17050*/  SHF.R.U32.HI R146, RZ, 0x8, R146 ;  /* 0x00000008ff927819 */ /* 0x000fe20000011692 */
[----:B------:R-:W-:Y:S01]  /*17060*/  @!P4 HFMA2.BF16_V2 R217, -RZ.H0_H0, RZ.H0_H0, -R173.H0_H0 ;  /* 0x200000ffffd9c231 */ /* 0x000fe200003409ad */
[----:B------:R-:W-:Y:S01]  /*17070*/  SHF.R.U32.HI R145, RZ, 0x18, R148 ;  /* 0x00000018ff917819 */ /* 0x000fe20000011694 */
[----:B------:R-:W-:Y:S01]  /*17080*/  @!P5 HFMA2.BF16_V2 R213, -RZ.H0_H0, RZ.H0_H0, -R174.H0_H0 ;  /* 0x200000ffffd5d231 */ /* 0x000fe200003409ae */
[----:B------:R-:W-:Y:S02]  /*17090*/  LOP3.LUT R167, R167, 0xff, RZ, 0xc0, !PT ;  /* 0x000000ffa7a77812 */ /* 0x000fe400078ec0ff */
[----:B------:R-:W-:Y:S02]  /*170a0*/  ISETP.GE.U32.AND P6, PT, R243, R145, PT ;  /* 0x00000091f300720c */ /* 0x000fe40003fc6070 */
[----:B------:R-:W-:Y:S02]  /*170b0*/  PRMT R166, R166, 0x5410, R146 ;  /* 0x00005410a6a67816 */ /* 0x000fe40000000092 */
[----:B------:R-:W-:Y:S02]  /*170c0*/  PRMT R167, R167, 0x5410, R144 ;  /* 0x00005410a7a77816 */ /* 0x000fe40000000090 */
[----:B------:R-:W1:Y:S01]  /*170d0*/  LDSM.16.MT88.4 R144, [R200+0x1f000] ;  /* 0x01f00000c890783b */ /* 0x000e620000004200 */
[----:B------:R-:W-:Y:S01]  /*170e0*/  LOP3.LUT R178, R153, UR4, R178, 0x96, !PT ;  /* 0x0000000499b27c12 */ /* 0x000fe2000f8e96b2 */
[--C-:B------:R-:W-:Y:S02]  /*170f0*/  HSET2.LE.AND R166, R166, R252.reuse, PT ;  /* 0x000000fca6a67233 */ /* 0x100fe40003803000 */
[--C-:B------:R-:W-:Y:S01]  /*17100*/  HSET2.LE.AND R167, R167, R252.reuse, PT ;  /* 0x000000fca7a77233 */ /* 0x100fe20003803000 */
[C---:B------:R-:W-:Y:S02]  /*17110*/  LOP3.LUT R132, R178.reuse, 0xffff, RZ, 0xc0, !PT ;  /* 0x0000ffffb2847812 */ /* 0x040fe400078ec0ff */
[----:B------:R-:W-:Y:S01]  /*17120*/  SHF.R.U32.HI R149, RZ, 0x10, R178 ;  /* 0x00000010ff957819 */ /* 0x000fe200000116b2 */
[----:B------:R-:W-:Y:S01]  /*17130*/  @!P6 HFMA2.BF16_V2 R211, -RZ.H0_H0, RZ.H0_H0, -R175.H0_H0 ;  /* 0x200000ffffd3e231 */ /* 0x000fe200003409af */
[----:B------:R-:W-:Y:S02]  /*17140*/  SHF.R.U32.HI R132, RZ, 0x8, R132 ;  /* 0x00000008ff847819 */ /* 0x000fe40000011684 */
[----:B------:R-:W-:Y:S02]  /*17150*/  LOP3.LUT R133, R178, 0xff, RZ, 0xc0, !PT ;  /* 0x000000ffb2857812 */ /* 0x000fe400078ec0ff */
[----:B------:R-:W-:Y:S01]  /*17160*/  LOP3.LUT R165, R149, 0xff, RZ, 0xc0, !PT ;  /* 0x000000ff95a57812 */ /* 0x000fe200078ec0ff */
[C---:B--2---:R-:W-:Y:S01]  /*17170*/  HMMA.16816.F32.BF16 R116, R140.reuse, R136, R116 ;  /* 0x000000888c74723c */ /* 0x044fe20000041874 */
[----:B------:R-:W-:Y:S02]  /*17180*/  PRMT R133, R133, 0x5410, R132 ;  /* 0x0000541085857816 */ /* 0x000fe40000000084 */
[----:B------:R-:W-:Y:S02]  /*17190*/  SHF.R.U32.HI R132, RZ, 0x10, R148 ;  /* 0x00000010ff847819 */ /* 0x000fe40000011694 */
[----:B------:R-:W2:Y:S01]  /*171a0*/  LDSM.16.MT88.4 R148, [R204+0x19800] ;  /* 0x01980000cc94783b */ /* 0x000ea20000004200 */
[----:B------:R-:W-:Y:S01]  /*171b0*/  SHF.R.U32.HI R178, RZ, 0x18, R178 ;  /* 0x00000018ffb27819 */ /* 0x000fe200000116b2 */
[----:B------:R-:W-:Y:S01]  /*171c0*/  IMAD.MOV.U32 R137, RZ, RZ, R153 ;  /* 0x000000ffff897224 */ /* 0x000fe200078e0099 */
[C---:B------:R-:W-:Y:S01]  /*171d0*/  HMMA.16816.F32.BF16 R120, R140.reuse, R138, R120 ;  /* 0x0000008a8c78723c */ /* 0x040fe20000041878 */
[----:B------:R-:W-:Y:S03]  /*171e0*/  MOV R136, R152 ;  /* 0x0000009800887202 */ /* 0x000fe60000000f00 */
[----:B------:R-:W-:Y:S01]  /*171f0*/  PRMT R165, R165, 0x5410, R178 ;  /* 0x00005410a5a57816 */ /* 0x000fe200000000b2 */
[--C-:B------:R-:W-:Y:S01]  /*17200*/  HSET2.LE.AND R164, R133, R252.reuse, PT ;  /* 0x000000fc85a47233 */ /* 0x100fe20003803000 */
[----:B------:R-:W-:Y:S01]  /*17210*/  LOP3.LUT R134, R132, 0xff, RZ, 0xc0, !PT ;  /* 0x000000ff84867812 */ /* 0x000fe200078ec0ff */
[----:B------:R-:W3:Y:S01]  /*17220*/  LDSM.16.MT88.4 R152, [R202+0x19800] ;  /* 0x01980000ca98783b */ /* 0x000ee20000004200 */
[----:B------:R-:W-:Y:S01]  /*17230*/  PRMT R132, R173, 0x5410, R174 ;  /* 0x00005410ad847816 */ /* 0x000fe200000000ae */
[----:B------:R-:W-:Y:S03]  /*17240*/  HSET2.LE.AND R165, R165, R252, PT ;  /* 0x000000fca5a57233 */ /* 0x000fe60003803000 */
[----:B------:R-:W-:Y:S02]  /*17250*/  LOP3.LUT R164, R164, R132, RZ, 0xc0, !PT ;  /* 0x00000084a4a47212 */ /* 0x000fe400078ec0ff */
[----:B------:R-:W-:Y:S02]  /*17260*/  PRMT R132, R176, 0x5410, R175 ;  /* 0x00005410b0847816 */ /* 0x000fe400000000af */
[----:B------:R-:W-:Y:S01]  /*17270*/  @!P4 PRMT R173, R217, 0x5410, RZ ;  /* 0x00005410d9adc816 */ /* 0x000fe200000000ff */
[C---:B-1----:R-:W-:Y:S01]  /*17280*/  HMMA.16816.F32.BF16 R124, R140.reuse, R144, R124 ;  /* 0x000000908c7c723c */ /* 0x042fe2000004187c */
[----:B------:R-:W-:Y:S02]  /*17290*/  PRMT R178, R179, 0x7632, R178 ;  /* 0x00007632b3b27816 */ /* 0x000fe400000000b2 */
[----:B------:R-:W-:Y:S01]  /*172a0*/  LOP3.LUT R165, R165, R132, RZ, 0xc0, !PT ;  /* 0x00000084a5a57212 */ /* 0x000fe200078ec0ff */
[----:B------:R-:W-:Y:S01]  /*172b0*/  STG.E.U16 [R180.64+0x60], R173 ;  /* 0x000060adb4007986 */ /* 0x000fe2000c101518 */
[----:B------:R-:W-:Y:S02]  /*172c0*/  PRMT R132, R177, 0x5410, R0 ;  /* 0x00005410b1847816 */ /* 0x000fe40000000000 */
[----:B------:R-:W-:Y:S01]  /*172d0*/  IMAD.MOV.U32 R145, RZ, RZ, R171 ;  /* 0x000000ffff917224 */ /* 0x000fe200078e00ab */
[----:B------:R-:W-:Y:S01]  /*172e0*/  HMMA.16816.F32.BF16 R128, R140, R146, R128 ;  /* 0x000000928c80723c */ /* 0x000fe20000041880 */
[----:B------:R-:W-:Y:S02]  /*172f0*/  LOP3.LUT R166, R166, R132, RZ, 0xc0, !PT ;  /* 0x00000084a6a67212 */ /* 0x000fe400078ec0ff */
[----:B------:R-:W-:Y:S01]  /*17300*/  ISETP.GE.U32.AND P4, PT, R243, R134, PT ;  /* 0x00000086f300720c */ /* 0x000fe20003f86070 */
[----:B------:R-:W-:Y:S01]  /*17310*/  IMAD.MOV.U32 R144, RZ, RZ, R169 ;  /* 0x000000ffff907224 */ /* 0x000fe200078e00a9 */
[----:B------:R-:W-:Y:S02]  /*17320*/  PRMT R132, R179, 0x5410, R178 ;  /* 0x00005410b3847816 */ /* 0x000fe400000000b2 */
[----:B------:R-:W-:Y:S01]  /*17330*/  IMAD.MOV.U32 R142, RZ, RZ, R168 ;  /* 0x000000ffff8e7224 */ /* 0x000fe200078e00a8 */
[----:B------:R-:W-:Y:S01]  /*17340*/  MOV R143, R170 ;  /* 0x000000aa008f7202 */ /* 0x000fe20000000f00 */
[----:B------:R-:W-:Y:S01]  /*17350*/  IMAD.MOV.U32 R140, RZ, RZ, R160 ;  /* 0x000000ffff8c7224 */ /* 0x000fe200078e00a0 */
[----:B------:R-:W-:Y:S02]  /*17360*/  LDSM.16.MT88.4 R168, [R204+0x1b800] ;  /* 0x01b80000cca8783b */ /* 0x000fe40000004200 */
[----:B------:R-:W-:Y:S01]  /*17370*/  LOP3.LUT R167, R167, R132, RZ, 0xc0, !PT ;  /* 0x00000084a7a77212 */ /* 0x000fe200078ec0ff */
[----:B------:R-:W-:Y:S01]  /*17380*/  IMAD.MOV.U32 R141, RZ, RZ, R161 ;  /* 0x000000ffff8d7224 */ /* 0x000fe200078e00a1 */
[----:B------:R-:W-:Y:S01]  /*17390*/  @!P5 PRMT R174, R213, 0x5410, RZ ;  /* 0x00005410d5aed816 */ /* 0x000fe200000000ff */
[----:B------:R-:W-:Y:S01]  /*173a0*/  IMAD.MOV.U32 R146, RZ, RZ, R162 ;  /* 0x000000ffff927224 */ /* 0x000fe200078e00a2 */
[----:B------:R-:W-:Y:S01]  /*173b0*/  @!P6 PRMT R175, R211, 0x5410, RZ ;  /* 0x00005410d3afe816 */ /* 0x000fe200000000ff */
[----:B------:R-:W-:Y:S01]  /*173c0*/  IMAD.MOV.U32 R147, RZ, RZ, R163 ;  /* 0x000000ffff937224 */ /* 0x000fe200078e00a3 */
[----:B------:R-:W-:Y:S01]  /*173d0*/  @!P4 HFMA2.BF16_V2 R212, -RZ.H0_H0, RZ.H0_H0, -R176.H0_H0 ;  /* 0x200000ffffd4c231 */ /* 0x000fe200003409b0 */
[C---:B--2---:R-:W-:Y:S01]  /*173e0*/  HMMA.16816.F32.BF16 R132, R164.reuse, R148, R4 ;  /* 0x00000094a484723c */ /* 0x044fe20000041804 */
[----:B------:R-:W1:Y:S03]  /*173f0*/  LDSM.16.MT88.4 R160, [R200+0x19800] ;  /* 0x01980000c8a0783b */ /* 0x000e660000004200 */
[----:B------:R-:W-:Y:S03]  /*17400*/  @!P4 PRMT R176, R212, 0x5410, RZ ;  /* 0x00005410d4b0c816 */ /* 0x000fe600000000ff */
[----:B------:R-:W-:Y:S02]  /*17410*/  IMAD.MOV.U32 R148, RZ, RZ, R136 ;  /* 0x000000ffff947224 */ /* 0x000fe400078e0088 */
[----:B------:R-:W-:Y:S01]  /*17420*/  IMAD.MOV.U32 R149, RZ, RZ, R137 ;  /* 0x000000ffff957224 */ /* 0x000fe200078e0089 */
[----:B------:R-:W2:Y:S01]  /*17430*/  LDSM.16.MT88.4 R4, [R202+0x1b800] ;  /* 0x01b80000ca04783b */ /* 0x000ea20000004200 */
[C---:B------:R-:W-:Y:S07]  /*17440*/  HMMA.16816.F32.BF16 R136, R164.reuse, R150, R8 ;  /* 0x00000096a488723c */ /* 0x040fee0000041808 */
[----:B------:R-:W-:Y:S01]  /*17450*/  IMAD.MOV.U32 R10, RZ, RZ, R140 ;  /* 0x000000ffff0a7224 */ /* 0x000fe200078e008c */
[----:B------:R-:W-:Y:S01]  /*17460*/  MOV R150, R142 ;  /* 0x0000008e00967202 */ /* 0x000fe20000000f00 */
[----:B------:R-:W-:Y:S01]  /*17470*/  IMAD.MOV.U32 R11, RZ, RZ, R141 ;  /* 0x000000ffff0b7224 */ /* 0x000fe200078e008d */
[----:B------:R-:W-:Y:S02]  /*17480*/  STG.E.U16 [R180.64+0x62], R174 ;  /* 0x000062aeb4007986 */ /* 0x000fe4000c101518 */
[----:B------:R-:W-:Y:S02]  /*17490*/  IMAD.MOV.U32 R151, RZ, RZ, R143 ;  /* 0x000000ffff977224 */ /* 0x000fe400078e008f */
[C---:B---3--:R-:W-:Y:S01]  /*174a0*/  HMMA.16816.F32.BF16 R140, R164.reuse, R152, R12 ;  /* 0x00000098a48c723c */ /* 0x048fe2000004180c */
[----:B------:R-:W-:Y:S04]  /*174b0*/  STG.E.U16 [R182.64+0x60], R176 ;  /* 0x000060b0b6007986 */ /* 0x000fe8000c101518 */
[----:B------:R-:W-:Y:S02]  /*174c0*/  STG.E.U16 [R182.64+0x62], R175 ;  /* 0x000062afb6007986 */ /* 0x000fe4000c101518 */
[----:B------:R-:W-:Y:S01]  /*174d0*/  IMAD.MOV.U32 R12, RZ, RZ, R146 ;  /* 0x000000ffff0c7224 */ /* 0x000fe200078e0092 */
[----:B------:R-:W-:Y:S01]  /*174e0*/  MOV R15, R145 ;  /* 0x00000091000f7202 */ /* 0x000fe20000000f00 */
[----:B------:R-:W-:Y:S03]  /*174f0*/  IMAD.MOV.U32 R13, RZ, RZ, R147 ;  /* 0x000000ffff0d7224 */ /* 0x000fe600078e0093 */
[----:B------:R-:W-:Y:S02]  /*17500*/  IMAD.MOV.U32 R14, RZ, RZ, R144 ;  /* 0x000000ffff0e7224 */ /* 0x000fe400078e0090 */
[C---:B------:R-:W-:Y:S01]  /*17510*/  HMMA.16816.F32.BF16 R144, R164.reuse, R154, R16 ;  /* 0x0000009aa490723c */ /* 0x040fe20000041810 */
[----:B------:R-:W-:Y:S02]  /*17520*/  IMAD.MOV.U32 R152, RZ, RZ, R10 ;  /* 0x000000ffff987224 */ /* 0x000fe400078e000a */
[----:B------:R-:W-:Y:S02]  /*17530*/  IMAD.MOV.U32 R153, RZ, RZ, R11 ;  /* 0x000000ffff997224 */ /* 0x000fe400078e000b */
[----:B------:R-:W3:Y:S02]  /*17540*/  LDSM.16.MT88.4 R8, [R201+0x1b800] ;  /* 0x01b80000c908783b */ /* 0x000ee40000004200 */
[----:B------:R-:W-:Y:S02]  /*17550*/  IMAD.MOV.U32 R16, RZ, RZ, R150 ;  /* 0x000000ffff107224 */ /* 0x000fe400078e0096 */
[----:B------:R-:W-:Y:S03]  /*17560*/  IMAD.MOV.U32 R17, RZ, RZ, R151 ;  /* 0x000000ffff117224 */ /* 0x000fe600078e0097 */
[----:B------:R-:W-:Y:S02]  /*17570*/  IMAD.MOV.U32 R18, RZ, RZ, R148 ;  /* 0x000000ffff127224 */ /* 0x000fe400078e0094 */
[----:B------:R-:W-:Y:S02]  /*17580*/  IMAD.MOV.U32 R19, RZ, RZ, R149 ;  /* 0x000000ffff137224 */ /* 0x000fe400078e0095 */
[C---:B------:R-:W-:Y:S07]  /*17590*/  HMMA.16816.F32.BF16 R148, R164.reuse, R156, R20 ;  /* 0x0000009ca494723c */ /* 0x040fee0000041814 */
[----:B------:R-:W-:Y:S01]  /*175a0*/  IMAD.MOV.U32 R156, RZ, RZ, R152 ;  /* 0x000000ffff9c7224 */ /* 0x000fe200078e0098 */
[----:B------:R-:W-:Y:S01]  /*175b0*/  MOV R20, R12 ;  /* 0x0000000c00147202 */ /* 0x000fe20000000f00 */
[----:B------:R-:W-:Y:S02]  /*175c0*/  IMAD.MOV.U32 R157, RZ, RZ, R153 ;  /* 0x000000ffff9d7224 */ /* 0x000fe400078e0099 */
[C---:B------:R-:W-:Y:S01]  /*175d0*/  HMMA.16816.F32.BF16 R152, R164.reuse, R158, R24 ;  /* 0x0000009ea498723c */ /* 0x040fe20000041818 */
[----:B------:R-:W-:Y:S02]  /*175e0*/  IMAD.MOV.U32 R21, RZ, RZ, R13 ;  /* 0x000000ffff157224 */ /* 0x000fe400078e000d */
[----:B------:R-:W-:Y:S02]  /*175f0*/  IMAD.MOV.U32 R22, RZ, RZ, R14 ;  /* 0x000000ffff167224 */ /* 0x000fe400078e000e */
[----:B------:R-:W-:Y:S02]  /*17600*/  IMAD.MOV.U32 R23, RZ, RZ, R15 ;  /* 0x000000ffff177224 */ /* 0x000fe400078e000f */
[----:B------:R-:W-:Y:S01]  /*17610*/  IMAD.MOV.U32 R25, RZ, RZ, R184 ;  /* 0x000000ffff197224 */ /* 0x000fe200078e00b8 */
[----:B------:R-:W4:Y:S01]  /*17620*/  LDSM.16.MT88.4 R12, [R200+0x1b800] ;  /* 0x01b80000c80c783b */ /* 0x000f220000004200 */
[----:B------:R-:W-:Y:S03]  /*17630*/  IMAD.MOV.U32 R26, RZ, RZ, R156 ;  /* 0x000000ffff1a7224 */ /* 0x000fe600078e009c */
[----:B------:R-:W-:Y:S02]  /*17640*/  IMAD.MOV.U32 R27, RZ, RZ, R157 ;  /* 0x000000ffff1b7224 */ /* 0x000fe400078e009d */
[C---:B-1----:R-:W-:Y:S02]  /*17650*/  HMMA.16816.F32.BF16 R156, R164.reuse, R160, R28 ;  /* 0x000000a0a49c723c */ /* 0x042fe4000004181c */
[----:B------:R1:W5:Y:S05]  /*17660*/  LDL.LU R184, [R1+0x4c] ;  /* 0x00004c0001b87983 */ /* 0x00036a0000300800 */
[----:B------:R-:W-:Y:S01]  /*17670*/  MOV R30, R16 ;  /* 0x00000010001e7202 */ /* 0x000fe20000000f00 */
[C---:B------:R-:W-:Y:S01]  /*17680*/  HMMA.16816.F32.BF16 R160, R164.reuse, R162, R32 ;  /* 0x000000a2a4a0723c */ /* 0x040fe20000041820 */
[----:B------:R-:W-:Y:S03]  /*17690*/  IMAD.MOV.U32 R31, RZ, RZ, R17 ;  /* 0x000000ffff1f7224 */ /* 0x000fe600078e0011 */
[----:B------:R-:W-:Y:S02]  /*176a0*/  IMAD.MOV.U32 R28, RZ, RZ, R22 ;  /* 0x000000ffff1c7224 */ /* 0x000fe400078e0016 */
[----:B------:R-:W-:Y:S02]  /*176b0*/  IMAD.MOV.U32 R29, RZ, RZ, R23 ;  /* 0x000000ffff1d7224 */ /* 0x000fe400078e0017 */
[C---:B------:R-:W-:Y:S01]  /*176c0*/  HMMA.16816.F32.BF16 R36, R164.reuse, R168, R36 ;  /* 0x000000a8a424723c */ /* 0x040fe20000041824 */
[----:B------:R-:W-:Y:S03]  /*176d0*/  IMAD.MOV.U32 R34, RZ, RZ, R20 ;  /* 0x000000ffff227224 */ /* 0x000fe600078e0014 */
[----:B------:R-:W-:Y:S02]  /*176e0*/  IMAD.MOV.U32 R35, RZ, RZ, R21 ;  /* 0x000000ffff237224 */ /* 0x000fe400078e0015 */
[----:B------:R-:W-:Y:S01]  /*176f0*/  LDSM.16.MT88.4 R20, [R202+0x1d800] ;  /* 0x01d80000ca14783b */ /* 0x000fe20000004200 */
[----:B------:R-:W-:Y:S01]  /*17700*/  MOV R169, R25 ;  /* 0x0000001900a97202 */ /* 0x000fe20000000f00 */
[C---:B------:R-:W-:Y:S01]  /*17710*/  HMMA.16816.F32.BF16 R40, R164.reuse, R170, R40 ;  /* 0x000000aaa428723c */ /* 0x040fe20000041828 */
[----:B------:R-:W-:Y:S03]  /*17720*/  IMAD.MOV.U32 R32, RZ, RZ, R26 ;  /* 0x000000ffff207224 */ /* 0x000fe600078e001a */
[----:B------:R-:W-:Y:S02]  /*17730*/  IMAD.MOV.U32 R33, RZ, RZ, R27 ;  /* 0x000000ffff217224 */ /* 0x000fe400078e001b */
[----:B------:R-:W-:Y:S01]  /*17740*/  LDSM.16.MT88.4 R24, [R201+0x1d800] ;  /* 0x01d80000c918783b */ /* 0x000fe20000004200 */
[----:B------:R-:W-:Y:S01]  /*17750*/  IMAD.MOV.U32 R170, RZ, RZ, R18 ;  /* 0x000000ffffaa7224 */ /* 0x000fe200078e0012 */
[C---:B--2---:R-:W-:Y:S01]  /*17760*/  HMMA.16816.F32.BF16 R44, R164.reuse, R4, R44 ;  /* 0x00000004a42c723c */ /* 0x044fe2000004182c */
[----:B------:R-:W-:Y:S05]  /*17770*/  IMAD.MOV.U32 R171, RZ, RZ, R19 ;  /* 0x000000ffffab7224 */ /* 0x000fea00078e0013 */
[----:B------:R-:W2:Y:S02]  /*17780*/  LDSM.16.MT88.4 R16, [R204+0x1d800] ;  /* 0x01d80000cc10783b */ /* 0x000ea40000004200 */
[C---:B------:R-:W-:Y:S06]  /*17790*/  HMMA.16816.F32.BF16 R48, R164.reuse, R6, R48 ;  /* 0x00000006a430723c */ /* 0x040fec0000041830 */
[----:B------:R-:W1:Y:S02]  /*177a0*/  LDSM.16.MT88.4 R4, [R200+0x1d800] ;  /* 0x01d80000c804783b */ /* 0x000e640000004200 */
        /* <DEDUP_REMOVED lines=9> */
[C---:B------:R-:W-:Y:S07]  /*17840*/  HMMA.16816.F32.BF16 R76, R164.reuse, R20, R76 ;  /* 0x00000014a44c723c */ /* 0x040fee000004184c */
[----:B------:R-:W-:Y:S01]  /*17850*/  LOP3.LUT R20, R170, 0xff, RZ, 0xc0, !PT ;  /* 0x000000ffaa147812 */ /* 0x000fe200078ec0ff */
[C---:B------:R-:W-:Y:S03]  /*17860*/  HMMA.16816.F32.BF16 R80, R164.reuse, R22, R80 ;  /* 0x00000016a450723c */ /* 0x040fe60000041850 */
[----:B------:R-:W-:Y:S02]  /*17870*/  ISETP.GE.U32.AND P5, PT, R243, R20, PT ;  /* 0x00000014f300720c */ /* 0x000fe40003fa6070 */
[----:B------:R-:W2:Y:S03]  /*17880*/  LDSM.16.MT88.4 R20, [R200+0x1f800] ;  /* 0x01f80000c814783b */ /* 0x000ea60000004200 */
[C---:B------:R-:W-:Y:S08]  /*17890*/  HMMA.16816.F32.BF16 R84, R164.reuse, R24, R84 ;  /* 0x00000018a454723c */ /* 0x040ff00000041854 */
[C---:B------:R-:W-:Y:S01]  /*178a0*/  HMMA.16816.F32.BF16 R88, R164.reuse, R26, R88 ;  /* 0x0000001aa458723c */ /* 0x040fe20000041858 */
[----:B------:R-:W-:Y:S05]  /*178b0*/  @!P5 HFMA2.BF16_V2 R214, -RZ.H0_H0, RZ.H0_H0, -R177.H0_H0 ;  /* 0x200000ffffd6d231 */ /* 0x000fea00003409b1 */
[----:B------:R-:W-:Y:S02]  /*178c0*/  @!P5 PRMT R177, R214, 0x5410, RZ ;  /* 0x00005410d6b1d816 */ /* 0x000fe400000000ff */
[C---:B-1----:R-:W-:Y:S03]  /*178d0*/  HMMA.16816.F32.BF16 R92, R164.reuse, R4, R92 ;  /* 0x00000004a45c723c */ /* 0x042fe6000004185c */
[----:B------:R-:W-:Y:S04]  /*178e0*/  STG.E.U16 [R180.64+0x70], R177 ;  /* 0x000070b1b4007986 */ /* 0x000fe8000c101518 */
[--C-:B------:R-:W-:Y:S01]  /*178f0*/  SHF.R.U32.HI R5, RZ, 0x10, R170.reuse ;  /* 0x00000010ff057819 */ /* 0x100fe200000116aa */
[C---:B------:R-:W-:Y:S01]  /*17900*/  HMMA.16816.F32.BF16 R96, R164.reuse, R6, R96 ;  /* 0x00000006a460723c */ /* 0x040fe20000041860 */
[----:B------:R-:W-:Y:S03]  /*17910*/  SHF.R.U32.HI R4, RZ, 0x18, R170 ;  /* 0x00000018ff047819 */ /* 0x000fe600000116aa */
[----:B------:R-:W-:Y:S02]  /*17920*/  LOP3.LUT R5, R5, 0xff, RZ, 0xc0, !PT ;  /* 0x000000ff05057812 */ /* 0x000fe400078ec0ff */
[C---:B------:R-:W-:Y:S01]  /*17930*/  ISETP.GE.U32.AND P5, PT, R243.reuse, R4, PT ;  /* 0x00000004f300720c */ /* 0x040fe20003fa6070 */
[----:B------:R-:W-:Y:S01]  /*17940*/  FADD.FTZ R4, R34, R33 ;  /* 0x0000002122047221 */ /* 0x000fe20000010000 */
[C---:B---3--:R-:W-:Y:S01]  /*17950*/  HMMA.16816.F32.BF16 R100, R164.reuse, R8, R100 ;  /* 0x00000008a464723c */ /* 0x048fe20000041864 */
[----:B------:R-:W-:Y:S03]  /*17960*/  ISETP.GE.U32.AND P4, PT, R243, R5, PT ;  /* 0x00000005f300720c */ /* 0x000fe60003f86070 */
[----:B------:R-:W-:Y:S01]  /*17970*/  LOP3.LUT R6, R170, 0xffff, RZ, 0xc0, !PT ;  /* 0x0000ffffaa067812 */ /* 0x000fe200078ec0ff */
[----:B------:R-:W-:Y:S03]  /*17980*/  FADD.FTZ R4, R28, R4 ;  /* 0x000000041c047221 */ /* 0x000fe60000010000 */
[C---:B------:R-:W-:Y:S01]  /*17990*/  HMMA.16816.F32.BF16 R104, R164.reuse, R10, R104 ;  /* 0x0000000aa468723c */ /* 0x040fe20000041868 */
[----:B------:R-:W-:Y:S03]  /*179a0*/  SHF.R.U32.HI R6, RZ, 0x8, R6 ;  /* 0x00000008ff067819 */ /* 0x000fe60000011606 */
[----:B------:R-:W-:Y:S01]  /*179b0*/  @!P5 HFMA2.BF16_V2 R219, -RZ.H0_H0, RZ.H0_H0, -R178.H0_H0 ;  /* 0x200000ffffdbd231 */ /* 0x000fe200003409b2 */
[----:B------:R-:W-:Y:S01]  /*179c0*/  LOP3.LUT R6, R6, 0xffff, RZ, 0xc0, !PT ;  /* 0x0000ffff06067812 */ /* 0x000fe200078ec0ff */
[----:B------:R-:W-:Y:S02]  /*179d0*/  @!P4 HFMA2.BF16_V2 R220, -RZ.H0_H0, RZ.H0_H0, -R179.H0_H0 ;  /* 0x200000ffffdcc231 */ /* 0x000fe400003409b3 */
[C---:B----4-:R-:W-:Y:S01]  /*179e0*/  HMMA.16816.F32.BF16 R108, R164.reuse, R12, R108 ;  /* 0x0000000ca46c723c */ /* 0x050fe2000004186c */
[----:B------:R-:W-:Y:S02]  /*179f0*/  @!P5 PRMT R178, R219, 0x5410, RZ ;  /* 0x00005410dbb2d816 */ /* 0x000fe400000000ff */
[----:B------:R-:W-:Y:S02]  /*17a00*/  ISETP.GE.U32.AND P6, PT, R243, R6, PT ;  /* 0x00000006f300720c */ /* 0x000fe40003fc6070 */
[----:B------:R-:W-:Y:S02]  /*17a10*/  @!P4 PRMT R179, R220, 0x5410, RZ ;  /* 0x00005410dcb3c816 */ /* 0x000fe400000000ff */
[----:B------:R-:W-:Y:S01]  /*17a20*/  ISETP.LT.AND P5, PT, RZ, UR26, PT ;  /* 0x0000001aff007c0c */ /* 0x000fe2000bfa1270 */
[C---:B------:R-:W-:Y:S08]  /*17a30*/  HMMA.16816.F32.BF16 R112, R164.reuse, R14, R112 ;  /* 0x0000000ea470723c */ /* 0x040ff00000041870 */
[C---:B--2---:R-:W-:Y:S01]  /*17a40*/  HMMA.16816.F32.BF16 R116, R164.reuse, R16, R116 ;  /* 0x00000010a474723c */ /* 0x044fe20000041874 */
[----:B------:R-:W-:Y:S05]  /*17a50*/  @!P6 HFMA2.BF16_V2 R216, -RZ.H0_H0, RZ.H0_H0, -R0.H0_H0 ;  /* 0x200000ffffd8e231 */ /* 0x000fea0000340900 */
[----:B------:R-:W-:Y:S02]  /*17a60*/  @!P6 PRMT R0, R216, 0x5410, RZ ;  /* 0x00005410d800e816 */ /* 0x000fe400000000ff */
[C---:B------:R-:W-:Y:S03]  /*17a70*/  HMMA.16816.F32.BF16 R120, R164.reuse, R18, R120 ;  /* 0x00000012a478723c */ /* 0x040fe60000041878 */
[----:B------:R1:W-:Y:S04]  /*17a80*/  STG.E.U16 [R180.64+0x72], R0 ;  /* 0x00007200b4007986 */ /* 0x0003e8000c101518 */
[----:B------:R2:W-:Y:S01]  /*17a90*/  STG.E.U16 [R182.64+0x70], R179 ;  /* 0x000070b3b6007986 */ /* 0x0005e2000c101518 */
[C---:B------:R-:W-:Y:S03]  /*17aa0*/  HMMA.16816.F32.BF16 R124, R164.reuse, R20, R124 ;  /* 0x00000014a47c723c */ /* 0x040fe6000004187c */
[----:B------:R2:W-:Y:S05]  /*17ab0*/  STG.E.U16 [R182.64+0x72], R178 ;  /* 0x000072b2b6007986 */ /* 0x0005ea000c101518 */
[----:B------:R-:W-:Y:S07]  /*17ac0*/  HMMA.16816.F32.BF16 R128, R164, R22, R128 ;  /* 0x00000016a480723c */ /* 0x000fee0000041880 */
[----:B------:R-:W-:Y:S01]  /*17ad0*/  FADD.FTZ R165, R30, R4 ;  /* 0x000000041ea57221 */ /* 0x000fe20000010000 */
[----:B------:R-:W-:Y:S01]  /*17ae0*/  IADD3 R166, P4, R180, -0x80, RZ ;  /* 0xffffff80b4a67810 */ /* 0x000fe20007f9e0ff */
[----:B------:R-:W-:Y:S03]  /*17af0*/  IMAD.MOV.U32 R164, RZ, RZ, R3 ;  /* 0x000000ffffa47224 */ /* 0x000fe600078e0003 */
[----:B------:R-:W-:Y:S01]  /*17b00*/  IADD3.X R5, R181, -0x1, RZ, P4, !PT ;  /* 0xffffffffb5057810 */ /* 0x000fe200027fe4ff */
[----:B-1----:R-:W-:Y:S04]  /*17b10*/  FADD.FTZ R0, R32, R169 ;  /* 0x000000a920007221 */ /* 0x002fe80000010000 */
[----:B------:R2:W-:Y:S01]  /*17b20*/  STL [R1+0x48], R5 ;  /* 0x0000480501007387 */ /* 0x0005e20000100800 */
[----:B------:R-:W-:Y:S04]  /*17b30*/  FADD.FTZ R0, R35, R0 ;  /* 0x0000000023007221 */ /* 0x000fe80000010000 */
[----:B------:R-:W-:Y:S04]  /*17b40*/  FADD.FTZ R0, R29, R0 ;  /* 0x000000001d007221 */ /* 0x000fe80000010000 */
[----:B------:R-:W-:Y:S02]  /*17b50*/  FADD.FTZ R167, R31, R0 ;  /* 0x000000001fa77221 */ /* 0x000fe40000010000 */
[----:B------:R-:W-:Y:S01]  /*17b60*/  IMAD.MOV.U32 R0, RZ, RZ, R2 ;  /* 0x000000ffff007224 */ /* 0x000fe200078e0002 */
[----:B--2--5:R-:W-:-:S05]  /*17b70*/  @P5 BRA `(.L_x_892) ;  /* 0xffffac3000005947 */ /* 0x024fca000383ffff */
.L_x_891:
[----:B------:R-:W1:Y:S01]  /*17b80*/  SHFL.BFLY PT, R4, R165, 0x2, 0x1f ;  /* 0x0c401f00a5047f89 */ /* 0x000e6200000e0000 */
[----:B-----5:R-:W-:Y:S01]  /*17b90*/  MOV R12, 0x3f800000 ;  /* 0x3f800000000c7802 */ /* 0x020fe20000000f00 */
        /* <DEDUP_REMOVED lines=15> */
[----:B------:R-:W-:Y:S01]  /*17c90*/  @UP1 UMOV UR14, 0x1 ;  /* 0x00000001000e1882 */ /* 0x000fe20000000000 */
        /* <DEDUP_REMOVED lines=9> */
[CC--:B------:R-:W-:Y:S02]  /*17d30*/  LEA.HI R9, R5.reuse, R6.reuse, RZ, 0x2 ;  /* 0x0000000605097211 */ /* 0x0c0fe400078f10ff */
[----:B------:R-:W-:Y:S01]  /*17d40*/  ULDC.U8 UR4, c[0x0][0x328] ;  /* 0x0000ca0000047ab9 */ /* 0x000fe20000000000 */
[-C--:B------:R-:W-:Y:S01]  /*17d50*/  LEA.HI R4, R5, R6.reuse, RZ, 0x5 ;  /* 0x0000000605047211 */ /* 0x080fe200078f28ff */
        /* <DEDUP_REMOVED lines=8> */
[----:B------:R-:W-:Y:S01]  /*17de0*/  @UP1 ULDC UR13, c[0x0][0x210] ;  /* 0x00008400000d1ab9 */ /* 0x000fe20000000800 */
[----:B------:R-:W-:Y:S01]  /*17df0*/  SHF.R.S32.HI R0, RZ, 0x5, R4 ;  /* 0x00000005ff007819 */ /* 0x000fe20000011404 */
[----:B------:R-:W-:Y:S01]  /*17e00*/  ULDC UR5, c[0x0][0x234] ;  /* 0x00008d0000057ab9 */ /* 0x000fe20000000800 */
[----:B------:R-:W-:Y:S01]  /*17e10*/  LOP3.LUT R10, R10, 0xfffffff8, RZ, 0xc0, !PT ;  /* 0xfffffff80a0a7812 */ /* 0x000fe200078ec0ff */
[----:B------:R-:W-:Y:S01]  /*17e20*/  @UP1 UIMAD UR13, UR13, UR8, URZ ;  /* 0x000000080d0d12a4 */ /* 0x000fe2000f8e023f */
[----:B------:R-:W-:Y:S01]  /*17e30*/  IADD3 R9, -R9, R6, RZ ;  /* 0x0000000609097210 */ /* 0x000fe20007ffe1ff */
[----:B-1----:R-:W-:Y:S01]  /*17e40*/  FADD.FTZ R8, R165, R8 ;  /* 0x00000008a5087221 */ /* 0x002fe20000010000 */
[----:B------:R-:W-:Y:S01]  /*17e50*/  IADD3 R10, R11, -R10, RZ ;  /* 0x8000000a0b0a7210 */ /* 0x000fe20007ffe0ff */
[----:B------:R-:W-:Y:S01]  /*17e60*/  @!UP1 USEL UR13, UR8, UR5, !UP2 ;  /* 0x00000005080d9287 */ /* 0x000fe2000d000000 */
[----:B------:R-:W-:Y:S01]  /*17e70*/  LEA R0, R0, R9, 0x9 ;  /* 0x0000000900007211 */ /* 0x000fe200078e48ff */
[----:B--2---:R-:W-:Y:S01]  /*17e80*/  FADD.FTZ R7, R167, R7 ;  /* 0x00000007a7077221 */ /* 0x004fe20000010000 */
[----:B------:R-:W-:Y:S01]  /*17e90*/  FSETP.NE.FTZ.AND P4, PT, R8, RZ, PT ;  /* 0x000000ff0800720b */ /* 0x000fe20003f95000 */
[----:B------:R-:W-:Y:S01]  /*17ea0*/  ULDC UR4, c[0x0][0x1c0] ;  /* 0x0000700000047ab9 */ /* 0x000fe20000000800 */
[----:B------:R-:W-:Y:S01]  /*17eb0*/  SHF.L.U32 R9, R10, 0x6, RZ ;  /* 0x000000060a097819 */ /* 0x000fe200000006ff */
[----:B------:R-:W-:Y:S01]  /*17ec0*/  @!UP1 UIMAD UR14, UR13, UR4, URZ ;  /* 0x000000040d0e92a4 */ /* 0x000fe2000f8e023f */
[----:B------:R-:W-:Y:S01]  /*17ed0*/  FSETP.NE.FTZ.AND P3, PT, R7, RZ, PT ;  /* 0x000000ff0700720b */ /* 0x000fe20003f75000 */
[----:B------:R-:W-:Y:S01]  /*17ee0*/  @!UP3 UIMAD UR8, UR6, UR8, URZ ;  /* 0x000000080608b2a4 */ /* 0x000fe2000f8e023f */
[----:B------:R-:W-:Y:S01]  /*17ef0*/  LOP3.LUT R9, R9, 0x1c0, RZ, 0xc0, !PT ;  /* 0x000001c009097812 */ /* 0x000fe200078ec0ff */
[----:B------:R-:W-:Y:S01]  /*17f00*/  @UP1 ULDC UR15, c[0x0][0x210] ;  /* 0x00008400000f1ab9 */ /* 0x000fe20000000800 */
[C---:B------:R-:W-:Y:S01]  /*17f10*/  R2P PR, R10.reuse, 0x6 ;  /* 0x000000060a007804 */ /* 0x040fe20000000000 */
[----:B------:R-:W-:Y:S01]  /*17f20*/  UIMAD UR5, UR6, UR14, URZ ;  /* 0x0000000e060572a4 */ /* 0x000fe2000f8e023f */
[----:B------:R-:W-:Y:S01]  /*17f30*/  LOP3.LUT R10, R10, 0x1, RZ, 0xc0, !PT ;  /* 0x000000010a0a7812 */ /* 0x000fe200078ec0ff */
[----:B------:R-:W-:Y:S01]  /*17f40*/  @!UP1 UMOV UR15, 0x1 ;  /* 0x00000001000f9882 */ /* 0x000fe20000000000 */
[----:B------:R-:W-:Y:S01]  /*17f50*/  LEA.HI R9, R9, R9, RZ, 0x1d ;  /* 0x0000000909097211 */ /* 0x000fe200078fe8ff */
[----:B------:R-:W1:Y:S01]  /*17f60*/  @P4 MUFU.RCP R12, R8 ;  /* 0x00000008000c4308 */ /* 0x000e620000001000 */
[----:B------:R-:W-:Y:S01]  /*17f70*/  ISETP.NE.U32.AND P0, PT, R10, 0x1, PT ;  /* 0x000000010a00780c */ /* 0x000fe20003f05070 */
[----:B------:R-:W-:Y:S01]  /*17f80*/  @!UP3 USEL UR8, UR8, UR20, !UP0 ;  /* 0x000000140808b287 */ /* 0x000fe2000c000000 */
[----:B------:R-:W-:Y:S01]  /*17f90*/  LEA R0, R0, R9, 0x1 ;  /* 0x0000000900007211 */ /* 0x000fe200078e08ff */
[----:B---3--:R-:W-:Y:S01]  /*17fa0*/  UIMAD UR4, UR9, UR15, URZ ;  /* 0x0000000f090472a4 */ /* 0x008fe2000f8e023f */
[----:B------:R-:W-:Y:S01]  /*17fb0*/  MOV R9, 0x20 ;  /* 0x0000002000097802 */ /* 0x000fe20000000f00 */
[----:B------:R-:W-:Y:S01]  /*17fc0*/  USEL UR5, UR5, URZ, UP3 ;  /* 0x0000003f05057287 */ /* 0x000fe20009800000 */
[----:B------:R-:W-:Y:S01]  /*17fd0*/  SHF.L.U32 R0, R0, 0x1, RZ ;  /* 0x0000000100007819 */ /* 0x000fe200000006ff */
[----:B------:R-:W2:Y:S01]  /*17fe0*/  @P3 MUFU.RCP R13, R7 ;  /* 0x00000007000d3308 */ /* 0x000ea20000001000 */
[----:B------:R-:W-:Y:S01]  /*17ff0*/  MOV R11, 0x40 ;  /* 0x00000040000b7802 */ /* 0x000fe20000000f00 */
[----:B------:R-:W-:Y:S01]  /*18000*/  USHF.L.U32 UR4, UR4, 0x7, URZ ;  /* 0x0000000704047899 */ /* 0x000fe2000800063f */
[C---:B------:R-:W-:Y:S01]  /*18010*/  IADD3 R10, R0.reuse, -0x10, RZ ;  /* 0xfffffff0000a7810 */ /* 0x040fe20007ffe0ff */
[----:B------:R-:W-:Y:S01]  /*18020*/  UIMAD UR13, UR10, UR13, UR5 ;  /* 0x0000000d0a0d72a4 */ /* 0x000fe2000f8e0205 */
[----:B------:R-:W-:Y:S01]  /*18030*/  SEL R9, R9, 0xffffffe0, !P1 ;  /* 0xffffffe009097807 */ /* 0x000fe20004800000 */
[----:B------:R-:W-:Y:S01]  /*18040*/  @!UP3 UMOV UR18, UR8 ;  /* 0x000000080012bc82 */ /* 0x000fe20008000000 */
[----:B------:R-:W-:Y:S01]  /*18050*/  @P0 IADD3 R10, R0, 0x10, RZ ;  /* 0x00000010000a0810 */ /* 0x000fe20007ffe0ff */
[----:B-1----:R-:W-:Y:S01]  /*18060*/  FMUL.FTZ R12, R12, c[0x0][0x2dc] ;  /* 0x0000b7000c0c7a20 */ /* 0x002fe20000410000 */
[----:B------:R-:W-:Y:S01]  /*18070*/  SEL R11, R11, 0xffffffc0, !P2 ;  /* 0xffffffc00b0b7807 */ /* 0x000fe20005000000 */
[----:B------:R-:W1:Y:S01]  /*18080*/  @P4 MUFU.LG2 R8, R8 ;  /* 0x0000000800084308 */ /* 0x000e620000000c00 */
[----:B------:R-:W-:Y:S01]  /*18090*/  IADD3 R14, R0, R9, RZ ;  /* 0x00000009000e7210 */ /* 0x000fe20007ffe0ff */
[C---:B------:R-:W-:Y:S01]  /*180a0*/  FMUL.FTZ R132, R12.reuse, R132 ;  /* 0x000000840c847220 */ /* 0x040fe20000410000 */
[-C--:B------:R-:W-:Y:S01]  /*180b0*/  IADD3 R9, R9, R10.reuse, RZ ;  /* 0x0000000a09097210 */ /* 0x080fe20007ffe0ff */
[----:B------:R-:W-:Y:S01]  /*180c0*/  FMUL.FTZ R133, R12, R133 ;  /* 0x000000850c857220 */ /* 0x000fe20000410000 */
[-C--:B------:R-:W-:Y:S01]  /*180d0*/  IADD3 R15, R0, R11.reuse, RZ ;  /* 0x0000000b000f7210 */ /* 0x080fe20007ffe0ff */
[----:B--2---:R-:W-:Y:S01]  /*180e0*/  FMUL.FTZ R13, R13, c[0x0][0x2dc] ;  /* 0x0000b7000d0d7a20 */ /* 0x004fe20000410000 */
[----:B------:R-:W-:Y:S01]  /*180f0*/  IADD3 R16, R11, R10, RZ ;  /* 0x0000000a0b107210 */ /* 0x000fe20007ffe0ff */
[----:B------:R-:W-:Y:S01]  /*18100*/  FMUL.FTZ R136, R12, R136 ;  /* 0x000000880c887220 */ /* 0x000fe20000410000 */
[----:B------:R-:W-:Y:S01]  /*18110*/  F2FP.BF16.PACK_AB R132, R133, R132 ;  /* 0x000000848584723e */ /* 0x000fe200000010ff */
[C---:B------:R-:W-:Y:S01]  /*18120*/  FMUL.FTZ R134, R13.reuse, R134 ;  /* 0x000000860d867220 */ /* 0x040fe20000410000 */
[----:B------:R-:W-:Y:S01]  /*18130*/  IADD3 R17, R14, R11, RZ ;  /* 0x0000000b0e117210 */ /* 0x000fe20007ffe0ff */
[----:B------:R-:W-:Y:S01]  /*18140*/  FMUL.FTZ R135, R13, R135 ;  /* 0x000000870d877220 */ /* 0x000fe20000410000 */
[----:B------:R-:W-:Y:S01]  /*18150*/  IADD3 R11, R9, R11, RZ ;  /* 0x0000000b090b7210 */ /* 0x000fe20007ffe0ff */
[C---:B------:R-:W-:Y:S01]  /*18160*/  FMUL.FTZ R137, R12.reuse, R137 ;  /* 0x000000890c897220 */ /* 0x040fe20000410000 */
[----:B------:R-:W-:Y:S01]  /*18170*/  STS [R0], R132 ;  /* 0x0000008400007388 */ /* 0x000fe20000000800 */
[----:B------:R-:W-:Y:S01]  /*18180*/  FMUL.FTZ R138, R13, R138 ;  /* 0x0000008a0d8a7220 */ /* 0x000fe20000410000 */
[----:B------:R-:W-:Y:S01]  /*18190*/  F2FP.BF16.PACK_AB R134, R135, R134 ;  /* 0x000000868786723e */ /* 0x000fe200000010ff */
[----:B------:R-:W-:Y:S01]  /*181a0*/  FMUL.FTZ R139, R13, R139 ;  /* 0x0000008b0d8b7220 */ /* 0x000fe20000410000 */
[----:B------:R-:W-:Y:S01]  /*181b0*/  F2FP.BF16.PACK_AB R136, R137, R136 ;  /* 0x000000888988723e */ /* 0x000fe200000010ff */
[----:B------:R-:W-:Y:S01]  /*181c0*/  FMUL.FTZ R140, R12, R140 ;  /* 0x0000008c0c8c7220 */ /* 0x000fe20000410000 */
[----:B------:R-:W-:Y:S01]  /*181d0*/  LOP3.LUT R4, R4, 0xffffffe0, RZ, 0xc0, !PT ;  /* 0xffffffe004047812 */ /* 0x000fe200078ec0ff */
        /* <DEDUP_REMOVED lines=195> */
[----:B------:R2:W-:Y:S01]  /*18e10*/  STS [R0+0xc400], R102 ;  /* 0x00c4006600007388 */ /* 0x0005e20000000800 */
[----:B------:R-:W-:Y:S01]  /*18e20*/  FMUL.FTZ R111, R13, R111 ;  /* 0x0000006f0d6f7220 */ /* 0x000fe20000410000 */
[----:B------:R-:W-:Y:S01]  /*18e30*/  F2FP.BF16.PACK_AB R108, R109, R108 ;  /* 0x0000006c6d6c723e */ /* 0x000fe200000010ff */
[C---:B------:R-:W-:Y:S01]  /*18e40*/  FMUL.FTZ R112, R12.reuse, R112 ;  /* 0x000000700c707220 */ /* 0x040fe20000410000 */
[----:B------:R3:W-:Y:S01]  /*18e50*/  STS [R10+0xc000], R104 ;  /* 0x00c000680a007388 */ /* 0x0007e20000000800 */
        /* <DEDUP_REMOVED lines=32> */
[----:B------:R-:W-:Y:S01]  /*19060*/  FMUL.FTZ R130, R13, R130 ;  /* 0x000000820d827220 */ /* 0x000fe20000410000 */
[----:B------:R-:W4:Y:S01]  /*19070*/  @P3 MUFU.LG2 R7, R7 ;  /* 0x0000000700073308 */ /* 0x000f220000000c00 */
[----:B------:R-:W-:Y:S01]  /*19080*/  FMUL.FTZ R12, R12, R129 ;  /* 0x000000810c0c7220 */ /* 0x000fe20000410000 */
[----:B------:R-:W-:Y:S01]  /*19090*/  F2FP.BF16.PACK_AB R126, R127, R126 ;  /* 0x0000007e7f7e723e */ /* 0x000fe200000010ff */
[----:B------:R-:W-:Y:S01]  /*190a0*/  FMUL.FTZ R13, R13, R131 ;  /* 0x000000830d0d7220 */ /* 0x000fe20000410000 */
[----:B------:R3:W-:Y:S01]  /*190b0*/  STS [R16+0xc400], R122 ;  /* 0x00c4007a10007388 */ /* 0x0007e20000000800 */
[----:B------:R-:W-:Y:S01]  /*190c0*/  IADD3 R4, R6, -R4, RZ ;  /* 0x8000000406047210 */ /* 0x000fe20007ffe0ff */
[----:B------:R-:W-:Y:S01]  /*190d0*/  USHF.R.S32.HI UR5, URZ, 0x1f, UR4 ;  /* 0x0000001f3f057899 */ /* 0x000fe20008011404 */
[----:B------:R-:W-:Y:S01]  /*190e0*/  F2FP.BF16.PACK_AB R12, R12, R128 ;  /* 0x000000800c0c723e */ /* 0x000fe200000010ff */
[----:B------:R3:W-:Y:S01]  /*190f0*/  STS [R17+0xc000], R124 ;  /* 0x00c0007c11007388 */ /* 0x0007e20000000800 */
[----:B------:R-:W-:Y:S01]  /*19100*/  F2FP.BF16.PACK_AB R13, R13, R130 ;  /* 0x000000820d0d723e */ /* 0x000fe200000010ff */
[----:B------:R-:W-:Y:S01]  /*19110*/  @!UP3 USHF.R.S32.HI UR19, URZ, 0x1f, UR8 ;  /* 0x0000001f3f13b899 */ /* 0x000fe20008011408 */
[----:B------:R-:W-:Y:S01]  /*19120*/  LOP3.LUT P0, RZ, R4, 0x3, RZ, 0xc0, !PT ;  /* 0x0000000304ff7812 */ /* 0x000fe2000780c0ff */
[----:B------:R3:W-:Y:S01]  /*19130*/  STS [R17+0xc400], R126 ;  /* 0x00c4007e11007388 */ /* 0x0007e20000000800 */
[----:B------:R-:W-:Y:S01]  /*19140*/  USHF.R.S32.HI UR6, URZ, 0x1f, UR13 ;  /* 0x0000001f3f067899 */ /* 0x000fe2000801140d */
[----:B-1----:R-:W-:Y:S01]  /*19150*/  @P4 FMUL.FTZ R8, R8, 0.69314718246459960938 ;  /* 0x3f31721808084820 */ /* 0x002fe20000410000 */
[----:B------:R-:W-:Y:S01]  /*19160*/  UIADD3 UR4, UP2, UP1, UR4, UR18, UR13 ;  /* 0x0000001204047290 */ /* 0x000fe2000f95e00d */
[----:B------:R3:W-:Y:S01]  /*19170*/  STS [R11+0xc000], R12 ;  /* 0x00c0000c0b007388 */ /* 0x0007e20000000800 */
[----:B----4-:R-:W-:Y:S01]  /*19180*/  @P3 FMUL.FTZ R7, R7, 0.69314718246459960938 ;  /* 0x3f31721807073820 */ /* 0x010fe20000410000 */
[----:B------:R-:W-:Y:S01]  /*19190*/  @!UP0 UIADD3 UR7, UR17, UR11, URZ ;  /* 0x0000000b11078290 */ /* 0x000fe2000fffe03f */
[----:B--2---:R-:W-:Y:S01]  /*191a0*/  MOV R0, 0x7f800000 ;  /* 0x7f80000000007802 */ /* 0x004fe20000000f00 */
[----:B------:R3:W-:Y:S01]  /*191b0*/  STS [R11+0xc400], R13 ;  /* 0x00c4000d0b007388 */ /* 0x0007e20000000800 */
[----:B------:R-:W-:Y:S01]  /*191c0*/  UIADD3.X UR5, UR5, UR19, UR6, UP2, UP1 ;  /* 0x0000001305057290 */ /* 0x000fe200097e2406 */
[----:B------:R-:W-:Y:S01]  /*191d0*/  MOV R4, 0x7f800000 ;  /* 0x7f80000000047802 */ /* 0x000fe20000000f00 */
[----:B------:R-:W-:Y:S01]  /*191e0*/  @!UP0 UMOV UR12, UR16 ;  /* 0x00000010000c8c82 */ /* 0x000fe20008000000 */
[----:B------:R-:W-:Y:S01]  /*191f0*/  BAR.SYNC.DEFER_BLOCKING 0x0 ;  /* 0x0000000000007b1d */ /* 0x000fe20000010000 */
[----:B------:R-:W-:-:S02]  /*19200*/  @P4 FFMA.FTZ R0, R3, c[0x0][0x238], R8 ;  /* 0x00008e0003004a23 */ /* 0x000fc40000010008 */
[----:B------:R-:W-:-:S03]  /*19210*/  @P3 FFMA.FTZ R4, R2, c[0x0][0x238], R7 ;  /* 0x00008e0002043a23 */ /* 0x000fc60000010007 */
[----:B------:R3:W1:Y:S04]  /*19220*/  LDS.128 R68, [R244] ;  /* 0x00000000f4447984 */ /* 0x0006680000000c00 */
[----:B------:R3:W2:Y:S04]  /*19230*/  LDS.128 R64, [R244+0x1000] ;  /* 0x00100000f4407984 */ /* 0x0006a80000000c00 */
        /* <DEDUP_REMOVED lines=15> */
[----:B--2-4-:R-:W2:Y:S01]  /*19330*/  S2R R2, SR_TID.X ;  /* 0x0000000000027919 */ /* 0x014ea20000002100 */
[----:B------:R-:W-:Y:S01]  /*19340*/  UIMAD UR6, UR9, -0x80, UR22 ;  /* 0xffffff80090678a4 */ /* 0x000fe2000f8e0216 */
[----:B--2---:R-:W-:-:S04]  /*19350*/  SHF.R.S32.HI R3, RZ, 0x1f, R2 ;  /* 0x0000001fff037819 */ /* 0x004fc80000011402 */
[----:B------:R-:W-:-:S04]  /*19360*/  LEA.HI R3, R3, R2, RZ, 0x5 ;  /* 0x0000000203037211 */ /* 0x000fc800078f28ff */
[----:B------:R-:W-:Y:S02]  /*19370*/  LOP3.LUT R8, R3, 0xffffffe0, RZ, 0xc0, !PT ;  /* 0xffffffe003087812 */ /* 0x000fe400078ec0ff */
[--C-:B------:R-:W-:Y:S02]  /*19380*/  SHF.R.S32.HI R7, RZ, 0x5, R3.reuse ;  /* 0x00000005ff077819 */ /* 0x100fe40000011403 */
[----:B------:R-:W-:Y:S01]  /*19390*/  SHF.R.S32.HI R3, RZ, 0x1f, R3 ;  /* 0x0000001fff037819 */ /* 0x000fe20000011403 */
[----:B------:R-:W-:-:S03]  /*193a0*/  IMAD.IADD R8, R2, 0x1, -R8 ;  /* 0x0000000102087824 */ /* 0x000fc600078e0a08 */
[----:B------:R-:W-:Y:S02]  /*193b0*/  LEA.HI R3, R3, R7, RZ, 0x3 ;  /* 0x0000000703037211 */ /* 0x000fe400078f18ff */
[----:B------:R-:W-:Y:S02]  /*193c0*/  SHF.R.S32.HI R2, RZ, 0x1f, R8 ;  /* 0x0000001fff027819 */ /* 0x000fe40000011408 */
[----:B------:R-:W-:Y:S02]  /*193d0*/  LOP3.LUT R3, R3, 0xffffff8, RZ, 0xc0, !PT ;  /* 0x0ffffff803037812 */ /* 0x000fe400078ec0ff */
[----:B------:R-:W-:-:S03]  /*193e0*/  LEA.HI R2, R2, R8, RZ, 0x2 ;  /* 0x0000000802027211 */ /* 0x000fc600078f10ff */
[----:B------:R-:W-:Y:S01]  /*193f0*/  IMAD.IADD R3, R7, 0x1, -R3 ;  /* 0x0000000107037824 */ /* 0x000fe200078e0a03 */
[----:B------:R-:W-:-:S05]  /*19400*/  SHF.R.S32.HI R2, RZ, 0x2, R2 ;  /* 0x00000002ff027819 */ /* 0x000fca0000011402 */
[----:B------:R-:W-:-:S05]  /*19410*/  IMAD R2, R3, 0x10, R2 ;  /* 0x0000001003027824 */ /* 0x000fca00078e0202 */
[C---:B------:R-:W-:Y:S02]  /*19420*/  IADD3 R7, R2.reuse, 0x8, RZ ;  /* 0x0000000802077810 */ /* 0x040fe40007ffe0ff */
[----:B------:R-:W-:Y:S02]  /*19430*/  ISETP.GE.AND P3, PT, R2, UR6, PT ;  /* 0x0000000602007c0c */ /* 0x000fe4000bf66270 */
[----:B------:R-:W-:-:S11]  /*19440*/  ISETP.GE.AND P2, PT, R7, UR6, PT ;  /* 0x0000000607007c0c */ /* 0x000fd6000bf46270 */
[----:B------:R-:W-:Y:S02]  /*19450*/  @!P3 IMAD R2, R2, UR15, RZ ;  /* 0x0000000f0202bc24 */ /* 0x000fe4000f8e02ff */
[----:B------:R-:W-:-:S03]  /*19460*/  @!P2 IMAD R7, R7, UR15, RZ ;  /* 0x0000000f0707ac24 */ /* 0x000fc6000f8e02ff */
[C---:B------:R-:W-:Y:S02]  /*19470*/  @!P3 IADD3 R3, P1, R2.reuse, UR4, RZ ;  /* 0x000000040203bc10 */ /* 0x040fe4000ff3e0ff */
[----:B------:R-:W-:Y:S02]  /*19480*/  @!P2 IADD3 R8, P0, R7, UR4, RZ ;  /* 0x000000040708ac10 */ /* 0x000fe4000ff1e0ff */
[----:B------:R-:W-:Y:S02]  /*19490*/  @!P3 LEA.HI.X.SX32 R2, R2, UR5, 0x1, P1 ;  /* 0x000000050202bc11 */ /* 0x000fe400088f0eff */
[----:B---3--:R-:W-:Y:S02]  /*194a0*/  @!P3 LEA R10, P1, R3, c[0x0][0x200], 0x2 ;  /* 0x00008000030aba11 */ /* 0x008fe400078210ff */
[----:B------:R-:W-:Y:S02]  /*194b0*/  @!P2 LEA.HI.X.SX32 R7, R7, UR5, 0x1, P0 ;  /* 0x000000050707ac11 */ /* 0x000fe400080f0eff */
[----:B------:R-:W-:-:S02]  /*194c0*/  @!P2 LEA R76, P0, R8, c[0x0][0x200], 0x2 ;  /* 0x00008000084caa11 */ /* 0x000fc400078010ff */
[----:B------:R-:W-:Y:S02]  /*194d0*/  @!P3 LEA.HI.X R11, R3, c[0x0][0x204], R2, 0x2, P1 ;  /* 0x00008100030bba11 */ /* 0x000fe400008f1402 */
[----:B------:R-:W-:-:S03]  /*194e0*/  @!P2 LEA.HI.X R77, R8, c[0x0][0x204], R7, 0x2, P0 ;  /* 0x00008100084daa11 */ /* 0x000fc600000f1407 */
[----:B------:R2:W-:Y:S04]  /*194f0*/  @!P3 STG.E [R10.64], R0 ;  /* 0x000000000a00b986 */ /* 0x0005e8000c101918 */
[----:B------:R2:W-:Y:S02]  /*19500*/  @!P2 STG.E [R76.64], R4 ;  /* 0x000000044c00a986 */ /* 0x0005e4000c101918 */
.L_x_896:
[----:B--2-4-:R-:W-:Y:S05]  /*19510*/  BSYNC B0 ;  /* 0x0000000000007941 */ /* 0x014fea0003800000 */
.L_x_895:
[----:B------:R-:W2:Y:S01]  /*19520*/  LDL.64 R78, [R1] ;  /* 0x00000000014e7983 */ /* 0x000ea20000100a00 */
[----:B------:R-:W-:Y:S01]  /*19530*/  LEA.HI R5, R5, R6, RZ, 0x3 ;  /* 0x0000000605057211 */ /* 0x000fe200078f18ff */
[----:B------:R-:W-:Y:S01]  /*19540*/  UIMAD UR9, UR9, -0x80, UR22 ;  /* 0xffffff80090978a4 */ /* 0x000fe2000f8e0216 */
[----:B------:R-:W-:Y:S01]  /*19550*/  BSSY B0, `(.L_x_897) ;  /* 0x0000024000007945 */ /* 0x000fe20003800000 */
[----:B------:R-:W4:Y:S01]  /*19560*/  S2R R3, SR_TID.X ;  /* 0x0000000000037919 */ /* 0x000f220000002100 */
[----:B------:R-:W-:Y:S01]  /*19570*/  SHF.R.S32.HI R4, RZ, 0x3, R5 ;  /* 0x00000003ff047819 */ /* 0x000fe20000011405 */
[----:B------:R-:W-:-:S02]  /*19580*/  USHF.R.S32.HI UR6, URZ, 0x1f, UR10 ;  /* 0x0000001f3f067899 */ /* 0x000fc4000801140a */
[----:B------:R-:W5:Y:S01]  /*19590*/  S2R R0, SR_CTAID.Z ;  /* 0x0000000000007919 */ /* 0x000f620000002700 */
[----:B------:R-:W-:Y:S02]  /*195a0*/  ULDC.64 UR4, c[0x0][0x1f0] ;  /* 0x00007c0000047ab9 */ /* 0x000fe40000000a00 */
[----:B------:R-:W-:-:S04]  /*195b0*/  UIMAD UR4, UR6, UR4, URZ ;  /* 0x00000004060472a4 */ /* 0x000fc8000f8e023f */
[----:B------:R-:W-:Y:S01]  /*195c0*/  UIMAD UR4, UR10, UR5, UR4 ;  /* 0x000000050a0472a4 */ /* 0x000fe2000f8e0204 */
[----:B----4-:R-:W-:-:S04]  /*195d0*/  SHF.R.S32.HI R2, RZ, 0x1f, R3 ;  /* 0x0000001fff027819 */ /* 0x010fc80000011403 */
[----:B------:R-:W-:-:S04]  /*195e0*/  LEA.HI R2, R2, R3, RZ, 0x3 ;  /* 0x0000000302027211 */ /* 0x000fc800078f18ff */
[----:B------:R-:W-:Y:S02]  /*195f0*/  SHF.R.S32.HI R2, RZ, 0x3, R2 ;  /* 0x00000003ff027819 */ /* 0x000fe40000011402 */
[----:B--2---:R-:W-:Y:S02]  /*19600*/  SHF.R.S32.HI R3, RZ, 0x1f, R78 ;  /* 0x0000001fff037819 */ /* 0x004fe4000001144e */
[----:B------:R-:W-:-:S04]  /*19610*/  IADD3 R6, P0, R78, UR12, RZ ;  /* 0x0000000c4e067c10 */ /* 0x000fc8000ff1e0ff */
[----:B------:R-:W-:Y:S02]  /*19620*/  IADD3.X R7, R3, UR7, RZ, P0, !PT ;  /* 0x0000000703077c10 */ /* 0x000fe400087fe4ff */
[----:B------:R-:W-:Y:S02]  /*19630*/  ISETP.GE.AND P0, PT, R4, UR9, PT ;  /* 0x0000000904007c0c */ /* 0x000fe4000bf06270 */
[----:B------:R-:W-:Y:S01]  /*19640*/  SHF.R.S32.HI R3, RZ, 0x1f, R2 ;  /* 0x0000001fff037819 */ /* 0x000fe20000011402 */
[----:B-----5:R-:W-:-:S04]  /*19650*/  IMAD.WIDE.U32 R6, R0, c[0x0][0x1f0], R6 ;  /* 0x00007c0000067a25 */ /* 0x020fc800078e0006 */
[----:B------:R-:W-:Y:S01]  /*19660*/  IMAD.U32 R0, RZ, RZ, UR21 ;  /* 0x00000015ff007e24 */ /* 0x000fe2000f8e00ff */
[----:B---3--:R-:W-:-:S03]  /*19670*/  IADD3 R9, R7, UR4, RZ ;  /* 0x0000000407097c10 */ /* 0x008fc6000fffe0ff */
        /* <DEDUP_REMOVED lines=17> */
.L_x_898:
[----:B------:R-:W-:Y:S05]  /*19790*/  BSYNC B0 ;  /* 0x0000000000007941 */ /* 0x000fea0003800000 */
.L_x_897:
        /* <DEDUP_REMOVED lines=22> */
.L_x_900:
[----:B------:R-:W-:Y:S05]  /*19900*/  BSYNC B0 ;  /* 0x0000000000007941 */ /* 0x000fea0003800000 */
.L_x_899:
        /* <DEDUP_REMOVED lines=22> */
.L_x_902:
[----:B------:R-:W-:Y:S05]  /*19a70*/  BSYNC B0 ;  /* 0x0000000000007941 */ /* 0x000fea0003800000 */
.L_x_901:
        /* <DEDUP_REMOVED lines=23> */
.L_x_861:
        /* <DEDUP_REMOVED lines=8> */
[----:B------:R-:W-:Y:S01]  /*19c70*/  ULDC.U8 UR16, c[0x0][0x328] ;  /* 0x0000ca0000107ab9 */ /* 0x000fe20000000000 */
[----:B------:R-:W-:Y:S01]  /*19c80*/  IMAD.U32 R18, RZ, RZ, UR21 ;  /* 0x00000015ff127e24 */ /* 0x000fe2000f8e00ff */
[----:B------:R-:W-:Y:S01]  /*19c90*/  UISETP.NE.AND UP4, UPT, UR16, URZ, UPT ;  /* 0x0000003f1000728c */ /* 0x000fe2000bf85270 */
[----:B------:R-:W-:Y:S01]  /*19ca0*/  IMAD.IADD R10, R7, 0x1, -R10 ;  /* 0x00000001070a7824 */ /* 0x000fe200078e0a0a */
[----:B------:R-:W-:Y:S01]  /*19cb0*/  @UP3 UIMAD.WIDE.U32 UR12, UR20, UR8, URZ ;  /* 0x00000008140c32a5 */ /* 0x000fe2000f8e003f */
[--C-:B------:R-:W-:Y:S01]  /*19cc0*/  SHF.R.S32.HI R13, RZ, 0x1f, R12.reuse ;  /* 0x0000001fff0d7819 */ /* 0x100fe2000001140c */
[----:B------:R-:W-:Y:S01]  /*19cd0*/  @!UP3 USHF.R.S32.HI UR17, URZ, 0x1f, UR14 ;  /* 0x0000001f3f11b899 */ /* 0x000fe2000801140e */
[----:B------:R-:W-:Y:S01]  /*19ce0*/  IMAD.SHL.U32 R9, R10, 0x8, RZ ;  /* 0x000000080a097824 */ /* 0x000fe200078e00ff */
[----:B------:R-:W-:Y:S01]  /*19cf0*/  ULDC.64 UR4, c[0x0][0x1e0] ;  /* 0x0000780000047ab9 */ /* 0x000fe20000000a00 */
[----:B------:R-:W-:Y:S01]  /*19d00*/  BSSY B0, `(.L_x_903) ;  /* 0x0000040000007945 */ /* 0x000fe20003800000 */
[----:B------:R-:W-:Y:S01]  /*19d10*/  @!UP3 UIMAD UR17, UR17, UR4, URZ ;  /* 0x000000041111b2a4 */ /* 0x000fe2000f8e023f */
[----:B------:R-:W-:Y:S01]  /*19d20*/  IMAD.WIDE R18, R18, 0x80, R12 ;  /* 0x0000008012127825 */ /* 0x000fe200078e020c */
[----:B------:R-:W-:Y:S01]  /*19d30*/  @UP3 UIMAD UR9, UR20, UR9, UR13 ;  /* 0x00000009140932a4 */ /* 0x000fe2000f8e020d */
[C---:B------:R-:W-:Y:S01]  /*19d40*/  IADD3 R8, R9.reuse, 0x40, RZ ;  /* 0x0000004009087810 */ /* 0x040fe20007ffe0ff */
[----:B------:R-:W-:Y:S01]  /*19d50*/  USHF.R.S32.HI UR13, URZ, 0x1f, UR11 ;  /* 0x0000001f3f0d7899 */ /* 0x000fe2000801140b */
[C---:B------:R-:W-:Y:S01]  /*19d60*/  IADD3 R7, R9.reuse, 0x80, RZ ;  /* 0x0000008009077810 */ /* 0x040fe20007ffe0ff */
[----:B------:R-:W-:Y:S01]  /*19d70*/  @UP3 UMOV UR23, UR12 ;  /* 0x0000000c00173c82 */ /* 0x000fe20008000000 */
[----:B------:R-:W-:Y:S01]  /*19d80*/  IADD3 R6, R9, 0xc0, RZ ;  /* 0x000000c009067810 */ /* 0x000fe20007ffe0ff */
[----:B------:R-:W-:-:S02]  /*19d90*/  UISETP.EQ.AND UP4, UPT, UR15, URZ, UP4 ;  /* 0x0000003f0f00728c */ /* 0x000fc4000a782270 */
[----:B------:R-:W-:Y:S02]  /*19da0*/  @!UP2 UISETP.NE.AND UP1, UPT, UR16, URZ, UPT ;  /* 0x0000003f1000a28c */ /* 0x000fe4000bf25270 */
[----:B------:R-:W-:Y:S02]  /*19db0*/  ULDC UR10, c[0x0][0x214] ;  /* 0x00008500000a7ab9 */ /* 0x000fe40000000800 */
[----:B------:R-:W-:Y:S02]  /*19dc0*/  @UP2 ULDC UR12, c[0x0][0x210] ;  /* 0x00008400000c2ab9 */ /* 0x000fe40000000800 */
[----:B------:R-:W-:Y:S02]  /*19dd0*/  @!UP3 UIMAD.WIDE.U32 UR18, UR14, UR4, URZ ;  /* 0x000000040e12b2a5 */ /* 0x000fe4000f8e003f */
[----:B------:R-:W-:Y:S02]  /*19de0*/  ULDC UR8, c[0x0][0x234] ;  /* 0x00008d0000087ab9 */ /* 0x000fe40000000800 */
[----:B------:R-:W-:-:S02]  /*19df0*/  @!UP3 UIMAD UR17, UR14, UR5, UR17 ;  /* 0x000000050e11b2a4 */ /* 0x000fc4000f8e0211 */
[----:B------:R-:W-:Y:S02]  /*19e00*/  @UP2 UIMAD UR12, UR12, UR10, URZ ;  /* 0x0000000a0c0c22a4 */ /* 0x000fe4000f8e023f */
[----:B------:R-:W-:Y:S02]  /*19e10*/  ULDC.64 UR4, c[0x0][0x1f0] ;  /* 0x00007c0000047ab9 */ /* 0x000fe40000000a00 */
[----:B------:R-:W-:Y:S02]  /*19e20*/  UISETP.NE.OR UP0, UPT, UR20, -0x1, !UP4 ;  /* 0xffffffff1400788c */ /* 0x000fe4000e705670 */
[----:B------:R-:W-:Y:S02]  /*19e30*/  @!UP2 USEL UR12, UR10, UR8, !UP1 ;  /* 0x000000080a0ca287 */ /* 0x000fe4000c800000 */
[----:B------:R-:W-:Y:S02]  /*19e40*/  ULDC UR6, c[0x0][0x1c0] ;  /* 0x0000700000067ab9 */ /* 0x000fe40000000800 */
[----:B------:R-:W-:-:S02]  /*19e50*/  UIMAD UR4, UR13, UR4, URZ ;  /* 0x000000040d0472a4 */ /* 0x000fc4000f8e023f */
[----:B------:R-:W-:Y:S02]  /*19e60*/  @!UP3 UMOV UR23, UR18 ;  /* 0x000000120017bc82 */ /* 0x000fe40008000000 */
[----:B------:R-:W-:Y:S01]  /*19e70*/  @UP2 UMOV UR13, 0x1 ;  /* 0x00000001000d2882 */ /* 0x000fe20000000000 */
[----:B------:R-:W-:Y:S01]  /*19e80*/  IADD3 R2, P0, R9, UR23, RZ ;  /* 0x0000001709027c10 */ /* 0x000fe2000ff1e0ff */
[----:B------:R-:W-:Y:S02]  /*19e90*/  @!UP2 UIMAD UR13, UR12, UR6, URZ ;  /* 0x000000060c0da2a4 */ /* 0x000fe4000f8e023f */
[----:B------:R-:W-:Y:S02]  /*19ea0*/  @!UP3 UIADD3 UR9, UR19, UR17, URZ ;  /* 0x000000111309b290 */ /* 0x000fe4000fffe03f */
[----:B------:R-:W-:Y:S02]  /*19eb0*/  UIADD3 UR22, -UR7, UR22, URZ ;  /* 0x0000001607167290 */ /* 0x000fe4000fffe13f */
[----:B------:R-:W-:-:S02]  /*19ec0*/  UIMAD UR13, UR14, UR13, URZ ;  /* 0x0000000d0e0d72a4 */ /* 0x000fc4000f8e023f */
[----:B------:R-:W-:Y:S01]  /*19ed0*/  @!UP0 UIMAD UR20, UR14, UR10, URZ ;  /* 0x0000000a0e1482a4 */ /* 0x000fe2000f8e023f */
[----:B------:R-:W-:Y:S01]  /*19ee0*/  LEA.HI.X.SX32 R3, R9, UR9, 0x1, P0 ;  /* 0x0000000909037c11 */ /* 0x000fe200080f0eff */
[----:B------:R-:W-:Y:S01]  /*19ef0*/  @UP2 ULDC UR26, c[0x0][0x210] ;  /* 0x00008400001a2ab9 */ /* 0x000fe20000000800 */
[----:B------:R-:W-:Y:S01]  /*19f00*/  ISETP.GE.AND P0, PT, R12, UR22, PT ;  /* 0x000000160c007c0c */ /* 0x000fe2000bf06270 */
[----:B------:R-:W-:Y:S02]  /*19f10*/  USEL UR13, UR13, URZ, !UP4 ;  /* 0x0000003f0d0d7287 */ /* 0x000fe4000e000000 */
[----:B------:R-:W-:Y:S01]  /*19f20*/  @!UP2 UMOV UR26, 0x1 ;  /* 0x00000001001aa882 */ /* 0x000fe20000000000 */
[----:B-1----:R-:W-:Y:S01]  /*19f30*/  IMAD.WIDE.U32 R14, R14, c[0x0][0x1f0], R2 ;  /* 0x00007c000e0e7a25 */ /* 0x002fe200078e0002 */
[----:B------:R-:W-:Y:S02]  /*19f40*/  UIMAD UR7, UR7, UR26, URZ ;  /* 0x0000001a070772a4 */ /* 0x000fe4000f8e023f */
[----:B------:R-:W-:-:S02]  /*19f50*/  UIMAD UR12, UR11, UR12, UR13 ;  /* 0x0000000c0b0c72a4 */ /* 0x000fc4000f8e020d */
        /* <DEDUP_REMOVED lines=26> */
.L_x_904:
[----:B------:R-:W-:Y:S05]  /*1a100*/  BSYNC B0 ;  /* 0x0000000000007941 */ /* 0x000fea0003800000 */
.L_x_903:
        /* <DEDUP_REMOVED lines=22> */
.L_x_906:
[----:B------:R-:W-:Y:S05]  /*1a270*/  BSYNC B0 ;  /* 0x0000000000007941 */ /* 0x000fea0003800000 */
.L_x_905:
        /* <DEDUP_REMOVED lines=22> */
.L_x_908:
[----:B------:R-:W-:Y:S05]  /*1a3e0*/  BSYNC B0 ;  /* 0x0000000000007941 */ /* 0x000fea0003800000 */
.L_x_907:
        /* <DEDUP_REMOVED lines=21> */
.L_x_910:
[----:B------:R-:W-:Y:S05]  /*1a540*/  BSYNC B0 ;  /* 0x0000000000007941 */ /* 0x000fea0003800000 */
.L_x_909:
        /* <DEDUP_REMOVED lines=35> */
.L_x_911:
        /* <DEDUP_REMOVED lines=16> */
.L_x_1089:


//--------------------- .text._ZN5flash16flash_fwd_kernelI23Flash_fwd_kernel_traitsILi256ELi128ELi64ELi8ELb0ELb0EN7cutlass10bfloat16_tE19Flash_kernel_traitsILi256ELi128ELi64ELi8ES3_EELb0ELb1ELb0ELb0ELb0ELb0ELb1ELb0EEEvNS_16Flash_fwd_paramsE --------------------------
	.section	.text._ZN5flash16flash_fwd_kernelI23Flash_fwd_kernel_traitsILi256ELi128ELi64ELi8ELb0ELb0EN7cutlass10bfloat16_tE19Flash_kernel_traitsILi256ELi128ELi64ELi8ES3_EELb0ELb1ELb0ELb0ELb0ELb0ELb1ELb0EEEvNS_16Flash_fwd_paramsE,"ax",@progbits
	.sectioninfo	@"SHI_REGISTERS=255"
	.align	128
        .global         _ZN5flash16flash_fwd_kernelI23Flash_fwd_kernel_traitsILi256ELi128ELi64ELi8ELb0ELb0EN7cutlass10bfloat16_tE19Flash_kernel_traitsILi256ELi128ELi64ELi8ES3_EELb0ELb1ELb0ELb0ELb0ELb0ELb1ELb0EEEvNS_16Flash_fwd_paramsE
        .type           _ZN5flash16flash_fwd_kernelI23Flash_fwd_kernel_traitsILi256ELi128ELi64ELi8ELb0ELb0EN7cutlass10bfloat16_tE19Flash_kernel_traitsILi256ELi128ELi64ELi8ES3_EELb0ELb1ELb0ELb0ELb0ELb0ELb1ELb0EEEvNS_16Flash_fwd_paramsE,@function
        .size           _ZN5flash16flash_fwd_kernelI23Flash_fwd_kernel_traitsILi256ELi128ELi64ELi8ELb0ELb0EN7cutlass10bfloat16_tE19Flash_kernel_traitsILi256ELi128ELi64ELi8ES3_EELb0ELb1ELb0ELb0ELb0ELb0ELb1ELb0EEEvNS_16Flash_fwd_paramsE,(.L_x_1090 - _ZN5flash16flash_fwd_kernelI23Flash_fwd_kernel_traitsILi256ELi128ELi64ELi8ELb0ELb0EN7cutlass10bfloat16_tE19Flash_kernel_traitsILi256ELi128ELi64ELi8ES3_EELb0ELb1ELb0ELb0ELb0ELb0ELb1ELb0EEEvNS_16Flash_fwd_paramsE)
        .other          _ZN5flash16flash_fwd_kernelI23Flash_fwd_kernel_traitsILi256ELi128ELi64ELi8ELb0ELb0EN7cutlass10bfloat16_tE19Flash_kernel_traitsILi256ELi128ELi64ELi8ES3_EELb0ELb1ELb0ELb0ELb0ELb0ELb1ELb0EEEvNS_16Flash_fwd_paramsE,@"STO_CUDA_ENTRY STV_DEFAULT"
_ZN5flash16flash_fwd_kernelI23Flash_fwd_kernel_traitsILi256ELi128ELi64ELi8ELb0ELb0EN7cutlass10bfloat16_tE19Flash_kernel_traitsILi256ELi128ELi64ELi8ES3_EELb0ELb1ELb0ELb0ELb0ELb0ELb1ELb0EEEvNS_16Flash_fwd_paramsE:
.text._ZN5flash16flash_fwd_kernelI23Flash_fwd_kernel_traitsILi256ELi128ELi64ELi8ELb0ELb0EN7cutlass10bfloat16_tE19Flash_kernel_traitsILi256ELi128ELi64ELi8ES3_EELb0ELb1ELb0ELb0ELb0ELb0ELb1ELb0EEEvNS_16Flash_fwd_paramsE:
        /* <DEDUP_REMOVED lines=56> */
.L_x_912:
[----:B------:R-:W-:Y:S02]  /*0380*/  ULDC UR6, c[0x0][0x218] ;  /* 0x0000860000067ab9 */ /* 0x000fe40000000800 */
.L_x_913:
        /* <DEDUP_REMOVED lines=71> */
.L_x_915:
        /* <DEDUP_REMOVED lines=52> */
.L_x_916:
        /* <DEDUP_REMOVED lines=10> */
[----:B------:R-:W-:Y:S01]  /*0be0*/  LOP3.LUT R9, R233, 0xfffffff0, RZ, 0xc0, !PT ;  /* 0xfffffff0e9097812 */ /* 0x000fe200078ec0ff */
[----:B------:R-:W-:Y:S01]  /*0bf0*/  IMAD.SHL.U32 R5, R246, 0x40, RZ ;  /* 0x00000040f6057824 */ /* 0x000fe200078e00ff */
[----:B------:R-:W-:Y:S01]  /*0c00*/  SHF.R.S32.HI R6, RZ, 0x4, R233 ;  /* 0x00000004ff067819 */ /* 0x000fe200000114e9 */
[C---:B------:R-:W-:Y:S01]  /*0c10*/  IMAD.IADD R2, R4.reuse, 0x1, -R3 ;  /* 0x0000000104027824 */ /* 0x040fe200078e0a03 */
[--C-:B------:R-:W-:Y:S01]  /*0c20*/  SHF.R.S32.HI R247, RZ, 0x1f, R246.reuse ;  /* 0x0000001ffff77819 */ /* 0x100fe200000114f6 */
[----:B------:R-:W-:Y:S01]  /*0c30*/  IMAD.IADD R9, R4, 0x1, -R9 ;  /* 0x0000000104097824 */ /* 0x000fe200078e0a09 */
[----:B------:R-:W-:Y:S01]  /*0c40*/  LOP3.LUT R5, R5, 0x1c0, RZ, 0xc0, !PT ;  /* 0x000001c005057812 */ /* 0x000fe200078ec0ff */
[----:B------:R-:W-:Y:S01]  /*0c50*/  IMAD.SHL.U32 R244, R2, 0x8, RZ ;  /* 0x0000000802f47824 */ /* 0x000fe200078e00ff */
[----:B------:R-:W-:Y:S01]  /*0c60*/  LEA.HI R233, R233, R6, RZ, 0x1 ;  /* 0x00000006e9e97211 */ /* 0x000fe200078f08ff */
[----:B------:R-:W-:Y:S01]  /*0c70*/  IMAD.WIDE R18, R19, 0x80, R246 ;  /* 0x0000008013127825 */ /* 0x000fe200078e02f6 */
[----:B------:R-:W-:-:S02]  /*0c80*/  SHF.R.U32.HI R236, RZ, 0x3, R5 ;  /* 0x00000003ffec7819 */ /* 0x000fc40000011605 */
[--C-:B------:R-:W-:Y:S02]  /*0c90*/  LOP3.LUT R3, R5, 0x38, R244.reuse, 0xf8, !PT ;  /* 0x0000003805037812 */ /* 0x100fe400078ef8f4 */
[----:B------:R-:W-:Y:S02]  /*0ca0*/  SHF.R.S32.HI R0, RZ, 0x1f, R9 ;  /* 0x0000001fff007819 */ /* 0x000fe40000011409 */
[----:B------:R-:W-:Y:S02]  /*0cb0*/  LOP3.LUT R236, R3, R236, RZ, 0x3c, !PT ;  /* 0x000000ec03ec7212 */ /* 0x000fe400078e3cff */
[----:B------:R-:W-:Y:S02]  /*0cc0*/  LEA.HI R3, R0, R9, RZ, 0x3 ;  /* 0x0000000900037211 */ /* 0x000fe400078f18ff */
[----:B------:R-:W-:Y:S02]  /*0cd0*/  LOP3.LUT R233, R233, 0xfffffffe, RZ, 0xc0, !PT ;  /* 0xfffffffee9e97812 */ /* 0x000fe400078ec0ff */
[C---:B------:R-:W-:Y:S01]  /*0ce0*/  LOP3.LUT R8, R3.reuse, 0xfffffff8, RZ, 0xc0, !PT ;  /* 0xfffffff803087812 */ /* 0x040fe200078ec0ff */
[----:B------:R-:W-:Y:S01]  /*0cf0*/  IMAD.SHL.U32 R3, R3, 0x40, RZ ;  /* 0x0000004003037824 */ /* 0x000fe200078e00ff */
[----:B------:R-:W-:Y:S01]  /*0d00*/  SHF.R.S32.HI R245, RZ, 0x1f, R244 ;  /* 0x0000001ffff57819 */ /* 0x000fe200000114f4 */
[----:B------:R-:W-:Y:S01]  /*0d10*/  IMAD.IADD R233, R6, 0x1, -R233 ;  /* 0x0000000106e97824 */ /* 0x000fe200078e0ae9 */
[----:B------:R-:W-:Y:S01]  /*0d20*/  IADD3 R6, P0, R244, UR6, RZ ;  /* 0x00000006f4067c10 */ /* 0x000fe2000ff1e0ff */
[----:B------:R-:W-:Y:S01]  /*0d30*/  IMAD.IADD R8, R9, 0x1, -R8 ;  /* 0x0000000109087824 */ /* 0x000fe200078e0a08 */
[-C--:B------:R-:W-:Y:S01]  /*0d40*/  LEA.HI R5, R105, R4.reuse, RZ, 0x6 ;  /* 0x0000000469057211 */ /* 0x080fe200078f30ff */
[----:B------:R-:W-:Y:S01]  /*0d50*/  IMAD.WIDE.U32 R10, R246, c[0x0][0x1a0], R244 ;  /* 0x00006800f60a7a25 */ /* 0x000fe200078e00f4 */
[----:B------:R-:W-:Y:S01]  /*0d60*/  IADD3.X R7, R245, UR22, RZ, P0, !PT ;  /* 0x00000016f5077c10 */ /* 0x000fe200087fe4ff */
[----:B------:R-:W-:Y:S01]  /*0d70*/  UIMAD UR22, UR8, UR5, UR4 ;  /* 0x00000005081672a4 */ /* 0x000fe2000f8e0204 */
[C---:B------:R-:W-:Y:S01]  /*0d80*/  LOP3.LUT P3, RZ, R8.reuse, 0x4, RZ, 0xc0, !PT ;  /* 0x0000000408ff7812 */ /* 0x040fe2000786c0ff */
[----:B------:R-:W-:Y:S01]  /*0d90*/  IMAD.SHL.U32 R5, R5, 0x8, RZ ;  /* 0x0000000805057824 */ /* 0x000fe200078e00ff */
[C---:B------:R-:W-:Y:S01]  /*0da0*/  LOP3.LUT P2, RZ, R8.reuse, 0x2, RZ, 0xc0, !PT ;  /* 0x0000000208ff7812 */ /* 0x040fe2000784c0ff */
[----:B------:R-:W-:Y:S01]  /*0db0*/  ULDC.64 UR4, c[0x0][0x1a8] ;  /* 0x00006a0000047ab9 */ /* 0x000fe20000000a00 */
[----:B------:R-:W-:Y:S01]  /*0dc0*/  IMAD.SHL.U32 R8, R8, 0x40, RZ ;  /* 0x0000004008087824 */ /* 0x000fe200078e00ff */
[----:B------:R-:W-:Y:S01]  /*0dd0*/  UIMAD UR4, UR20, UR4, URZ ;  /* 0x00000004140472a4 */ /* 0x000fe2000f8e023f */
[----:B-1----:R-:W-:Y:S01]  /*0de0*/  IMAD.WIDE.U32 R14, R14, c[0x0][0x1a8], R6 ;  /* 0x00006a000e0e7a25 */ /* 0x002fe200078e0006 */
[----:B------:R-:W-:Y:S01]  /*0df0*/  LOP3.LUT R236, R236, 0xfffffe00, R5, 0xf8, !PT ;  /* 0xfffffe00ecec7812 */ /* 0x000fe200078ef805 */
[----:B------:R-:W-:Y:S01]  /*0e00*/  ULDC.64 UR6, c[0x0][0x1b8] ;  /* 0x00006e0000067ab9 */ /* 0x000fe20000000a00 */
[----:B------:R-:W-:Y:S01]  /*0e10*/  LOP3.LUT R8, R8, 0x1c0, RZ, 0xc0, !PT ;  /* 0x000001c008087812 */ /* 0x000fe200078ec0ff */
[----:B------:R-:W-:Y:S01]  /*0e20*/  IMAD R7, R247, c[0x0][0x1a0], RZ ;  /* 0x00006800f7077a24 */ /* 0x000fe200078e02ff */
[----:B------:R-:W-:Y:S01]  /*0e30*/  UIMAD UR4, UR17, UR5, UR4 ;  /* 0x00000005110472a4 */ /* 0x000fe2000f8e0204 */
[----:B------:R-:W-:Y:S01]  /*0e40*/  IMAD.SHL.U32 R9, R233, 0x8, RZ ;  /* 0x00000008e9097824 */ /* 0x000fe200078e00ff */
[----:B------:R-:W-:Y:S01]  /*0e50*/  UIADD3 UR17, -UR24, UR16, URZ ;  /* 0x0000001018117290 */ /* 0x000fe2000fffe13f */
[----:B------:R-:W-:Y:S01]  /*0e60*/  IMAD R5, R247, c[0x0][0x198], RZ ;  /* 0x00006600f7057a24 */ /* 0x000fe200078e02ff */
[----:B------:R-:W-:Y:S01]  /*0e70*/  IADD3 R6, P0, R10, UR14, RZ ;  /* 0x0000000e0a067c10 */ /* 0x000fe2000ff1e0ff */
[----:B------:R-:W-:Y:S01]  /*0e80*/  IMAD.WIDE.U32 R12, R246, c[0x0][0x198], R244 ;  /* 0x00006600f60c7a25 */ /* 0x000fe200078e00f4 */
[----:B------:R-:W-:Y:S01]  /*0e90*/  LOP3.LUT R9, R8, 0x8, R9, 0xf8, !PT ;  /* 0x0000000808097812 */ /* 0x000fe200078ef809 */
[----:B------:R-:W-:Y:S01]  /*0ea0*/  UIMAD UR6, UR21, UR6, URZ ;  /* 0x00000006150672a4 */ /* 0x000fe2000f8e023f */
[----:B------:R-:W-:Y:S01]  /*0eb0*/  SHF.R.U32.HI R8, RZ, 0x3, R8 ;  /* 0x00000003ff087819 */ /* 0x000fe20000011608 */
[----:B------:R-:W-:Y:S01]  /*0ec0*/  IMAD R0, R246, c[0x0][0x1a4], R7 ;  /* 0x00006900f6007a24 */ /* 0x000fe200078e0207 */
[----:B------:R-:W-:Y:S01]  /*0ed0*/  IADD3 R240, P1, R12, UR12, RZ ;  /* 0x0000000c0cf07c10 */ /* 0x000fe2000ff3e0ff */
[----:B------:R-:W-:Y:S01]  /*0ee0*/  IMAD R5, R246, c[0x0][0x19c], R5 ;  /* 0x00006700f6057a24 */ /* 0x000fe200078e0205 */
[----:B------:R-:W-:Y:S01]  /*0ef0*/  UIMAD UR6, UR8, UR7, UR6 ;  /* 0x00000007080672a4 */ /* 0x000fe2000f8e0206 */
[----:B------:R-:W-:Y:S01]  /*0f00*/  LEA.HI R105, R105, R4, RZ, 0x5 ;  /* 0x0000000469697211 */ /* 0x000fe200078f28ff */
[----:B------:R-:W-:Y:S01]  /*0f10*/  IMAD.SHL.U32 R236, R236, 0x2, RZ ;  /* 0x00000002ecec7824 */ /* 0x000fe200078e00ff */
[----:B------:R-:W-:-:S02]  /*0f20*/  IADD3.X R7, R11, UR11, R0, P0, !PT ;  /* 0x0000000b0b077c10 */ /* 0x000fc400087fe400 */
[----:B------:R-:W-:Y:S02]  /*0f30*/  ISETP.GE.AND P0, PT, R246, UR17, PT ;  /* 0x00000011f6007c0c */ /* 0x000fe4000bf06270 */
[----:B------:R-:W-:Y:S01]  /*0f40*/  IADD3.X R241, R13, UR10, R5, P1, !PT ;  /* 0x0000000a0df17c10 */ /* 0x000fe20008ffe405 */
[----:B------:R-:W-:Y:S01]  /*0f50*/  IMAD.U32 R5, RZ, RZ, UR8 ;  /* 0x00000008ff057e24 */ /* 0x000fe2000f8e00ff */
[----:B------:R-:W-:Y:S01]  /*0f60*/  LOP3.LUT R0, R9, R8, RZ, 0x3c, !PT ;  /* 0x0000000809007212 */ /* 0x000fe200078e3cff */
[----:B------:R-:W-:Y:S01]  /*0f70*/  IMAD.U32 R8, RZ, RZ, UR8 ;  /* 0x00000008ff087e24 */ /* 0x000fe2000f8e00ff */
[----:B------:R-:W-:Y:S01]  /*0f80*/  IADD3 R17, R15, UR4, RZ ;  /* 0x000000040f117c10 */ /* 0x000fe2000fffe0ff */
[----:B------:R-:W-:Y:S01]  /*0f90*/  IMAD.WIDE.U32 R240, R5, c[0x0][0x1b0], R240 ;  /* 0x00006c0005f07a25 */ /* 0x000fe200078e00f0 */
[----:B------:R-:W-:Y:S02]  /*0fa0*/  LOP3.LUT R0, R0, 0xfffffe00, R3, 0xf8, !PT ;  /* 0xfffffe0000007812 */ /* 0x000fe400078ef803 */
[----:B------:R-:W-:Y:S01]  /*0fb0*/  LOP3.LUT R3, R105, 0xffffffe0, RZ, 0xc0, !PT ;  /* 0xffffffe069037812 */ /* 0x000fe200078ec0ff */
[----:B------:R-:W-:Y:S01]  /*0fc0*/  IMAD.WIDE.U32 R8, R8, c[0x0][0x1b8], R6 ;  /* 0x00006e0008087a25 */ /* 0x000fe200078e0006 */
[----:B------:R-:W-:-:S02]  /*0fd0*/  IADD3 R243, R241, UR22, RZ ;  /* 0x00000016f1f37c10 */ /* 0x000fc4000fffe0ff */
[----:B------:R-:W-:Y:S01]  /*0fe0*/  SHF.R.S32.HI R105, RZ, 0x5, R105 ;  /* 0x00000005ff697819 */ /* 0x000fe20000011469 */
[----:B------:R-:W-:Y:S01]  /*0ff0*/  IMAD.MOV.U32 R7, RZ, RZ, 0x10 ;  /* 0x00000010ff077424 */ /* 0x000fe200078e00ff */
[----:B------:R-:W-:Y:S01]  /*1000*/  IADD3 R11, R9, UR6, RZ ;  /* 0x00000006090b7c10 */ /* 0x000fe2000fffe0ff */
[----:B------:R-:W-:Y:S01]  /*1010*/  IMAD.MOV.U32 R5, RZ, RZ, 0x20 ;  /* 0x00000020ff057424 */ /* 0x000fe200078e00ff */
[----:B------:R-:W-:Y:S01]  /*1020*/  IADD3 R239, R244, 0x40, RZ ;  /* 0x00000040f4ef7810 */ /* 0x000fe20007ffe0ff */
[----:B------:R-:W-:Y:S01]  /*1030*/  IMAD.IADD R10, R4, 0x1, -R3 ;  /* 0x00000001040a7824 */ /* 0x000fe200078e0a03 */
[C---:B------:R-:W-:Y:S02]  /*1040*/  IADD3 R238, R244.reuse, 0x80, RZ ;  /* 0x00000080f4ee7810 */ /* 0x040fe40007ffe0ff */
[----:B------:R-:W-:Y:S02]  /*1050*/  IADD3 R237, R244, 0xc0, RZ ;  /* 0x000000c0f4ed7810 */ /* 0x000fe40007ffe0ff */
[----:B------:R-:W-:-:S02]  /*1060*/  SEL R7, R7, 0xfffffff0, !P2 ;  /* 0xfffffff007077807 */ /* 0x000fc40005000000 */
        /* <DEDUP_REMOVED lines=40> */
.L_x_918:
[----:B------:R-:W-:Y:S05]  /*12f0*/  BSYNC B0 ;  /* 0x0000000000007941 */ /* 0x000fea0003800000 */
.L_x_917:
        /* <DEDUP_REMOVED lines=45> */
.L_x_920:
[----:B------:R-:W-:Y:S05]  /*15d0*/  BSYNC B0 ;  /* 0x0000000000007941 */ /* 0x000fea0003800000 */
.L_x_919:
        /* <DEDUP_REMOVED lines=45> */
.L_x_922:
[----:B------:R-:W-:Y:S05]  /*18b0*/  BSYNC B0 ;  /* 0x0000000000007941 */ /* 0x000fea0003800000 */
.L_x_921:
        /* <DEDUP_REMOVED lines=12> */
[----:B-1----:R-:W-:Y:S01]  /*1980*/  IMAD.X R12, RZ, RZ, R19, P0 ;  /* 0x000000ffff0c7224 */ /* 0x002fe200000e0613 */
        /* <DEDUP_REMOVED lines=35> */
.L_x_924:
[----:B------:R-:W-:Y:S05]  /*1bc0*/  BSYNC B0 ;  /* 0x0000000000007941 */ /* 0x000fea0003800000 */
.L_x_923:
[----:B------:R-:W-:Y:S01]  /*1bd0*/  UIADD3 UR26, UR9, -0x1, URZ ;  /* 0xffffffff091a7890 */ /* 0x000fe2000fffe03f */
[----:B------:R-:W-:Y:S01]  /*1be0*/  MOV R242, R240 ;  /* 0x000000f000f27202 */ /* 0x000fe20000000f00 */
[----:B------:R-:W-:Y:S01]  /*1bf0*/  IMAD.U32 R3, RZ, RZ, UR28 ;  /* 0x0000001cff037e24 */ /* 0x000fe2000f8e00ff */
[----:B------:R-:W-:Y:S01]  /*1c00*/  BSSY B0, `(.L_x_925) ;  /* 0x000002a000007945 */ /* 0x000fe20003800000 */
[----:B------:R-:W-:Y:S02]  /*1c10*/  UIMAD UR22, UR26, -0x40, UR25 ;  /* 0xffffffc01a1678a4 */ /* 0x000fe4000f8e0219 */
[----:B------:R-:W-:Y:S01]  /*1c20*/  USHF.R.S32.HI UR29, URZ, 0x1f, UR26 ;  /* 0x0000001f3f1d7899 */ /* 0x000fe2000801141a */
[----:B-1----:R-:W-:Y:S01]  /*1c30*/  IMAD.WIDE.U32 R18, R3, UR26, R242 ;  /* 0x0000001a03127c25 */ /* 0x002fe2000f8e00f2 */
        /* <DEDUP_REMOVED lines=38> */
.L_x_926:
[----:B------:R-:W-:Y:S05]  /*1ea0*/  BSYNC B0 ;  /* 0x0000000000007941 */ /* 0x000fea0003800000 */
.L_x_925:
        /* <DEDUP_REMOVED lines=18> */
[C---:B-1----:R-:W-:Y:S02]  /*1fd0*/  @!P4 LEA R16, P3, R13.reuse, c[0x0][0x168], 0x1 ;  /* 0x00005a000d10ca11 */ /* 0x042fe400078608ff */
        /* <DEDUP_REMOVED lines=26> */
.L_x_928:
[----:B------:R-:W-:Y:S05]  /*2180*/  BSYNC B0 ;  /* 0x0000000000007941 */ /* 0x000fea0003800000 */
.L_x_927:
        /* <DEDUP_REMOVED lines=11> */
[----:B-12---:R-:W-:-:S03]  /*2240*/  IMAD.WIDE.U32 R14, R235, UR26, R10 ;  /* 0x0000001aeb0e7c25 */ /* 0x006fc6000f8e000a */
        /* <DEDUP_REMOVED lines=42> */
.L_x_930:
[----:B------:R-:W-:Y:S05]  /*24f0*/  BSYNC B0 ;  /* 0x0000000000007941 */ /* 0x000fea0003800000 */
.L_x_929:
        /* <DEDUP_REMOVED lines=45> */
.L_x_932:
[----:B------:R-:W-:Y:S05]  /*27d0*/  BSYNC B0 ;  /* 0x0000000000007941 */ /* 0x000fea0003800000 */
.L_x_931:
[C---:B------:R-:W-:Y:S01]  /*27e0*/  IMAD.SHL.U32 R6, R2.reuse, 0x40, RZ ;  /* 0x0000004002067824 */ /* 0x040fe200078e00ff */
[----:B------:R-:W-:Y:S01]  /*27f0*/  R2P PR, R2, 0x6 ;  /* 0x0000000602007804 */ /* 0x000fe20000000000 */
[----:B--2---:R-:W-:Y:S01]  /*2800*/  IMAD.SHL.U32 R13, R246, 0x8, RZ ;  /* 0x00000008f60d7824 */ /* 0x004fe200078e00ff */
        /* <DEDUP_REMOVED lines=19> */
[----:B------:R-:W2:Y:S01]  /*2940*/  LDSM.16.M88.4 R28, [R233+0x10000] ;  /* 0x01000000e91c783b */ /* 0x000ea20000000200 */
        /* <DEDUP_REMOVED lines=8> */
[----:B------:R-:W1:Y:S01]  /*29d0*/  LDSM.16.M88.4 R76, [R231] ;  /* 0x00000000e74c783b */ /* 0x000e620000000200 */
        /* <DEDUP_REMOVED lines=10> */
[----:B------:R-:W4:Y:S01]  /*2a80*/  LDSM.16.M88.4 R24, [R231+0x800] ;  /* 0x00080000e718783b */ /* 0x000f220000000200 */
[----:B------:R-:W-:-:S02]  /*2a90*/  IADD3 R216, R231, 0x3800, RZ ;  /* 0x00003800e7d87810 */ /* 0x000fc40007ffe0ff */
[C---:B------:R-:W-:Y:S01]  /*2aa0*/  IADD3 R215, R231.reuse, 0x4000, RZ ;  /* 0x00004000e7d77810 */ /* 0x040fe20007ffe0ff */
[----:B----4-:R-:W4:Y:S01]  /*2ab0*/  LDSM.16.M88.4 R16, [R231+0x1000] ;  /* 0x00100000e710783b */ /* 0x010f220000000200 */
[C---:B------:R-:W-:Y:S02]  /*2ac0*/  IADD3 R214, R231.reuse, 0x4800, RZ ;  /* 0x00004800e7d67810 */ /* 0x040fe40007ffe0ff */
[C---:B------:R-:W-:Y:S01]  /*2ad0*/  IADD3 R213, R231.reuse, 0x5000, RZ ;  /* 0x00005000e7d57810 */ /* 0x040fe20007ffe0ff */
[----:B------:R-:W3:Y:S01]  /*2ae0*/  LDSM.16.M88.4 R80, [R220] ;  /* 0x00000000dc50783b */ /* 0x000ee20000000200 */
[C---:B------:R-:W-:Y:S02]  /*2af0*/  IADD3 R212, R231.reuse, 0x5800, RZ ;  /* 0x00005800e7d47810 */ /* 0x040fe40007ffe0ff */
[C---:B------:R-:W-:Y:S01]  /*2b00*/  IADD3 R211, R231.reuse, 0x6000, RZ ;  /* 0x00006000e7d37810 */ /* 0x040fe20007ffe0ff */
[----:B------:R-:W3:Y:S01]  /*2b10*/  LDSM.16.M88.4 R56, [R231+0x1800] ;  /* 0x00180000e738783b */ /* 0x000ee20000000200 */
[C---:B------:R-:W-:Y:S01]  /*2b20*/  IADD3 R210, R231.reuse, 0x6800, RZ ;  /* 0x00006800e7d27810 */ /* 0x040fe20007ffe0ff */
[----:B--2---:R-:W-:Y:S02]  /*2b30*/  HMMA.16816.F32.BF16 R20, R52, R28, RZ ;  /* 0x0000001c3414723c */ /* 0x004fe400000418ff */
[----:B------:R-:W2:Y:S01]  /*2b40*/  LDSM.16.M88.4 R12, [R227+0x10800] ;  /* 0x01080000e30c783b */ /* 0x000ea20000000200 */
[----:B------:R-:W-:-:S02]  /*2b50*/  IADD3 R209, R231, 0x7000, RZ ;  /* 0x00007000e7d17810 */ /* 0x000fc40007ffe0ff */
[----:B------:R-:W-:Y:S01]  /*2b60*/  IADD3 R208, R231, 0x7800, RZ ;  /* 0x00007800e7d07810 */ /* 0x000fe20007ffe0ff */
[----:B------:R-:W2:Y:S02]  /*2b70*/  LDSM.16.M88.4 R32, [R227+0x11000] ;  /* 0x01100000e320783b */ /* 0x000ea40000000200 */
[C---:B------:R-:W-:Y:S02]  /*2b80*/  HMMA.16816.F32.BF16 R28, R52.reuse, R30, RZ ;  /* 0x0000001e341c723c */ /* 0x040fe400000418ff */
[----:B------:R-:W-:Y:S04]  /*2b90*/  LDSM.16.M88.4 R92, [R233+0x12000] ;  /* 0x01200000e95c783b */ /* 0x000fe80000000200 */
[----:B------:R-:W-:Y:S02]  /*2ba0*/  LDSM.16.M88.4 R100, [R233+0x16800] ;  /* 0x01680000e964783b */ /* 0x000fe40000000200 */
[----:B-----5:R-:W-:Y:S02]  /*2bb0*/  HMMA.16816.F32.BF16 R36, R52, R48, RZ ;  /* 0x000000303424723c */ /* 0x020fe400000418ff */
[----:B------:R-:W-:Y:S06]  /*2bc0*/  LDSM.16.M88.4 R96, [R227+0x16000] ;  /* 0x01600000e360783b */ /* 0x000fec0000000200 */
[----:B-1----:R-:W-:Y:S08]  /*2bd0*/  HMMA.16816.F32.BF16 R20, R40, R76, R20 ;  /* 0x0000004c2814723c */ /* 0x002ff00000041814 */
        /* <DEDUP_REMOVED lines=8> */
[----:B------:R-:W1:Y:S07]  /*2c60*/  LDSM.16.M88.4 R72, [R234+0x4000] ;  /* 0x00400000ea48783b */ /* 0x000e6e0000000200 */
[C---:B------:R-:W-:Y:S08]  /*2c70*/  HMMA.16816.F32.BF16 R36, R40.reuse, R24, R36 ;  /* 0x000000182824723c */ /* 0x040ff00000041824 */
[C---:B------:R-:W-:Y:S01]  /*2c80*/  HMMA.16816.F32.BF16 R48, R40.reuse, R26, R48 ;  /* 0x0000001a2830723c */ /* 0x040fe20000041830 */
[----:B------:R-:W3:Y:S07]  /*2c90*/  LDSM.16.M88.4 R24, [R220+0x800] ;  /* 0x00080000dc18783b */ /* 0x000eee0000000200 */
        /* <DEDUP_REMOVED lines=9> */
[----:B------:R-:W1:Y:S03]  /*2d30*/  LDSM.16.M88.4 R56, [R220+0x1800] ;  /* 0x00180000dc38783b */ /* 0x000e660000000200 */
[C---:B--2---:R-:W-:Y:S08]  /*2d40*/  HMMA.16816.F32.BF16 R36, R84.reuse, R12, R36 ;  /* 0x0000000c5424723c */ /* 0x044ff00000041824 */
[C---:B------:R-:W-:Y:S01]  /*2d50*/  HMMA.16816.F32.BF16 R48, R84.reuse, R14, R48 ;  /* 0x0000000e5430723c */ /* 0x040fe20000041830 */
[----:B------:R-:W2:Y:S07]  /*2d60*/  LDSM.16.M88.4 R12, [R233+0x12800] ;  /* 0x01280000e90c783b */ /* 0x000eae0000000200 */
        /* <DEDUP_REMOVED lines=9> */
[----:B------:R-:W1:Y:S03]  /*2e00*/  LDSM.16.M88.4 R76, [R227+0x12000] ;  /* 0x01200000e34c783b */ /* 0x000e660000000200 */
[C---:B---3--:R-:W-:Y:S08]  /*2e10*/  HMMA.16816.F32.BF16 R36, R44.reuse, R24, R36 ;  /* 0x000000182c24723c */ /* 0x048ff00000041824 */
[C---:B------:R-:W-:Y:S01]  /*2e20*/  HMMA.16816.F32.BF16 R48, R44.reuse, R26, R48 ;  /* 0x0000001a2c30723c */ /* 0x040fe20000041830 */
[----:B------:R-:W3:Y:S07]  /*2e30*/  LDSM.16.M88.4 R24, [R231+0x2800] ;  /* 0x00280000e718783b */ /* 0x000eee0000000200 */
        /* <DEDUP_REMOVED lines=27> */
[----:B------:R-:W-:Y:S01]  /*2ff0*/  HMMA.16816.F32.BF16 R64, R52, R18, R64 ;  /* 0x000000123440723c */ /* 0x000fe20000041840 */
[----:B------:R-:W1:Y:S07]  /*3000*/  LDSM.16.M88.4 R16, [R234+0x8000] ;  /* 0x00800000ea10783b */ /* 0x000e6e0000000200 */
[----:B------:R-:W-:Y:S01]  /*3010*/  HMMA.16816.F32.BF16 R28, R40, R78, R28 ;  /* 0x0000004e281c723c */ /* 0x000fe2000004181c */
[----:B------:R-:W-:Y:S07]  /*3020*/  LDSM.16.M88.4 R76, [R220+0x3800] ;  /* 0x00380000dc4c783b */ /* 0x000fee0000000200 */
[----:B-----5:R-:W-:Y:S08]  /*3030*/  HMMA.16816.F32.BF16 R20, R44, R92, R20 ;  /* 0x0000005c2c14723c */ /* 0x020ff00000041814 */
[C---:B------:R-:W-:Y:S08]  /*3040*/  HMMA.16816.F32.BF16 R60, R52.reuse, R56, R60 ;  /* 0x00000038343c723c */ /* 0x040ff0000004183c */
[----:B------:R-:W-:Y:S01]  /*3050*/  HMMA.16816.F32.BF16 R84, R52, R58, R84 ;  /* 0x0000003a3454723c */ /* 0x000fe20000041854 */
[----:B------:R-:W-:Y:S04]  /*3060*/  LDSM.16.M88.4 R56, [R231+0x4000] ;  /* 0x00400000e738783b */ /* 0x000fe80000000200 */
[----:B------:R-:W-:Y:S03]  /*3070*/  LDSM.16.M88.4 R52, [R233+0x15000] ;  /* 0x01500000e934783b */ /* 0x000fe60000000200 */
[C---:B--2---:R-:W-:Y:S08]  /*3080*/  HMMA.16816.F32.BF16 R36, R40.reuse, R12, R36 ;  /* 0x0000000c2824723c */ /* 0x044ff00000041824 */
        /* <DEDUP_REMOVED lines=36> */
[----:B------:R-:W1:Y:S04]  /*32d0*/  LDSM.16.M88.4 R40, [R227+0x14800] ;  /* 0x01480000e328783b */ /* 0x000e680000000200 */
[----:B------:R-:W-:Y:S03]  /*32e0*/  LDSM.16.M88.4 R16, [R227+0x15000] ;  /* 0x01500000e310783b */ /* 0x000fe60000000200 */
[C---:B------:R-:W-:Y:S08]  /*32f0*/  HMMA.16816.F32.BF16 R36, R32.reuse, R24, R36 ;  /* 0x000000182024723c */ /* 0x040ff00000041824 */
[----:B------:R-:W-:Y:S01]  /*3300*/  HMMA.16816.F32.BF16 R48, R32, R26, R48 ;  /* 0x0000001a2030723c */ /* 0x000fe20000041830 */
[----:B------:R-:W3:Y:S07]  /*3310*/  LDSM.16.M88.4 R24, [R233+0x16000] ;  /* 0x01600000e918783b */ /* 0x000eee0000000200 */
[----:B------:R-:W-:Y:S01]  /*3320*/  HMMA.16816.F32.BF16 R28, R88, R74, R28 ;  /* 0x0000004a581c723c */ /* 0x000fe2000004181c */
[----:B------:R-:W-:Y:S07]  /*3330*/  LDSM.16.M88.4 R72, [R220+0x5800] ;  /* 0x00580000dc48783b */ /* 0x000fee0000000200 */
[----:B--2---:R-:W-:Y:S08]  /*3340*/  HMMA.16816.F32.BF16 R20, R80, R52, R20 ;  /* 0x000000345014723c */ /* 0x004ff00000041814 */
[C---:B------:R-:W-:Y:S08]  /*3350*/  HMMA.16816.F32.BF16 R68, R32.reuse, R12, R68 ;  /* 0x0000000c2044723c */ /* 0x040ff00000041844 */
[C---:B------:R-:W-:Y:S01]  /*3360*/  HMMA.16816.F32.BF16 R64, R32.reuse, R14, R64 ;  /* 0x0000000e2040723c */ /* 0x040fe20000041840 */
[----:B------:R-:W2:Y:S07]  /*3370*/  LDSM.16.M88.4 R12, [R220+0x4800] ;  /* 0x00480000dc0c783b */ /* 0x000eae0000000200 */
[C---:B------:R-:W-:Y:S08]  /*3380*/  HMMA.16816.F32.BF16 R60, R32.reuse, R44, R60 ;  /* 0x0000002c203c723c */ /* 0x040ff0000004183c */
[----:B------:R-:W-:Y:S01]  /*3390*/  HMMA.16816.F32.BF16 R84, R32, R46, R84 ;  /* 0x0000002e2054723c */ /* 0x000fe20000041854 */
[----:B------:R-:W-:Y:S04]  /*33a0*/  LDSM.16.M88.4 R44, [R232+0xc000] ;  /* 0x00c00000e82c783b */ /* 0x000fe80000000200 */
[----:B------:R-:W4:Y:S03]  /*33b0*/  LDSM.16.M88.4 R32, [R231+0x6000] ;  /* 0x00600000e720783b */ /* 0x000f260000000200 */
[----:B------:R-:W-:Y:S01]  /*33c0*/  HMMA.16816.F32.BF16 R28, R80, R54, R28 ;  /* 0x00000036501c723c */ /* 0x000fe2000004181c */
[----:B------:R-:W-:Y:S07]  /*33d0*/  LDSM.16.M88.4 R52, [R233+0x17000] ;  /* 0x01700000e934783b */ /* 0x000fee0000000200 */
[C---:B-1----:R-:W-:Y:S08]  /*33e0*/  HMMA.16816.F32.BF16 R36, R88.reuse, R40, R36 ;  /* 0x000000285824723c */ /* 0x042ff00000041824 */
[----:B------:R-:W-:Y:S01]  /*33f0*/  HMMA.16816.F32.BF16 R48, R88, R42, R48 ;  /* 0x0000002a5830723c */ /* 0x000fe20000041830 */
[----:B------:R-:W-:Y:S07]  /*3400*/  LDSM.16.M88.4 R40, [R231+0x6800] ;  /* 0x00680000e728783b */ /* 0x000fee0000000200 */
[----:B---3--:R-:W-:Y:S08]  /*3410*/  HMMA.16816.F32.BF16 R20, R56, R24, R20 ;  /* 0x000000183814723c */ /* 0x008ff00000041814 */
[C---:B------:R-:W-:Y:S08]  /*3420*/  HMMA.16816.F32.BF16 R68, R88.reuse, R16, R68 ;  /* 0x000000105844723c */ /* 0x040ff00000041844 */
[----:B------:R-:W-:Y:S01]  /*3430*/  HMMA.16816.F32.BF16 R64, R88, R18, R64 ;  /* 0x000000125840723c */ /* 0x000fe20000041840 */
[----:B------:R-:W1:Y:S07]  /*3440*/  LDSM.16.M88.4 R16, [R230+0xc000] ;  /* 0x00c00000e610783b */ /* 0x000e6e0000000200 */
[----:B------:R-:W-:Y:S01]  /*3450*/  HMMA.16816.F32.BF16 R28, R56, R26, R28 ;  /* 0x0000001a381c723c */ /* 0x000fe2000004181c */
[----:B------:R-:W-:Y:S07]  /*3460*/  LDSM.16.M88.4 R24, [R220+0x6000] ;  /* 0x00600000dc18783b */ /* 0x000fee0000000200 */
[C---:B--2---:R-:W-:Y:S08]  /*3470*/  HMMA.16816.F32.BF16 R36, R80.reuse, R12, R36 ;  /* 0x0000000c5024723c */ /* 0x044ff00000041824 */
[----:B------:R-:W-:Y:S01]  /*3480*/  HMMA.16816.F32.BF16 R48, R80, R14, R48 ;  /* 0x0000000e5030723c */ /* 0x000fe20000041830 */
[----:B------:R-:W2:Y:S07]  /*3490*/  LDSM.16.M88.4 R12, [R229+0xc000] ;  /* 0x00c00000e50c783b */ /* 0x000eae0000000200 */
[C---:B----4-:R-:W-:Y:S08]  /*34a0*/  HMMA.16816.F32.BF16 R20, R44.reuse, R32, R20 ;  /* 0x000000202c14723c */ /* 0x050ff00000041814 */
[----:B------:R-:W-:Y:S01]  /*34b0*/  HMMA.16816.F32.BF16 R28, R44, R34, R28 ;  /* 0x000000222c1c723c */ /* 0x000fe2000004181c */
[----:B------:R-:W3:Y:S07]  /*34c0*/  LDSM.16.M88.4 R32, [R227+0x16800] ;  /* 0x01680000e320783b */ /* 0x000eee0000000200 */
[----:B------:R-:W-:Y:S08]  /*34d0*/  HMMA.16816.F32.BF16 R36, R56, R100, R36 ;  /* 0x000000643824723c */ /* 0x000ff00000041824 */
[----:B------:R-:W-:Y:S08]  /*34e0*/  HMMA.16816.F32.BF16 R68, R80, R76, R68 ;  /* 0x0000004c5044723c */ /* 0x000ff00000041844 */
[----:B------:R-:W-:Y:S08]  /*34f0*/  HMMA.16816.F32.BF16 R48, R56, R102, R48 ;  /* 0x000000663830723c */ /* 0x000ff00000041830 */
[----:B-1----:R-:W-:Y:S08]  /*3500*/  HMMA.16816.F32.BF16 R20, R16, R96, R20 ;  /* 0x000000601014723c */ /* 0x002ff00000041814 */
[----:B------:R-:W-:Y:S01]  /*3510*/  HMMA.16816.F32.BF16 R64, R80, R78, R64 ;  /* 0x0000004e5040723c */ /* 0x000fe20000041840 */
[----:B------:R-:W1:Y:S07]  /*3520*/  LDSM.16.M88.4 R76, [R231+0x7000] ;  /* 0x00700000e74c783b */ /* 0x000e6e0000000200 */
[----:B------:R-:W-:Y:S08]  /*3530*/  HMMA.16816.F32.BF16 R28, R16, R98, R28 ;  /* 0x00000062101c723c */ /* 0x000ff0000004181c */
[----:B------:R-:W-:Y:S08]  /*3540*/  HMMA.16816.F32.BF16 R36, R44, R40, R36 ;  /* 0x000000282c24723c */ /* 0x000ff00000041824 */
[----:B------:R-:W-:Y:S08]  /*3550*/  HMMA.16816.F32.BF16 R68, R56, R52, R68 ;  /* 0x000000343844723c */ /* 0x000ff00000041844 */
[----:B------:R-:W-:Y:S01]  /*3560*/  HMMA.16816.F32.BF16 R48, R44, R42, R48 ;  /* 0x0000002a2c30723c */ /* 0x000fe20000041830 */
[----:B------:R-:W4:Y:S07]  /*3570*/  LDSM.16.M88.4 R40, [R227+0x17000] ;  /* 0x01700000e328783b */ /* 0x000f2e0000000200 */
[----:B--2---:R-:W-:Y:S08]  /*3580*/  HMMA.16816.F32.BF16 R20, R12, R24, R20 ;  /* 0x000000180c14723c */ /* 0x004ff00000041814 */
[----:B------:R-:W-:Y:S08]  /*3590*/  HMMA.16816.F32.BF16 R60, R88, R92, R60 ;  /* 0x0000005c583c723c */ /* 0x000ff0000004183c */
[----:B------:R-:W-:Y:S01]  /*35a0*/  HMMA.16816.F32.BF16 R28, R12, R26, R28 ;  /* 0x0000001a0c1c723c */ /* 0x000fe2000004181c */
[----:B------:R-:W2:Y:S07]  /*35b0*/  LDSM.16.M88.4 R24, [R220+0x7000] ;  /* 0x00700000dc18783b */ /* 0x000eae0000000200 */
[----:B---3--:R-:W-:Y:S01]  /*35c0*/  HMMA.16816.F32.BF16 R36, R16, R32, R36 ;  /* 0x000000201024723c */ /* 0x008fe20000041824 */
[----:B------:R-:W-:-:S06]  /*35d0*/  FMUL.FTZ R6, R20, c[0x0][0x2ec] ;  /* 0x0000bb0014067a20 */ /* 0x000fcc0000410000 */
[----:B------:R-:W-:Y:S01]  /*35e0*/  FMUL.FTZ R33, R21, c[0x0][0x2ec] ;  /* 0x0000bb0015217a20 */ /* 0x000fe20000410000 */
[----:B-1----:R-:W-:Y:S01]  /*35f0*/  HMMA.16816.F32.BF16 R68, R44, R76, R68 ;  /* 0x0000004c2c44723c */ /* 0x002fe20000041844 */
        /* <DEDUP_REMOVED lines=8> */
[----:B------:R-:W1:Y:S01]  /*3680*/  LDSM.16.M88.4 R20, [R233+0x17800] ;  /* 0x01780000e914783b */ /* 0x000e620000000200 */
[----:B------:R3:W5:Y:S06]  /*3690*/  MUFU.TANH R35, R28 ;  /* 0x0000001c00237308 */ /* 0x00076c0000002400 */
[----:B------:R-:W-:Y:S01]  /*36a0*/  HMMA.16816.F32.BF16 R88, R80, R72, R60 ;  /* 0x000000485058723c */ /* 0x000fe2000004183c */
[----:B------:R-:W-:Y:S01]  /*36b0*/  LDSM.16.M88.4 R60, [R220+0x6800] ;  /* 0x00680000dc3c783b */ /* 0x000fe20000000200 */
[----:B------:R-:W-:Y:S06]  /*36c0*/  MUFU.TANH R34, R34 ;  /* 0x0000002200227308 */ /* 0x000fec0000002400 */
[----:B----4-:R-:W-:Y:S02]  /*36d0*/  HMMA.16816.F32.BF16 R68, R16, R40, R68 ;  /* 0x000000281044723c */ /* 0x010fe40000041844 */
[----:B------:R-:W-:Y:S05]  /*36e0*/  MUFU.TANH R52, R52 ;  /* 0x0000003400347308 */ /* 0x000fea0000002400 */
[----:B------:R-:W-:Y:S01]  /*36f0*/  FMUL.FTZ R40, R30, c[0x0][0x2ec] ;  /* 0x0000bb001e287a20 */ /* 0x000fe20000410000 */
[----:B------:R-:W-:Y:S01]  /*3700*/  HMMA.16816.F32.BF16 R84, R80, R74, R84 ;  /* 0x0000004a5054723c */ /* 0x000fe20000041854 */
[----:B------:R-:W-:Y:S01]  /*3710*/  FMUL.FTZ R41, R31, c[0x0][0x2ec] ;  /* 0x0000bb001f297a20 */ /* 0x000fe20000410000 */
[----:B------:R-:W-:Y:S01]  /*3720*/  MUFU.TANH R32, R32 ;  /* 0x0000002000207308 */ /* 0x000fe20000002400 */
[----:B---3--:R-:W3:Y:S05]  /*3730*/  LDSM.16.M88.4 R28, [R231+0x7800] ;  /* 0x00780000e71c783b */ /* 0x008eea0000000200 */
[----:B------:R-:W-:Y:S02]  /*3740*/  HMMA.16816.F32.BF16 R64, R56, R54, R64 ;  /* 0x000000363840723c */ /* 0x000fe40000041840 */
[----:B------:R-:W4:Y:S06]  /*3750*/  MUFU.TANH R40, R40 ;  /* 0x0000002800287308 */ /* 0x000f2c0000002400 */
[----:B--2---:R-:W-:Y:S02]  /*3760*/  HMMA.16816.F32.BF16 R68, R12, R24, R68 ;  /* 0x000000180c44723c */ /* 0x004fe40000041844 */
[----:B------:R-:W-:Y:S06]  /*3770*/  MUFU.TANH R41, R41 ;  /* 0x0000002900297308 */ /* 0x000fec0000002400 */
[C---:B-1----:R-:W-:Y:S08]  /*3780*/  HMMA.16816.F32.BF16 R88, R56.reuse, R20, R88 ;  /* 0x000000143858723c */ /* 0x042ff00000041858 */
[----:B------:R-:W-:Y:S01]  /*3790*/  HMMA.16816.F32.BF16 R84, R56, R22, R84 ;  /* 0x000000163854723c */ /* 0x000fe20000041854 */
[----:B------:R-:W1:Y:S07]  /*37a0*/  LDSM.16.M88.4 R20, [R227+0x17800] ;  /* 0x01780000e314783b */ /* 0x000e6e0000000200 */
[----:B------:R-:W-:Y:S01]  /*37b0*/  HMMA.16816.F32.BF16 R64, R44, R78, R64 ;  /* 0x0000004e2c40723c */ /* 0x000fe20000041840 */
[----:B------:R-:W-:-:S02]  /*37c0*/  FMUL.FTZ R68, R68, c[0x0][0x2ec] ;  /* 0x0000bb0044447a20 */ /* 0x000fc40000410000 */
[----:B------:R-:W-:Y:S02]  /*37d0*/  FMUL.FTZ R70, R70, c[0x0][0x2ec] ;  /* 0x0000bb0046467a20 */ /* 0x000fe40000410000 */
[----:B------:R-:W-:Y:S01]  /*37e0*/  MUFU.TANH R195, R68 ;  /* 0x0000004400c37308 */ /* 0x000fe20000002400 */
[----:B------:R-:W-:Y:S02]  /*37f0*/  FMUL.FTZ R69, R69, c[0x0][0x2ec] ;  /* 0x0000bb0045457a20 */ /* 0x000fe40000410000 */
[----:B---3--:R-:W-:Y:S01]  /*3800*/  HMMA.16816.F32.BF16 R88, R44, R28, R88 ;  /* 0x0000001c2c58723c */ /* 0x008fe20000041858 */
[----:B------:R-:W-:-:S04]  /*3810*/  FMUL.FTZ R71, R71, c[0x0][0x2ec] ;  /* 0x0000bb0047477a20 */ /* 0x000fc80000410000 */
[----:B------:R-:W-:Y:S02]  /*3820*/  MUFU.TANH R200, R70 ;  /* 0x0000004600c87308 */ /* 0x000fe40000002400 */
[----:B------:R-:W-:Y:S01]  /*3830*/  IMAD.U32 R29, RZ, RZ, UR25 ;  /* 0x00000019ff1d7e24 */ /* 0x000fe2000f8e00ff */
[----:B------:R-:W-:Y:S04]  /*3840*/  HMMA.16816.F32.BF16 R84, R44, R30, R84 ;  /* 0x0000001e2c54723c */ /* 0x000fe80000041854 */
[----:B------:R-:W-:Y:S01]  /*3850*/  IADD3 R4, R29, -UR16, R4 ;  /* 0x800000101d047c10 */ /* 0x000fe2000fffe004 */
[----:B------:R-:W-:Y:S01]  /*3860*/  MUFU.TANH R187, R69 ;  /* 0x0000004500bb7308 */ /* 0x000fe20000002400 */
[----:B------:R-:W2:Y:S01]  /*3870*/  LDSM.16.M88.4 R28, [R220+0x7800] ;  /* 0x00780000dc1c783b */ /* 0x000ea20000000200 */
[----:B------:R-:W-:-:S04]  /*3880*/  DEPBAR.LE SB0, 0x0 ;  /* 0x000080000000791a */ /* 0x000fc80000000000 */
[C---:B------:R-:W-:Y:S01]  /*3890*/  HMMA.16816.F32.BF16 R64, R16.reuse, R42, R64 ;  /* 0x0000002a1040723c */ /* 0x040fe20000041840 */
[----:B------:R-:W-:Y:S01]  /*38a0*/  IADD3 R248, R4, c[0x0][0x2e8], RZ ;  /* 0x0000ba0004f87a10 */ /* 0x000fe20007ffe0ff */
[----:B------:R-:W-:Y:S05]  /*38b0*/  MUFU.TANH R194, R71 ;  /* 0x0000004700c27308 */ /* 0x000fea0000002400 */
[----:B------:R-:W-:Y:S01]  /*38c0*/  IMAD R43, R2, 0x40, R165 ;  /* 0x00000040022b7824 */ /* 0x000fe200078e02a5 */
[----:B-1----:R-:W-:Y:S01]  /*38d0*/  HMMA.16816.F32.BF16 R88, R16, R20, R88 ;  /* 0x000000141058723c */ /* 0x002fe20000041858 */
[C---:B------:R-:W-:Y:S02]  /*38e0*/  IADD3 R2, R248.reuse, 0x8, RZ ;  /* 0x00000008f8027810 */ /* 0x040fe40007ffe0ff */
[----:B------:R-:W-:-:S02]  /*38f0*/  IMNMX R248, R248, UR25, PT ;  /* 0x00000019f8f87c17 */ /* 0x000fc4000b800200 */
[----:B------:R-:W-:Y:S02]  /*3900*/  IMNMX R2, R2, UR25, PT ;  /* 0x0000001902027c17 */ /* 0x000fe4000b800200 */
[C---:B------:R-:W-:Y:S01]  /*3910*/  IADD3 R45, R43.reuse, 0x8, RZ ;  /* 0x000000082b2d7810 */ /* 0x040fe20007ffe0ff */
[C---:B------:R-:W-:Y:S01]  /*3920*/  HMMA.16816.F32.BF16 R36, R12.reuse, R60, R36 ;  /* 0x0000003c0c24723c */ /* 0x040fe20000041824 */
[----:B------:R-:W-:Y:S02]  /*3930*/  IADD3 R21, R43, 0x10, RZ ;  /* 0x000000102b157810 */ /* 0x000fe40007ffe0ff */
[C---:B------:R-:W-:Y:S02]  /*3940*/  ISETP.GE.AND P4, PT, R45.reuse, R248, PT ;  /* 0x000000f82d00720c */ /* 0x040fe40003f86270 */
[----:B------:R-:W-:Y:S02]  /*3950*/  ISETP.GE.AND P1, PT, R45, R2, PT ;  /* 0x000000022d00720c */ /* 0x000fe40003f26270 */
[----:B-----5:R-:W-:Y:S01]  /*3960*/  FSEL R35, R35, -INF , !P4 ;  /* 0xff80000023237808 */ /* 0x020fe20006000000 */
[----:B------:R-:W-:Y:S01]  /*3970*/  HMMA.16816.F32.BF16 R48, R12, R62, R48 ;  /* 0x0000003e0c30723c */ /* 0x000fe20000041830 */
[----:B----4-:R-:W-:-:S02]  /*3980*/  FSEL R40, R40, -INF , !P1 ;  /* 0xff80000028287808 */ /* 0x010fc40004800000 */
[----:B------:R-:W-:-:S05]  /*3990*/  ISETP.GE.AND P2, PT, R21, R248, PT ;  /* 0x000000f81500720c */ /* 0x000fca0003f46270 */
[----:B------:R-:W-:Y:S07]  /*39a0*/  HMMA.16816.F32.BF16 R84, R16, R22, R84 ;  /* 0x000000161054723c */ /* 0x000fee0000041854 */
[C---:B------:R-:W-:Y:S01]  /*39b0*/  IADD3 R19, R43.reuse, 0x11, RZ ;  /* 0x000000112b137810 */ /* 0x040fe20007ffe0ff */
[C---:B------:R-:W-:Y:S01]  /*39c0*/  HMMA.16816.F32.BF16 R64, R12.reuse, R26, R64 ;  /* 0x0000001a0c40723c */ /* 0x040fe20000041840 */
[----:B------:R-:W-:Y:S01]  /*39d0*/  FMUL.FTZ R36, R36, c[0x0][0x2ec] ;  /* 0x0000bb0024247a20 */ /* 0x000fe20000410000 */
[----:B------:R-:W-:Y:S01]  /*39e0*/  IADD3 R17, R43, 0x18, RZ ;  /* 0x000000182b117810 */ /* 0x000fe20007ffe0ff */
[----:B------:R-:W-:Y:S01]  /*39f0*/  FMUL.FTZ R38, R38, c[0x0][0x2ec] ;  /* 0x0000bb0026267a20 */ /* 0x000fe20000410000 */
[----:B------:R-:W-:Y:S01]  /*3a00*/  ISETP.GE.AND P4, PT, R19, R2, PT ;  /* 0x000000021300720c */ /* 0x000fe20003f86270 */
[----:B------:R-:W-:Y:S01]  /*3a10*/  FMUL.FTZ R37, R37, c[0x0][0x2ec] ;  /* 0x0000bb0025257a20 */ /* 0x000fe20000410000 */
[----:B------:R-:W-:Y:S01]  /*3a20*/  ISETP.GE.AND P1, PT, R17, R248, PT ;  /* 0x000000f81100720c */ /* 0x000fe20003f26270 */
[----:B------:R-:W1:Y:S01]  /*3a30*/  MUFU.TANH R36, R36 ;  /* 0x0000002400247308 */ /* 0x000e620000002400 */
[----:B--2---:R-:W-:Y:S01]  /*3a40*/  HMMA.16816.F32.BF16 R88, R12, R28, R88 ;  /* 0x0000001c0c58723c */ /* 0x004fe20000041858 */
[----:B------:R-:W-:Y:S01]  /*3a50*/  FMUL.FTZ R25, R48, c[0x0][0x2ec] ;  /* 0x0000bb0030197a20 */ /* 0x000fe20000410000 */
[----:B------:R-:W-:Y:S01]  /*3a60*/  IADD3 R27, R43, 0x1, RZ ;  /* 0x000000012b1b7810 */ /* 0x000fe20007ffe0ff */
[----:B------:R-:W-:-:S02]  /*3a70*/  FMUL.FTZ R48, R50, c[0x0][0x2ec] ;  /* 0x0000bb0032307a20 */ /* 0x000fc40000410000 */
[----:B------:R-:W-:Y:S01]  /*3a80*/  FMUL.FTZ R51, R51, c[0x0][0x2ec] ;  /* 0x0000bb0033337a20 */ /* 0x000fe20000410000 */
[C---:B------:R-:W-:Y:S01]  /*3a90*/  ISETP.GE.AND P6, PT, R27.reuse, R248, PT ;  /* 0x000000f81b00720c */ /* 0x040fe20003fc6270 */
[----:B------:R-:W2:Y:S01]  /*3aa0*/  MUFU.TANH R38, R38 ;  /* 0x0000002600267308 */ /* 0x000ea20000002400 */
[----:B------:R-:W-:Y:S01]  /*3ab0*/  ISETP.GE.AND P3, PT, R27, R2, PT ;  /* 0x000000021b00720c */ /* 0x000fe20003f66270 */
[----:B------:R-:W-:Y:S01]  /*3ac0*/  HMMA.16816.F32.BF16 R84, R12, R30, R84 ;  /* 0x0000001e0c54723c */ /* 0x000fe20000041854 */
[----:B------:R-:W-:Y:S01]  /*3ad0*/  IADD3 R27, R43, 0x9, RZ ;  /* 0x000000092b1b7810 */ /* 0x000fe20007ffe0ff */
[----:B------:R-:W-:Y:S01]  /*3ae0*/  FMUL.FTZ R39, R39, c[0x0][0x2ec] ;  /* 0x0000bb0027277a20 */ /* 0x000fe20000410000 */
[----:B------:R-:W-:Y:S01]  /*3af0*/  FSEL R33, R33, -INF , !P6 ;  /* 0xff80000021217808 */ /* 0x000fe20007000000 */
[----:B------:R-:W-:Y:S01]  /*3b00*/  FMUL.FTZ R42, R49, c[0x0][0x2ec] ;  /* 0x0000bb00312a7a20 */ /* 0x000fe20000410000 */
[C---:B------:R-:W-:Y:S01]  /*3b10*/  ISETP.GE.AND P0, PT, R27.reuse, R248, PT ;  /* 0x000000f81b00720c */ /* 0x040fe20003f06270 */
[----:B------:R-:W3:Y:S01]  /*3b20*/  MUFU.TANH R48, R48 ;  /* 0x0000003000307308 */ /* 0x000ee20000002400 */
[----:B------:R-:W-:Y:S01]  /*3b30*/  FMUL.FTZ R64, R64, c[0x0][0x2ec] ;  /* 0x0000bb0040407a20 */ /* 0x000fe20000410000 */
[-C--:B------:R-:W-:Y:S01]  /*3b40*/  ISETP.GE.AND P5, PT, R27, R2.reuse, PT ;  /* 0x000000021b00720c */ /* 0x080fe20003fa6270 */
[----:B------:R-:W-:Y:S01]  /*3b50*/  FMUL.FTZ R67, R67, c[0x0][0x2ec] ;  /* 0x0000bb0043437a20 */ /* 0x000fe20000410000 */
[----:B------:R-:W-:Y:S01]  /*3b60*/  FSEL R34, R34, -INF , !P3 ;  /* 0xff80000022227808 */ /* 0x000fe20005800000 */
[----:B------:R-:W-:Y:S01]  /*3b70*/  FMUL.FTZ R65, R65, c[0x0][0x2ec] ;  /* 0x0000bb0041417a20 */ /* 0x000fe20000410000 */
[----:B------:R-:W-:Y:S01]  /*3b80*/  FSEL R27, R52, -INF , !P0 ;  /* 0xff800000341b7808 */ /* 0x000fe20004000000 */
[----:B------:R-:W-:Y:S01]  /*3b90*/  FMUL.FTZ R66, R66, c[0x0][0x2ec] ;  /* 0x0000bb0042427a20 */ /* 0x000fe20000410000 */
[----:B------:R-:W4:Y:S01]  /*3ba0*/  MUFU.TANH R44, R51 ;  /* 0x00000033002c7308 */ /* 0x000f220000002400 */
[----:B------:R-:W-:Y:S01]  /*3bb0*/  FMUL.FTZ R91, R91, c[0x0][0x2ec] ;  /* 0x0000bb005b5b7a20 */ /* 0x000fe20000410000 */
[----:B------:R-:W-:Y:S01]  /*3bc0*/  ISETP.GE.AND P6, PT, R21, R2, PT ;  /* 0x000000021500720c */ /* 0x000fe20003fc6270 */
[----:B------:R-:W-:Y:S01]  /*3bd0*/  FMUL.FTZ R88, R88, c[0x0][0x2ec] ;  /* 0x0000bb0058587a20 */ /* 0x000fe20000410000 */
[----:B------:R-:W-:Y:S01]  /*3be0*/  ISETP.GE.AND P3, PT, R19, R248, PT ;  /* 0x000000f81300720c */ /* 0x000fe20003f66270 */
[----:B------:R-:W-:Y:S01]  /*3bf0*/  FMUL.FTZ R89, R89, c[0x0][0x2ec] ;  /* 0x0000bb0059597a20 */ /* 0x000fe20000410000 */
[-C--:B------:R-:W-:Y:S01]  /*3c00*/  ISETP.GE.AND P0, PT, R17, R2.reuse, PT ;  /* 0x000000021100720c */ /* 0x080fe20003f06270 */
[----:B------:R-:W-:Y:S01]  /*3c10*/  FMUL.FTZ R90, R90, c[0x0][0x2ec] ;  /* 0x0000bb005a5a7a20 */ /* 0x000fe20000410000 */
[----:B------:R-:W5:Y:S01]  /*3c20*/  MUFU.TANH R37, R37 ;  /* 0x0000002500257308 */ /* 0x000f620000002400 */
[C---:B------:R-:W-:Y:S01]  /*3c30*/  IADD3 R19, R43.reuse, 0x19, RZ ;  /* 0x000000192b137810 */ /* 0x040fe20007ffe0ff */
[----:B------:R-:W-:Y:S01]  /*3c40*/  FMUL.FTZ R84, R84, c[0x0][0x2ec] ;  /* 0x0000bb0054547a20 */ /* 0x000fe20000410000 */
[----:B------:R-:W-:Y:S01]  /*3c50*/  IADD3 R17, R43, 0x20, RZ ;  /* 0x000000202b117810 */ /* 0x000fe20007ffe0ff */
[----:B------:R-:W-:Y:S01]  /*3c60*/  FMUL.FTZ R85, R85, c[0x0][0x2ec] ;  /* 0x0000bb0055557a20 */ /* 0x000fe20000410000 */
[----:B-1----:R-:W-:Y:S01]  /*3c70*/  FSEL R23, R36, -INF , !P2 ;  /* 0xff80000024177808 */ /* 0x002fe20005000000 */
[----:B------:R-:W-:Y:S01]  /*3c80*/  FMUL.FTZ R86, R86, c[0x0][0x2ec] ;  /* 0x0000bb0056567a20 */ /* 0x000fe20000410000 */
[----:B--2---:R-:W-:Y:S01]  /*3c90*/  FSEL R16, R38, -INF , !P6 ;  /* 0xff80000026107808 */ /* 0x004fe20007000000 */
[----:B------:R-:W1:Y:S01]  /*3ca0*/  MUFU.TANH R193, R64 ;  /* 0x0000004000c17308 */ /* 0x000e620000002400 */
[----:B------:R-:W-:Y:S01]  /*3cb0*/  ISETP.GE.AND P2, PT, R19, R2, PT ;  /* 0x000000021300720c */ /* 0x000fe20003f46270 */
[----:B------:R-:W-:Y:S01]  /*3cc0*/  FMUL.FTZ R87, R87, c[0x0][0x2ec] ;  /* 0x0000bb0057577a20 */ /* 0x000fe20000410000 */
[----:B------:R-:W-:-:S02]  /*3cd0*/  ISETP.GE.AND P6, PT, R17, R248, PT ;  /* 0x000000f81100720c */ /* 0x000fc40003fc6270 */
[C---:B------:R-:W-:Y:S02]  /*3ce0*/  IADD3 R29, R43.reuse, 0x28, RZ ;  /* 0x000000282b1d7810 */ /* 0x040fe40007ffe0ff */
[----:B------:R-:W-:Y:S01]  /*3cf0*/  IADD3 R15, R43, 0x29, RZ ;  /* 0x000000292b0f7810 */ /* 0x000fe20007ffe0ff */
[----:B------:R-:W2:Y:S01]  /*3d00*/  MUFU.TANH R39, R39 ;  /* 0x0000002700277308 */ /* 0x000ea20000002400 */
[----:B---3--:R-:W-:Y:S02]  /*3d10*/  FSEL R22, R48, -INF , !P0 ;  /* 0xff80000030167808 */ /* 0x008fe40004000000 */
[----:B----4-:R-:W-:Y:S02]  /*3d20*/  FSEL R20, R44, -INF , !P2 ;  /* 0xff8000002c147808 */ /* 0x010fe40005000000 */
[----:B------:R-:W-:Y:S02]  /*3d30*/  FSEL R195, R195, -INF , !P6 ;  /* 0xff800000c3c37808 */ /* 0x000fe40007000000 */
[-C--:B------:R-:W-:Y:S01]  /*3d40*/  ISETP.GE.AND P0, PT, R29, R248.reuse, PT ;  /* 0x000000f81d00720c */ /* 0x080fe20003f06270 */
[----:B------:R-:W3:Y:S01]  /*3d50*/  MUFU.TANH R192, R91 ;  /* 0x0000005b00c07308 */ /* 0x000ee20000002400 */
[----:B------:R-:W-:-:S02]  /*3d60*/  ISETP.GE.AND P2, PT, R15, R248, PT ;  /* 0x000000f80f00720c */ /* 0x000fc40003f46270 */
[-C--:B------:R-:W-:Y:S02]  /*3d70*/  ISETP.GE.AND P6, PT, R15, R2.reuse, PT ;  /* 0x000000020f00720c */ /* 0x080fe40003fc6270 */
[----:B------:R-:W-:Y:S02]  /*3d80*/  IADD3 R15, R43, 0x31, RZ ;  /* 0x000000312b0f7810 */ /* 0x000fe40007ffe0ff */
[----:B-----5:R-:W-:Y:S01]  /*3d90*/  FSEL R21, R37, -INF , !P3 ;  /* 0xff80000025157808 */ /* 0x020fe20005800000 */
[----:B------:R-:W4:Y:S01]  /*3da0*/  MUFU.TANH R25, R25 ;  /* 0x0000001900197308 */ /* 0x000f220000002400 */
[----:B-1----:R-:W-:Y:S02]  /*3db0*/  FSEL R193, R193, -INF , !P0 ;  /* 0xff800000c1c17808 */ /* 0x002fe40004000000 */
[-C--:B------:R-:W-:Y:S02]  /*3dc0*/  ISETP.GE.AND P3, PT, R17, R2.reuse, PT ;  /* 0x000000021100720c */ /* 0x080fe40003f66270 */
[----:B------:R-:W-:-:S02]  /*3dd0*/  ISETP.GE.AND P0, PT, R15, R2, PT ;  /* 0x000000020f00720c */ /* 0x000fc40003f06270 */
[C---:B------:R-:W-:Y:S01]  /*3de0*/  IADD3 R17, R43.reuse, 0x21, RZ ;  /* 0x000000212b117810 */ /* 0x040fe20007ffe0ff */
[----:B------:R-:W1:Y:S01]  /*3df0*/  MUFU.TANH R42, R42 ;  /* 0x0000002a002a7308 */ /* 0x000e620000002400 */
[----:B------:R-:W-:Y:S02]  /*3e00*/  IADD3 R13, R43, 0x30, RZ ;  /* 0x000000302b0d7810 */ /* 0x000fe40007ffe0ff */
[----:B------:R-:W-:Y:S02]  /*3e10*/  FSEL R4, R41, -INF , !P5 ;  /* 0xff80000029047808 */ /* 0x000fe40006800000 */
[----:B------:R-:W-:Y:S02]  /*3e20*/  ISETP.GE.AND P5, PT, R19, R248, PT ;  /* 0x000000f81300720c */ /* 0x000fe40003fa6270 */
[----:B--2---:R-:W-:Y:S01]  /*3e30*/  FSEL R24, R39, -INF , !P4 ;  /* 0xff80000027187808 */ /* 0x004fe20006000000 */
[----:B------:R-:W2:Y:S01]  /*3e40*/  MUFU.TANH R196, R67 ;  /* 0x0000004300c47308 */ /* 0x000ea20000002400 */
[----:B---3--:R-:W-:-:S02]  /*3e50*/  FSEL R192, R192, -INF , !P0 ;  /* 0xff800000c0c07808 */ /* 0x008fc40004000000 */
[----:B------:R-:W-:Y:S02]  /*3e60*/  ISETP.GE.AND P4, PT, R17, R248, PT ;  /* 0x000000f81100720c */ /* 0x000fe40003f86270 */
[----:B----4-:R-:W-:Y:S02]  /*3e70*/  FSEL R19, R25, -INF , !P1 ;  /* 0xff80000019137808 */ /* 0x010fe40004800000 */
[----:B------:R-:W-:Y:S01]  /*3e80*/  FSEL R200, R200, -INF , !P3 ;  /* 0xff800000c8c87808 */ /* 0x000fe20005800000 */
[----:B------:R-:W3:Y:S01]  /*3e90*/  MUFU.TANH R88, R88 ;  /* 0x0000005800587308 */ /* 0x000ee20000002400 */
[----:B------:R-:W-:Y:S02]  /*3ea0*/  PLOP3.LUT P0, PT, PT, PT, UP0, 0x80, 0x0 ;  /* 0x000000000000781c */ /* 0x000fe40003f0f008 */
[----:B------:R-:W-:Y:S02]  /*3eb0*/  ISETP.GE.AND P1, PT, R17, R2, PT ;  /* 0x000000021100720c */ /* 0x000fe40003f26270 */
[----:B------:R-:W-:-:S02]  /*3ec0*/  ISETP.GE.AND P3, PT, R13, R248, PT ;  /* 0x000000f80d00720c */ /* 0x000fc40003f66270 */
[----:B------:R-:W-:Y:S01]  /*3ed0*/  FSEL R187, R187, -INF , !P4 ;  /* 0xff800000bbbb7808 */ /* 0x000fe20006000000 */
[----:B------:R-:W4:Y:S01]  /*3ee0*/  MUFU.TANH R189, R65 ;  /* 0x0000004100bd7308 */ /* 0x000f220000002400 */
[----:B-1----:R-:W-:Y:S02]  /*3ef0*/  FSEL R17, R42, -INF , !P5 ;  /* 0xff8000002a117808 */ /* 0x002fe40006800000 */
[----:B------:R-:W-:Y:S02]  /*3f00*/  ISETP.GE.AND P4, PT, R13, R2, PT ;  /* 0x000000020d00720c */ /* 0x000fe40003f86270 */
[----:B------:R-:W-:Y:S02]  /*3f10*/  FSEL R194, R194, -INF , !P1 ;  /* 0xff800000c2c27808 */ /* 0x000fe40004800000 */
[----:B--2---:R-:W-:Y:S01]  /*3f20*/  FSEL R196, R196, -INF , !P6 ;  /* 0xff800000c4c47808 */ /* 0x004fe20007000000 */
[----:B------:R-:W1:Y:S01]  /*3f30*/  MUFU.TANH R198, R66 ;  /* 0x0000004200c67308 */ /* 0x000e620000002400 */
[----:B---3--:R-:W-:-:S02]  /*3f40*/  FSEL R199, R88, -INF , !P3 ;  /* 0xff80000058c77808 */ /* 0x008fc40005800000 */
[----:B------:R-:W-:Y:S02]  /*3f50*/  ISETP.GE.AND P5, PT, R29, R2, PT ;  /* 0x000000021d00720c */ /* 0x000fe40003fa6270 */
[----:B------:R-:W-:Y:S02]  /*3f60*/  IADD3 R13, R43, 0x38, RZ ;  /* 0x000000382b0d7810 */ /* 0x000fe40007ffe0ff */
[-C--:B------:R-:W-:Y:S01]  /*3f70*/  ISETP.GE.AND P1, PT, R15, R248.reuse, PT ;  /* 0x000000f80f00720c */ /* 0x080fe20003f26270 */
[----:B------:R-:W2:Y:S01]  /*3f80*/  MUFU.TANH R197, R89 ;  /* 0x0000005900c57308 */ /* 0x000ea20000002400 */
[C---:B------:R-:W-:Y:S02]  /*3f90*/  ISETP.GE.AND P6, PT, R43.reuse, R248, PT ;  /* 0x000000f82b00720c */ /* 0x040fe40003fc6270 */
[C---:B------:R-:W-:Y:S02]  /*3fa0*/  ISETP.GE.AND P3, PT, R43.reuse, R2, PT ;  /* 0x000000022b00720c */ /* 0x040fe40003f66270 */
[----:B------:R-:W-:-:S02]  /*3fb0*/  IADD3 R43, R43, 0x39, RZ ;  /* 0x000000392b2b7810 */ /* 0x000fc40007ffe0ff */
[----:B----4-:R-:W-:Y:S01]  /*3fc0*/  FSEL R189, R189, -INF , !P2 ;  /* 0xff800000bdbd7808 */ /* 0x010fe20005000000 */
[----:B------:R-:W3:Y:S01]  /*3fd0*/  MUFU.TANH R168, R90 ;  /* 0x0000005a00a87308 */ /* 0x000ee20000002400 */
[----:B-1----:R-:W-:Y:S02]  /*3fe0*/  FSEL R198, R198, -INF , !P5 ;  /* 0xff800000c6c67808 */ /* 0x002fe40006800000 */
[C---:B------:R-:W-:Y:S02]  /*3ff0*/  ISETP.GE.AND P5, PT, R13.reuse, R248, PT ;  /* 0x000000f80d00720c */ /* 0x040fe40003fa6270 */
[-C--:B------:R-:W-:Y:S02]  /*4000*/  ISETP.GE.AND P2, PT, R13, R2.reuse, PT ;  /* 0x000000020d00720c */ /* 0x080fe40003f46270 */
[----:B------:R-:W-:Y:S01]  /*4010*/  FSEL R6, R6, -INF , !P6 ;  /* 0xff80000006067808 */ /* 0x000fe20007000000 */
[----:B------:R-:W1:Y:S01]  /*4020*/  MUFU.TANH R171, R84 ;  /* 0x0000005400ab7308 */ /* 0x000e620000002400 */
[----:B--2---:R-:W-:Y:S01]  /*4030*/  FSEL R197, R197, -INF , !P1 ;  /* 0xff800000c5c57808 */ /* 0x004fe20004800000 */
[----:B------:R-:W-:Y:S01]  /*4040*/  BAR.SYNC.DEFER_BLOCKING 0x0 ;  /* 0x0000000000007b1d */ /* 0x000fe20000010000 */
[----:B------:R-:W-:-:S02]  /*4050*/  ISETP.GE.AND P1, PT, R43, R2, PT ;  /* 0x000000022b00720c */ /* 0x000fc40003f26270 */
[----:B------:R-:W-:-:S03]  /*4060*/  FSEL R32, R32, -INF , !P3 ;  /* 0xff80000020207808 */ /* 0x000fc60005800000 */
[----:B------:R-:W2:Y:S01]  /*4070*/  MUFU.TANH R169, R85 ;  /* 0x0000005500a97308 */ /* 0x000ea20000002400 */
[----:B---3--:R-:W-:Y:S02]  /*4080*/  FSEL R168, R168, -INF , !P4 ;  /* 0xff800000a8a87808 */ /* 0x008fe40006000000 */
[----:B------:R-:W-:-:S05]  /*4090*/  ISETP.GE.AND P4, PT, R43, R248, PT ;  /* 0x000000f82b00720c */ /* 0x000fca0003f86270 */
[----:B------:R-:W3:Y:S01]  /*40a0*/  MUFU.TANH R190, R86 ;  /* 0x0000005600be7308 */ /* 0x000ee20000002400 */
[----:B-1----:R-:W-:-:S07]  /*40b0*/  FSEL R171, R171, -INF , !P5 ;  /* 0xff800000abab7808 */ /* 0x002fce0006800000 */
[----:B------:R-:W1:Y:S01]  /*40c0*/  MUFU.TANH R188, R87 ;  /* 0x0000005700bc7308 */ /* 0x000e620000002400 */
[----:B--2---:R-:W-:Y:S02]  /*40d0*/  FSEL R169, R169, -INF , !P4 ;  /* 0xff800000a9a97808 */ /* 0x004fe40006000000 */
[----:B---3--:R-:W-:Y:S02]  /*40e0*/  FSEL R190, R190, -INF , !P2 ;  /* 0xff800000bebe7808 */ /* 0x008fe40005000000 */
[----:B-1----:R-:W-:Y:S01]  /*40f0*/  FSEL R188, R188, -INF , !P1 ;  /* 0xff800000bcbc7808 */ /* 0x002fe20004800000 */
        /* <DEDUP_REMOVED lines=71> */
.L_x_935:
[----:B------:R-:W-:Y:S05]  /*4570*/  BSYNC B0 ;  /* 0x0000000000007941 */ /* 0x000fea0003800000 */
.L_x_934:
[----:B------:R-:W0:Y:S02]  /*4580*/  LDGDEPBAR ;  /* 0x00000000000079af */ /* 0x000e240000000000 */
.L_x_933:
        /* <DEDUP_REMOVED lines=55> */
[C---:B------:R-:W-:Y:S01]  /*4900*/  FMUL.FTZ R191, R3.reuse, c[0x0][0x23c] ;  /* 0x00008f0003bf7a20 */ /* 0x040fe20000410000 */
        /* <DEDUP_REMOVED lines=13> */
[----:B------:R-:W-:Y:S01]  /*49e0*/  LDSM.16.MT88.4 R12, [R226+0x18800] ;  /* 0x01880000e20c783b */ /* 0x000fe20000004200 */
[----:B------:R-:W-:-:S02]  /*49f0*/  FFMA.FTZ R183, R40, c[0x0][0x23c], -R191 ;  /* 0x00008f0028b77a23 */ /* 0x000fc400000108bf */
[--C-:B------:R-:W-:Y:S01]  /*4a00*/  FFMA.FTZ R176, R4, c[0x0][0x23c], -R191.reuse ;  /* 0x00008f0004b07a23 */ /* 0x100fe200000108bf */
[----:B------:R-:W1:Y:S01]  /*4a10*/  LDSM.16.MT88.4 R40, [R228+0x1a000] ;  /* 0x01a00000e428783b */ /* 0x000e620000004200 */
[--C-:B------:R-:W-:Y:S01]  /*4a20*/  FFMA.FTZ R173, R19, c[0x0][0x23c], -R170.reuse ;  /* 0x00008f0013ad7a23 */ /* 0x100fe200000108aa */
[----:B------:R-:W2:Y:S01]  /*4a30*/  MUFU.EX2 R180, R180 ;  /* 0x000000b400b47308 */ /* 0x000ea20000000800 */
[--C-:B------:R-:W-:Y:S01]  /*4a40*/  FFMA.FTZ R166, R17, c[0x0][0x23c], -R170.reuse ;  /* 0x00008f0011a67a23 */ /* 0x100fe200000108aa */
[----:B------:R-:W3:Y:S01]  /*4a50*/  LDSM.16.MT88.4 R4, [R224+0x1e000] ;  /* 0x01e00000e004783b */ /* 0x000ee20000004200 */
[--C-:B------:R-:W-:Y:S02]  /*4a60*/  FFMA.FTZ R177, R16, c[0x0][0x23c], -R191.reuse ;  /* 0x00008f0010b17a23 */ /* 0x100fe400000108bf */
[--C-:B------:R-:W-:Y:S01]  /*4a70*/  FFMA.FTZ R179, R23, c[0x0][0x23c], -R170.reuse ;  /* 0x00008f0017b37a23 */ /* 0x100fe200000108aa */
[----:B------:R-:W4:Y:S01]  /*4a80*/  LDSM.16.MT88.4 R16, [R228+0x18800] ;  /* 0x01880000e410783b */ /* 0x000f220000004200 */
[----:B------:R-:W-:Y:S01]  /*4a90*/  FFMA.FTZ R174, R21, c[0x0][0x23c], -R170 ;  /* 0x00008f0015ae7a23 */ /* 0x000fe200000108aa */
[----:B------:R-:W-:Y:S01]  /*4aa0*/  MUFU.EX2 R178, R178 ;  /* 0x000000b200b27308 */ /* 0x000fe20000000800 */
[--C-:B------:R-:W-:Y:S01]  /*4ab0*/  FFMA.FTZ R172, R24, c[0x0][0x23c], -R191.reuse ;  /* 0x00008f0018ac7a23 */ /* 0x100fe200000108bf */
[----:B------:R-:W-:Y:S01]  /*4ac0*/  LDSM.16.MT88.4 R28, [R225+0x18800] ;  /* 0x01880000e11c783b */ /* 0x000fe20000004200 */
        /* <DEDUP_REMOVED lines=15> */
[--C-:B------:R-:W-:Y:S01]  /*4bc0*/  FFMA.FTZ R196, R196, c[0x0][0x23c], -R191.reuse ;  /* 0x00008f00c4c47a23 */ /* 0x100fe200000108bf */
[----:B------:R-:W1:Y:S01]  /*4bd0*/  MUFU.EX2 R185, R185 ;  /* 0x000000b900b97308 */ /* 0x000e620000000800 */
[----:B-----5:R-:W-:Y:S01]  /*4be0*/  F2FP.BF16.PACK_AB R130, R175, R178 ;  /* 0x000000b2af82723e */ /* 0x020fe200000010ff */
[----:B------:R-:W-:Y:S02]  /*4bf0*/  FFMA.FTZ R198, R199, c[0x0][0x23c], -R170 ;  /* 0x00008f00c7c67a23 */ /* 0x000fe400000108aa */
[--C-:B------:R-:W-:Y:S02]  /*4c00*/  FFMA.FTZ R201, R168, c[0x0][0x23c], -R191.reuse ;  /* 0x00008f00a8c97a23 */ /* 0x100fe400000108bf */
[----:B------:R-:W-:-:S02]  /*4c10*/  FFMA.FTZ R192, R192, c[0x0][0x23c], -R191 ;  /* 0x00008f00c0c07a23 */ /* 0x000fc400000108bf */
[----:B------:R-:W-:Y:S01]  /*4c20*/  MUFU.EX2 R183, R183 ;  /* 0x000000b700b77308 */ /* 0x000fe20000000800 */
[--C-:B------:R-:W-:Y:S02]  /*4c30*/  FFMA.FTZ R190, R190, c[0x0][0x23c], -R191.reuse ;  /* 0x00008f00bebe7a23 */ /* 0x100fe400000108bf */
[--C-:B------:R-:W-:Y:S02]  /*4c40*/  FFMA.FTZ R197, R197, c[0x0][0x23c], -R170.reuse ;  /* 0x00008f00c5c57a23 */ /* 0x100fe400000108aa */
[--C-:B------:R-:W-:Y:S02]  /*4c50*/  FFMA.FTZ R199, R171, c[0x0][0x23c], -R170.reuse ;  /* 0x00008f00abc77a23 */ /* 0x100fe400000108aa */
[----:B------:R-:W-:Y:S01]  /*4c60*/  FFMA.FTZ R200, R169, c[0x0][0x23c], -R170 ;  /* 0x00008f00a9c87a23 */ /* 0x000fe200000108aa */
[----:B------:R-:W5:Y:S01]  /*4c70*/  MUFU.EX2 R176, R176 ;  /* 0x000000b000b07308 */ /* 0x000f620000000800 */
[----:B-1----:R-:W-:Y:S01]  /*4c80*/  F2FP.BF16.PACK_AB R129, R185, R182 ;  /* 0x000000b6b981723e */ /* 0x002fe200000010ff */
[----:B------:R-:W-:Y:S01]  /*4c90*/  FFMA.FTZ R191, R188, c[0x0][0x23c], -R191 ;  /* 0x00008f00bcbf7a23 */ /* 0x000fe200000108bf */
[----:B------:R-:W-:Y:S01]  /*4ca0*/  LDSM.16.MT88.4 R168, [R228+0x19800] ;  /* 0x01980000e4a8783b */ /* 0x000fe20000004200 */
[----:B------:R-:W-:-:S02]  /*4cb0*/  FADD.FTZ R181, R181, R180 ;  /* 0x000000b4b5b57221 */ /* 0x000fc40000010000 */
        /* <DEDUP_REMOVED lines=194> */
[----:B------:R-:W-:-:S03]  /*58e0*/  FADD.FTZ R252, R191, R190 ;  /* 0x000000bebffc7221 */ /* 0x000fc60000010000 */
[----:B------:R-:W-:Y:S02]  /*58f0*/  STL [R1], R249 ;  /* 0x000000f901007387 */ /* 0x000fe40000100800 */
[C---:B------:R-:W-:Y:S02]  /*5900*/  HMMA.16816.F32.BF16 R40, R4.reuse, R18, R40 ;  /* 0x000000120428723c */ /* 0x040fe40000041828 */
[----:B------:R-:W1:Y:S06]  /*5910*/  LDSM.16.MT88.4 R16, [R228+0x1d800] ;  /* 0x01d80000e410783b */ /* 0x000e6c0000004200 */
        /* <DEDUP_REMOVED lines=114> */
[----:B------:R-:W2:Y:S04]  /*6040*/  LDSM.16.M88.4 R32, [R233+0x10800] ;  /* 0x01080000e920783b */ /* 0x000ea80000000200 */
[----:B------:R-:W5:Y:S04]  /*6050*/  LDSM.16.M88.4 R24, [R233+0x11000] ;  /* 0x01100000e918783b */ /* 0x000f680000000200 */
[----:B-1----:R-:W1:Y:S04]  /*6060*/  LDSM.16.M88.4 R16, [R233+0x11800] ;  /* 0x01180000e910783b */ /* 0x002e680000000200 */
[----:B------:R-:W-:Y:S04]  /*6070*/  LDSM.16.M88.4 R20, [R232] ;  /* 0x00000000e814783b */ /* 0x000fe80000000200 */
[----:B------:R-:W1:Y:S04]  /*6080*/  LDSM.16.M88.4 R172, [R231] ;  /* 0x00000000e7ac783b */ /* 0x000e680000000200 */
        /* <DEDUP_REMOVED lines=8> */
[----:B------:R-:W0:Y:S05]  /*6110*/  LDGDEPBAR ;  /* 0x00000000000079af */ /* 0x000e2a0000000000 */
[C---:B--2---:R-:W-:Y:S08]  /*6120*/  HMMA.16816.F32.BF16 R168, R188.reuse, R32, RZ ;  /* 0x00000020bca8723c */ /* 0x044ff000000418ff */
[C---:B-----5:R-:W-:Y:S08]  /*6130*/  HMMA.16816.F32.BF16 R28, R188.reuse, R24, RZ ;  /* 0x00000018bc1c723c */ /* 0x060ff000000418ff */
[C---:B------:R-:W-:Y:S08]  /*6140*/  HMMA.16816.F32.BF16 R32, R188.reuse, R34, RZ ;  /* 0x00000022bc20723c */ /* 0x040ff000000418ff */
[C---:B------:R-:W-:Y:S08]  /*6150*/  HMMA.16816.F32.BF16 R24, R188.reuse, R26, RZ ;  /* 0x0000001abc18723c */ /* 0x040ff000000418ff */
[C---:B-1----:R-:W-:Y:S08]  /*6160*/  HMMA.16816.F32.BF16 R192, R188.reuse, R16, RZ ;  /* 0x00000010bcc0723c */ /* 0x042ff000000418ff */
[----:B------:R-:W-:Y:S01]  /*6170*/  HMMA.16816.F32.BF16 R188, R188, R18, RZ ;  /* 0x00000012bcbc723c */ /* 0x000fe200000418ff */
        /* <DEDUP_REMOVED lines=54> */
[C---:B---3--:R-:W-:Y:S08]  /*64e0*/  HMMA.16816.F32.BF16 R192, R20.reuse, R176, R192 ;  /* 0x000000b014c0723c */ /* 0x048ff000000418c0 */
[C---:B------:R-:W-:Y:S01]  /*64f0*/  HMMA.16816.F32.BF16 R188, R20.reuse, R178, R188 ;  /* 0x000000b214bc723c */ /* 0x040fe200000418bc */
[----:B------:R-:W1:Y:S07]  /*6500*/  LDSM.16.M88.4 R176, [R227+0x13800] ;  /* 0x01380000e3b0783b */ /* 0x000e6e0000000200 */
        /* <DEDUP_REMOVED lines=35> */
[C---:B-----5:R-:W-:Y:S08]  /*6740*/  HMMA.16816.F32.BF16 R4, R16.reuse, R184, R4 ;  /* 0x000000b81004723c */ /* 0x060ff00000041804 */
[C---:B------:R-:W-:Y:S01]  /*6750*/  HMMA.16816.F32.BF16 R12, R16.reuse, R186, R12 ;  /* 0x000000ba100c723c */ /* 0x040fe2000004180c */
[----:B------:R-:W5:Y:S07]  /*6760*/  LDSM.16.M88.4 R184, [R214] ;  /* 0x00000000d6b8783b */ /* 0x000f6e0000000200 */
        /* <DEDUP_REMOVED lines=28> */
[----:B------:R-:W-:Y:S07]  /*6930*/  LDSM.16.M88.4 R196, [R233+0x17800] ;  /* 0x01780000e9c4783b */ /* 0x000fee0000000200 */
[C---:B-----5:R-:W-:Y:S08]  /*6940*/  HMMA.16816.F32.BF16 R28, R176.reuse, R184, R28 ;  /* 0x000000b8b01c723c */ /* 0x060ff0000004181c */
[C---:B------:R-:W-:Y:S01]  /*6950*/  HMMA.16816.F32.BF16 R24, R176.reuse, R186, R24 ;  /* 0x000000bab018723c */ /* 0x040fe20000041818 */
[----:B------:R-:W3:Y:S07]  /*6960*/  LDSM.16.M88.4 R184, [R220+0x5000] ;  /* 0x00500000dcb8783b */ /* 0x000eee0000000200 */
        /* <DEDUP_REMOVED lines=15> */
[----:B------:R-:W3:Y:S04]  /*6a60*/  LDSM.16.M88.4 R176, [R211] ;  /* 0x00000000d3b0783b */ /* 0x000ee80000000200 */
        /* <DEDUP_REMOVED lines=9> */
[----:B------:R-:W1:Y:S07]  /*6b00*/  LDSM.16.M88.4 R16, [R227+0x16000] ;  /* 0x01600000e310783b */ /* 0x000e6e0000000200 */
[C---:B---3--:R-:W-:Y:S08]  /*6b10*/  HMMA.16816.F32.BF16 R4, R184.reuse, R176, R4 ;  /* 0x000000b0b804723c */ /* 0x048ff00000041804 */
[C---:B------:R-:W-:Y:S01]  /*6b20*/  HMMA.16816.F32.BF16 R12, R184.reuse, R178, R12 ;  /* 0x000000b2b80c723c */ /* 0x040fe2000004180c */
[----:B------:R-:W-:Y:S07]  /*6b30*/  LDSM.16.M88.4 R176, [R227+0x16800] ;  /* 0x01680000e3b0783b */ /* 0x000fee0000000200 */
[C---:B----4-:R-:W-:Y:S08]  /*6b40*/  HMMA.16816.F32.BF16 R168, R184.reuse, R20, R168 ;  /* 0x00000014b8a8723c */ /* 0x050ff000000418a8 */
[C---:B------:R-:W-:Y:S01]  /*6b50*/  HMMA.16816.F32.BF16 R32, R184.reuse, R22, R32 ;  /* 0x00000016b820723c */ /* 0x040fe20000041820 */
[----:B------:R-:W3:Y:S07]  /*6b60*/  LDSM.16.M88.4 R20, [R229+0xc000] ;  /* 0x00c00000e514783b */ /* 0x000eee0000000200 */
[C---:B--2---:R-:W-:Y:S08]  /*6b70*/  HMMA.16816.F32.BF16 R28, R184.reuse, R172, R28 ;  /* 0x000000acb81c723c */ /* 0x044ff0000004181c */
[----:B------:R-:W-:Y:S01]  /*6b80*/  HMMA.16816.F32.BF16 R24, R184, R174, R24 ;  /* 0x000000aeb818723c */ /* 0x000fe20000041818 */
[----:B------:R-:W2:Y:S07]  /*6b90*/  LDSM.16.M88.4 R172, [R227+0x17000] ;  /* 0x01700000e3ac783b */ /* 0x000eae0000000200 */
[C---:B-1----:R-:W-:Y:S08]  /*6ba0*/  HMMA.16816.F32.BF16 R4, R180.reuse, R16, R4 ;  /* 0x00000010b404723c */ /* 0x042ff00000041804 */
[----:B------:R-:W-:Y:S01]  /*6bb0*/  HMMA.16816.F32.BF16 R12, R180, R18, R12 ;  /* 0x00000012b40c723c */ /* 0x000fe2000004180c */
[----:B------:R-:W1:Y:S07]  /*6bc0*/  LDSM.16.M88.4 R16, [R220+0x6800] ;  /* 0x00680000dc10783b */ /* 0x000e6e0000000200 */
[----:B------:R-:W-:Y:S08]  /*6bd0*/  HMMA.16816.F32.BF16 R192, R200, R196, R192 ;  /* 0x000000c4c8c0723c */ /* 0x000ff000000418c0 */
[C---:B---3--:R-:W-:Y:S08]  /*6be0*/  HMMA.16816.F32.BF16 R4, R20.reuse, R204, R4 ;  /* 0x000000cc1404723c */ /* 0x048ff00000041804 */
[----:B------:R-:W-:Y:S08]  /*6bf0*/  HMMA.16816.F32.BF16 R12, R20, R206, R12 ;  /* 0x000000ce140c723c */ /* 0x000ff0000004180c */
[C---:B--2---:R-:W-:Y:S08]  /*6c00*/  HMMA.16816.F32.BF16 R28, R180.reuse, R172, R28 ;  /* 0x000000acb41c723c */ /* 0x044ff0000004181c */
[----:B------:R-:W-:Y:S01]  /*6c10*/  HMMA.16816.F32.BF16 R24, R180, R174, R24 ;  /* 0x000000aeb418723c */ /* 0x000fe20000041818 */
[----:B------:R-:W2:Y:S01]  /*6c20*/  LDSM.16.M88.4 R172, [R208] ;  /* 0x00000000d0ac783b */ /* 0x000ea20000000200 */
[----:B------:R-:W-:-:S02]  /*6c30*/  FMUL.FTZ R0, R4, c[0x0][0x2ec] ;  /* 0x0000bb0004007a20 */ /* 0x000fc40000410000 */
[----:B------:R-:W-:-:S04]  /*6c40*/  FMUL.FTZ R166, R5, c[0x0][0x2ec] ;  /* 0x0000bb0005a67a20 */ /* 0x000fc80000410000 */
[C---:B------:R-:W-:Y:S01]  /*6c50*/  HMMA.16816.F32.BF16 R168, R180.reuse, R176, R168 ;  /* 0x000000b0b4a8723c */ /* 0x040fe200000418a8 */
[----:B------:R-:W-:Y:S01]  /*6c60*/  FMUL.FTZ R12, R12, c[0x0][0x2ec] ;  /* 0x0000bb000c0c7a20 */ /* 0x000fe20000410000 */
[----:B------:R-:W3:Y:S01]  /*6c70*/  MUFU.TANH R166, R166 ;  /* 0x000000a600a67308 */ /* 0x000ee20000002400 */
[----:B------:R-:W-:Y:S02]  /*6c80*/  FMUL.FTZ R13, R13, c[0x0][0x2ec] ;  /* 0x0000bb000d0d7a20 */ /* 0x000fe40000410000 */
[----:B------:R-:W-:Y:S02]  /*6c90*/  FMUL.FTZ R14, R14, c[0x0][0x2ec] ;  /* 0x0000bb000e0e7a20 */ /* 0x000fe40000410000 */
[----:B------:R-:W-:Y:S01]  /*6ca0*/  FMUL.FTZ R176, R6, c[0x0][0x2ec] ;  /* 0x0000bb0006b07a20 */ /* 0x000fe20000410000 */
[----:B------:R-:W-:Y:S02]  /*6cb0*/  HMMA.16816.F32.BF16 R32, R180, R178, R32 ;  /* 0x000000b2b420723c */ /* 0x000fe40000041820 */
[----:B------:R-:W-:Y:S05]  /*6cc0*/  MUFU.TANH R197, R12 ;  /* 0x0000000c00c57308 */ /* 0x000fea0000002400 */
[----:B------:R-:W-:Y:S01]  /*6cd0*/  FMUL.FTZ R179, R7, c[0x0][0x2ec] ;  /* 0x0000bb0007b37a20 */ /* 0x000fe20000410000 */
[----:B------:R-:W-:Y:S01]  /*6ce0*/  HMMA.16816.F32.BF16 R188, R200, R198, R188 ;  /* 0x000000c6c8bc723c */ /* 0x000fe200000418bc */
[----:B------:R-:W4:Y:S01]  /*6cf0*/  LDSM.16.M88.4 R4, [R220+0x7000] ;  /* 0x00700000dc04783b */ /* 0x000f220000000200 */
[----:B------:R-:W-:Y:S01]  /*6d00*/  MUFU.TANH R167, R13 ;  /* 0x0000000d00a77308 */ /* 0x000fe20000002400 */
[----:B------:R-:W-:-:S05]  /*6d10*/  FMUL.FTZ R178, R15, c[0x0][0x2ec] ;  /* 0x0000bb000fb27a20 */ /* 0x000fca0000410000 */
[C---:B-1----:R-:W-:Y:S02]  /*6d20*/  HMMA.16816.F32.BF16 R168, R20.reuse, R16, R168 ;  /* 0x0000001014a8723c */ /* 0x042fe400000418a8 */
[----:B------:R1:W-:Y:S06]  /*6d30*/  MUFU.TANH R177, R14 ;  /* 0x0000000e00b17308 */ /* 0x0003ec0000002400 */
[----:B------:R-:W-:Y:S01]  /*6d40*/  HMMA.16816.F32.BF16 R32, R20, R18, R32 ;  /* 0x000000121420723c */ /* 0x000fe20000041820 */
[----:B------:R-:W-:Y:S01]  /*6d50*/  LDSM.16.M88.4 R16, [R220+0x7800] ;  /* 0x00780000dc10783b */ /* 0x000fe20000000200 */
[----:B------:R-:W5:Y:S06]  /*6d60*/  MUFU.TANH R179, R179 ;  /* 0x000000b300b37308 */ /* 0x000f6c0000002400 */
[----:B--2---:R-:W-:Y:S01]  /*6d70*/  HMMA.16816.F32.BF16 R192, R184, R172, R192 ;  /* 0x000000acb8c0723c */ /* 0x004fe200000418c0 */
[----:B-1----:R-:W1:Y:S01]  /*6d80*/  LDSM.16.M88.4 R12, [R227+0x17800] ;  /* 0x01780000e30c783b */ /* 0x002e620000000200 */
[----:B------:R-:W2:Y:S01]  /*6d90*/  MUFU.TANH R178, R178 ;  /* 0x000000b200b27308 */ /* 0x000ea20000002400 */
[----:B------:R-:W-:-:S05]  /*6da0*/  DEPBAR.LE SB0, 0x0 ;  /* 0x000080000000791a */ /* 0x000fca0000000000 */
[----:B------:R-:W-:Y:S01]  /*6db0*/  HMMA.16816.F32.BF16 R188, R184, R174, R188 ;  /* 0x000000aeb8bc723c */ /* 0x000fe200000418bc */
[----:B------:R-:W-:Y:S02]  /*6dc0*/  FMUL.FTZ R196, R168, c[0x0][0x2ec] ;  /* 0x0000bb00a8c47a20 */ /* 0x000fe40000410000 */
[----:B------:R-:W-:Y:S01]  /*6dd0*/  FMUL.FTZ R168, R169, c[0x0][0x2ec] ;  /* 0x0000bb00a9a87a20 */ /* 0x000fe20000410000 */
[----:B------:R-:W-:Y:S01]  /*6de0*/  MUFU.TANH R176, R176 ;  /* 0x000000b000b07308 */ /* 0x000fe20000002400 */
[----:B------:R-:W-:Y:S02]  /*6df0*/  FMUL.FTZ R169, R170, c[0x0][0x2ec] ;  /* 0x0000bb00aaa97a20 */ /* 0x000fe40000410000 */
[----:B------:R-:W-:Y:S01]  /*6e00*/  FMUL.FTZ R170, R171, c[0x0][0x2ec] ;  /* 0x0000bb00abaa7a20 */ /* 0x000fe20000410000 */
[----:B----4-:R-:W-:Y:S01]  /*6e10*/  HMMA.16816.F32.BF16 R28, R20, R4, R28 ;  /* 0x00000004141c723c */ /* 0x010fe2000004181c */
[----:B------:R-:W-:-:S03]  /*6e20*/  FMUL.FTZ R32, R32, c[0x0][0x2ec] ;  /* 0x0000bb0020207a20 */ /* 0x000fc60000410000 */
[----:B------:R-:W-:Y:S03]  /*6e30*/  MUFU.TANH R196, R196 ;  /* 0x000000c400c47308 */ /* 0x000fe60000002400 */
[----:B------:R-:W-:Y:S01]  /*6e40*/  FMUL.FTZ R5, R34, c[0x0][0x2ec] ;  /* 0x0000bb0022057a20 */ /* 0x000fe20000410000 */
[----:B------:R-:W-:Y:S01]  /*6e50*/  HMMA.16816.F32.BF16 R24, R20, R6, R24 ;  /* 0x000000061418723c */ /* 0x000fe20000041818 */
[----:B------:R-:W-:-:S03]  /*6e60*/  FMUL.FTZ R4, R33, c[0x0][0x2ec] ;  /* 0x0000bb0021047a20 */ /* 0x000fc60000410000 */
[----:B------:R-:W4:Y:S01]  /*6e70*/  MUFU.TANH R168, R168 ;  /* 0x000000a800a87308 */ /* 0x000f220000002400 */
[----:B------:R-:W-:-:S07]  /*6e80*/  FMUL.FTZ R33, R35, c[0x0][0x2ec] ;  /* 0x0000bb0023217a20 */ /* 0x000fce0000410000 */
[----:B------:R-:W-:Y:S04]  /*6e90*/  MUFU.TANH R169, R169 ;  /* 0x000000a900a97308 */ /* 0x000fe80000002400 */
[----:B------:R-:W-:Y:S01]  /*6ea0*/  FMUL.FTZ R6, R29, c[0x0][0x2ec] ;  /* 0x0000bb001d067a20 */ /* 0x000fe20000410000 */
[----:B-1----:R-:W-:Y:S01]  /*6eb0*/  HMMA.16816.F32.BF16 R192, R180, R12, R192 ;  /* 0x0000000cb4c0723c */ /* 0x002fe200000418c0 */
[----:B------:R-:W-:Y:S02]  /*6ec0*/  FMUL.FTZ R28, R28, c[0x0][0x2ec] ;  /* 0x0000bb001c1c7a20 */ /* 0x000fe40000410000 */
[----:B------:R-:W1:Y:S01]  /*6ed0*/  MUFU.TANH R170, R170 ;  /* 0x000000aa00aa7308 */ /* 0x000e620000002400 */
[----:B------:R-:W-:Y:S02]  /*6ee0*/  FMUL.FTZ R31, R31, c[0x0][0x2ec] ;  /* 0x0000bb001f1f7a20 */ /* 0x000fe40000410000 */
[----:B------:R-:W-:-:S02]  /*6ef0*/  FMUL.FTZ R30, R30, c[0x0][0x2ec] ;  /* 0x0000bb001e1e7a20 */ /* 0x000fc40000410000 */
[----:B------:R-:W-:Y:S01]  /*6f00*/  IMAD.U32 R12, RZ, RZ, UR26 ;  /* 0x0000001aff0c7e24 */ /* 0x000fe2000f8e00ff */
[----:B------:R-:W-:Y:S01]  /*6f10*/  HMMA.16816.F32.BF16 R188, R180, R14, R188 ;  /* 0x0000000eb4bc723c */ /* 0x000fe200000418bc */
[----:B------:R-:W-:Y:S01]  /*6f20*/  FMUL.FTZ R24, R24, c[0x0][0x2ec] ;  /* 0x0000bb0018187a20 */ /* 0x000fe20000410000 */
[----:B------:R-:W1:Y:S01]  /*6f30*/  MUFU.TANH R32, R32 ;  /* 0x0000002000207308 */ /* 0x000e620000002400 */
[----:B------:R-:W-:Y:S02]  /*6f40*/  IMAD R7, R12, 0x40, R165 ;  /* 0x000000400c077824 */ /* 0x000fe400078e02a5 */
[----:B------:R-:W-:Y:S02]  /*6f50*/  FMUL.FTZ R165, R25, c[0x0][0x2ec] ;  /* 0x0000bb0019a57a20 */ /* 0x000fe40000410000 */
[----:B------:R-:W-:Y:S01]  /*6f60*/  FMUL.FTZ R26, R26, c[0x0][0x2ec] ;  /* 0x0000bb001a1a7a20 */ /* 0x000fe20000410000 */
[C---:B------:R-:W-:Y:S02]  /*6f70*/  IADD3 R13, R7.reuse, 0x1, RZ ;  /* 0x00000001070d7810 */ /* 0x040fe40007ffe0ff */
[----:B------:R-:W-:Y:S01]  /*6f80*/  IADD3 R29, R7, 0x8, RZ ;  /* 0x00000008071d7810 */ /* 0x000fe20007ffe0ff */
[----:B------:R-:W-:Y:S01]  /*6f90*/  MUFU.TANH R5, R5 ;  /* 0x0000000500057308 */ /* 0x000fe20000002400 */
[----:B------:R-:W-:-:S02]  /*6fa0*/  ISETP.GE.AND P2, PT, R13, R248, PT ;  /* 0x000000f80d00720c */ /* 0x000fc40003f46270 */
[----:B------:R-:W-:Y:S02]  /*6fb0*/  ISETP.GE.AND P1, PT, R13, R2, PT ;  /* 0x000000020d00720c */ /* 0x000fe40003f26270 */
[----:B---3--:R-:W-:Y:S01]  /*6fc0*/  FSEL R13, R166, -INF , !P2 ;  /* 0xff800000a60d7808 */ /* 0x008fe20005000000 */
[C---:B------:R-:W-:Y:S01]  /*6fd0*/  HMMA.16816.F32.BF16 R192, R20.reuse, R16, R192 ;  /* 0x0000001014c0723c */ /* 0x040fe200000418c0 */
[C---:B------:R-:W-:Y:S01]  /*6fe0*/  ISETP.GE.AND P0, PT, R29.reuse, R248, PT ;  /* 0x000000f81d00720c */ /* 0x040fe20003f06270 */
[----:B------:R-:W3:Y:S01]  /*6ff0*/  MUFU.TANH R4, R4 ;  /* 0x0000000400047308 */ /* 0x000ee20000002400 */
[----:B------:R-:W-:Y:S02]  /*7000*/  ISETP.GE.AND P2, PT, R29, R2, PT ;  /* 0x000000021d00720c */ /* 0x000fe40003f46270 */
[----:B------:R-:W-:Y:S02]  /*7010*/  IADD3 R29, R7, 0x9, RZ ;  /* 0x00000009071d7810 */ /* 0x000fe40007ffe0ff */
[----:B-----5:R-:W-:Y:S01]  /*7020*/  FSEL R12, R179, -INF , !P1 ;  /* 0xff800000b30c7808 */ /* 0x020fe20004800000 */
[----:B------:R-:W-:Y:S01]  /*7030*/  HMMA.16816.F32.BF16 R188, R20, R18, R188 ;  /* 0x0000001214bc723c */ /* 0x000fe200000418bc */
[----:B------:R-:W-:Y:S01]  /*7040*/  ISETP.GE.AND P1, PT, R29, R248, PT ;  /* 0x000000f81d00720c */ /* 0x000fe20003f26270 */
[----:B------:R-:W5:Y:S01]  /*7050*/  MUFU.TANH R33, R33 ;  /* 0x0000002100217308 */ /* 0x000f620000002400 */
[----:B------:R-:W-:-:S02]  /*7060*/  IADD3 R25, R7, 0x10, RZ ;  /* 0x0000001007197810 */ /* 0x000fc40007ffe0ff */
[----:B------:R-:W-:Y:S02]  /*7070*/  FSEL R17, R197, -INF , !P0 ;  /* 0xff800000c5117808 */ /* 0x000fe40004000000 */
[----:B------:R-:W-:Y:S02]  /*7080*/  FSEL R16, R177, -INF , !P2 ;  /* 0xff800000b1107808 */ /* 0x000fe40005000000 */
[----:B------:R-:W-:Y:S01]  /*7090*/  FSEL R15, R167, -INF , !P1 ;  /* 0xff800000a70f7808 */ /* 0x000fe20004800000 */
[----:B------:R-:W-:Y:S01]  /*70a0*/  MUFU.TANH R199, R28 ;  /* 0x0000001c00c77308 */ /* 0x000fe20000002400 */
[----:B------:R-:W-:Y:S01]  /*70b0*/  ISETP.GE.AND P0, PT, R29, R2, PT ;  /* 0x000000021d00720c */ /* 0x000fe20003f06270 */
[----:B------:R-:W-:Y:S01]  /*70c0*/  FMUL.FTZ R167, R27, c[0x0][0x2ec] ;  /* 0x0000bb001ba77a20 */ /* 0x000fe20000410000 */
[C---:B------:R-:W-:Y:S02]  /*70d0*/  ISETP.GE.AND P2, PT, R25.reuse, R248, PT ;  /* 0x000000f81900720c */ /* 0x040fe40003f46270 */
[----:B------:R-:W-:Y:S01]  /*70e0*/  ISETP.GE.AND P1, PT, R25, R2, PT ;  /* 0x000000021900720c */ /* 0x000fe20003f26270 */
[----:B------:R-:W-:Y:S01]  /*70f0*/  FMUL.FTZ R182, R194, c[0x0][0x2ec] ;  /* 0x0000bb00c2b67a20 */ /* 0x000fe20000410000 */
[----:B------:R-:W-:Y:S01]  /*7100*/  IADD3 R25, R7, 0x11, RZ ;  /* 0x0000001107197810 */ /* 0x000fe20007ffe0ff */
[----:B------:R1:W-:Y:S01]  /*7110*/  MUFU.TANH R34, R31 ;  /* 0x0000001f00227308 */ /* 0x0003e20000002400 */
[----:B--2---:R-:W-:Y:S01]  /*7120*/  FSEL R14, R178, -INF , !P0 ;  /* 0xff800000b20e7808 */ /* 0x004fe20004000000 */
[----:B------:R-:W-:Y:S01]  /*7130*/  FMUL.FTZ R193, R193, c[0x0][0x2ec] ;  /* 0x0000bb00c1c17a20 */ /* 0x000fe20000410000 */
[----:B------:R-:W-:Y:S01]  /*7140*/  ISETP.GE.AND P0, PT, R25, R248, PT ;  /* 0x000000f81900720c */ /* 0x000fe20003f06270 */
[----:B------:R-:W-:Y:S01]  /*7150*/  FMUL.FTZ R183, R192, c[0x0][0x2ec] ;  /* 0x0000bb00c0b77a20 */ /* 0x000fe20000410000 */
[----:B------:R-:W-:Y:S01]  /*7160*/  IADD3 R27, R7, 0x19, RZ ;  /* 0x00000019071b7810 */ /* 0x000fe20007ffe0ff */
[----:B------:R-:W-:Y:S01]  /*7170*/  FMUL.FTZ R180, R195, c[0x0][0x2ec] ;  /* 0x0000bb00c3b47a20 */ /* 0x000fe20000410000 */
[----:B----4-:R-:W-:Y:S01]  /*7180*/  FSEL R29, R168, -INF , !P0 ;  /* 0xff800000a81d7808 */ /* 0x010fe20004000000 */
[----:B------:R2:W4:Y:S01]  /*7190*/  MUFU.TANH R198, R30 ;  /* 0x0000001e00c67308 */ /* 0x0005220000002400 */
[C---:B------:R-:W-:Y:S01]  /*71a0*/  IADD3 R21, R7.reuse, 0x20, RZ ;  /* 0x0000002007157810 */ /* 0x040fe20007ffe0ff */
[----:B------:R-:W-:Y:S01]  /*71b0*/  FMUL.FTZ R178, R190, c[0x0][0x2ec] ;  /* 0x0000bb00beb27a20 */ /* 0x000fe20000410000 */
[----:B------:R-:W-:Y:S01]  /*71c0*/  IADD3 R19, R7, 0x21, RZ ;  /* 0x0000002107137810 */ /* 0x000fe20007ffe0ff */
[----:B------:R-:W-:Y:S01]  /*71d0*/  FMUL.FTZ R181, R189, c[0x0][0x2ec] ;  /* 0x0000bb00bdb57a20 */ /* 0x000fe20000410000 */
[----:B-1----:R-:W-:-:S03]  /*71e0*/  FSEL R31, R196, -INF , !P2 ;  /* 0xff800000c41f7808 */ /* 0x002fc60005000000 */
[----:B------:R-:W1:Y:S01]  /*71f0*/  MUFU.TANH R6, R6 ;  /* 0x0000000600067308 */ /* 0x000e620000002400 */
[----:B------:R-:W-:Y:S02]  /*7200*/  ISETP.GE.AND P2, PT, R25, R2, PT ;  /* 0x000000021900720c */ /* 0x000fe40003f46270 */
[----:B------:R-:W-:Y:S02]  /*7210*/  IADD3 R25, R7, 0x18, RZ ;  /* 0x0000001807197810 */ /* 0x000fe40007ffe0ff */
[----:B------:R-:W-:Y:S02]  /*7220*/  FSEL R28, R170, -INF , !P2 ;  /* 0xff800000aa1c7808 */ /* 0x000fe40005000000 */
[----:B--2---:R-:W-:Y:S01]  /*7230*/  FSEL R30, R169, -INF , !P1 ;  /* 0xff800000a91e7808 */ /* 0x004fe20004800000 */
[----:B------:R5:W2:Y:S01]  /*7240*/  MUFU.TANH R35, R24 ;  /* 0x0000001800237308 */ /* 0x000aa20000002400 */
[C---:B------:R-:W-:Y:S02]  /*7250*/  ISETP.GE.AND P1, PT, R25.reuse, R248, PT ;  /* 0x000000f81900720c */ /* 0x040fe40003f26270 */
[----:B------:R-:W-:-:S02]  /*7260*/  ISETP.GE.AND P0, PT, R25, R2, PT ;  /* 0x000000021900720c */ /* 0x000fc40003f06270 */
[C---:B------:R-:W-:Y:S02]  /*7270*/  ISETP.GE.AND P2, PT, R27.reuse, R248, PT ;  /* 0x000000f81b00720c */ /* 0x040fe40003f46270 */
[----:B------:R-:W-:Y:S01]  /*7280*/  FSEL R25, R32, -INF , !P1 ;  /* 0xff80000020197808 */ /* 0x000fe20004800000 */
[----:B------:R2:W2:Y:S01]  /*7290*/  MUFU.TANH R166, R26 ;  /* 0x0000001a00a67308 */ /* 0x0004a20000002400 */
[-C--:B------:R-:W-:Y:S02]  /*72a0*/  ISETP.GE.AND P1, PT, R27, R2.reuse, PT ;  /* 0x000000021b00720c */ /* 0x080fe40003f26270 */
[----:B---3--:R-:W-:Y:S01]  /*72b0*/  FSEL R27, R4, -INF , !P2 ;  /* 0xff800000041b7808 */ /* 0x008fe20005000000 */
[----:B------:R-:W-:Y:S01]  /*72c0*/  FMUL.FTZ R4, R188, c[0x0][0x2ec] ;  /* 0x0000bb00bc047a20 */ /* 0x000fe20000410000 */
[----:B------:R-:W-:-:S03]  /*72d0*/  ISETP.GE.AND P2, PT, R21, R2, PT ;  /* 0x000000021500720c */ /* 0x000fc60003f46270 */
[----:B------:R-:W3:Y:S01]  /*72e0*/  MUFU.TANH R165, R165 ;  /* 0x000000a500a57308 */ /* 0x000ee20000002400 */
[----:B-----5:R-:W-:Y:S02]  /*72f0*/  FSEL R24, R33, -INF , !P1 ;  /* 0xff80000021187808 */ /* 0x020fe40004800000 */
[-C--:B------:R-:W-:Y:S02]  /*7300*/  ISETP.GE.AND P1, PT, R19, R248.reuse, PT ;  /* 0x000000f81300720c */ /* 0x080fe40003f26270 */
[----:B----4-:R-:W-:Y:S02]  /*7310*/  FSEL R198, R198, -INF , !P2 ;  /* 0xff800000c6c67808 */ /* 0x010fe40005000000 */
[----:B-1----:R-:W-:Y:S01]  /*7320*/  FSEL R197, R6, -INF , !P1 ;  /* 0xff80000006c57808 */ /* 0x002fe20004800000 */
[----:B------:R-:W1:Y:S01]  /*7330*/  MUFU.TANH R167, R167 ;  /* 0x000000a700a77308 */ /* 0x000e620000002400 */
[----:B--2---:R-:W-:Y:S02]  /*7340*/  FSEL R26, R5, -INF , !P0 ;  /* 0xff800000051a7808 */ /* 0x004fe40004000000 */
[----:B------:R-:W-:-:S02]  /*7350*/  ISETP.GE.AND P0, PT, R21, R248, PT ;  /* 0x000000f81500720c */ /* 0x000fc40003f06270 */
[----:B------:R-:W-:Y:S02]  /*7360*/  IADD3 R21, R7, 0x29, RZ ;  /* 0x0000002907157810 */ /* 0x000fe40007ffe0ff */
[----:B------:R-:W-:Y:S01]  /*7370*/  FSEL R199, R199, -INF , !P0 ;  /* 0xff800000c7c77808 */ /* 0x000fe20004000000 */
[----:B------:R-:W2:Y:S01]  /*7380*/  MUFU.TANH R182, R182 ;  /* 0x000000b600b67308 */ /* 0x000ea20000002400 */
[----:B------:R-:W-:Y:S02]  /*7390*/  ISETP.GE.AND P0, PT, R19, R2, PT ;  /* 0x000000021300720c */ /* 0x000fe40003f06270 */
[----:B------:R-:W-:Y:S02]  /*73a0*/  IADD3 R19, R7, 0x28, RZ ;  /* 0x0000002807137810 */ /* 0x000fe40007ffe0ff */
[----:B------:R-:W-:Y:S02]  /*73b0*/  FSEL R196, R34, -INF , !P0 ;  /* 0xff80000022c47808 */ /* 0x000fe40004000000 */
[C---:B------:R-:W-:Y:S01]  /*73c0*/  ISETP.GE.AND P2, PT, R19.reuse, R248, PT ;  /* 0x000000f81300720c */ /* 0x040fe20003f46270 */
[----:B------:R3:W4:Y:S01]  /*73d0*/  MUFU.TANH R5, R193 ;  /* 0x000000c100057308 */ /* 0x0007220000002400 */
[----:B------:R-:W-:-:S02]  /*73e0*/  ISETP.GE.AND P1, PT, R19, R2, PT ;  /* 0x000000021300720c */ /* 0x000fc40003f26270 */
[----:B------:R-:W-:Y:S02]  /*73f0*/  ISETP.GE.AND P0, PT, R21, R248, PT ;  /* 0x000000f81500720c */ /* 0x000fe40003f06270 */
[----:B------:R-:W-:Y:S02]  /*7400*/  IADD3 R19, R7, 0x30, RZ ;  /* 0x0000003007137810 */ /* 0x000fe40007ffe0ff */
[----:B------:R-:W-:Y:S01]  /*7410*/  FSEL R195, R35, -INF , !P2 ;  /* 0xff80000023c37808 */ /* 0x000fe20005000000 */
[----:B------:R-:W5:Y:S01]  /*7420*/  MUFU.TANH R4, R4 ;  /* 0x0000000400047308 */ /* 0x000f620000002400 */
[----:B------:R-:W-:Y:S02]  /*7430*/  ISETP.GE.AND P2, PT, R21, R2, PT ;  /* 0x000000021500720c */ /* 0x000fe40003f46270 */
[----:B------:R-:W-:Y:S02]  /*7440*/  FSEL R166, R166, -INF , !P1 ;  /* 0xff800000a6a67808 */ /* 0x000fe40004800000 */
[----:B------:R-:W-:-:S02]  /*7450*/  IADD3 R21, R7, 0x31, RZ ;  /* 0x0000003107157810 */ /* 0x000fc40007ffe0ff */
[----:B------:R-:W-:Y:S01]  /*7460*/  ISETP.GE.AND P1, PT, R19, R248, PT ;  /* 0x000000f81300720c */ /* 0x000fe20003f26270 */
[----:B------:R-:W5:Y:S01]  /*7470*/  MUFU.TANH R183, R183 ;  /* 0x000000b700b77308 */ /* 0x000f620000002400 */
[----:B---3--:R-:W-:Y:S01]  /*7480*/  FSEL R193, R165, -INF , !P0 ;  /* 0xff800000a5c17808 */ /* 0x008fe20004000000 */
[----:B------:R-:W-:Y:S01]  /*7490*/  BAR.SYNC.DEFER_BLOCKING 0x0 ;  /* 0x0000000000007b1d */ /* 0x000fe20000010000 */
[----:B------:R-:W-:Y:S02]  /*74a0*/  ISETP.GE.AND P0, PT, R19, R2, PT ;  /* 0x000000021300720c */ /* 0x000fe40003f06270 */
[----:B------:R-:W-:Y:S02]  /*74b0*/  IADD3 R19, R7, 0x38, RZ ;  /* 0x0000003807137810 */ /* 0x000fe40007ffe0ff */
[----:B-1----:R-:W-:Y:S01]  /*74c0*/  FSEL R194, R167, -INF , !P2 ;  /* 0xff800000a7c27808 */ /* 0x002fe20005000000 */
[----:B------:R-:W1:Y:S01]  /*74d0*/  MUFU.TANH R180, R180 ;  /* 0x000000b400b47308 */ /* 0x000e620000002400 */
[----:B------:R-:W-:-:S02]  /*74e0*/  ISETP.GE.AND P2, PT, R21, R248, PT ;  /* 0x000000f81500720c */ /* 0x000fc40003f46270 */
[----:B--2---:R-:W-:Y:S02]  /*74f0*/  FSEL R182, R182, -INF , !P0 ;  /* 0xff800000b6b67808 */ /* 0x004fe40004000000 */
[----:B------:R-:W-:Y:S02]  /*7500*/  ISETP.GE.AND P0, PT, R19, R248, PT ;  /* 0x000000f81300720c */ /* 0x000fe40003f06270 */
[----:B----4-:R-:W-:Y:S01]  /*7510*/  FSEL R167, R5, -INF , !P2 ;  /* 0xff80000005a77808 */ /* 0x010fe20005000000 */
[----:B------:R-:W-:Y:S01]  /*7520*/  FMUL.FTZ R5, R191, c[0x0][0x2ec] ;  /* 0x0000bb00bf057a20 */ /* 0x000fe20000410000 */
[----:B------:R-:W2:Y:S01]  /*7530*/  MUFU.TANH R0, R0 ;  /* 0x0000000000007308 */ /* 0x000ea20000002400 */
[----:B-----5:R-:W-:Y:S02]  /*7540*/  FSEL R165, R4, -INF , !P0 ;  /* 0xff80000004a57808 */ /* 0x020fe40004000000 */
[----:B------:R-:W-:Y:S02]  /*7550*/  ISETP.GE.AND P0, PT, R7, R2, PT ;  /* 0x000000020700720c */ /* 0x000fe40003f06270 */
[----:B------:R-:W-:-:S02]  /*7560*/  FSEL R183, R183, -INF , !P1 ;  /* 0xff800000b7b77808 */ /* 0x000fc40004800000 */
[----:B------:R-:W-:Y:S01]  /*7570*/  FSEL R4, R176, -INF , !P0 ;  /* 0xff800000b0047808 */ /* 0x000fe20004000000 */
[----:B------:R-:W3:Y:S01]  /*7580*/  MUFU.TANH R178, R178 ;  /* 0x000000b200b27308 */ /* 0x000ee20000002400 */
[----:B------:R-:W-:Y:S02]  /*7590*/  PLOP3.LUT P0, PT, PT, PT, UP0, 0x80, 0x0 ;  /* 0x000000000000781c */ /* 0x000fe40003f0f008 */
[-C--:B------:R-:W-:Y:S02]  /*75a0*/  ISETP.GE.AND P1, PT, R21, R2.reuse, PT ;  /* 0x000000021500720c */ /* 0x080fe40003f26270 */
[----:B------:R-:W-:Y:S02]  /*75b0*/  ISETP.GE.AND P2, PT, R19, R2, PT ;  /* 0x000000021300720c */ /* 0x000fe40003f46270 */
[----:B-1----:R-:W-:Y:S01]  /*75c0*/  FSEL R180, R180, -INF , !P1 ;  /* 0xff800000b4b47808 */ /* 0x002fe20004800000 */
[----:B------:R-:W1:Y:S01]  /*75d0*/  MUFU.TANH R181, R181 ;  /* 0x000000b500b57308 */ /* 0x000e620000002400 */
[----:B------:R-:W-:-:S02]  /*75e0*/  ISETP.GE.AND P1, PT, R7, R248, PT ;  /* 0x000000f80700720c */ /* 0x000fc40003f26270 */
[----:B------:R-:W-:Y:S02]  /*75f0*/  IADD3 R19, R7, 0x39, RZ ;  /* 0x0000003907137810 */ /* 0x000fe40007ffe0ff */
[----:B--2---:R-:W-:Y:S02]  /*7600*/  FSEL R7, R0, -INF , !P1 ;  /* 0xff80000000077808 */ /* 0x004fe40004800000 */
[C---:B------:R-:W-:Y:S01]  /*7610*/  ISETP.GE.AND P1, PT, R19.reuse, R2, PT ;  /* 0x000000021300720c */ /* 0x040fe20003f26270 */
[----:B------:R-:W2:Y:S01]  /*7620*/  MUFU.TANH R5, R5 ;  /* 0x0000000500057308 */ /* 0x000ea20000002400 */
[----:B---3--:R-:W-:Y:S02]  /*7630*/  FSEL R178, R178, -INF , !P2 ;  /* 0xff800000b2b27808 */ /* 0x008fe40005000000 */
[----:B------:R-:W-:-:S04]  /*7640*/  ISETP.GE.AND P2, PT, R19, R248, PT ;  /* 0x000000f81300720c */ /* 0x000fc80003f46270 */
[----:B-1----:R-:W-:Y:S02]  /*7650*/  FSEL R181, R181, -INF , !P2 ;  /* 0xff800000b5b57808 */ /* 0x002fe40005000000 */
[----:B--2---:R-:W-:Y:S01]  /*7660*/  FSEL R176, R5, -INF , !P1 ;  /* 0xff80000005b07808 */ /* 0x004fe20004800000 */
        /* <DEDUP_REMOVED lines=73> */
.L_x_939:
[----:B------:R-:W-:Y:S05]  /*7b00*/  BSYNC B0 ;  /* 0x0000000000007941 */ /* 0x000fea0003800000 */
.L_x_938:
[----:B------:R-:W0:Y:S02]  /*7b10*/  LDGDEPBAR ;  /* 0x00000000000079af */ /* 0x000e240000000000 */
.L_x_937:
[----:B------:R-:W-:Y:S01]  /*7b20*/  FMNMX.FTZ R5, R3, R4, !PT ;  /* 0x0000000403057209 */ /* 0x000fe20007810000 */
[----:B-1----:R-:W-:Y:S01]  /*7b30*/  LDSM.16.MT88.4 R20, [R228+0x18000] ;  /* 0x01800000e414783b */ /* 0x002fe20000004200 */
        /* <DEDUP_REMOVED lines=43> */
[C---:B------:R-:W-:Y:S01]  /*7df0*/  FMUL.FTZ R184, R200.reuse, c[0x0][0x23c] ;  /* 0x00008f00c8b87a20 */ /* 0x040fe20000410000 */
[----:B------:R-:W-:Y:S02]  /*7e00*/  FSEL R179, R179, RZ, P1 ;  /* 0x000000ffb3b37208 */ /* 0x000fe40000800000 */
[----:B------:R-:W-:Y:S02]  /*7e10*/  FSEL R5, R200, RZ, P2 ;  /* 0x000000ffc8057208 */ /* 0x000fe40001000000 */
[----:B------:R-:W-:Y:S01]  /*7e20*/  FSEL R184, R184, RZ, P2 ;  /* 0x000000ffb8b87208 */ /* 0x000fe20001000000 */
[--C-:B------:R-:W-:Y:S01]  /*7e30*/  FFMA.FTZ R170, R4, c[0x0][0x23c], -R179.reuse ;  /* 0x00008f0004aa7a23 */ /* 0x100fe200000108b3 */
[----:B------:R-:W-:Y:S01]  /*7e40*/  FSEL R6, R0, RZ, P1 ;  /* 0x000000ff00067208 */ /* 0x000fe20000800000 */
[----:B------:R-:W-:-:S02]  /*7e50*/  FFMA.FTZ R168, R16, c[0x0][0x23c], -R179 ;  /* 0x00008f0010a87a23 */ /* 0x000fc400000108b3 */
[----:B------:R-:W-:Y:S02]  /*7e60*/  FFMA.FTZ R172, R17, c[0x0][0x23c], -R184 ;  /* 0x00008f0011ac7a23 */ /* 0x000fe400000108b8 */
[----:B------:R-:W-:Y:S01]  /*7e70*/  FADD.FTZ R4, R164, -R5 ;  /* 0x80000005a4047221 */ /* 0x000fe20000010000 */
[----:B------:R-:W1:Y:S01]  /*7e80*/  LDSM.16.MT88.4 R16, [R226+0x18000] ;  /* 0x01800000e210783b */ /* 0x000e620000004200 */
[----:B------:R-:W-:Y:S01]  /*7e90*/  FADD.FTZ R6, R3, -R6 ;  /* 0x8000000603067221 */ /* 0x000fe20000010000 */
[----:B------:R-:W-:Y:S01]  /*7ea0*/  MUFU.EX2 R170, R170 ;  /* 0x000000aa00aa7308 */ /* 0x000fe20000000800 */
[--C-:B------:R-:W-:Y:S02]  /*7eb0*/  FFMA.FTZ R174, R7, c[0x0][0x23c], -R184.reuse ;  /* 0x00008f0007ae7a23 */ /* 0x100fe400000108b8 */
[--C-:B------:R-:W-:Y:S02]  /*7ec0*/  FFMA.FTZ R173, R13, c[0x0][0x23c], -R184.reuse ;  /* 0x00008f000dad7a23 */ /* 0x100fe400000108b8 */
[----:B------:R-:W-:-:S02]  /*7ed0*/  FFMA.FTZ R171, R15, c[0x0][0x23c], -R184 ;  /* 0x00008f000fab7a23 */ /* 0x000fc400000108b8 */
[--C-:B------:R-:W-:Y:S01]  /*7ee0*/  FFMA.FTZ R169, R12, c[0x0][0x23c], -R179.reuse ;  /* 0x00008f000ca97a23 */ /* 0x100fe200000108b3 */
[----:B------:R-:W-:Y:S01]  /*7ef0*/  MUFU.EX2 R174, R174 ;  /* 0x000000ae00ae7308 */ /* 0x000fe20000000800 */
[----:B------:R-:W-:Y:S02]  /*7f00*/  FFMA.FTZ R175, R14, c[0x0][0x23c], -R179 ;  /* 0x00008f000eaf7a23 */ /* 0x000fe400000108b3 */
[----:B------:R-:W-:Y:S01]  /*7f10*/  FMUL.FTZ R177, R4, c[0x0][0x23c] ;  /* 0x00008f0004b17a20 */ /* 0x000fe20000410000 */
[----:B------:R-:W2:Y:S01]  /*7f20*/  LDSM.16.MT88.4 R12, [R225+0x18000] ;  /* 0x01800000e10c783b */ /* 0x000ea20000004200 */
[----:B------:R-:W-:Y:S02]  /*7f30*/  FMUL.FTZ R3, R6, c[0x0][0x23c] ;  /* 0x00008f0006037a20 */ /* 0x000fe40000410000 */
[--C-:B------:R-:W-:Y:S01]  /*7f40*/  FFMA.FTZ R185, R31, c[0x0][0x23c], -R184.reuse ;  /* 0x00008f001fb97a23 */ /* 0x100fe200000108b8 */
[----:B------:R-:W3:Y:S01]  /*7f50*/  MUFU.EX2 R173, R173 ;  /* 0x000000ad00ad7308 */ /* 0x000ee20000000800 */
[----:B------:R-:W-:-:S02]  /*7f60*/  FFMA.FTZ R186, R29, c[0x0][0x23c], -R184 ;  /* 0x00008f001dba7a23 */ /* 0x000fc400000108b8 */
[--C-:B------:R-:W-:Y:S02]  /*7f70*/  FFMA.FTZ R187, R25, c[0x0][0x23c], -R184.reuse ;  /* 0x00008f0019bb7a23 */ /* 0x100fe400000108b8 */
[----:B------:R-:W-:Y:S02]  /*7f80*/  FFMA.FTZ R188, R27, c[0x0][0x23c], -R184 ;  /* 0x00008f001bbc7a23 */ /* 0x000fe400000108b8 */
[--C-:B------:R-:W-:Y:S01]  /*7f90*/  FFMA.FTZ R189, R30, c[0x0][0x23c], -R179.reuse ;  /* 0x00008f001ebd7a23 */ /* 0x100fe200000108b3 */
[----:B------:R-:W-:Y:S01]  /*7fa0*/  MUFU.EX2 R172, R172 ;  /* 0x000000ac00ac7308 */ /* 0x000fe20000000800 */
[--C-:B------:R-:W-:Y:S02]  /*7fb0*/  FFMA.FTZ R190, R28, c[0x0][0x23c], -R179.reuse ;  /* 0x00008f001cbe7a23 */ /* 0x100fe400000108b3 */
[--C-:B------:R-:W-:Y:S01]  /*7fc0*/  FFMA.FTZ R191, R26, c[0x0][0x23c], -R179.reuse ;  /* 0x00008f001abf7a23 */ /* 0x100fe200000108b3 */
[----:B------:R-:W-:Y:S01]  /*7fd0*/  LDSM.16.MT88.4 R28, [R225+0x18800] ;  /* 0x01880000e11c783b */ /* 0x000fe20000004200 */
[----:B------:R-:W-:-:S02]  /*7fe0*/  FFMA.FTZ R192, R24, c[0x0][0x23c], -R179 ;  /* 0x00008f0018c07a23 */ /* 0x000fc400000108b3 */
[--C-:B------:R-:W-:Y:S01]  /*7ff0*/  FFMA.FTZ R202, R197, c[0x0][0x23c], -R184.reuse ;  /* 0x00008f00c5ca7a23 */ /* 0x100fe200000108b8 */
[----:B------:R-:W4:Y:S01]  /*8000*/  MUFU.EX2 R171, R171 ;  /* 0x000000ab00ab7308 */ /* 0x000f220000000800 */
[----:B---3--:R-:W-:Y:S01]  /*8010*/  F2FP.BF16.PACK_AB R4, R173, R174 ;  /* 0x000000aead04723e */ /* 0x008fe200000010ff */
[----:B------:R-:W-:Y:S01]  /*8020*/  LDSM.16.MT88.4 R24, [R224+0x18800] ;  /* 0x01880000e018783b */ /* 0x000fe20000004200 */
[--C-:B------:R-:W-:Y:S02]  /*8030*/  FFMA.FTZ R204, R193, c[0x0][0x23c], -R184.reuse ;  /* 0x00008f00c1cc7a23 */ /* 0x100fe400000108b8 */
[--C-:B------:R-:W-:Y:S02]  /*8040*/  FFMA.FTZ R199, R199, c[0x0][0x23c], -R184.reuse ;  /* 0x00008f00c7c77a23 */ /* 0x100fe400000108b8 */
[----:B------:R-:W-:Y:S01]  /*8050*/  FFMA.FTZ R195, R195, c[0x0][0x23c], -R184 ;  /* 0x00008f00c3c37a23 */ /* 0x000fe200000108b8 */
[----:B------:R-:W3:Y:S01]  /*8060*/  MUFU.EX2 R169, R169 ;  /* 0x000000a900a97308 */ /* 0x000ee20000000800 */
[----:B------:R-:W-:-:S02]  /*8070*/  FFMA.FTZ R193, R198, c[0x0][0x23c], -R179 ;  /* 0x00008f00c6c17a23 */ /* 0x000fc400000108b3 */
[--C-:B------:R-:W-:Y:S02]  /*8080*/  FFMA.FTZ R196, R196, c[0x0][0x23c], -R179.reuse ;  /* 0x00008f00c4c47a23 */ /* 0x100fe400000108b3 */
[--C-:B------:R-:W-:Y:S02]  /*8090*/  FFMA.FTZ R197, R166, c[0x0][0x23c], -R179.reuse ;  /* 0x00008f00a6c57a23 */ /* 0x100fe400000108b3 */
[----:B------:R-:W-:Y:S01]  /*80a0*/  FFMA.FTZ R194, R194, c[0x0][0x23c], -R179 ;  /* 0x00008f00c2c27a23 */ /* 0x000fe200000108b3 */
[----:B------:R-:W-:Y:S01]  /*80b0*/  MUFU.EX2 R168, R168 ;  /* 0x000000a800a87308 */ /* 0x000fe20000000800 */
[----:B----4-:R-:W-:Y:S01]  /*80c0*/  F2FP.BF16.PACK_AB R6, R171, R172 ;  /* 0x000000acab06723e */ /* 0x010fe200000010ff */
[--C-:B------:R-:W-:Y:S02]  /*80d0*/  FFMA.FTZ R198, R167, c[0x0][0x23c], -R184.reuse ;  /* 0x00008f00a7c67a23 */ /* 0x100fe400000108b8 */
[--C-:B------:R-:W-:Y:S02]  /*80e0*/  FFMA.FTZ R201, R165, c[0x0][0x23c], -R184.reuse ;  /* 0x00008f00a5c97a23 */ /* 0x100fe400000108b8 */
[----:B------:R-:W-:Y:S01]  /*80f0*/  LDSM.16.MT88.4 R164, [R225+0x1f000] ;  /* 0x01f00000e1a4783b */ /* 0x000fe20000004200 */
        /* <DEDUP_REMOVED lines=8> */
[----:B------:R-:W-:-:S05]  /*8180*/  FFMA.FTZ R179, R176, c[0x0][0x23c], -R179 ;  /* 0x00008f00b0b37a23 */ /* 0x000fca00000108b3 */
        /* <DEDUP_REMOVED lines=25> */
[C---:B-1----:R-:W-:Y:S01]  /*8320*/  HMMA.16816.F32.BF16 R152, R4.reuse, R16, R152 ;  /* 0x000000100498723c */ /* 0x042fe20000041898 */
[-C--:B------:R-:W-:Y:S02]  /*8330*/  FMUL.FTZ R144, R144, R177.reuse ;  /* 0x000000b190907220 */ /* 0x080fe40000410000 */
[----:B------:R-:W-:Y:S01]  /*8340*/  FMUL.FTZ R145, R145, R177 ;  /* 0x000000b191917220 */ /* 0x000fe20000410000 */
[----:B------:R-:W-:Y:S01]  /*8350*/  MUFU.EX2 R189, R189 ;  /* 0x000000bd00bd7308 */ /* 0x000fe20000000800 */
[-C--:B------:R-:W-:Y:S02]  /*8360*/  FMUL.FTZ R146, R146, R3.reuse ;  /* 0x0000000392927220 */ /* 0x080fe40000410000 */
[----:B------:R-:W-:Y:S01]  /*8370*/  FMUL.FTZ R147, R147, R3 ;  /* 0x0000000393937220 */ /* 0x000fe20000410000 */
[----:B------:R-:W-:Y:S01]  /*8380*/  HMMA.16816.F32.BF16 R148, R4, R18, R148 ;  /* 0x000000120494723c */ /* 0x000fe20000041894 */
[----:B------:R-:W1:Y:S01]  /*8390*/  LDSM.16.MT88.4 R16, [R228+0x1a000] ;  /* 0x01a00000e410783b */ /* 0x000e620000004200 */
[----:B------:R-:W-:-:S02]  /*83a0*/  FMUL.FTZ R140, R140, R177 ;  /* 0x000000b18c8c7220 */ /* 0x000fc40000410000 */
[----:B------:R-:W-:Y:S01]  /*83b0*/  FMUL.FTZ R141, R141, R177 ;  /* 0x000000b18d8d7220 */ /* 0x000fe20000410000 */
[----:B------:R-:W5:Y:S01]  /*83c0*/  MUFU.EX2 R190, R190 ;  /* 0x000000be00be7308 */ /* 0x000f620000000800 */
        /* <DEDUP_REMOVED lines=12> */
[----:B------:R-:W1:Y:S01]  /*8490*/  MUFU.EX2 R192, R192 ;  /* 0x000000c000c07308 */ /* 0x000e620000000800 */
[-C--:B------:R-:W-:Y:S02]  /*84a0*/  FMUL.FTZ R134, R134, R3.reuse ;  /* 0x0000000386867220 */ /* 0x080fe40000410000 */
[----:B------:R-:W-:Y:S01]  /*84b0*/  FMUL.FTZ R135, R135, R3 ;  /* 0x0000000387877220 */ /* 0x000fe20000410000 */
[----:B----4-:R-:W-:Y:S01]  /*84c0*/  HMMA.16816.F32.BF16 R136, R4, R20, R136 ;  /* 0x000000140488723c */ /* 0x010fe20000041888 */
[----:B------:R-:W-:-:S02]  /*84d0*/  FMUL.FTZ R36, R36, R177 ;  /* 0x000000b124247220 */ /* 0x000fc40000410000 */
[----:B------:R-:W-:Y:S01]  /*84e0*/  FMUL.FTZ R37, R37, R177 ;  /* 0x000000b125257220 */ /* 0x000fe20000410000 */
[----:B------:R-:W-:Y:S01]  /*84f0*/  MUFU.EX2 R199, R199 ;  /* 0x000000c700c77308 */ /* 0x000fe20000000800 */
[-C--:B------:R-:W-:Y:S02]  /*8500*/  FMUL.FTZ R38, R38, R3.reuse ;  /* 0x0000000326267220 */ /* 0x080fe40000410000 */
[----:B------:R-:W-:Y:S01]  /*8510*/  FMUL.FTZ R39, R39, R3 ;  /* 0x0000000327277220 */ /* 0x000fe20000410000 */
[----:B------:R-:W-:Y:S01]  /*8520*/  HMMA.16816.F32.BF16 R132, R4, R22, R132 ;  /* 0x000000160484723c */ /* 0x000fe20000041884 */
[-C--:B------:R-:W-:Y:S01]  /*8530*/  FMUL.FTZ R40, R40, R177.reuse ;  /* 0x000000b128287220 */ /* 0x080fe20000410000 */
[----:B------:R-:W4:Y:S01]  /*8540*/  LDSM.16.MT88.4 R20, [R225+0x1a000] ;  /* 0x01a00000e114783b */ /* 0x000f220000004200 */
[----:B------:R-:W-:Y:S01]  /*8550*/  FMUL.FTZ R41, R41, R177 ;  /* 0x000000b129297220 */ /* 0x000fe20000410000 */
[----:B------:R-:W2:Y:S01]  /*8560*/  MUFU.EX2 R202, R202 ;  /* 0x000000ca00ca7308 */ /* 0x000ea20000000800 */
[----:B------:R-:W-:-:S02]  /*8570*/  FMUL.FTZ R42, R42, R3 ;  /* 0x000000032a2a7220 */ /* 0x000fc40000410000 */
[----:B------:R-:W-:Y:S01]  /*8580*/  FMUL.FTZ R43, R43, R3 ;  /* 0x000000032b2b7220 */ /* 0x000fe20000410000 */
        /* <DEDUP_REMOVED lines=10> */
[----:B------:R-:W-:Y:S01]  /*8630*/  MUFU.EX2 R204, R204 ;  /* 0x000000cc00cc7308 */ /* 0x000fe20000000800 */
[-C--:B------:R-:W-:Y:S02]  /*8640*/  FMUL.FTZ R50, R50, R3.reuse ;  /* 0x0000000332327220 */ /* 0x080fe40000410000 */
[----:B------:R-:W-:Y:S02]  /*8650*/  FMUL.FTZ R51, R51, R3 ;  /* 0x0000000333337220 */ /* 0x000fe40000410000 */
[-C--:B------:R-:W-:Y:S01]  /*8660*/  FMUL.FTZ R52, R52, R177.reuse ;  /* 0x000000b134347220 */ /* 0x080fe20000410000 */
[----:B--2---:R-:W-:Y:S01]  /*8670*/  HMMA.16816.F32.BF16 R44, R4, R12, R44 ;  /* 0x0000000c042c723c */ /* 0x004fe2000004182c */
[----:B------:R-:W-:Y:S01]  /*8680*/  FMUL.FTZ R53, R53, R177 ;  /* 0x000000b135357220 */ /* 0x000fe20000410000 */
[----:B------:R-:W-:Y:S01]  /*8690*/  MUFU.EX2 R193, R193 ;  /* 0x000000c100c17308 */ /* 0x000fe20000000800 */
[----:B------:R-:W-:-:S02]  /*86a0*/  FMUL.FTZ R54, R54, R3 ;  /* 0x0000000336367220 */ /* 0x000fc40000410000 */
[----:B------:R-:W-:Y:S02]  /*86b0*/  FMUL.FTZ R55, R55, R3 ;  /* 0x0000000337377220 */ /* 0x000fe40000410000 */
        /* <DEDUP_REMOVED lines=8> */
[----:B----4-:R-:W-:Y:S01]  /*8740*/  HMMA.16816.F32.BF16 R52, R4, R20, R52 ;  /* 0x000000140434723c */ /* 0x010fe20000041834 */
[----:B------:R-:W-:-:S02]  /*8750*/  FMUL.FTZ R61, R61, R177 ;  /* 0x000000b13d3d7220 */ /* 0x000fc40000410000 */
[-C--:B------:R-:W-:Y:S01]  /*8760*/  FMUL.FTZ R62, R62, R3.reuse ;  /* 0x000000033e3e7220 */ /* 0x080fe20000410000 */
[----:B------:R-:W-:Y:S01]  /*8770*/  MUFU.EX2 R197, R197 ;  /* 0x000000c500c57308 */ /* 0x000fe20000000800 */
[----:B------:R-:W-:Y:S02]  /*8780*/  FMUL.FTZ R63, R63, R3 ;  /* 0x000000033f3f7220 */ /* 0x000fe40000410000 */
[-C--:B------:R-:W-:Y:S01]  /*8790*/  FMUL.FTZ R64, R64, R177.reuse ;  /* 0x000000b140407220 */ /* 0x080fe20000410000 */
[----:B------:R-:W-:Y:S01]  /*87a0*/  HMMA.16816.F32.BF16 R56, R4, R22, R56 ;  /* 0x000000160438723c */ /* 0x000fe20000041838 */
[----:B------:R-:W4:Y:S01]  /*87b0*/  LDSM.16.MT88.4 R20, [R226+0x1c000] ;  /* 0x01c00000e214783b */ /* 0x000f220000004200 */
[----:B------:R-:W-:Y:S02]  /*87c0*/  FMUL.FTZ R65, R65, R177 ;  /* 0x000000b141417220 */ /* 0x000fe40000410000 */
[-C--:B------:R-:W-:Y:S01]  /*87d0*/  FMUL.FTZ R66, R66, R3.reuse ;  /* 0x0000000342427220 */ /* 0x080fe20000410000 */
[----:B------:R-:W2:Y:S01]  /*87e0*/  MUFU.EX2 R194, R194 ;  /* 0x000000c200c27308 */ /* 0x000ea20000000800 */
[----:B------:R-:W-:-:S02]  /*87f0*/  FMUL.FTZ R67, R67, R3 ;  /* 0x0000000343437220 */ /* 0x000fc40000410000 */
[C---:B-1----:R-:W-:Y:S01]  /*8800*/  HMMA.16816.F32.BF16 R60, R4.reuse, R16, R60 ;  /* 0x00000010043c723c */ /* 0x042fe2000004183c */
[-C--:B------:R-:W-:Y:S02]  /*8810*/  FMUL.FTZ R68, R68, R177.reuse ;  /* 0x000000b144447220 */ /* 0x080fe40000410000 */
[----:B------:R-:W-:Y:S02]  /*8820*/  FMUL.FTZ R69, R69, R177 ;  /* 0x000000b145457220 */ /* 0x000fe40000410000 */
[-C--:B------:R-:W-:Y:S01]  /*8830*/  FMUL.FTZ R70, R70, R3.reuse ;  /* 0x0000000346467220 */ /* 0x080fe20000410000 */
[----:B------:R-:W-:Y:S01]  /*8840*/  MUFU.EX2 R183, R183 ;  /* 0x000000b700b77308 */ /* 0x000fe20000000800 */
        /* <DEDUP_REMOVED lines=29> */
[----:B------:R-:W-:Y:S01]  /*8a20*/  FMUL.FTZ R89, R89, R177 ;  /* 0x000000b159597220 */ /* 0x000fe20000410000 */
[----:B------:R-:W4:Y:S01]  /*8a30*/  LDSM.16.MT88.4 R20, [R228+0x1e000] ;  /* 0x01e00000e414783b */ /* 0x000f220000004200 */
        /* <DEDUP_REMOVED lines=18> */
[----:B--2---:R-:W-:Y:S01]  /*8b60*/  HMMA.16816.F32.BF16 R92, R4, R12, R92 ;  /* 0x0000000c045c723c */ /* 0x004fe2000004185c */
[-C--:B------:R-:W-:Y:S02]  /*8b70*/  FMUL.FTZ R102, R102, R3.reuse ;  /* 0x0000000366667220 */ /* 0x080fe40000410000 */
[----:B------:R-:W-:-:S02]  /*8b80*/  FMUL.FTZ R103, R103, R3 ;  /* 0x0000000367677220 */ /* 0x000fc40000410000 */
[-C--:B------:R-:W-:Y:S02]  /*8b90*/  FMUL.FTZ R104, R104, R177.reuse ;  /* 0x000000b168687220 */ /* 0x080fe40000410000 */
[----:B------:R-:W-:Y:S01]  /*8ba0*/  FMUL.FTZ R105, R105, R177 ;  /* 0x000000b169697220 */ /* 0x000fe20000410000 */
[C---:B------:R-:W-:Y:S01]  /*8bb0*/  HMMA.16816.F32.BF16 R96, R4.reuse, R14, R96 ;  /* 0x0000000e0460723c */ /* 0x040fe20000041860 */
[-C--:B------:R-:W-:Y:S01]  /*8bc0*/  FMUL.FTZ R106, R106, R3.reuse ;  /* 0x000000036a6a7220 */ /* 0x080fe20000410000 */
[----:B------:R-:W2:Y:S01]  /*8bd0*/  LDSM.16.MT88.4 R12, [R225+0x1e000] ;  /* 0x01e00000e10c783b */ /* 0x000ea20000004200 */
[----:B------:R-:W-:Y:S02]  /*8be0*/  FMUL.FTZ R107, R107, R3 ;  /* 0x000000036b6b7220 */ /* 0x000fe40000410000 */
[-C--:B------:R-:W-:Y:S02]  /*8bf0*/  FMUL.FTZ R108, R108, R177.reuse ;  /* 0x000000b16c6c7220 */ /* 0x080fe40000410000 */
[----:B------:R-:W-:Y:S01]  /*8c00*/  FMUL.FTZ R109, R109, R177 ;  /* 0x000000b16d6d7220 */ /* 0x000fe20000410000 */
[----:B----4-:R-:W-:Y:S01]  /*8c10*/  HMMA.16816.F32.BF16 R100, R4, R20, R100 ;  /* 0x000000140464723c */ /* 0x010fe20000041864 */
[----:B------:R-:W-:-:S02]  /*8c20*/  FMUL.FTZ R110, R110, R3 ;  /* 0x000000036e6e7220 */ /* 0x000fc40000410000 */
[----:B------:R-:W-:Y:S02]  /*8c30*/  FMUL.FTZ R111, R111, R3 ;  /* 0x000000036f6f7220 */ /* 0x000fe40000410000 */
[-C--:B------:R-:W-:Y:S02]  /*8c40*/  FMUL.FTZ R112, R112, R177.reuse ;  /* 0x000000b170707220 */ /* 0x080fe40000410000 */
[----:B------:R-:W-:Y:S01]  /*8c50*/  FMUL.FTZ R113, R113, R177 ;  /* 0x000000b171717220 */ /* 0x000fe20000410000 */
[----:B------:R-:W-:Y:S01]  /*8c60*/  HMMA.16816.F32.BF16 R104, R4, R22, R104 ;  /* 0x000000160468723c */ /* 0x000fe20000041868 */
[-C--:B------:R-:W-:Y:S01]  /*8c70*/  FMUL.FTZ R114, R114, R3.reuse ;  /* 0x0000000372727220 */ /* 0x080fe20000410000 */
[----:B------:R-:W4:Y:S01]  /*8c80*/  LDSM.16.MT88.4 R20, [R224+0x1e000] ;  /* 0x01e00000e014783b */ /* 0x000f220000004200 */
        /* <DEDUP_REMOVED lines=23> */
[----:B------:R-:W-:Y:S02]  /*8e00*/  FFMA.FTZ R174, R249, R177, R174 ;  /* 0x000000b1f9ae7223 */ /* 0x000fe400000100ae */
[----:B------:R-:W-:Y:S01]  /*8e10*/  FFMA.FTZ R170, R252, R3, R170 ;  /* 0x00000003fcaa7223 */ /* 0x000fe200000100aa */
[----:B------:R-:W-:Y:S01]  /*8e20*/  MOV R3, R0 ;  /* 0x0000000000037202 */ /* 0x000fe20000000f00 */
[----:B------:R-:W-:Y:S01]  /*8e30*/  FADD.FTZ R173, R173, R174 ;  /* 0x000000aeadad7221 */ /* 0x000fe20000010000 */
[----:B----4-:R-:W-:Y:S01]  /*8e40*/  HMMA.16816.F32.BF16 R124, R4, R20, R124 ;  /* 0x00000014047c723c */ /* 0x010fe2000004187c */
[----:B------:R-:W-:-:S07]  /*8e50*/  FADD.FTZ R169, R169, R170 ;  /* 0x000000aaa9a97221 */ /* 0x000fce0000010000 */
[----:B------:R-:W-:Y:S01]  /*8e60*/  HMMA.16816.F32.BF16 R128, R4, R22, R128 ;  /* 0x000000160480723c */ /* 0x000fe20000041880 */
[----:B------:R-:W4:Y:S06]  /*8e70*/  LDSM.16.MT88.4 R20, [R228+0x1a800] ;  /* 0x01a80000e414783b */ /* 0x000f2c0000004200 */
[----:B---3--:R-:W-:Y:S02]  /*8e80*/  F2FP.BF16.PACK_AB R4, R186, R185 ;  /* 0x000000b9ba04723e */ /* 0x008fe400000010ff */
[----:B-----5:R-:W-:Y:S02]  /*8e90*/  F2FP.BF16.PACK_AB R5, R190, R189 ;  /* 0x000000bdbe05723e */ /* 0x020fe400000010ff */
[----:B------:R-:W-:-:S02]  /*8ea0*/  F2FP.BF16.PACK_AB R6, R188, R187 ;  /* 0x000000bbbc06723e */ /* 0x000fc400000010ff */
[----:B------:R-:W-:-:S07]  /*8eb0*/  F2FP.BF16.PACK_AB R7, R192, R191 ;  /* 0x000000bfc007723e */ /* 0x000fce00000010ff */
        /* <DEDUP_REMOVED lines=42> */
[C---:B------:R-:W-:Y:S08]  /*9160*/  HMMA.16816.F32.BF16 R116, R4.reuse, R32, R116 ;  /* 0x000000200474723c */ /* 0x040ff00000041874 */
[C---:B------:R-:W-:Y:S01]  /*9170*/  HMMA.16816.F32.BF16 R120, R4.reuse, R34, R120 ;  /* 0x000000220478723c */ /* 0x040fe20000041878 */
[----:B------:R-:W-:Y:S07]  /*9180*/  LDSM.16.MT88.4 R32, [R226+0x1f000] ;  /* 0x01f00000e220783b */ /* 0x000fee0000004200 */
[C---:B----4-:R-:W-:Y:S08]  /*9190*/  HMMA.16816.F32.BF16 R124, R4.reuse, R20, R124 ;  /* 0x00000014047c723c */ /* 0x050ff0000004187c */
[----:B------:R-:W-:Y:S01]  /*91a0*/  HMMA.16816.F32.BF16 R128, R4, R22, R128 ;  /* 0x000000160480723c */ /* 0x000fe20000041880 */
[----:B------:R-:W-:Y:S06]  /*91b0*/  LDSM.16.MT88.4 R20, [R228+0x1b000] ;  /* 0x01b00000e414783b */ /* 0x000fec0000004200 */
[----:B------:R-:W-:-:S02]  /*91c0*/  F2FP.BF16.PACK_AB R4, R202, R199 ;  /* 0x000000c7ca04723e */ /* 0x000fc400000010ff */
[----:B------:R-:W-:Y:S02]  /*91d0*/  F2FP.BF16.PACK_AB R5, R196, R193 ;  /* 0x000000c1c405723e */ /* 0x000fe400000010ff */
[----:B------:R-:W-:Y:S02]  /*91e0*/  F2FP.BF16.PACK_AB R6, R204, R195 ;  /* 0x000000c3cc06723e */ /* 0x000fe400000010ff */
[----:B------:R-:W-:-:S07]  /*91f0*/  F2FP.BF16.PACK_AB R7, R194, R197 ;  /* 0x000000c5c207723e */ /* 0x000fce00000010ff */
        /* <DEDUP_REMOVED lines=35> */
[----:B------:R-:W-:Y:S07]  /*9430*/  LDSM.16.MT88.4 R12, [R225+0x19800] ;  /* 0x01980000e10c783b */ /* 0x000fee0000004200 */
[C---:B---3--:R-:W-:Y:S08]  /*9440*/  HMMA.16816.F32.BF16 R100, R4.reuse, R28, R100 ;  /* 0x0000001c0464723c */ /* 0x048ff00000041864 */
[C---:B------:R-:W-:Y:S01]  /*9450*/  HMMA.16816.F32.BF16 R104, R4.reuse, R30, R104 ;  /* 0x0000001e0468723c */ /* 0x040fe20000041868 */
[----:B------:R-:W-:Y:S07]  /*9460*/  LDSM.16.MT88.4 R28, [R224+0x19800] ;  /* 0x01980000e01c783b */ /* 0x000fee0000004200 */
[C---:B------:R-:W-:Y:S08]  /*9470*/  HMMA.16816.F32.BF16 R108, R4.reuse, R32, R108 ;  /* 0x00000020046c723c */ /* 0x040ff0000004186c */
[C---:B------:R-:W-:Y:S01]  /*9480*/  HMMA.16816.F32.BF16 R112, R4.reuse, R34, R112 ;  /* 0x000000220470723c */ /* 0x040fe20000041870 */
[----:B------:R-:W-:Y:S07]  /*9490*/  LDSM.16.MT88.4 R32, [R228+0x1b800] ;  /* 0x01b80000e420783b */ /* 0x000fee0000004200 */
[C---:B------:R-:W-:Y:S07]  /*94a0*/  HMMA.16816.F32.BF16 R116, R4.reuse, R164, R116 ;  /* 0x000000a40474723c */ /* 0x040fee0000041874 */
[----:B------:R-:W-:Y:S01]  /*94b0*/  MOV R164, R200 ;  /* 0x000000c800a47202 */ /* 0x000fe20000000f00 */
[C---:B------:R-:W-:Y:S08]  /*94c0*/  HMMA.16816.F32.BF16 R120, R4.reuse, R166, R120 ;  /* 0x000000a60478723c */ /* 0x040ff00000041878 */
[C---:B----4-:R-:W-:Y:S08]  /*94d0*/  HMMA.16816.F32.BF16 R124, R4.reuse, R24, R124 ;  /* 0x00000018047c723c */ /* 0x050ff0000004187c */
        /* <DEDUP_REMOVED lines=9> */
[C---:B-----5:R-:W-:Y:S08]  /*9570*/  HMMA.16816.F32.BF16 R160, R4.reuse, R20, R160 ;  /* 0x0000001404a0723c */ /* 0x060ff000000418a0 */
[C---:B------:R-:W-:Y:S01]  /*9580*/  HMMA.16816.F32.BF16 R156, R4.reuse, R22, R156 ;  /* 0x00000016049c723c */ /* 0x040fe2000004189c */
[----:B------:R-:W3:Y:S07]  /*9590*/  LDSM.16.MT88.4 R20, [R225+0x1b800] ;  /* 0x01b80000e114783b */ /* 0x000eee0000004200 */
[C---:B--2---:R-:W-:Y:S08]  /*95a0*/  HMMA.16816.F32.BF16 R44, R4.reuse, R24, R44 ;  /* 0x00000018042c723c */ /* 0x044ff0000004182c */
[C---:B------:R-:W-:Y:S01]  /*95b0*/  HMMA.16816.F32.BF16 R48, R4.reuse, R26, R48 ;  /* 0x0000001a0430723c */ /* 0x040fe20000041830 */
[----:B------:R-:W2:Y:S07]  /*95c0*/  LDSM.16.MT88.4 R24, [R224+0x1d800] ;  /* 0x01d80000e018783b */ /* 0x000eae0000004200 */
[C---:B------:R-:W-:Y:S08]  /*95d0*/  HMMA.16816.F32.BF16 R144, R4.reuse, R12, R144 ;  /* 0x0000000c0490723c */ /* 0x040ff00000041890 */
[C---:B-1----:R-:W-:Y:S08]  /*95e0*/  HMMA.16816.F32.BF16 R60, R4.reuse, R16, R60 ;  /* 0x00000010043c723c */ /* 0x042ff0000004183c */
[C---:B------:R-:W-:Y:S01]  /*95f0*/  HMMA.16816.F32.BF16 R64, R4.reuse, R18, R64 ;  /* 0x000000120440723c */ /* 0x040fe20000041840 */
[----:B------:R-:W1:Y:S07]  /*9600*/  LDSM.16.MT88.4 R16, [R226+0x1f800] ;  /* 0x01f80000e210783b */ /* 0x000e6e0000004200 */
[C---:B------:R-:W-:Y:S01]  /*9610*/  HMMA.16816.F32.BF16 R140, R4.reuse, R14, R140 ;  /* 0x0000000e048c723c */ /* 0x040fe2000004188c */
[----:B------:R-:W4:Y:S07]  /*9620*/  LDSM.16.MT88.4 R12, [R228+0x1d800] ;  /* 0x01d80000e40c783b */ /* 0x000f2e0000004200 */
[C---:B---3--:R-:W-:Y:S08]  /*9630*/  HMMA.16816.F32.BF16 R52, R4.reuse, R20, R52 ;  /* 0x000000140434723c */ /* 0x048ff00000041834 */
[C---:B------:R-:W-:Y:S01]  /*9640*/  HMMA.16816.F32.BF16 R56, R4.reuse, R22, R56 ;  /* 0x000000160438723c */ /* 0x040fe20000041838 */
[----:B------:R-:W3:Y:S07]  /*9650*/  LDSM.16.MT88.4 R20, [R228+0x1f800] ;  /* 0x01f80000e414783b */ /* 0x000eee0000004200 */
[C---:B--2---:R-:W-:Y:S07]  /*9660*/  HMMA.16816.F32.BF16 R92, R4.reuse, R24, R92 ;  /* 0x00000018045c723c */ /* 0x044fee000004185c */
[----:B------:R-:W-:Y:S01]  /*9670*/  FADD.FTZ R24, R168, R169 ;  /* 0x000000a9a8187221 */ /* 0x000fe20000010000 */
[----:B------:R-:W-:Y:S03]  /*9680*/  HMMA.16816.F32.BF16 R136, R4, R28, R136 ;  /* 0x0000001c0488723c */ /* 0x000fe60000041888 */
[----:B------:R-:W-:-:S04]  /*9690*/  FADD.FTZ R24, R175, R24 ;  /* 0x00000018af187221 */ /* 0x000fc80000010000 */
[----:B------:R-:W-:Y:S01]  /*96a0*/  FADD.FTZ R189, R189, R24 ;  /* 0x00000018bdbd7221 */ /* 0x000fe20000010000 */
[----:B-1----:R-:W-:Y:S03]  /*96b0*/  HMMA.16816.F32.BF16 R108, R4, R16, R108 ;  /* 0x00000010046c723c */ /* 0x002fe6000004186c */
[----:B------:R-:W-:-:S04]  /*96c0*/  FADD.FTZ R190, R190, R189 ;  /* 0x000000bdbebe7221 */ /* 0x000fc80000010000 */
[----:B------:R-:W-:Y:S01]  /*96d0*/  FADD.FTZ R16, R172, R173 ;  /* 0x000000adac107221 */ /* 0x000fe20000010000 */
[C---:B------:R-:W-:Y:S01]  /*96e0*/  HMMA.16816.F32.BF16 R132, R4.reuse, R30, R132 ;  /* 0x0000001e0484723c */ /* 0x040fe20000041884 */
[----:B------:R-:W1:Y:S01]  /*96f0*/  LDSM.16.MT88.4 R28, [R226+0x1d800] ;  /* 0x01d80000e21c783b */ /* 0x000e620000004200 */
        /* <DEDUP_REMOVED lines=10> */
[----:B------:R-:W2:Y:S01]  /*97a0*/  LDSM.16.MT88.4 R32, [R225+0x1d800] ;  /* 0x01d80000e120783b */ /* 0x000ea20000004200 */
[----:B------:R-:W-:Y:S02]  /*97b0*/  FADD.FTZ R197, R197, R196 ;  /* 0x000000c4c5c57221 */ /* 0x000fe40000010000 */
[----:B------:R-:W-:Y:S02]  /*97c0*/  FADD.FTZ R188, R188, R187 ;  /* 0x000000bbbcbc7221 */ /* 0x000fe40000010000 */
[----:B------:R-:W-:-:S02]  /*97d0*/  FADD.FTZ R194, R194, R197 ;  /* 0x000000c5c2c27221 */ /* 0x000fc40000010000 */
[----:B------:R-:W-:Y:S01]  /*97e0*/  FADD.FTZ R199, R199, R188 ;  /* 0x000000bcc7c77221 */ /* 0x000fe20000010000 */
[C---:B----4-:R-:W-:Y:S01]  /*97f0*/  HMMA.16816.F32.BF16 R68, R4.reuse, R12, R68 ;  /* 0x0000000c0444723c */ /* 0x050fe20000041844 */
[----:B------:R-:W-:Y:S02]  /*9800*/  FADD.FTZ R181, R181, R194 ;  /* 0x000000c2b5b57221 */ /* 0x000fe40000010000 */
[----:B------:R-:W-:Y:S02]  /*9810*/  FADD.FTZ R202, R202, R199 ;  /* 0x000000c7caca7221 */ /* 0x000fe40000010000 */
[----:B------:R-:W-:Y:S02]  /*9820*/  FADD.FTZ R181, R180, R181 ;  /* 0x000000b5b4b57221 */ /* 0x000fe40000010000 */
[----:B------:R-:W-:Y:S01]  /*9830*/  FADD.FTZ R195, R195, R202 ;  /* 0x000000cac3c37221 */ /* 0x000fe20000010000 */
[----:B------:R-:W-:Y:S01]  /*9840*/  HMMA.16816.F32.BF16 R72, R4, R14, R72 ;  /* 0x0000000e0448723c */ /* 0x000fe20000041848 */
[----:B------:R-:W4:Y:S01]  /*9850*/  LDSM.16.MT88.4 R12, [R225+0x1f800] ;  /* 0x01f80000e10c783b */ /* 0x000f220000004200 */
[----:B------:R-:W-:-:S02]  /*9860*/  FADD.FTZ R178, R178, R181 ;  /* 0x000000b5b2b27221 */ /* 0x000fc40000010000 */
[----:B------:R-:W-:Y:S02]  /*9870*/  FADD.FTZ R204, R204, R195 ;  /* 0x000000c3cccc7221 */ /* 0x000fe40000010000 */
[----:B------:R-:W-:Y:S02]  /*9880*/  FADD.FTZ R252, R179, R178 ;  /* 0x000000b2b3fc7221 */ /* 0x000fe40000010000 */
[----:B---3--:R-:W-:Y:S01]  /*9890*/  HMMA.16816.F32.BF16 R100, R4, R20, R100 ;  /* 0x000000140464723c */ /* 0x008fe20000041864 */
[----:B------:R-:W-:-:S04]  /*98a0*/  FADD.FTZ R183, R183, R204 ;  /* 0x000000ccb7b77221 */ /* 0x000fc80000010000 */
[----:B------:R-:W-:-:S03]  /*98b0*/  FADD.FTZ R198, R198, R183 ;  /* 0x000000b7c6c67221 */ /* 0x000fc60000010000 */
[----:B------:R-:W-:Y:S01]  /*98c0*/  HMMA.16816.F32.BF16 R104, R4, R22, R104 ;  /* 0x000000160468723c */ /* 0x000fe20000041868 */
[----:B------:R-:W3:Y:S01]  /*98d0*/  LDSM.16.MT88.4 R20, [R224+0x1f800] ;  /* 0x01f80000e014783b */ /* 0x000ee20000004200 */
[----:B------:R-:W-:-:S04]  /*98e0*/  FADD.FTZ R201, R201, R198 ;  /* 0x000000c6c9c97221 */ /* 0x000fc80000010000 */
[----:B------:R-:W-:Y:S02]  /*98f0*/  FADD.FTZ R205, R184, R201 ;  /* 0x000000c9b8cd7221 */ /* 0x000fe40000010000 */
[C---:B-1----:R-:W-:Y:S03]  /*9900*/  HMMA.16816.F32.BF16 R76, R4.reuse, R28, R76 ;  /* 0x0000001c044c723c */ /* 0x042fe6000004184c */
[----:B------:R1:W-:Y:S05]  /*9910*/  STL [R1], R205 ;  /* 0x000000cd01007387 */ /* 0x0003ea0000100800 */
[C---:B------:R-:W-:Y:S08]  /*9920*/  HMMA.16816.F32.BF16 R80, R4.reuse, R30, R80 ;  /* 0x0000001e0450723c */ /* 0x040ff00000041850 */
[C---:B--2---:R-:W-:Y:S08]  /*9930*/  HMMA.16816.F32.BF16 R84, R4.reuse, R32, R84 ;  /* 0x000000200454723c */ /* 0x044ff00000041854 */
[C---:B------:R-:W-:Y:S08]  /*9940*/  HMMA.16816.F32.BF16 R88, R4.reuse, R34, R88 ;  /* 0x000000220458723c */ /* 0x040ff00000041858 */
[C---:B------:R-:W-:Y:S08]  /*9950*/  HMMA.16816.F32.BF16 R96, R4.reuse, R26, R96 ;  /* 0x0000001a0460723c */ /* 0x040ff00000041860 */
[C---:B------:R-:W-:Y:S08]  /*9960*/  HMMA.16816.F32.BF16 R112, R4.reuse, R18, R112 ;  /* 0x000000120470723c */ /* 0x040ff00000041870 */
[C---:B----4-:R-:W-:Y:S08]  /*9970*/  HMMA.16816.F32.BF16 R116, R4.reuse, R12, R116 ;  /* 0x0000000c0474723c */ /* 0x050ff00000041874 */
[C---:B------:R-:W-:Y:S08]  /*9980*/  HMMA.16816.F32.BF16 R120, R4.reuse, R14, R120 ;  /* 0x0000000e0478723c */ /* 0x040ff00000041878 */
[C---:B---3--:R-:W-:Y:S08]  /*9990*/  HMMA.16816.F32.BF16 R124, R4.reuse, R20, R124 ;  /* 0x00000014047c723c */ /* 0x048ff0000004187c */
[----:B------:R-:W-:Y:S01]  /*99a0*/  HMMA.16816.F32.BF16 R128, R4, R22, R128 ;  /* 0x000000160480723c */ /* 0x000fe20000041880 */
[----:B------:R-:W-:Y:S11]  /*99b0*/  @!P0 BRA `(.L_x_936) ;  /* 0x00003e5000008947 */ /* 0x000ff60003800000 */
[----:B-1----:R-:W-:Y:S01]  /*99c0*/  UIADD3 UR26, UR9, -0x3, URZ ;  /* 0xfffffffd091a7890 */ /* 0x002fe2000fffe03f */
        /* <DEDUP_REMOVED lines=75> */
[----:B------:R-:W2:Y:S04]  /*9e80*/  LDSM.16.M88.4 R164, [R233+0x11000] ;  /* 0x01100000e9a4783b */ /* 0x000ea80000000200 */
[----:B-1----:R-:W1:Y:S04]  /*9e90*/  LDSM.16.M88.4 R12, [R233+0x11800] ;  /* 0x01180000e90c783b */ /* 0x002e680000000200 */
[----:B------:R-:W-:Y:S04]  /*9ea0*/  LDSM.16.M88.4 R28, [R232] ;  /* 0x00000000e81c783b */ /* 0x000fe80000000200 */
[----:B----4-:R-:W4:Y:S04]  /*9eb0*/  LDSM.16.M88.4 R4, [R231] ;  /* 0x00000000e704783b */ /* 0x010f280000000200 */
[----:B------:R-:W1:Y:S04]  /*9ec0*/  LDSM.16.M88.4 R192, [R223] ;  /* 0x00000000dfc0783b */ /* 0x000e680000000200 */
[----:B------:R-:W1:Y:S04]  /*9ed0*/  LDSM.16.M88.4 R184, [R222] ;  /* 0x00000000deb8783b */ /* 0x000e680000000200 */
[----:B------:R-:W1:Y:S04]  /*9ee0*/  LDSM.16.M88.4 R180, [R221] ;  /* 0x00000000ddb4783b */ /* 0x000e680000000200 */
[----:B-----5:R-:W-:Y:S01]  /*9ef0*/  LDSM.16.M88.4 R24, [R227+0x10000] ;  /* 0x01000000e318783b */ /* 0x020fe20000000200 */
[C---:B---3--:R-:W-:Y:S03]  /*9f00*/  HMMA.16816.F32.BF16 R20, R188.reuse, R16, RZ ;  /* 0x00000010bc14723c */ /* 0x048fe600000418ff */
[----:B------:R-:W-:Y:S04]  /*9f10*/  LDSM.16.M88.4 R196, [R227+0x11000] ;  /* 0x01100000e3c4783b */ /* 0x000fe80000000200 */
[----:B------:R-:W0:Y:S01]  /*9f20*/  LDGDEPBAR ;  /* 0x00000000000079af */ /* 0x000e220000000000 */
[C---:B------:R-:W-:Y:S08]  /*9f30*/  HMMA.16816.F32.BF16 R16, R188.reuse, R18, RZ ;  /* 0x00000012bc10723c */ /* 0x040ff000000418ff */
[C---:B--2---:R-:W-:Y:S08]  /*9f40*/  HMMA.16816.F32.BF16 R176, R188.reuse, R172, RZ ;  /* 0x000000acbcb0723c */ /* 0x044ff000000418ff */
[C---:B------:R-:W-:Y:S08]  /*9f50*/  HMMA.16816.F32.BF16 R172, R188.reuse, R174, RZ ;  /* 0x000000aebcac723c */ /* 0x040ff000000418ff */
[C---:B------:R-:W-:Y:S08]  /*9f60*/  HMMA.16816.F32.BF16 R168, R188.reuse, R164, RZ ;  /* 0x000000a4bca8723c */ /* 0x040ff000000418ff */
[C---:B------:R-:W-:Y:S08]  /*9f70*/  HMMA.16816.F32.BF16 R164, R188.reuse, R166, RZ ;  /* 0x000000a6bca4723c */ /* 0x040ff000000418ff */
[C---:B-1----:R-:W-:Y:S08]  /*9f80*/  HMMA.16816.F32.BF16 R32, R188.reuse, R12, RZ ;  /* 0x0000000cbc20723c */ /* 0x042ff000000418ff */
        /* <DEDUP_REMOVED lines=13> */
[----:B------:R-:W-:Y:S04]  /*a060*/  LDSM.16.M88.4 R180, [R220+0x800] ;  /* 0x00080000dcb4783b */ /* 0x000fe80000000200 */
[----:B------:R-:W-:Y:S03]  /*a070*/  LDSM.16.M88.4 R28, [R220+0x1000] ;  /* 0x00100000dc1c783b */ /* 0x000fe60000000200 */
[C---:B-1----:R-:W-:Y:S08]  /*a080*/  HMMA.16816.F32.BF16 R176, R4.reuse, R12, R176 ;  /* 0x0000000c04b0723c */ /* 0x042ff000000418b0 */
[C---:B------:R-:W-:Y:S01]  /*a090*/  HMMA.16816.F32.BF16 R172, R4.reuse, R14, R172 ;  /* 0x0000000e04ac723c */ /* 0x040fe200000418ac */
[----:B------:R-:W1:Y:S07]  /*a0a0*/  LDSM.16.M88.4 R12, [R229] ;  /* 0x00000000e50c783b */ /* 0x000e6e0000000200 */
[C---:B------:R-:W-:Y:S08]  /*a0b0*/  HMMA.16816.F32.BF16 R20, R4.reuse, R24, R20 ;  /* 0x000000180414723c */ /* 0x040ff00000041814 */
[C---:B------:R-:W-:Y:S01]  /*a0c0*/  HMMA.16816.F32.BF16 R16, R4.reuse, R26, R16 ;  /* 0x0000001a0410723c */ /* 0x040fe20000041810 */
[----:B------:R-:W3:Y:S07]  /*a0d0*/  LDSM.16.M88.4 R24, [R220+0x1800] ;  /* 0x00180000dc18783b */ /* 0x000eee0000000200 */
[C---:B------:R-:W-:Y:S08]  /*a0e0*/  HMMA.16816.F32.BF16 R168, R4.reuse, R196, R168 ;  /* 0x000000c404a8723c */ /* 0x040ff000000418a8 */
[C---:B------:R-:W-:Y:S01]  /*a0f0*/  HMMA.16816.F32.BF16 R164, R4.reuse, R198, R164 ;  /* 0x000000c604a4723c */ /* 0x040fe200000418a4 */
[----:B------:R-:W-:Y:S07]  /*a100*/  LDSM.16.M88.4 R196, [R233+0x12000] ;  /* 0x01200000e9c4783b */ /* 0x000fee0000000200 */
[C---:B--2---:R-:W-:Y:S08]  /*a110*/  HMMA.16816.F32.BF16 R32, R4.reuse, R192, R32 ;  /* 0x000000c00420723c */ /* 0x044ff00000041820 */
[----:B------:R-:W-:Y:S01]  /*a120*/  HMMA.16816.F32.BF16 R188, R4, R194, R188 ;  /* 0x000000c204bc723c */ /* 0x000fe200000418bc */
[----:B------:R-:W2:Y:S04]  /*a130*/  LDSM.16.M88.4 R4, [R234+0x4000] ;  /* 0x00400000ea04783b */ /* 0x000ea80000000200 */
[----:B------:R-:W-:Y:S03]  /*a140*/  LDSM.16.M88.4 R192, [R218] ;  /* 0x00000000dac0783b */ /* 0x000fe60000000200 */
        /* <DEDUP_REMOVED lines=11> */
[----:B------:R-:W-:Y:S04]  /*a200*/  LDSM.16.M88.4 R12, [R232+0x4000] ;  /* 0x00400000e80c783b */ /* 0x000fe80000000200 */
[----:B------:R-:W3:Y:S03]  /*a210*/  LDSM.16.M88.4 R24, [R219] ;  /* 0x00000000db18783b */ /* 0x000ee60000000200 */
[C---:B--2---:R-:W-:Y:S08]  /*a220*/  HMMA.16816.F32.BF16 R20, R4.reuse, R196, R20 ;  /* 0x000000c40414723c */ /* 0x044ff00000041814 */
[C---:B------:R-:W-:Y:S01]  /*a230*/  HMMA.16816.F32.BF16 R16, R4.reuse, R198, R16 ;  /* 0x000000c60410723c */ /* 0x040fe20000041810 */
[----:B------:R-:W-:Y:S07]  /*a240*/  LDSM.16.M88.4 R196, [R227+0x13000] ;  /* 0x01300000e3c4783b */ /* 0x000fee0000000200 */
[C---:B-1----:R-:W-:Y:S08]  /*a250*/  HMMA.16816.F32.BF16 R176, R4.reuse, R184, R176 ;  /* 0x000000b804b0723c */ /* 0x042ff000000418b0 */
[C---:B------:R-:W-:Y:S01]  /*a260*/  HMMA.16816.F32.BF16 R172, R4.reuse, R186, R172 ;  /* 0x000000ba04ac723c */ /* 0x040fe200000418ac */
[----:B------:R-:W-:Y:S07]  /*a270*/  LDSM.16.M88.4 R184, [R230+0x4000] ;  /* 0x00400000e6b8783b */ /* 0x000fee0000000200 */
[C---:B----4-:R-:W-:Y:S08]  /*a280*/  HMMA.16816.F32.BF16 R168, R4.reuse, R180, R168 ;  /* 0x000000b404a8723c */ /* 0x050ff000000418a8 */
[C---:B------:R-:W-:Y:S01]  /*a290*/  HMMA.16816.F32.BF16 R164, R4.reuse, R182, R164 ;  /* 0x000000b604a4723c */ /* 0x040fe200000418a4 */
[----:B------:R-:W1:Y:S07]  /*a2a0*/  LDSM.16.M88.4 R180, [R217] ;  /* 0x00000000d9b4783b */ /* 0x000e6e0000000200 */
[C---:B-----5:R-:W-:Y:S08]  /*a2b0*/  HMMA.16816.F32.BF16 R32, R4.reuse, R28, R32 ;  /* 0x0000001c0420723c */ /* 0x060ff00000041820 */
[----:B------:R-:W-:Y:S01]  /*a2c0*/  HMMA.16816.F32.BF16 R188, R4, R30, R188 ;  /* 0x0000001e04bc723c */ /* 0x000fe200000418bc */
[----:B------:R-:W2:Y:S04]  /*a2d0*/  LDSM.16.M88.4 R28, [R216] ;  /* 0x00000000d81c783b */ /* 0x000ea80000000200 */
[----:B------:R-:W4:Y:S03]  /*a2e0*/  LDSM.16.M88.4 R4, [R227+0x12000] ;  /* 0x01200000e304783b */ /* 0x000f260000000200 */
        /* <DEDUP_REMOVED lines=11> */
[----:B------:R-:W-:Y:S04]  /*a3a0*/  LDSM.16.M88.4 R12, [R229+0x4000] ;  /* 0x00400000e50c783b */ /* 0x000fe80000000200 */
[----:B------:R-:W-:Y:S03]  /*a3b0*/  LDSM.16.M88.4 R28, [R220+0x3000] ;  /* 0x00300000dc1c783b */ /* 0x000fe60000000200 */
[C---:B----4-:R-:W-:Y:S08]  /*a3c0*/  HMMA.16816.F32.BF16 R20, R184.reuse, R4, R20 ;  /* 0x00000004b814723c */ /* 0x050ff00000041814 */
[C---:B------:R-:W-:Y:S01]  /*a3d0*/  HMMA.16816.F32.BF16 R16, R184.reuse, R6, R16 ;  /* 0x00000006b810723c */ /* 0x040fe20000041810 */
[----:B------:R-:W1:Y:S07]  /*a3e0*/  LDSM.16.M88.4 R4, [R220+0x2000] ;  /* 0x00200000dc04783b */ /* 0x000e6e0000000200 */
[C---:B---3--:R-:W-:Y:S08]  /*a3f0*/  HMMA.16816.F32.BF16 R176, R184.reuse, R24, R176 ;  /* 0x00000018b8b0723c */ /* 0x048ff000000418b0 */
[C---:B------:R-:W-:Y:S01]  /*a400*/  HMMA.16816.F32.BF16 R172, R184.reuse, R26, R172 ;  /* 0x0000001ab8ac723c */ /* 0x040fe200000418ac */
[----:B------:R-:W2:Y:S07]  /*a410*/  LDSM.16.M88.4 R24, [R220+0x3800] ;  /* 0x00380000dc18783b */ /* 0x000eae0000000200 */
[C---:B------:R-:W-:Y:S08]  /*a420*/  HMMA.16816.F32.BF16 R168, R184.reuse, R196, R168 ;  /* 0x000000c4b8a8723c */ /* 0x040ff000000418a8 */
[C---:B------:R-:W-:Y:S01]  /*a430*/  HMMA.16816.F32.BF16 R164, R184.reuse, R198, R164 ;  /* 0x000000c6b8a4723c */ /* 0x040fe200000418a4 */
[----:B------:R-:W-:Y:S07]  /*a440*/  LDSM.16.M88.4 R196, [R227+0x15000] ;  /* 0x01500000e3c4783b */ /* 0x000fee0000000200 */
[C---:B-----5:R-:W-:Y:S08]  /*a450*/  HMMA.16816.F32.BF16 R32, R184.reuse, R192, R32 ;  /* 0x000000c0b820723c */ /* 0x060ff00000041820 */
        /* <DEDUP_REMOVED lines=9> */
[C---:B------:R-:W-:Y:S08]  /*a4f0*/  HMMA.16816.F32.BF16 R168, R12.reuse, R28, R168 ;  /* 0x0000001c0ca8723c */ /* 0x040ff000000418a8 */
[C---:B------:R-:W-:Y:S01]  /*a500*/  HMMA.16816.F32.BF16 R164, R12.reuse, R30, R164 ;  /* 0x0000001e0ca4723c */ /* 0x040fe200000418a4 */
[----:B------:R-:W4:Y:S07]  /*a510*/  LDSM.16.M88.4 R28, [R233+0x15800] ;  /* 0x01580000e91c783b */ /* 0x000f2e0000000200 */
[C---:B--2---:R-:W-:Y:S08]  /*a520*/  HMMA.16816.F32.BF16 R32, R12.reuse, R24, R32 ;  /* 0x000000180c20723c */ /* 0x044ff00000041820 */
[----:B------:R-:W-:Y:S01]  /*a530*/  HMMA.16816.F32.BF16 R188, R12, R26, R188 ;  /* 0x0000001a0cbc723c */ /* 0x000fe200000418bc */
[----:B------:R-:W-:Y:S04]  /*a540*/  LDSM.16.M88.4 R24, [R232+0x8000] ;  /* 0x00800000e818783b */ /* 0x000fe80000000200 */
[----:B------:R-:W2:Y:S03]  /*a550*/  LDSM.16.M88.4 R12, [R215] ;  /* 0x00000000d70c783b */ /* 0x000ea60000000200 */
[C---:B-1----:R-:W-:Y:S08]  /*a560*/  HMMA.16816.F32.BF16 R20, R4.reuse, R192, R20 ;  /* 0x000000c00414723c */ /* 0x042ff00000041814 */
[C---:B------:R-:W-:Y:S01]  /*a570*/  HMMA.16816.F32.BF16 R16, R4.reuse, R194, R16 ;  /* 0x000000c20410723c */ /* 0x040fe20000041810 */
[----:B------:R-:W1:Y:S07]  /*a580*/  LDSM.16.M88.4 R192, [R214] ;  /* 0x00000000d6c0783b */ /* 0x000e6e0000000200 */
[C---:B------:R-:W-:Y:S08]  /*a590*/  HMMA.16816.F32.BF16 R176, R4.reuse, R184, R176 ;  /* 0x000000b804b0723c */ /* 0x040ff000000418b0 */
[C---:B------:R-:W-:Y:S01]  /*a5a0*/  HMMA.16816.F32.BF16 R172, R4.reuse, R186, R172 ;  /* 0x000000ba04ac723c */ /* 0x040fe200000418ac */
[----:B------:R-:W5:Y:S07]  /*a5b0*/  LDSM.16.M88.4 R184, [R213] ;  /* 0x00000000d5b8783b */ /* 0x000f6e0000000200 */
[C---:B---3--:R-:W-:Y:S08]  /*a5c0*/  HMMA.16816.F32.BF16 R168, R4.reuse, R180, R168 ;  /* 0x000000b404a8723c */ /* 0x048ff000000418a8 */
[C---:B------:R-:W-:Y:S01]  /*a5d0*/  HMMA.16816.F32.BF16 R164, R4.reuse, R182, R164 ;  /* 0x000000b604a4723c */ /* 0x040fe200000418a4 */
[----:B------:R-:W3:Y:S07]  /*a5e0*/  LDSM.16.M88.4 R180, [R212] ;  /* 0x00000000d4b4783b */ /* 0x000eee0000000200 */
        /* <DEDUP_REMOVED lines=10> */
[C---:B-----5:R-:W-:Y:S08]  /*a690*/  HMMA.16816.F32.BF16 R168, R24.reuse, R184, R168 ;  /* 0x000000b818a8723c */ /* 0x060ff000000418a8 */
        /* <DEDUP_REMOVED lines=12> */
[C---:B-1----:R-:W-:Y:S08]  /*a760*/  HMMA.16816.F32.BF16 R32, R28.reuse, R192, R32 ;  /* 0x000000c01c20723c */ /* 0x042ff00000041820 */
[C---:B------:R-:W-:Y:S01]  /*a770*/  HMMA.16816.F32.BF16 R188, R28.reuse, R194, R188 ;  /* 0x000000c21cbc723c */ /* 0x040fe200000418bc */
[----:B------:R-:W-:Y:S07]  /*a780*/  LDSM.16.M88.4 R192, [R234+0xc000] ;  /* 0x00c00000eac0783b */ /* 0x000fee0000000200 */
[C---:B------:R-:W-:Y:S08]  /*a790*/  HMMA.16816.F32.BF16 R168, R28.reuse, R196, R168 ;  /* 0x000000c41ca8723c */ /* 0x040ff000000418a8 */
        /* <DEDUP_REMOVED lines=14> */
[----:B------:R-:W4:Y:S04]  /*a880*/  LDSM.16.M88.4 R4, [R211] ;  /* 0x00000000d304783b */ /* 0x000f280000000200 */
[----:B------:R-:W5:Y:S03]  /*a890*/  LDSM.16.M88.4 R180, [R210] ;  /* 0x00000000d2b4783b */ /* 0x000f660000000200 */
[C---:B-1----:R-:W-:Y:S08]  /*a8a0*/  HMMA.16816.F32.BF16 R16, R192.reuse, R30, R16 ;  /* 0x0000001ec010723c */ /* 0x042ff00000041810 */
[C---:B------:R-:W-:Y:S01]  /*a8b0*/  HMMA.16816.F32.BF16 R20, R192.reuse, R28, R20 ;  /* 0x0000001cc014723c */ /* 0x040fe20000041814 */
[----:B------:R-:W-:Y:S07]  /*a8c0*/  LDSM.16.M88.4 R28, [R230+0xc000] ;  /* 0x00c00000e61c783b */ /* 0x000fee0000000200 */
[C---:B---3--:R-:W-:Y:S08]  /*a8d0*/  HMMA.16816.F32.BF16 R176, R192.reuse, R24, R176 ;  /* 0x00000018c0b0723c */ /* 0x048ff000000418b0 */
[C---:B------:R-:W-:Y:S01]  /*a8e0*/  HMMA.16816.F32.BF16 R172, R192.reuse, R26, R172 ;  /* 0x0000001ac0ac723c */ /* 0x040fe200000418ac */
[----:B------:R-:W1:Y:S07]  /*a8f0*/  LDSM.16.M88.4 R24, [R227+0x16000] ;  /* 0x01600000e318783b */ /* 0x000e6e0000000200 */
[C---:B--2---:R-:W-:Y:S08]  /*a900*/  HMMA.16816.F32.BF16 R168, R192.reuse, R12, R168 ;  /* 0x0000000cc0a8723c */ /* 0x044ff000000418a8 */
[C---:B------:R-:W-:Y:S01]  /*a910*/  HMMA.16816.F32.BF16 R164, R192.reuse, R14, R164 ;  /* 0x0000000ec0a4723c */ /* 0x040fe200000418a4 */
[----:B------:R-:W-:Y:S07]  /*a920*/  LDSM.16.M88.4 R12, [R229+0xc000] ;  /* 0x00c00000e50c783b */ /* 0x000fee0000000200 */
[C---:B------:R-:W-:Y:S08]  /*a930*/  HMMA.16816.F32.BF16 R32, R192.reuse, R196, R32 ;  /* 0x000000c4c020723c */ /* 0x040ff00000041820 */
[----:B------:R-:W-:Y:S01]  /*a940*/  HMMA.16816.F32.BF16 R192, R192, R198, R188 ;  /* 0x000000c6c0c0723c */ /* 0x000fe200000418bc */
[----:B------:R-:W2:Y:S07]  /*a950*/  LDSM.16.M88.4 R188, [R227+0x16800] ;  /* 0x01680000e3bc783b */ /* 0x000eae0000000200 */
[C---:B----4-:R-:W-:Y:S08]  /*a960*/  HMMA.16816.F32.BF16 R16, R184.reuse, R6, R16 ;  /* 0x00000006b810723c */ /* 0x050ff00000041810 */
[C---:B------:R-:W-:Y:S01]  /*a970*/  HMMA.16816.F32.BF16 R20, R184.reuse, R4, R20 ;  /* 0x00000004b814723c */ /* 0x040fe20000041814 */
[----:B------:R-:W3:Y:S07]  /*a980*/  LDSM.16.M88.4 R4, [R220+0x6000] ;  /* 0x00600000dc04783b */ /* 0x000eee0000000200 */
[C---:B-----5:R-:W-:Y:S08]  /*a990*/  HMMA.16816.F32.BF16 R176, R184.reuse, R180, R176 ;  /* 0x000000b4b8b0723c */ /* 0x060ff000000418b0 */
[----:B------:R-:W-:Y:S01]  /*a9a0*/  HMMA.16816.F32.BF16 R180, R184, R182, R172 ;  /* 0x000000b6b8b4723c */ /* 0x000fe200000418ac */
[----:B------:R-:W4:Y:S07]  /*a9b0*/  LDSM.16.M88.4 R172, [R220+0x6800] ;  /* 0x00680000dcac783b */ /* 0x000f2e0000000200 */
[C---:B-1----:R-:W-:Y:S08]  /*a9c0*/  HMMA.16816.F32.BF16 R16, R28.reuse, R26, R16 ;  /* 0x0000001a1c10723c */ /* 0x042ff00000041810 */
[C---:B------:R-:W-:Y:S01]  /*a9d0*/  HMMA.16816.F32.BF16 R20, R28.reuse, R24, R20 ;  /* 0x000000181c14723c */ /* 0x040fe20000041814 */
[----:B------:R-:W1:Y:S07]  /*a9e0*/  LDSM.16.M88.4 R24, [R209] ;  /* 0x00000000d118783b */ /* 0x000e6e0000000200 */
[C---:B--2---:R-:W-:Y:S08]  /*a9f0*/  HMMA.16816.F32.BF16 R176, R28.reuse, R188, R176 ;  /* 0x000000bc1cb0723c */ /* 0x044ff000000418b0 */
[----:B------:R-:W-:Y:S08]  /*aa00*/  HMMA.16816.F32.BF16 R180, R28, R190, R180 ;  /* 0x000000be1cb4723c */ /* 0x000ff000000418b4 */
[C---:B---3--:R-:W-:Y:S08]  /*aa10*/  HMMA.16816.F32.BF16 R16, R12.reuse, R6, R16 ;  /* 0x000000060c10723c */ /* 0x048ff00000041810 */
[C---:B------:R-:W-:Y:S01]  /*aa20*/  HMMA.16816.F32.BF16 R20, R12.reuse, R4, R20 ;  /* 0x000000040c14723c */ /* 0x040fe20000041814 */
[----:B------:R-:W2:Y:S07]  /*aa30*/  LDSM.16.M88.4 R4, [R227+0x17000] ;  /* 0x01700000e304783b */ /* 0x000eae0000000200 */
[C---:B----4-:R-:W-:Y:S08]  /*aa40*/  HMMA.16816.F32.BF16 R176, R12.reuse, R172, R176 ;  /* 0x000000ac0cb0723c */ /* 0x050ff000000418b0 */
[----:B------:R-:W-:Y:S01]  /*aa50*/  HMMA.16816.F32.BF16 R180, R12, R174, R180 ;  /* 0x000000ae0cb4723c */ /* 0x000fe200000418b4 */
[----:B------:R-:W3:Y:S01]  /*aa60*/  LDSM.16.M88.4 R172, [R208] ;  /* 0x00000000d0ac783b */ /* 0x000ee20000000200 */
[----:B------:R-:W-:-:S02]  /*aa70*/  FMUL.FTZ R16, R16, c[0x0][0x2ec] ;  /* 0x0000bb0010107a20 */ /* 0x000fc40000410000 */
[----:B------:R-:W-:Y:S02]  /*aa80*/  FMUL.FTZ R17, R17, c[0x0][0x2ec] ;  /* 0x0000bb0011117a20 */ /* 0x000fe40000410000 */
[----:B------:R-:W-:Y:S01]  /*aa90*/  FMUL.FTZ R18, R18, c[0x0][0x2ec] ;  /* 0x0000bb0012127a20 */ /* 0x000fe20000410000 */
[----:B------:R-:W-:Y:S01]  /*aaa0*/  MUFU.TANH R190, R16 ;  /* 0x0000001000be7308 */ /* 0x000fe20000002400 */
[C---:B-1----:R-:W-:Y:S01]  /*aab0*/  HMMA.16816.F32.BF16 R164, R184.reuse, R26, R164 ;  /* 0x0000001ab8a4723c */ /* 0x042fe200000418a4 */
[----:B------:R-:W-:Y:S02]  /*aac0*/  FMUL.FTZ R19, R19, c[0x0][0x2ec] ;  /* 0x0000bb0013137a20 */ /* 0x000fe40000410000 */
[----:B------:R-:W-:Y:S02]  /*aad0*/  FMUL.FTZ R3, R20, c[0x0][0x2ec] ;  /* 0x0000bb0014037a20 */ /* 0x000fe40000410000 */
[----:B------:R-:W-:Y:S02]  /*aae0*/  FMUL.FTZ R189, R21, c[0x0][0x2ec] ;  /* 0x0000bb0015bd7a20 */ /* 0x000fe40000410000 */
[----:B------:R-:W-:Y:S01]  /*aaf0*/  FMUL.FTZ R188, R22, c[0x0][0x2ec] ;  /* 0x0000bb0016bc7a20 */ /* 0x000fe20000410000 */
[----:B------:R-:W-:Y:S01]  /*ab00*/  HMMA.16816.F32.BF16 R168, R184, R24, R168 ;  /* 0x00000018b8a8723c */ /* 0x000fe200000418a8 */
[----:B------:R-:W-:Y:S01]  /*ab10*/  MUFU.TANH R25, R17 ;  /* 0x0000001100197308 */ /* 0x000fe20000002400 */
[----:B------:R-:W-:-:S02]  /*ab20*/  FMUL.FTZ R27, R176, c[0x0][0x2ec] ;  /* 0x0000bb00b01b7a20 */ /* 0x000fc40000410000 */
[----:B------:R-:W-:Y:S02]  /*ab30*/  FMUL.FTZ R176, R178, c[0x0][0x2ec] ;  /* 0x0000bb00b2b07a20 */ /* 0x000fe40000410000 */
[----:B------:R-:W1:Y:S01]  /*ab40*/  S2R R178, SR_TID.X ;  /* 0x0000000000b27919 */ /* 0x000e620000002100 */
[----:B------:R-:W-:Y:S02]  /*ab50*/  FMUL.FTZ R24, R23, c[0x0][0x2ec] ;  /* 0x0000bb0017187a20 */ /* 0x000fe40000410000 */
[----:B------:R-:W-:Y:S01]  /*ab60*/  MUFU.TANH R191, R18 ;  /* 0x0000001200bf7308 */ /* 0x000fe20000002400 */
[----:B------:R-:W4:Y:S01]  /*ab70*/  LDSM.16.M88.4 R20, [R220+0x7000] ;  /* 0x00700000dc14783b */ /* 0x000f220000000200 */
[----:B------:R-:W-:Y:S02]  /*ab80*/  FMUL.FTZ R26, R177, c[0x0][0x2ec] ;  /* 0x0000bb00b11a7a20 */ /* 0x000fe40000410000 */
[----:B------:R-:W-:Y:S02]  /*ab90*/  FMUL.FTZ R179, R179, c[0x0][0x2ec] ;  /* 0x0000bb00b3b37a20 */ /* 0x000fe40000410000 */
[----:B------:R-:W-:Y:S01]  /*aba0*/  FMUL.FTZ R177, R180, c[0x0][0x2ec] ;  /* 0x0000bb00b4b17a20 */ /* 0x000fe20000410000 */
[C---:B--2---:R-:W-:Y:S01]  /*abb0*/  HMMA.16816.F32.BF16 R164, R28.reuse, R6, R164 ;  /* 0x000000061ca4723c */ /* 0x044fe200000418a4 */
[----:B------:R2:W-:Y:S07]  /*abc0*/  MUFU.TANH R196, R19 ;  /* 0x0000001300c47308 */ /* 0x0005ee0000002400 */
[----:B------:R-:W-:Y:S01]  /*abd0*/  HMMA.16816.F32.BF16 R168, R28, R4, R168 ;  /* 0x000000041ca8723c */ /* 0x000fe200000418a8 */
[----:B------:R-:W-:Y:S01]  /*abe0*/  LDSM.16.M88.4 R4, [R220+0x7800] ;  /* 0x00780000dc04783b */ /* 0x000fe20000000200 */
[----:B------:R-:W5:Y:S06]  /*abf0*/  MUFU.TANH R189, R189 ;  /* 0x000000bd00bd7308 */ /* 0x000f6c0000002400 */
[----:B---3--:R-:W-:Y:S01]  /*ac00*/  HMMA.16816.F32.BF16 R32, R184, R172, R32 ;  /* 0x000000acb820723c */ /* 0x008fe20000041820 */
[----:B--2---:R-:W2:Y:S01]  /*ac10*/  LDSM.16.M88.4 R16, [R227+0x17800] ;  /* 0x01780000e310783b */ /* 0x004ea20000000200 */
[----:B------:R-:W3:Y:S01]  /*ac20*/  MUFU.TANH R24, R24 ;  /* 0x0000001800187308 */ /* 0x000ee20000002400 */
[----:B------:R-:W-:-:S04]  /*ac30*/  DEPBAR.LE SB0, 0x0 ;  /* 0x000080000000791a */ /* 0x000fc80000000000 */
[----:B------:R-:W-:Y:S01]  /*ac40*/  FMUL.FTZ R172, R182, c[0x0][0x2ec] ;  /* 0x0000bb00b6ac7a20 */ /* 0x000fe20000410000 */
[----:B------:R-:W-:Y:S01]  /*ac50*/  HMMA.16816.F32.BF16 R192, R184, R174, R192 ;  /* 0x000000aeb8c0723c */ /* 0x000fe200000418c0 */
[----:B------:R-:W-:Y:S01]  /*ac60*/  FMUL.FTZ R173, R183, c[0x0][0x2ec] ;  /* 0x0000bb00b7ad7a20 */ /* 0x000fe20000410000 */
[----:B------:R-:W2:Y:S06]  /*ac70*/  MUFU.TANH R27, R27 ;  /* 0x0000001b001b7308 */ /* 0x000eac0000002400 */
[C---:B----4-:R-:W-:Y:S02]  /*ac80*/  HMMA.16816.F32.BF16 R164, R12.reuse, R22, R164 ;  /* 0x000000160ca4723c */ /* 0x050fe400000418a4 */
[----:B------:R-:W4:Y:S05]  /*ac90*/  MUFU.TANH R176, R176 ;  /* 0x000000b000b07308 */ /* 0x000f2a0000002400 */
[----:B-1----:R-:W-:Y:S01]  /*aca0*/  IMAD.SHL.U32 R22, R178, 0x2, RZ ;  /* 0x00000002b2167824 */ /* 0x002fe200078e00ff */
[----:B------:R-:W-:Y:S01]  /*acb0*/  HMMA.16816.F32.BF16 R168, R12, R20, R168 ;  /* 0x000000140ca8723c */ /* 0x000fe200000418a8 */
[----:B------:R-:W-:Y:S01]  /*acc0*/  IMAD.U32 R23, RZ, RZ, UR26 ;  /* 0x0000001aff177e24 */ /* 0x000fe2000f8e00ff */
[----:B------:R-:W1:Y:S02]  /*acd0*/  MUFU.TANH R26, R26 ;  /* 0x0000001a001a7308 */ /* 0x000e640000002400 */
[----:B------:R-:W-:-:S03]  /*ace0*/  LOP3.LUT R22, R22, 0x6, RZ, 0xc0, !PT ;  /* 0x0000000616167812 */ /* 0x000fc600078ec0ff */
[----:B------:R-:W-:Y:S02]  /*acf0*/  FMUL.FTZ R21, R181, c[0x0][0x2ec] ;  /* 0x0000bb00b5157a20 */ /* 0x000fe40000410000 */
[----:B------:R-:W-:Y:S01]  /*ad00*/  IMAD R23, R23, 0x40, R22 ;  /* 0x0000004017177824 */ /* 0x000fe200078e0216 */
[----:B------:R-:W1:Y:S01]  /*ad10*/  MUFU.TANH R20, R179 ;  /* 0x000000b300147308 */ /* 0x000e620000002400 */
[----:B--2---:R-:W-:Y:S05]  /*ad20*/  HMMA.16816.F32.BF16 R32, R28, R16, R32 ;  /* 0x000000101c20723c */ /* 0x004fea0000041820 */
[----:B------:R-:W-:Y:S02]  /*ad30*/  FMUL.FTZ R164, R164, c[0x0][0x2ec] ;  /* 0x0000bb00a4a47a20 */ /* 0x000fe40000410000 */
[----:B------:R-:W2:Y:S01]  /*ad40*/  MUFU.TANH R177, R177 ;  /* 0x000000b100b17308 */ /* 0x000ea20000002400 */
[----:B------:R-:W-:-:S02]  /*ad50*/  FMUL.FTZ R165, R165, c[0x0][0x2ec] ;  /* 0x0000bb00a5a57a20 */ /* 0x000fc40000410000 */
[----:B------:R-:W-:Y:S01]  /*ad60*/  FMUL.FTZ R166, R166, c[0x0][0x2ec] ;  /* 0x0000bb00a6a67a20 */ /* 0x000fe20000410000 */
[----:B------:R-:W-:Y:S01]  /*ad70*/  IADD3 R17, R23, 0x1, RZ ;  /* 0x0000000117117810 */ /* 0x000fe20007ffe0ff */
[----:B------:R-:W-:Y:S01]  /*ad80*/  HMMA.16816.F32.BF16 R192, R28, R18, R192 ;  /* 0x000000121cc0723c */ /* 0x000fe200000418c0 */
[----:B------:R-:W-:Y:S02]  /*ad90*/  FMUL.FTZ R22, R170, c[0x0][0x2ec] ;  /* 0x0000bb00aa167a20 */ /* 0x000fe40000410000 */
[C---:B------:R-:W-:Y:S01]  /*ada0*/  ISETP.GE.AND P2, PT, R17.reuse, R248, PT ;  /* 0x000000f81100720c */ /* 0x040fe20003f46270 */
[----:B------:R-:W-:Y:S01]  /*adb0*/  MUFU.TANH R21, R21 ;  /* 0x0000001500157308 */ /* 0x000fe20000002400 */
[----:B------:R-:W-:Y:S01]  /*adc0*/  ISETP.GE.AND P1, PT, R17, R2, PT ;  /* 0x000000021100720c */ /* 0x000fe20003f26270 */
[----:B------:R-:W-:Y:S01]  /*add0*/  FMUL.FTZ R168, R168, c[0x0][0x2ec] ;  /* 0x0000bb00a8a87a20 */ /* 0x000fe20000410000 */
[----:B------:R-:W-:Y:S01]  /*ade0*/  IADD3 R17, R23, 0x8, RZ ;  /* 0x0000000817117810 */ /* 0x000fe20007ffe0ff */
[----:B------:R-:W-:Y:S01]  /*adf0*/  FMUL.FTZ R170, R171, c[0x0][0x2ec] ;  /* 0x0000bb00abaa7a20 */ /* 0x000fe20000410000 */
[----:B------:R-:W-:Y:S01]  /*ae00*/  IADD3 R19, R23, 0x9, RZ ;  /* 0x0000000917137810 */ /* 0x000fe20007ffe0ff */
[----:B------:R-:W-:Y:S01]  /*ae10*/  FMUL.FTZ R169, R169, c[0x0][0x2ec] ;  /* 0x0000bb00a9a97a20 */ /* 0x000fe20000410000 */
[----:B------:R-:W-:Y:S01]  /*ae20*/  ISETP.GE.AND P0, PT, R17, R248, PT ;  /* 0x000000f81100720c */ /* 0x000fe20003f06270 */
[----:B------:R-:W1:Y:S01]  /*ae30*/  MUFU.TANH R172, R172 ;  /* 0x000000ac00ac7308 */ /* 0x000e620000002400 */
[----:B-----5:R-:W-:Y:S01]  /*ae40*/  FSEL R189, R189, -INF , !P2 ;  /* 0xff800000bdbd7808 */ /* 0x020fe20005000000 */
[----:B------:R-:W-:Y:S01]  /*ae50*/  FMUL.FTZ R167, R167, c[0x0][0x2ec] ;  /* 0x0000bb00a7a77a20 */ /* 0x000fe20000410000 */
[----:B------:R-:W-:Y:S01]  /*ae60*/  ISETP.GE.AND P2, PT, R17, R2, PT ;  /* 0x000000021100720c */ /* 0x000fe20003f46270 */
[----:B------:R-:W-:Y:S01]  /*ae70*/  HMMA.16816.F32.BF16 R32, R12, R4, R32 ;  /* 0x000000040c20723c */ /* 0x000fe20000041820 */
[----:B---3--:R-:W-:-:S02]  /*ae80*/  FSEL R16, R24, -INF , !P1 ;  /* 0xff80000018107808 */ /* 0x008fc40004800000 */
[----:B------:R-:W-:Y:S01]  /*ae90*/  FSEL R17, R190, -INF , !P0 ;  /* 0xff800000be117808 */ /* 0x000fe20004000000 */
[----:B------:R-:W3:Y:S01]  /*aea0*/  MUFU.TANH R173, R173 ;  /* 0x000000ad00ad7308 */ /* 0x000ee20000002400 */
[C---:B------:R-:W-:Y:S02]  /*aeb0*/  ISETP.GE.AND P1, PT, R19.reuse, R248, PT ;  /* 0x000000f81300720c */ /* 0x040fe40003f26270 */
[----:B------:R-:W-:Y:S01]  /*aec0*/  ISETP.GE.AND P0, PT, R19, R2, PT ;  /* 0x000000021300720c */ /* 0x000fe20003f06270 */
[----:B------:R-:W-:Y:S01]  /*aed0*/  HMMA.16816.F32.BF16 R192, R12, R6, R192 ;  /* 0x000000060cc0723c */ /* 0x000fe200000418c0 */
[----:B------:R-:W-:Y:S02]  /*aee0*/  IADD3 R19, R23, 0x10, RZ ;  /* 0x0000001017137810 */ /* 0x000fe40007ffe0ff */
[----:B------:R-:W-:Y:S01]  /*aef0*/  FSEL R18, R191, -INF , !P2 ;  /* 0xff800000bf127808 */ /* 0x000fe20005000000 */
[----:B------:R-:W5:Y:S01]  /*af00*/  MUFU.TANH R203, R168 ;  /* 0x000000a800cb7308 */ /* 0x000f620000002400 */
[----:B------:R-:W-:-:S02]  /*af10*/  ISETP.GE.AND P2, PT, R19, R248, PT ;  /* 0x000000f81300720c */ /* 0x000fc40003f46270 */
[----:B------:R-:W-:Y:S02]  /*af20*/  IADD3 R29, R23, 0x11, RZ ;  /* 0x00000011171d7810 */ /* 0x000fe40007ffe0ff */
[----:B------:R-:W-:Y:S02]  /*af30*/  FSEL R5, R25, -INF , !P1 ;  /* 0xff80000019057808 */ /* 0x000fe40004800000 */
[----:B------:R-:W-:Y:S01]  /*af40*/  ISETP.GE.AND P1, PT, R19, R2, PT ;  /* 0x000000021300720c */ /* 0x000fe20003f26270 */
[----:B------:R-:W1:Y:S01]  /*af50*/  MUFU.TANH R22, R22 ;  /* 0x0000001600167308 */ /* 0x000e620000002400 */
[----:B------:R-:W-:Y:S02]  /*af60*/  FSEL R4, R196, -INF , !P0 ;  /* 0xff800000c4047808 */ /* 0x000fe40004000000 */
[----:B------:R-:W-:Y:S01]  /*af70*/  FSEL R31, R27, -INF , !P2 ;  /* 0xff8000001b1f7808 */ /* 0x000fe20005000000 */
[----:B------:R-:W-:Y:S01]  /*af80*/  FMUL.FTZ R33, R33, c[0x0][0x2ec] ;  /* 0x0000bb0021217a20 */ /* 0x000fe20000410000 */
[----:B------:R-:W-:Y:S01]  /*af90*/  ISETP.GE.AND P0, PT, R29, R248, PT ;  /* 0x000000f81d00720c */ /* 0x000fe20003f06270 */
[----:B------:R-:W-:Y:S01]  /*afa0*/  FMUL.FTZ R34, R34, c[0x0][0x2ec] ;  /* 0x0000bb0022227a20 */ /* 0x000fe20000410000 */
[----:B------:R-:W-:Y:S01]  /*afb0*/  IADD3 R27, R23, 0x18, RZ ;  /* 0x00000018171b7810 */ /* 0x000fe20007ffe0ff */
[----:B------:R2:W2:Y:S01]  /*afc0*/  MUFU.TANH R201, R169 ;  /* 0x000000a900c97308 */ /* 0x0004a20000002400 */
[----:B------:R-:W-:Y:S01]  /*afd0*/  ISETP.GE.AND P2, PT, R29, R2, PT ;  /* 0x000000021d00720c */ /* 0x000fe20003f46270 */
[----:B------:R-:W-:Y:S01]  /*afe0*/  FMUL.FTZ R32, R32, c[0x0][0x2ec] ;  /* 0x0000bb0020207a20 */ /* 0x000fe20000410000 */
[----:B------:R-:W-:Y:S01]  /*aff0*/  IADD3 R25, R23, 0x19, RZ ;  /* 0x0000001917197810 */ /* 0x000fe20007ffe0ff */
[----:B------:R-:W-:Y:S01]  /*b000*/  FMUL.FTZ R183, R193, c[0x0][0x2ec] ;  /* 0x0000bb00c1b77a20 */ /* 0x000fe20000410000 */
[----:B----4-:R-:W-:Y:S01]  /*b010*/  FSEL R30, R176, -INF , !P1 ;  /* 0xff800000b01e7808 */ /* 0x010fe20004800000 */
[----:B------:R-:W-:Y:S01]  /*b020*/  FMUL.FTZ R35, R35, c[0x0][0x2ec] ;  /* 0x0000bb0023237a20 */ /* 0x000fe20000410000 */
[----:B------:R-:W-:Y:S01]  /*b030*/  ISETP.GE.AND P1, PT, R27, R248, PT ;  /* 0x000000f81b00720c */ /* 0x000fe20003f26270 */
[----:B------:R-:W4:Y:S01]  /*b040*/  MUFU.TANH R170, R170 ;  /* 0x000000aa00aa7308 */ /* 0x000f220000002400 */
[----:B-1----:R-:W-:Y:S01]  /*b050*/  FSEL R29, R26, -INF , !P0 ;  /* 0xff8000001a1d7808 */ /* 0x002fe20004000000 */
[----:B------:R-:W-:Y:S01]  /*b060*/  FMUL.FTZ R176, R194, c[0x0][0x2ec] ;  /* 0x0000bb00c2b07a20 */ /* 0x000fe20000410000 */
[----:B------:R-:W-:Y:S01]  /*b070*/  FSEL R26, R20, -INF , !P2 ;  /* 0xff800000141a7808 */ /* 0x000fe20005000000 */
[----:B------:R-:W-:Y:S01]  /*b080*/  FMUL.FTZ R178, R195, c[0x0][0x2ec] ;  /* 0x0000bb00c3b27a20 */ /* 0x000fe20000410000 */
[----:B------:R-:W-:-:S02]  /*b090*/  ISETP.GE.AND P0, PT, R27, R2, PT ;  /* 0x000000021b00720c */ /* 0x000fc40003f06270 */
[----:B------:R-:W-:Y:S01]  /*b0a0*/  ISETP.GE.AND P2, PT, R25, R248, PT ;  /* 0x000000f81900720c */ /* 0x000fe20003f46270 */
[----:B------:R-:W1:Y:S01]  /*b0b0*/  MUFU.TANH R199, R164 ;  /* 0x000000a400c77308 */ /* 0x000e620000002400 */
[----:B------:R-:W-:Y:S01]  /*b0c0*/  IADD3 R13, R23, 0x20, RZ ;  /* 0x00000020170d7810 */ /* 0x000fe20007ffe0ff */
[----:B--2---:R-:W-:Y:S01]  /*b0d0*/  FMUL.FTZ R169, R192, c[0x0][0x2ec] ;  /* 0x0000bb00c0a97a20 */ /* 0x004fe20000410000 */
[----:B------:R-:W-:Y:S02]  /*b0e0*/  FSEL R27, R177, -INF , !P1 ;  /* 0xff800000b11b7808 */ /* 0x000fe40004800000 */
[----:B------:R-:W-:Y:S02]  /*b0f0*/  ISETP.GE.AND P1, PT, R25, R2, PT ;  /* 0x000000021900720c */ /* 0x000fe40003f26270 */
[----:B------:R-:W-:Y:S01]  /*b100*/  FSEL R28, R172, -INF , !P0 ;  /* 0xff800000ac1c7808 */ /* 0x000fe20004000000 */
[----:B------:R-:W-:Y:S01]  /*b110*/  MUFU.TANH R197, R165 ;  /* 0x000000a500c57308 */ /* 0x000fe20000002400 */
[----:B------:R-:W-:-:S02]  /*b120*/  FSEL R25, R21, -INF , !P2 ;  /* 0xff80000015197808 */ /* 0x000fc40005000000 */
[C---:B------:R-:W-:Y:S02]  /*b130*/  ISETP.GE.AND P0, PT, R13.reuse, R248, PT ;  /* 0x000000f80d00720c */ /* 0x040fe40003f06270 */
[----:B------:R-:W-:Y:S02]  /*b140*/  ISETP.GE.AND P2, PT, R13, R2, PT ;  /* 0x000000020d00720c */ /* 0x000fe40003f46270 */
[C---:B------:R-:W-:Y:S01]  /*b150*/  IADD3 R7, R23.reuse, 0x21, RZ ;  /* 0x0000002117077810 */ /* 0x040fe20007ffe0ff */
[----:B------:R-:W2:Y:S01]  /*b160*/  MUFU.TANH R19, R166 ;  /* 0x000000a600137308 */ /* 0x000ea20000002400 */
[----:B------:R-:W-:Y:S02]  /*b170*/  IADD3 R13, R23, 0x28, RZ ;  /* 0x00000028170d7810 */ /* 0x000fe40007ffe0ff */
[----:B---3--:R-:W-:Y:S02]  /*b180*/  FSEL R24, R173, -INF , !P1 ;  /* 0xff800000ad187808 */ /* 0x008fe40004800000 */
[----:B-----5:R-:W-:-:S02]  /*b190*/  FSEL R203, R203, -INF , !P0 ;  /* 0xff800000cbcb7808 */ /* 0x020fc40004000000 */
[----:B------:R-:W-:Y:S01]  /*b1a0*/  FSEL R196, R22, -INF , !P2 ;  /* 0xff80000016c47808 */ /* 0x000fe20005000000 */
[----:B------:R-:W3:Y:S01]  /*b1b0*/  MUFU.TANH R168, R167 ;  /* 0x000000a700a87308 */ /* 0x000ee20000002400 */
[C---:B------:R-:W-:Y:S02]  /*b1c0*/  ISETP.GE.AND P1, PT, R7.reuse, R248, PT ;  /* 0x000000f80700720c */ /* 0x040fe40003f26270 */
[----:B------:R-:W-:Y:S02]  /*b1d0*/  ISETP.GE.AND P0, PT, R7, R2, PT ;  /* 0x000000020700720c */ /* 0x000fe40003f06270 */
[----:B------:R-:W-:Y:S02]  /*b1e0*/  ISETP.GE.AND P2, PT, R13, R248, PT ;  /* 0x000000f80d00720c */ /* 0x000fe40003f46270 */
[----:B------:R-:W-:Y:S01]  /*b1f0*/  IADD3 R7, R23, 0x29, RZ ;  /* 0x0000002917077810 */ /* 0x000fe20007ffe0ff */
[----:B------:R-:W-:Y:S01]  /*b200*/  MUFU.TANH R171, R33 ;  /* 0x0000002100ab7308 */ /* 0x000fe20000002400 */
[----:B------:R-:W-:-:S02]  /*b210*/  FSEL R201, R201, -INF , !P1 ;  /* 0xff800000c9c97808 */ /* 0x000fc40004800000 */
[----:B----4-:R-:W-:Y:S02]  /*b220*/  FSEL R170, R170, -INF , !P0 ;  /* 0xff800000aaaa7808 */ /* 0x010fe40004000000 */
[----:B-1----:R-:W-:Y:S02]  /*b230*/  FSEL R199, R199, -INF , !P2 ;  /* 0xff800000c7c77808 */ /* 0x002fe40005000000 */
[----:B------:R-:W-:Y:S01]  /*b240*/  ISETP.GE.AND P1, PT, R13, R2, PT ;  /* 0x000000020d00720c */ /* 0x000fe20003f26270 */
[----:B------:R-:W1:Y:S01]  /*b250*/  MUFU.TANH R182, R34 ;  /* 0x0000002200b67308 */ /* 0x000e620000002400 */
[C---:B------:R-:W-:Y:S02]  /*b260*/  ISETP.GE.AND P0, PT, R7.reuse, R248, PT ;  /* 0x000000f80700720c */ /* 0x040fe40003f06270 */
[----:B------:R-:W-:Y:S02]  /*b270*/  ISETP.GE.AND P2, PT, R7, R2, PT ;  /* 0x000000020700720c */ /* 0x000fe40003f46270 */
[----:B------:R-:W-:-:S02]  /*b280*/  IADD3 R7, R23, 0x30, RZ ;  /* 0x0000003017077810 */ /* 0x000fc40007ffe0ff */
[----:B------:R-:W-:Y:S01]  /*b290*/  IADD3 R13, R23, 0x31, RZ ;  /* 0x00000031170d7810 */ /* 0x000fe20007ffe0ff */
[----:B------:R-:W4:Y:S01]  /*b2a0*/  MUFU.TANH R169, R169 ;  /* 0x000000a900a97308 */ /* 0x000f220000002400 */
[----:B--2---:R-:W-:Y:S02]  /*b2b0*/  FSEL R192, R19, -INF , !P1 ;  /* 0xff80000013c07808 */ /* 0x004fe40004800000 */
[----:B------:R-:W-:Y:S02]  /*b2c0*/  FSEL R197, R197, -INF , !P0 ;  /* 0xff800000c5c57808 */ /* 0x000fe40004000000 */
[----:B---3--:R-:W-:Y:S02]  /*b2d0*/  FSEL R168, R168, -INF , !P2 ;  /* 0xff800000a8a87808 */ /* 0x008fe40005000000 */
[C---:B------:R-:W-:Y:S01]  /*b2e0*/  ISETP.GE.AND P1, PT, R7.reuse, R248, PT ;  /* 0x000000f80700720c */ /* 0x040fe20003f26270 */
[----:B------:R-:W2:Y:S01]  /*b2f0*/  MUFU.TANH R183, R183 ;  /* 0x000000b700b77308 */ /* 0x000ea20000002400 */
[----:B------:R-:W-:-:S02]  /*b300*/  ISETP.GE.AND P0, PT, R7, R2, PT ;  /* 0x000000020700720c */ /* 0x000fc40003f06270 */
[-C--:B------:R-:W-:Y:S02]  /*b310*/  ISETP.GE.AND P2, PT, R13, R248.reuse, PT ;  /* 0x000000f80d00720c */ /* 0x080fe40003f46270 */
[----:B------:R-:W-:Y:S02]  /*b320*/  IADD3 R7, R23, 0x38, RZ ;  /* 0x0000003817077810 */ /* 0x000fe40007ffe0ff */
[----:B-1----:R-:W-:Y:S01]  /*b330*/  FSEL R182, R182, -INF , !P0 ;  /* 0xff800000b6b67808 */ /* 0x002fe20004000000 */
[----:B------:R-:W1:Y:S01]  /*b340*/  MUFU.TANH R32, R32 ;  /* 0x0000002000207308 */ /* 0x000e620000002400 */
[----:B------:R-:W-:Y:S02]  /*b350*/  FSEL R171, R171, -INF , !P2 ;  /* 0xff800000abab7808 */ /* 0x000fe40005000000 */
[C---:B------:R-:W-:Y:S02]  /*b360*/  ISETP.GE.AND P0, PT, R7.reuse, R248, PT ;  /* 0x000000f80700720c */ /* 0x040fe40003f06270 */
[----:B------:R-:W-:-:S02]  /*b370*/  ISETP.GE.AND P2, PT, R7, R2, PT ;  /* 0x000000020700720c */ /* 0x000fc40003f46270 */
[----:B------:R-:W-:Y:S01]  /*b380*/  IADD3 R7, R23, 0x39, RZ ;  /* 0x0000003917077810 */ /* 0x000fe20007ffe0ff */
[----:B------:R-:W3:Y:S01]  /*b390*/  MUFU.TANH R180, R35 ;  /* 0x0000002300b47308 */ /* 0x000ee20000002400 */
[----:B----4-:R-:W-:Y:S01]  /*b3a0*/  FSEL R169, R169, -INF , !P0 ;  /* 0xff800000a9a97808 */ /* 0x010fe20004000000 */
[----:B------:R-:W-:Y:S01]  /*b3b0*/  BAR.SYNC.DEFER_BLOCKING 0x0 ;  /* 0x0000000000007b1d */ /* 0x000fe20000010000 */
[----:B------:R-:W-:-:S04]  /*b3c0*/  ISETP.GE.AND P0, PT, R7, R248, PT ;  /* 0x000000f80700720c */ /* 0x000fc80003f06270 */
[----:B--2---:R-:W-:Y:S01]  /*b3d0*/  FSEL R183, R183, -INF , !P0 ;  /* 0xff800000b7b77808 */ /* 0x004fe20004000000 */
[----:B------:R-:W2:Y:S01]  /*b3e0*/  MUFU.TANH R3, R3 ;  /* 0x0000000300037308 */ /* 0x000ea20000002400 */
[----:B-1----:R-:W-:Y:S02]  /*b3f0*/  FSEL R185, R32, -INF , !P1 ;  /* 0xff80000020b97808 */ /* 0x002fe40004800000 */
[----:B------:R-:W-:Y:S02]  /*b400*/  PLOP3.LUT P0, PT, PT, PT, UP0, 0x80, 0x0 ;  /* 0x000000000000781c */ /* 0x000fe40003f0f008 */
[----:B------:R-:W-:-:S03]  /*b410*/  ISETP.GE.AND P1, PT, R13, R2, PT ;  /* 0x000000020d00720c */ /* 0x000fc60003f26270 */
[----:B------:R-:W1:Y:S01]  /*b420*/  MUFU.TANH R176, R176 ;  /* 0x000000b000b07308 */ /* 0x000e620000002400 */
[----:B---3--:R-:W-:Y:S02]  /*b430*/  FSEL R180, R180, -INF , !P1 ;  /* 0xff800000b4b47808 */ /* 0x008fe40004800000 */
[----:B------:R-:W-:-:S05]  /*b440*/  ISETP.GE.AND P1, PT, R23, R248, PT ;  /* 0x000000f81700720c */ /* 0x000fca0003f26270 */
[----:B------:R-:W3:Y:S01]  /*b450*/  MUFU.TANH R188, R188 ;  /* 0x000000bc00bc7308 */ /* 0x000ee20000002400 */
[----:B--2---:R-:W-:Y:S02]  /*b460*/  FSEL R3, R3, -INF , !P1 ;  /* 0xff80000003037808 */ /* 0x004fe40004800000 */
[----:B------:R-:W-:-:S05]  /*b470*/  ISETP.GE.AND P1, PT, R7, R2, PT ;  /* 0x000000020700720c */ /* 0x000fca0003f26270 */
[----:B------:R-:W2:Y:S01]  /*b480*/  MUFU.TANH R178, R178 ;  /* 0x000000b200b27308 */ /* 0x000ea20000002400 */
[----:B-1----:R-:W-:Y:S02]  /*b490*/  FSEL R176, R176, -INF , !P2 ;  /* 0xff800000b0b07808 */ /* 0x002fe40005000000 */
[----:B------:R-:W-:-:S04]  /*b4a0*/  ISETP.GE.AND P2, PT, R23, R2, PT ;  /* 0x000000021700720c */ /* 0x000fc80003f46270 */
[----:B---3--:R-:W-:Y:S02]  /*b4b0*/  FSEL R188, R188, -INF , !P2 ;  /* 0xff800000bcbc7808 */ /* 0x008fe40005000000 */
        /* <DEDUP_REMOVED lines=74> */
.L_x_942:
[----:B------:R-:W-:Y:S05]  /*b960*/  BSYNC B0 ;  /* 0x0000000000007941 */ /* 0x000fea0003800000 */
.L_x_941:
[----:B------:R-:W0:Y:S02]  /*b970*/  LDGDEPBAR ;  /* 0x00000000000079af */ /* 0x000e240000000000 */
.L_x_940:
[----:B-1----:R-:W-:Y:S01]  /*b980*/  FMNMX.FTZ R12, R200, R3, !PT ;  /* 0x00000003c80c7209 */ /* 0x002fe20007810000 */
[----:B------:R-:W-:Y:S01]  /*b990*/  LDSM.16.MT88.4 R20, [R228+0x18000] ;  /* 0x01800000e414783b */ /* 0x000fe20000004200 */
[----:B--2---:R-:W-:Y:S01]  /*b9a0*/  FMNMX.FTZ R7, R0, R188, !PT ;  /* 0x000000bc00077209 */ /* 0x004fe20007810000 */
[----:B------:R-:W-:Y:S01]  /*b9b0*/  @UP0 UIADD3 UR9, UR9, -0x4, URZ ;  /* 0xfffffffc09090890 */ /* 0x000fe2000fffe03f */
        /* <DEDUP_REMOVED lines=37> */
[----:B-1----:R-:W-:-:S03]  /*bc10*/  FMNMX.FTZ R164, R13, R164, !PT ;  /* 0x000000a40da47209 */ /* 0x002fc60007810000 */
[----:B------:R-:W-:Y:S01]  /*bc20*/  LDSM.16.MT88.4 R12, [R225+0x18000] ;  /* 0x01800000e10c783b */ /* 0x000fe20000004200 */
        /* <DEDUP_REMOVED lines=15> */
[----:B------:R-:W-:-:S02]  /*bd20*/  FMUL.FTZ R179, R5, c[0x0][0x23c] ;  /* 0x00008f0005b37a20 */ /* 0x000fc40000410000 */
[----:B------:R-:W-:Y:S01]  /*bd30*/  FADD.FTZ R7, R0, -R7 ;  /* 0x8000000700077221 */ /* 0x000fe20000010000 */
[----:B------:R-:W1:Y:S01]  /*bd40*/  MUFU.EX2 R173, R173 ;  /* 0x000000ad00ad7308 */ /* 0x000e620000000800 */
[--C-:B------:R-:W-:Y:S02]  /*bd50*/  FFMA.FTZ R166, R188, c[0x0][0x23c], -R181.reuse ;  /* 0x00008f00bca67a23 */ /* 0x100fe400000108b5 */
[--C-:B------:R-:W-:Y:S02]  /*bd60*/  FFMA.FTZ R165, R16, c[0x0][0x23c], -R181.reuse ;  /* 0x00008f0010a57a23 */ /* 0x100fe400000108b5 */
[--C-:B------:R-:W-:Y:S02]  /*bd70*/  FFMA.FTZ R2, R18, c[0x0][0x23c], -R181.reuse ;  /* 0x00008f0012027a23 */ /* 0x100fe400000108b5 */
[----:B------:R-:W-:Y:S01]  /*bd80*/  FFMA.FTZ R175, R4, c[0x0][0x23c], -R181 ;  /* 0x00008f0004af7a23 */ /* 0x000fe200000108b5 */
[----:B------:R-:W-:Y:S01]  /*bd90*/  MUFU.EX2 R172, R172 ;  /* 0x000000ac00ac7308 */ /* 0x000fe20000000800 */
[----:B------:R-:W-:Y:S01]  /*bda0*/  FMUL.FTZ R177, R7, c[0x0][0x23c] ;  /* 0x00008f0007b17a20 */ /* 0x000fe20000410000 */
[----:B------:R-:W2:Y:S01]  /*bdb0*/  LDSM.16.MT88.4 R16, [R226+0x18000] ;  /* 0x01800000e210783b */ /* 0x000ea20000004200 */
[----:B------:R-:W-:-:S02]  /*bdc0*/  FFMA.FTZ R187, R31, c[0x0][0x23c], -R184 ;  /* 0x00008f001fbb7a23 */ /* 0x000fc400000108b8 */
[--C-:B------:R-:W-:Y:S02]  /*bdd0*/  FFMA.FTZ R0, R29, c[0x0][0x23c], -R184.reuse ;  /* 0x00008f001d007a23 */ /* 0x100fe400000108b8 */
[--C-:B------:R-:W-:Y:S01]  /*bde0*/  FFMA.FTZ R186, R27, c[0x0][0x23c], -R184.reuse ;  /* 0x00008f001bba7a23 */ /* 0x100fe200000108b8 */
[----:B------:R-:W3:Y:S01]  /*bdf0*/  MUFU.EX2 R167, R167 ;  /* 0x000000a700a77308 */ /* 0x000ee20000000800 */
[----:B-1----:R-:W-:Y:S01]  /*be00*/  F2FP.BF16.PACK_AB R4, R173, R174 ;  /* 0x000000aead04723e */ /* 0x002fe200000010ff */
[----:B------:R-:W-:Y:S02]  /*be10*/  FFMA.FTZ R189, R25, c[0x0][0x23c], -R184 ;  /* 0x00008f0019bd7a23 */ /* 0x000fe400000108b8 */
[--C-:B------:R-:W-:Y:S02]  /*be20*/  FFMA.FTZ R188, R30, c[0x0][0x23c], -R181.reuse ;  /* 0x00008f001ebc7a23 */ /* 0x100fe400000108b5 */
[--C-:B------:R-:W-:Y:S02]  /*be30*/  FFMA.FTZ R191, R26, c[0x0][0x23c], -R181.reuse ;  /* 0x00008f001abf7a23 */ /* 0x100fe400000108b5 */
[----:B------:R-:W-:Y:S01]  /*be40*/  MUFU.EX2 R166, R166 ;  /* 0x000000a600a67308 */ /* 0x000fe20000000800 */
[----:B------:R-:W-:-:S02]  /*be50*/  FFMA.FTZ R190, R28, c[0x0][0x23c], -R181 ;  /* 0x00008f001cbe7a23 */ /* 0x000fc400000108b5 */
[----:B------:R-:W-:Y:S01]  /*be60*/  FFMA.FTZ R193, R24, c[0x0][0x23c], -R181 ;  /* 0x00008f0018c17a23 */ /* 0x000fe200000108b5 */
[----:B------:R-:W-:Y:S01]  /*be70*/  LDSM.16.MT88.4 R28, [R228+0x1a800] ;  /* 0x01a80000e41c783b */ /* 0x000fe20000004200 */
[--C-:B------:R-:W-:Y:S02]  /*be80*/  FFMA.FTZ R195, R201, c[0x0][0x23c], -R184.reuse ;  /* 0x00008f00c9c37a23 */ /* 0x100fe400000108b8 */
[--C-:B------:R-:W-:Y:S01]  /*be90*/  FFMA.FTZ R198, R199, c[0x0][0x23c], -R184.reuse ;  /* 0x00008f00c7c67a23 */ /* 0x100fe200000108b8 */
[----:B------:R-:W1:Y:S01]  /*bea0*/  MUFU.EX2 R165, R165 ;  /* 0x000000a500a57308 */ /* 0x000e620000000800 */
[----:B---3--:R-:W-:Y:S01]  /*beb0*/  F2FP.BF16.PACK_AB R6, R167, R172 ;  /* 0x000000aca706723e */ /* 0x008fe200000010ff */
[----:B------:R-:W-:Y:S01]  /*bec0*/  LDSM.16.MT88.4 R24, [R226+0x1a800] ;  /* 0x01a80000e218783b */ /* 0x000fe20000004200 */
[--C-:B------:R-:W-:Y:S02]  /*bed0*/  FFMA.FTZ R194, R203, c[0x0][0x23c], -R184.reuse ;  /* 0x00008f00cbc27a23 */ /* 0x100fe400000108b8 */
[----:B------:R-:W-:-:S02]  /*bee0*/  FFMA.FTZ R197, R197, c[0x0][0x23c], -R184 ;  /* 0x00008f00c5c57a23 */ /* 0x000fc400000108b8 */
[--C-:B------:R-:W-:Y:S01]  /*bef0*/  FFMA.FTZ R196, R196, c[0x0][0x23c], -R181.reuse ;  /* 0x00008f00c4c47a23 */ /* 0x100fe200000108b5 */
        /* <DEDUP_REMOVED lines=8> */
[----:B------:R-:W-:Y:S01]  /*bf80*/  LDSM.16.MT88.4 R168, [R225+0x1f000] ;  /* 0x01f00000e1a8783b */ /* 0x000fe20000004200 */
[--C-:B------:R-:W-:Y:S02]  /*bf90*/  FFMA.FTZ R182, R182, c[0x0][0x23c], -R181.reuse ;  /* 0x00008f00b6b67a23 */ /* 0x100fe400000108b5 */
[--C-:B------:R-:W-:Y:S01]  /*bfa0*/  FFMA.FTZ R203, R180, c[0x0][0x23c], -R181.reuse ;  /* 0x00008f00b4cb7a23 */ /* 0x100fe200000108b5 */
[----:B------:R-:W1:Y:S01]  /*bfb0*/  MUFU.EX2 R179, R179 ;  /* 0x000000b300b37308 */ /* 0x000e620000000800 */
[--C-:B------:R-:W-:Y:S02]  /*bfc0*/  FFMA.FTZ R176, R176, c[0x0][0x23c], -R181.reuse ;  /* 0x00008f00b0b07a23 */ /* 0x100fe400000108b5 */
[--C-:B------:R-:W-:Y:S02]  /*bfd0*/  FFMA.FTZ R185, R185, c[0x0][0x23c], -R184.reuse ;  /* 0x00008f00b9b97a23 */ /* 0x100fe400000108b8 */
[----:B------:R-:W-:Y:S02]  /*bfe0*/  FFMA.FTZ R183, R183, c[0x0][0x23c], -R184 ;  /* 0x00008f00b7b77a23 */ /* 0x000fe400000108b8 */
[----:B------:R-:W-:Y:S01]  /*bff0*/  FFMA.FTZ R181, R178, c[0x0][0x23c], -R181 ;  /* 0x00008f00b2b57a23 */ /* 0x000fe200000108b5 */
[----:B------:R-:W4:Y:S01]  /*c000*/  MUFU.EX2 R177, R177 ;  /* 0x000000b100b17308 */ /* 0x000f220000000800 */
[----:B---3--:R-:W-:Y:S01]  /*c010*/  F2FP.BF16.PACK_AB R7, R175, R2 ;  /* 0x00000002af07723e */ /* 0x008fe200000010ff */
[----:B-1----:R-:W-:-:S06]  /*c020*/  FMUL.FTZ R160, R160, R179 ;  /* 0x000000b3a0a07220 */ /* 0x002fcc0000410000 */
        /* <DEDUP_REMOVED lines=33> */
[----:B------:R-:W4:Y:S01]  /*c240*/  MUFU.EX2 R191, R191 ;  /* 0x000000bf00bf7308 */ /* 0x000f220000000800 */
        /* <DEDUP_REMOVED lines=9> */
[C---:B------:R-:W-:Y:S01]  /*c2e0*/  HMMA.16816.F32.BF16 R144, R4.reuse, R12, R144 ;  /* 0x0000000c0490723c */ /* 0x040fe20000041890 */
[----:B------:R-:W-:Y:S01]  /*c2f0*/  FMUL.FTZ R143, R143, R177 ;  /* 0x000000b18f8f7220 */ /* 0x000fe20000410000 */
[----:B------:R-:W5:Y:S01]  /*c300*/  MUFU.EX2 R193, R193 ;  /* 0x000000c100c17308 */ /* 0x000f620000000800 */
        /* <DEDUP_REMOVED lines=10> */
[----:B------:R-:W3:Y:S01]  /*c3b0*/  LDSM.16.MT88.4 R20, [R225+0x1a000] ;  /* 0x01a00000e114783b */ /* 0x000ee20000004200 */
[----:B------:R-:W-:Y:S01]  /*c3c0*/  FMUL.FTZ R43, R43, R177 ;  /* 0x000000b12b2b7220 */ /* 0x000fe20000410000 */
[----:B------:R-:W1:Y:S01]  /*c3d0*/  MUFU.EX2 R195, R195 ;  /* 0x000000c300c37308 */ /* 0x000e620000000800 */
[-C--:B------:R-:W-:Y:S02]  /*c3e0*/  FMUL.FTZ R52, R52, R179.reuse ;  /* 0x000000b334347220 */ /* 0x080fe40000410000 */
[----:B------:R-:W-:Y:S02]  /*c3f0*/  FMUL.FTZ R53, R53, R179 ;  /* 0x000000b335357220 */ /* 0x000fe40000410000 */
[----:B------:R-:W-:Y:S01]  /*c400*/  HMMA.16816.F32.BF16 R140, R4, R14, R140 ;  /* 0x0000000e048c723c */ /* 0x000fe2000004188c */
[----:B------:R-:W1:Y:S01]  /*c410*/  LDSM.16.MT88.4 R12, [R226+0x1a000] ;  /* 0x01a00000e20c783b */ /* 0x000e620000004200 */
[-C--:B------:R-:W-:Y:S01]  /*c420*/  FMUL.FTZ R54, R54, R177.reuse ;  /* 0x000000b136367220 */ /* 0x080fe20000410000 */
[----:B------:R-:W-:Y:S01]  /*c430*/  MUFU.EX2 R198, R198 ;  /* 0x000000c600c67308 */ /* 0x000fe20000000800 */
[----:B------:R-:W-:-:S02]  /*c440*/  FMUL.FTZ R55, R55, R177 ;  /* 0x000000b137377220 */ /* 0x000fc40000410000 */
[-C--:B------:R-:W-:Y:S02]  /*c450*/  FMUL.FTZ R56, R56, R179.reuse ;  /* 0x000000b338387220 */ /* 0x080fe40000410000 */
[----:B------:R-:W-:Y:S01]  /*c460*/  FMUL.FTZ R57, R57, R179 ;  /* 0x000000b339397220 */ /* 0x000fe20000410000 */
[C---:B--2---:R-:W-:Y:S01]  /*c470*/  HMMA.16816.F32.BF16 R36, R4.reuse, R16, R36 ;  /* 0x000000100424723c */ /* 0x044fe20000041824 */
[-C--:B------:R-:W-:Y:S01]  /*c480*/  FMUL.FTZ R58, R58, R177.reuse ;  /* 0x000000b13a3a7220 */ /* 0x080fe20000410000 */
[----:B------:R-:W-:Y:S01]  /*c490*/  MUFU.EX2 R197, R197 ;  /* 0x000000c500c57308 */ /* 0x000fe20000000800 */
[----:B------:R-:W-:Y:S02]  /*c4a0*/  FMUL.FTZ R59, R59, R177 ;  /* 0x000000b13b3b7220 */ /* 0x000fe40000410000 */
[-C--:B------:R-:W-:Y:S02]  /*c4b0*/  FMUL.FTZ R44, R44, R179.reuse ;  /* 0x000000b32c2c7220 */ /* 0x080fe40000410000 */
[----:B------:R-:W-:Y:S01]  /*c4c0*/  FMUL.FTZ R45, R45, R179 ;  /* 0x000000b32d2d7220 */ /* 0x000fe20000410000 */
[----:B------:R-:W-:Y:S01]  /*c4d0*/  HMMA.16816.F32.BF16 R40, R4, R18, R40 ;  /* 0x000000120428723c */ /* 0x000fe20000041828 */
[-C--:B------:R-:W-:Y:S01]  /*c4e0*/  FMUL.FTZ R46, R46, R177.reuse ;  /* 0x000000b12e2e7220 */ /* 0x080fe20000410000 */
[----:B------:R-:W2:Y:S01]  /*c4f0*/  LDSM.16.MT88.4 R16, [R224+0x1a000] ;  /* 0x01a00000e010783b */ /* 0x000ea20000004200 */
[----:B------:R-:W-:Y:S01]  /*c500*/  FMUL.FTZ R47, R47, R177 ;  /* 0x000000b12f2f7220 */ /* 0x000fe20000410000 */
[----:B------:R-:W-:Y:S01]  /*c510*/  MUFU.EX2 R196, R196 ;  /* 0x000000c400c47308 */ /* 0x000fe20000000800 */
[----:B------:R-:W-:-:S02]  /*c520*/  FMUL.FTZ R48, R48, R179 ;  /* 0x000000b330307220 */ /* 0x000fc40000410000 */
[----:B------:R-:W-:Y:S02]  /*c530*/  FMUL.FTZ R49, R49, R179 ;  /* 0x000000b331317220 */ /* 0x000fe40000410000 */
[-C--:B------:R-:W-:Y:S02]  /*c540*/  FMUL.FTZ R50, R50, R177.reuse ;  /* 0x000000b132327220 */ /* 0x080fe40000410000 */
[----:B------:R-:W-:Y:S01]  /*c550*/  FMUL.FTZ R51, R51, R177 ;  /* 0x000000b133337220 */ /* 0x000fe20000410000 */
[----:B------:R-:W1:Y:S01]  /*c560*/  MUFU.EX2 R199, R199 ;  /* 0x000000c700c77308 */ /* 0x000e620000000800 */
[-C--:B------:R-:W-:Y:S02]  /*c570*/  FMUL.FTZ R60, R60, R179.reuse ;  /* 0x000000b33c3c7220 */ /* 0x080fe40000410000 */
[----:B------:R-:W-:Y:S01]  /*c580*/  FMUL.FTZ R61, R61, R179 ;  /* 0x000000b33d3d7220 */ /* 0x000fe20000410000 */
[----:B---3--:R-:W-:Y:S01]  /*c590*/  HMMA.16816.F32.BF16 R52, R4, R20, R52 ;  /* 0x000000140434723c */ /* 0x008fe20000041834 */
[----:B------:R-:W-:-:S02]  /*c5a0*/  FMUL.FTZ R62, R62, R177 ;  /* 0x000000b13e3e7220 */ /* 0x000fc40000410000 */
[----:B------:R-:W-:Y:S01]  /*c5b0*/  FMUL.FTZ R63, R63, R177 ;  /* 0x000000b13f3f7220 */ /* 0x000fe20000410000 */
[----:B------:R-:W-:Y:S01]  /*c5c0*/  MUFU.EX2 R192, R192 ;  /* 0x000000c000c07308 */ /* 0x000fe20000000800 */
[-C--:B------:R-:W-:Y:S02]  /*c5d0*/  FMUL.FTZ R64, R64, R179.reuse ;  /* 0x000000b340407220 */ /* 0x080fe40000410000 */
[----:B------:R-:W-:Y:S01]  /*c5e0*/  FMUL.FTZ R65, R65, R179 ;  /* 0x000000b341417220 */ /* 0x000fe20000410000 */
[----:B------:R-:W-:Y:S01]  /*c5f0*/  HMMA.16816.F32.BF16 R56, R4, R22, R56 ;  /* 0x000000160438723c */ /* 0x000fe20000041838 */
[----:B------:R-:W3:Y:S01]  /*c600*/  LDSM.16.MT88.4 R20, [R226+0x1c000] ;  /* 0x01c00000e214783b */ /* 0x000ee20000004200 */
[-C--:B------:R-:W-:Y:S02]  /*c610*/  FMUL.FTZ R66, R66, R177.reuse ;  /* 0x000000b142427220 */ /* 0x080fe40000410000 */
[----:B------:R-:W-:Y:S01]  /*c620*/  FMUL.FTZ R67, R67, R177 ;  /* 0x000000b143437220 */ /* 0x000fe20000410000 */
[----:B------:R-:W2:Y:S01]  /*c630*/  MUFU.EX2 R201, R201 ;  /* 0x000000c900c97308 */ /* 0x000ea20000000800 */
        /* <DEDUP_REMOVED lines=24> */
[----:B------:R-:W-:Y:S01]  /*c7c0*/  FMUL.FTZ R75, R75, R177 ;  /* 0x000000b14b4b7220 */ /* 0x000fe20000410000 */
[C---:B---3--:R-:W-:Y:S01]  /*c7d0*/  HMMA.16816.F32.BF16 R76, R4.reuse, R20, R76 ;  /* 0x00000014044c723c */ /* 0x048fe2000004184c */
[-C--:B------:R-:W-:Y:S02]  /*c7e0*/  FMUL.FTZ R84, R84, R179.reuse ;  /* 0x000000b354547220 */ /* 0x080fe40000410000 */
[----:B------:R-:W-:Y:S01]  /*c7f0*/  FMUL.FTZ R85, R85, R179 ;  /* 0x000000b355557220 */ /* 0x000fe20000410000 */
[----:B------:R-:W-:Y:S01]  /*c800*/  MUFU.EX2 R183, R183 ;  /* 0x000000b700b77308 */ /* 0x000fe20000000800 */
[-C--:B------:R-:W-:Y:S02]  /*c810*/  FMUL.FTZ R86, R86, R177.reuse ;  /* 0x000000b156567220 */ /* 0x080fe40000410000 */
[----:B------:R-:W-:Y:S01]  /*c820*/  FMUL.FTZ R87, R87, R177 ;  /* 0x000000b157577220 */ /* 0x000fe20000410000 */
[----:B------:R-:W-:Y:S01]  /*c830*/  HMMA.16816.F32.BF16 R80, R4, R22, R80 ;  /* 0x000000160450723c */ /* 0x000fe20000041850 */
[----:B------:R-:W3:Y:S01]  /*c840*/  LDSM.16.MT88.4 R20, [R228+0x1e000] ;  /* 0x01e00000e414783b */ /* 0x000ee20000004200 */
[----:B------:R-:W-:-:S02]  /*c850*/  FMUL.FTZ R88, R88, R179 ;  /* 0x000000b358587220 */ /* 0x000fc40000410000 */
[----:B------:R-:W-:Y:S01]  /*c860*/  FMUL.FTZ R89, R89, R179 ;  /* 0x000000b359597220 */ /* 0x000fe20000410000 */
[----:B------:R-:W-:Y:S01]  /*c870*/  MUFU.EX2 R182, R182 ;  /* 0x000000b600b67308 */ /* 0x000fe20000000800 */
[-C--:B------:R-:W-:Y:S02]  /*c880*/  FMUL.FTZ R90, R90, R177.reuse ;  /* 0x000000b15a5a7220 */ /* 0x080fe40000410000 */
[C---:B-1----:R-:W-:Y:S01]  /*c890*/  HMMA.16816.F32.BF16 R68, R4.reuse, R12, R68 ;  /* 0x0000000c0444723c */ /* 0x042fe20000041844 */
[----:B------:R-:W-:Y:S02]  /*c8a0*/  FMUL.FTZ R91, R91, R177 ;  /* 0x000000b15b5b7220 */ /* 0x000fe40000410000 */
[-C--:B------:R-:W-:Y:S02]  /*c8b0*/  FMUL.FTZ R100, R100, R179.reuse ;  /* 0x000000b364647220 */ /* 0x080fe40000410000 */
[----:B------:R-:W-:Y:S01]  /*c8c0*/  FMUL.FTZ R101, R101, R179 ;  /* 0x000000b365657220 */ /* 0x000fe20000410000 */
[----:B------:R-:W1:Y:S01]  /*c8d0*/  MUFU.EX2 R203, R203 ;  /* 0x000000cb00cb7308 */ /* 0x000e620000000800 */
[-C--:B------:R-:W-:Y:S01]  /*c8e0*/  FMUL.FTZ R102, R102, R177.reuse ;  /* 0x000000b166667220 */ /* 0x080fe20000410000 */
[----:B------:R-:W-:Y:S01]  /*c8f0*/  HMMA.16816.F32.BF16 R72, R4, R14, R72 ;  /* 0x0000000e0448723c */ /* 0x000fe20000041848 */
[----:B------:R-:W1:Y:S01]  /*c900*/  LDSM.16.MT88.4 R12, [R224+0x1c000] ;  /* 0x01c00000e00c783b */ /* 0x000e620000004200 */
[----:B------:R-:W-:-:S02]  /*c910*/  FMUL.FTZ R103, R103, R177 ;  /* 0x000000b167677220 */ /* 0x000fc40000410000 */
[-C--:B------:R-:W-:Y:S02]  /*c920*/  FMUL.FTZ R104, R104, R179.reuse ;  /* 0x000000b368687220 */ /* 0x080fe40000410000 */
[----:B------:R-:W-:Y:S01]  /*c930*/  FMUL.FTZ R105, R105, R179 ;  /* 0x000000b369697220 */ /* 0x000fe20000410000 */
[----:B------:R-:W-:Y:S01]  /*c940*/  MUFU.EX2 R176, R176 ;  /* 0x000000b000b07308 */ /* 0x000fe20000000800 */
[-C--:B------:R-:W-:Y:S01]  /*c950*/  FMUL.FTZ R106, R106, R177.reuse ;  /* 0x000000b16a6a7220 */ /* 0x080fe20000410000 */
[C---:B--2---:R-:W-:Y:S01]  /*c960*/  HMMA.16816.F32.BF16 R84, R4.reuse, R16, R84 ;  /* 0x000000100454723c */ /* 0x044fe20000041854 */
[----:B------:R-:W-:Y:S02]  /*c970*/  FMUL.FTZ R107, R107, R177 ;  /* 0x000000b16b6b7220 */ /* 0x000fe40000410000 */
[-C--:B------:R-:W-:Y:S02]  /*c980*/  FMUL.FTZ R92, R92, R179.reuse ;  /* 0x000000b35c5c7220 */ /* 0x080fe40000410000 */
[----:B------:R-:W-:Y:S01]  /*c990*/  FMUL.FTZ R93, R93, R179 ;  /* 0x000000b35d5d7220 */ /* 0x000fe20000410000 */
[----:B------:R-:W2:Y:S01]  /*c9a0*/  MUFU.EX2 R181, R181 ;  /* 0x000000b500b57308 */ /* 0x000ea20000000800 */
[-C--:B------:R-:W-:Y:S01]  /*c9b0*/  FMUL.FTZ R94, R94, R177.reuse ;  /* 0x000000b15e5e7220 */ /* 0x080fe20000410000 */
[----:B------:R-:W-:Y:S01]  /*c9c0*/  HMMA.16816.F32.BF16 R88, R4, R18, R88 ;  /* 0x000000120458723c */ /* 0x000fe20000041858 */
[----:B------:R-:W-:Y:S01]  /*c9d0*/  FMUL.FTZ R95, R95, R177 ;  /* 0x000000b15f5f7220 */ /* 0x000fe20000410000 */
[----:B------:R-:W2:Y:S01]  /*c9e0*/  LDSM.16.MT88.4 R16, [R226+0x1e000] ;  /* 0x01e00000e210783b */ /* 0x000ea20000004200 */
[----:B------:R-:W-:-:S02]  /*c9f0*/  FMUL.FTZ R96, R96, R179 ;  /* 0x000000b360607220 */ /* 0x000fc40000410000 */
[----:B------:R-:W-:Y:S02]  /*ca00*/  FMUL.FTZ R97, R97, R179 ;  /* 0x000000b361617220 */ /* 0x000fe40000410000 */
[-C--:B------:R-:W-:Y:S01]  /*ca10*/  FMUL.FTZ R98, R98, R177.reuse ;  /* 0x000000b162627220 */ /* 0x080fe20000410000 */
        /* <DEDUP_REMOVED lines=33> */
[----:B---3--:R-:W-:Y:S01]  /*cc30*/  HMMA.16816.F32.BF16 R124, R4, R20, R124 ;  /* 0x00000014047c723c */ /* 0x008fe2000004187c */
[----:B------:R-:W-:-:S02]  /*cc40*/  FMUL.FTZ R123, R123, R177 ;  /* 0x000000b17b7b7220 */ /* 0x000fc40000410000 */
[----:B------:R-:W-:Y:S02]  /*cc50*/  FFMA.FTZ R174, R205, R179, R174 ;  /* 0x000000b3cdae7223 */ /* 0x000fe400000100ae */
[----:B------:R-:W-:Y:S02]  /*cc60*/  FFMA.FTZ R166, R252, R177, R166 ;  /* 0x000000b1fca67223 */ /* 0x000fe400000100a6 */
[----:B------:R-:W-:Y:S01]  /*cc70*/  FADD.FTZ R173, R173, R174 ;  /* 0x000000aeadad7221 */ /* 0x000fe20000010000 */
[----:B------:R-:W-:Y:S01]  /*cc80*/  HMMA.16816.F32.BF16 R128, R4, R22, R128 ;  /* 0x000000160480723c */ /* 0x000fe20000041880 */
[----:B------:R-:W3:Y:S01]  /*cc90*/  LDSM.16.MT88.4 R20, [R224+0x18800] ;  /* 0x01880000e014783b */ /* 0x000ee20000004200 */
[----:B------:R-:W-:-:S04]  /*cca0*/  FADD.FTZ R165, R165, R166 ;  /* 0x000000a6a5a57221 */ /* 0x000fc80000010000 */
[----:B------:R-:W-:Y:S02]  /*ccb0*/  FADD.FTZ R2, R2, R165 ;  /* 0x000000a502027221 */ /* 0x000fe40000010000 */
[----:B-1----:R-:W-:Y:S02]  /*ccc0*/  HMMA.16816.F32.BF16 R116, R4, R12, R116 ;  /* 0x0000000c0474723c */ /* 0x002fe40000041874 */
[----:B------:R-:W-:-:S06]  /*ccd0*/  FADD.FTZ R175, R175, R2 ;  /* 0x00000002afaf7221 */ /* 0x000fcc0000010000 */
[----:B------:R-:W-:Y:S01]  /*cce0*/  HMMA.16816.F32.BF16 R120, R4, R14, R120 ;  /* 0x0000000e0478723c */ /* 0x000fe20000041878 */
[----:B------:R-:W1:Y:S06]  /*ccf0*/  LDSM.16.MT88.4 R12, [R228+0x18800] ;  /* 0x01880000e40c783b */ /* 0x000e6c0000004200 */
[----:B------:R-:W-:Y:S02]  /*cd00*/  F2FP.BF16.PACK_AB R4, R0, R187 ;  /* 0x000000bb0004723e */ /* 0x000fe400000010ff */
[----:B----4-:R-:W-:Y:S01]  /*cd10*/  F2FP.BF16.PACK_AB R5, R191, R188 ;  /* 0x000000bcbf05723e */ /* 0x010fe200000010ff */
[----:B------:R-:W-:Y:S01]  /*cd20*/  FADD.FTZ R188, R188, R175 ;  /* 0x000000afbcbc7221 */ /* 0x000fe20000010000 */
[----:B------:R-:W-:-:S02]  /*cd30*/  F2FP.BF16.PACK_AB R6, R189, R186 ;  /* 0x000000babd06723e */ /* 0x000fc400000010ff */
[----:B-----5:R-:W-:Y:S01]  /*cd40*/  F2FP.BF16.PACK_AB R7, R193, R190 ;  /* 0x000000bec107723e */ /* 0x020fe200000010ff */
[----:B------:R-:W-:-:S04]  /*cd50*/  FADD.FTZ R191, R191, R188 ;  /* 0x000000bcbfbf7221 */ /* 0x000fc80000010000 */
[----:B------:R-:W-:Y:S02]  /*cd60*/  FADD.FTZ R190, R190, R191 ;  /* 0x000000bfbebe7221 */ /* 0x000fe40000010000 */
[----:B--2---:R-:W-:Y:S02]  /*cd70*/  HMMA.16816.F32.BF16 R144, R4, R16, R144 ;  /* 0x000000100490723c */ /* 0x004fe40000041890 */
[----:B------:R-:W-:-:S06]  /*cd80*/  FADD.FTZ R193, R193, R190 ;  /* 0x000000bec1c17221 */ /* 0x000fcc0000010000 */
        /* <DEDUP_REMOVED lines=34> */
[----:B------:R-:W-:Y:S07]  /*cfb0*/  LDSM.16.MT88.4 R16, [R225+0x19000] ;  /* 0x01900000e110783b */ /* 0x000fee0000004200 */
[C---:B---3--:R-:W-:Y:S08]  /*cfc0*/  HMMA.16816.F32.BF16 R108, R4.reuse, R20, R108 ;  /* 0x00000014046c723c */ /* 0x048ff0000004186c */
        /* <DEDUP_REMOVED lines=8> */
[C---:B----4-:R-:W-:Y:S08]  /*d050*/  HMMA.16816.F32.BF16 R124, R4.reuse, R24, R124 ;  /* 0x00000018047c723c */ /* 0x050ff0000004187c */
[----:B------:R-:W-:Y:S01]  /*d060*/  HMMA.16816.F32.BF16 R128, R4, R26, R128 ;  /* 0x0000001a0480723c */ /* 0x000fe20000041880 */
[----:B------:R-:W3:Y:S06]  /*d070*/  LDSM.16.MT88.4 R24, [R228+0x1b000] ;  /* 0x01b00000e418783b */ /* 0x000eec0000004200 */
[----:B------:R-:W-:-:S02]  /*d080*/  F2FP.BF16.PACK_AB R4, R195, R194 ;  /* 0x000000c2c304723e */ /* 0x000fc400000010ff */
[----:B------:R-:W-:Y:S01]  /*d090*/  F2FP.BF16.PACK_AB R5, R199, R196 ;  /* 0x000000c4c705723e */ /* 0x000fe200000010ff */
        /* <DEDUP_REMOVED lines=27> */
[C---:B------:R-:W-:Y:S08]  /*d250*/  HMMA.16816.F32.BF16 R60, R4.reuse, R32, R60 ;  /* 0x00000020043c723c */ /* 0x040ff0000004183c */
        /* <DEDUP_REMOVED lines=33> */
[----:B-1----:R-:W-:Y:S02]  /*d470*/  HMMA.16816.F32.BF16 R160, R4, R12, R160 ;  /* 0x0000000c04a0723c */ /* 0x002fe400000418a0 */
[----:B------:R-:W-:-:S06]  /*d480*/  FADD.FTZ R252, R181, R176 ;  /* 0x000000b0b5fc7221 */ /* 0x000fcc0000010000 */
[C---:B------:R-:W-:Y:S01]  /*d490*/  HMMA.16816.F32.BF16 R156, R4.reuse, R14, R156 ;  /* 0x0000000e049c723c */ /* 0x040fe2000004189c */
[----:B------:R-:W1:Y:S07]  /*d4a0*/  LDSM.16.MT88.4 R12, [R224+0x1b800] ;  /* 0x01b80000e00c783b */ /* 0x000e6e0000004200 */
[C---:B--2---:R-:W-:Y:S08]  /*d4b0*/  HMMA.16816.F32.BF16 R152, R4.reuse, R20, R152 ;  /* 0x000000140498723c */ /* 0x044ff00000041898 */
[C---:B------:R-:W-:Y:S01]  /*d4c0*/  HMMA.16816.F32.BF16 R148, R4.reuse, R22, R148 ;  /* 0x000000160494723c */ /* 0x040fe20000041894 */
[----:B------:R-:W-:Y:S07]  /*d4d0*/  LDSM.16.MT88.4 R20, [R228+0x1d800] ;  /* 0x01d80000e414783b */ /* 0x000fee0000004200 */
[C---:B---3--:R-:W-:Y:S08]  /*d4e0*/  HMMA.16816.F32.BF16 R52, R4.reuse, R16, R52 ;  /* 0x000000100434723c */ /* 0x048ff00000041834 */
[C---:B------:R-:W-:Y:S01]  /*d4f0*/  HMMA.16816.F32.BF16 R56, R4.reuse, R18, R56 ;  /* 0x000000120438723c */ /* 0x040fe20000041838 */
[----:B------:R-:W-:Y:S07]  /*d500*/  LDSM.16.MT88.4 R16, [R228+0x1f800] ;  /* 0x01f80000e410783b */ /* 0x000fee0000004200 */
[C---:B------:R-:W-:Y:S08]  /*d510*/  HMMA.16816.F32.BF16 R136, R4.reuse, R32, R136 ;  /* 0x000000200488723c */ /* 0x040ff00000041888 */
[C---:B-1----:R-:W-:Y:S08]  /*d520*/  HMMA.16816.F32.BF16 R60, R4.reuse, R12, R60 ;  /* 0x0000000c043c723c */ /* 0x042ff0000004183c */
[C---:B------:R-:W-:Y:S01]  /*d530*/  HMMA.16816.F32.BF16 R64, R4.reuse, R14, R64 ;  /* 0x0000000e0440723c */ /* 0x040fe20000041840 */
[----:B------:R-:W1:Y:S07]  /*d540*/  LDSM.16.MT88.4 R12, [R226+0x1f800] ;  /* 0x01f80000e20c783b */ /* 0x000e6e0000004200 */
[C---:B------:R-:W-:Y:S01]  /*d550*/  HMMA.16816.F32.BF16 R132, R4.reuse, R34, R132 ;  /* 0x000000220484723c */ /* 0x040fe20000041884 */
[----:B------:R-:W-:Y:S07]  /*d560*/  LDSM.16.MT88.4 R32, [R225+0x1d800] ;  /* 0x01d80000e120783b */ /* 0x000fee0000004200 */
[C---:B------:R-:W-:Y:S08]  /*d570*/  HMMA.16816.F32.BF16 R36, R4.reuse, R28, R36 ;  /* 0x0000001c0424723c */ /* 0x040ff00000041824 */
[C---:B------:R-:W-:Y:S01]  /*d580*/  HMMA.16816.F32.BF16 R40, R4.reuse, R30, R40 ;  /* 0x0000001e0428723c */ /* 0x040fe20000041828 */
[----:B------:R-:W2:Y:S07]  /*d590*/  LDSM.16.MT88.4 R28, [R226+0x1d800] ;  /* 0x01d80000e21c783b */ /* 0x000eae0000004200 */
[C---:B------:R-:W-:Y:S08]  /*d5a0*/  HMMA.16816.F32.BF16 R44, R4.reuse, R24, R44 ;  /* 0x00000018042c723c */ /* 0x040ff0000004182c */
[C---:B------:R-:W-:Y:S01]  /*d5b0*/  HMMA.16816.F32.BF16 R48, R4.reuse, R26, R48 ;  /* 0x0000001a0430723c */ /* 0x040fe20000041830 */
[----:B------:R-:W3:Y:S07]  /*d5c0*/  LDSM.16.MT88.4 R24, [R224+0x1d800] ;  /* 0x01d80000e018783b */ /* 0x000eee0000004200 */
[C---:B-1----:R-:W-:Y:S07]  /*d5d0*/  HMMA.16816.F32.BF16 R108, R4.reuse, R12, R108 ;  /* 0x0000000c046c723c */ /* 0x042fee000004186c */
[----:B------:R-:W-:Y:S01]  /*d5e0*/  FADD.FTZ R12, R172, R173 ;  /* 0x000000adac0c7221 */ /* 0x000fe20000010000 */
[----:B------:R-:W-:Y:S03]  /*d5f0*/  HMMA.16816.F32.BF16 R68, R4, R20, R68 ;  /* 0x000000140444723c */ /* 0x000fe60000041844 */
[----:B------:R-:W-:-:S04]  /*d600*/  FADD.FTZ R12, R167, R12 ;  /* 0x0000000ca70c7221 */ /* 0x000fc80000010000 */
[----:B------:R-:W-:Y:S01]  /*d610*/  FADD.FTZ R13, R187, R12 ;  /* 0x0000000cbb0d7221 */ /* 0x000fe20000010000 */
[----:B------:R-:W-:Y:S01]  /*d620*/  HMMA.16816.F32.BF16 R72, R4, R22, R72 ;  /* 0x000000160448723c */ /* 0x000fe20000041848 */
[----:B------:R-:W1:Y:S02]  /*d630*/  LDSM.16.MT88.4 R20, [R225+0x1f800] ;  /* 0x01f80000e114783b */ /* 0x000e640000004200 */
[----:B------:R-:W-:-:S04]  /*d640*/  FADD.FTZ R13, R0, R13 ;  /* 0x0000000d000d7221 */ /* 0x000fc80000010000 */
[----:B------:R-:W-:Y:S01]  /*d650*/  FADD.FTZ R186, R186, R13 ;  /* 0x0000000dbaba7221 */ /* 0x000fe20000010000 */
[----:B------:R-:W-:Y:S03]  /*d660*/  HMMA.16816.F32.BF16 R100, R4, R16, R100 ;  /* 0x000000100464723c */ /* 0x000fe60000041864 */
[----:B------:R-:W-:-:S04]  /*d670*/  FADD.FTZ R189, R189, R186 ;  /* 0x000000babdbd7221 */ /* 0x000fc80000010000 */
[----:B------:R-:W-:Y:S01]  /*d680*/  FADD.FTZ R194, R194, R189 ;  /* 0x000000bdc2c27221 */ /* 0x000fe20000010000 */
[----:B------:R-:W-:Y:S01]  /*d690*/  HMMA.16816.F32.BF16 R104, R4, R18, R104 ;  /* 0x000000120468723c */ /* 0x000fe20000041868 */
[----:B------:R-:W4:Y:S02]  /*d6a0*/  LDSM.16.MT88.4 R16, [R224+0x1f800] ;  /* 0x01f80000e010783b */ /* 0x000f240000004200 */
[----:B------:R-:W-:-:S04]  /*d6b0*/  FADD.FTZ R195, R195, R194 ;  /* 0x000000c2c3c37221 */ /* 0x000fc80000010000 */
[----:B------:R-:W-:Y:S01]  /*d6c0*/  FADD.FTZ R0, R198, R195 ;  /* 0x000000c3c6007221 */ /* 0x000fe20000010000 */
[----:B------:R-:W-:Y:S03]  /*d6d0*/  HMMA.16816.F32.BF16 R144, R4, R168, R144 ;  /* 0x000000a80490723c */ /* 0x000fe60000041890 */
[----:B------:R-:W-:-:S04]  /*d6e0*/  FADD.FTZ R0, R197, R0 ;  /* 0x00000000c5007221 */ /* 0x000fc80000010000 */
[----:B------:R-:W-:Y:S01]  /*d6f0*/  FADD.FTZ R185, R185, R0 ;  /* 0x00000000b9b97221 */ /* 0x000fe20000010000 */
[----:B------:R-:W-:Y:S03]  /*d700*/  HMMA.16816.F32.BF16 R140, R4, R170, R140 ;  /* 0x000000aa048c723c */ /* 0x000fe6000004188c */
[----:B------:R-:W-:-:S04]  /*d710*/  FADD.FTZ R185, R200, R185 ;  /* 0x000000b9c8b97221 */ /* 0x000fc80000010000 */
[----:B------:R-:W-:Y:S01]  /*d720*/  FADD.FTZ R202, R202, R185 ;  /* 0x000000b9caca7221 */ /* 0x000fe20000010000 */
[----:B--2---:R-:W-:Y:S03]  /*d730*/  HMMA.16816.F32.BF16 R76, R4, R28, R76 ;  /* 0x0000001c044c723c */ /* 0x004fe6000004184c */
[----:B------:R-:W-:-:S05]  /*d740*/  FADD.FTZ R0, R183, R202 ;  /* 0x000000cab7007221 */ /* 0x000fca0000010000 */
[----:B------:R2:W-:Y:S01]  /*d750*/  STL [R1], R0 ;  /* 0x0000000001007387 */ /* 0x0005e20000100800 */
[C---:B------:R-:W-:Y:S08]  /*d760*/  HMMA.16816.F32.BF16 R80, R4.reuse, R30, R80 ;  /* 0x0000001e0450723c */ /* 0x040ff00000041850 */
[C---:B------:R-:W-:Y:S08]  /*d770*/  HMMA.16816.F32.BF16 R84, R4.reuse, R32, R84 ;  /* 0x000000200454723c */ /* 0x040ff00000041854 */
[C---:B------:R-:W-:Y:S08]  /*d780*/  HMMA.16816.F32.BF16 R88, R4.reuse, R34, R88 ;  /* 0x000000220458723c */ /* 0x040ff00000041858 */
[C---:B---3--:R-:W-:Y:S08]  /*d790*/  HMMA.16816.F32.BF16 R92, R4.reuse, R24, R92 ;  /* 0x00000018045c723c */ /* 0x048ff0000004185c */
[C---:B------:R-:W-:Y:S08]  /*d7a0*/  HMMA.16816.F32.BF16 R96, R4.reuse, R26, R96 ;  /* 0x0000001a0460723c */ /* 0x040ff00000041860 */
[C---:B------:R-:W-:Y:S08]  /*d7b0*/  HMMA.16816.F32.BF16 R112, R4.reuse, R14, R112 ;  /* 0x0000000e0470723c */ /* 0x040ff00000041870 */
[C---:B-1----:R-:W-:Y:S08]  /*d7c0*/  HMMA.16816.F32.BF16 R116, R4.reuse, R20, R116 ;  /* 0x000000140474723c */ /* 0x042ff00000041874 */
[C---:B------:R-:W-:Y:S08]  /*d7d0*/  HMMA.16816.F32.BF16 R120, R4.reuse, R22, R120 ;  /* 0x000000160478723c */ /* 0x040ff00000041878 */
[C---:B----4-:R-:W-:Y:S08]  /*d7e0*/  HMMA.16816.F32.BF16 R124, R4.reuse, R16, R124 ;  /* 0x00000010047c723c */ /* 0x050ff0000004187c */
[----:B------:R-:W-:Y:S01]  /*d7f0*/  HMMA.16816.F32.BF16 R128, R4, R18, R128 ;  /* 0x000000120480723c */ /* 0x000fe20000041880 */
[----:B------:R-:W-:Y:S11]  /*d800*/  @P0 BRA `(.L_x_943) ;  /* 0x0000001000000947 */ /* 0x000ff60003800000 */
.L_x_936:
[----:B-12---:R-:W-:-:S12]  /*d810*/  UIADD3 UR9, UR26, -0x1, URZ ;  /* 0xffffffff1a097890 */ /* 0x006fd8000fffe03f */
.L_x_943:
[----:B--2---:R-:W-:-:S13]  /*d820*/  ISETP.LE.AND P0, PT, RZ, UR9, PT ;  /* 0x00000009ff007c0c */ /* 0x004fda000bf03270 */
        /* <DEDUP_REMOVED lines=14> */
[----:B------:R-:W-:Y:S01]  /*d910*/  IMAD.WIDE.U32 R12, R0, c[0x0][0x1b8], R12 ;  /* 0x00006e00000c7a25 */ /* 0x000fe200078e000c */
[----:B------:R-:W-:Y:S01]  /*d920*/  IADD3 R7, P0, R14, UR12, RZ ;  /* 0x0000000c0e077c10 */ /* 0x000fe2000ff1e0ff */
[----:B------:R-:W-:Y:S02]  /*d930*/  UIMAD UR4, UR24, UR4, URZ ;  /* 0x00000004180472a4 */ /* 0x000fe4000f8e023f */
[----:B------:R-:W-:Y:S01]  /*d940*/  IMAD.U32 R250, RZ, RZ, UR25 ;  /* 0x00000019fffa7e24 */ /* 0x000fe2000f8e00ff */
[C---:B------:R-:W-:Y:S01]  /*d950*/  LEA R251, P1, R7.reuse, c[0x0][0x168], 0x1 ;  /* 0x00005a0007fb7a11 */ /* 0x040fe200078208ff */
[----:B------:R-:W-:Y:S01]  /*d960*/  IMAD.MOV.U32 R0, RZ, RZ, R3 ;  /* 0x000000ffff007224 */ /* 0x000fe200078e0003 */
[----:B------:R-:W-:Y:S01]  /*d970*/  UIMAD UR4, UR8, UR5, UR4 ;  /* 0x00000005080472a4 */ /* 0x000fe2000f8e0204 */
[----:B------:R-:W-:Y:S01]  /*d980*/  IMAD.MOV.U32 R3, RZ, RZ, R11 ;  /* 0x000000ffff037224 */ /* 0x000fe200078e000b */
[----:B------:R-:W-:Y:S01]  /*d990*/  IADD3.X R250, R250, UR10, R15, P0, !PT ;  /* 0x0000000afafa7c10 */ /* 0x000fe200087fe40f */
[----:B------:R-:W-:Y:S01]  /*d9a0*/  UIADD3 UR10, UR9, -0x1, URZ ;  /* 0xffffffff090a7890 */ /* 0x000fe2000fffe03f */
[----:B-1----:R-:W-:Y:S01]  /*d9b0*/  SHF.R.S32.HI R2, RZ, 0x1f, R5 ;  /* 0x0000001fff027819 */ /* 0x002fe20000011405 */
[----:B------:R-:W-:Y:S01]  /*d9c0*/  UMOV UR12, URZ ;  /* 0x0000003f000c7c82 */ /* 0x000fe20008000000 */
[----:B------:R-:W-:Y:S01]  /*d9d0*/  LEA.HI.X R250, R7, c[0x0][0x16c], R250, 0x1, P1 ;  /* 0x00005b0007fa7a11 */ /* 0x000fe200008f0cfa */
[----:B------:R-:W-:Y:S01]  /*d9e0*/  IMAD.U32 R248, RZ, RZ, UR4 ;  /* 0x00000004fff87e24 */ /* 0x000fe2000f8e00ff */
[----:B------:R-:W-:-:S02]  /*d9f0*/  LEA.HI R2, R2, R5, RZ, 0x3 ;  /* 0x0000000502027211 */ /* 0x000fc400078f18ff */
[----:B------:R-:W-:Y:S02]  /*da00*/  IADD3 R5, P0, R12, UR14, RZ ;  /* 0x0000000e0c057c10 */ /* 0x000fe4000ff1e0ff */
        /* <DEDUP_REMOVED lines=9> */
[----:B------:R1:W-:Y:S01]  /*daa0*/  STL.64 [R1+0x10], R16 ;  /* 0x0000101001007387 */ /* 0x0003e20000100a00 */
[----:B------:R-:W-:-:S03]  /*dab0*/  ISETP.GE.AND P0, PT, R237, c[0x0][0x220], PT ;  /* 0x00008800ed007a0c */ /* 0x000fc60003f06270 */
[----:B------:R1:W-:Y:S01]  /*dac0*/  STL.64 [R1+0x8], R2 ;  /* 0x0000080201007387 */ /* 0x0003e20000100a00 */
[----:B------:R-:W-:Y:S05]  /*dad0*/  BRA `(.L_x_945) ;  /* 0x000003b000007947 */ /* 0x000fea0003800000 */
.L_x_947:
        /* <DEDUP_REMOVED lines=59> */
.L_x_945:
[----:B------:R-:W2:Y:S01]  /*de90*/  LDL.64 R4, [R1+0x8] ;  /* 0x0000080001047983 */ /* 0x000ea20000100a00 */
[----:B------:R-:W-:Y:S04]  /*dea0*/  DEPBAR.LE SB0, 0x0 ;  /* 0x000080000000791a */ /* 0x000fe80000000000 */
[----:B------:R-:W-:Y:S01]  /*deb0*/  UIADD3 UR4, -UR12, UR9, URZ ;  /* 0x000000090c047290 */ /* 0x000fe2000fffe13f */
[----:B------:R3:W-:Y:S03]  /*dec0*/  STL.64 [R1+0x18], R36 ;  /* 0x0000182401007387 */ /* 0x0007e60000100a00 */
[----:B------:R-:W-:Y:S02]  /*ded0*/  USHF.R.S32.HI UR8, URZ, 0x1f, UR4 ;  /* 0x0000001f3f087899 */ /* 0x000fe40008011404 */
[----:B------:R-:W-:Y:S01]  /*dee0*/  MOV R165, UR4 ;  /* 0x0000000400a57c02 */ /* 0x000fe20008000f00 */
[----:B------:R-:W-:Y:S01]  /*def0*/  BAR.SYNC.DEFER_BLOCKING 0x0 ;  /* 0x0000000000007b1d */ /* 0x000fe20000010000 */
[----:B------:R-:W-:Y:S01]  /*df00*/  UIMAD UR5, UR20, UR4, URZ ;  /* 0x00000004140572a4 */ /* 0x000fe2000f8e023f */
[----:B------:R-:W-:Y:S02]  /*df10*/  MOV R164, UR4 ;  /* 0x0000000400a47c02 */ /* 0x000fe40008000f00 */
[----:B------:R-:W-:Y:S01]  /*df20*/  LEA R14, P4, R165, R246, 0x6 ;  /* 0x000000f6a50e7211 */ /* 0x000fe200078830ff */
[----:B------:R-:W-:Y:S01]  /*df30*/  UIMAD UR5, UR8, UR21, UR5 ;  /* 0x00000015080572a4 */ /* 0x000fe2000f8e0205 */
[----:B-1----:R-:W-:Y:S01]  /*df40*/  MOV R3, UR4 ;  /* 0x0000000400037c02 */ /* 0x002fe20008000f00 */
[----:B------:R-:W-:Y:S01]  /*df50*/  UIADD3 UR8, UR10, -UR12, URZ ;  /* 0x8000000c0a087290 */ /* 0x000fe2000fffe03f */
[----:B------:R-:W-:Y:S02]  /*df60*/  MOV R2, UR4 ;  /* 0x0000000400027c02 */ /* 0x000fe40008000f00 */
[----:B------:R-:W-:Y:S01]  /*df70*/  LEA.HI.X.SX32 R15, R3, R247, 0x6, P4 ;  /* 0x000000f7030f7211 */ /* 0x000fe200020f36ff */
[----:B------:R-:W-:Y:S06]  /*df80*/  @P3 STS.128 [R236+0x18000], RZ ;  /* 0x018000ffec003388 */ /* 0x000fec0000000c00 */
[----:B---3--:R-:W3:Y:S02]  /*df90*/  LDL.64 R36, [R1+0x10] ;  /* 0x0000100001247983 */ /* 0x008ee40000100a00 */
[----:B---3--:R-:W-:Y:S01]  /*dfa0*/  LEA R18, P5, R164, R36, 0x6 ;  /* 0x00000024a4127211 */ /* 0x008fe200078a30ff */
[----:B--2---:R-:W-:Y:S03]  /*dfb0*/  IMAD.WIDE.U32 R10, R235, UR4, R4 ;  /* 0x00000004eb0a7c25 */ /* 0x004fe6000f8e0004 */
[----:B------:R-:W-:Y:S01]  /*dfc0*/  LEA.HI.X.SX32 R19, R2, R37, 0x6, P5 ;  /* 0x0000002502137211 */ /* 0x000fe200028f36ff */
[----:B------:R-:W-:Y:S01]  /*dfd0*/  IMAD R164, R15, c[0x0][0x1a0], RZ ;  /* 0x000068000fa47a24 */ /* 0x000fe200078e02ff */
[----:B------:R-:W-:Y:S02]  /*dfe0*/  @!P3 LEA R6, P4, R10, c[0x0][0x170], 0x1 ;  /* 0x00005c000a06ba11 */ /* 0x000fe400078808ff */
[----:B------:R-:W-:Y:S01]  /*dff0*/  IADD3 R2, R11, UR5, RZ ;  /* 0x000000050b027c10 */ /* 0x000fe2000fffe0ff */
[----:B------:R-:W-:Y:S01]  /*e000*/  IMAD R164, R14, c[0x0][0x1a4], R164 ;  /* 0x000069000ea47a24 */ /* 0x000fe200078e02a4 */
[----:B------:R-:W-:Y:S01]  /*e010*/  @!P3 IADD3 R165, P5, R10, UR22, RZ ;  /* 0x000000160aa5bc10 */ /* 0x000fe2000ffbe0ff */
[----:B------:R-:W-:Y:S01]  /*e020*/  IMAD.WIDE.U32 R14, R14, c[0x0][0x1a0], RZ ;  /* 0x000068000e0e7a25 */ /* 0x000fe200078e00ff */
[----:B------:R-:W-:Y:S02]  /*e030*/  @!P3 LEA.HI.X R7, R10, c[0x0][0x174], R2, 0x1, P4 ;  /* 0x00005d000a07ba11 */ /* 0x000fe400020f0c02 */
[----:B------:R-:W-:Y:S01]  /*e040*/  @!P3 IADD3.X R2, R2, UR23, RZ, P5, !PT ;  /* 0x000000170202bc10 */ /* 0x000fe2000affe4ff */
[----:B------:R-:W-:Y:S01]  /*e050*/  IMAD R3, R19, c[0x0][0x1a0], RZ ;  /* 0x0000680013037a24 */ /* 0x000fe200078e02ff */
[-C--:B------:R-:W-:Y:S01]  /*e060*/  LEA R26, P6, R14, R249.reuse, 0x1 ;  /* 0x000000f90e1a7211 */ /* 0x080fe200078c08ff */
[----:B------:R-:W-:Y:S01]  /*e070*/  @!PT LDS RZ, [RZ] ;  /* 0x00000000fffff984 */ /* 0x000fe20000000800 */
[----:B------:R-:W-:Y:S01]  /*e080*/  @!PT LDS RZ, [RZ] ;  /* 0x00000000fffff984 */ /* 0x000fe20000000800 */
[----:B------:R-:W-:Y:S01]  /*e090*/  @!PT LDS RZ, [RZ] ;  /* 0x00000000fffff984 */ /* 0x000fe20000000800 */
[----:B------:R1:W-:Y:S01]  /*e0a0*/  @!P3 LDGSTS.E.BYPASS.LTC128B.128 [R236+0x18000], [R6.64] ;  /* 0x1800000006ecbfae */ /* 0x0003e2000b901d52 */
[----:B------:R-:W-:Y:S01]  /*e0b0*/  IADD3 R164, R15, R164, RZ ;  /* 0x000000a40fa47210 */ /* 0x000fe20007ffe0ff */
[----:B------:R-:W-:Y:S03]  /*e0c0*/  IMAD.WIDE.U32 R10, R18, c[0x0][0x1a0], RZ ;  /* 0x00006800120a7a25 */ /* 0x000fe600078e00ff */
[-C--:B------:R-:W-:Y:S01]  /*e0d0*/  LEA.HI.X R27, R14, R248.reuse, R164, 0x1, P6 ;  /* 0x000000f80e1b7211 */ /* 0x080fe200030f0ca4 */
[----:B------:R-:W-:Y:S01]  /*e0e0*/  @P2 STS.128 [R236+0x1a000], RZ ;  /* 0x01a000ffec002388 */ /* 0x000fe20000000c00 */
[----:B------:R-:W-:Y:S01]  /*e0f0*/  IMAD R3, R18, c[0x0][0x1a4], R3 ;  /* 0x0000690012037a24 */ /* 0x000fe200078e0203 */
[C---:B------:R-:W-:Y:S02]  /*e100*/  @!P3 LEA R18, P4, R165.reuse, c[0x0][0x170], 0x1 ;  /* 0x00005c00a512ba11 */ /* 0x040fe400078808ff */
[C---:B------:R-:W-:Y:S02]  /*e110*/  LEA R22, P5, R10.reuse, R249, 0x1 ;  /* 0x000000f90a167211 */ /* 0x040fe400078a08ff */
[----:B------:R-:W-:Y:S01]  /*e120*/  @!PT LDS RZ, [RZ] ;  /* 0x00000000fffff984 */ /* 0x000fe20000000800 */
[----:B------:R-:W-:Y:S01]  /*e130*/  @!PT LDS RZ, [RZ] ;  /* 0x00000000fffff984 */ /* 0x000fe20000000800 */
[----:B------:R-:W-:Y:S01]  /*e140*/  @!PT LDS RZ, [RZ] ;  /* 0x00000000fffff984 */ /* 0x000fe20000000800 */
[----:B------:R2:W-:Y:S01]  /*e150*/  @!P2 LDGSTS.E.BYPASS.LTC128B.128 [R236+0x1a000], [R26.64+0x80] ;  /* 0x1a0000801aecafae */ /* 0x0005e2000b901d52 */
[----:B------:R-:W-:Y:S02]  /*e160*/  @!P3 LEA.HI.X R19, R165, c[0x0][0x174], R2, 0x1, P4 ;  /* 0x00005d00a513ba11 */ /* 0x000fe400020f0c02 */
[----:B------:R-:W-:Y:S03]  /*e170*/  IADD3 R3, R11, R3, RZ ;  /* 0x000000030b037210 */ /* 0x000fe60007ffe0ff */
[----:B------:R-:W-:Y:S01]  /*e180*/  @P1 STS.128 [R236+0x1c000], RZ ;  /* 0x01c000ffec001388 */ /* 0x000fe20000000c00 */
[----:B------:R-:W-:Y:S05]  /*e190*/  LEA.HI.X R23, R10, R248, R3, 0x1, P5 ;  /* 0x000000f80a177211 */ /* 0x000fea00028f0c03 */
[----:B------:R-:W-:Y:S01]  /*e1a0*/  @!PT LDS RZ, [RZ] ;  /* 0x00000000fffff984 */ /* 0x000fe20000000800 */
[----:B------:R-:W-:Y:S01]  /*e1b0*/  @!PT LDS RZ, [RZ] ;  /* 0x00000000fffff984 */ /* 0x000fe20000000800 */
[----:B------:R-:W-:Y:S01]  /*e1c0*/  @!PT LDS RZ, [RZ] ;  /* 0x00000000fffff984 */ /* 0x000fe20000000800 */
[----:B------:R2:W-:Y:S06]  /*e1d0*/  @!P1 LDGSTS.E.BYPASS.LTC128B.128 [R236+0x1c000], [R26.64+0x100] ;  /* 0x1c0001001aec9fae */ /* 0x0005ec000b901d52 */
[----:B------:R-:W-:Y:S06]  /*e1e0*/  @P0 STS.128 [R236+0x1e000], RZ ;  /* 0x01e000ffec000388 */ /* 0x000fec0000000c00 */
        /* <DEDUP_REMOVED lines=8> */
[----:B------:R3:W-:Y:S06]  /*e270*/  @!P3 LDGSTS.E.BYPASS.LTC128B.128 [R236+0x19000], [R18.64] ;  /* 0x1900000012ecbfae */ /* 0x0007ec000b901d52 */
        /* <DEDUP_REMOVED lines=15> */
[----:B------:R-:W-:Y:S06]  /*e370*/  LDSM.16.M88.4 R168, [R234] ;  /* 0x00000000eaa8783b */ /* 0x000fec0000000200 */
[----:B------:R-:W1:Y:S06]  /*e380*/  LDSM.16.M88.4 R172, [R233+0x10000] ;  /* 0x01000000e9ac783b */ /* 0x000e6c0000000200 */
[----:B------:R-:W2:Y:S06]  /*e390*/  LDSM.16.M88.4 R176, [R233+0x10800] ;  /* 0x01080000e9b0783b */ /* 0x000eac0000000200 */
[----:B------:R-:W4:Y:S06]  /*e3a0*/  LDSM.16.M88.4 R180, [R233+0x11000] ;  /* 0x01100000e9b4783b */ /* 0x000f2c0000000200 */
[----:B------:R-:W0:Y:S06]  /*e3b0*/  LDGDEPBAR ;  /* 0x00000000000079af */ /* 0x000e2c0000000000 */
[----:B------:R-:W3:Y:S06]  /*e3c0*/  LDSM.16.M88.4 R184, [R233+0x11800] ;  /* 0x01180000e9b8783b */ /* 0x000eec0000000200 */
[----:B------:R-:W-:Y:S06]  /*e3d0*/  LDSM.16.M88.4 R188, [R232] ;  /* 0x00000000e8bc783b */ /* 0x000fec0000000200 */
[----:B------:R-:W4:Y:S01]  /*e3e0*/  LDSM.16.M88.4 R192, [R231] ;  /* 0x00000000e7c0783b */ /* 0x000f220000000200 */
[C---:B-1----:R-:W-:Y:S05]  /*e3f0*/  HMMA.16816.F32.BF16 R4, R168.reuse, R172, RZ ;  /* 0x000000aca804723c */ /* 0x042fea00000418ff */
[----:B------:R-:W1:Y:S03]  /*e400*/  LDSM.16.M88.4 R196, [R223] ;  /* 0x00000000dfc4783b */ /* 0x000e660000000200 */
[C---:B------:R-:W-:Y:S03]  /*e410*/  HMMA.16816.F32.BF16 R8, R168.reuse, R174, RZ ;  /* 0x000000aea808723c */ /* 0x040fe600000418ff */
[----:B------:R-:W1:Y:S06]  /*e420*/  LDSM.16.M88.4 R200, [R222] ;  /* 0x00000000dec8783b */ /* 0x000e6c0000000200 */
[----:B------:R-:W1:Y:S01]  /*e430*/  LDSM.16.M88.4 R204, [R221] ;  /* 0x00000000ddcc783b */ /* 0x000e620000000200 */
[C---:B--2---:R-:W-:Y:S05]  /*e440*/  HMMA.16816.F32.BF16 R12, R168.reuse, R176, RZ ;  /* 0x000000b0a80c723c */ /* 0x044fea00000418ff */
[----:B------:R-:W-:Y:S03]  /*e450*/  LDSM.16.M88.4 R172, [R230] ;  /* 0x00000000e6ac783b */ /* 0x000fe60000000200 */
[C---:B---3--:R-:W-:Y:S03]  /*e460*/  HMMA.16816.F32.BF16 R16, R168.reuse, R178, RZ ;  /* 0x000000b2a810723c */ /* 0x048fe600000418ff */
[----:B------:R-:W2:Y:S05]  /*e470*/  LDSM.16.M88.4 R176, [R227+0x10000] ;  /* 0x01000000e3b0783b */ /* 0x000eaa0000000200 */
[C---:B----4-:R-:W-:Y:S08]  /*e480*/  HMMA.16816.F32.BF16 R20, R168.reuse, R180, RZ ;  /* 0x000000b4a814723c */ /* 0x050ff000000418ff */
[C---:B------:R-:W-:Y:S01]  /*e490*/  HMMA.16816.F32.BF16 R24, R168.reuse, R182, RZ ;  /* 0x000000b6a818723c */ /* 0x040fe200000418ff */
[----:B------:R-:W3:Y:S07]  /*e4a0*/  LDSM.16.M88.4 R180, [R227+0x10800] ;  /* 0x01080000e3b4783b */ /* 0x000eee0000000200 */
[C---:B------:R-:W-:Y:S08]  /*e4b0*/  HMMA.16816.F32.BF16 R28, R168.reuse, R184, RZ ;  /* 0x000000b8a81c723c */ /* 0x040ff000000418ff */
[----:B------:R-:W-:Y:S01]  /*e4c0*/  HMMA.16816.F32.BF16 R32, R168, R186, RZ ;  /* 0x000000baa820723c */ /* 0x000fe200000418ff */
[----:B------:R-:W4:Y:S06]  /*e4d0*/  LDSM.16.M88.4 R168, [R227+0x11000] ;  /* 0x01100000e3a8783b */ /* 0x000f2c0000000200 */
[----:B------:R-:W2:Y:S01]  /*e4e0*/  LDSM.16.M88.4 R184, [R227+0x11800] ;  /* 0x01180000e3b8783b */ /* 0x000ea20000000200 */
        /* <DEDUP_REMOVED lines=8> */
[----:B------:R-:W1:Y:S07]  /*e570*/  LDSM.16.M88.4 R200, [R220+0x800] ;  /* 0x00080000dcc8783b */ /* 0x000e6e0000000200 */
[C---:B------:R-:W-:Y:S08]  /*e580*/  HMMA.16816.F32.BF16 R28, R188.reuse, R204, R28 ;  /* 0x000000ccbc1c723c */ /* 0x040ff0000004181c */
[----:B------:R-:W-:Y:S01]  /*e590*/  HMMA.16816.F32.BF16 R32, R188, R206, R32 ;  /* 0x000000cebc20723c */ /* 0x000fe20000041820 */
[----:B------:R-:W1:Y:S06]  /*e5a0*/  LDSM.16.M88.4 R188, [R220+0x1000] ;  /* 0x00100000dcbc783b */ /* 0x000e6c0000000200 */
[----:B------:R-:W1:Y:S01]  /*e5b0*/  LDSM.16.M88.4 R204, [R220+0x1800] ;  /* 0x00180000dccc783b */ /* 0x000e620000000200 */
[C---:B--2---:R-:W-:Y:S08]  /*e5c0*/  HMMA.16816.F32.BF16 R4, R172.reuse, R176, R4 ;  /* 0x000000b0ac04723c */ /* 0x044ff00000041804 */
[C---:B------:R-:W-:Y:S01]  /*e5d0*/  HMMA.16816.F32.BF16 R8, R172.reuse, R178, R8 ;  /* 0x000000b2ac08723c */ /* 0x040fe20000041808 */
[----:B------:R-:W-:Y:S07]  /*e5e0*/  LDSM.16.M88.4 R176, [R233+0x12000] ;  /* 0x01200000e9b0783b */ /* 0x000fee0000000200 */
[C---:B---3--:R-:W-:Y:S08]  /*e5f0*/  HMMA.16816.F32.BF16 R12, R172.reuse, R180, R12 ;  /* 0x000000b4ac0c723c */ /* 0x048ff0000004180c */
[C---:B------:R-:W-:Y:S01]  /*e600*/  HMMA.16816.F32.BF16 R16, R172.reuse, R182, R16 ;  /* 0x000000b6ac10723c */ /* 0x040fe20000041810 */
[----:B------:R-:W-:Y:S07]  /*e610*/  LDSM.16.M88.4 R180, [R233+0x12800] ;  /* 0x01280000e9b4783b */ /* 0x000fee0000000200 */
[C---:B----4-:R-:W-:Y:S08]  /*e620*/  HMMA.16816.F32.BF16 R20, R172.reuse, R168, R20 ;  /* 0x000000a8ac14723c */ /* 0x050ff00000041814 */
[C---:B------:R-:W-:Y:S01]  /*e630*/  HMMA.16816.F32.BF16 R24, R172.reuse, R170, R24 ;  /* 0x000000aaac18723c */ /* 0x040fe20000041818 */
[----:B------:R-:W2:Y:S07]  /*e640*/  LDSM.16.M88.4 R168, [R234+0x4000] ;  /* 0x00400000eaa8783b */ /* 0x000eae0000000200 */
[C---:B------:R-:W-:Y:S08]  /*e650*/  HMMA.16816.F32.BF16 R28, R172.reuse, R184, R28 ;  /* 0x000000b8ac1c723c */ /* 0x040ff0000004181c */
[----:B------:R-:W-:Y:S01]  /*e660*/  HMMA.16816.F32.BF16 R32, R172, R186, R32 ;  /* 0x000000baac20723c */ /* 0x000fe20000041820 */
[----:B------:R-:W3:Y:S06]  /*e670*/  LDSM.16.M88.4 R172, [R233+0x13000] ;  /* 0x01300000e9ac783b */ /* 0x000eec0000000200 */
[----:B------:R-:W4:Y:S01]  /*e680*/  LDSM.16.M88.4 R184, [R233+0x13800] ;  /* 0x01380000e9b8783b */ /* 0x000f220000000200 */
[C---:B-1----:R-:W-:Y:S08]  /*e690*/  HMMA.16816.F32.BF16 R4, R192.reuse, R196, R4 ;  /* 0x000000c4c004723c */ /* 0x042ff00000041804 */
[C---:B------:R-:W-:Y:S01]  /*e6a0*/  HMMA.16816.F32.BF16 R8, R192.reuse, R198, R8 ;  /* 0x000000c6c008723c */ /* 0x040fe20000041808 */
[----:B------:R-:W-:Y:S07]  /*e6b0*/  LDSM.16.M88.4 R196, [R219] ;  /* 0x00000000dbc4783b */ /* 0x000fee0000000200 */
[C---:B------:R-:W-:Y:S08]  /*e6c0*/  HMMA.16816.F32.BF16 R12, R192.reuse, R200, R12 ;  /* 0x000000c8c00c723c */ /* 0x040ff0000004180c */
[C---:B------:R-:W-:Y:S01]  /*e6d0*/  HMMA.16816.F32.BF16 R16, R192.reuse, R202, R16 ;  /* 0x000000cac010723c */ /* 0x040fe20000041810 */
[----:B------:R-:W-:Y:S07]  /*e6e0*/  LDSM.16.M88.4 R200, [R218] ;  /* 0x00000000dac8783b */ /* 0x000fee0000000200 */
[C---:B------:R-:W-:Y:S08]  /*e6f0*/  HMMA.16816.F32.BF16 R20, R192.reuse, R188, R20 ;  /* 0x000000bcc014723c */ /* 0x040ff00000041814 */
[C---:B------:R-:W-:Y:S01]  /*e700*/  HMMA.16816.F32.BF16 R24, R192.reuse, R190, R24 ;  /* 0x000000bec018723c */ /* 0x040fe20000041818 */
[----:B------:R-:W1:Y:S07]  /*e710*/  LDSM.16.M88.4 R188, [R232+0x4000] ;  /* 0x00400000e8bc783b */ /* 0x000e6e0000000200 */
[C---:B------:R-:W-:Y:S08]  /*e720*/  HMMA.16816.F32.BF16 R28, R192.reuse, R204, R28 ;  /* 0x000000ccc01c723c */ /* 0x040ff0000004181c */
[----:B------:R-:W-:Y:S01]  /*e730*/  HMMA.16816.F32.BF16 R32, R192, R206, R32 ;  /* 0x000000cec020723c */ /* 0x000fe20000041820 */
[----:B------:R-:W1:Y:S06]  /*e740*/  LDSM.16.M88.4 R192, [R217] ;  /* 0x00000000d9c0783b */ /* 0x000e6c0000000200 */
[----:B------:R-:W1:Y:S01]  /*e750*/  LDSM.16.M88.4 R204, [R216] ;  /* 0x00000000d8cc783b */ /* 0x000e620000000200 */
        /* <DEDUP_REMOVED lines=11> */
[----:B------:R-:W3:Y:S06]  /*e810*/  LDSM.16.M88.4 R168, [R227+0x13000] ;  /* 0x01300000e3a8783b */ /* 0x000eec0000000200 */
[----:B------:R-:W4:Y:S01]  /*e820*/  LDSM.16.M88.4 R184, [R227+0x13800] ;  /* 0x01380000e3b8783b */ /* 0x000f220000000200 */
        /* <DEDUP_REMOVED lines=90> */
[----:B------:R-:W-:Y:S01]  /*edd0*/  LDSM.16.M88.4 R204, [R227+0x16000] ;  /* 0x01600000e3cc783b */ /* 0x000fe20000000200 */
[C---:B--2---:R-:W-:Y:S08]  /*ede0*/  HMMA.16816.F32.BF16 R4, R168.reuse, R176, R4 ;  /* 0x000000b0a804723c */ /* 0x044ff00000041804 */
[C---:B------:R-:W-:Y:S01]  /*edf0*/  HMMA.16816.F32.BF16 R8, R168.reuse, R178, R8 ;  /* 0x000000b2a808723c */ /* 0x040fe20000041808 */
[----:B------:R-:W2:Y:S07]  /*ee00*/  LDSM.16.M88.4 R176, [R208] ;  /* 0x00000000d0b0783b */ /* 0x000eae0000000200 */
[C---:B------:R-:W-:Y:S08]  /*ee10*/  HMMA.16816.F32.BF16 R12, R168.reuse, R180, R12 ;  /* 0x000000b4a80c723c */ /* 0x040ff0000004180c */
[C---:B------:R-:W-:Y:S01]  /*ee20*/  HMMA.16816.F32.BF16 R16, R168.reuse, R182, R16 ;  /* 0x000000b6a810723c */ /* 0x040fe20000041810 */
[----:B------:R-:W2:Y:S07]  /*ee30*/  LDSM.16.M88.4 R180, [R230+0xc000] ;  /* 0x00c00000e6b4783b */ /* 0x000eae0000000200 */
[C---:B---3--:R-:W-:Y:S08]  /*ee40*/  HMMA.16816.F32.BF16 R20, R168.reuse, R172, R20 ;  /* 0x000000aca814723c */ /* 0x048ff00000041814 */
[C---:B------:R-:W-:Y:S01]  /*ee50*/  HMMA.16816.F32.BF16 R24, R168.reuse, R174, R24 ;  /* 0x000000aea818723c */ /* 0x040fe20000041818 */
[----:B------:R-:W-:Y:S07]  /*ee60*/  LDSM.16.M88.4 R172, [R227+0x17000] ;  /* 0x01700000e3ac783b */ /* 0x000fee0000000200 */
        /* <DEDUP_REMOVED lines=12> */
[C---:B--2---:R-:W-:Y:S08]  /*ef30*/  HMMA.16816.F32.BF16 R28, R188.reuse, R176, R28 ;  /* 0x000000b0bc1c723c */ /* 0x044ff0000004181c */
[----:B------:R-:W-:Y:S08]  /*ef40*/  HMMA.16816.F32.BF16 R32, R188, R178, R32 ;  /* 0x000000b2bc20723c */ /* 0x000ff00000041820 */
[C---:B------:R-:W-:Y:S08]  /*ef50*/  HMMA.16816.F32.BF16 R4, R180.reuse, R204, R4 ;  /* 0x000000ccb404723c */ /* 0x040ff00000041804 */
[C---:B------:R-:W-:Y:S08]  /*ef60*/  HMMA.16816.F32.BF16 R8, R180.reuse, R206, R8 ;  /* 0x000000ceb408723c */ /* 0x040ff00000041808 */
[C---:B---3--:R-:W-:Y:S08]  /*ef70*/  HMMA.16816.F32.BF16 R12, R180.reuse, R168, R12 ;  /* 0x000000a8b40c723c */ /* 0x048ff0000004180c */
[C---:B------:R-:W-:Y:S01]  /*ef80*/  HMMA.16816.F32.BF16 R16, R180.reuse, R170, R16 ;  /* 0x000000aab410723c */ /* 0x040fe20000041810 */
[----:B------:R-:W2:Y:S07]  /*ef90*/  LDSM.16.M88.4 R168, [R220+0x6800] ;  /* 0x00680000dca8783b */ /* 0x000eae0000000200 */
[C---:B------:R-:W-:Y:S08]  /*efa0*/  HMMA.16816.F32.BF16 R20, R180.reuse, R172, R20 ;  /* 0x000000acb414723c */ /* 0x040ff00000041814 */
[C---:B------:R-:W-:Y:S01]  /*efb0*/  HMMA.16816.F32.BF16 R24, R180.reuse, R174, R24 ;  /* 0x000000aeb418723c */ /* 0x040fe20000041818 */
[----:B------:R-:W3:Y:S07]  /*efc0*/  LDSM.16.M88.4 R172, [R220+0x7000] ;  /* 0x00700000dcac783b */ /* 0x000eee0000000200 */
[C---:B----4-:R-:W-:Y:S08]  /*efd0*/  HMMA.16816.F32.BF16 R28, R180.reuse, R184, R28 ;  /* 0x000000b8b41c723c */ /* 0x050ff0000004181c */
[----:B------:R-:W-:Y:S08]  /*efe0*/  HMMA.16816.F32.BF16 R32, R180, R186, R32 ;  /* 0x000000bab420723c */ /* 0x000ff00000041820 */
[C---:B-1----:R-:W-:Y:S08]  /*eff0*/  HMMA.16816.F32.BF16 R4, R196.reuse, R200, R4 ;  /* 0x000000c8c404723c */ /* 0x042ff00000041804 */
[C---:B------:R-:W-:Y:S08]  /*f000*/  HMMA.16816.F32.BF16 R8, R196.reuse, R202, R8 ;  /* 0x000000cac408723c */ /* 0x040ff00000041808 */
[C---:B--2---:R-:W-:Y:S08]  /*f010*/  HMMA.16816.F32.BF16 R12, R196.reuse, R168, R12 ;  /* 0x000000a8c40c723c */ /* 0x044ff0000004180c */
        /* <DEDUP_REMOVED lines=8> */
[C---:B---3--:R-:W-:Y:S05]  /*f0a0*/  HMMA.16816.F32.BF16 R20, R196.reuse, R172, R20 ;  /* 0x000000acc414723c */ /* 0x048fea0000041814 */
        /* <DEDUP_REMOVED lines=8> */
[----:B--2---:R-:W-:Y:S02]  /*f130*/  FMUL.FTZ R165, R15, c[0x0][0x2ec] ;  /* 0x0000bb000fa57a20 */ /* 0x004fe40000410000 */
[----:B------:R-:W-:Y:S04]  /*f140*/  FMUL.FTZ R17, R17, c[0x0][0x2ec] ;  /* 0x0000bb0011117a20 */ /* 0x000fe80000410000 */
[----:B------:R2:W2:Y:S01]  /*f150*/  MUFU.TANH R201, R165 ;  /* 0x000000a500c97308 */ /* 0x0004a20000002400 */
[----:B---3--:R-:W-:Y:S01]  /*f160*/  FMUL.FTZ R2, R11, c[0x0][0x2ec] ;  /* 0x0000bb000b027a20 */ /* 0x008fe20000410000 */
[C---:B-1----:R-:W-:Y:S04]  /*f170*/  HMMA.16816.F32.BF16 R28, R196.reuse, R168, R28 ;  /* 0x000000a8c41c723c */ /* 0x042fe8000004181c */
[----:B------:R-:W-:Y:S04]  /*f180*/  FMUL.FTZ R25, R25, c[0x0][0x2ec] ;  /* 0x0000bb0019197a20 */ /* 0x000fe80000410000 */
[----:B------:R1:W3:Y:S01]  /*f190*/  MUFU.TANH R9, R2 ;  /* 0x0000000200097308 */ /* 0x0002e20000002400 */
[----:B------:R-:W-:Y:S01]  /*f1a0*/  FMUL.FTZ R26, R26, c[0x0][0x2ec] ;  /* 0x0000bb001a1a7a20 */ /* 0x000fe20000410000 */
[----:B------:R-:W-:Y:S03]  /*f1b0*/  HMMA.16816.F32.BF16 R32, R196, R170, R32 ;  /* 0x000000aac420723c */ /* 0x000fe60000041820 */
[----:B----4-:R-:W-:Y:S05]  /*f1c0*/  FMUL.FTZ R166, R14, c[0x0][0x2ec] ;  /* 0x0000bb000ea67a20 */ /* 0x010fea0000410000 */
[----:B------:R4:W3:Y:S01]  /*f1d0*/  MUFU.TANH R190, R3 ;  /* 0x0000000300be7308 */ /* 0x0008e20000002400 */
[----:B--2---:R-:W-:Y:S05]  /*f1e0*/  FMUL.FTZ R165, R22, c[0x0][0x2ec] ;  /* 0x0000bb0016a57a20 */ /* 0x004fea0000410000 */
[----:B------:R-:W-:Y:S04]  /*f1f0*/  FMUL.FTZ R31, R31, c[0x0][0x2ec] ;  /* 0x0000bb001f1f7a20 */ /* 0x000fe80000410000 */
[----:B------:R2:W2:Y:S01]  /*f200*/  MUFU.TANH R177, R165 ;  /* 0x000000a500b17308 */ /* 0x0004a20000002400 */
[----:B-1----:R-:W-:Y:S05]  /*f210*/  FMUL.FTZ R2, R19, c[0x0][0x2ec] ;  /* 0x0000bb0013027a20 */ /* 0x002fea0000410000 */
[----:B------:R-:W-:Y:S02]  /*f220*/  FMUL.FTZ R33, R33, c[0x0][0x2ec] ;  /* 0x0000bb0021217a20 */ /* 0x000fe40000410000 */
[----:B------:R-:W-:Y:S02]  /*f230*/  FMUL.FTZ R35, R35, c[0x0][0x2ec] ;  /* 0x0000bb0023237a20 */ /* 0x000fe40000410000 */
[----:B------:R1:W1:Y:S01]  /*f240*/  MUFU.TANH R205, R2 ;  /* 0x0000000200cd7308 */ /* 0x0002620000002400 */
[----:B----4-:R-:W-:Y:S09]  /*f250*/  FMUL.FTZ R3, R10, c[0x0][0x2ec] ;  /* 0x0000bb000a037a20 */ /* 0x010ff20000410000 */
[----:B------:R4:W3:Y:S01]  /*f260*/  MUFU.TANH R189, R164 ;  /* 0x000000a400bd7308 */ /* 0x0008e20000002400 */
[----:B--2---:R-:W-:Y:S09]  /*f270*/  FMUL.FTZ R165, R29, c[0x0][0x2ec] ;  /* 0x0000bb001da57a20 */ /* 0x004ff20000410000 */
[----:B------:R2:W2:Y:S01]  /*f280*/  MUFU.TANH R198, R165 ;  /* 0x000000a500c67308 */ /* 0x0004a20000002400 */
[----:B-1----:R-:W-:Y:S09]  /*f290*/  FMUL.FTZ R2, R27, c[0x0][0x2ec] ;  /* 0x0000bb001b027a20 */ /* 0x002ff20000410000 */
[----:B------:R1:W1:Y:S01]  /*f2a0*/  MUFU.TANH R207, R2 ;  /* 0x0000000200cf7308 */ /* 0x0002620000002400 */
[----:B----4-:R-:W-:Y:S09]  /*f2b0*/  FMUL.FTZ R164, R16, c[0x0][0x2ec] ;  /* 0x0000bb0010a47a20 */ /* 0x010ff20000410000 */
[----:B------:R4:W3:Y:S01]  /*f2c0*/  MUFU.TANH R10, R3 ;  /* 0x00000003000a7308 */ /* 0x0008e20000002400 */
[----:B--2---:R-:W-:Y:S04]  /*f2d0*/  MOV R165, UR8 ;  /* 0x0000000800a57c02 */ /* 0x004fe80008000f00 */
[----:B------:R-:W-:Y:S05]  /*f2e0*/  LEA R14, P4, R165, R36, 0x6 ;  /* 0x00000024a50e7211 */ /* 0x000fea00078830ff */
[----:B------:R2:W2:Y:S01]  /*f2f0*/  MUFU.TANH R203, R164 ;  /* 0x000000a400cb7308 */ /* 0x0004a20000002400 */
[----:B-1----:R-:W-:Y:S04]  /*f300*/  MOV R2, UR8 ;  /* 0x0000000800027c02 */ /* 0x002fe80008000f00 */
[----:B------:R-:W-:Y:S05]  /*f310*/  LEA.HI.X.SX32 R15, R2, R37, 0x6, P4 ;  /* 0x00000025020f7211 */ /* 0x000fea00020f36ff */
[----:B------:R1:W1:Y:S01]  /*f320*/  MUFU.TANH R200, R166 ;  /* 0x000000a600c87308 */ /* 0x0002620000002400 */
[----:B------:R1:W5:Y:S01]  /*f330*/  LDL.LU.64 R36, [R1+0x18] ;  /* 0x0000180001247983 */ /* 0x0003620000300a00 */
[----:B------:R-:W-:Y:S01]  /*f340*/  ISETP.LT.AND P4, PT, RZ, UR4, PT ;  /* 0x00000004ff007c0c */ /* 0x000fe2000bf81270 */
[----:B------:R-:W-:Y:S02]  /*f350*/  IMAD R2, R15, c[0x0][0x198], RZ ;  /* 0x000066000f027a24 */ /* 0x000fe400078e02ff */
[----:B----4-:R-:W-:Y:S02]  /*f360*/  FMUL.FTZ R3, R18, c[0x0][0x2ec] ;  /* 0x0000bb0012037a20 */ /* 0x010fe40000410000 */
[----:B------:R-:W-:Y:S03]  /*f370*/  IMAD R2, R14, c[0x0][0x19c], R2 ;  /* 0x000067000e027a24 */ /* 0x000fe600078e0202 */
[----:B------:R4:W3:Y:S01]  /*f380*/  MUFU.TANH R181, R3 ;  /* 0x0000000300b57308 */ /* 0x0008e20000002400 */
[----:B--2---:R-:W-:Y:S09]  /*f390*/  FMUL.FTZ R164, R23, c[0x0][0x2ec] ;  /* 0x0000bb0017a47a20 */ /* 0x004ff20000410000 */
[----:B------:R2:W2:Y:S01]  /*f3a0*/  MUFU.TANH R175, R164 ;  /* 0x000000a400af7308 */ /* 0x0004a20000002400 */
[----:B-1----:R-:W-:Y:S09]  /*f3b0*/  FMUL.FTZ R166, R21, c[0x0][0x2ec] ;  /* 0x0000bb0015a67a20 */ /* 0x002ff20000410000 */
        /* <DEDUP_REMOVED lines=12> */
[----:B------:R-:W-:Y:S04]  /*f480*/  IMAD.WIDE.U32 R22, R164, c[0x0][0x198], RZ ;  /* 0x00006600a4167a25 */ /* 0x000fe800078e00ff */
[----:B-1----:R-:W-:Y:S01]  /*f490*/  FMUL.FTZ R166, R34, c[0x0][0x2ec] ;  /* 0x0000bb0022a67a20 */ /* 0x002fe20000410000 */
[----:B------:R-:W-:Y:S04]  /*f4a0*/  LEA R18, P6, R22, R251, 0x1 ;  /* 0x000000fb16127211 */ /* 0x000fe800078c08ff */
[----:B------:R1:W1:Y:S01]  /*f4b0*/  MUFU.TANH R8, R6 ;  /* 0x0000000600087308 */ /* 0x0002620000002400 */
[----:B----4-:R-:W-:Y:S04]  /*f4c0*/  MOV R3, UR8 ;  /* 0x0000000800037c02 */ /* 0x010fe80008000f00 */
[----:B------:R-:W-:Y:S05]  /*f4d0*/  LEA.HI.X.SX32 R165, R3, R247, 0x6, P5 ;  /* 0x000000f703a57211 */ /* 0x000fea00028f36ff */
[----:B------:R4:W3:Y:S01]  /*f4e0*/  MUFU.TANH R204, R13 ;  /* 0x0000000d00cc7308 */ /* 0x0008e20000002400 */
[----:B------:R-:W-:Y:S02]  /*f4f0*/  IMAD R3, R165, c[0x0][0x198], RZ ;  /* 0x00006600a5037a24 */ /* 0x000fe400078e02ff */
[----:B--2---:R-:W-:Y:S02]  /*f500*/  FMUL.FTZ R5, R20, c[0x0][0x2ec] ;  /* 0x0000bb0014057a20 */ /* 0x004fe40000410000 */
[----:B------:R-:W-:Y:S05]  /*f510*/  IMAD R3, R164, c[0x0][0x19c], R3 ;  /* 0x00006700a4037a24 */ /* 0x000fea00078e0203 */
[----:B------:R4:W2:Y:S01]  /*f520*/  MUFU.TANH R183, R17 ;  /* 0x0000001100b77308 */ /* 0x0008a20000002400 */
[----:B------:R-:W-:Y:S01]  /*f530*/  IADD3 R3, R23, R3, RZ ;  /* 0x0000000317037210 */ /* 0x000fe20007ffe0ff */
[----:B-1----:R-:W-:Y:S03]  /*f540*/  IMAD.WIDE.U32 R6, R14, c[0x0][0x198], RZ ;  /* 0x000066000e067a25 */ /* 0x002fe600078e00ff */
[----:B------:R-:W-:Y:S02]  /*f550*/  LEA.HI.X R19, R22, R250, R3, 0x1, P6 ;  /* 0x000000fa16137211 */ /* 0x000fe400030f0c03 */
[C---:B------:R-:W-:Y:S03]  /*f560*/  LEA R14, P5, R6.reuse, R251, 0x1 ;  /* 0x000000fb060e7211 */ /* 0x040fe600078a08ff */
[----:B------:R4:W1:Y:S01]  /*f570*/  MUFU.TANH R179, R5 ;  /* 0x0000000500b37308 */ /* 0x0008620000002400 */
[----:B------:R-:W-:Y:S04]  /*f580*/  IADD3 R2, R7, R2, RZ ;  /* 0x0000000207027210 */ /* 0x000fe80007ffe0ff */
[----:B------:R-:W-:Y:S05]  /*f590*/  LEA.HI.X R15, R6, R250, R2, 0x1, P5 ;  /* 0x000000fa060f7211 */ /* 0x000fea00028f0c02 */
[----:B------:R4:W1:Y:S10]  /*f5a0*/  MUFU.TANH R174, R25 ;  /* 0x0000001900ae7308 */ /* 0x0008740000002400 */
[----:B------:R4:W1:Y:S10]  /*f5b0*/  MUFU.TANH R206, R26 ;  /* 0x0000001a00ce7308 */ /* 0x0008740000002400 */
[----:B------:R4:W1:Y:S10]  /*f5c0*/  MUFU.TANH R195, R31 ;  /* 0x0000001f00c37308 */ /* 0x0008740000002400 */
[----:B------:R4:W1:Y:S10]  /*f5d0*/  MUFU.TANH R193, R33 ;  /* 0x0000002100c17308 */ /* 0x0008740000002400 */
[----:B------:R-:W1:Y:S10]  /*f5e0*/  MUFU.TANH R166, R166 ;  /* 0x000000a600a67308 */ /* 0x000e740000002400 */
[----:B------:R4:W1:Y:S02]  /*f5f0*/  MUFU.TANH R165, R35 ;  /* 0x0000002300a57308 */ /* 0x0008640000002400 */
[----:B-12345:R-:W-:-:S05]  /*f600*/  @P4 BRA `(.L_x_947) ;  /* 0xffffe4d000004947 */ /* 0x03efca000383ffff */
.L_x_946:
        /* <DEDUP_REMOVED lines=88> */
[C---:B------:R-:W-:Y:S01]  /*fb90*/  FMUL.FTZ R32, R2.reuse, R132 ;  /* 0x0000008402207220 */ /* 0x040fe20000410000 */
[----:B------:R-:W-:Y:S01]  /*fba0*/  LDSM.16.MT88.4 R140, [R224+0x1a000] ;  /* 0x01a00000e08c783b */ /* 0x000fe20000004200 */
[----:B------:R-:W-:Y:S02]  /*fbb0*/  FMUL.FTZ R33, R2, R133 ;  /* 0x0000008502217220 */ /* 0x000fe40000410000 */
[C---:B------:R-:W-:Y:S01]  /*fbc0*/  FMUL.FTZ R34, R0.reuse, R134 ;  /* 0x0000008600227220 */ /* 0x040fe20000410000 */
[----:B------:R-:W-:Y:S01]  /*fbd0*/  MUFU.EX2 R189, R189 ;  /* 0x000000bd00bd7308 */ /* 0x000fe20000000800 */
[----:B------:R-:W-:Y:S02]  /*fbe0*/  FMUL.FTZ R35, R0, R135 ;  /* 0x0000008700237220 */ /* 0x000fe40000410000 */
[C---:B------:R-:W-:Y:S01]  /*fbf0*/  FMUL.FTZ R36, R2.reuse, R36 ;  /* 0x0000002402247220 */ /* 0x040fe20000410000 */
[----:B------:R-:W-:Y:S01]  /*fc00*/  LDSM.16.MT88.4 R132, [R225+0x1a000] ;  /* 0x01a00000e184783b */ /* 0x000fe20000004200 */
[----:B------:R-:W-:Y:S02]  /*fc10*/  FMUL.FTZ R37, R2, R37 ;  /* 0x0000002502257220 */ /* 0x000fe40000410000 */
[C---:B------:R-:W-:Y:S02]  /*fc20*/  FMUL.FTZ R38, R0.reuse, R38 ;  /* 0x0000002600267220 */ /* 0x040fe40000410000 */
[----:B------:R-:W-:Y:S01]  /*fc30*/  FMUL.FTZ R39, R0, R39 ;  /* 0x0000002700277220 */ /* 0x000fe20000410000 */
[----:B------:R-:W1:Y:S01]  /*fc40*/  MUFU.EX2 R188, R188 ;  /* 0x000000bc00bc7308 */ /* 0x000e620000000800 */
[C---:B------:R-:W-:Y:S01]  /*fc50*/  FMUL.FTZ R40, R2.reuse, R40 ;  /* 0x0000002802287220 */ /* 0x040fe20000410000 */
[----:B------:R-:W-:Y:S01]  /*fc60*/  LDSM.16.MT88.4 R148, [R224+0x18800] ;  /* 0x01880000e094783b */ /* 0x000fe20000004200 */
        /* <DEDUP_REMOVED lines=26> */
[----:B--2---:R-:W-:Y:S01]  /*fe10*/  F2FP.BF16.PACK_AB R163, R184, R185 ;  /* 0x000000b9b8a3723e */ /* 0x004fe200000010ff */
[--C-:B------:R-:W-:Y:S02]  /*fe20*/  FFMA.FTZ R177, R177, c[0x0][0x23c], -R172.reuse ;  /* 0x00008f00b1b17a23 */ /* 0x100fe400000108ac */
[--C-:B------:R-:W-:Y:S02]  /*fe30*/  FFMA.FTZ R175, R175, c[0x0][0x23c], -R172.reuse ;  /* 0x00008f00afaf7a23 */ /* 0x100fe400000108ac */
[--C-:B------:R-:W-:Y:S02]  /*fe40*/  FFMA.FTZ R178, R178, c[0x0][0x23c], -R173.reuse ;  /* 0x00008f00b2b27a23 */ /* 0x100fe400000108ad */
[C---:B------:R-:W-:Y:S05]  /*fe50*/  HMMA.16816.F32.BF16 R4, R160.reuse, R12, R4 ;  /* 0x0000000ca004723c */ /* 0x040fea0000041804 */
[--C-:B------:R-:W-:Y:S02]  /*fe60*/  FFMA.FTZ R174, R174, c[0x0][0x23c], -R173.reuse ;  /* 0x00008f00aeae7a23 */ /* 0x100fe400000108ad */
[C---:B------:R-:W-:Y:S01]  /*fe70*/  FMUL.FTZ R12, R2.reuse, R152 ;  /* 0x00000098020c7220 */ /* 0x040fe20000410000 */
[C---:B------:R-:W-:Y:S01]  /*fe80*/  HMMA.16816.F32.BF16 R8, R160.reuse, R14, R8 ;  /* 0x0000000ea008723c */ /* 0x040fe20000041808 */
[----:B------:R-:W-:Y:S03]  /*fe90*/  MUFU.EX2 R176, R174 ;  /* 0x000000ae00b07308 */ /* 0x000fe60000000800 */
[----:B------:R-:W-:Y:S02]  /*fea0*/  FMUL.FTZ R13, R2, R153 ;  /* 0x00000099020d7220 */ /* 0x000fe40000410000 */
[C---:B------:R-:W-:Y:S02]  /*feb0*/  FMUL.FTZ R62, R0.reuse, R62 ;  /* 0x0000003e003e7220 */ /* 0x040fe40000410000 */
[C---:B------:R-:W-:Y:S04]  /*fec0*/  FMUL.FTZ R14, R0.reuse, R154 ;  /* 0x0000009a000e7220 */ /* 0x040fe80000410000 */
[C---:B------:R-:W-:Y:S02]  /*fed0*/  FMUL.FTZ R15, R0.reuse, R155 ;  /* 0x0000009b000f7220 */ /* 0x040fe40000410000 */
[----:B------:R-:W1:Y:S01]  /*fee0*/  LDSM.16.MT88.4 R152, [R224+0x18000] ;  /* 0x01800000e098783b */ /* 0x000e620000004200 */
        /* <DEDUP_REMOVED lines=11> */
[----:B------:R-:W2:Y:S01]  /*ffa0*/  LDSM.16.MT88.4 R144, [R228+0x1a000] ;  /* 0x01a00000e490783b */ /* 0x000ea20000004200 */
[C---:B------:R-:W-:Y:S02]  /*ffb0*/  FMUL.FTZ R68, R2.reuse, R68 ;  /* 0x0000004402447220 */ /* 0x040fe40000410000 */
[----:B------:R-:W-:Y:S02]  /*ffc0*/  FMUL.FTZ R69, R2, R69 ;  /* 0x0000004502457220 */ /* 0x000fe40000410000 */
[C---:B------:R-:W-:Y:S03]  /*ffd0*/  HMMA.16816.F32.BF16 R20, R160.reuse, R28, R20 ;  /* 0x0000001ca014723c */ /* 0x040fe60000041814 */
[C---:B------:R-:W-:Y:S02]  /*ffe0*/  FMUL.FTZ R70, R0.reuse, R70 ;  /* 0x0000004600467220 */ /* 0x040fe40000410000 */
[----:B------:R-:W-:Y:S02]  /*fff0*/  FMUL.FTZ R71, R0, R71 ;  /* 0x0000004700477220 */ /* 0x000fe40000410000 */
[C---:B------:R-:W-:Y:S01]  /*10000*/  FMUL.FTZ R28, R2.reuse, R136 ;  /* 0x00000088021c7220 */ /* 0x040fe20000410000 */
[C---:B------:R-:W-:Y:S04]  /*10010*/  HMMA.16816.F32.BF16 R24, R160.reuse, R30, R24 ;  /* 0x0000001ea018723c */ /* 0x040fe80000041818 */
[C---:B------:R-:W-:Y:S02]  /*10020*/  FMUL.FTZ R29, R2.reuse, R137 ;  /* 0x00000089021d7220 */ /* 0x040fe40000410000 */
[----:B------:R-:W-:Y:S02]  /*10030*/  FMUL.FTZ R72, R2, R72 ;  /* 0x0000004802487220 */ /* 0x000fe40000410000 */
[C---:B------:R-:W-:Y:S04]  /*10040*/  FMUL.FTZ R30, R0.reuse, R138 ;  /* 0x0000008a001e7220 */ /* 0x040fe80000410000 */
[----:B------:R-:W-:Y:S02]  /*10050*/  FMUL.FTZ R31, R0, R139 ;  /* 0x0000008b001f7220 */ /* 0x000fe40000410000 */
[----:B------:R-:W3:Y:S01]  /*10060*/  LDSM.16.MT88.4 R136, [R226+0x1a000] ;  /* 0x01a00000e288783b */ /* 0x000ee20000004200 */
[----:B------:R-:W-:Y:S02]  /*10070*/  FMUL.FTZ R73, R2, R73 ;  /* 0x0000004902497220 */ /* 0x000fe40000410000 */
[C---:B------:R-:W-:Y:S02]  /*10080*/  FMUL.FTZ R74, R0.reuse, R74 ;  /* 0x0000004a004a7220 */ /* 0x040fe40000410000 */
[C---:B-1----:R-:W-:Y:S03]  /*10090*/  HMMA.16816.F32.BF16 R28, R160.reuse, R152, R28 ;  /* 0x00000098a01c723c */ /* 0x042fe6000004181c */
[----:B------:R-:W-:Y:S02]  /*100a0*/  FMUL.FTZ R75, R0, R75 ;  /* 0x0000004b004b7220 */ /* 0x000fe40000410000 */
[C---:B------:R-:W-:Y:S02]  /*100b0*/  FMUL.FTZ R76, R2.reuse, R76 ;  /* 0x0000004c024c7220 */ /* 0x040fe40000410000 */
[----:B------:R-:W-:Y:S01]  /*100c0*/  FMUL.FTZ R77, R2, R77 ;  /* 0x0000004d024d7220 */ /* 0x000fe20000410000 */
[C---:B------:R-:W-:Y:S01]  /*100d0*/  HMMA.16816.F32.BF16 R32, R160.reuse, R154, R32 ;  /* 0x0000009aa020723c */ /* 0x040fe20000041820 */
[----:B------:R-:W-:Y:S03]  /*100e0*/  LDSM.16.MT88.4 R152, [R228+0x1a800] ;  /* 0x01a80000e498783b */ /* 0x000fe60000004200 */
[C---:B------:R-:W-:Y:S02]  /*100f0*/  FMUL.FTZ R78, R0.reuse, R78 ;  /* 0x0000004e004e7220 */ /* 0x040fe40000410000 */
[----:B------:R-:W-:Y:S02]  /*10100*/  FMUL.FTZ R79, R0, R79 ;  /* 0x0000004f004f7220 */ /* 0x000fe40000410000 */
[C---:B--2---:R-:W-:Y:S04]  /*10110*/  HMMA.16816.F32.BF16 R36, R160.reuse, R144, R36 ;  /* 0x00000090a024723c */ /* 0x044fe80000041824 */
[C---:B------:R-:W-:Y:S02]  /*10120*/  FMUL.FTZ R80, R2.reuse, R80 ;  /* 0x0000005002507220 */ /* 0x040fe40000410000 */
[----:B------:R-:W-:Y:S02]  /*10130*/  FMUL.FTZ R81, R2, R81 ;  /* 0x0000005102517220 */ /* 0x000fe40000410000 */
[C---:B------:R-:W-:Y:S01]  /*10140*/  HMMA.16816.F32.BF16 R40, R160.reuse, R146, R40 ;  /* 0x00000092a028723c */ /* 0x040fe20000041828 */
[----:B------:R-:W-:Y:S03]  /*10150*/  LDSM.16.MT88.4 R144, [R225+0x18800] ;  /* 0x01880000e190783b */ /* 0x000fe60000004200 */
        /* <DEDUP_REMOVED lines=62> */
[--C-:B------:R-:W-:Y:S02]  /*10540*/  FFMA.FTZ R192, R192, c[0x0][0x23c], -R173.reuse ;  /* 0x00008f00c0c07a23 */ /* 0x100fe400000108ad */
[--C-:B------:R-:W-:Y:S02]  /*10550*/  FFMA.FTZ R199, R204, c[0x0][0x23c], -R173.reuse ;  /* 0x00008f00ccc77a23 */ /* 0x100fe400000108ad */
[C---:B---3--:R-:W-:Y:S02]  /*10560*/  HMMA.16816.F32.BF16 R108, R160.reuse, R140, R108 ;  /* 0x0000008ca06c723c */ /* 0x048fe4000004186c */
[----:B------:R-:W-:Y:S02]  /*10570*/  MUFU.EX2 R192, R192 ;  /* 0x000000c000c07308 */ /* 0x000fe40000000800 */
[--C-:B------:R-:W-:Y:S02]  /*10580*/  FFMA.FTZ R196, R200, c[0x0][0x23c], -R172.reuse ;  /* 0x00008f00c8c47a23 */ /* 0x100fe400000108ac */
[--C-:B------:R-:W-:Y:S02]  /*10590*/  FFMA.FTZ R201, R201, c[0x0][0x23c], -R172.reuse ;  /* 0x00008f00c9c97a23 */ /* 0x100fe400000108ac */
[C---:B------:R-:W-:Y:S01]  /*105a0*/  HMMA.16816.F32.BF16 R112, R160.reuse, R142, R112 ;  /* 0x0000008ea070723c */ /* 0x040fe20000041870 */
[----:B------:R-:W3:Y:S03]  /*105b0*/  LDSM.16.MT88.4 R140, [R228+0x18800] ;  /* 0x01880000e48c783b */ /* 0x000ee60000004200 */
[--C-:B------:R-:W-:Y:S01]  /*105c0*/  FFMA.FTZ R203, R203, c[0x0][0x23c], -R173.reuse ;  /* 0x00008f00cbcb7a23 */ /* 0x100fe200000108ad */
[----:B------:R-:W4:Y:S01]  /*105d0*/  MUFU.EX2 R199, R199 ;  /* 0x000000c700c77308 */ /* 0x000f220000000800 */
[--C-:B------:R-:W-:Y:S02]  /*105e0*/  FFMA.FTZ R200, R183, c[0x0][0x23c], -R173.reuse ;  /* 0x00008f00b7c87a23 */ /* 0x100fe400000108ad */
[--C-:B------:R-:W-:Y:S01]  /*105f0*/  FFMA.FTZ R204, R181, c[0x0][0x23c], -R172.reuse ;  /* 0x00008f00b5cc7a23 */ /* 0x100fe200000108ac */
[C---:B-1----:R-:W-:Y:S03]  /*10600*/  HMMA.16816.F32.BF16 R116, R160.reuse, R136, R116 ;  /* 0x00000088a074723c */ /* 0x042fe60000041874 */
[C---:B------:R-:W-:Y:S02]  /*10610*/  FMUL.FTZ R120, R2.reuse, R120 ;  /* 0x0000007802787220 */ /* 0x040fe40000410000 */
[----:B------:R-:W-:Y:S01]  /*10620*/  FMUL.FTZ R121, R2, R121 ;  /* 0x0000007902797220 */ /* 0x000fe20000410000 */
[----:B------:R-:W-:Y:S01]  /*10630*/  MUFU.EX2 R196, R196 ;  /* 0x000000c400c47308 */ /* 0x000fe20000000800 */
[C---:B------:R-:W-:Y:S02]  /*10640*/  FMUL.FTZ R122, R0.reuse, R122 ;  /* 0x0000007a007a7220 */ /* 0x040fe40000410000 */
[----:B------:R-:W-:Y:S03]  /*10650*/  FMUL.FTZ R123, R0, R123 ;  /* 0x0000007b007b7220 */ /* 0x000fe60000410000 */
[--C-:B------:R-:W-:Y:S02]  /*10660*/  FFMA.FTZ R205, R205, c[0x0][0x23c], -R172.reuse ;  /* 0x00008f00cdcd7a23 */ /* 0x100fe400000108ac */
[C---:B------:R-:W-:Y:S02]  /*10670*/  FMUL.FTZ R124, R2.reuse, R124 ;  /* 0x0000007c027c7220 */ /* 0x040fe40000410000 */
[C---:B------:R-:W-:Y:S01]  /*10680*/  HMMA.16816.F32.BF16 R120, R160.reuse, R138, R120 ;  /* 0x0000008aa078723c */ /* 0x040fe20000041878 */
[----:B------:R-:W1:Y:S01]  /*10690*/  MUFU.EX2 R201, R201 ;  /* 0x000000c900c97308 */ /* 0x000e620000000800 */
[----:B------:R-:W5:Y:S01]  /*106a0*/  LDSM.16.MT88.4 R136, [R226+0x18800] ;  /* 0x01880000e288783b */ /* 0x000f620000004200 */
[----:B------:R-:W-:Y:S02]  /*106b0*/  FMUL.FTZ R125, R2, R125 ;  /* 0x0000007d027d7220 */ /* 0x000fe40000410000 */
[C---:B------:R-:W-:Y:S02]  /*106c0*/  FMUL.FTZ R126, R0.reuse, R126 ;  /* 0x0000007e007e7220 */ /* 0x040fe40000410000 */
[----:B------:R-:W-:Y:S02]  /*106d0*/  FMUL.FTZ R127, R0, R127 ;  /* 0x0000007f007f7220 */ /* 0x000fe40000410000 */
[C---:B------:R-:W-:Y:S02]  /*106e0*/  FMUL.FTZ R128, R2.reuse, R128 ;  /* 0x0000008002807220 */ /* 0x040fe40000410000 */
[----:B------:R-:W-:Y:S01]  /*106f0*/  MUFU.EX2 R203, R203 ;  /* 0x000000cb00cb7308 */ /* 0x000fe20000000800 */
[----:B------:R-:W-:Y:S02]  /*10700*/  FMUL.FTZ R129, R2, R129 ;  /* 0x0000008102817220 */ /* 0x000fe40000410000 */
[C---:B--2---:R-:W-:Y:S03]  /*10710*/  HMMA.16816.F32.BF16 R124, R160.reuse, R132, R124 ;  /* 0x00000084a07c723c */ /* 0x044fe6000004187c */
[C---:B------:R-:W-:Y:S02]  /*10720*/  FMUL.FTZ R130, R0.reuse, R130 ;  /* 0x0000008200827220 */ /* 0x040fe40000410000 */
[----:B------:R-:W-:Y:S02]  /*10730*/  FMUL.FTZ R131, R0, R131 ;  /* 0x0000008300837220 */ /* 0x000fe40000410000 */
[----:B------:R-:W2:Y:S01]  /*10740*/  MUFU.EX2 R200, R200 ;  /* 0x000000c800c87308 */ /* 0x000ea20000000800 */
[----:B----4-:R-:W-:Y:S01]  /*10750*/  F2FP.BF16.PACK_AB R132, R199, R192 ;  /* 0x000000c0c784723e */ /* 0x010fe200000010ff */
[--C-:B------:R-:W-:Y:S03]  /*10760*/  FFMA.FTZ R179, R179, c[0x0][0x23c], -R173.reuse ;  /* 0x00008f00b3b37a23 */ /* 0x100fe600000108ad */
[----:B------:R-:W-:Y:S01]  /*10770*/  HMMA.16816.F32.BF16 R128, R160, R134, R128 ;  /* 0x00000086a080723c */ /* 0x000fe20000041880 */
[----:B------:R-:W-:Y:S02]  /*10780*/  LDSM.16.MT88.4 R160, [R228+0x1c800] ;  /* 0x01c80000e4a0783b */ /* 0x000fe40000004200 */
[----:B-1----:R-:W-:Y:S01]  /*10790*/  F2FP.BF16.PACK_AB R133, R201, R196 ;  /* 0x000000c4c985723e */ /* 0x002fe200000010ff */
[--C-:B------:R-:W-:Y:S01]  /*107a0*/  FFMA.FTZ R206, R206, c[0x0][0x23c], -R172.reuse ;  /* 0x00008f00cece7a23 */ /* 0x100fe200000108ac */
[----:B------:R-:W-:Y:S01]  /*107b0*/  MUFU.EX2 R204, R204 ;  /* 0x000000cc00cc7308 */ /* 0x000fe20000000800 */
[--C-:B------:R-:W-:Y:S02]  /*107c0*/  FFMA.FTZ R207, R207, c[0x0][0x23c], -R172.reuse ;  /* 0x00008f00cfcf7a23 */ /* 0x100fe400000108ac */
[--C-:B------:R-:W-:Y:S04]  /*107d0*/  FFMA.FTZ R202, R202, c[0x0][0x23c], -R173.reuse ;  /* 0x00008f00caca7a23 */ /* 0x100fe800000108ad */
[--C-:B------:R-:W-:Y:S02]  /*107e0*/  FFMA.FTZ R198, R198, c[0x0][0x23c], -R173.reuse ;  /* 0x00008f00c6c67a23 */ /* 0x100fe400000108ad */
[--C-:B------:R-:W-:Y:S01]  /*107f0*/  FFMA.FTZ R197, R197, c[0x0][0x23c], -R172.reuse ;  /* 0x00008f00c5c57a23 */ /* 0x100fe200000108ac */
[----:B------:R-:W1:Y:S01]  /*10800*/  MUFU.EX2 R205, R205 ;  /* 0x000000cd00cd7308 */ /* 0x000e620000000800 */
[--C-:B------:R-:W-:Y:S02]  /*10810*/  FFMA.FTZ R195, R195, c[0x0][0x23c], -R172.reuse ;  /* 0x00008f00c3c37a23 */ /* 0x100fe400000108ac */
[--C-:B------:R-:W-:Y:S01]  /*10820*/  FFMA.FTZ R194, R194, c[0x0][0x23c], -R173.reuse ;  /* 0x00008f00c2c27a23 */ /* 0x100fe200000108ad */
[----:B--2---:R-:W-:Y:S01]  /*10830*/  F2FP.BF16.PACK_AB R134, R200, R203 ;  /* 0x000000cbc886723e */ /* 0x004fe200000010ff */
[----:B------:R-:W-:Y:S02]  /*10840*/  FFMA.FTZ R173, R193, c[0x0][0x23c], -R173 ;  /* 0x00008f00c1ad7a23 */ /* 0x000fe400000108ad */
[--C-:B------:R-:W-:Y:S02]  /*10850*/  FFMA.FTZ R166, R166, c[0x0][0x23c], -R172.reuse ;  /* 0x00008f00a6a67a23 */ /* 0x100fe400000108ac */
[----:B------:R-:W-:Y:S01]  /*10860*/  FFMA.FTZ R172, R165, c[0x0][0x23c], -R172 ;  /* 0x00008f00a5ac7a23 */ /* 0x000fe200000108ac */
[----:B------:R-:W-:Y:S01]  /*10870*/  MUFU.EX2 R183, R175 ;  /* 0x000000af00b77308 */ /* 0x000fe20000000800 */
[----:B------:R-:W-:Y:S04]  /*10880*/  FFMA.FTZ R187, R0, R252, R187 ;  /* 0x000000fc00bb7223 */ /* 0x000fe800000100bb */
[----:B------:R-:W-:Y:S05]  /*10890*/  FADD.FTZ R186, R186, R187 ;  /* 0x000000bbbaba7221 */ /* 0x000fea0000010000 */
[----:B------:R-:W-:Y:S01]  /*108a0*/  MUFU.EX2 R181, R178 ;  /* 0x000000b200b57308 */ /* 0x000fe20000000800 */
[----:B-1----:R-:W-:Y:S09]  /*108b0*/  F2FP.BF16.PACK_AB R135, R205, R204 ;  /* 0x000000cccd87723e */ /* 0x002ff200000010ff */
[----:B------:R-:W-:Y:S01]  /*108c0*/  MUFU.EX2 R193, R173 ;  /* 0x000000ad00c17308 */ /* 0x000fe20000000800 */
[C---:B---3--:R-:W-:Y:S08]  /*108d0*/  HMMA.16816.F32.BF16 R4, R132.reuse, R140, R4 ;  /* 0x0000008c8404723c */ /* 0x048ff00000041804 */
[C---:B------:R-:W-:Y:S01]  /*108e0*/  HMMA.16816.F32.BF16 R8, R132.reuse, R142, R8 ;  /* 0x0000008e8408723c */ /* 0x040fe20000041808 */
[----:B------:R-:W1:Y:S01]  /*108f0*/  LDSM.16.MT88.4 R140, [R226+0x1a800] ;  /* 0x01a80000e28c783b */ /* 0x000e620000004200 */
[----:B------:R2:W-:Y:S06]  /*10900*/  MUFU.EX2 R165, R172 ;  /* 0x000000ac00a57308 */ /* 0x0005ec0000000800 */
[C---:B-----5:R-:W-:Y:S04]  /*10910*/  HMMA.16816.F32.BF16 R12, R132.reuse, R136, R12 ;  /* 0x00000088840c723c */ /* 0x060fe8000004180c */
[----:B------:R-:W3:Y:S04]  /*10920*/  MUFU.EX2 R167, R179 ;  /* 0x000000b300a77308 */ /* 0x000ee80000000800 */
[C---:B------:R-:W-:Y:S01]  /*10930*/  HMMA.16816.F32.BF16 R16, R132.reuse, R138, R16 ;  /* 0x0000008a8410723c */ /* 0x040fe20000041810 */
[----:B------:R-:W4:Y:S05]  /*10940*/  LDSM.16.MT88.4 R136, [R225+0x1a800] ;  /* 0x01a80000e188783b */ /* 0x000f2a0000004200 */
[----:B------:R-:W5:Y:S02]  /*10950*/  MUFU.EX2 R179, R177 ;  /* 0x000000b100b37308 */ /* 0x000f640000000800 */
[C---:B------:R-:W-:Y:S01]  /*10960*/  HMMA.16816.F32.BF16 R20, R132.reuse, R144, R20 ;  /* 0x000000908414723c */ /* 0x040fe20000041814 */
[----:B--2---:R-:W-:Y:S07]  /*10970*/  LDSM.16.MT88.4 R172, [R225+0x19800] ;  /* 0x01980000e1ac783b */ /* 0x004fee0000004200 */
[C---:B------:R-:W-:Y:S01]  /*10980*/  HMMA.16816.F32.BF16 R24, R132.reuse, R146, R24 ;  /* 0x000000928418723c */ /* 0x040fe20000041818 */
[----:B------:R-:W-:Y:S01]  /*10990*/  MUFU.EX2 R206, R206 ;  /* 0x000000ce00ce7308 */ /* 0x000fe20000000800 */
[----:B------:R-:W2:Y:S06]  /*109a0*/  LDSM.16.MT88.4 R144, [R225+0x1c800] ;  /* 0x01c80000e190783b */ /* 0x000eac0000004200 */
[C---:B------:R-:W-:Y:S03]  /*109b0*/  HMMA.16816.F32.BF16 R28, R132.reuse, R148, R28 ;  /* 0x00000094841c723c */ /* 0x040fe6000004181c */
[----:B------:R-:W1:Y:S05]  /*109c0*/  MUFU.EX2 R207, R207 ;  /* 0x000000cf00cf7308 */ /* 0x000e6a0000000800 */
[C---:B------:R-:W-:Y:S01]  /*109d0*/  HMMA.16816.F32.BF16 R32, R132.reuse, R150, R32 ;  /* 0x000000968420723c */ /* 0x040fe20000041820 */
[----:B------:R-:W-:Y:S04]  /*109e0*/  LDSM.16.MT88.4 R148, [R226+0x1e800] ;  /* 0x01e80000e294783b */ /* 0x000fe80000004200 */
[----:B------:R-:W-:Y:S03]  /*109f0*/  MUFU.EX2 R202, R202 ;  /* 0x000000ca00ca7308 */ /* 0x000fe60000000800 */
[C---:B------:R-:W-:Y:S07]  /*10a00*/  HMMA.16816.F32.BF16 R36, R132.reuse, R152, R36 ;  /* 0x000000988424723c */ /* 0x040fee0000041824 */
[----:B------:R-:W2:Y:S01]  /*10a10*/  MUFU.EX2 R198, R198 ;  /* 0x000000c600c67308 */ /* 0x000ea20000000800 */
[C---:B------:R-:W-:Y:S01]  /*10a20*/  HMMA.16816.F32.BF16 R40, R132.reuse, R154, R40 ;  /* 0x0000009a8428723c */ /* 0x040fe20000041828 */
[----:B------:R-:W-:Y:S07]  /*10a30*/  LDSM.16.MT88.4 R152, [R225+0x19000] ;  /* 0x01900000e198783b */ /* 0x000fee0000004200 */
[C---:B-1----:R-:W-:Y:S01]  /*10a40*/  HMMA.16816.F32.BF16 R44, R132.reuse, R140, R44 ;  /* 0x0000008c842c723c */ /* 0x042fe2000004182c */
[----:B------:R-:W-:Y:S07]  /*10a50*/  MUFU.EX2 R197, R197 ;  /* 0x000000c500c57308 */ /* 0x000fee0000000800 */
[C---:B------:R-:W-:Y:S01]  /*10a60*/  HMMA.16816.F32.BF16 R48, R132.reuse, R142, R48 ;  /* 0x0000008e8430723c */ /* 0x040fe20000041830 */
[----:B------:R-:W1:Y:S02]  /*10a70*/  LDSM.16.MT88.4 R140, [R224+0x1c800] ;  /* 0x01c80000e08c783b */ /* 0x000e640000004200 */
[----:B------:R-:W1:Y:S05]  /*10a80*/  MUFU.EX2 R195, R195 ;  /* 0x000000c300c37308 */ /* 0x000e6a0000000800 */
[C---:B----4-:R-:W-:Y:S05]  /*10a90*/  HMMA.16816.F32.BF16 R52, R132.reuse, R136, R52 ;  /* 0x000000888434723c */ /* 0x050fea0000041834 */
[----:B------:R-:W4:Y:S03]  /*10aa0*/  MUFU.EX2 R194, R194 ;  /* 0x000000c200c27308 */ /* 0x000f260000000800 */
[C---:B------:R-:W-:Y:S01]  /*10ab0*/  HMMA.16816.F32.BF16 R56, R132.reuse, R138, R56 ;  /* 0x0000008a8438723c */ /* 0x040fe20000041838 */
[----:B------:R-:W1:Y:S06]  /*10ac0*/  LDSM.16.MT88.4 R136, [R228+0x1e800] ;  /* 0x01e80000e488783b */ /* 0x000e6c0000004200 */
[----:B------:R-:W1:Y:S01]  /*10ad0*/  MUFU.EX2 R166, R166 ;  /* 0x000000a600a67308 */ /* 0x000e620000000800 */
[C---:B------:R-:W-:Y:S08]  /*10ae0*/  HMMA.16816.F32.BF16 R60, R132.reuse, R156, R60 ;  /* 0x0000009c843c723c */ /* 0x040ff0000004183c */
        /* <DEDUP_REMOVED lines=23> */
[C---:B-1----:R-:W-:Y:S08]  /*10c60*/  HMMA.16816.F32.BF16 R124, R132.reuse, R140, R124 ;  /* 0x0000008c847c723c */ /* 0x042ff0000004187c */
[----:B------:R-:W-:Y:S01]  /*10c70*/  HMMA.16816.F32.BF16 R128, R132, R142, R128 ;  /* 0x0000008e8480723c */ /* 0x000fe20000041880 */
[----:B------:R-:W1:Y:S06]  /*10c80*/  LDSM.16.MT88.4 R140, [R224+0x19000] ;  /* 0x01900000e08c783b */ /* 0x000e6c0000004200 */
[----:B---3--:R-:W-:Y:S02]  /*10c90*/  F2FP.BF16.PACK_AB R132, R180, R167 ;  /* 0x000000a7b484723e */ /* 0x008fe400000010ff */
[----:B-----5:R-:W-:Y:S03]  /*10ca0*/  F2FP.BF16.PACK_AB R133, R183, R179 ;  /* 0x000000b3b785723e */ /* 0x020fe600000010ff */
[----:B------:R-:W-:Y:S02]  /*10cb0*/  F2FP.BF16.PACK_AB R134, R176, R181 ;  /* 0x000000b5b086723e */ /* 0x000fe400000010ff */
[----:B------:R-:W-:Y:S07]  /*10cc0*/  F2FP.BF16.PACK_AB R135, R207, R206 ;  /* 0x000000cecf87723e */ /* 0x000fee00000010ff */
[C---:B------:R-:W-:Y:S08]  /*10cd0*/  HMMA.16816.F32.BF16 R4, R132.reuse, R136, R4 ;  /* 0x000000888404723c */ /* 0x040ff00000041804 */
[C---:B------:R-:W-:Y:S01]  /*10ce0*/  HMMA.16816.F32.BF16 R8, R132.reuse, R138, R8 ;  /* 0x0000008a8408723c */ /* 0x040fe20000041808 */
[----:B------:R-:W2:Y:S07]  /*10cf0*/  LDSM.16.MT88.4 R136, [R226+0x1b000] ;  /* 0x01b00000e288783b */ /* 0x000eae0000004200 */
        /* <DEDUP_REMOVED lines=8> */
[----:B------:R-:W-:Y:S07]  /*10d80*/  LDSM.16.MT88.4 R140, [R228+0x1f000] ;  /* 0x01f00000e48c783b */ /* 0x000fee0000004200 */
        /* <DEDUP_REMOVED lines=12> */
[C---:B------:R-:W-:Y:S07]  /*10e50*/  HMMA.16816.F32.BF16 R68, R132.reuse, R160, R68 ;  /* 0x000000a08444723c */ /* 0x040fee0000041844 */
[----:B------:R-:W-:Y:S01]  /*10e60*/  MOV R161, R179 ;  /* 0x000000b300a17202 */ /* 0x000fe20000000f00 */
[C---:B------:R-:W-:Y:S04]  /*10e70*/  HMMA.16816.F32.BF16 R72, R132.reuse, R162, R72 ;  /* 0x000000a28448723c */ /* 0x040fe80000041848 */
[----:B------:R-:W-:Y:S03]  /*10e80*/  MOV R160, R181 ;  /* 0x000000b500a07202 */ /* 0x000fe60000000f00 */
[----:B------:R-:W-:Y:S01]  /*10e90*/  MOV R163, R176 ;  /* 0x000000b000a37202 */ /* 0x000fe20000000f00 */
[C---:B------:R-:W-:Y:S01]  /*10ea0*/  HMMA.16816.F32.BF16 R76, R132.reuse, R168, R76 ;  /* 0x000000a8844c723c */ /* 0x040fe2000004184c */
[----:B------:R-:W-:Y:S06]  /*10eb0*/  LDSM.16.MT88.4 R176, [R224+0x19800] ;  /* 0x01980000e0b0783b */ /* 0x000fec0000004200 */
[----:B------:R-:W-:Y:S01]  /*10ec0*/  F2FP.BF16.PACK_AB R168, R198, R202 ;  /* 0x000000cac6a8723e */ /* 0x000fe200000010ff */
[C---:B------:R-:W-:Y:S04]  /*10ed0*/  HMMA.16816.F32.BF16 R80, R132.reuse, R170, R80 ;  /* 0x000000aa8450723c */ /* 0x040fe80000041850 */
[----:B------:R-:W-:Y:S03]  /*10ee0*/  F2FP.BF16.PACK_AB R169, R195, R197 ;  /* 0x000000c5c3a9723e */ /* 0x000fe600000010ff */
[----:B------:R-:W-:Y:S01]  /*10ef0*/  F2FP.BF16.PACK_AB R170, R193, R194 ;  /* 0x000000c2c1aa723e */ /* 0x000fe200000010ff */
[C---:B----4-:R-:W-:Y:S04]  /*10f00*/  HMMA.16816.F32.BF16 R84, R132.reuse, R152, R84 ;  /* 0x000000988454723c */ /* 0x050fe80000041854 */
[----:B------:R-:W-:Y:S04]  /*10f10*/  F2FP.BF16.PACK_AB R171, R165, R166 ;  /* 0x000000a6a5ab723e */ /* 0x000fe800000010ff */
[C---:B------:R-:W-:Y:S08]  /*10f20*/  HMMA.16816.F32.BF16 R88, R132.reuse, R154, R88 ;  /* 0x0000009a8458723c */ /* 0x040ff00000041858 */
[C---:B-1----:R-:W-:Y:S08]  /*10f30*/  HMMA.16816.F32.BF16 R92, R132.reuse, R136, R92 ;  /* 0x00000088845c723c */ /* 0x042ff0000004185c */
[C---:B------:R-:W-:Y:S01]  /*10f40*/  HMMA.16816.F32.BF16 R96, R132.reuse, R138, R96 ;  /* 0x0000008a8460723c */ /* 0x040fe20000041860 */
[----:B------:R-:W1:Y:S07]  /*10f50*/  LDSM.16.MT88.4 R136, [R224+0x1f000] ;  /* 0x01f00000e088783b */ /* 0x000e6e0000004200 */
[C---:B------:R-:W-:Y:S08]  /*10f60*/  HMMA.16816.F32.BF16 R100, R132.reuse, R140, R100 ;  /* 0x0000008c8464723c */ /* 0x040ff00000041864 */
[C---:B------:R-:W-:Y:S01]  /*10f70*/  HMMA.16816.F32.BF16 R104, R132.reuse, R142, R104 ;  /* 0x0000008e8468723c */ /* 0x040fe20000041868 */
[----:B------:R-:W3:Y:S07]  /*10f80*/  LDSM.16.MT88.4 R140, [R226+0x19800] ;  /* 0x01980000e28c783b */ /* 0x000eee0000004200 */
[C---:B------:R-:W-:Y:S08]  /*10f90*/  HMMA.16816.F32.BF16 R108, R132.reuse, R144, R108 ;  /* 0x00000090846c723c */ /* 0x040ff0000004186c */
[C---:B------:R-:W-:Y:S08]  /*10fa0*/  HMMA.16816.F32.BF16 R112, R132.reuse, R146, R112 ;  /* 0x000000928470723c */ /* 0x040ff00000041870 */
[C---:B--2---:R-:W-:Y:S08]  /*10fb0*/  HMMA.16816.F32.BF16 R116, R132.reuse, R148, R116 ;  /* 0x000000948474723c */ /* 0x044ff00000041874 */
[C---:B------:R-:W-:Y:S08]  /*10fc0*/  HMMA.16816.F32.BF16 R120, R132.reuse, R150, R120 ;  /* 0x000000968478723c */ /* 0x040ff00000041878 */
[C---:B-1----:R-:W-:Y:S07]  /*10fd0*/  HMMA.16816.F32.BF16 R124, R132.reuse, R136, R124 ;  /* 0x00000088847c723c */ /* 0x042fee000004187c */
[----:B------:R-:W-:Y:S01]  /*10fe0*/  MOV R136, R183 ;  /* 0x000000b700887202 */ /* 0x000fe20000000f00 */
[----:B------:R-:W-:Y:S04]  /*10ff0*/  HMMA.16816.F32.BF16 R128, R132, R138, R128 ;  /* 0x0000008a8480723c */ /* 0x000fe80000041880 */
[----:B------:R-:W-:Y:S02]  /*11000*/  MOV R137, R180 ;  /* 0x000000b400897202 */ /* 0x000fe40000000f00 */
[----:B------:R-:W1:Y:S01]  /*11010*/  LDSM.16.MT88.4 R180, [R228+0x1b800] ;  /* 0x01b80000e4b4783b */ /* 0x000e620000004200 */
[----:B------:R-:W-:Y:S02]  /*11020*/  MOV R138, R163 ;  /* 0x000000a3008a7202 */ /* 0x000fe40000000f00 */
[----:B------:R-:W-:Y:S03]  /*11030*/  MOV R139, R160 ;  /* 0x000000a0008b7202 */ /* 0x000fe60000000f00 */
[----:B------:R-:W-:Y:S02]  /*11040*/  MOV R135, R161 ;  /* 0x000000a100877202 */ /* 0x000fe40000000f00 */
[C---:B------:R-:W-:Y:S01]  /*11050*/  HMMA.16816.F32.BF16 R160, R168.reuse, R156, R4 ;  /* 0x0000009ca8a0723c */ /* 0x040fe20000041804 */
[----:B------:R-:W2:Y:S07]  /*11060*/  LDSM.16.MT88.4 R4, [R226+0x1b800] ;  /* 0x01b80000e204783b */ /* 0x000eae0000004200 */
[C---:B------:R-:W-:Y:S01]  /*11070*/  HMMA.16816.F32.BF16 R156, R168.reuse, R158, R8 ;  /* 0x0000009ea89c723c */ /* 0x040fe20000041808 */
[----:B------:R-:W4:Y:S07]  /*11080*/  LDSM.16.MT88.4 R8, [R225+0x1b800] ;  /* 0x01b80000e108783b */ /* 0x000f2e0000004200 */
[C---:B---3--:R-:W-:Y:S01]  /*11090*/  HMMA.16816.F32.BF16 R152, R168.reuse, R140, R12 ;  /* 0x0000008ca898723c */ /* 0x048fe2000004180c */
[----:B------:R-:W3:Y:S07]  /*110a0*/  LDSM.16.MT88.4 R12, [R224+0x1b800] ;  /* 0x01b80000e00c783b */ /* 0x000eee0000004200 */
[C---:B------:R-:W-:Y:S01]  /*110b0*/  HMMA.16816.F32.BF16 R148, R168.reuse, R142, R16 ;  /* 0x0000008ea894723c */ /* 0x040fe20000041810 */
[----:B------:R-:W2:Y:S07]  /*110c0*/  LDSM.16.MT88.4 R16, [R228+0x1d800] ;  /* 0x01d80000e410783b */ /* 0x000eae0000004200 */
[C---:B------:R-:W-:Y:S01]  /*110d0*/  HMMA.16816.F32.BF16 R144, R168.reuse, R172, R20 ;  /* 0x000000aca890723c */ /* 0x040fe20000041814 */
[----:B------:R-:W2:Y:S06]  /*110e0*/  LDSM.16.MT88.4 R20, [R226+0x1d800] ;  /* 0x01d80000e214783b */ /* 0x000eac0000004200 */
[----:B------:R-:W-:Y:S01]  /*110f0*/  MOV R173, R138 ;  /* 0x0000008a00ad7202 */ /* 0x000fe20000000f00 */
[C---:B------:R-:W-:Y:S01]  /*11100*/  HMMA.16816.F32.BF16 R140, R168.reuse, R174, R24 ;  /* 0x000000aea88c723c */ /* 0x040fe20000041818 */
[----:B------:R-:W2:Y:S03]  /*11110*/  LDSM.16.MT88.4 R24, [R225+0x1d800] ;  /* 0x01d80000e118783b */ /* 0x000ea60000004200 */
[----:B------:R-:W-:Y:S03]  /*11120*/  MOV R172, R139 ;  /* 0x0000008b00ac7202 */ /* 0x000fe60000000f00 */
[----:B------:R-:W-:Y:S02]  /*11130*/  MOV R175, R136 ;  /* 0x0000008800af7202 */ /* 0x000fe40000000f00 */
[----:B------:R-:W-:Y:S02]  /*11140*/  MOV R174, R137 ;  /* 0x0000008900ae7202 */ /* 0x000fe40000000f00 */
[C---:B------:R-:W-:Y:S01]  /*11150*/  HMMA.16816.F32.BF16 R136, R168.reuse, R176, R28 ;  /* 0x000000b0a888723c */ /* 0x040fe2000004181c */
[----:B------:R-:W5:Y:S04]  /*11160*/  LDL.LU R176, [R1] ;  /* 0x0000000001b07983 */ /* 0x000f680000300800 */
[----:B------:R-:W3:Y:S02]  /*11170*/  LDSM.16.MT88.4 R28, [R224+0x1d800] ;  /* 0x01d80000e01c783b */ /* 0x000ee40000004200 */
[----:B------:R-:W-:Y:S02]  /*11180*/  MOV R177, R135 ;  /* 0x0000008700b17202 */ /* 0x000fe40000000f00 */
[C---:B------:R-:W-:Y:S04]  /*11190*/  HMMA.16816.F32.BF16 R132, R168.reuse, R178, R32 ;  /* 0x000000b2a884723c */ /* 0x040fe80000041820 */
[----:B------:R-:W3:Y:S04]  /*111a0*/  LDSM.16.MT88.4 R32, [R228+0x1f800] ;  /* 0x01f80000e420783b */ /* 0x000ee80000004200 */
[C---:B-1----:R-:W-:Y:S08]  /*111b0*/  HMMA.16816.F32.BF16 R36, R168.reuse, R180, R36 ;  /* 0x000000b4a824723c */ /* 0x042ff00000041824 */
[C---:B------:R-:W-:Y:S08]  /*111c0*/  HMMA.16816.F32.BF16 R40, R168.reuse, R182, R40 ;  /* 0x000000b6a828723c */ /* 0x040ff00000041828 */
        /* <DEDUP_REMOVED lines=9> */
[C---:B------:R-:W-:Y:S07]  /*11260*/  HMMA.16816.F32.BF16 R68, R168.reuse, R16, R68 ;  /* 0x00000010a844723c */ /* 0x040fee0000041844 */
[----:B------:R-:W-:Y:S01]  /*11270*/  FADD.FTZ R17, R185, R186 ;  /* 0x000000bab9117221 */ /* 0x000fe20000010000 */
        /* <DEDUP_REMOVED lines=19> */
[----:B------:R-:W-:Y:S04]  /*113b0*/  HMMA.16816.F32.BF16 R128, R168, R14, R128 ;  /* 0x0000000ea880723c */ /* 0x000fe80000041880 */
[----:B-----5:R-:W-:Y:S04]  /*113c0*/  FFMA.FTZ R191, R2, R176, R191 ;  /* 0x000000b002bf7223 */ /* 0x020fe800000100bf */
[----:B------:R-:W-:Y:S04]  /*113d0*/  FADD.FTZ R190, R190, R191 ;  /* 0x000000bfbebe7221 */ /* 0x000fe80000010000 */
[----:B------:R-:W-:Y:S04]  /*113e0*/  FADD.FTZ R5, R189, R190 ;  /* 0x000000bebd057221 */ /* 0x000fe80000010000 */
[----:B------:R-:W-:Y:S04]  /*113f0*/  FADD.FTZ R5, R188, R5 ;  /* 0x00000005bc057221 */ /* 0x000fe80000010000 */
[----:B------:R-:W-:Y:S02]  /*11400*/  FADD.FTZ R0, R192, R5 ;  /* 0x00000005c0007221 */ /* 0x000fe40000010000 */
[----:B------:R-:W-:Y:S02]  /*11410*/  FADD.FTZ R5, R177, R205 ;  /* 0x000000cdb1057221 */ /* 0x000fe40000010000 */
[----:B------:R-:W-:Y:S02]  /*11420*/  FADD.FTZ R0, R199, R0 ;  /* 0x00000000c7007221 */ /* 0x000fe40000010000 */
[----:B------:R-:W-:Y:S02]  /*11430*/  FADD.FTZ R5, R175, R5 ;  /* 0x00000005af057221 */ /* 0x000fe40000010000 */
[----:B------:R-:W-:Y:S02]  /*11440*/  FADD.FTZ R203, R203, R0 ;  /* 0x00000000cbcb7221 */ /* 0x000fe40000010000 */
[----:B------:R-:W-:Y:S02]  /*11450*/  FADD.FTZ R206, R206, R5 ;  /* 0x00000005cece7221 */ /* 0x000fe40000010000 */
[----:B------:R-:W-:Y:S04]  /*11460*/  FADD.FTZ R200, R200, R203 ;  /* 0x000000cbc8c87221 */ /* 0x000fe80000010000 */
[----:B------:R-:W-:Y:S01]  /*11470*/  FADD.FTZ R0, R167, R200 ;  /* 0x000000c8a7007221 */ /* 0x000fe20000010000 */
[----:B------:R-:W-:Y:S03]  /*11480*/  MOV R167, R164 ;  /* 0x000000a400a77202 */ /* 0x000fe60000000f00 */
        /* <DEDUP_REMOVED lines=11> */
[----:B------:R-:W-:Y:S03]  /*11540*/  FADD.FTZ R252, R165, R166 ;  /* 0x000000a6a5fc7221 */ /* 0x000fe60000010000 */
[----:B------:R1:W-:Y:S02]  /*11550*/  STL [R1], R0 ;  /* 0x0000000001007387 */ /* 0x0003e40000100800 */
[----:B-1----:R-:W-:Y:S01]  /*11560*/  MOV R0, R3 ;  /* 0x0000000300007202 */ /* 0x002fe20000000f00 */
[----:B------:R-:W-:-:S05]  /*11570*/  @P4 BRA `(.L_x_945) ;  /* 0xffffc91000004947 */ /* 0x000fca000383ffff */
.L_x_944:
[----:B------:R-:W2:Y:S01]  /*11580*/  LDL.LU R2, [R1] ;  /* 0x0000000001027983 */ /* 0x000ea20000300800 */
[----:B------:R-:W-:Y:S01]  /*11590*/  MOV R4, 0x3f800000 ;  /* 0x3f80000000047802 */ /* 0x000fe20000000f00 */
[----:B------:R-:W1:Y:S01]  /*115a0*/  S2UR UR6, SR_CTAID.Y ;  /* 0x00000000000679c3 */ /* 0x000e620000002600 */
        /* <DEDUP_REMOVED lines=12> */
[----:B------:R-:W-:Y:S02]  /*11670*/  ULDC.64 UR4, c[0x0][0x1e0] ;  /* 0x0000780000047ab9 */ /* 0x000fe40000000a00 */
[----:B-1----:R-:W-:Y:S01]  /*11680*/  @!UP0 USHF.R.S32.HI UR12, URZ, 0x1f, UR6 ;  /* 0x0000001f3f0c8899 */ /* 0x002fe20008011406 */
[----:B---3--:R-:W-:Y:S01]  /*11690*/  FADD.FTZ R7, R7, R252 ;  /* 0x000000fc07077221 */ /* 0x008fe20000010000 */
[----:B------:R-:W-:Y:S02]  /*116a0*/  @!UP0 UIMAD.WIDE.U32 UR24, UR6, UR4, URZ ;  /* 0x00000004061882a5 */ /* 0x000fe4000f8e003f */
[----:B------:R-:W-:Y:S02]  /*116b0*/  @!UP0 UIMAD UR12, UR12, UR4, URZ ;  /* 0x000000040c0c82a4 */ /* 0x000fe4000f8e023f */
[----:B------:R-:W1:Y:S01]  /*116c0*/  SHFL.BFLY PT, R0, R7, 0x1, 0x1f ;  /* 0x0c201f0007007f89 */ /* 0x000e6200000e0000 */
[----:B------:R-:W-:Y:S02]  /*116d0*/  ULDC.U8 UR4, c[0x0][0x329] ;  /* 0x0000ca4000047ab9 */ /* 0x000fe40000000000 */
[----:B------:R-:W-:-:S02]  /*116e0*/  UISETP.NE.AND UP1, UPT, UR4, URZ, UPT ;  /* 0x0000003f0400728c */ /* 0x000fc4000bf25270 */
[----:B------:R-:W-:Y:S02]  /*116f0*/  @!UP0 UIMAD UR12, UR6, UR5, UR12 ;  /* 0x00000005060c82a4 */ /* 0x000fe4000f8e020c */
[----:B------:R-:W-:Y:S02]  /*11700*/  @!UP0 UMOV UR20, UR24 ;  /* 0x0000001800148c82 */ /* 0x000fe40008000000 */
[----:B------:R-:W-:Y:S02]  /*11710*/  ULDC.U8 UR5, c[0x0][0x328] ;  /* 0x0000ca0000057ab9 */ /* 0x000fe40000000000 */
[----:B------:R-:W-:Y:S02]  /*11720*/  UISETP.NE.AND UP2, UPT, UR5, URZ, UPT ;  /* 0x0000003f0500728c */ /* 0x000fe4000bf45270 */
[----:B------:R-:W-:Y:S02]  /*11730*/  @!UP0 UIADD3 UR7, UR25, UR12, URZ ;  /* 0x0000000c19078290 */ /* 0x000fe4000fffe03f */
[----:B------:R-:W-:-:S02]  /*11740*/  UISETP.NE.OR UP3, UPT, UR4, URZ, !UP2 ;  /* 0x0000003f0400728c */ /* 0x000fc4000d765670 */
[----:B------:R-:W-:Y:S02]  /*11750*/  @UP1 ULDC UR11, c[0x0][0x210] ;  /* 0x00008400000b1ab9 */ /* 0x000fe40000000800 */
[----:B------:R-:W-:Y:S02]  /*11760*/  ULDC UR5, c[0x0][0x234] ;  /* 0x00008d0000057ab9 */ /* 0x000fe40000000800 */
[----:B------:R-:W-:Y:S02]  /*11770*/  @UP1 UIMAD UR11, UR11, UR8, URZ ;  /* 0x000000080b0b12a4 */ /* 0x000fe4000f8e023f */
[----:B------:R-:W-:Y:S01]  /*11780*/  @!UP1 USEL UR11, UR8, UR5, !UP2 ;  /* 0x00000005080b9287 */ /* 0x000fe2000d000000 */
[----:B-1----:R-:W-:Y:S01]  /*11790*/  FADD.FTZ R0, R7, R0 ;  /* 0x0000000007007221 */ /* 0x002fe20000010000 */
[----:B------:R-:W-:Y:S02]  /*117a0*/  ULDC UR4, c[0x0][0x1c0] ;  /* 0x0000700000047ab9 */ /* 0x000fe40000000800 */
[----:B------:R-:W-:-:S02]  /*117b0*/  @UP1 UMOV UR14, 0x1 ;  /* 0x00000001000e1882 */ /* 0x000fc40000000000 */
[----:B------:R-:W-:Y:S01]  /*117c0*/  FSETP.NE.FTZ.AND P3, PT, R0, RZ, PT ;  /* 0x000000ff0000720b */ /* 0x000fe20003f75000 */
[----:B------:R-:W-:Y:S02]  /*117d0*/  @!UP1 UIMAD UR14, UR11, UR4, URZ ;  /* 0x000000040b0e92a4 */ /* 0x000fe4000f8e023f */
[----:B------:R-:W-:Y:S02]  /*117e0*/  @!UP3 UIMAD UR22, UR6, UR8, URZ ;  /* 0x000000080616b2a4 */ /* 0x000fe4000f8e023f */
[----:B------:R-:W-:Y:S02]  /*117f0*/  @UP1 ULDC UR21, c[0x0][0x210] ;  /* 0x0000840000151ab9 */ /* 0x000fe40000000800 */
[----:B------:R-:W-:Y:S02]  /*11800*/  UIMAD UR4, UR6, UR14, URZ ;  /* 0x0000000e060472a4 */ /* 0x000fe4000f8e023f */
[----:B------:R-:W-:Y:S02]  /*11810*/  @!UP1 UMOV UR21, 0x1 ;  /* 0x0000000100159882 */ /* 0x000fe40000000000 */
[----:B------:R-:W-:-:S02]  /*11820*/  @!UP3 USEL UR22, UR22, UR13, !UP0 ;  /* 0x0000000d1616b287 */ /* 0x000fc4000c000000 */
[----:B------:R-:W1:Y:S01]  /*11830*/  @P3 MUFU.RCP R5, R0 ;  /* 0x0000000000053308 */ /* 0x000e620000001000 */
[----:B----4-:R-:W-:Y:S02]  /*11840*/  UIMAD UR5, UR9, UR21, URZ ;  /* 0x00000015090572a4 */ /* 0x010fe4000f8e023f */
[----:B------:R-:W-:Y:S02]  /*11850*/  USEL UR4, UR4, URZ, UP3 ;  /* 0x0000003f04047287 */ /* 0x000fe40009800000 */
[----:B------:R-:W-:Y:S02]  /*11860*/  USHF.L.U32 UR5, UR5, 0x7, URZ ;  /* 0x0000000705057899 */ /* 0x000fe4000800063f */
[----:B-----5:R-:W-:Y:S01]  /*11870*/  UIMAD UR11, UR10, UR11, UR4 ;  /* 0x0000000b0a0b72a4 */ /* 0x020fe2000f8e0204 */
[----:B------:R-:W3:Y:S01]  /*11880*/  @P3 MUFU.LG2 R0, R0 ;  /* 0x0000000000003308 */ /* 0x000ee20000000c00 */
[----:B------:R-:W-:Y:S02]  /*11890*/  @!UP3 UMOV UR26, UR22 ;  /* 0x00000016001abc82 */ /* 0x000fe40008000000 */
[----:B------:R-:W-:-:S02]  /*118a0*/  USHF.R.S32.HI UR4, URZ, 0x1f, UR5 ;  /* 0x0000001f3f047899 */ /* 0x000fc40008011405 */
[----:B------:R-:W-:Y:S02]  /*118b0*/  @!UP3 USHF.R.S32.HI UR27, URZ, 0x1f, UR22 ;  /* 0x0000001f3f1bb899 */ /* 0x000fe40008011416 */
[----:B------:R-:W-:Y:S01]  /*118c0*/  USHF.R.S32.HI UR6, URZ, 0x1f, UR11 ;  /* 0x0000001f3f067899 */ /* 0x000fe2000801140b */
[C---:B-1----:R-:W-:Y:S01]  /*118d0*/  FMUL.FTZ R163, R5.reuse, R163 ;  /* 0x000000a305a37220 */ /* 0x042fe20000410000 */
[----:B------:R-:W-:Y:S01]  /*118e0*/  UIADD3 UR5, UP2, UP1, UR5, UR26, UR11 ;  /* 0x0000001a05057290 */ /* 0x000fe2000f95e00b */
[C---:B------:R-:W-:Y:S02]  /*118f0*/  FMUL.FTZ R162, R5.reuse, R162 ;  /* 0x000000a205a27220 */ /* 0x040fe40000410000 */
[C---:B------:R-:W-:Y:S01]  /*11900*/  FMUL.FTZ R159, R5.reuse, R159 ;  /* 0x0000009f059f7220 */ /* 0x040fe20000410000 */
[----:B------:R-:W-:Y:S01]  /*11910*/  UIADD3.X UR4, UR4, UR27, UR6, UP2, UP1 ;  /* 0x0000001b04047290 */ /* 0x000fe200097e2406 */
        /* <DEDUP_REMOVED lines=92> */
[----:B---3--:R-:W-:-:S03]  /*11ee0*/  @P3 FMUL.FTZ R0, R0, 0.69314718246459960938 ;  /* 0x3f31721800003820 */ /* 0x008fc60000410000 */
[----:B------:R-:W-:Y:S01]  /*11ef0*/  F2FP.BF16.PACK_AB R130, R131, R130 ;  /* 0x000000828382723e */ /* 0x000fe200000010ff */
[----:B--2---:R-:W1:Y:S02]  /*11f00*/  SHFL.BFLY PT, R9, R2, 0x2, 0x1f ;  /* 0x0c401f0002097f89 */ /* 0x004e6400000e0000 */
[----:B-1----:R-:W-:-:S05]  /*11f10*/  FADD.FTZ R9, R9, R2 ;  /* 0x0000000209097221 */ /* 0x002fca0000010000 */
[----:B------:R-:W1:Y:S02]  /*11f20*/  SHFL.BFLY PT, R2, R9, 0x1, 0x1f ;  /* 0x0c201f0009027f89 */ /* 0x000e6400000e0000 */
[----:B-1----:R-:W-:-:S05]  /*11f30*/  FADD.FTZ R2, R9, R2 ;  /* 0x0000000209027221 */ /* 0x002fca0000010000 */
[----:B------:R-:W-:-:S13]  /*11f40*/  FSETP.NE.FTZ.AND P4, PT, R2, RZ, PT ;  /* 0x000000ff0200720b */ /* 0x000fda0003f95000 */
[----:B------:R-:W1:Y:S08]  /*11f50*/  @P4 MUFU.RCP R4, R2 ;  /* 0x0000000200044308 */ /* 0x000e700000001000 */
[----:B------:R-:W2:Y:S01]  /*11f60*/  @P4 MUFU.LG2 R2, R2 ;  /* 0x0000000200024308 */ /* 0x000ea20000000c00 */
[C---:B-1----:R-:W-:Y:S02]  /*11f70*/  FMUL.FTZ R160, R4.reuse, R160 ;  /* 0x000000a004a07220 */ /* 0x042fe40000410000 */
[----:B------:R-:W-:-:S02]  /*11f80*/  FMUL.FTZ R161, R4, R161 ;  /* 0x000000a104a17220 */ /* 0x000fc40000410000 */
[C---:B------:R-:W-:Y:S02]  /*11f90*/  FMUL.FTZ R156, R4.reuse, R156 ;  /* 0x0000009c049c7220 */ /* 0x040fe40000410000 */
        /* <DEDUP_REMOVED lines=92> */
[----:B------:R-:W1:Y:S01]  /*12560*/  S2R R4, SR_TID.X ;  /* 0x0000000000047919 */ /* 0x000e620000002100 */
[----:B--2---:R-:W-:Y:S02]  /*12570*/  @P4 FMUL.FTZ R77, R2, 0.69314718246459960938 ;  /* 0x3f317218024d4820 */ /* 0x004fe40000410000 */
[----:B------:R-:W-:Y:S02]  /*12580*/  F2FP.BF16.PACK_AB R128, R129, R128 ;  /* 0x000000808180723e */ /* 0x000fe400000010ff */
[----:B-1----:R-:W-:-:S04]  /*12590*/  SHF.R.S32.HI R7, RZ, 0x1f, R4 ;  /* 0x0000001fff077819 */ /* 0x002fc80000011404 */
[CC--:B------:R-:W-:Y:S02]  /*125a0*/  LEA.HI R6, R7.reuse, R4.reuse, RZ, 0x2 ;  /* 0x0000000407067211 */ /* 0x0c0fe400078f10ff */
[----:B------:R-:W-:Y:S02]  /*125b0*/  LEA.HI R5, R7, R4, RZ, 0x5 ;  /* 0x0000000407057211 */ /* 0x000fe400078f28ff */
[--C-:B------:R-:W-:Y:S02]  /*125c0*/  SHF.R.S32.HI R9, RZ, 0x2, R6.reuse ;  /* 0x00000002ff097819 */ /* 0x100fe40000011406 */
[----:B------:R-:W-:-:S04]  /*125d0*/  SHF.R.S32.HI R8, RZ, 0x1f, R6 ;  /* 0x0000001fff087819 */ /* 0x000fc80000011406 */
[----:B------:R-:W-:-:S04]  /*125e0*/  LEA.HI R8, R8, R9, RZ, 0x3 ;  /* 0x0000000908087211 */ /* 0x000fc800078f18ff */
[----:B------:R-:W-:-:S04]  /*125f0*/  LOP3.LUT R8, R8, 0xfffffff8, RZ, 0xc0, !PT ;  /* 0xfffffff808087812 */ /* 0x000fc800078ec0ff */
[----:B------:R-:W-:Y:S02]  /*12600*/  IADD3 R8, R9, -R8, RZ ;  /* 0x8000000809087210 */ /* 0x000fe40007ffe0ff */
[----:B------:R-:W-:Y:S02]  /*12610*/  LOP3.LUT R9, R6, 0x3ffffffc, RZ, 0xc0, !PT ;  /* 0x3ffffffc06097812 */ /* 0x000fe400078ec0ff */
[----:B------:R-:W-:Y:S02]  /*12620*/  SHF.L.U32 R10, R8, 0x6, RZ ;  /* 0x00000006080a7819 */ /* 0x000fe400000006ff */
[----:B------:R-:W-:Y:S02]  /*12630*/  SHF.R.S32.HI R6, RZ, 0x5, R5 ;  /* 0x00000005ff067819 */ /* 0x000fe40000011405 */
[----:B------:R-:W-:Y:S02]  /*12640*/  IADD3 R9, -R9, R4, RZ ;  /* 0x0000000409097210 */ /* 0x000fe40007ffe1ff */
[----:B------:R-:W-:-:S02]  /*12650*/  LOP3.LUT R10, R10, 0x1c0, RZ, 0xc0, !PT ;  /* 0x000001c00a0a7812 */ /* 0x000fc400078ec0ff */
[----:B------:R-:W-:Y:S02]  /*12660*/  LOP3.LUT R11, R8, 0x1, RZ, 0xc0, !PT ;  /* 0x00000001080b7812 */ /* 0x000fe400078ec0ff */
[----:B------:R-:W-:Y:S02]  /*12670*/  LEA R9, R6, R9, 0x9 ;  /* 0x0000000906097211 */ /* 0x000fe400078e48ff */
[----:B------:R-:W-:Y:S02]  /*12680*/  LEA.HI R10, R10, R10, RZ, 0x1d ;  /* 0x0000000a0a0a7211 */ /* 0x000fe400078fe8ff */
[----:B------:R-:W-:Y:S02]  /*12690*/  ISETP.NE.U32.AND P0, PT, R11, 0x1, PT ;  /* 0x000000010b00780c */ /* 0x000fe40003f05070 */
[----:B------:R-:W-:Y:S02]  /*126a0*/  LEA R9, R9, R10, 0x1 ;  /* 0x0000000a09097211 */ /* 0x000fe400078e08ff */
[----:B------:R-:W-:-:S02]  /*126b0*/  R2P PR, R8, 0x6 ;  /* 0x0000000608007804 */ /* 0x000fc40000000000 */
[----:B------:R-:W-:Y:S02]  /*126c0*/  SHF.L.U32 R9, R9, 0x1, RZ ;  /* 0x0000000109097819 */ /* 0x000fe400000006ff */
[----:B------:R-:W-:Y:S02]  /*126d0*/  MOV R8, 0x20 ;  /* 0x0000002000087802 */ /* 0x000fe40000000f00 */
[----:B------:R-:W-:Y:S01]  /*126e0*/  MOV R10, 0x40 ;  /* 0x00000040000a7802 */ /* 0x000fe20000000f00 */
[----:B------:R-:W-:Y:S01]  /*126f0*/  STS [R9], R160 ;  /* 0x000000a009007388 */ /* 0x000fe20000000800 */
[C---:B------:R-:W-:Y:S02]  /*12700*/  IADD3 R11, R9.reuse, -0x10, RZ ;  /* 0xfffffff0090b7810 */ /* 0x040fe40007ffe0ff */
[----:B------:R-:W-:Y:S01]  /*12710*/  SEL R8, R8, 0xffffffe0, !P1 ;  /* 0xffffffe008087807 */ /* 0x000fe20004800000 */
[----:B------:R-:W-:Y:S01]  /*12720*/  STS [R9+0x400], R162 ;  /* 0x000400a209007388 */ /* 0x000fe20000000800 */
[----:B------:R-:W-:-:S02]  /*12730*/  @P0 IADD3 R11, R9, 0x10, RZ ;  /* 0x00000010090b0810 */ /* 0x000fc40007ffe0ff */
[----:B------:R-:W-:Y:S02]  /*12740*/  SEL R10, R10, 0xffffffc0, !P2 ;  /* 0xffffffc00a0a7807 */ /* 0x000fe40005000000 */
[C---:B------:R-:W-:Y:S01]  /*12750*/  IADD3 R13, R9.reuse, R8, RZ ;  /* 0x00000008090d7210 */ /* 0x040fe20007ffe0ff */
[----:B------:R-:W-:Y:S01]  /*12760*/  STS [R11], R156 ;  /* 0x0000009c0b007388 */ /* 0x000fe20000000800 */
[-C--:B------:R-:W-:Y:S02]  /*12770*/  IADD3 R15, R8, R11.reuse, RZ ;  /* 0x0000000b080f7210 */ /* 0x080fe40007ffe0ff */
[-C--:B------:R-:W-:Y:S01]  /*12780*/  IADD3 R17, R9, R10.reuse, RZ ;  /* 0x0000000a09117210 */ /* 0x080fe20007ffe0ff */
[----:B------:R-:W-:Y:S01]  /*12790*/  STS [R11+0x400], R158 ;  /* 0x0004009e0b007388 */ /* 0x000fe20000000800 */
[----:B------:R-:W-:Y:S02]  /*127a0*/  IADD3 R19, R10, R11, RZ ;  /* 0x0000000b0a137210 */ /* 0x000fe40007ffe0ff */
[-C--:B------:R-:W-:Y:S01]  /*127b0*/  IADD3 R21, R13, R10.reuse, RZ ;  /* 0x0000000a0d157210 */ /* 0x080fe20007ffe0ff */
[----:B------:R-:W-:Y:S01]  /*127c0*/  STS [R13], R152 ;  /* 0x000000980d007388 */ /* 0x000fe20000000800 */
[----:B------:R-:W-:-:S02]  /*127d0*/  IADD3 R23, R15, R10, RZ ;  /* 0x0000000a0f177210 */ /* 0x000fc40007ffe0ff */
[----:B------:R-:W-:Y:S01]  /*127e0*/  SHF.R.S32.HI R75, RZ, 0x1f, R6 ;  /* 0x0000001fff4b7819 */ /* 0x000fe20000011406 */
[----:B------:R-:W-:Y:S03]  /*127f0*/  STS [R13+0x400], R154 ;  /* 0x0004009a0d007388 */ /* 0x000fe60000000800 */
        /* <DEDUP_REMOVED lines=111> */
.L_x_949:
[----:B---34-:R-:W-:Y:S05]  /*12ef0*/  BSYNC B0 ;  /* 0x0000000000007941 */ /* 0x018fea0003800000 */
.L_x_948:
        /* <DEDUP_REMOVED lines=36> */
.L_x_951:
[----:B------:R-:W-:Y:S05]  /*13140*/  BSYNC B0 ;  /* 0x0000000000007941 */ /* 0x000fea0003800000 */
.L_x_950:
        /* <DEDUP_REMOVED lines=22> */
.L_x_953:
[----:B------:R-:W-:Y:S05]  /*132b0*/  BSYNC B0 ;  /* 0x0000000000007941 */ /* 0x000fea0003800000 */
.L_x_952:
        /* <DEDUP_REMOVED lines=22> */
.L_x_955:
[----:B------:R-:W-:Y:S05]  /*13420*/  BSYNC B0 ;  /* 0x0000000000007941 */ /* 0x000fea0003800000 */
.L_x_954:
[----:B------:R-:W-:-:S04]  /*13430*/  IADD3 R72, R72, 0x60, RZ ;  /* 0x0000006048487810 */ /* 0x000fc80007ffe0ff */
        /* <DEDUP_REMOVED lines=22> */
.L_x_914:
        /* <DEDUP_REMOVED lines=80> */
.L_x_957:
[----:B------:R-:W-:Y:S05]  /*13aa0*/  BSYNC B0 ;  /* 0x0000000000007941 */ /* 0x000fea0003800000 */
.L_x_956:
        /* <DEDUP_REMOVED lines=22> */
.L_x_959:
[----:B------:R-:W-:Y:S05]  /*13c10*/  BSYNC B0 ;  /* 0x0000000000007941 */ /* 0x000fea0003800000 */
.L_x_958:
        /* <DEDUP_REMOVED lines=22> */
.L_x_961:
[----:B------:R-:W-:Y:S05]  /*13d80*/  BSYNC B0 ;  /* 0x0000000000007941 */ /* 0x000fea0003800000 */
.L_x_960:
        /* <DEDUP_REMOVED lines=21> */
.L_x_963:
[----:B------:R-:W-:Y:S05]  /*13ee0*/  BSYNC B0 ;  /* 0x0000000000007941 */ /* 0x000fea0003800000 */
.L_x_962:
        /* <DEDUP_REMOVED lines=27> */
[----:B-1----:R-:W-:Y:S02]  /*140a0*/  IMAD R0, R2, UR14, RZ ;  /* 0x0000000e02007c24 */ /* 0x002fe4000f8e02ff */
[----:B------:R-:W-:-:S03]  /*140b0*/  IMAD.MOV.U32 R5, RZ, RZ, 0x7f800000 ;  /* 0x7f800000ff057424 */ /* 0x000fc600078e00ff */
[----:B------:R-:W-:-:S04]  /*140c0*/  IADD3 R3, P0, R0, UR11, RZ ;  /* 0x0000000b00037c10 */ /* 0x000fc8000ff1e0ff */
[----:B------:R-:W-:Y:S02]  /*140d0*/  LEA.HI.X.SX32 R0, R0, UR6, 0x1, P0 ;  /* 0x0000000600007c11 */ /* 0x000fe400080f0eff */
[----:B------:R-:W-:-:S04]  /*140e0*/  LEA R2, P0, R3, c[0x0][0x200], 0x2 ;  /* 0x0000800003027a11 */ /* 0x000fc800078010ff */
[----:B------:R-:W-:-:S05]  /*140f0*/  LEA.HI.X R3, R3, c[0x0][0x204], R0, 0x2, P0 ;  /* 0x0000810003037a11 */ /* 0x000fca00000f1400 */
[----:B------:R-:W-:Y:S01]  /*14100*/  STG.E [R2.64], R5 ;  /* 0x0000000502007986 */ /* 0x000fe2000c101912 */
[----:B------:R-:W-:Y:S05]  /*14110*/  EXIT ;  /* 0x000000000000794d */ /* 0x000fea0003800000 */
.L_x_964:
        /* <DEDUP_REMOVED lines=14> */
.L_x_1090:


//--------------------- .text._ZN5flash16flash_fwd_kernelI23Flash_fwd_kernel_traitsILi256ELi128ELi64ELi8ELb0ELb0EN7cutlass10bfloat16_tE19Flash_kernel_traitsILi256ELi128ELi64ELi8ES3_EELb1ELb1ELb0ELb1ELb0ELb0ELb0ELb1EEEvNS_16Flash_fwd_paramsE --------------------------
	.section	.text._ZN5flash16flash_fwd_kernelI23Flash_fwd_kernel_traitsILi256ELi128ELi64ELi8ELb0ELb0EN7cutlass10bfloat16_tE19Flash_kernel_traitsILi256ELi128ELi64ELi8ES3_EELb1ELb1ELb0ELb1ELb0ELb0ELb0ELb1EEEvNS_16Flash_fwd_paramsE,"ax",@progbits
	.sectioninfo	@"SHI_REGISTERS=255"
	.align	128
        .global         _ZN5flash16flash_fwd_kernelI23Flash_fwd_kernel_traitsILi256ELi128ELi64ELi8ELb0ELb0EN7cutlass10bfloat16_tE19Flash_kernel_traitsILi256ELi128ELi64ELi8ES3_EELb1ELb1ELb0ELb1ELb0ELb0ELb0ELb1EEEvNS_16Flash_fwd_paramsE
        .type           _ZN5flash16flash_fwd_kernelI23Flash_fwd_kernel_traitsILi256ELi128ELi64ELi8ELb0ELb0EN7cutlass10bfloat16_tE19Flash_kernel_traitsILi256ELi128ELi64ELi8ES3_EELb1ELb1ELb0ELb1ELb0ELb0ELb0ELb1EEEvNS_16Flash_fwd_paramsE,@function
        .size           _ZN5flash16flash_fwd_kernelI23Flash_fwd_kernel_traitsILi256ELi128ELi64ELi8ELb0ELb0EN7cutlass10bfloat16_tE19Flash_kernel_traitsILi256ELi128ELi64ELi8ES3_EELb1ELb1ELb0ELb1ELb0ELb0ELb0ELb1EEEvNS_16Flash_fwd_paramsE,(.L_x_1091 - _ZN5flash16flash_fwd_kernelI23Flash_fwd_kernel_traitsILi256ELi128ELi64ELi8ELb0ELb0EN7cutlass10bfloat16_tE19Flash_kernel_traitsILi256ELi128ELi64ELi8ES3_EELb1ELb1ELb0ELb1ELb0ELb0ELb0ELb1EEEvNS_16Flash_fwd_paramsE)
        .other          _ZN5flash16flash_fwd_kernelI23Flash_fwd_kernel_traitsILi256ELi128ELi64ELi8ELb0ELb0EN7cutlass10bfloat16_tE19Flash_kernel_traitsILi256ELi128ELi64ELi8ES3_EELb1ELb1ELb0ELb1ELb0ELb0ELb0ELb1EEEvNS_16Flash_fwd_paramsE,@"STO_CUDA_ENTRY STV_DEFAULT"
_ZN5flash16flash_fwd_kernelI23Flash_fwd_kernel_traitsILi256ELi128ELi64ELi8ELb0ELb0EN7cutlass10bfloat16_tE19Flash_kernel_traitsILi256ELi128ELi64ELi8ES3_EELb1ELb1ELb0ELb1ELb0ELb0ELb0ELb1EEEvNS_16Flash_fwd_paramsE:
.text._ZN5flash16flash_fwd_kernelI23Flash_fwd_kernel_traitsILi256ELi128ELi64ELi8ELb0ELb0EN7cutlass10bfloat16_tE19Flash_kernel_traitsILi256ELi128ELi64ELi8ES3_EELb1ELb1ELb0ELb1ELb0ELb0ELb0ELb1EEEvNS_16Flash_fwd_paramsE:
        /* <DEDUP_REMOVED lines=36> */
[----:B------:R-:W-:Y:S02]  /*0240*/  ULDC.64 UR6, c[0x0][0x248] ;  /* 0x0000920000067ab9 */ /* 0x000fe40000000a00 */
[----:B------:R-:W-:Y:S02]  /*0250*/  @UP0 UIMAD.WIDE UR4, UR13, UR8, UR4 ;  /* 0x000000080d0402a5 */ /* 0x000fe4000f8e0204 */
[----:B------:R-:W-:-:S04]  /*0260*/  UIMAD.WIDE UR6, UR13, UR8, UR6 ;  /* 0x000000080d0672a5 */ /* 0x000fc8000f8e0206 */
[----:B------:R-:W-:Y:S02]  /*0270*/  IMAD.U32 R12, RZ, RZ, UR4 ;  /* 0x00000004ff0c7e24 */ /* 0x000fe4000f8e00ff */
[----:B------:R-:W-:Y:S01]  /*0280*/  IMAD.U32 R13, RZ, RZ, UR5 ;  /* 0x00000005ff0d7e24 */ /* 0x000fe2000f8e00ff */
[----:B---3--:R1:W2:Y:S01]  /*0290*/  @P2 R2UR UR32, R6 ;  /* 0x00000000062023c2 */ /* 0x0082a200000e0000 */
[----:B----4-:R-:W-:-:S07]  /*02a0*/  @P2 IADD3 R4, P1, R2, c[0x0][0x300], RZ ;  /* 0x0000c00002042a10 */ /* 0x010fce0007f3e0ff */
[----:B------:R3:W4:Y:S01]  /*02b0*/  @P2 R2UR UR33, R7 ;  /* 0x00000000072123c2 */ /* 0x00072200000e0000 */
[----:B------:R-:W-:Y:S02]  /*02c0*/  @P2 IMAD.X R5, RZ, RZ, R3, P1 ;  /* 0x000000ffff052224 */ /* 0x000fe400008e0603 */
[----:B-1----:R-:W-:Y:S02]  /*02d0*/  @!P3 IMAD.MOV.U32 R6, RZ, RZ, c[0x0][0x308] ;  /* 0x0000c200ff06b624 */ /* 0x002fe400078e00ff */
[----:B--2---:R-:W-:Y:S01]  /*02e0*/  IMAD.U32 R8, RZ, RZ, UR32 ;  /* 0x00000020ff087e24 */ /* 0x004fe2000f8e00ff */
[----:B---3--:R-:W-:Y:S01]  /*02f0*/  @!P3 MOV R7, c[0x0][0x30c] ;  /* 0x0000c3000007ba02 */ /* 0x008fe20000000f00 */
[----:B----4-:R-:W-:-:S04]  /*0300*/  IMAD.U32 R9, RZ, RZ, UR33 ;  /* 0x00000021ff097e24 */ /* 0x010fc8000f8e00ff */
[----:B------:R-:W-:Y:S04]  /*0310*/  @!P3 STG.E.64 [R6.64+0x8], R4 ;  /* 0x000008040600b986 */ /* 0x000fe8000c101b1a */
[----:B------:R1:W-:Y:S04]  /*0320*/  @!P3 STG.E.64 [R6.64], R8 ;  /* 0x000000080600b986 */ /* 0x0003e8000c101b1a */
[----:B------:R-:W2:Y:S04]  /*0330*/  @P0 LDG.E R3, [R14.64] ;  /* 0x0000001a0e030981 */ /* 0x000ea8000c1e1900 */
[----:B------:R-:W3:Y:S01]  /*0340*/  @P0 LDG.E R0, [R14.64+0x4] ;  /* 0x0000041a0e000981 */ /* 0x000ee2000c1e1900 */
[----:B------:R-:W-:-:S02]  /*0350*/  PLOP3.LUT P1, PT, PT, PT, UP0, 0x80, 0x0 ;  /* 0x000000000000781c */ /* 0x000fc40003f2f008 */
        /* <DEDUP_REMOVED lines=27> */
.L_x_965:
[----:B-1----:R-:W-:Y:S02]  /*0510*/  ULDC UR6, c[0x0][0x218] ;  /* 0x0000860000067ab9 */ /* 0x002fe40000000800 */
.L_x_966:
        /* <DEDUP_REMOVED lines=42> */
[----:B------:R-:W-:Y:S01]  /*07c0*/  PLOP3.LUT P0, PT, PT, PT, UP0, 0x80, 0x0 ;  /* 0x000000000000781c */ /* 0x000fe20003f0f008 */
[----:B------:R-:W-:Y:S02]  /*07d0*/  USHF.R.S32.HI UR11, URZ, 0x1f, UR12 ;  /* 0x0000001f3f0b7899 */ /* 0x000fe4000801140c */
        /* <DEDUP_REMOVED lines=12> */
[----:B------:R-:W-:Y:S02]  /*08a0*/  @!UP1 UIMAD UR17, UR13, UR17, UR7 ;  /* 0x000000110d1192a4 */ /* 0x000fe4000f8e0207 */
[----:B------:R-:W-:Y:S02]  /*08b0*/  UIMAD UR4, UR5, UR4, UR14 ;  /* 0x00000004050472a4 */ /* 0x000fe4000f8e020e */
[----:B------:R-:W-:-:S02]  /*08c0*/  USHF.L.U32 UR5, UR5, 0x5, URZ ;  /* 0x0000000505057899 */ /* 0x000fc4000800063f */
[----:B------:R-:W-:Y:S02]  /*08d0*/  ULDC UR7, c[0x0][0x228] ;  /* 0x00008a0000077ab9 */ /* 0x000fe40000000800 */
[----:B------:R-:W-:Y:S02]  /*08e0*/  @!UP1 UIMAD.WIDE.U32 UR30, UR13, UR16, URZ ;  /* 0x000000100d1e92a5 */ /* 0x000fe4000f8e003f */
[----:B------:R-:W-:Y:S01]  /*08f0*/  UIMAD UR7, UR4, UR7, URZ ;  /* 0x00000007040772a4 */ /* 0x000fe2000f8e023f */
[----:B------:R-:W-:Y:S01]  /*0900*/  IADD3 R8, P2, P1, R4, UR5, R17 ;  /* 0x0000000504087c10 */ /* 0x000fe2000f95e011 */
[----:B------:R-:W-:Y:S02]  /*0910*/  USHF.R.S32.HI UR4, URZ, 0x1f, UR5 ;  /* 0x0000001f3f047899 */ /* 0x000fe40008011405 */
[----:B------:R-:W-:Y:S02]  /*0920*/  @UP1 UMOV UR16, UR18 ;  /* 0x0000001200101c82 */ /* 0x000fe40008000000 */
[----:B------:R-:W-:-:S02]  /*0930*/  @!UP1 UIADD3 UR8, UR31, UR17, URZ ;  /* 0x000000111f089290 */ /* 0x000fc4000fffe03f */
[----:B------:R-:W-:Y:S01]  /*0940*/  IADD3.X R6, R5, UR4, R6, P2, P1 ;  /* 0x0000000405067c10 */ /* 0x000fe200097e2406 */
[----:B------:R-:W-:Y:S01]  /*0950*/  @!UP1 UMOV UR16, UR30 ;  /* 0x0000001e00109c82 */ /* 0x000fe20008000000 */
        /* <DEDUP_REMOVED lines=14> */
.L_x_968:
[----:B------:R-:W-:Y:S01]  /*0a40*/  IABS R0, c[0x0][0x1c8] ;  /* 0x0000720000007a13 */ /* 0x000fe20000000000 */
[----:B------:R-:W1:Y:S01]  /*0a50*/  S2R R2, SR_CTAID.Z ;  /* 0x0000000000027919 */ /* 0x000e620000002700 */
[----:B------:R-:W-:Y:S02]  /*0a60*/  UMOV UR18, URZ ;  /* 0x0000003f00127c82 */ /* 0x000fe40008000000 */
[----:B------:R-:W2:Y:S01]  /*0a70*/  R2UR UR5, R0 ;  /* 0x00000000000573c2 */ /* 0x000ea200000e0000 */
[----:B------:R-:W-:Y:S01]  /*0a80*/  @UP0 UIADD3 UR15, UR9, UR15, URZ ;  /* 0x0000000f090f0290 */ /* 0x000fe2000fffe03f */
[----:B-1----:R-:W-:Y:S01]  /*0a90*/  IABS R2, R2 ;  /* 0x0000000200027213 */ /* 0x002fe20000000000 */
[----:B--2---:R-:W1:Y:S05]  /*0aa0*/  I2F.RP R5, UR5 ;  /* 0x0000000500057d06 */ /* 0x004e6a0008209400 */
[----:B------:R-:W2:Y:S03]  /*0ab0*/  R2UR UR4, R2 ;  /* 0x00000000020473c2 */ /* 0x000ea600000e0000 */
        /* <DEDUP_REMOVED lines=8> */
[----:B--2---:R-:W-:-:S04]  /*0b40*/  UIMAD.WIDE.U32 UR30, UR17, UR4, URZ ;  /* 0x00000004111e72a5 */ /* 0x004fc8000f8e003f */
        /* <DEDUP_REMOVED lines=32> */
.L_x_969:
[CC--:B------:R-:W-:Y:S01]  /*0d50*/  LEA.HI R9, R7.reuse, R10.reuse, RZ, 0x3 ;  /* 0x0000000a07097211 */ /* 0x0c0fe200078f18ff */
[----:B------:R-:W1:Y:S01]  /*0d60*/  S2R R20, SR_CTAID.Z ;  /* 0x0000000000147919 */ /* 0x000e620000002700 */
[----:B------:R-:W-:Y:S01]  /*0d70*/  LEA.HI R2, R7, R10, RZ, 0x4 ;  /* 0x0000000a07027211 */ /* 0x000fe200078f20ff */
[----:B------:R-:W-:Y:S01]  /*0d80*/  ULDC.64 UR4, c[0x0][0x1b8] ;  /* 0x00006e0000047ab9 */ /* 0x000fe20000000a00 */
[----:B------:R-:W-:Y:S01]  /*0d90*/  SHF.R.S32.HI R34, RZ, 0x3, R9 ;  /* 0x00000003ff227819 */ /* 0x000fe20000011409 */
[----:B------:R-:W-:Y:S01]  /*0da0*/  IMAD.U32 R24, RZ, RZ, UR22 ;  /* 0x00000016ff187e24 */ /* 0x000fe2000f8e00ff */
[----:B------:R-:W-:Y:S01]  /*0db0*/  LOP3.LUT R9, R9, 0xfffffff8, RZ, 0xc0, !PT ;  /* 0xfffffff809097812 */ /* 0x000fe200078ec0ff */
[----:B------:R-:W-:Y:S01]  /*0dc0*/  BSSY B0, `(.L_x_970) ;  /* 0x0000080000007945 */ /* 0x000fe20003800000 */
[----:B------:R-:W-:Y:S01]  /*0dd0*/  SHF.R.S32.HI R5, RZ, 0x4, R2 ;  /* 0x00000004ff057819 */ /* 0x000fe20000011402 */
[----:B------:R-:W-:Y:S01]  /*0de0*/  IMAD.SHL.U32 R0, R34, 0x40, RZ ;  /* 0x0000004022007824 */ /* 0x000fe200078e00ff */
[----:B------:R-:W-:Y:S01]  /*0df0*/  SHF.R.S32.HI R35, RZ, 0x1f, R34 ;  /* 0x0000001fff237819 */ /* 0x000fe20000011422 */
[----:B------:R-:W-:Y:S01]  /*0e00*/  IMAD.IADD R16, R10, 0x1, -R9 ;  /* 0x000000010a107824 */ /* 0x000fe200078e0a09 */
[----:B------:R-:W-:-:S02]  /*0e10*/  LEA.HI R218, R2, R5, RZ, 0x1 ;  /* 0x0000000502da7211 */ /* 0x000fc400078f08ff */
[----:B------:R-:W-:Y:S01]  /*0e20*/  LOP3.LUT R9, R2, 0xfffffff0, RZ, 0xc0, !PT ;  /* 0xfffffff002097812 */ /* 0x000fe200078ec0ff */
[----:B------:R-:W-:Y:S01]  /*0e30*/  IMAD.SHL.U32 R106, R16, 0x8, RZ ;  /* 0x00000008106a7824 */ /* 0x000fe200078e00ff */
[----:B------:R-:W-:Y:S01]  /*0e40*/  LOP3.LUT R218, R218, 0xfffffffe, RZ, 0xc0, !PT ;  /* 0xfffffffedada7812 */ /* 0x000fe200078ec0ff */
[----:B------:R-:W-:Y:S01]  /*0e50*/  IMAD R4, R35, c[0x0][0x198], RZ ;  /* 0x0000660023047a24 */ /* 0x000fe200078e02ff */
[----:B------:R-:W-:Y:S01]  /*0e60*/  LOP3.LUT R0, R0, 0x1c0, RZ, 0xc0, !PT ;  /* 0x000001c000007812 */ /* 0x000fe200078ec0ff */
[----:B------:R-:W-:Y:S01]  /*0e70*/  IMAD.IADD R18, R10, 0x1, -R9 ;  /* 0x000000010a127824 */ /* 0x000fe200078e0a09 */
[----:B------:R-:W-:Y:S01]  /*0e80*/  SHF.R.S32.HI R107, RZ, 0x1f, R106 ;  /* 0x0000001fff6b7819 */ /* 0x000fe2000001146a */
[----:B------:R-:W-:Y:S01]  /*0e90*/  IMAD.IADD R218, R5, 0x1, -R218 ;  /* 0x0000000105da7824 */ /* 0x000fe200078e0ada */
[----:B------:R-:W-:Y:S01]  /*0ea0*/  IADD3 R12, P0, R106, UR16, RZ ;  /* 0x000000106a0c7c10 */ /* 0x000fe2000ff1e0ff */
[C---:B------:R-:W-:Y:S01]  /*0eb0*/  IMAD R4, R34.reuse, c[0x0][0x19c], R4 ;  /* 0x0000670022047a24 */ /* 0x040fe200078e0204 */
[----:B------:R-:W-:Y:S01]  /*0ec0*/  SHF.R.S32.HI R5, RZ, 0x1f, R18 ;  /* 0x0000001fff057819 */ /* 0x000fe20000011412 */
[----:B------:R-:W-:Y:S01]  /*0ed0*/  IMAD.WIDE.U32 R14, R34, c[0x0][0x198], R106 ;  /* 0x00006600220e7a25 */ /* 0x000fe200078e006a */
[----:B------:R-:W-:Y:S01]  /*0ee0*/  IADD3.X R13, R107, UR8, RZ, P0, !PT ;  /* 0x000000086b0d7c10 */ /* 0x000fe200087fe4ff */
[----:B------:R-:W-:Y:S01]  /*0ef0*/  ULDC.64 UR8, c[0x0][0x1b0] ;  /* 0x00006c0000087ab9 */ /* 0x000fe20000000a00 */
[----:B------:R-:W-:Y:S01]  /*0f00*/  LEA.HI R2, R5, R18, RZ, 0x3 ;  /* 0x0000001205027211 */ /* 0x000fe200078f18ff */
[----:B------:R-:W-:Y:S01]  /*0f10*/  UIMAD UR8, UR15, UR8, URZ ;  /* 0x000000080f0872a4 */ /* 0x000fe2000f8e023f */
[----:B------:R-:W-:Y:S01]  /*0f20*/  LEA.HI R7, R7, R10, RZ, 0x6 ;  /* 0x0000000a07077211 */ /* 0x000fe200078f30ff */
[----:B-1----:R-:W-:Y:S01]  /*0f30*/  IMAD.WIDE.U32 R20, R20, c[0x0][0x1a8], R12 ;  /* 0x00006a0014147a25 */ /* 0x002fe200078e000c */
[----:B------:R-:W-:Y:S01]  /*0f40*/  LOP3.LUT R5, R2, 0xfffffff8, RZ, 0xc0, !PT ;  /* 0xfffffff802057812 */ /* 0x000fe200078ec0ff */
[----:B------:R-:W-:Y:S01]  /*0f50*/  UIMAD UR8, UR31, UR9, UR8 ;  /* 0x000000091f0872a4 */ /* 0x000fe2000f8e0208 */
[----:B------:R-:W-:Y:S01]  /*0f60*/  LOP3.LUT R9, R0, 0x38, R106, 0xf8, !PT ;  /* 0x0000003800097812 */ /* 0x000fe200078ef86a */
[----:B------:R-:W-:Y:S01]  /*0f70*/  IMAD.SHL.U32 R7, R7, 0x8, RZ ;  /* 0x0000000807077824 */ /* 0x000fe200078e00ff */
[----:B------:R-:W-:Y:S01]  /*0f80*/  SHF.R.U32.HI R0, RZ, 0x3, R0 ;  /* 0x00000003ff007819 */ /* 0x000fe20000011600 */
[----:B------:R-:W-:Y:S01]  /*0f90*/  IMAD.IADD R5, R18, 0x1, -R5 ;  /* 0x0000000112057824 */ /* 0x000fe200078e0a05 */
[----:B------:R-:W-:Y:S01]  /*0fa0*/  IADD3 R18, P0, R14, UR28, RZ ;  /* 0x0000001c0e127c10 */ /* 0x000fe2000ff1e0ff */
[----:B------:R-:W-:Y:S01]  /*0fb0*/  IMAD.SHL.U32 R12, R218, 0x8, RZ ;  /* 0x00000008da0c7824 */ /* 0x000fe200078e00ff */
[----:B------:R-:W-:Y:S01]  /*0fc0*/  LOP3.LUT R0, R9, R0, RZ, 0x3c, !PT ;  /* 0x0000000009007212 */ /* 0x000fe200078e3cff */
[----:B------:R1:W-:Y:S01]  /*0fd0*/  STL.64 [R1+0x28], R34 ;  /* 0x0000282201007387 */ /* 0x0003e20000100a00 */
[----:B------:R-:W-:Y:S01]  /*0fe0*/  IADD3.X R19, R15, UR25, R4, P0, !PT ;  /* 0x000000190f137c10 */ /* 0x000fe200087fe404 */
[----:B------:R-:W-:Y:S01]  /*0ff0*/  IMAD R4, R35, c[0x0][0x1a0], RZ ;  /* 0x0000680023047a24 */ /* 0x000fe200078e02ff */
[C---:B------:R-:W-:Y:S01]  /*1000*/  LOP3.LUT P2, RZ, R5.reuse, 0x4, RZ, 0xc0, !PT ;  /* 0x0000000405ff7812 */ /* 0x040fe2000784c0ff */
[----:B------:R-:W-:Y:S01]  /*1010*/  IMAD.WIDE.U32 R14, R34, c[0x0][0x1a0], R106 ;  /* 0x00006800220e7a25 */ /* 0x000fe200078e006a */
[C---:B------:R-:W-:Y:S01]  /*1020*/  LOP3.LUT P1, RZ, R5.reuse, 0x2, RZ, 0xc0, !PT ;  /* 0x0000000205ff7812 */ /* 0x040fe2000782c0ff */
[----:B------:R1:W-:Y:S01]  /*1030*/  STL.64 [R1+0x20], R106 ;  /* 0x0000206a01007387 */ /* 0x0003e20000100a00 */
[----:B------:R-:W-:Y:S01]  /*1040*/  LOP3.LUT R0, R0, 0xfffffe00, R7, 0xf8, !PT ;  /* 0xfffffe0000007812 */ /* 0x000fe200078ef807 */
[----:B------:R-:W-:Y:S01]  /*1050*/  IMAD R4, R34, c[0x0][0x1a4], R4 ;  /* 0x0000690022047a24 */ /* 0x000fe200078e0204 */
[----:B------:R-:W-:Y:S01]  /*1060*/  IADD3 R14, P0, R14, UR30, RZ ;  /* 0x0000001e0e0e7c10 */ /* 0x000fe2000ff1e0ff */
[----:B------:R-:W-:Y:S01]  /*1070*/  IMAD.SHL.U32 R5, R5, 0x40, RZ ;  /* 0x0000004005057824 */ /* 0x000fe200078e00ff */
[----:B------:R-:W-:Y:S01]  /*1080*/  IADD3 R104, R106, 0x40, RZ ;  /* 0x000000406a687810 */ /* 0x000fe20007ffe0ff */
[----:B------:R-:W-:Y:S01]  /*1090*/  IMAD.SHL.U32 R100, R0, 0x2, RZ ;  /* 0x0000000200647824 */ /* 0x000fe200078e00ff */
[----:B------:R-:W-:Y:S01]  /*10a0*/  IADD3.X R15, R15, UR29, R4, P0, !PT ;  /* 0x0000001d0f0f7c10 */ /* 0x000fe200087fe404 */
[----:B------:R-:W-:Y:S01]  /*10b0*/  IMAD.U32 R4, RZ, RZ, UR31 ;  /* 0x0000001fff047e24 */ /* 0x000fe2000f8e00ff */
[----:B------:R-:W-:Y:S01]  /*10c0*/  LOP3.LUT R5, R5, 0x1c0, RZ, 0xc0, !PT ;  /* 0x000001c005057812 */ /* 0x000fe200078ec0ff */
[----:B------:R-:W-:Y:S01]  /*10d0*/  UIADD3 UR9, -UR14, UR24, URZ ;  /* 0x000000180e097290 */ /* 0x000fe2000fffe13f */
[----:B------:R-:W-:Y:S01]  /*10e0*/  IADD3 R101, R106, 0x80, RZ ;  /* 0x000000806a657810 */ /* 0x000fe20007ffe0ff */
[----:B------:R-:W-:Y:S01]  /*10f0*/  IMAD.WIDE.U32 R36, R4, c[0x0][0x1b0], R18 ;  /* 0x00006c0004247a25 */ /* 0x000fe200078e0012 */
[----:B------:R-:W-:Y:S01]  /*1100*/  LOP3.LUT R12, R5, 0x8, R12, 0xf8, !PT ;  /* 0x00000008050c7812 */ /* 0x000fe200078ef80c */
[----:B------:R-:W-:Y:S01]  /*1110*/  UIMAD UR15, UR15, UR4, URZ ;  /* 0x000000040f0f72a4 */ /* 0x000fe2000f8e023f */
[----:B------:R-:W-:Y:S01]  /*1120*/  SHF.R.U32.HI R5, RZ, 0x3, R5 ;  /* 0x00000003ff057819 */ /* 0x000fe20000011605 */
[----:B------:R-:W-:Y:S01]  /*1130*/  IMAD.SHL.U32 R2, R2, 0x40, RZ ;  /* 0x0000004002027824 */ /* 0x000fe200078e00ff */
[----:B------:R-:W-:Y:S01]  /*1140*/  IADD3 R251, R106, 0xc0, RZ ;  /* 0x000000c06afb7810 */ /* 0x000fe20007ffe0ff */
[----:B------:R1:W-:Y:S01]  /*1150*/  STL.64 [R1+0x10], R36 ;  /* 0x0000102401007387 */ /* 0x0003e20000100a00 */
[----:B------:R-:W-:Y:S01]  /*1160*/  IADD3 R39, R37, UR8, RZ ;  /* 0x0000000825277c10 */ /* 0x000fe2000fffe0ff */
[----:B------:R-:W-:Y:S01]  /*1170*/  UIMAD UR15, UR31, UR5, UR15 ;  /* 0x000000051f0f72a4 */ /* 0x000fe2000f8e020f */
[----:B------:R-:W-:Y:S01]  /*1180*/  LOP3.LUT R5, R12, R5, RZ, 0x3c, !PT ;  /* 0x000000050c057212 */ /* 0x000fe200078e3cff */
[----:B------:R1:W-:Y:S01]  /*1190*/  STL [R1+0xc], R104 ;  /* 0x00000c6801007387 */ /* 0x0003e20000100800 */
[----:B------:R-:W-:Y:S01]  /*11a0*/  IMAD.U32 R12, RZ, RZ, UR31 ;  /* 0x0000001fff0c7e24 */ /* 0x000fe2000f8e00ff */
[----:B------:R-:W-:Y:S01]  /*11b0*/  ULDC.64 UR4, c[0x0][0x1a8] ;  /* 0x00006a0000047ab9 */ /* 0x000fe20000000a00 */
[----:B------:R-:W-:Y:S01]  /*11c0*/  ISETP.GE.AND P0, PT, R34, UR9, PT ;  /* 0x0000000922007c0c */ /* 0x000fe2000bf06270 */
[----:B------:R1:W-:Y:S01]  /*11d0*/  STL [R1+0x8], R101 ;  /* 0x0000086501007387 */ /* 0x0003e20000100800 */
[----:B------:R-:W-:Y:S01]  /*11e0*/  IMAD.WIDE.U32 R12, R12, c[0x0][0x1b8], R14 ;  /* 0x00006e000c0c7a25 */ /* 0x000fe200078e000e */
[--C-:B------:R-:W-:Y:S01]  /*11f0*/  SHF.R.S32.HI R14, RZ, 0x5, R3.reuse ;  /* 0x00000005ff0e7819 */ /* 0x100fe20000011403 */
[----:B------:R-:W-:Y:S01]  /*1200*/  UIMAD UR4, UR11, UR4, URZ ;  /* 0x000000040b0472a4 */ /* 0x000fe2000f8e023f */
[----:B------:R1:W-:Y:S01]  /*1210*/  STL [R1+0x4], R251 ;  /* 0x000004fb01007387 */ /* 0x0003e20000100800 */
[----:B------:R-:W-:Y:S01]  /*1220*/  SHF.R.S32.HI R3, RZ, 0x1f, R3 ;  /* 0x0000001fff037819 */ /* 0x000fe20000011403 */
[----:B------:R-:W-:Y:S01]  /*1230*/  IMAD.MOV.U32 R9, RZ, RZ, 0x10 ;  /* 0x00000010ff097424 */ /* 0x000fe200078e00ff */
[----:B------:R-:W-:Y:S01]  /*1240*/  SHF.R.S32.HI R18, RZ, 0x1f, R17 ;  /* 0x0000001fff127819 */ /* 0x000fe20000011411 */
[----:B------:R1:W-:Y:S01]  /*1250*/  STL [R1], R100 ;  /* 0x0000006401007387 */ /* 0x0003e20000100800 */
[----:B------:R-:W-:Y:S01]  /*1260*/  LEA.HI R3, R3, R14, RZ, 0x3 ;  /* 0x0000000e03037211 */ /* 0x000fe200078f18ff */
[----:B------:R-:W-:Y:S01]  /*1270*/  UIMAD UR5, UR12, UR5, UR4 ;  /* 0x000000050c0572a4 */ /* 0x000fe2000f8e0204 */
[----:B------:R-:W-:Y:S01]  /*1280*/  LEA.HI R18, R18, R17, RZ, 0x2 ;  /* 0x0000001112127211 */ /* 0x000fe200078f10ff */
[----:B------:R1:W-:Y:S01]  /*1290*/  STL [R1+0x1c], R39 ;  /* 0x00001c2701007387 */ /* 0x0003e20000100800 */
[----:B------:R-:W-:Y:S01]  /*12a0*/  LOP3.LUT R3, R3, 0xffffff8, RZ, 0xc0, !PT ;  /* 0x0ffffff803037812 */ /* 0x000fe200078ec0ff */
[----:B------:R-:W-:Y:S01]  /*12b0*/  IMAD.MOV.U32 R7, RZ, RZ, 0x20 ;  /* 0x00000020ff077424 */ /* 0x000fe200078e00ff */
[----:B------:R-:W-:Y:S01]  /*12c0*/  LOP3.LUT R5, R5, 0xfffffe00, R2, 0xf8, !PT ;  /* 0xfffffe0005057812 */ /* 0x000fe200078ef802 */
[----:B------:R-:W-:Y:S01]  /*12d0*/  IMAD.WIDE R24, R24, 0x80, R34 ;  /* 0x0000008018187825 */ /* 0x000fe200078e0222 */
[----:B------:R-:W-:-:S02]  /*12e0*/  SHF.R.S32.HI R11, RZ, 0x2, R18 ;  /* 0x00000002ff0b7819 */ /* 0x000fc40000011412 */
[----:B------:R-:W-:Y:S01]  /*12f0*/  IADD3 R23, R21, UR5, RZ ;  /* 0x0000000515177c10 */ /* 0x000fe2000fffe0ff */
[----:B------:R-:W-:Y:S01]  /*1300*/  IMAD.IADD R2, R14, 0x1, -R3 ;  /* 0x000000010e027824 */ /* 0x000fe200078e0a03 */
[----:B------:R-:W-:Y:S02]  /*1310*/  IADD3 R15, R13, UR15, RZ ;  /* 0x0000000f0d0f7c10 */ /* 0x000fe4000fffe0ff */
[----:B------:R-:W-:Y:S01]  /*1320*/  SEL R4, R9, 0xfffffff0, !P1 ;  /* 0xfffffff009047807 */ /* 0x000fe20004800000 */
[----:B------:R-:W-:Y:S01]  /*1330*/  IMAD R2, R2, 0x10, R11 ;  /* 0x0000001002027824 */ /* 0x000fe200078e020b */
        /* <DEDUP_REMOVED lines=40> */
.L_x_971:
[----:B------:R-:W-:Y:S05]  /*15c0*/  BSYNC B0 ;  /* 0x0000000000007941 */ /* 0x000fea0003800000 */
.L_x_970:
        /* <DEDUP_REMOVED lines=25> */
[C---:B--2---:R-:W-:Y:S01]  /*1760*/  @!P5 LEA R28, P6, R26.reuse, c[0x0][0x160], 0x1 ;  /* 0x000058001a1cda11 */ /* 0x044fe200078c08ff */
        /* <DEDUP_REMOVED lines=29> */
.L_x_973:
[----:B------:R-:W-:Y:S05]  /*1940*/  BSYNC B0 ;  /* 0x0000000000007941 */ /* 0x000fea0003800000 */
.L_x_972:
        /* <DEDUP_REMOVED lines=45> */
.L_x_975:
[----:B------:R-:W-:Y:S05]  /*1c20*/  BSYNC B0 ;  /* 0x0000000000007941 */ /* 0x000fea0003800000 */
.L_x_974:
        /* <DEDUP_REMOVED lines=48> */
.L_x_977:
[----:B------:R-:W-:Y:S05]  /*1f30*/  BSYNC B0 ;  /* 0x0000000000007941 */ /* 0x000fea0003800000 */
.L_x_976:
        /* <DEDUP_REMOVED lines=48> */
.L_x_979:
[----:B------:R-:W-:Y:S05]  /*2240*/  BSYNC B0 ;  /* 0x0000000000007941 */ /* 0x000fea0003800000 */
.L_x_978:
        /* <DEDUP_REMOVED lines=42> */
.L_x_981:
[----:B------:R-:W-:Y:S05]  /*24f0*/  BSYNC B0 ;  /* 0x0000000000007941 */ /* 0x000fea0003800000 */
.L_x_980:
        /* <DEDUP_REMOVED lines=18> */
[----:B-1-3--:R-:W-:Y:S01]  /*2620*/  IMAD.U32 R20, RZ, RZ, UR12 ;  /* 0x0000000cff147e24 */ /* 0x00afe2000f8e00ff */
[----:B------:R-:W1:Y:S01]  /*2630*/  @P0 MUFU.RCP R17, c[0x0][0x238] ;  /* 0x00008e0000110b08 */ /* 0x000e620000001000 */
[----:B------:R-:W-:Y:S01]  /*2640*/  ISETP.GE.AND P1, PT, R34, UR15, PT ;  /* 0x0000000f22007c0c */ /* 0x000fe2000bf26270 */
[----:B------:R-:W-:-:S02]  /*2650*/  ULDC.64 UR4, c[0x0][0x1a0] ;  /* 0x0000680000047ab9 */ /* 0x000fc40000000a00 */
[----:B------:R-:W-:-:S05]  /*2660*/  IMAD.U32 R21, RZ, RZ, UR13 ;  /* 0x0000000dff157e24 */ /* 0x000fca000f8e00ff */
[----:B------:R3:W1:Y:S01]  /*2670*/  @P0 LDG.E R20, [R20.64] ;  /* 0x0000001a14140981 */ /* 0x000662000c1e1900 */
[----:B------:R-:W-:Y:S01]  /*2680*/  USHF.L.U32 UR13, UR4, 0x6, URZ ;  /* 0x00000006040d7899 */ /* 0x000fe2000800063f */
[----:B------:R-:W-:Y:S01]  /*2690*/  MOV R23, UR22 ;  /* 0x0000001600177c02 */ /* 0x000fe20008000f00 */
[----:B------:R-:W-:Y:S01]  /*26a0*/  USHF.L.U64.HI UR12, UR4, UR20, UR5 ;  /* 0x00000014040c7299 */ /* 0x000fe20008010205 */
[----:B------:R-:W-:Y:S01]  /*26b0*/  BAR.SYNC.DEFER_BLOCKING 0x0 ;  /* 0x0000000000007b1d */ /* 0x000fe20000010000 */
[C---:B------:R-:W-:Y:S01]  /*26c0*/  LEA R18, R14.reuse, UR14, 0x4 ;  /* 0x0000000e0e127c11 */ /* 0x040fe2000f8e20ff */
[----:B------:R-:W-:Y:S01]  /*26d0*/  IMAD R219, R14, 0x400, R5 ;  /* 0x000004000edb7824 */ /* 0x000fe200078e0205 */
[----:B------:R-:W-:Y:S02]  /*26e0*/  UIMAD UR12, UR12, UR7, URZ ;  /* 0x000000070c0c72a4 */ /* 0x000fe4000f8e023f */
[----:B------:R-:W-:Y:S01]  /*26f0*/  IADD3 R11, R18, 0x1, R11 ;  /* 0x00000001120b7810 */ /* 0x000fe20007ffe00b */
[----:B------:R-:W-:Y:S01]  /*2700*/  IMAD.U32 R18, RZ, RZ, UR10 ;  /* 0x0000000aff127e24 */ /* 0x000fe2000f8e00ff */
[----:B------:R-:W-:Y:S01]  /*2710*/  UIMAD UR12, UR16, UR13, UR12 ;  /* 0x0000000d100c72a4 */ /* 0x000fe2000f8e020c */
[----:B------:R-:W-:Y:S01]  /*2720*/  BSSY B0, `(.L_x_982) ;  /* 0x0000036000007945 */ /* 0x000fe20003800000 */
[----:B------:R-:W-:Y:S01]  /*2730*/  UMOV UR23, URZ ;  /* 0x0000003f00177c82 */ /* 0x000fe20008000000 */
[----:B------:R-:W-:Y:S01]  /*2740*/  SHF.L.U32 R219, R219, 0x1, RZ ;  /* 0x00000001dbdb7819 */ /* 0x000fe200000006ff */
[----:B------:R-:W-:Y:S01]  /*2750*/  UIADD3 UR5, UR33, 0x646e171e, URZ ;  /* 0x646e171e21057890 */ /* 0x000fe2000fffe03f */
[----:B------:R-:W-:-:S04]  /*2760*/  IADD3 R11, R18, -UR24, R11 ;  /* 0x80000018120b7c10 */ /* 0x000fc8000fffe00b */
[----:B------:R-:W-:Y:S01]  /*2770*/  IADD3 R11, R11, c[0x0][0x2e8], RZ ;  /* 0x0000ba000b0b7a10 */ /* 0x000fe20007ffe0ff */
[----:B---3--:R-:W-:Y:S01]  /*2780*/  IMAD.U32 R21, RZ, RZ, UR13 ;  /* 0x0000000dff157e24 */ /* 0x008fe2000f8e00ff */
[----:B------:R3:W-:Y:S04]  /*2790*/  @P1 STS.128 [R100+0x18000], RZ ;  /* 0x018000ff64001388 */ /* 0x0007e80000000c00 */
[----:B------:R3:W-:Y:S04]  /*27a0*/  @P1 STS.128 [R100+0x1a000], RZ ;  /* 0x01a000ff64001388 */ /* 0x0007e80000000c00 */
[----:B------:R3:W-:Y:S04]  /*27b0*/  @P1 STS.128 [R100+0x1c000], RZ ;  /* 0x01c000ff64001388 */ /* 0x0007e80000000c00 */
[----:B------:R3:W-:Y:S01]  /*27c0*/  @P1 STS.128 [R100+0x1e000], RZ ;  /* 0x01e000ff64001388 */ /* 0x0007e20000000c00 */
[----:B-1----:R-:W-:-:S04]  /*27d0*/  @P0 FMUL.FTZ R17, R20, R17 ;  /* 0x0000001114110220 */ /* 0x002fc80000410000 */
[----:B------:R1:W5:Y:S02]  /*27e0*/  @P0 R2UR UR11, R17 ;  /* 0x00000000110b03c2 */ /* 0x00036400000e0000 */
[----:B-1----:R-:W-:Y:S01]  /*27f0*/  IMAD.SHL.U32 R17, R10, 0x2, RZ ;  /* 0x000000020a117824 */ /* 0x002fe200078e00ff */
[----:B------:R-:W-:Y:S01]  /*2800*/  LEA R10, R23, R14, 0x3 ;  /* 0x0000000e170a7211 */ /* 0x000fe200078e18ff */
[----:B------:R-:W-:Y:S01]  /*2810*/  IMAD.MOV.U32 R14, RZ, RZ, R12 ;  /* 0x000000ffff0e7224 */ /* 0x000fe200078e000c */
[----:B-----5:R-:W-:Y:S02]  /*2820*/  @UP1 UMOV UR23, UR11 ;  /* 0x0000000b00171c82 */ /* 0x020fe40008000000 */
[----:B------:R-:W-:Y:S01]  /*2830*/  LOP3.LUT R249, R17, 0x6, RZ, 0xc0, !PT ;  /* 0x0000000611f97812 */ /* 0x000fe200078ec0ff */
[----:B------:R-:W-:-:S05]  /*2840*/  IMAD.WIDE.U32 R20, R21, UR7, R14 ;  /* 0x0000000715147c25 */ /* 0x000fca000f8e000e */
[----:B------:R-:W-:Y:S01]  /*2850*/  IADD3 R17, R21, UR12, RZ ;  /* 0x0000000c15117c10 */ /* 0x000fe2000fffe0ff */
[----:B------:R-:W-:Y:S05]  /*2860*/  @P1 BRA `(.L_x_983) ;  /* 0x0000021000001947 */ /* 0x000fea0003800000 */
[----:B---3--:R-:W-:Y:S02]  /*2870*/  ISETP.GE.AND P5, PT, R106, c[0x0][0x220], PT ;  /* 0x000088006a007a0c */ /* 0x008fe40003fa6270 */
        /* <DEDUP_REMOVED lines=32> */
.L_x_983:
[----:B---3--:R-:W-:Y:S05]  /*2a80*/  BSYNC B0 ;  /* 0x0000000000007941 */ /* 0x008fea0003800000 */
.L_x_982:
[----:B------:R-:W-:Y:S01]  /*2a90*/  ISETP.GE.AND P0, PT, R0, UR15, PT ;  /* 0x0000000f00007c0c */ /* 0x000fe2000bf06270 */
[----:B------:R-:W-:Y:S01]  /*2aa0*/  IMAD.SHL.U32 R18, R16, 0x40, RZ ;  /* 0x0000004010127824 */ /* 0x000fe200078e00ff */
[----:B------:R-:W-:Y:S01]  /*2ab0*/  ULDC UR11, c[0x0][0x1a4] ;  /* 0x00006900000b7ab9 */ /* 0x000fe20000000800 */
[----:B-1----:R-:W-:Y:S01]  /*2ac0*/  IMAD.SHL.U32 R23, R34, 0x8, RZ ;  /* 0x0000000822177824 */ /* 0x002fe200078e00ff */
[----:B------:R-:W-:Y:S01]  /*2ad0*/  R2P PR, R16, 0x6 ;  /* 0x0000000610007804 */ /* 0x000fe20000000000 */
[----:B------:R-:W-:Y:S01]  /*2ae0*/  USHF.L.U32 UR20, UR4, 0x5, URZ ;  /* 0x0000000504147899 */ /* 0x000fe2000800063f */
[----:B------:R-:W-:Y:S01]  /*2af0*/  LOP3.LUT R18, R18, 0x1c0, RZ, 0xc0, !PT ;  /* 0x000001c012127812 */ /* 0x000fe200078ec0ff */
[----:B------:R-:W-:Y:S01]  /*2b00*/  USHF.L.U64.HI UR19, UR4, UR19, UR11 ;  /* 0x0000001304137299 */ /* 0x000fe2000801020b */
[----:B------:R-:W-:Y:S01]  /*2b10*/  BSSY B0, `(.L_x_984) ;  /* 0x000002f000007945 */ /* 0x000fe20003800000 */
[----:B------:R-:W-:Y:S02]  /*2b20*/  SEL R9, R9, 0xfffffff0, !P1 ;  /* 0xfffffff009097807 */ /* 0x000fe40004800000 */
[----:B------:R-:W-:-:S02]  /*2b30*/  LOP3.LUT R0, R18, 0x8, R23, 0xf8, !PT ;  /* 0x0000000812007812 */ /* 0x000fc400078ef817 */
[----:B------:R1:W-:Y:S01]  /*2b40*/  @P0 STS.128 [R100+0x19000], RZ ;  /* 0x019000ff64000388 */ /* 0x0003e20000000c00 */
[----:B------:R-:W-:Y:S02]  /*2b50*/  SHF.R.U32.HI R23, RZ, 0x3, R18 ;  /* 0x00000003ff177819 */ /* 0x000fe40000011612 */
[----:B------:R-:W-:Y:S01]  /*2b60*/  SEL R7, R7, 0xffffffe0, !P2 ;  /* 0xffffffe007077807 */ /* 0x000fe20005000000 */
        /* <DEDUP_REMOVED lines=41> */
.L_x_985:
[----:B------:R-:W-:Y:S05]  /*2e00*/  BSYNC B0 ;  /* 0x0000000000007941 */ /* 0x000fea0003800000 */
.L_x_984:
[----:B------:R-:W-:Y:S01]  /*2e10*/  IMAD.SHL.U32 R218, R218, 0x2, RZ ;  /* 0x00000002dada7824 */ /* 0x000fe200078e00ff */
[----:B------:R-:W-:Y:S01]  /*2e20*/  LDSM.16.M88.4 R40, [R219] ;  /* 0x00000000db28783b */ /* 0x000fe20000000200 */
[--C-:B------:R-:W-:Y:S01]  /*2e30*/  IMAD R217, R4, 0x2, R219.reuse ;  /* 0x0000000204d97824 */ /* 0x100fe200078e02db */
[----:B------:R-:W-:Y:S01]  /*2e40*/  IMNMX R18, R11, UR10, PT ;  /* 0x0000000a0b127c17 */ /* 0x000fe2000b800200 */
[--C-:B-1----:R-:W-:Y:S01]  /*2e50*/  IMAD R16, R9, 0x2, R218.reuse ;  /* 0x0000000209107824 */ /* 0x102fe200078e02da */
[----:B---3--:R-:W1:Y:S01]  /*2e60*/  LDSM.16.M88.4 R20, [R218+0x10000] ;  /* 0x01000000da14783b */ /* 0x008e620000000200 */
[----:B------:R-:W-:Y:S01]  /*2e70*/  IMAD R215, R3, 0x2, R219 ;  /* 0x0000000203d77824 */ /* 0x000fe200078e02db */
[----:B------:R-:W-:Y:S01]  /*2e80*/  IADD3 R0, R218, 0x10000, RZ ;  /* 0x00010000da007810 */ /* 0x000fe20007ffe0ff */
[----:B------:R-:W-:Y:S01]  /*2e90*/  IMAD R211, R7, 0x2, R218 ;  /* 0x0000000207d37824 */ /* 0x000fe200078e02da */
[----:B------:R-:W3:Y:S01]  /*2ea0*/  LDSM.16.M88.4 R56, [R218+0x10800] ;  /* 0x01080000da38783b */ /* 0x000ee20000000200 */
[----:B------:R-:W-:Y:S01]  /*2eb0*/  IMAD R214, R3, 0x2, R217 ;  /* 0x0000000203d67824 */ /* 0x000fe200078e02d9 */
[----:B------:R-:W-:Y:S01]  /*2ec0*/  UISETP.GE.AND UP0, UPT, UR6, 0x2, UPT ;  /* 0x000000020600788c */ /* 0x000fe2000bf06270 */
[----:B------:R-:W-:Y:S01]  /*2ed0*/  IMAD R216, R9, 0x2, R0 ;  /* 0x0000000209d87824 */ /* 0x000fe200078e0200 */
[----:B------:R-:W5:Y:S01]  /*2ee0*/  LDSM.16.M88.4 R48, [R218+0x11000] ;  /* 0x01100000da30783b */ /* 0x000f620000000200 */
[----:B------:R-:W-:-:S02]  /*2ef0*/  IMAD.U32 R0, RZ, RZ, UR7 ;  /* 0x00000007ff007e24 */ /* 0x000fc4000f8e00ff */
[----:B------:R-:W-:Y:S01]  /*2f00*/  IMAD R213, R7, 0x2, R216 ;  /* 0x0000000207d57824 */ /* 0x000fe200078e02d8 */
[----:B--2---:R-:W2:Y:S01]  /*2f10*/  LDSM.16.M88.4 R28, [R218+0x11800] ;  /* 0x01180000da1c783b */ /* 0x004ea20000000200 */
[----:B------:R-:W-:Y:S01]  /*2f20*/  IMAD R0, R0, 0x40, R249 ;  /* 0x0000004000007824 */ /* 0x000fe200078e02f9 */
[----:B------:R-:W-:Y:S02]  /*2f30*/  IADD3 R7, R11, 0x8, RZ ;  /* 0x000000080b077810 */ /* 0x000fe40007ffe0ff */
[----:B------:R-:W-:Y:S02]  /*2f40*/  LDSM.16.M88.4 R68, [R217] ;  /* 0x00000000d944783b */ /* 0x000fe40000000200 */
[----:B------:R-:W-:Y:S02]  /*2f50*/  IADD3 R9, R0, 0x8, RZ ;  /* 0x0000000800097810 */ /* 0x000fe40007ffe0ff */
[----:B------:R-:W4:Y:S01]  /*2f60*/  LDSM.16.M88.4 R76, [R16+0x10000] ;  /* 0x01000000104c783b */ /* 0x000f220000000200 */
[----:B------:R-:W-:-:S02]  /*2f70*/  IMNMX R11, R7, UR10, PT ;  /* 0x0000000a070b7c17 */ /* 0x000fc4000b800200 */
[----:B------:R-:W-:Y:S01]  /*2f80*/  I2F R7, R9 ;  /* 0x0000000900077306 */ /* 0x000fe20000201400 */
[----:B------:R-:W2:Y:S01]  /*2f90*/  LDSM.16.M88.4 R96, [R16+0x10800] ;  /* 0x010800001060783b */ /* 0x000ea20000000200 */
[CC--:B------:R-:W-:Y:S02]  /*2fa0*/  ISETP.GE.AND P4, PT, R9.reuse, R18.reuse, PT ;  /* 0x000000120900720c */ /* 0x0c0fe40003f86270 */
[----:B------:R-:W-:Y:S01]  /*2fb0*/  IADD3 R17, R0, 0x9, RZ ;  /* 0x0000000900117810 */ /* 0x000fe20007ffe0ff */
[----:B------:R-:W2:Y:S01]  /*2fc0*/  LDSM.16.M88.4 R64, [R16+0x11000] ;  /* 0x011000001040783b */ /* 0x000ea20000000200 */
[-C--:B------:R-:W-:Y:S02]  /*2fd0*/  ISETP.GE.AND P1, PT, R9, R11.reuse, PT ;  /* 0x0000000b0900720c */ /* 0x080fe40003f26270 */
[C---:B------:R-:W-:Y:S01]  /*2fe0*/  ISETP.GE.AND P0, PT, R17.reuse, R18, PT ;  /* 0x000000121100720c */ /* 0x040fe20003f06270 */
[----:B------:R-:W-:Y:S01]  /*2ff0*/  LDSM.16.M88.4 R36, [R215] ;  /* 0x00000000d724783b */ /* 0x000fe20000000200 */
[----:B------:R-:W-:-:S03]  /*3000*/  ISETP.GE.AND P6, PT, R17, R11, PT ;  /* 0x0000000b1100720c */ /* 0x000fc60003fc6270 */
[----:B------:R-:W2:Y:S01]  /*3010*/  LDSM.16.M88.4 R32, [R211+0x10000] ;  /* 0x01000000d320783b */ /* 0x000ea20000000200 */
[C---:B-1----:R-:W-:Y:S03]  /*3020*/  HMMA.16816.F32.BF16 R24, R40.reuse, R20, RZ ;  /* 0x000000142818723c */ /* 0x042fe600000418ff */
[----:B------:R-:W1:Y:S04]  /*3030*/  LDSM.16.M88.4 R60, [R16+0x11800] ;  /* 0x01180000103c783b */ /* 0x000e680000000200 */
[----:B------:R-:W-:Y:S01]  /*3040*/  LDSM.16.M88.4 R92, [R211+0x11000] ;  /* 0x01100000d35c783b */ /* 0x000fe20000000200 */
[C---:B------:R-:W-:Y:S03]  /*3050*/  HMMA.16816.F32.BF16 R20, R40.reuse, R22, RZ ;  /* 0x000000162814723c */ /* 0x040fe600000418ff */
[----:B------:R-:W-:Y:S04]  /*3060*/  LDSM.16.M88.4 R84, [R214] ;  /* 0x00000000d654783b */ /* 0x000fe80000000200 */
[----:B------:R-:W-:Y:S01]  /*3070*/  LDSM.16.M88.4 R80, [R213] ;  /* 0x00000000d550783b */ /* 0x000fe20000000200 */
[C---:B---3--:R-:W-:Y:S03]  /*3080*/  HMMA.16816.F32.BF16 R72, R40.reuse, R56, RZ ;  /* 0x000000382848723c */ /* 0x048fe600000418ff */
[----:B------:R-:W-:Y:S04]  /*3090*/  LDSM.16.M88.4 R88, [R211+0x11800] ;  /* 0x01180000d358783b */ /* 0x000fe80000000200 */
[----:B------:R-:W0:Y:S01]  /*30a0*/  LDGDEPBAR ;  /* 0x00000000000079af */ /* 0x000e220000000000 */
[C---:B------:R-:W-:Y:S08]  /*30b0*/  HMMA.16816.F32.BF16 R56, R40.reuse, R58, RZ ;  /* 0x0000003a2838723c */ /* 0x040ff000000418ff */
[C---:B-----5:R-:W-:Y:S08]  /*30c0*/  HMMA.16816.F32.BF16 R52, R40.reuse, R48, RZ ;  /* 0x000000302834723c */ /* 0x060ff000000418ff */
[C---:B------:R-:W-:Y:S08]  /*30d0*/  HMMA.16816.F32.BF16 R48, R40.reuse, R50, RZ ;  /* 0x000000322830723c */ /* 0x040ff000000418ff */
[C---:B--2---:R-:W-:Y:S08]  /*30e0*/  HMMA.16816.F32.BF16 R44, R40.reuse, R28, RZ ;  /* 0x0000001c282c723c */ /* 0x044ff000000418ff */
[----:B------:R-:W-:Y:S01]  /*30f0*/  HMMA.16816.F32.BF16 R40, R40, R30, RZ ;  /* 0x0000001e2828723c */ /* 0x000fe200000418ff */
[----:B------:R-:W2:Y:S07]  /*3100*/  LDSM.16.M88.4 R28, [R211+0x10800] ;  /* 0x01080000d31c783b */ /* 0x000eae0000000200 */
[C---:B----4-:R-:W-:Y:S08]  /*3110*/  HMMA.16816.F32.BF16 R24, R68.reuse, R76, R24 ;  /* 0x0000004c4418723c */ /* 0x050ff00000041818 */
[C---:B------:R-:W-:Y:S01]  /*3120*/  HMMA.16816.F32.BF16 R20, R68.reuse, R78, R20 ;  /* 0x0000004e4414723c */ /* 0x040fe20000041814 */
[----:B------:R-:W3:Y:S07]  /*3130*/  LDSM.16.M88.4 R76, [R213+0x800] ;  /* 0x00080000d54c783b */ /* 0x000eee0000000200 */
[C---:B------:R-:W-:Y:S08]  /*3140*/  HMMA.16816.F32.BF16 R72, R68.reuse, R96, R72 ;  /* 0x000000604448723c */ /* 0x040ff00000041848 */
[C---:B------:R-:W-:Y:S01]  /*3150*/  HMMA.16816.F32.BF16 R56, R68.reuse, R98, R56 ;  /* 0x000000624438723c */ /* 0x040fe20000041838 */
[----:B------:R-:W4:Y:S07]  /*3160*/  LDSM.16.M88.4 R96, [R213+0x1000] ;  /* 0x00100000d560783b */ /* 0x000f2e0000000200 */
[C---:B------:R-:W-:Y:S08]  /*3170*/  HMMA.16816.F32.BF16 R52, R68.reuse, R64, R52 ;  /* 0x000000404434723c */ /* 0x040ff00000041834 */
[----:B------:R-:W-:Y:S01]  /*3180*/  HMMA.16816.F32.BF16 R48, R68, R66, R48 ;  /* 0x000000424430723c */ /* 0x000fe20000041830 */
[----:B------:R-:W-:Y:S07]  /*3190*/  LDSM.16.M88.4 R64, [R219+0x4000] ;  /* 0x00400000db40783b */ /* 0x000fee0000000200 */
[C---:B------:R-:W-:Y:S08]  /*31a0*/  HMMA.16816.F32.BF16 R24, R36.reuse, R32, R24 ;  /* 0x000000202418723c */ /* 0x040ff00000041818 */
[----:B------:R-:W-:Y:S01]  /*31b0*/  HMMA.16816.F32.BF16 R20, R36, R34, R20 ;  /* 0x000000222414723c */ /* 0x000fe20000041814 */
[----:B------:R-:W-:Y:S07]  /*31c0*/  LDSM.16.M88.4 R32, [R218+0x12800] ;  /* 0x01280000da20783b */ /* 0x000fee0000000200 */
[C---:B-1----:R-:W-:Y:S08]  /*31d0*/  HMMA.16816.F32.BF16 R44, R68.reuse, R60, R44 ;  /* 0x0000003c442c723c */ /* 0x042ff0000004182c */
[----:B------:R-:W-:Y:S01]  /*31e0*/  HMMA.16816.F32.BF16 R40, R68, R62, R40 ;  /* 0x0000003e4428723c */ /* 0x000fe20000041828 */
[----:B------:R-:W1:Y:S04]  /*31f0*/  LDSM.16.M88.4 R60, [R218+0x12000] ;  /* 0x01200000da3c783b */ /* 0x000e680000000200 */
[----:B------:R-:W5:Y:S03]  /*3200*/  LDSM.16.M88.4 R68, [R213+0x1800] ;  /* 0x00180000d544783b */ /* 0x000f660000000200 */
[C---:B--2---:R-:W-:Y:S08]  /*3210*/  HMMA.16816.F32.BF16 R72, R36.reuse, R28, R72 ;  /* 0x0000001c2448723c */ /* 0x044ff00000041848 */
[C---:B------:R-:W-:Y:S01]  /*3220*/  HMMA.16816.F32.BF16 R56, R36.reuse, R30, R56 ;  /* 0x0000001e2438723c */ /* 0x040fe20000041838 */
[----:B------:R-:W-:Y:S07]  /*3230*/  LDSM.16.M88.4 R28, [R16+0x12800] ;  /* 0x01280000101c783b */ /* 0x000fee0000000200 */
[C---:B------:R-:W-:Y:S08]  /*3240*/  HMMA.16816.F32.BF16 R52, R36.reuse, R92, R52 ;  /* 0x0000005c2434723c */ /* 0x040ff00000041834 */
[----:B------:R-:W-:Y:S01]  /*3250*/  HMMA.16816.F32.BF16 R48, R36, R94, R48 ;  /* 0x0000005e2430723c */ /* 0x000fe20000041830 */
[----:B------:R-:W2:Y:S07]  /*3260*/  LDSM.16.M88.4 R92, [R218+0x13000] ;  /* 0x01300000da5c783b */ /* 0x000eae0000000200 */
[C---:B------:R-:W-:Y:S08]  /*3270*/  HMMA.16816.F32.BF16 R24, R84.reuse, R80, R24 ;  /* 0x000000505418723c */ /* 0x040ff00000041818 */
[----:B------:R-:W-:Y:S08]  /*3280*/  HMMA.16816.F32.BF16 R20, R84, R82, R20 ;  /* 0x000000525414723c */ /* 0x000ff00000041814 */
[C---:B------:R-:W-:Y:S08]  /*3290*/  HMMA.16816.F32.BF16 R44, R36.reuse, R88, R44 ;  /* 0x00000058242c723c */ /* 0x040ff0000004182c */
[----:B------:R-:W-:Y:S01]  /*32a0*/  HMMA.16816.F32.BF16 R40, R36, R90, R40 ;  /* 0x0000005a2428723c */ /* 0x000fe20000041828 */
[----:B------:R-:W-:Y:S04]  /*32b0*/  LDSM.16.M88.4 R36, [R16+0x12000] ;  /* 0x012000001024783b */ /* 0x000fe80000000200 */
[----:B------:R-:W-:Y:S03]  /*32c0*/  LDSM.16.M88.4 R88, [R218+0x13800] ;  /* 0x01380000da58783b */ /* 0x000fe60000000200 */
[C---:B---3--:R-:W-:Y:S01]  /*32d0*/  HMMA.16816.F32.BF16 R80, R84.reuse, R76, R72 ;  /* 0x0000004c5450723c */ /* 0x048fe20000041848 */
[----:B------:R-:W3:Y:S07]  /*32e0*/  LDSM.16.M88.4 R72, [R217+0x4000] ;  /* 0x00400000d948783b */ /* 0x000eee0000000200 */
[C---:B------:R-:W-:Y:S01]  /*32f0*/  HMMA.16816.F32.BF16 R56, R84.reuse, R78, R56 ;  /* 0x0000004e5438723c */ /* 0x040fe20000041838 */
[----:B------:R-:W-:Y:S07]  /*3300*/  LDSM.16.M88.4 R76, [R215+0x4000] ;  /* 0x00400000d74c783b */ /* 0x000fee0000000200 */
[C---:B----4-:R-:W-:Y:S08]  /*3310*/  HMMA.16816.F32.BF16 R52, R84.reuse, R96, R52 ;  /* 0x000000605434723c */ /* 0x050ff00000041834 */
[----:B------:R-:W-:Y:S01]  /*3320*/  HMMA.16816.F32.BF16 R48, R84, R98, R48 ;  /* 0x000000625430723c */ /* 0x000fe20000041830 */
[----:B------:R-:W4:Y:S07]  /*3330*/  LDSM.16.M88.4 R96, [R16+0x13000] ;  /* 0x013000001060783b */ /* 0x000f2e0000000200 */
[C---:B-1----:R-:W-:Y:S08]  /*3340*/  HMMA.16816.F32.BF16 R24, R64.reuse, R60, R24 ;  /* 0x0000003c4018723c */ /* 0x042ff00000041818 */
[----:B------:R-:W-:Y:S01]  /*3350*/  HMMA.16816.F32.BF16 R20, R64, R62, R20 ;  /* 0x0000003e4014723c */ /* 0x000fe20000041814 */
[----:B------:R-:W-:Y:S07]  /*3360*/  LDSM.16.M88.4 R60, [R211+0x12800] ;  /* 0x01280000d33c783b */ /* 0x000fee0000000200 */
[C---:B-----5:R-:W-:Y:S08]  /*3370*/  HMMA.16816.F32.BF16 R44, R84.reuse, R68, R44 ;  /* 0x00000044542c723c */ /* 0x060ff0000004182c */
[----:B------:R-:W-:Y:S01]  /*3380*/  HMMA.16816.F32.BF16 R40, R84, R70, R40 ;  /* 0x000000465428723c */ /* 0x000fe20000041828 */
[----:B------:R-:W1:Y:S04]  /*3390*/  LDSM.16.M88.4 R84, [R16+0x13800] ;  /* 0x013800001054783b */ /* 0x000e680000000200 */
[----:B------:R-:W5:Y:S03]  /*33a0*/  LDSM.16.M88.4 R68, [R211+0x12000] ;  /* 0x01200000d344783b */ /* 0x000f660000000200 */
[C---:B------:R-:W-:Y:S08]  /*33b0*/  HMMA.16816.F32.BF16 R80, R64.reuse, R32, R80 ;  /* 0x000000204050723c */ /* 0x040ff00000041850 */
[C---:B------:R-:W-:Y:S01]  /*33c0*/  HMMA.16816.F32.BF16 R56, R64.reuse, R34, R56 ;  /* 0x000000224038723c */ /* 0x040fe20000041838 */
[----:B------:R-:W-:Y:S07]  /*33d0*/  LDSM.16.M88.4 R32, [R211+0x13800] ;  /* 0x01380000d320783b */ /* 0x000fee0000000200 */
[C---:B--2---:R-:W-:Y:S08]  /*33e0*/  HMMA.16816.F32.BF16 R52, R64.reuse, R92, R52 ;  /* 0x0000005c4034723c */ /* 0x044ff00000041834 */
[----:B------:R-:W-:Y:S01]  /*33f0*/  HMMA.16816.F32.BF16 R48, R64, R94, R48 ;  /* 0x0000005e4030723c */ /* 0x000fe20000041830 */
[----:B------:R-:W-:Y:S07]  /*3400*/  LDSM.16.M88.4 R92, [R16+0x17800] ;  /* 0x01780000105c783b */ /* 0x000fee0000000200 */
[C---:B---3--:R-:W-:Y:S08]  /*3410*/  HMMA.16816.F32.BF16 R24, R72.reuse, R36, R24 ;  /* 0x000000244818723c */ /* 0x048ff00000041818 */
[----:B------:R-:W-:Y:S01]  /*3420*/  HMMA.16816.F32.BF16 R20, R72, R38, R20 ;  /* 0x000000264814723c */ /* 0x000fe20000041814 */
[----:B------:R-:W2:Y:S07]  /*3430*/  LDSM.16.M88.4 R36, [R211+0x13000] ;  /* 0x01300000d324783b */ /* 0x000eae0000000200 */
[C---:B------:R-:W-:Y:S08]  /*3440*/  HMMA.16816.F32.BF16 R44, R64.reuse, R88, R44 ;  /* 0x00000058402c723c */ /* 0x040ff0000004182c */
[----:B------:R-:W-:Y:S01]  /*3450*/  HMMA.16816.F32.BF16 R40, R64, R90, R40 ;  /* 0x0000005a4028723c */ /* 0x000fe20000041828 */
[----:B------:R-:W-:Y:S07]  /*3460*/  LDSM.16.M88.4 R64, [R214+0x4000] ;  /* 0x00400000d640783b */ /* 0x000fee0000000200 */
[C---:B------:R-:W-:Y:S08]  /*3470*/  HMMA.16816.F32.BF16 R80, R72.reuse, R28, R80 ;  /* 0x0000001c4850723c */ /* 0x040ff00000041850 */
[C---:B------:R-:W-:Y:S01]  /*3480*/  HMMA.16816.F32.BF16 R56, R72.reuse, R30, R56 ;  /* 0x0000001e4838723c */ /* 0x040fe20000041838 */
[----:B------:R-:W3:Y:S07]  /*3490*/  LDSM.16.M88.4 R28, [R213+0x2000] ;  /* 0x00200000d51c783b */ /* 0x000eee0000000200 */
[C---:B----4-:R-:W-:Y:S08]  /*34a0*/  HMMA.16816.F32.BF16 R52, R72.reuse, R96, R52 ;  /* 0x000000604834723c */ /* 0x050ff00000041834 */
[C---:B------:R-:W-:Y:S08]  /*34b0*/  HMMA.16816.F32.BF16 R48, R72.reuse, R98, R48 ;  /* 0x000000624830723c */ /* 0x040ff00000041830 */
[C---:B-1----:R-:W-:Y:S08]  /*34c0*/  HMMA.16816.F32.BF16 R44, R72.reuse, R84, R44 ;  /* 0x00000054482c723c */ /* 0x042ff0000004182c */
[----:B------:R-:W-:Y:S01]  /*34d0*/  HMMA.16816.F32.BF16 R40, R72, R86, R40 ;  /* 0x000000564828723c */ /* 0x000fe20000041828 */
[----:B------:R-:W-:Y:S07]  /*34e0*/  LDSM.16.M88.4 R84, [R213+0x3800] ;  /* 0x00380000d554783b */ /* 0x000fee0000000200 */
[C---:B------:R-:W-:Y:S08]  /*34f0*/  HMMA.16816.F32.BF16 R80, R76.reuse, R60, R80 ;  /* 0x0000003c4c50723c */ /* 0x040ff00000041850 */
        /* <DEDUP_REMOVED lines=8> */
[C---:B------:R-:W-:Y:S01]  /*3580*/  HMMA.16816.F32.BF16 R72, R76.reuse, R32, R44 ;  /* 0x000000204c48723c */ /* 0x040fe2000004182c */
[----:B------:R-:W4:Y:S07]  /*3590*/  LDSM.16.M88.4 R44, [R218+0x14000] ;  /* 0x01400000da2c783b */ /* 0x000f2e0000000200 */
[----:B------:R-:W-:Y:S01]  /*35a0*/  HMMA.16816.F32.BF16 R40, R76, R34, R40 ;  /* 0x000000224c28723c */ /* 0x000fe20000041828 */
[----:B------:R-:W5:Y:S04]  /*35b0*/  LDSM.16.M88.4 R32, [R218+0x14800] ;  /* 0x01480000da20783b */ /* 0x000f680000000200 */
[----:B------:R-:W-:Y:S03]  /*35c0*/  LDSM.16.M88.4 R76, [R16+0x15000] ;  /* 0x01500000104c783b */ /* 0x000fe60000000200 */
        /* <DEDUP_REMOVED lines=12> */
[----:B------:R-:W-:Y:S03]  /*3690*/  LDSM.16.M88.4 R84, [R215+0x8000] ;  /* 0x00800000d754783b */ /* 0x000fe60000000200 */
[C---:B----4-:R-:W-:Y:S08]  /*36a0*/  HMMA.16816.F32.BF16 R24, R68.reuse, R44, R24 ;  /* 0x0000002c4418723c */ /* 0x050ff00000041818 */
[C---:B------:R-:W-:Y:S01]  /*36b0*/  HMMA.16816.F32.BF16 R20, R68.reuse, R46, R20 ;  /* 0x0000002e4414723c */ /* 0x040fe20000041814 */
[----:B------:R-:W4:Y:S07]  /*36c0*/  LDSM.16.M88.4 R44, [R16+0x14000] ;  /* 0x01400000102c783b */ /* 0x000f2e0000000200 */
[C---:B-----5:R-:W-:Y:S08]  /*36d0*/  HMMA.16816.F32.BF16 R80, R68.reuse, R32, R80 ;  /* 0x000000204450723c */ /* 0x060ff00000041850 */
[C---:B------:R-:W-:Y:S01]  /*36e0*/  HMMA.16816.F32.BF16 R56, R68.reuse, R34, R56 ;  /* 0x000000224438723c */ /* 0x040fe20000041838 */
[----:B------:R-:W5:Y:S07]  /*36f0*/  LDSM.16.M88.4 R32, [R16+0x15800] ;  /* 0x015800001020783b */ /* 0x000f6e0000000200 */
[C---:B---3--:R-:W-:Y:S08]  /*3700*/  HMMA.16816.F32.BF16 R52, R68.reuse, R28, R52 ;  /* 0x0000001c4434723c */ /* 0x048ff00000041834 */
[C---:B------:R-:W-:Y:S01]  /*3710*/  HMMA.16816.F32.BF16 R48, R68.reuse, R30, R48 ;  /* 0x0000001e4430723c */ /* 0x040fe20000041830 */
[----:B------:R-:W3:Y:S07]  /*3720*/  LDSM.16.M88.4 R28, [R211+0x14800] ;  /* 0x01480000d31c783b */ /* 0x000eee0000000200 */
[C---:B-1----:R-:W-:Y:S01]  /*3730*/  HMMA.16816.F32.BF16 R88, R68.reuse, R60, R72 ;  /* 0x0000003c4458723c */ /* 0x042fe20000041848 */
[----:B------:R-:W1:Y:S07]  /*3740*/  LDSM.16.M88.4 R72, [R211+0x14000] ;  /* 0x01400000d348783b */ /* 0x000e6e0000000200 */
[----:B------:R-:W-:Y:S01]  /*3750*/  HMMA.16816.F32.BF16 R40, R68, R62, R40 ;  /* 0x0000003e4428723c */ /* 0x000fe20000041828 */
[----:B------:R-:W-:Y:S04]  /*3760*/  LDSM.16.M88.4 R60, [R213+0x4800] ;  /* 0x00480000d53c783b */ /* 0x000fe80000000200 */
[----:B------:R-:W-:Y:S03]  /*3770*/  LDSM.16.M88.4 R68, [R219+0xc000] ;  /* 0x00c00000db44783b */ /* 0x000fe60000000200 */
        /* <DEDUP_REMOVED lines=8> */
[----:B------:R-:W-:Y:S07]  /*3800*/  LDSM.16.M88.4 R76, [R217+0xc000] ;  /* 0x00c00000d94c783b */ /* 0x000fee0000000200 */
[C---:B-----5:R-:W-:Y:S08]  /*3810*/  HMMA.16816.F32.BF16 R88, R64.reuse, R32, R88 ;  /* 0x000000204058723c */ /* 0x060ff00000041858 */
        /* <DEDUP_REMOVED lines=9> */
[C---:B--2---:R-:W-:Y:S08]  /*38b0*/  HMMA.16816.F32.BF16 R52, R84.reuse, R36, R52 ;  /* 0x000000245434723c */ /* 0x044ff00000041834 */
[----:B------:R-:W-:Y:S01]  /*38c0*/  HMMA.16816.F32.BF16 R48, R84, R38, R48 ;  /* 0x000000265430723c */ /* 0x000fe20000041830 */
[----:B------:R-:W1:Y:S07]  /*38d0*/  LDSM.16.M88.4 R36, [R218+0x16000] ;  /* 0x01600000da24783b */ /* 0x000e6e0000000200 */
[C---:B----4-:R-:W-:Y:S08]  /*38e0*/  HMMA.16816.F32.BF16 R24, R40.reuse, R32, R24 ;  /* 0x000000202818723c */ /* 0x050ff00000041818 */
[----:B------:R-:W-:Y:S01]  /*38f0*/  HMMA.16816.F32.BF16 R20, R40, R34, R20 ;  /* 0x000000222814723c */ /* 0x000fe20000041814 */
[----:B------:R-:W-:Y:S07]  /*3900*/  LDSM.16.M88.4 R32, [R218+0x17800] ;  /* 0x01780000da20783b */ /* 0x000fee0000000200 */
[C---:B------:R-:W-:Y:S08]  /*3910*/  HMMA.16816.F32.BF16 R88, R84.reuse, R44, R88 ;  /* 0x0000002c5458723c */ /* 0x040ff00000041858 */
[----:B------:R-:W-:Y:S01]  /*3920*/  HMMA.16816.F32.BF16 R64, R84, R46, R64 ;  /* 0x0000002e5440723c */ /* 0x000fe20000041840 */
[----:B------:R-:W-:Y:S07]  /*3930*/  LDSM.16.M88.4 R44, [R218+0x16800] ;  /* 0x01680000da2c783b */ /* 0x000fee0000000200 */
[C---:B------:R-:W-:Y:S08]  /*3940*/  HMMA.16816.F32.BF16 R80, R40.reuse, R60, R80 ;  /* 0x0000003c2850723c */ /* 0x040ff00000041850 */
[C---:B------:R-:W-:Y:S01]  /*3950*/  HMMA.16816.F32.BF16 R56, R40.reuse, R62, R56 ;  /* 0x0000003e2838723c */ /* 0x040fe20000041838 */
[----:B------:R-:W2:Y:S07]  /*3960*/  LDSM.16.M88.4 R60, [R218+0x17000] ;  /* 0x01700000da3c783b */ /* 0x000eae0000000200 */
[C---:B---3--:R-:W-:Y:S01]  /*3970*/  HMMA.16816.F32.BF16 R84, R40.reuse, R28, R52 ;  /* 0x0000001c2854723c */ /* 0x048fe20000041834 */
[----:B------:R-:W3:Y:S07]  /*3980*/  LDSM.16.M88.4 R52, [R16+0x16000] ;  /* 0x016000001034783b */ /* 0x000eee0000000200 */
[----:B------:R-:W-:Y:S01]  /*3990*/  HMMA.16816.F32.BF16 R48, R40, R30, R48 ;  /* 0x0000001e2830723c */ /* 0x000fe20000041830 */
[----:B------:R-:W4:Y:S07]  /*39a0*/  LDSM.16.M88.4 R28, [R16+0x17000] ;  /* 0x01700000101c783b */ /* 0x000f2e0000000200 */
[C---:B-1----:R-:W-:Y:S08]  /*39b0*/  HMMA.16816.F32.BF16 R24, R68.reuse, R36, R24 ;  /* 0x000000244418723c */ /* 0x042ff00000041818 */
[----:B------:R-:W-:Y:S01]  /*39c0*/  HMMA.16816.F32.BF16 R20, R68, R38, R20 ;  /* 0x000000264414723c */ /* 0x000fe20000041814 */
[----:B------:R1:W5:Y:S07]  /*39d0*/  LDSM.16.M88.4 R36, [R16+0x16800] ;  /* 0x016800001024783b */ /* 0x00036e0000000200 */
[C---:B------:R-:W-:Y:S08]  /*39e0*/  HMMA.16816.F32.BF16 R88, R40.reuse, R72, R88 ;  /* 0x000000482858723c */ /* 0x040ff00000041858 */
[----:B------:R-:W-:Y:S01]  /*39f0*/  HMMA.16816.F32.BF16 R64, R40, R74, R64 ;  /* 0x0000004a2840723c */ /* 0x000fe20000041840 */
[----:B------:R-:W-:Y:S04]  /*3a00*/  LDSM.16.M88.4 R40, [R215+0xc000] ;  /* 0x00c00000d728783b */ /* 0x000fe80000000200 */
[----:B------:R-:W4:Y:S03]  /*3a10*/  LDSM.16.M88.4 R72, [R211+0x16000] ;  /* 0x01600000d348783b */ /* 0x000f260000000200 */
[----:B--2---:R-:W-:Y:S01]  /*3a20*/  HMMA.16816.F32.BF16 R84, R68, R60, R84 ;  /* 0x0000003c4454723c */ /* 0x004fe20000041854 */
[----:B-1----:R-:W-:-:S04]  /*3a30*/  IADD3 R16, R0, 0x1, RZ ;  /* 0x0000000100107810 */ /* 0x002fc80007ffe0ff */
[C---:B------:R-:W-:Y:S02]  /*3a40*/  ISETP.GE.AND P2, PT, R16.reuse, R11, PT ;  /* 0x0000000b1000720c */ /* 0x040fe40003f46270 */
[----:B------:R-:W-:Y:S01]  /*3a50*/  ISETP.GE.AND P5, PT, R16, R18, PT ;  /* 0x000000121000720c */ /* 0x000fe20003fa6270 */
[C---:B------:R-:W-:Y:S01]  /*3a60*/  HMMA.16816.F32.BF16 R48, R68.reuse, R62, R48 ;  /* 0x0000003e4430723c */ /* 0x040fe20000041830 */
[----:B------:R-:W-:Y:S07]  /*3a70*/  LDSM.16.M88.4 R60, [R211+0x17000] ;  /* 0x01700000d33c783b */ /* 0x000fee0000000200 */
[----:B------:R-:W-:Y:S08]  /*3a80*/  HMMA.16816.F32.BF16 R80, R68, R44, R80 ;  /* 0x0000002c4450723c */ /* 0x000ff00000041850 */
[C---:B---3--:R-:W-:Y:S08]  /*3a90*/  HMMA.16816.F32.BF16 R24, R76.reuse, R52, R24 ;  /* 0x000000344c18723c */ /* 0x048ff00000041818 */
[----:B------:R-:W-:Y:S01]  /*3aa0*/  HMMA.16816.F32.BF16 R52, R76, R54, R20 ;  /* 0x000000364c34723c */ /* 0x000fe20000041814 */
[----:B------:R-:W-:Y:S07]  /*3ab0*/  LDSM.16.M88.4 R20, [R214+0xc000] ;  /* 0x00c00000d614783b */ /* 0x000fee0000000200 */
[C---:B------:R-:W-:Y:S01]  /*3ac0*/  HMMA.16816.F32.BF16 R56, R68.reuse, R46, R56 ;  /* 0x0000002e4438723c */ /* 0x040fe20000041838 */
[----:B------:R-:W-:Y:S07]  /*3ad0*/  LDSM.16.M88.4 R44, [R213+0x6000] ;  /* 0x00600000d52c783b */ /* 0x000fee0000000200 */
[C---:B------:R-:W-:Y:S08]  /*3ae0*/  HMMA.16816.F32.BF16 R88, R68.reuse, R32, R88 ;  /* 0x000000204458723c */ /* 0x040ff00000041858 */
[----:B------:R-:W-:Y:S01]  /*3af0*/  HMMA.16816.F32.BF16 R64, R68, R34, R64 ;  /* 0x000000224440723c */ /* 0x000fe20000041840 */
[----:B------:R-:W1:Y:S07]  /*3b00*/  LDSM.16.M88.4 R32, [R211+0x16800] ;  /* 0x01680000d320783b */ /* 0x000e6e0000000200 */
[C---:B----4-:R-:W-:Y:S08]  /*3b10*/  HMMA.16816.F32.BF16 R84, R76.reuse, R28, R84 ;  /* 0x0000001c4c54723c */ /* 0x050ff00000041854 */
[C---:B------:R-:W-:Y:S08]  /*3b20*/  HMMA.16816.F32.BF16 R48, R76.reuse, R30, R48 ;  /* 0x0000001e4c30723c */ /* 0x040ff00000041830 */
[----:B-----5:R-:W-:Y:S08]  /*3b30*/  HMMA.16816.F32.BF16 R80, R76, R36, R80 ;  /* 0x000000244c50723c */ /* 0x020ff00000041850 */
[C---:B------:R-:W-:Y:S01]  /*3b40*/  HMMA.16816.F32.BF16 R28, R40.reuse, R72, R24 ;  /* 0x00000048281c723c */ /* 0x040fe20000041818 */
[----:B------:R-:W-:Y:S07]  /*3b50*/  LDSM.16.M88.4 R24, [R211+0x17800] ;  /* 0x01780000d318783b */ /* 0x000fee0000000200 */
[----:B------:R-:W-:Y:S08]  /*3b60*/  HMMA.16816.F32.BF16 R52, R40, R74, R52 ;  /* 0x0000004a2834723c */ /* 0x000ff00000041834 */
[----:B------:R-:W-:Y:S01]  /*3b70*/  HMMA.16816.F32.BF16 R56, R76, R38, R56 ;  /* 0x000000264c38723c */ /* 0x000fe20000041838 */
[----:B------:R-:W2:Y:S07]  /*3b80*/  LDSM.16.M88.4 R36, [R213+0x6800] ;  /* 0x00680000d524783b */ /* 0x000eae0000000200 */
[----:B-1----:R-:W-:Y:S08]  /*3b90*/  HMMA.16816.F32.BF16 R80, R40, R32, R80 ;  /* 0x000000202850723c */ /* 0x002ff00000041850 */
[----:B------:R-:W-:Y:S01]  /*3ba0*/  HMMA.16816.F32.BF16 R28, R20, R44, R28 ;  /* 0x0000002c141c723c */ /* 0x000fe2000004181c */
[----:B------:R-:W1:Y:S07]  /*3bb0*/  I2F R44, R16 ;  /* 0x00000010002c7306 */ /* 0x000e6e0000201400 */
[----:B------:R-:W-:Y:S01]  /*3bc0*/  HMMA.16816.F32.BF16 R88, R76, R92, R88 ;  /* 0x0000005c4c58723c */ /* 0x000fe20000041858 */
[----:B------:R-:W3:Y:S07]  /*3bd0*/  I2F R16, R17 ;  /* 0x0000001100107306 */ /* 0x000eee0000201400 */
[----:B------:R-:W-:Y:S08]  /*3be0*/  HMMA.16816.F32.BF16 R52, R20, R46, R52 ;  /* 0x0000002e1434723c */ /* 0x000ff00000041834 */
[----:B------:R-:W-:Y:S01]  /*3bf0*/  HMMA.16816.F32.BF16 R56, R40, R34, R56 ;  /* 0x000000222838723c */ /* 0x000fe20000041838 */
[----:B------:R-:W4:Y:S01]  /*3c00*/  LDSM.16.M88.4 R32, [R213+0x7000] ;  /* 0x00700000d520783b */ /* 0x000f220000000200 */
[----:B-1----:R-:W-:-:S02]  /*3c10*/  FFMA.FTZ R31, R44, UR23, R31 ;  /* 0x000000172c1f7c23 */ /* 0x002fc4000801001f */
[----:B------:R-:W-:-:S03]  /*3c20*/  FFMA.FTZ R29, R44, UR23, R29 ;  /* 0x000000172c1d7c23 */ /* 0x000fc6000801001d */
[----:B------:R-:W-:Y:S01]  /*3c30*/  FSEL R46, R31, -INF , !P2 ;  /* 0xff8000001f2e7808 */ /* 0x000fe20005000000 */
[----:B------:R-:W-:Y:S01]  /*3c40*/  HMMA.16816.F32.BF16 R64, R76, R94, R64 ;  /* 0x0000005e4c40723c */ /* 0x000fe20000041840 */
[----:B------:R-:W-:Y:S02]  /*3c50*/  FSEL R45, R29, -INF , !P5 ;  /* 0xff8000001d2d7808 */ /* 0x000fe40006800000 */
[----:B------:R-:W-:-:S04]  /*3c60*/  IADD3 R29, R0, 0x18, RZ ;  /* 0x00000018001d7810 */ /* 0x000fc80007ffe0ff */
[----:B------:R1:W5:Y:S01]  /*3c70*/  I2F R17, R29 ;  /* 0x0000001d00117306 */ /* 0x0003620000201400 */
[C---:B------:R-:W-:Y:S01]  /*3c80*/  HMMA.16816.F32.BF16 R84, R40.reuse, R60, R84 ;  /* 0x0000003c2854723c */ /* 0x040fe20000041854 */
[C---:B------:R-:W-:Y:S02]  /*3c90*/  FFMA.FTZ R52, R7.reuse, UR23, R52 ;  /* 0x0000001707347c23 */ /* 0x040fe40008010034 */
[----:B------:R-:W-:Y:S02]  /*3ca0*/  FFMA.FTZ R54, R7, UR23, R54 ;  /* 0x0000001707367c23 */ /* 0x000fe40008010036 */
[----:B---3--:R-:W-:Y:S01]  /*3cb0*/  FFMA.FTZ R47, R16, UR23, R53 ;  /* 0x00000017102f7c23 */ /* 0x008fe20008010035 */
[----:B------:R-:W-:Y:S01]  /*3cc0*/  FSEL R31, R52, -INF , !P4 ;  /* 0xff800000341f7808 */ /* 0x000fe20006000000 */
[----:B------:R-:W-:Y:S01]  /*3cd0*/  FFMA.FTZ R52, R16, UR23, R55 ;  /* 0x0000001710347c23 */ /* 0x000fe20008010037 */
[----:B------:R-:W-:Y:S01]  /*3ce0*/  HMMA.16816.F32.BF16 R48, R40, R62, R48 ;  /* 0x0000003e2830723c */ /* 0x000fe20000041830 */
[----:B------:R-:W-:-:S02]  /*3cf0*/  FSEL R54, R54, -INF , !P1 ;  /* 0xff80000036367808 */ /* 0x000fc40004800000 */
[----:B------:R-:W-:Y:S02]  /*3d00*/  FSEL R47, R47, -INF , !P0 ;  /* 0xff8000002f2f7808 */ /* 0x000fe40004000000 */
[C---:B------:R-:W-:Y:S02]  /*3d10*/  ISETP.GE.AND P1, PT, R29.reuse, R18, PT ;  /* 0x000000121d00720c */ /* 0x040fe40003f26270 */
[----:B------:R-:W-:Y:S01]  /*3d20*/  ISETP.GE.AND P0, PT, R29, R11, PT ;  /* 0x0000000b1d00720c */ /* 0x000fe20003f06270 */
[----:B--2---:R-:W-:Y:S01]  /*3d30*/  HMMA.16816.F32.BF16 R80, R20, R36, R80 ;  /* 0x000000241450723c */ /* 0x004fe20000041850 */
[----:B-1----:R-:W-:Y:S02]  /*3d40*/  IADD3 R29, R0, 0x20, RZ ;  /* 0x00000020001d7810 */ /* 0x002fe40007ffe0ff */
[----:B------:R-:W-:-:S05]  /*3d50*/  FSEL R52, R52, -INF , !P6 ;  /* 0xff80000034347808 */ /* 0x000fca0007000000 */
[----:B------:R-:W-:Y:S07]  /*3d60*/  HMMA.16816.F32.BF16 R88, R40, R24, R88 ;  /* 0x000000182858723c */ /* 0x000fee0000041858 */
[C---:B------:R-:W-:Y:S01]  /*3d70*/  IADD3 R24, R0.reuse, 0x11, RZ ;  /* 0x0000001100187810 */ /* 0x040fe20007ffe0ff */
[----:B------:R-:W-:Y:S01]  /*3d80*/  HMMA.16816.F32.BF16 R56, R20, R38, R56 ;  /* 0x000000261438723c */ /* 0x000fe20000041838 */
[----:B------:R-:W1:Y:S01]  /*3d90*/  LDSM.16.M88.4 R36, [R213+0x7800] ;  /* 0x00780000d524783b */ /* 0x000e620000000200 */
[----:B------:R-:W-:Y:S01]  /*3da0*/  IADD3 R25, R0, 0x10, RZ ;  /* 0x0000001000197810 */ /* 0x000fe20007ffe0ff */
[----:B------:R-:W-:-:S04]  /*3db0*/  DEPBAR.LE SB0, 0x0 ;  /* 0x000080000000791a */ /* 0x000fc80000000000 */
[CC--:B------:R-:W-:Y:S01]  /*3dc0*/  ISETP.GE.AND P2, PT, R24.reuse, R18.reuse, PT ;  /* 0x000000121800720c */ /* 0x0c0fe20003f46270 */
[----:B------:R2:W3:Y:S01]  /*3dd0*/  I2F R9, R25 ;  /* 0x0000001900097306 */ /* 0x0004e20000201400 */
[-C--:B------:R-:W-:Y:S01]  /*3de0*/  ISETP.GE.AND P4, PT, R24, R11.reuse, PT ;  /* 0x0000000b1800720c */ /* 0x080fe20003f86270 */
[----:B----4-:R-:W-:Y:S01]  /*3df0*/  HMMA.16816.F32.BF16 R84, R20, R32, R84 ;  /* 0x000000201454723c */ /* 0x010fe20000041854 */
[C---:B------:R-:W-:Y:S02]  /*3e00*/  ISETP.GE.AND P3, PT, R25.reuse, R18, PT ;  /* 0x000000121900720c */ /* 0x040fe40003f66270 */
[----:B------:R-:W-:-:S03]  /*3e10*/  ISETP.GE.AND P5, PT, R25, R11, PT ;  /* 0x0000000b1900720c */ /* 0x000fc60003fa6270 */
[----:B------:R-:W4:Y:S01]  /*3e20*/  I2F R24, R24 ;  /* 0x0000001800187306 */ /* 0x000f220000201400 */
[C---:B------:R-:W-:Y:S01]  /*3e30*/  IADD3 R32, R0.reuse, 0x28, RZ ;  /* 0x0000002800207810 */ /* 0x040fe20007ffe0ff */
[----:B------:R-:W-:Y:S01]  /*3e40*/  HMMA.16816.F32.BF16 R64, R40, R26, R64 ;  /* 0x0000001a2840723c */ /* 0x000fe20000041840 */
[C---:B------:R-:W-:Y:S02]  /*3e50*/  IADD3 R33, R0.reuse, 0x29, RZ ;  /* 0x0000002900217810 */ /* 0x040fe40007ffe0ff */
[----:B--2---:R-:W-:-:S03]  /*3e60*/  IADD3 R25, R0, 0x19, RZ ;  /* 0x0000001900197810 */ /* 0x004fc60007ffe0ff */
[C---:B-----5:R-:W-:Y:S02]  /*3e70*/  FFMA.FTZ R56, R17.reuse, UR23, R56 ;  /* 0x0000001711387c23 */ /* 0x060fe40008010038 */
[----:B------:R-:W-:Y:S01]  /*3e80*/  HMMA.16816.F32.BF16 R48, R20, R34, R48 ;  /* 0x000000221430723c */ /* 0x000fe20000041830 */
[----:B------:R-:W-:Y:S01]  /*3e90*/  FFMA.FTZ R40, R17, UR23, R58 ;  /* 0x0000001711287c23 */ /* 0x000fe2000801003a */
[----:B------:R2:W-:Y:S01]  /*3ea0*/  I2F R16, R25 ;  /* 0x0000001900107306 */ /* 0x0005e20000201400 */
[----:B---3--:R-:W-:Y:S01]  /*3eb0*/  FFMA.FTZ R7, R9, UR23, R80 ;  /* 0x0000001709077c23 */ /* 0x008fe20008010050 */
[----:B------:R-:W-:Y:S01]  /*3ec0*/  ISETP.GE.AND P6, PT, R25, R18, PT ;  /* 0x000000121900720c */ /* 0x000fe20003fc6270 */
[----:B------:R-:W-:Y:S01]  /*3ed0*/  FFMA.FTZ R44, R9, UR23, R82 ;  /* 0x00000017092c7c23 */ /* 0x000fe20008010052 */
[----:B------:R-:W-:Y:S01]  /*3ee0*/  FSEL R27, R56, -INF , !P1 ;  /* 0xff800000381b7808 */ /* 0x000fe20004800000 */
[C---:B----4-:R-:W-:Y:S01]  /*3ef0*/  FFMA.FTZ R81, R24.reuse, UR23, R81 ;  /* 0x0000001718517c23 */ /* 0x050fe20008010051 */
[----:B------:R-:W-:Y:S01]  /*3f00*/  FSEL R7, R7, -INF , !P3 ;  /* 0xff80000007077808 */ /* 0x000fe20005800000 */
[----:B------:R-:W-:Y:S01]  /*3f10*/  FFMA.FTZ R83, R24, UR23, R83 ;  /* 0x0000001718537c23 */ /* 0x000fe20008010053 */
[----:B------:R-:W-:Y:S01]  /*3f20*/  IADD3 R24, R0, 0x21, RZ ;  /* 0x0000002100187810 */ /* 0x000fe20007ffe0ff */
[----:B------:R-:W3:Y:S01]  /*3f30*/  I2F R17, R32 ;  /* 0x0000002000117306 */ /* 0x000ee20000201400 */
[----:B------:R-:W-:-:S02]  /*3f40*/  ISETP.GE.AND P3, PT, R25, R11, PT ;  /* 0x0000000b1900720c */ /* 0x000fc40003f66270 */
[----:B------:R-:W-:Y:S01]  /*3f50*/  FSEL R44, R44, -INF , !P5 ;  /* 0xff8000002c2c7808 */ /* 0x000fe20006800000 */
[C---:B-1----:R-:W-:Y:S01]  /*3f60*/  HMMA.16816.F32.BF16 R88, R20.reuse, R36, R88 ;  /* 0x000000241458723c */ /* 0x042fe20000041858 */
[----:B------:R-:W-:Y:S02]  /*3f70*/  FSEL R42, R83, -INF , !P4 ;  /* 0xff800000532a7808 */ /* 0x000fe40006000000 */
[----:B--2---:R-:W-:Y:S01]  /*3f80*/  FSEL R25, R81, -INF , !P2 ;  /* 0xff80000051197808 */ /* 0x004fe20005000000 */
[----:B------:R1:W2:Y:S01]  /*3f90*/  I2F R26, R24 ;  /* 0x00000018001a7306 */ /* 0x0002a20000201400 */
[CC--:B------:R-:W-:Y:S02]  /*3fa0*/  ISETP.GE.AND P5, PT, R29.reuse, R18.reuse, PT ;  /* 0x000000121d00720c */ /* 0x0c0fe40003fa6270 */
[----:B------:R-:W-:Y:S01]  /*3fb0*/  ISETP.GE.AND P2, PT, R29, R11, PT ;  /* 0x0000000b1d00720c */ /* 0x000fe20003f46270 */
[----:B------:R-:W-:Y:S01]  /*3fc0*/  HMMA.16816.F32.BF16 R64, R20, R38, R64 ;  /* 0x000000261440723c */ /* 0x000fe20000041840 */
[----:B------:R-:W-:-:S02]  /*3fd0*/  ISETP.GE.AND P4, PT, R24, R18, PT ;  /* 0x000000121800720c */ /* 0x000fc40003f86270 */
[-C--:B------:R-:W-:Y:S01]  /*3fe0*/  ISETP.GE.AND P1, PT, R24, R11.reuse, PT ;  /* 0x0000000b1800720c */ /* 0x080fe20003f26270 */
[----:B------:R4:W5:Y:S01]  /*3ff0*/  I2F R9, R29 ;  /* 0x0000001d00097306 */ /* 0x0009620000201400 */
[----:B------:R-:W-:Y:S01]  /*4000*/  FSEL R40, R40, -INF , !P0 ;  /* 0xff80000028287808 */ /* 0x000fe20004000000 */
[C---:B---3--:R-:W-:Y:S01]  /*4010*/  FFMA.FTZ R48, R17.reuse, UR23, R48 ;  /* 0x0000001711307c23 */ /* 0x048fe20008010030 */
[----:B------:R-:W-:Y:S01]  /*4020*/  ISETP.GE.AND P0, PT, R32, R18, PT ;  /* 0x000000122000720c */ /* 0x000fe20003f06270 */
[----:B------:R-:W-:Y:S01]  /*4030*/  FFMA.FTZ R50, R17, UR23, R50 ;  /* 0x0000001711327c23 */ /* 0x000fe20008010032 */
[----:B------:R-:W-:Y:S02]  /*4040*/  IADD3 R20, R0, 0x31, RZ ;  /* 0x0000003100147810 */ /* 0x000fe40007ffe0ff */
[----:B------:R-:W-:Y:S01]  /*4050*/  FSEL R133, R48, -INF , !P0 ;  /* 0xff80000030857808 */ /* 0x000fe20004000000 */
[----:B-1----:R-:W-:Y:S01]  /*4060*/  FFMA.FTZ R24, R16, UR23, R59 ;  /* 0x0000001710187c23 */ /* 0x002fe2000801003b */
[----:B------:R-:W-:Y:S01]  /*4070*/  ISETP.GE.AND P0, PT, R20, R11, PT ;  /* 0x0000000b1400720c */ /* 0x000fe20003f06270 */
[C---:B--2---:R-:W-:Y:S01]  /*4080*/  FFMA.FTZ R87, R26.reuse, UR23, R87 ;  /* 0x000000171a577c23 */ /* 0x044fe20008010057 */
[----:B------:R-:W1:Y:S01]  /*4090*/  I2F R21, R0 ;  /* 0x0000000000157306 */ /* 0x000e620000201400 */
[----:B------:R-:W-:Y:S01]  /*40a0*/  FFMA.FTZ R85, R26, UR23, R85 ;  /* 0x000000171a557c23 */ /* 0x000fe20008010055 */
[----:B------:R-:W-:-:S02]  /*40b0*/  FSEL R24, R24, -INF , !P3 ;  /* 0xff80000018187808 */ /* 0x000fc40005800000 */
[----:B------:R-:W-:Y:S01]  /*40c0*/  FSEL R134, R87, -INF , !P1 ;  /* 0xff80000057867808 */ /* 0x000fe20004800000 */
[----:B----4-:R-:W-:Y:S01]  /*40d0*/  FFMA.FTZ R29, R16, UR23, R57 ;  /* 0x00000017101d7c23 */ /* 0x010fe20008010039 */
[----:B------:R-:W-:Y:S01]  /*40e0*/  ISETP.GE.AND P1, PT, R20, R18, PT ;  /* 0x000000121400720c */ /* 0x000fe20003f26270 */
[C---:B-----5:R-:W-:Y:S01]  /*40f0*/  FFMA.FTZ R84, R9.reuse, UR23, R84 ;  /* 0x0000001709547c23 */ /* 0x060fe20008010054 */
[----:B------:R-:W2:Y:S01]  /*4100*/  I2F R16, R33 ;  /* 0x0000002100107306 */ /* 0x000ea20000201400 */
[----:B------:R-:W-:Y:S01]  /*4110*/  FFMA.FTZ R86, R9, UR23, R86 ;  /* 0x0000001709567c23 */ /* 0x000fe20008010056 */
[----:B------:R-:W-:Y:S02]  /*4120*/  FSEL R29, R29, -INF , !P6 ;  /* 0xff8000001d1d7808 */ /* 0x000fe40007000000 */
[----:B------:R-:W-:Y:S02]  /*4130*/  ISETP.GE.AND P6, PT, R32, R11, PT ;  /* 0x0000000b2000720c */ /* 0x000fe40003fc6270 */
[----:B------:R-:W-:-:S02]  /*4140*/  IADD3 R32, R0, 0x30, RZ ;  /* 0x0000003000207810 */ /* 0x000fc40007ffe0ff */
[----:B------:R-:W3:Y:S01]  /*4150*/  I2F R20, R20 ;  /* 0x0000001400147306 */ /* 0x000ee20000201400 */
[-C--:B------:R-:W-:Y:S01]  /*4160*/  ISETP.GE.AND P3, PT, R33, R18.reuse, PT ;  /* 0x000000122100720c */ /* 0x080fe20003f66270 */
[C---:B-1----:R-:W-:Y:S01]  /*4170*/  FFMA.FTZ R28, R21.reuse, UR23, R28 ;  /* 0x00000017151c7c23 */ /* 0x042fe2000801001c */
[----:B------:R-:W-:Y:S01]  /*4180*/  FSEL R132, R50, -INF , !P6 ;  /* 0xff80000032847808 */ /* 0x000fe20007000000 */
[----:B------:R-:W-:Y:S01]  /*4190*/  FFMA.FTZ R30, R21, UR23, R30 ;  /* 0x00000017151e7c23 */ /* 0x000fe2000801001e */
[----:B------:R-:W-:Y:S02]  /*41a0*/  ISETP.GE.AND P6, PT, R0, R18, PT ;  /* 0x000000120000720c */ /* 0x000fe40003fc6270 */
[----:B------:R-:W-:Y:S01]  /*41b0*/  FSEL R137, R84, -INF , !P5 ;  /* 0xff80000054897808 */ /* 0x000fe20006800000 */
[----:B------:R-:W1:Y:S01]  /*41c0*/  I2F R9, R32 ;  /* 0x0000002000097306 */ /* 0x000e620000201400 */
[----:B--2---:R-:W-:Y:S01]  /*41d0*/  FFMA.FTZ R49, R16, UR23, R49 ;  /* 0x0000001710317c23 */ /* 0x004fe20008010031 */
[----:B------:R-:W-:Y:S01]  /*41e0*/  FSEL R136, R86, -INF , !P2 ;  /* 0xff80000056887808 */ /* 0x000fe20005000000 */
[----:B------:R-:W-:Y:S01]  /*41f0*/  FFMA.FTZ R51, R16, UR23, R51 ;  /* 0x0000001710337c23 */ /* 0x000fe20008010033 */
[----:B------:R-:W-:-:S02]  /*4200*/  IADD3 R16, R0, 0x38, RZ ;  /* 0x0000003800107810 */ /* 0x000fc40007ffe0ff */
[----:B------:R-:W-:Y:S02]  /*4210*/  FSEL R127, R49, -INF , !P3 ;  /* 0xff800000317f7808 */ /* 0x000fe40005800000 */
[-C--:B------:R-:W-:Y:S01]  /*4220*/  ISETP.GE.AND P3, PT, R0, R11.reuse, PT ;  /* 0x0000000b0000720c */ /* 0x080fe20003f66270 */
[----:B---3--:R-:W-:Y:S01]  /*4230*/  FFMA.FTZ R34, R20, UR23, R91 ;  /* 0x0000001714227c23 */ /* 0x008fe2000801005b */
[----:B------:R-:W-:Y:S01]  /*4240*/  IADD3 R0, R0, 0x39, RZ ;  /* 0x0000003900007810 */ /* 0x000fe20007ffe0ff */
[----:B------:R-:W-:Y:S01]  /*4250*/  FFMA.FTZ R35, R20, UR23, R89 ;  /* 0x0000001714237c23 */ /* 0x000fe20008010059 */
[----:B------:R-:W-:Y:S02]  /*4260*/  ISETP.GE.AND P5, PT, R33, R11, PT ;  /* 0x0000000b2100720c */ /* 0x000fe40003fa6270 */
[----:B------:R-:W2:Y:S01]  /*4270*/  I2F R22, R0 ;  /* 0x0000000000167306 */ /* 0x000ea20000201400 */
[----:B------:R-:W-:Y:S01]  /*4280*/  FSEL R34, R34, -INF , !P0 ;  /* 0xff80000022227808 */ /* 0x000fe20004000000 */
[C---:B-1----:R-:W-:Y:S01]  /*4290*/  FFMA.FTZ R88, R9.reuse, UR23, R88 ;  /* 0x0000001709587c23 */ /* 0x042fe20008010058 */
[----:B------:R-:W-:Y:S01]  /*42a0*/  PLOP3.LUT P0, PT, PT, PT, UP0, 0x80, 0x0 ;  /* 0x000000000000781c */ /* 0x000fe20003f0f008 */
[----:B------:R-:W-:Y:S01]  /*42b0*/  FFMA.FTZ R90, R9, UR23, R90 ;  /* 0x00000017095a7c23 */ /* 0x000fe2000801005a */
[----:B------:R-:W-:-:S02]  /*42c0*/  ISETP.GE.AND P2, PT, R32, R18, PT ;  /* 0x000000122000720c */ /* 0x000fc40003f46270 */
[----:B------:R-:W-:Y:S01]  /*42d0*/  FSEL R135, R85, -INF , !P4 ;  /* 0xff80000055877808 */ /* 0x000fe20006000000 */
[----:B------:R-:W1:Y:S01]  /*42e0*/  I2F R9, R16 ;  /* 0x0000001000097306 */ /* 0x000e620000201400 */
[-C--:B------:R-:W-:Y:S02]  /*42f0*/  ISETP.GE.AND P4, PT, R32, R11.reuse, PT ;  /* 0x0000000b2000720c */ /* 0x080fe40003f86270 */
[----:B------:R-:W-:Y:S02]  /*4300*/  FSEL R126, R51, -INF , !P5 ;  /* 0xff800000337e7808 */ /* 0x000fe40006800000 */
[----:B------:R-:W-:Y:S02]  /*4310*/  FSEL R125, R88, -INF , !P2 ;  /* 0xff800000587d7808 */ /* 0x000fe40005000000 */
[----:B------:R-:W-:Y:S01]  /*4320*/  ISETP.GE.AND P5, PT, R16, R18, PT ;  /* 0x000000121000720c */ /* 0x000fe20003fa6270 */
[----:B--2---:R-:W-:Y:S01]  /*4330*/  FFMA.FTZ R17, R22, UR23, R65 ;  /* 0x0000001716117c23 */ /* 0x004fe20008010041 */
[----:B------:R-:W-:Y:S01]  /*4340*/  BAR.SYNC.DEFER_BLOCKING 0x0 ;  /* 0x0000000000007b1d */ /* 0x000fe20000010000 */
[----:B------:R-:W-:-:S02]  /*4350*/  ISETP.GE.AND P2, PT, R16, R11, PT ;  /* 0x0000000b1000720c */ /* 0x000fc40003f46270 */
[----:B------:R-:W-:Y:S02]  /*4360*/  FSEL R124, R90, -INF , !P4 ;  /* 0xff8000005a7c7808 */ /* 0x000fe40006000000 */
[----:B------:R-:W-:Y:S01]  /*4370*/  FSEL R35, R35, -INF , !P1 ;  /* 0xff80000023237808 */ /* 0x000fe20004800000 */
[C---:B-1----:R-:W-:Y:S01]  /*4380*/  FFMA.FTZ R33, R9.reuse, UR23, R64 ;  /* 0x0000001709217c23 */ /* 0x042fe20008010040 */
[C---:B------:R-:W-:Y:S01]  /*4390*/  ISETP.GE.AND P4, PT, R0.reuse, R18, PT ;  /* 0x000000120000720c */ /* 0x040fe20003f86270 */
[----:B------:R-:W-:Y:S01]  /*43a0*/  FFMA.FTZ R32, R9, UR23, R66 ;  /* 0x0000001709207c23 */ /* 0x000fe20008010042 */
[----:B------:R-:W-:Y:S01]  /*43b0*/  ISETP.GE.AND P1, PT, R0, R11, PT ;  /* 0x0000000b0000720c */ /* 0x000fe20003f26270 */
[----:B------:R-:W-:Y:S01]  /*43c0*/  FFMA.FTZ R16, R22, UR23, R67 ;  /* 0x0000001716107c23 */ /* 0x000fe20008010043 */
[----:B------:R-:W-:Y:S02]  /*43d0*/  FSEL R33, R33, -INF , !P5 ;  /* 0xff80000021217808 */ /* 0x000fe40006800000 */
[----:B------:R-:W-:-:S02]  /*43e0*/  FSEL R32, R32, -INF , !P2 ;  /* 0xff80000020207808 */ /* 0x000fc40005000000 */
        /* <DEDUP_REMOVED lines=75> */
.L_x_988:
[----:B------:R-:W-:Y:S05]  /*48a0*/  BSYNC B0 ;  /* 0x0000000000007941 */ /* 0x000fea0003800000 */
.L_x_987:
[----:B------:R-:W0:Y:S02]  /*48b0*/  LDGDEPBAR ;  /* 0x00000000000079af */ /* 0x000e240000000000 */
.L_x_986:
[----:B------:R-:W-:Y:S01]  /*48c0*/  FMNMX.FTZ R9, R237, R46, !PT ;  /* 0x0000002eed097209 */ /* 0x000fe20007810000 */
[----:B------:R-:W-:Y:S01]  /*48d0*/  IMAD.WIDE.U32 R222, R10, -0x326172a9, RZ ;  /* 0xcd9e8d570ade7825 */ /* 0x000fe200078e00ff */
[----:B------:R-:W-:Y:S01]  /*48e0*/  FMNMX.FTZ R2, R194, R45, !PT ;  /* 0x0000002dc2027209 */ /* 0x000fe20007810000 */
        /* <DEDUP_REMOVED lines=36> */
[----:B-1----:R-:W-:Y:S01]  /*4b30*/  LDSM.16.MT88.4 R48, [R209+0x18000] ;  /* 0x01800000d130783b */ /* 0x002fe20000004200 */
        /* <DEDUP_REMOVED lines=17> */
[----:B------:R-:W-:-:S02]  /*4c50*/  LOP3.LUT R9, R6, UR32, RZ, 0x3c, !PT ;  /* 0x0000002006097c12 */ /* 0x000fc4000f8e3cff */
[----:B------:R-:W-:Y:S01]  /*4c60*/  LOP3.LUT R6, R153, UR9, RZ, 0x3c, !PT ;  /* 0x0000000999067c12 */ /* 0x000fe2000f8e3cff */
[----:B------:R-:W1:Y:S01]  /*4c70*/  SHFL.BFLY PT, R23, R20, 0x2, 0x1f ;  /* 0x0c401f0014177f89 */ /* 0x000e6200000e0000 */
[----:B------:R-:W-:Y:S01]  /*4c80*/  LOP3.LUT R220, R223, R9, RZ, 0x3c, !PT ;  /* 0x00000009dfdc7212 */ /* 0x000fe200078e3cff */
[----:B------:R-:W-:Y:S02]  /*4c90*/  UIADD3 UR9, UR32, 0x1715609d, URZ ;  /* 0x1715609d20097890 */ /* 0x000fe4000fffe03f */
[----:B------:R-:W2:Y:S01]  /*4ca0*/  SHFL.BFLY PT, R21, R2, 0x2, 0x1f ;  /* 0x0c401f0002157f89 */ /* 0x000ea200000e0000 */
[----:B------:R-:W-:-:S03]  /*4cb0*/  IMAD.WIDE.U32 R204, R6, -0x326172a9, RZ ;  /* 0xcd9e8d5706cc7825 */ /* 0x000fc600078e00ff */
[----:B------:R-:W-:Y:S01]  /*4cc0*/  LDSM.16.MT88.4 R72, [R210+0x1a000] ;  /* 0x01a00000d248783b */ /* 0x000fe20000004200 */
[----:B------:R-:W-:Y:S01]  /*4cd0*/  IMAD.WIDE.U32 R220, R220, -0x2daee0ad, RZ ;  /* 0xd2511f53dcdc7825 */ /* 0x000fe200078e00ff */
[----:B------:R-:W-:Y:S02]  /*4ce0*/  LOP3.LUT R6, R205, UR16, R222, 0x96, !PT ;  /* 0x00000010cd067c12 */ /* 0x000fe4000f8e96de */
[----:B------:R-:W-:Y:S02]  /*4cf0*/  LDSM.16.MT88.4 R108, [R209+0x1a800] ;  /* 0x01a80000d16c783b */ /* 0x000fe40000004200 */
[----:B------:R-:W-:Y:S01]  /*4d00*/  LOP3.LUT R206, R221, UR8, R152, 0x96, !PT ;  /* 0x00000008ddce7c12 */ /* 0x000fe2000f8e9698 */
[----:B------:R-:W-:Y:S01]  /*4d10*/  IMAD.WIDE.U32 R238, R6, -0x2daee0ad, RZ ;  /* 0xd2511f5306ee7825 */ /* 0x000fe200078e00ff */
[----:B------:R-:W-:Y:S01]  /*4d20*/  UIADD3 UR8, UR33, -0x56f99767, URZ ;  /* 0xa906689921087890 */ /* 0x000fe2000fffe03f */
[----:B------:R-:W-:Y:S02]  /*4d30*/  LDSM.16.MT88.4 R112, [R209+0x1c000] ;  /* 0x01c00000d170783b */ /* 0x000fe40000004200 */
[----:B------:R-:W-:Y:S01]  /*4d40*/  IMAD.WIDE.U32 R206, R206, -0x326172a9, RZ ;  /* 0xcd9e8d57cece7825 */ /* 0x000fe200078e00ff */
[----:B------:R-:W-:Y:S01]  /*4d50*/  LOP3.LUT R6, R239, UR14, R220, 0x96, !PT ;  /* 0x0000000eef067c12 */ /* 0x000fe2000f8e96dc */
[----:B------:R-:W-:Y:S01]  /*4d60*/  LDSM.16.MT88.4 R116, [R210+0x1a800] ;  /* 0x01a80000d274783b */ /* 0x000fe20000004200 */
[----:B-1----:R-:W-:-:S03]  /*4d70*/  FMNMX.FTZ R23, R20, R23, !PT ;  /* 0x0000001714177209 */ /* 0x002fc60007810000 */
[----:B------:R-:W-:Y:S01]  /*4d80*/  IMAD.WIDE.U32 R200, R6, -0x326172a9, RZ ;  /* 0xcd9e8d5706c87825 */ /* 0x000fe200078e00ff */
[----:B------:R-:W-:Y:S01]  /*4d90*/  LOP3.LUT R204, R207, UR15, R204, 0x96, !PT ;  /* 0x0000000fcfcc7c12 */ /* 0x000fe2000f8e96cc */
[----:B------:R-:W-:Y:S01]  /*4da0*/  LDSM.16.MT88.4 R120, [R208+0x1c000] ;  /* 0x01c00000d078783b */ /* 0x000fe20000004200 */
[----:B--2---:R-:W-:Y:S02]  /*4db0*/  FMNMX.FTZ R21, R2, R21, !PT ;  /* 0x0000001502157209 */ /* 0x004fe40007810000 */
[----:B------:R-:W-:Y:S01]  /*4dc0*/  LOP3.LUT R6, R201, UR13, R206, 0x96, !PT ;  /* 0x0000000dc9067c12 */ /* 0x000fe2000f8e96ce */
[----:B------:R-:W1:Y:S01]  /*4dd0*/  SHFL.BFLY PT, R0, R23, 0x1, 0x1f ;  /* 0x0c201f0017007f89 */ /* 0x000e6200000e0000 */
[----:B------:R-:W-:-:S03]  /*4de0*/  IMAD.WIDE.U32 R204, R204, -0x2daee0ad, RZ ;  /* 0xd2511f53cccc7825 */ /* 0x000fc600078e00ff */
[----:B------:R-:W2:Y:S02]  /*4df0*/  SHFL.BFLY PT, R2, R21, 0x1, 0x1f ;  /* 0x0c201f0015027f89 */ /* 0x000ea400000e0000 */
[----:B------:R-:W-:Y:S02]  /*4e00*/  LOP3.LUT R238, R205, UR12, R238, 0x96, !PT ;  /* 0x0000000ccdee7c12 */ /* 0x000fe4000f8e96ee */
[----:B------:R-:W-:Y:S03]  /*4e10*/  LDSM.16.MT88.4 R104, [R210+0x1c000] ;  /* 0x01c00000d268783b */ /* 0x000fe60000004200 */
[----:B------:R-:W-:Y:S01]  /*4e20*/  IMAD.WIDE.U32 R238, R238, -0x326172a9, RZ ;  /* 0xcd9e8d57eeee7825 */ /* 0x000fe200078e00ff */
[----:B------:R-:W-:Y:S04]  /*4e30*/  LDSM.16.MT88.4 R148, [R212+0x1e000] ;  /* 0x01e00000d494783b */ /* 0x000fe80000004200 */
[----:B------:R-:W-:-:S05]  /*4e40*/  LOP3.LUT R200, R239, UR11, R200, 0x96, !PT ;  /* 0x0000000befc87c12 */ /* 0x000fca000f8e96c8 */
[----:B------:R-:W-:Y:S01]  /*4e50*/  IMAD.WIDE.U32 R200, R200, -0x2daee0ad, RZ ;  /* 0xd2511f53c8c87825 */ /* 0x000fe200078e00ff */
[----:B-1----:R-:W-:Y:S02]  /*4e60*/  FMNMX.FTZ R0, R23, R0, !PT ;  /* 0x0000000017007209 */ /* 0x002fe40007810000 */
[----:B--2---:R-:W-:-:S03]  /*4e70*/  FMNMX.FTZ R2, R21, R2, !PT ;  /* 0x0000000215027209 */ /* 0x004fc60007810000 */
[C---:B------:R-:W-:Y:S01]  /*4e80*/  FMUL.FTZ R231, R0.reuse, c[0x0][0x23c] ;  /* 0x00008f0000e77a20 */ /* 0x040fe20000410000 */
[----:B------:R-:W-:Y:S01]  /*4e90*/  FSETP.NEU.FTZ.AND P1, PT, R0, -INF , PT ;  /* 0xff8000000000780b */ /* 0x000fe20003f3d000 */
[----:B------:R-:W-:-:S03]  /*4ea0*/  IMAD.WIDE.U32 R20, R6, -0x2daee0ad, RZ ;  /* 0xd2511f5306147825 */ /* 0x000fc600078e00ff */
[----:B------:R-:W-:Y:S01]  /*4eb0*/  FSEL R231, R231, RZ, P1 ;  /* 0x000000ffe7e77208 */ /* 0x000fe20000800000 */
[C---:B------:R-:W-:Y:S01]  /*4ec0*/  FMUL.FTZ R232, R2.reuse, c[0x0][0x23c] ;  /* 0x00008f0002e87a20 */ /* 0x040fe20000410000 */
[----:B------:R-:W-:Y:S02]  /*4ed0*/  FSETP.NEU.FTZ.AND P1, PT, R2, -INF , PT ;  /* 0xff8000000200780b */ /* 0x000fe40003f3d000 */
[----:B------:R-:W-:Y:S01]  /*4ee0*/  LOP3.LUT R202, R201, UR8, R20, 0x96, !PT ;  /* 0x00000008c9ca7c12 */ /* 0x000fe2000f8e9614 */
[--C-:B------:R-:W-:Y:S01]  /*4ef0*/  FFMA.FTZ R237, R237, c[0x0][0x23c], -R231.reuse ;  /* 0x00008f00eded7a23 */ /* 0x100fe200000108e7 */
[----:B------:R-:W-:Y:S01]  /*4f00*/  FSEL R232, R232, RZ, P1 ;  /* 0x000000ffe8e87208 */ /* 0x000fe20000800000 */
[----:B------:R-:W-:Y:S01]  /*4f10*/  FFMA.FTZ R234, R46, c[0x0][0x23c], -R231 ;  /* 0x00008f002eea7a23 */ /* 0x000fe200000108e7 */
[----:B------:R-:W-:Y:S01]  /*4f20*/  LOP3.LUT R204, R21, UR10, R204, 0x96, !PT ;  /* 0x0000000a15cc7c12 */ /* 0x000fe2000f8e96cc */
[----:B------:R-:W-:Y:S02]  /*4f30*/  IMAD.WIDE.U32 R202, R202, -0x326172a9, RZ ;  /* 0xcd9e8d57caca7825 */ /* 0x000fe400078e00ff */
[----:B------:R-:W-:Y:S02]  /*4f40*/  MUFU.EX2 R237, R237 ;  /* 0x000000ed00ed7308 */ /* 0x000fe40000000800 */
[--C-:B------:R-:W-:Y:S01]  /*4f50*/  FFMA.FTZ R194, R194, c[0x0][0x23c], -R232.reuse ;  /* 0x00008f00c2c27a23 */ /* 0x100fe200000108e8 */
[C---:B------:R-:W-:Y:S01]  /*4f60*/  LOP3.LUT R23, R202.reuse, 0xffff, RZ, 0xc0, !PT ;  /* 0x0000ffffca177812 */ /* 0x040fe200078ec0ff */
[--C-:B------:R-:W-:Y:S01]  /*4f70*/  FFMA.FTZ R193, R45, c[0x0][0x23c], -R232.reuse ;  /* 0x00008f002dc17a23 */ /* 0x100fe200000108e8 */
[----:B------:R-:W-:Y:S01]  /*4f80*/  LOP3.LUT R22, R202, 0xff, RZ, 0xc0, !PT ;  /* 0x000000ffca167812 */ /* 0x000fe200078ec0ff */
[--C-:B------:R-:W-:Y:S01]  /*4f90*/  FFMA.FTZ R192, R31, c[0x0][0x23c], -R232.reuse ;  /* 0x00008f001fc07a23 */ /* 0x100fe200000108e8 */
[----:B------:R-:W-:Y:S01]  /*4fa0*/  SHF.R.U32.HI R23, RZ, 0x8, R23 ;  /* 0x00000008ff177819 */ /* 0x000fe20000011617 */
[----:B------:R-:W-:Y:S01]  /*4fb0*/  FFMA.FTZ R189, R47, c[0x0][0x23c], -R232 ;  /* 0x00008f002fbd7a23 */ /* 0x000fe200000108e8 */
[----:B------:R-:W-:Y:S01]  /*4fc0*/  MUFU.EX2 R194, R194 ;  /* 0x000000c200c27308 */ /* 0x000fe20000000800 */
[----:B------:R-:W-:Y:S01]  /*4fd0*/  IMAD.WIDE.U32 R204, R204, -0x326172a9, RZ ;  /* 0xcd9e8d57cccc7825 */ /* 0x000fe200078e00ff */
[----:B------:R-:W-:-:S02]  /*4fe0*/  PRMT R22, R22, 0x5410, R23 ;  /* 0x0000541016167816 */ /* 0x000fc40000000017 */
[----:B------:R-:W-:Y:S01]  /*4ff0*/  SHF.R.U32.HI R6, RZ, 0x10, R202 ;  /* 0x00000010ff067819 */ /* 0x000fe200000116ca */
[--C-:B------:R-:W-:Y:S01]  /*5000*/  FFMA.FTZ R191, R54, c[0x0][0x23c], -R231.reuse ;  /* 0x00008f0036bf7a23 */ /* 0x100fe200000108e7 */
[----:B------:R-:W-:Y:S01]  /*5010*/  LOP3.LUT R23, R203, UR34, R204, 0x96, !PT ;  /* 0x00000022cb177c12 */ /* 0x000fe2000f8e96cc */
[----:B------:R-:W-:Y:S01]  /*5020*/  FFMA.FTZ R190, R52, c[0x0][0x23c], -R231 ;  /* 0x00008f0034be7a23 */ /* 0x000fe200000108e7 */
[----:B------:R-:W1:Y:S01]  /*5030*/  MUFU.EX2 R193, R193 ;  /* 0x000000c100c17308 */ /* 0x000e620000000800 */
[----:B------:R-:W-:Y:S01]  /*5040*/  LOP3.LUT R238, R205, UR9, R238, 0x96, !PT ;  /* 0x00000009cdee7c12 */ /* 0x000fe2000f8e96ee */
[--C-:B------:R-:W-:Y:S01]  /*5050*/  HSET2.LE.AND R22, R22, R235.reuse, PT ;  /* 0x000000eb16167233 */ /* 0x100fe20003803000 */
[----:B------:R-:W-:Y:S01]  /*5060*/  LOP3.LUT R31, R23, 0xffff, RZ, 0xc0, !PT ;  /* 0x0000ffff171f7812 */ /* 0x000fe200078ec0ff */
[--C-:B------:R-:W-:Y:S01]  /*5070*/  FFMA.FTZ R188, R7, c[0x0][0x23c], -R232.reuse ;  /* 0x00008f0007bc7a23 */ /* 0x100fe200000108e8 */
[----:B------:R-:W-:Y:S01]  /*5080*/  LOP3.LUT R28, R23, 0xff, RZ, 0xc0, !PT ;  /* 0x000000ff171c7812 */ /* 0x000fe200078ec0ff */
[----:B------:R-:W-:Y:S01]  /*5090*/  IMAD.WIDE.U32 R238, R238, -0x2daee0ad, RZ ;  /* 0xd2511f53eeee7825 */ /* 0x000fe200078e00ff */
[----:B------:R-:W-:Y:S01]  /*50a0*/  SHF.R.U32.HI R31, RZ, 0x8, R31 ;  /* 0x00000008ff1f7819 */ /* 0x000fe2000001161f */
[----:B------:R-:W-:Y:S01]  /*50b0*/  MUFU.EX2 R192, R192 ;  /* 0x000000c000c07308 */ /* 0x000fe20000000800 */
[----:B------:R-:W-:Y:S01]  /*50c0*/  SHF.R.U32.HI R26, RZ, 0x10, R23 ;  /* 0x00000010ff1a7819 */ /* 0x000fe20000011617 */
[--C-:B------:R-:W-:Y:S01]  /*50d0*/  FFMA.FTZ R180, R27, c[0x0][0x23c], -R232.reuse ;  /* 0x00008f001bb47a23 */ /* 0x100fe200000108e8 */
[----:B------:R-:W-:Y:S01]  /*50e0*/  PRMT R28, R28, 0x5410, R31 ;  /* 0x000054101c1c7816 */ /* 0x000fe2000000001f */
[----:B------:R-:W-:Y:S01]  /*50f0*/  FFMA.FTZ R179, R29, c[0x0][0x23c], -R232 ;  /* 0x00008f001db37a23 */ /* 0x000fe200000108e8 */
[----:B------:R-:W-:Y:S01]  /*5100*/  SHF.R.U32.HI R23, RZ, 0x18, R23 ;  /* 0x00000018ff177819 */ /* 0x000fe20000011617 */
[--C-:B------:R-:W-:Y:S01]  /*5110*/  FFMA.FTZ R178, R24, c[0x0][0x23c], -R231.reuse ;  /* 0x00008f0018b27a23 */ /* 0x100fe200000108e7 */
[----:B------:R-:W-:Y:S01]  /*5120*/  LOP3.LUT R26, R26, 0xff, RZ, 0xc0, !PT ;  /* 0x000000ff1a1a7812 */ /* 0x000fe200078ec0ff */
[----:B------:R-:W2:Y:S01]  /*5130*/  MUFU.EX2 R189, R189 ;  /* 0x000000bd00bd7308 */ /* 0x000ea20000000800 */
[----:B-1----:R-:W-:Y:S01]  /*5140*/  F2FP.BF16.PACK_AB R182, R193, R194 ;  /* 0x000000c2c1b6723e */ /* 0x002fe200000010ff */
[--C-:B------:R-:W-:Y:S01]  /*5150*/  HSET2.LE.AND R28, R28, R235.reuse, PT ;  /* 0x000000eb1c1c7233 */ /* 0x100fe20003803000 */
[----:B------:R-:W-:Y:S01]  /*5160*/  SHF.R.U32.HI R21, RZ, 0x18, R202 ;  /* 0x00000018ff157819 */ /* 0x000fe200000116ca */
[----:B------:R-:W-:Y:S01]  /*5170*/  FFMA.FTZ R187, R44, c[0x0][0x23c], -R231 ;  /* 0x00008f002cbb7a23 */ /* 0x000fe200000108e7 */
[----:B------:R-:W-:Y:S01]  /*5180*/  PRMT R181, R182, 0x7632, R181 ;  /* 0x00007632b6b57816 */ /* 0x000fe200000000b5 */
[----:B------:R-:W-:Y:S01]  /*5190*/  FFMA.FTZ R184, R42, c[0x0][0x23c], -R231 ;  /* 0x00008f002ab87a23 */ /* 0x000fe200000108e7 */
[----:B------:R-:W-:Y:S01]  /*51a0*/  LOP3.LUT R6, R6, 0xff, RZ, 0xc0, !PT ;  /* 0x000000ff06067812 */ /* 0x000fe200078ec0ff */
[----:B------:R-:W1:Y:S01]  /*51b0*/  MUFU.EX2 R234, R234 ;  /* 0x000000ea00ea7308 */ /* 0x000e620000000800 */
[----:B------:R-:W-:Y:S01]  /*51c0*/  PRMT R5, R182, 0x5410, R181 ;  /* 0x00005410b6057816 */ /* 0x000fe200000000b5 */
[----:B------:R-:W-:Y:S01]  /*51d0*/  FFMA.FTZ R183, R40, c[0x0][0x23c], -R231 ;  /* 0x00008f0028b77a23 */ /* 0x000fe200000108e7 */
[----:B------:R-:W-:Y:S01]  /*51e0*/  PRMT R26, R26, 0x5410, R23 ;  /* 0x000054101a1a7816 */ /* 0x000fe20000000017 */
[--C-:B------:R-:W-:Y:S01]  /*51f0*/  FFMA.FTZ R185, R25, c[0x0][0x23c], -R232.reuse ;  /* 0x00008f0019b97a23 */ /* 0x100fe200000108e8 */
[----:B------:R-:W-:Y:S01]  /*5200*/  PRMT R6, R6, 0x5410, R21 ;  /* 0x0000541006067816 */ /* 0x000fe20000000015 */
[----:B------:R-:W-:Y:S01]  /*5210*/  LDSM.16.MT88.4 R52, [R212+0x18800] ;  /* 0x01880000d434783b */ /* 0x000fe20000004200 */
[----:B------:R-:W-:Y:S01]  /*5220*/  LOP3.LUT R128, R28, R5, RZ, 0xc0, !PT ;  /* 0x000000051c807212 */ /* 0x000fe200078ec0ff */
[----:B------:R-:W-:Y:S01]  /*5230*/  MUFU.EX2 R191, R191 ;  /* 0x000000bf00bf7308 */ /* 0x000fe20000000800 */
[----:B--2---:R-:W-:Y:S01]  /*5240*/  F2FP.BF16.PACK_AB R174, R189, R192 ;  /* 0x000000c0bdae723e */ /* 0x004fe200000010ff */
[--C-:B------:R-:W-:Y:S01]  /*5250*/  HSET2.LE.AND R26, R26, R235.reuse, PT ;  /* 0x000000eb1a1a7233 */ /* 0x100fe20003803000 */
[----:B------:R-:W-:Y:S01]  /*5260*/  LOP3.LUT R21, R238, 0xffff, RZ, 0xc0, !PT ;  /* 0x0000ffffee157812 */ /* 0x000fe200078ec0ff */
[--C-:B------:R-:W-:Y:S01]  /*5270*/  HSET2.LE.AND R6, R6, R235.reuse, PT ;  /* 0x000000eb06067233 */ /* 0x100fe20003803000 */
[----:B------:R-:W-:Y:S01]  /*5280*/  PRMT R175, R174, 0x7632, R175 ;  /* 0x00007632aeaf7816 */ /* 0x000fe200000000af */
[----:B------:R-:W-:Y:S01]  /*5290*/  LDSM.16.MT88.4 R40, [R210+0x18000] ;  /* 0x01800000d228783b */ /* 0x000fe20000004200 */
[----:B------:R-:W-:Y:S01]  /*52a0*/  LOP3.LUT R20, R238, 0xff, RZ, 0xc0, !PT ;  /* 0x000000ffee147812 */ /* 0x000fe200078ec0ff */
[----:B------:R-:W2:Y:S01]  /*52b0*/  MUFU.EX2 R190, R190 ;  /* 0x000000be00be7308 */ /* 0x000ea20000000800 */
[----:B-1----:R-:W-:Y:S01]  /*52c0*/  F2FP.BF16.PACK_AB R177, R234, R237 ;  /* 0x000000edeab1723e */ /* 0x002fe200000010ff */
[----:B------:R-:W-:Y:S01]  /*52d0*/  LDSM.16.MT88.4 R28, [R210+0x18800] ;  /* 0x01880000d21c783b */ /* 0x000fe20000004200 */
[----:B------:R-:W-:Y:S01]  /*52e0*/  PRMT R5, R174, 0x5410, R175 ;  /* 0x00005410ae057816 */ /* 0x000fe200000000af */
[----:B------:R-:W-:Y:S01]  /*52f0*/  FFMA.FTZ R230, R137, c[0x0][0x23c], -R232 ;  /* 0x00008f0089e67a23 */ /* 0x000fe200000108e8 */
[----:B------:R-:W-:Y:S01]  /*5300*/  PRMT R176, R177, 0x7632, R176 ;  /* 0x00007632b1b07816 */ /* 0x000fe200000000b0 */
[----:B------:R-:W-:Y:S01]  /*5310*/  FFMA.FTZ R229, R135, c[0x0][0x23c], -R232 ;  /* 0x00008f0087e57a23 */ /* 0x000fe200000108e8 */
[----:B------:R-:W-:Y:S01]  /*5320*/  SHF.R.U32.HI R21, RZ, 0x8, R21 ;  /* 0x00000008ff157819 */ /* 0x000fe20000011615 */
[----:B------:R-:W-:Y:S01]  /*5330*/  MUFU.EX2 R180, R180 ;  /* 0x000000b400b47308 */ /* 0x000fe20000000800 */
[----:B------:R-:W-:Y:S01]  /*5340*/  PRMT R129, R177, 0x5410, R176 ;  /* 0x00005410b1817816 */ /* 0x000fe200000000b0 */
[----:B------:R-:W-:Y:S01]  /*5350*/  FFMA.FTZ R224, R136, c[0x0][0x23c], -R231 ;  /* 0x00008f0088e07a23 */ /* 0x000fe200000108e7 */
[----:B------:R-:W-:Y:S01]  /*5360*/  LOP3.LUT R130, R22, R5, RZ, 0xc0, !PT ;  /* 0x0000000516827212 */ /* 0x000fe200078ec0ff */
[----:B------:R-:W-:Y:S01]  /*5370*/  FFMA.FTZ R228, R133, c[0x0][0x23c], -R232 ;  /* 0x00008f0085e47a23 */ /* 0x000fe200000108e8 */
[----:B------:R-:W-:Y:S01]  /*5380*/  LOP3.LUT R5, R239, UR5, R200, 0x96, !PT ;  /* 0x00000005ef057c12 */ /* 0x000fe2000f8e96c8 */
[--C-:B------:R-:W-:Y:S01]  /*5390*/  FFMA.FTZ R227, R127, c[0x0][0x23c], -R232.reuse ;  /* 0x00008f007fe37a23 */ /* 0x100fe200000108e8 */
[----:B------:R-:W-:Y:S01]  /*53a0*/  PRMT R20, R20, 0x5410, R21 ;  /* 0x0000541014147816 */ /* 0x000fe20000000015 */
[----:B------:R-:W1:Y:S01]  /*53b0*/  MUFU.EX2 R179, R179 ;  /* 0x000000b300b37308 */ /* 0x000e620000000800 */
[----:B--2---:R-:W-:Y:S01]  /*53c0*/  F2FP.BF16.PACK_AB R165, R190, R191 ;  /* 0x000000bfbea5723e */ /* 0x004fe200000010ff */
[----:B------:R-:W-:Y:S01]  /*53d0*/  FFMA.FTZ R226, R125, c[0x0][0x23c], -R232 ;  /* 0x00008f007de27a23 */ /* 0x000fe200000108e8 */
[----:B------:R-:W-:Y:S01]  /*53e0*/  LOP3.LUT R129, R26, R129, RZ, 0xc0, !PT ;  /* 0x000000811a817212 */ /* 0x000fe200078ec0ff */
[----:B------:R-:W-:Y:S01]  /*53f0*/  HSET2.LE.AND R60, R20, R235, PT ;  /* 0x000000eb143c7233 */ /* 0x000fe20003803000 */
[----:B------:R-:W-:Y:S01]  /*5400*/  PRMT R164, R165, 0x7632, R164 ;  /* 0x00007632a5a47816 */ /* 0x000fe200000000a4 */
[----:B------:R-:W-:Y:S01]  /*5410*/  FFMA.FTZ R225, R35, c[0x0][0x23c], -R232 ;  /* 0x00008f0023e17a23 */ /* 0x000fe200000108e8 */
[----:B------:R-:W-:Y:S01]  /*5420*/  SHF.R.U32.HI R26, RZ, 0x10, R238 ;  /* 0x00000010ff1a7819 */ /* 0x000fe200000116ee */
[----:B------:R-:W-:Y:S01]  /*5430*/  MUFU.EX2 R187, R187 ;  /* 0x000000bb00bb7308 */ /* 0x000fe20000000800 */
[----:B------:R-:W-:Y:S01]  /*5440*/  LOP3.LUT R21, R5, 0xffff, RZ, 0xc0, !PT ;  /* 0x0000ffff05157812 */ /* 0x000fe200078ec0ff */
[----:B------:R-:W-:Y:S01]  /*5450*/  FADD.FTZ R193, R194, R193 ;  /* 0x000000c1c2c17221 */ /* 0x000fe20000010000 */
[----:B------:R-:W-:-:S02]  /*5460*/  SHF.R.U32.HI R22, RZ, 0x10, R5 ;  /* 0x00000010ff167819 */ /* 0x000fc40000011605 */
[----:B------:R-:W-:Y:S01]  /*5470*/  LOP3.LUT R4, R5, 0xff, RZ, 0xc0, !PT ;  /* 0x000000ff05047812 */ /* 0x000fe200078ec0ff */
[----:B------:R-:W-:Y:S01]  /*5480*/  FADD.FTZ R192, R192, R193 ;  /* 0x000000c1c0c07221 */ /* 0x000fe20000010000 */
[----:B------:R-:W-:Y:S01]  /*5490*/  SHF.R.U32.HI R7, RZ, 0x18, R238 ;  /* 0x00000018ff077819 */ /* 0x000fe200000116ee */
[----:B------:R-:W2:Y:S01]  /*54a0*/  MUFU.EX2 R184, R184 ;  /* 0x000000b800b87308 */ /* 0x000ea20000000800 */
[----:B------:R-:W-:Y:S01]  /*54b0*/  SHF.R.U32.HI R5, RZ, 0x18, R5 ;  /* 0x00000018ff057819 */ /* 0x000fe20000011605 */
[----:B------:R-:W-:Y:S01]  /*54c0*/  FADD.FTZ R189, R189, R192 ;  /* 0x000000c0bdbd7221 */ /* 0x000fe20000010000 */
[----:B------:R-:W-:Y:S02]  /*54d0*/  PRMT R131, R165, 0x5410, R164 ;  /* 0x00005410a5837816 */ /* 0x000fe400000000a4 */
[----:B------:R-:W-:Y:S02]  /*54e0*/  LOP3.LUT R26, R26, 0xff, RZ, 0xc0, !PT ;  /* 0x000000ff1a1a7812 */ /* 0x000fe400078ec0ff */
[----:B------:R-:W-:Y:S01]  /*54f0*/  SHF.R.U32.HI R21, RZ, 0x8, R21 ;  /* 0x00000008ff157819 */ /* 0x000fe20000011615 */
[----:B------:R-:W-:Y:S01]  /*5500*/  MUFU.EX2 R183, R183 ;  /* 0x000000b700b77308 */ /* 0x000fe20000000800 */
[----:B------:R-:W-:-:S02]  /*5510*/  LOP3.LUT R22, R22, 0xff, RZ, 0xc0, !PT ;  /* 0x000000ff16167812 */ /* 0x000fc400078ec0ff */
[----:B------:R-:W-:Y:S02]  /*5520*/  LOP3.LUT R131, R6, R131, RZ, 0xc0, !PT ;  /* 0x0000008306837212 */ /* 0x000fe400078ec0ff */
[----:B------:R-:W-:Y:S02]  /*5530*/  PRMT R26, R26, 0x5410, R7 ;  /* 0x000054101a1a7816 */ /* 0x000fe40000000007 */
[----:B------:R-:W-:Y:S01]  /*5540*/  PRMT R24, R4, 0x5410, R21 ;  /* 0x0000541004187816 */ /* 0x000fe20000000015 */
[----:B------:R-:W-:Y:S01]  /*5550*/  MUFU.EX2 R188, R188 ;  /* 0x000000bc00bc7308 */ /* 0x000fe20000000800 */
[----:B------:R-:W-:Y:S01]  /*5560*/  PRMT R22, R22, 0x5410, R5 ;  /* 0x0000541016167816 */ /* 0x000fe20000000005 */
[C---:B------:R-:W-:Y:S01]  /*5570*/  HMMA.16816.F32.BF16 R44, R128.reuse, R48, RZ ;  /* 0x00000030802c723c */ /* 0x040fe200000418ff */
[----:B------:R-:W3:Y:S01]  /*5580*/  LDSM.16.MT88.4 R4, [R209+0x18800] ;  /* 0x01880000d104783b */ /* 0x000ee20000004200 */
[----:B-1----:R-:W-:Y:S01]  /*5590*/  F2FP.BF16.PACK_AB R166, R179, R180 ;  /* 0x000000b4b3a6723e */ /* 0x002fe200000010ff */
[--C-:B------:R-:W-:Y:S01]  /*55a0*/  HSET2.LE.AND R27, R26, R235.reuse, PT ;  /* 0x000000eb1a1b7233 */ /* 0x100fe20003803000 */
[----:B--2---:R-:W-:Y:S01]  /*55b0*/  F2FP.BF16.PACK_AB R173, R184, R187 ;  /* 0x000000bbb8ad723e */ /* 0x004fe200000010ff */
[--C-:B------:R-:W-:Y:S01]  /*55c0*/  HSET2.LE.AND R24, R24, R235.reuse, PT ;  /* 0x000000eb18187233 */ /* 0x100fe20003803000 */
[----:B------:R-:W1:Y:S01]  /*55d0*/  MUFU.EX2 R185, R185 ;  /* 0x000000b900b97308 */ /* 0x000e620000000800 */
[C---:B------:R-:W-:Y:S01]  /*55e0*/  PRMT R167, R166.reuse, 0x7632, R167 ;  /* 0x00007632a6a77816 */ /* 0x040fe200000000a7 */
[----:B------:R-:W-:Y:S01]  /*55f0*/  HMMA.16816.F32.BF16 R48, R128, R50, RZ ;  /* 0x000000328030723c */ /* 0x000fe200000418ff */
[----:B------:R-:W-:Y:S01]  /*5600*/  PRMT R172, R173, 0x7632, R172 ;  /* 0x00007632adac7816 */ /* 0x000fe200000000ac */
[----:B------:R-:W-:Y:S01]  /*5610*/  HSET2.LE.AND R22, R22, R235, PT ;  /* 0x000000eb16167233 */ /* 0x000fe20003803000 */
[----:B------:R-:W-:-:S02]  /*5620*/  PRMT R61, R166, 0x5410, R167 ;  /* 0x00005410a63d7816 */ /* 0x000fc400000000a7 */
[----:B------:R-:W-:Y:S01]  /*5630*/  PRMT R25, R173, 0x5410, R172 ;  /* 0x00005410ad197816 */ /* 0x000fe200000000ac */
[----:B------:R-:W2:Y:S01]  /*5640*/  MUFU.EX2 R178, R178 ;  /* 0x000000b200b27308 */ /* 0x000ea20000000800 */
[----:B------:R-:W-:Y:S01]  /*5650*/  LOP3.LUT R26, R60, R61, RZ, 0xc0, !PT ;  /* 0x0000003d3c1a7212 */ /* 0x000fe200078ec0ff */
[C---:B------:R-:W-:Y:S01]  /*5660*/  HMMA.16816.F32.BF16 R160, R128.reuse, R156, RZ ;  /* 0x0000009c80a0723c */ /* 0x040fe200000418ff */
[----:B------:R-:W-:Y:S02]  /*5670*/  LOP3.LUT R25, R22, R25, RZ, 0xc0, !PT ;  /* 0x0000001916197212 */ /* 0x000fe400078ec0ff */
[----:B------:R-:W-:Y:S02]  /*5680*/  SHF.R.U32.HI R240, RZ, 0x10, R202 ;  /* 0x00000010fff07819 */ /* 0x000fe400000116ca */
[----:B-1----:R-:W-:Y:S01]  /*5690*/  F2FP.BF16.PACK_AB R170, R185, R188 ;  /* 0x000000bcb9aa723e */ /* 0x002fe200000010ff */
[----:B------:R-:W-:Y:S02]  /*56a0*/  MUFU.EX2 R230, R230 ;  /* 0x000000e600e67308 */ /* 0x000fe40000000800 */
[----:B------:R-:W-:Y:S01]  /*56b0*/  HMMA.16816.F32.BF16 R156, R128, R158, RZ ;  /* 0x0000009e809c723c */ /* 0x000fe200000418ff */
[----:B------:R-:W-:Y:S01]  /*56c0*/  FADD.FTZ R188, R188, R189 ;  /* 0x000000bdbcbc7221 */ /* 0x000fe20000010000 */
[----:B------:R-:W-:-:S03]  /*56d0*/  PRMT R171, R170, 0x7632, R171 ;  /* 0x00007632aaab7816 */ /* 0x000fc600000000ab */
[----:B------:R-:W-:Y:S01]  /*56e0*/  FADD.FTZ R185, R185, R188 ;  /* 0x000000bcb9b97221 */ /* 0x000fe20000010000 */
[----:B--2---:R-:W-:Y:S01]  /*56f0*/  F2FP.BF16.PACK_AB R169, R178, R183 ;  /* 0x000000b7b2a9723e */ /* 0x004fe200000010ff */
[----:B------:R-:W1:Y:S01]  /*5700*/  MUFU.EX2 R229, R229 ;  /* 0x000000e500e57308 */ /* 0x000e620000000800 */
[----:B------:R-:W-:Y:S01]  /*5710*/  PRMT R21, R170, 0x5410, R171 ;  /* 0x00005410aa157816 */ /* 0x000fe200000000ab */
[C---:B------:R-:W-:Y:S01]  /*5720*/  HMMA.16816.F32.BF16 R92, R128.reuse, R96, RZ ;  /* 0x00000060805c723c */ /* 0x040fe200000418ff */
[C---:B------:R-:W-:Y:S01]  /*5730*/  PRMT R168, R169.reuse, 0x7632, R168 ;  /* 0x00007632a9a87816 */ /* 0x040fe200000000a8 */
[----:B------:R-:W-:Y:S01]  /*5740*/  FADD.FTZ R180, R180, R185 ;  /* 0x000000b9b4b47221 */ /* 0x000fe20000010000 */
[----:B------:R-:W-:Y:S02]  /*5750*/  LOP3.LUT R24, R24, R21, RZ, 0xc0, !PT ;  /* 0x0000001518187212 */ /* 0x000fe400078ec0ff */
[----:B------:R-:W-:Y:S01]  /*5760*/  PRMT R60, R169, 0x5410, R168 ;  /* 0x00005410a93c7816 */ /* 0x000fe200000000a8 */
[----:B------:R-:W-:Y:S01]  /*5770*/  LDSM.16.MT88.4 R20, [R208+0x18800] ;  /* 0x01880000d014783b */ /* 0x000fe20000004200 */
[----:B------:R-:W-:Y:S01]  /*5780*/  MUFU.EX2 R224, R224 ;  /* 0x000000e000e07308 */ /* 0x000fe20000000800 */
[----:B------:R-:W-:Y:S01]  /*5790*/  HMMA.16816.F32.BF16 R96, R128, R98, RZ ;  /* 0x000000628060723c */ /* 0x000fe200000418ff */
[----:B------:R-:W-:Y:S01]  /*57a0*/  LOP3.LUT R27, R27, R60, RZ, 0xc0, !PT ;  /* 0x0000003c1b1b7212 */ /* 0x000fe200078ec0ff */
[----:B------:R-:W-:-:S05]  /*57b0*/  FADD.FTZ R179, R179, R180 ;  /* 0x000000b4b3b37221 */ /* 0x000fca0000010000 */
[----:B------:R-:W-:Y:S01]  /*57c0*/  MUFU.EX2 R228, R228 ;  /* 0x000000e400e47308 */ /* 0x000fe20000000800 */
[C---:B---3--:R-:W-:Y:S07]  /*57d0*/  HMMA.16816.F32.BF16 R44, R24.reuse, R4, R44 ;  /* 0x00000004182c723c */ /* 0x048fee000004182c */
[----:B------:R-:W-:Y:S01]  /*57e0*/  MUFU.EX2 R227, R227 ;  /* 0x000000e300e37308 */ /* 0x000fe20000000800 */
[----:B------:R-:W-:Y:S01]  /*57f0*/  HMMA.16816.F32.BF16 R48, R24, R6, R48 ;  /* 0x000000061830723c */ /* 0x000fe20000041830 */
[----:B------:R-:W2:Y:S06]  /*5800*/  LDSM.16.MT88.4 R4, [R212+0x1a800] ;  /* 0x01a80000d404783b */ /* 0x000eac0000004200 */
[----:B------:R-:W-:Y:S01]  /*5810*/  MUFU.EX2 R226, R226 ;  /* 0x000000e200e27308 */ /* 0x000fe20000000800 */
[C---:B------:R-:W-:Y:S07]  /*5820*/  HMMA.16816.F32.BF16 R60, R128.reuse, R64, RZ ;  /* 0x00000040803c723c */ /* 0x040fee00000418ff */
[----:B------:R-:W-:Y:S01]  /*5830*/  MUFU.EX2 R225, R225 ;  /* 0x000000e100e17308 */ /* 0x000fe20000000800 */
[----:B------:R-:W-:Y:S08]  /*5840*/  HMMA.16816.F32.BF16 R64, R128, R66, RZ ;  /* 0x000000428040723c */ /* 0x000ff000000418ff */
[C---:B------:R-:W-:Y:S08]  /*5850*/  HMMA.16816.F32.BF16 R160, R24.reuse, R52, R160 ;  /* 0x0000003418a0723c */ /* 0x040ff000000418a0 */
[----:B------:R-:W-:Y:S08]  /*5860*/  HMMA.16816.F32.BF16 R156, R24, R54, R156 ;  /* 0x00000036189c723c */ /* 0x000ff0000004189c */
[C---:B------:R-:W-:Y:S08]  /*5870*/  HMMA.16816.F32.BF16 R52, R128.reuse, R56, RZ ;  /* 0x000000388034723c */ /* 0x040ff000000418ff */
[----:B------:R-:W-:Y:S08]  /*5880*/  HMMA.16816.F32.BF16 R56, R128, R58, RZ ;  /* 0x0000003a8038723c */ /* 0x000ff000000418ff */
[C---:B--2---:R-:W-:Y:S08]  /*5890*/  HMMA.16816.F32.BF16 R60, R24.reuse, R4, R60 ;  /* 0x00000004183c723c */ /* 0x044ff0000004183c */
[C---:B------:R-:W-:Y:S01]  /*58a0*/  HMMA.16816.F32.BF16 R64, R24.reuse, R6, R64 ;  /* 0x000000061840723c */ /* 0x040fe20000041840 */
[----:B------:R-:W2:Y:S07]  /*58b0*/  LDSM.16.MT88.4 R4, [R212+0x1c800] ;  /* 0x01c80000d404783b */ /* 0x000eae0000004200 */
[C---:B------:R-:W-:Y:S08]  /*58c0*/  HMMA.16816.F32.BF16 R52, R24.reuse, R20, R52 ;  /* 0x000000141834723c */ /* 0x040ff00000041834 */
[----:B------:R-:W-:Y:S01]  /*58d0*/  HMMA.16816.F32.BF16 R56, R24, R22, R56 ;  /* 0x000000161838723c */ /* 0x000fe20000041838 */
[----:B------:R-:W3:Y:S07]  /*58e0*/  LDSM.16.MT88.4 R20, [R208+0x1a800] ;  /* 0x01a80000d014783b */ /* 0x000eee0000004200 */
[C---:B------:R-:W-:Y:S08]  /*58f0*/  HMMA.16816.F32.BF16 R84, R128.reuse, R88, RZ ;  /* 0x000000588054723c */ /* 0x040ff000000418ff */
[C---:B------:R-:W-:Y:S08]  /*5900*/  HMMA.16816.F32.BF16 R88, R128.reuse, R90, RZ ;  /* 0x0000005a8058723c */ /* 0x040ff000000418ff */
        /* <DEDUP_REMOVED lines=10> */
[C---:B------:R-:W-:Y:S01]  /*59b0*/  HMMA.16816.F32.BF16 R88, R24.reuse, R22, R88 ;  /* 0x000000161858723c */ /* 0x040fe20000041858 */
[----:B------:R-:W3:Y:S07]  /*59c0*/  LDSM.16.MT88.4 R20, [R208+0x1c800] ;  /* 0x01c80000d014783b */ /* 0x000eee0000004200 */
[C---:B------:R-:W-:Y:S08]  /*59d0*/  HMMA.16816.F32.BF16 R76, R24.reuse, R108, R76 ;  /* 0x0000006c184c723c */ /* 0x040ff0000004184c */
[----:B------:R-:W-:Y:S08]  /*59e0*/  HMMA.16816.F32.BF16 R80, R24, R110, R80 ;  /* 0x0000006e1850723c */ /* 0x000ff00000041850 */
[C---:B------:R-:W-:Y:S08]  /*59f0*/  HMMA.16816.F32.BF16 R108, R128.reuse, R112, RZ ;  /* 0x00000070806c723c */ /* 0x040ff000000418ff */
[----:B------:R-:W-:Y:S08]  /*5a00*/  HMMA.16816.F32.BF16 R112, R128, R114, RZ ;  /* 0x000000728070723c */ /* 0x000ff000000418ff */
[C---:B------:R-:W-:Y:S08]  /*5a10*/  HMMA.16816.F32.BF16 R68, R24.reuse, R116, R68 ;  /* 0x000000741844723c */ /* 0x040ff00000041844 */
[----:B------:R-:W-:Y:S08]  /*5a20*/  HMMA.16816.F32.BF16 R72, R24, R118, R72 ;  /* 0x000000761848723c */ /* 0x000ff00000041848 */
[----:B------:R-:W-:Y:S08]  /*5a30*/  HMMA.16816.F32.BF16 R116, R128, R120, RZ ;  /* 0x000000788074723c */ /* 0x000ff000000418ff */
[C---:B------:R-:W-:Y:S08]  /*5a40*/  HMMA.16816.F32.BF16 R36, R24.reuse, R28, R36 ;  /* 0x0000001c1824723c */ /* 0x040ff00000041824 */
[C---:B------:R-:W-:Y:S01]  /*5a50*/  HMMA.16816.F32.BF16 R40, R24.reuse, R30, R40 ;  /* 0x0000001e1828723c */ /* 0x040fe20000041828 */
[----:B------:R-:W4:Y:S07]  /*5a60*/  LDSM.16.MT88.4 R28, [R210+0x1c800] ;  /* 0x01c80000d21c783b */ /* 0x000f2e0000004200 */
[C---:B--2---:R-:W-:Y:S08]  /*5a70*/  HMMA.16816.F32.BF16 R108, R24.reuse, R4, R108 ;  /* 0x00000004186c723c */ /* 0x044ff0000004186c */
[----:B------:R-:W-:Y:S01]  /*5a80*/  HMMA.16816.F32.BF16 R112, R24, R6, R112 ;  /* 0x000000061870723c */ /* 0x000fe20000041870 */
[----:B------:R-:W2:Y:S07]  /*5a90*/  LDSM.16.MT88.4 R4, [R212+0x1e800] ;  /* 0x01e80000d404783b */ /* 0x000eae0000004200 */
[C---:B------:R-:W-:Y:S08]  /*5aa0*/  HMMA.16816.F32.BF16 R100, R128.reuse, R104, RZ ;  /* 0x000000688064723c */ /* 0x040ff000000418ff */
[----:B------:R-:W-:Y:S08]  /*5ab0*/  HMMA.16816.F32.BF16 R104, R128, R106, RZ ;  /* 0x0000006a8068723c */ /* 0x000ff000000418ff */
[----:B---3--:R-:W-:Y:S07]  /*5ac0*/  HMMA.16816.F32.BF16 R116, R24, R20, R116 ;  /* 0x000000141874723c */ /* 0x008fee0000041874 */
[----:B------:R-:W-:Y:S01]  /*5ad0*/  LOP3.LUT R20, R153, UR4, RZ, 0x3c, !PT ;  /* 0x0000000499147c12 */ /* 0x000fe2000f8e3cff */
[----:B------:R-:W-:Y:S04]  /*5ae0*/  HMMA.16816.F32.BF16 R120, R128, R122, RZ ;  /* 0x0000007a8078723c */ /* 0x000fe800000418ff */
[----:B------:R-:W-:-:S04]  /*5af0*/  IMAD.WIDE.U32 R20, R20, -0x326172a9, RZ ;  /* 0xcd9e8d5714147825 */ /* 0x000fc800078e00ff */
[----:B------:R-:W-:Y:S01]  /*5b00*/  HMMA.16816.F32.BF16 R152, R128, R148, RZ ;  /* 0x000000948098723c */ /* 0x000fe200000418ff */
[----:B------:R-:W-:Y:S02]  /*5b10*/  LOP3.LUT R222, R21, UR16, R222, 0x96, !PT ;  /* 0x0000001015de7c12 */ /* 0x000fe4000f8e96de */
[----:B------:R-:W-:-:S03]  /*5b20*/  LOP3.LUT R20, R207, UR15, R20, 0x96, !PT ;  /* 0x0000000fcf147c12 */ /* 0x000fc6000f8e9614 */
[----:B------:R-:W-:Y:S02]  /*5b30*/  IMAD.WIDE.U32 R222, R222, -0x2daee0ad, RZ ;  /* 0xd2511f53dede7825 */ /* 0x000fe400078e00ff */
[----:B----4-:R-:W-:Y:S02]  /*5b40*/  HMMA.16816.F32.BF16 R104, R24, R30, R104 ;  /* 0x0000001e1868723c */ /* 0x010fe40000041868 */
[----:B------:R-:W-:Y:S01]  /*5b50*/  IMAD.WIDE.U32 R20, R20, -0x2daee0ad, RZ ;  /* 0xd2511f5314147825 */ /* 0x000fe200078e00ff */
[----:B------:R-:W-:-:S03]  /*5b60*/  LOP3.LUT R220, R223, UR14, R220, 0x96, !PT ;  /* 0x0000000edfdc7c12 */ /* 0x000fc6000f8e96dc */
[----:B------:R-:W-:Y:S01]  /*5b70*/  FFMA.FTZ R223, R134, c[0x0][0x23c], -R231 ;  /* 0x00008f0086df7a23 */ /* 0x000fe200000108e7 */
[----:B------:R-:W-:Y:S01]  /*5b80*/  LOP3.LUT R30, R21, UR12, R222, 0x96, !PT ;  /* 0x0000000c151e7c12 */ /* 0x000fe2000f8e96de */
[----:B------:R-:W-:Y:S01]  /*5b90*/  HMMA.16816.F32.BF16 R148, R128, R150, RZ ;  /* 0x000000968094723c */ /* 0x000fe200000418ff */
[----:B------:R-:W-:-:S03]  /*5ba0*/  IMAD.WIDE.U32 R220, R220, -0x326172a9, RZ ;  /* 0xcd9e8d57dcdc7825 */ /* 0x000fc600078e00ff */
[----:B------:R-:W3:Y:S01]  /*5bb0*/  MUFU.EX2 R223, R223 ;  /* 0x000000df00df7308 */ /* 0x000ee20000000800 */
[----:B------:R-:W-:-:S03]  /*5bc0*/  IMAD.WIDE.U32 R30, R30, -0x326172a9, RZ ;  /* 0xcd9e8d571e1e7825 */ /* 0x000fc600078e00ff */
[----:B--2---:R-:W-:Y:S01]  /*5bd0*/  HMMA.16816.F32.BF16 R152, R24, R4, R152 ;  /* 0x000000041898723c */ /* 0x004fe20000041898 */
[----:B------:R-:W-:Y:S01]  /*5be0*/  FFMA.FTZ R222, R132, c[0x0][0x23c], -R231 ;  /* 0x00008f0084de7a23 */ /* 0x000fe200000108e7 */
[----:B------:R-:W-:-:S05]  /*5bf0*/  LOP3.LUT R244, R31, UR11, R220, 0x96, !PT ;  /* 0x0000000b1ff47c12 */ /* 0x000fca000f8e96dc */
[C-C-:B------:R-:W-:Y:S01]  /*5c00*/  LOP3.LUT R4, R221.reuse, UR13, R206.reuse, 0x96, !PT ;  /* 0x0000000ddd047c12 */ /* 0x140fe2000f8e96ce */
[C---:B------:R-:W-:Y:S01]  /*5c10*/  HMMA.16816.F32.BF16 R120, R24.reuse, R22, R120 ;  /* 0x000000161878723c */ /* 0x040fe20000041878 */
[----:B------:R-:W-:Y:S01]  /*5c20*/  LOP3.LUT R206, R221, UR13, R206, 0x96, !PT ;  /* 0x0000000dddce7c12 */ /* 0x000fe2000f8e96ce */
[----:B------:R-:W-:Y:S01]  /*5c30*/  IMAD.WIDE.U32 R244, R244, -0x2daee0ad, RZ ;  /* 0xd2511f53f4f47825 */ /* 0x000fe200078e00ff */
[----:B------:R-:W-:Y:S03]  /*5c40*/  MUFU.EX2 R222, R222 ;  /* 0x000000de00de7308 */ /* 0x000fe60000000800 */
[----:B------:R-:W-:Y:S01]  /*5c50*/  IMAD.WIDE.U32 R4, R4, -0x2daee0ad, RZ ;  /* 0xd2511f5304047825 */ /* 0x000fe200078e00ff */
[----:B------:R-:W-:Y:S01]  /*5c60*/  LOP3.LUT R22, R31, UR11, R220, 0x96, !PT ;  /* 0x0000000b1f167c12 */ /* 0x000fe2000f8e96dc */
[----:B------:R-:W-:Y:S01]  /*5c70*/  HMMA.16816.F32.BF16 R148, R24, R6, R148 ;  /* 0x000000061894723c */ /* 0x000fe20000041894 */
[----:B------:R-:W-:Y:S01]  /*5c80*/  LOP3.LUT R31, R202, 0xffff, RZ, 0xc0, !PT ;  /* 0x0000ffffca1f7812 */ /* 0x000fe200078ec0ff */
[----:B------:R-:W-:Y:S01]  /*5c90*/  FFMA.FTZ R221, R126, c[0x0][0x23c], -R231 ;  /* 0x00008f007edd7a23 */ /* 0x000fe200000108e7 */
[----:B------:R-:W-:Y:S01]  /*5ca0*/  LOP3.LUT R20, R5, UR10, R20, 0x96, !PT ;  /* 0x0000000a05147c12 */ /* 0x000fe2000f8e9614 */
[----:B------:R-:W-:Y:S01]  /*5cb0*/  IMAD.WIDE.U32 R22, R22, -0x2daee0ad, RZ ;  /* 0xd2511f5316167825 */ /* 0x000fe200078e00ff */
[----:B------:R-:W-:-:S03]  /*5cc0*/  SHF.R.U32.HI R31, RZ, 0x8, R31 ;  /* 0x00000008ff1f7819 */ /* 0x000fc6000001161f */
[----:B------:R-:W-:Y:S01]  /*5cd0*/  IMAD R7, R206, -0x2daee0ad, RZ ;  /* 0xd2511f53ce077824 */ /* 0x000fe200078e02ff */
[----:B------:R-:W-:Y:S01]  /*5ce0*/  LOP3.LUT R5, R23, UR8, R4, 0x96, !PT ;  /* 0x0000000817057c12 */ /* 0x000fe2000f8e9604 */
[----:B------:R-:W-:Y:S01]  /*5cf0*/  IMAD.WIDE.U32 R206, R20, -0x326172a9, RZ ;  /* 0xcd9e8d5714ce7825 */ /* 0x000fe200078e00ff */
[----:B------:R-:W-:Y:S01]  /*5d00*/  LOP3.LUT R4, R203, UR34, R204, 0x96, !PT ;  /* 0x00000022cb047c12 */ /* 0x000fe2000f8e96cc */
[----:B------:R-:W-:Y:S01]  /*5d10*/  HMMA.16816.F32.BF16 R100, R24, R28, R100 ;  /* 0x0000001c1864723c */ /* 0x000fe20000041864 */
[----:B------:R-:W-:Y:S01]  /*5d20*/  LOP3.LUT R23, R202, 0xff, RZ, 0xc0, !PT ;  /* 0x000000ffca177812 */ /* 0x000fe200078ec0ff */
[----:B------:R-:W-:Y:S01]  /*5d30*/  IMAD.WIDE.U32 R204, R5, -0x326172a9, RZ ;  /* 0xcd9e8d5705cc7825 */ /* 0x000fe200078e00ff */
[----:B------:R-:W-:Y:S01]  /*5d40*/  SHF.R.U32.HI R203, RZ, 0x18, R202 ;  /* 0x00000018ffcb7819 */ /* 0x000fe200000116ca */
[----:B------:R-:W2:Y:S01]  /*5d50*/  MUFU.EX2 R221, R221 ;  /* 0x000000dd00dd7308 */ /* 0x000ea20000000800 */
[----:B------:R-:W-:Y:S01]  /*5d60*/  ISETP.GE.U32.AND P1, PT, R252, R23, PT ;  /* 0x00000017fc00720c */ /* 0x000fe20003f26070 */
[----:B------:R-:W-:Y:S01]  /*5d70*/  FFMA.FTZ R220, R124, c[0x0][0x23c], -R231 ;  /* 0x00008f007cdc7a23 */ /* 0x000fe200000108e7 */
[----:B------:R-:W-:-:S02]  /*5d80*/  LOP3.LUT R21, R205, UR34, R206, 0x96, !PT ;  /* 0x00000022cd157c12 */ /* 0x000fc4000f8e96ce */
[----:B------:R-:W-:Y:S02]  /*5d90*/  LOP3.LUT R199, R204, 0xff, RZ, 0xc0, !PT ;  /* 0x000000ffccc77812 */ /* 0x000fe400078ec0ff */
[C---:B------:R-:W-:Y:S01]  /*5da0*/  LOP3.LUT R23, R21.reuse, 0xffff, RZ, 0xc0, !PT ;  /* 0x0000ffff15177812 */ /* 0x040fe200078ec0ff */
[----:B------:R-:W-:Y:S01]  /*5db0*/  MUFU.EX2 R220, R220 ;  /* 0x000000dc00dc7308 */ /* 0x000fe20000000800 */
[----:B------:R-:W-:Y:S02]  /*5dc0*/  ISETP.GE.U32.AND P3, PT, R252, R199, PT ;  /* 0x000000c7fc00720c */ /* 0x000fe40003f66070 */
[----:B------:R-:W-:Y:S02]  /*5dd0*/  LOP3.LUT R199, R21, 0xff, RZ, 0xc0, !PT ;  /* 0x000000ff15c77812 */ /* 0x000fe400078ec0ff */
[----:B------:R-:W-:Y:S01]  /*5de0*/  LOP3.LUT R28, R245, UR8, R7, 0x96, !PT ;  /* 0x00000008f51c7c12 */ /* 0x000fe2000f8e9607 */
[----:B------:R-:W-:Y:S01]  /*5df0*/  @!P1 HFMA2.BF16_V2 R127, -RZ.H0_H0, RZ.H0_H0, -R174.H0_H0 ;  /* 0x200000ffff7f9231 */ /* 0x000fe200003409ae */
[----:B------:R-:W-:-:S02]  /*5e00*/  SHF.R.U32.HI R23, RZ, 0x8, R23 ;  /* 0x00000008ff177819 */ /* 0x000fc40000011617 */
[----:B------:R-:W-:Y:S02]  /*5e10*/  ISETP.GE.U32.AND P5, PT, R252, R199, PT ;  /* 0x000000c7fc00720c */ /* 0x000fe40003fa6070 */
[----:B------:R-:W-:Y:S02]  /*5e20*/  LOP3.LUT R6, R204, 0xffff, RZ, 0xc0, !PT ;  /* 0x0000ffffcc067812 */ /* 0x000fe400078ec0ff */
[--C-:B------:R-:W-:Y:S02]  /*5e30*/  SHF.R.U32.HI R7, RZ, 0x10, R204.reuse ;  /* 0x00000010ff077819 */ /* 0x100fe400000116cc */
[----:B------:R-:W-:Y:S01]  /*5e40*/  SHF.R.U32.HI R5, RZ, 0x18, R204 ;  /* 0x00000018ff057819 */ /* 0x000fe200000116cc */
[----:B------:R-:W-:Y:S01]  /*5e50*/  IMAD.WIDE.U32 R204, R28, -0x326172a9, RZ ;  /* 0xcd9e8d571ccc7825 */ /* 0x000fe200078e00ff */
[----:B------:R-:W-:Y:S02]  /*5e60*/  LOP3.LUT R23, R23, 0xffff, RZ, 0xc0, !PT ;  /* 0x0000ffff17177812 */ /* 0x000fe400078ec0ff */
[----:B------:R-:W-:-:S02]  /*5e70*/  ISETP.GE.U32.AND P4, PT, R252, R203, PT ;  /* 0x000000cbfc00720c */ /* 0x000fc40003f86070 */
[----:B------:R-:W-:Y:S02]  /*5e80*/  ISETP.GE.U32.AND P6, PT, R252, R23, PT ;  /* 0x00000017fc00720c */ /* 0x000fe40003fc6070 */
[C---:B------:R-:W-:Y:S02]  /*5e90*/  LOP3.LUT R243, R204.reuse, 0xffff, RZ, 0xc0, !PT ;  /* 0x0000ffffccf37812 */ /* 0x040fe400078ec0ff */
[----:B------:R-:W-:Y:S02]  /*5ea0*/  LOP3.LUT R242, R204, 0xff, RZ, 0xc0, !PT ;  /* 0x000000ffccf27812 */ /* 0x000fe400078ec0ff */
[--C-:B------:R-:W-:Y:S02]  /*5eb0*/  SHF.R.U32.HI R241, RZ, 0x10, R204.reuse ;  /* 0x00000010fff17819 */ /* 0x100fe400000116cc */
[----:B------:R-:W-:Y:S02]  /*5ec0*/  SHF.R.U32.HI R236, RZ, 0x18, R204 ;  /* 0x00000018ffec7819 */ /* 0x000fe400000116cc */
[C---:B-1----:R-:W-:Y:S01]  /*5ed0*/  F2FP.BF16.PACK_AB R204, R229.reuse, R230 ;  /* 0x000000e6e5cc723e */ /* 0x042fe200000010ff */
[----:B------:R-:W-:Y:S01]  /*5ee0*/  @!P4 HFMA2.BF16_V2 R124, -RZ.H0_H0, RZ.H0_H0, -R164.H0_H0 ;  /* 0x200000ffff7cc231 */ /* 0x000fe200003409a4 */
[----:B------:R-:W-:Y:S01]  /*5ef0*/  SHF.R.U32.HI R23, RZ, 0x18, R21 ;  /* 0x00000018ff177819 */ /* 0x000fe20000011615 */
[----:B------:R-:W-:Y:S01]  /*5f00*/  FADD.FTZ R230, R230, R179 ;  /* 0x000000b3e6e67221 */ /* 0x000fe20000010000 */
[C---:B------:R-:W-:Y:S01]  /*5f10*/  PRMT R203, R204.reuse, 0x7632, R203 ;  /* 0x00007632cccb7816 */ /* 0x040fe200000000cb */
[----:B------:R-:W-:Y:S01]  /*5f20*/  @!P5 HFMA2.BF16_V2 R198, -RZ.H0_H0, RZ.H0_H0, -R204.H0_H0 ;  /* 0x200000ffffc6d231 */ /* 0x000fe200003409cc */
[----:B------:R-:W-:Y:S01]  /*5f30*/  SHF.R.U32.HI R21, RZ, 0x10, R21 ;  /* 0x00000010ff157819 */ /* 0x000fe20000011615 */
[----:B------:R-:W-:Y:S01]  /*5f40*/  FADD.FTZ R229, R229, R230 ;  /* 0x000000e6e5e57221 */ /* 0x000fe20000010000 */
[----:B------:R-:W-:Y:S01]  /*5f50*/  PRMT R20, R204, 0x5410, R203 ;  /* 0x00005410cc147816 */ /* 0x000fe200000000cb */
[----:B------:R-:W-:Y:S01]  /*5f60*/  @!P6 HFMA2.BF16_V2 R197, -RZ.H0_H0, RZ.H0_H0, -R203.H0_H0 ;  /* 0x200000ffffc5e231 */ /* 0x000fe200003409cb */
[----:B------:R-:W-:-:S02]  /*5f70*/  @!P5 PRMT R204, R198, 0x5410, RZ ;  /* 0x00005410c6ccd816 */ /* 0x000fc400000000ff */
[C---:B------:R-:W-:Y:S02]  /*5f80*/  ISETP.GE.U32.AND P5, PT, R252.reuse, R23, PT ;  /* 0x00000017fc00720c */ /* 0x040fe40003fa6070 */
[----:B------:R-:W-:Y:S02]  /*5f90*/  LOP3.LUT R21, R21, 0xff, RZ, 0xc0, !PT ;  /* 0x000000ff15157812 */ /* 0x000fe400078ec0ff */
[----:B------:R-:W-:Y:S02]  /*5fa0*/  LOP3.LUT R29, R205, UR34, R206, 0x96, !PT ;  /* 0x00000022cd1d7c12 */ /* 0x000fe4000f8e96ce */
[----:B------:R-:W-:Y:S02]  /*5fb0*/  @!P6 PRMT R203, R197, 0x5410, RZ ;  /* 0x00005410c5cbe816 */ /* 0x000fe400000000ff */
[----:B---3--:R-:W-:Y:S02]  /*5fc0*/  F2FP.BF16.PACK_AB R206, R223, R224 ;  /* 0x000000e0dfce723e */ /* 0x008fe400000010ff */
[----:B------:R-:W-:-:S02]  /*5fd0*/  ISETP.GE.U32.AND P6, PT, R252, R21, PT ;  /* 0x00000015fc00720c */ /* 0x000fc40003fc6070 */
[C---:B------:R-:W-:Y:S02]  /*5fe0*/  PRMT R205, R206.reuse, 0x7632, R205 ;  /* 0x00007632cecd7816 */ /* 0x040fe400000000cd */
[----:B------:R-:W-:Y:S02]  /*5ff0*/  LOP3.LUT R7, R7, 0xff, RZ, 0xc0, !PT ;  /* 0x000000ff07077812 */ /* 0x000fe400078ec0ff */
[----:B------:R-:W-:Y:S01]  /*6000*/  LOP3.LUT R246, R207, UR9, R30, 0x96, !PT ;  /* 0x00000009cff67c12 */ /* 0x000fe2000f8e961e */
[----:B------:R-:W-:Y:S01]  /*6010*/  @!P5 HFMA2.BF16_V2 R196, -RZ.H0_H0, RZ.H0_H0, -R205.H0_H0 ;  /* 0x200000ffffc4d231 */ /* 0x000fe200003409cd */
[----:B------:R-:W-:Y:S02]  /*6020*/  SHF.R.U32.HI R6, RZ, 0x8, R6 ;  /* 0x00000008ff067819 */ /* 0x000fe40000011606 */
[----:B------:R-:W-:Y:S01]  /*6030*/  PRMT R21, R206, 0x5410, R205 ;  /* 0x00005410ce157816 */ /* 0x000fe200000000cd */
[----:B------:R-:W-:Y:S01]  /*6040*/  IMAD.WIDE.U32 R246, R246, -0x2daee0ad, RZ ;  /* 0xd2511f53f6f67825 */ /* 0x000fe200078e00ff */
[----:B------:R-:W-:Y:S01]  /*6050*/  @!P5 PRMT R205, R196, 0x5410, RZ ;  /* 0x00005410c4cdd816 */ /* 0x000fe200000000ff */
[----:B------:R-:W-:Y:S01]  /*6060*/  @!P6 HFMA2.BF16_V2 R195, -RZ.H0_H0, RZ.H0_H0, -R206.H0_H0 ;  /* 0x200000ffffc3e231 */ /* 0x000fe200003409ce */
[----:B------:R-:W-:-:S02]  /*6070*/  ISETP.GE.U32.AND P5, PT, R252, R7, PT ;  /* 0x00000007fc00720c */ /* 0x000fc40003fa6070 */
[----:B------:R-:W-:Y:S02]  /*6080*/  LOP3.LUT R7, R6, 0xffff, RZ, 0xc0, !PT ;  /* 0x0000ffff06077812 */ /* 0x000fe400078ec0ff */
[----:B------:R-:W-:Y:S02]  /*6090*/  @!P6 PRMT R206, R195, 0x5410, RZ ;  /* 0x00005410c3cee816 */ /* 0x000fe400000000ff */
[C---:B------:R-:W-:Y:S02]  /*60a0*/  ISETP.GE.U32.AND P6, PT, R252.reuse, R7, PT ;  /* 0x00000007fc00720c */ /* 0x040fe40003fc6070 */
[----:B------:R-:W-:Y:S02]  /*60b0*/  ISETP.GE.U32.AND P2, PT, R252, R5, PT ;  /* 0x00000005fc00720c */ /* 0x000fe40003f46070 */
[----:B------:R-:W-:Y:S02]  /*60c0*/  LOP3.LUT R5, R239, UR5, R200, 0x96, !PT ;  /* 0x00000005ef057c12 */ /* 0x000fe4000f8e96c8 */
[----:B------:R-:W-:-:S02]  /*60d0*/  LOP3.LUT R6, R247, UR5, R22, 0x96, !PT ;  /* 0x00000005f7067c12 */ /* 0x000fc4000f8e9616 */
[----:B------:R-:W-:Y:S01]  /*60e0*/  F2FP.BF16.PACK_AB R200, R227, R228 ;  /* 0x000000e4e3c8723e */ /* 0x000fe200000010ff */
[----:B------:R-:W-:Y:S01]  /*60f0*/  FADD.FTZ R228, R228, R229 ;  /* 0x000000e5e4e47221 */ /* 0x000fe20000010000 */
[----:B------:R-:W-:Y:S02]  /*6100*/  SHF.R.U32.HI R7, RZ, 0x10, R6 ;  /* 0x00000010ff077819 */ /* 0x000fe40000011606 */
[C---:B------:R-:W-:Y:S01]  /*6110*/  PRMT R199, R200.reuse, 0x7632, R199 ;  /* 0x00007632c8c77816 */ /* 0x040fe200000000c7 */
[----:B------:R-:W-:Y:S01]  /*6120*/  @!P3 HFMA2.BF16_V2 R147, -RZ.H0_H0, RZ.H0_H0, -R200.H0_H0 ;  /* 0x200000ffff93b231 */ /* 0x000fe200003409c8 */
[----:B------:R-:W-:Y:S01]  /*6130*/  LOP3.LUT R7, R7, 0xff, RZ, 0xc0, !PT ;  /* 0x000000ff07077812 */ /* 0x000fe200078ec0ff */
[----:B------:R-:W-:Y:S01]  /*6140*/  FADD.FTZ R227, R227, R228 ;  /* 0x000000e4e3e37221 */ /* 0x000fe20000010000 */
[----:B------:R-:W-:Y:S01]  /*6150*/  PRMT R22, R200, 0x5410, R199 ;  /* 0x00005410c8167816 */ /* 0x000fe200000000c7 */
[----:B------:R-:W-:Y:S01]  /*6160*/  @!P6 HFMA2.BF16_V2 R146, -RZ.H0_H0, RZ.H0_H0, -R199.H0_H0 ;  /* 0x200000ffff92e231 */ /* 0x000fe200003409c7 */
[----:B------:R-:W-:-:S02]  /*6170*/  @!P3 PRMT R200, R147, 0x5410, RZ ;  /* 0x0000541093c8b816 */ /* 0x000fc400000000ff */
[----:B--2---:R-:W-:Y:S02]  /*6180*/  F2FP.BF16.PACK_AB R202, R221, R222 ;  /* 0x000000deddca723e */ /* 0x004fe400000010ff */
[----:B------:R-:W-:Y:S02]  /*6190*/  ISETP.GE.U32.AND P3, PT, R252, R7, PT ;  /* 0x00000007fc00720c */ /* 0x000fe40003f66070 */
[----:B------:R-:W-:Y:S01]  /*61a0*/  LOP3.LUT R7, R6, 0xff, RZ, 0xc0, !PT ;  /* 0x000000ff06077812 */ /* 0x000fe200078ec0ff */
[----:B------:R-:W-:Y:S01]  /*61b0*/  @!P5 HFMA2.BF16_V2 R144, -RZ.H0_H0, RZ.H0_H0, -R202.H0_H0 ;  /* 0x200000ffff90d231 */ /* 0x000fe200003409ca */
[----:B------:R-:W-:Y:S02]  /*61c0*/  PRMT R201, R202, 0x7632, R201 ;  /* 0x00007632cac97816 */ /* 0x000fe400000000c9 */
[----:B------:R-:W-:Y:S02]  /*61d0*/  @!P6 PRMT R199, R146, 0x5410, RZ ;  /* 0x0000541092c7e816 */ /* 0x000fe400000000ff */
[----:B------:R-:W-:Y:S01]  /*61e0*/  ISETP.GE.U32.AND P6, PT, R252, R7, PT ;  /* 0x00000007fc00720c */ /* 0x000fe20003fc6070 */
[----:B------:R-:W-:Y:S01]  /*61f0*/  @!P2 HFMA2.BF16_V2 R145, -RZ.H0_H0, RZ.H0_H0, -R201.H0_H0 ;  /* 0x200000ffff91a231 */ /* 0x000fe200003409c9 */
[----:B------:R-:W-:-:S02]  /*6200*/  SHF.R.U32.HI R7, RZ, 0x18, R6 ;  /* 0x00000018ff077819 */ /* 0x000fc40000011606 */
[----:B------:R-:W-:Y:S02]  /*6210*/  LOP3.LUT R6, R6, 0xffff, RZ, 0xc0, !PT ;  /* 0x0000ffff06067812 */ /* 0x000fe400078ec0ff */
[----:B------:R-:W-:Y:S02]  /*6220*/  PRMT R23, R202, 0x5410, R201 ;  /* 0x00005410ca177816 */ /* 0x000fe400000000c9 */
[----:B------:R-:W-:Y:S02]  /*6230*/  SHF.R.U32.HI R6, RZ, 0x8, R6 ;  /* 0x00000008ff067819 */ /* 0x000fe40000011606 */
[----:B------:R-:W-:Y:S02]  /*6240*/  @!P2 PRMT R201, R145, 0x5410, RZ ;  /* 0x0000541091c9a816 */ /* 0x000fe400000000ff */
[----:B------:R-:W-:Y:S02]  /*6250*/  ISETP.GE.U32.AND P2, PT, R252, R7, PT ;  /* 0x00000007fc00720c */ /* 0x000fe40003f46070 */
[----:B------:R-:W-:-:S02]  /*6260*/  LOP3.LUT R7, R6, 0xffff, RZ, 0xc0, !PT ;  /* 0x0000ffff06077812 */ /* 0x000fc400078ec0ff */
[----:B------:R-:W-:Y:S01]  /*6270*/  LOP3.LUT R233, R207, UR9, R30, 0x96, !PT ;  /* 0x00000009cfe97c12 */ /* 0x000fe2000f8e961e */
[----:B------:R-:W-:Y:S01]  /*6280*/  FFMA.FTZ R207, R34, c[0x0][0x23c], -R231 ;  /* 0x00008f0022cf7a23 */ /* 0x000fe200000108e7 */
[----:B------:R-:W-:Y:S02]  /*6290*/  @!P5 PRMT R202, R144, 0x5410, RZ ;  /* 0x0000541090cad816 */ /* 0x000fe400000000ff */
[----:B------:R-:W-:Y:S02]  /*62a0*/  ISETP.GE.U32.AND P5, PT, R252, R7, PT ;  /* 0x00000007fc00720c */ /* 0x000fe40003fa6070 */
[----:B------:R-:W-:Y:S01]  /*62b0*/  F2FP.BF16.PACK_AB R196, R225, R226 ;  /* 0x000000e2e1c4723e */ /* 0x000fe200000010ff */
[----:B------:R-:W1:Y:S01]  /*62c0*/  MUFU.EX2 R207, R207 ;  /* 0x000000cf00cf7308 */ /* 0x000e620000000800 */
[----:B------:R-:W-:Y:S01]  /*62d0*/  LOP3.LUT R7, R5, 0xff, RZ, 0xc0, !PT ;  /* 0x000000ff05077812 */ /* 0x000fe200078ec0ff */
[----:B------:R-:W-:Y:S01]  /*62e0*/  FADD.FTZ R226, R226, R227 ;  /* 0x000000e3e2e27221 */ /* 0x000fe20000010000 */
[C---:B------:R-:W-:Y:S01]  /*62f0*/  PRMT R195, R196.reuse, 0x7632, R195 ;  /* 0x00007632c4c37816 */ /* 0x040fe200000000c3 */
[----:B------:R-:W-:Y:S01]  /*6300*/  @!P6 HFMA2.BF16_V2 R143, -RZ.H0_H0, RZ.H0_H0, -R196.H0_H0 ;  /* 0x200000ffff8fe231 */ /* 0x000fe200003409c4 */
[----:B------:R-:W-:Y:S01]  /*6310*/  LOP3.LUT R31, R31, 0xffff, RZ, 0xc0, !PT ;  /* 0x0000ffff1f1f7812 */ /* 0x000fe200078ec0ff */
[----:B------:R-:W-:Y:S01]  /*6320*/  FADD.FTZ R225, R225, R226 ;  /* 0x000000e2e1e17221 */ /* 0x000fe20000010000 */
[----:B------:R-:W-:-:S02]  /*6330*/  PRMT R28, R196, 0x5410, R195 ;  /* 0x00005410c41c7816 */ /* 0x000fc400000000c3 */
[----:B------:R-:W-:Y:S01]  /*6340*/  @!P6 PRMT R196, R143, 0x5410, RZ ;  /* 0x000054108fc4e816 */ /* 0x000fe200000000ff */
[----:B------:R-:W-:Y:S01]  /*6350*/  @!P5 HFMA2.BF16_V2 R142, -RZ.H0_H0, RZ.H0_H0, -R195.H0_H0 ;  /* 0x200000ffff8ed231 */ /* 0x000fe200003409c3 */
[----:B------:R-:W-:Y:S02]  /*6360*/  ISETP.GE.U32.AND P6, PT, R252, R7, PT ;  /* 0x00000007fc00720c */ /* 0x000fe40003fc6070 */
[--C-:B------:R-:W-:Y:S02]  /*6370*/  SHF.R.U32.HI R7, RZ, 0x18, R5.reuse ;  /* 0x00000018ff077819 */ /* 0x100fe40000011605 */
[----:B------:R-:W-:Y:S02]  /*6380*/  @!P5 PRMT R195, R142, 0x5410, RZ ;  /* 0x000054108ec3d816 */ /* 0x000fe400000000ff */
[----:B------:R-:W-:Y:S02]  /*6390*/  ISETP.GE.U32.AND P5, PT, R252, R7, PT ;  /* 0x00000007fc00720c */ /* 0x000fe40003fa6070 */
[----:B------:R-:W-:-:S02]  /*63a0*/  SHF.R.U32.HI R7, RZ, 0x10, R5 ;  /* 0x00000010ff077819 */ /* 0x000fc40000011605 */
[----:B------:R-:W-:Y:S02]  /*63b0*/  LOP3.LUT R5, R5, 0xffff, RZ, 0xc0, !PT ;  /* 0x0000ffff05057812 */ /* 0x000fe400078ec0ff */
[----:B-1----:R-:W-:Y:S01]  /*63c0*/  F2FP.BF16.PACK_AB R198, R207, R220 ;  /* 0x000000dccfc6723e */ /* 0x002fe200000010ff */
[----:B------:R-:W-:Y:S01]  /*63d0*/  @!P6 HFMA2.BF16_V2 R140, -RZ.H0_H0, RZ.H0_H0, -R170.H0_H0 ;  /* 0x200000ffff8ce231 */ /* 0x000fe200003409aa */
[----:B------:R-:W-:Y:S02]  /*63e0*/  SHF.R.U32.HI R5, RZ, 0x8, R5 ;  /* 0x00000008ff057819 */ /* 0x000fe40000011605 */
[C---:B------:R-:W-:Y:S01]  /*63f0*/  PRMT R197, R198.reuse, 0x7632, R197 ;  /* 0x00007632c6c57816 */ /* 0x040fe200000000c5 */
[----:B------:R-:W-:Y:S01]  /*6400*/  @!P3 HFMA2.BF16_V2 R139, -RZ.H0_H0, RZ.H0_H0, -R198.H0_H0 ;  /* 0x200000ffff8bb231 */ /* 0x000fe200003409c6 */
[----:B------:R-:W-:Y:S01]  /*6410*/  LOP3.LUT R5, R5, 0xffff, RZ, 0xc0, !PT ;  /* 0x0000ffff05057812 */ /* 0x000fe200078ec0ff */
[----:B------:R-:W-:Y:S01]  /*6420*/  @!P5 HFMA2.BF16_V2 R136, -RZ.H0_H0, RZ.H0_H0, -R172.H0_H0 ;  /* 0x200000ffff88d231 */ /* 0x000fe200003409ac */
[----:B------:R-:W-:Y:S01]  /*6430*/  PRMT R30, R198, 0x5410, R197 ;  /* 0x00005410c61e7816 */ /* 0x000fe200000000c5 */
[----:B------:R-:W-:Y:S01]  /*6440*/  @!P2 HFMA2.BF16_V2 R141, -RZ.H0_H0, RZ.H0_H0, -R197.H0_H0 ;  /* 0x200000ffff8da231 */ /* 0x000fe200003409c5 */
[----:B------:R-:W-:-:S02]  /*6450*/  @!P3 PRMT R198, R139, 0x5410, RZ ;  /* 0x000054108bc6b816 */ /* 0x000fc400000000ff */
[C---:B------:R-:W-:Y:S02]  /*6460*/  ISETP.GE.U32.AND P3, PT, R252.reuse, R5, PT ;  /* 0x00000005fc00720c */ /* 0x040fe40003f66070 */
[----:B------:R-:W-:Y:S02]  /*6470*/  SHF.R.U32.HI R5, RZ, 0x10, R4 ;  /* 0x00000010ff057819 */ /* 0x000fe40000011604 */
[----:B------:R-:W-:Y:S02]  /*6480*/  LOP3.LUT R7, R7, 0xff, RZ, 0xc0, !PT ;  /* 0x000000ff07077812 */ /* 0x000fe400078ec0ff */
[----:B------:R-:W-:Y:S02]  /*6490*/  LOP3.LUT R5, R5, 0xff, RZ, 0xc0, !PT ;  /* 0x000000ff05057812 */ /* 0x000fe400078ec0ff */
[----:B------:R-:W-:Y:S02]  /*64a0*/  @!P2 PRMT R197, R141, 0x5410, RZ ;  /* 0x000054108dc5a816 */ /* 0x000fe400000000ff */
[----:B------:R-:W-:-:S02]  /*64b0*/  ISETP.GE.U32.AND P2, PT, R252, R7, PT ;  /* 0x00000007fc00720c */ /* 0x000fc40003f46070 */
[----:B------:R-:W-:Y:S01]  /*64c0*/  @!P6 PRMT R170, R140, 0x5410, RZ ;  /* 0x000054108caae816 */ /* 0x000fe200000000ff */
[----:B------:R-:W-:Y:S01]  /*64d0*/  @!P3 HFMA2.BF16_V2 R138, -RZ.H0_H0, RZ.H0_H0, -R171.H0_H0 ;  /* 0x200000ffff8ab231 */ /* 0x000fe200003409ab */
[----:B------:R-:W-:Y:S01]  /*64e0*/  ISETP.GE.U32.AND P6, PT, R252, R5, PT ;  /* 0x00000005fc00720c */ /* 0x000fe20003fc6070 */
[----:B------:R-:W1:Y:S01]  /*64f0*/  LDSM.16.MT88.4 R140, [R210+0x1e000] ;  /* 0x01e00000d28c783b */ /* 0x000e620000004200 */
[----:B------:R-:W-:Y:S02]  /*6500*/  LOP3.LUT R5, R4, 0xffff, RZ, 0xc0, !PT ;  /* 0x0000ffff04057812 */ /* 0x000fe400078ec0ff */
[----:B------:R-:W-:Y:S02]  /*6510*/  @!P3 PRMT R171, R138, 0x5410, RZ ;  /* 0x000054108aabb816 */ /* 0x000fe400000000ff */
[----:B------:R-:W-:Y:S02]  /*6520*/  SHF.R.U32.HI R5, RZ, 0x8, R5 ;  /* 0x00000008ff057819 */ /* 0x000fe40000011605 */
[----:B------:R-:W-:Y:S01]  /*6530*/  @!P5 PRMT R172, R136, 0x5410, RZ ;  /* 0x0000541088acd816 */ /* 0x000fe200000000ff */
[----:B------:R-:W-:Y:S01]  /*6540*/  @!P2 HFMA2.BF16_V2 R137, -RZ.H0_H0, RZ.H0_H0, -R173.H0_H0 ;  /* 0x200000ffff89a231 */ /* 0x000fe200003409ad */
[----:B------:R-:W-:-:S02]  /*6550*/  LOP3.LUT R5, R5, 0xffff, RZ, 0xc0, !PT ;  /* 0x0000ffff05057812 */ /* 0x000fc400078ec0ff */
[----:B------:R-:W-:Y:S01]  /*6560*/  LOP3.LUT R245, R238, 0xffff, RZ, 0xc0, !PT ;  /* 0x0000ffffeef57812 */ /* 0x000fe200078ec0ff */
[----:B------:R-:W-:Y:S01]  /*6570*/  @!P6 HFMA2.BF16_V2 R133, -RZ.H0_H0, RZ.H0_H0, -R177.H0_H0 ;  /* 0x200000ffff85e231 */ /* 0x000fe200003409b1 */
[----:B------:R-:W-:Y:S02]  /*6580*/  ISETP.GE.U32.AND P3, PT, R252, R5, PT ;  /* 0x00000005fc00720c */ /* 0x000fe40003f66070 */
[----:B------:R-:W-:Y:S02]  /*6590*/  LOP3.LUT R5, R4, 0xff, RZ, 0xc0, !PT ;  /* 0x000000ff04057812 */ /* 0x000fe400078ec0ff */
[----:B------:R-:W-:Y:S02]  /*65a0*/  @!P2 PRMT R173, R137, 0x5410, RZ ;  /* 0x0000541089ada816 */ /* 0x000fe400000000ff */
[----:B------:R-:W-:Y:S02]  /*65b0*/  ISETP.GE.U32.AND P2, PT, R252, R5, PT ;  /* 0x00000005fc00720c */ /* 0x000fe40003f46070 */
[----:B------:R-:W-:-:S02]  /*65c0*/  SHF.R.U32.HI R5, RZ, 0x18, R4 ;  /* 0x00000018ff057819 */ /* 0x000fc40000011604 */
[----:B------:R-:W-:Y:S02]  /*65d0*/  @!P6 PRMT R177, R133, 0x5410, RZ ;  /* 0x0000541085b1e816 */ /* 0x000fe400000000ff */
[----:B------:R-:W-:Y:S01]  /*65e0*/  ISETP.GE.U32.AND P5, PT, R252, R5, PT ;  /* 0x00000005fc00720c */ /* 0x000fe20003fa6070 */
[----:B------:R-:W-:Y:S01]  /*65f0*/  @!P3 HFMA2.BF16_V2 R134, -RZ.H0_H0, RZ.H0_H0, -R181.H0_H0 ;  /* 0x200000ffff86b231 */ /* 0x000fe200003409b5 */
[----:B------:R-:W2:Y:S01]  /*6600*/  LDSM.16.MT88.4 R4, [R210+0x1e800] ;  /* 0x01e80000d204783b */ /* 0x000ea20000004200 */
[----:B------:R-:W-:Y:S02]  /*6610*/  SHF.R.U32.HI R239, RZ, 0x18, R238 ;  /* 0x00000018ffef7819 */ /* 0x000fe400000116ee */
[----:B------:R-:W-:Y:S02]  /*6620*/  SHF.R.U32.HI R243, RZ, 0x8, R243 ;  /* 0x00000008fff37819 */ /* 0x000fe400000116f3 */
[----:B------:R-:W-:Y:S01]  /*6630*/  @!P2 HFMA2.BF16_V2 R135, -RZ.H0_H0, RZ.H0_H0, -R182.H0_H0 ;  /* 0x200000ffff87a231 */ /* 0x000fe200003409b6 */
[----:B------:R-:W-:-:S02]  /*6640*/  @!P3 PRMT R181, R134, 0x5410, RZ ;  /* 0x0000541086b5b816 */ /* 0x000fc400000000ff */
[----:B------:R-:W-:Y:S02]  /*6650*/  ISETP.GE.U32.AND P6, PT, R252, R239, PT ;  /* 0x000000effc00720c */ /* 0x000fe40003fc6070 */
[----:B------:R-:W-:Y:S01]  /*6660*/  @!P2 PRMT R182, R135, 0x5410, RZ ;  /* 0x0000541087b6a816 */ /* 0x000fe200000000ff */
[----:B------:R-:W-:Y:S01]  /*6670*/  @!P5 HFMA2.BF16_V2 R132, -RZ.H0_H0, RZ.H0_H0, -R176.H0_H0 ;  /* 0x200000ffff84d231 */ /* 0x000fe200003409b0 */
[----:B------:R-:W-:Y:S01]  /*6680*/  LOP3.LUT R239, R246, 0xffff, RZ, 0xc0, !PT ;  /* 0x0000fffff6ef7812 */ /* 0x000fe200078ec0ff */
[C---:B-1----:R-:W-:Y:S01]  /*6690*/  HMMA.16816.F32.BF16 R144, R128.reuse, R140, RZ ;  /* 0x0000008c8090723c */ /* 0x042fe200000418ff */
[----:B------:R-:W-:Y:S02]  /*66a0*/  SHF.R.U32.HI R247, RZ, 0x18, R246 ;  /* 0x00000018fff77819 */ /* 0x000fe400000116f6 */
[----:B------:R-:W-:Y:S02]  /*66b0*/  @!P5 PRMT R176, R132, 0x5410, RZ ;  /* 0x0000541084b0d816 */ /* 0x000fe400000000ff */
[----:B------:R-:W-:Y:S01]  /*66c0*/  ISETP.GE.U32.AND P5, PT, R252, R31, PT ;  /* 0x0000001ffc00720c */ /* 0x000fe20003fa6070 */
[----:B------:R-:W1:Y:S01]  /*66d0*/  LDSM.16.MT88.4 R132, [R209+0x1e000] ;  /* 0x01e00000d184783b */ /* 0x000e620000004200 */
[----:B------:R-:W-:Y:S01]  /*66e0*/  LOP3.LUT R241, R241, 0xff, RZ, 0xc0, !PT ;  /* 0x000000fff1f17812 */ /* 0x000fe200078ec0ff */
[----:B------:R-:W-:Y:S01]  /*66f0*/  HMMA.16816.F32.BF16 R140, R128, R142, RZ ;  /* 0x0000008e808c723c */ /* 0x000fe200000418ff */
[----:B------:R-:W-:Y:S01]  /*6700*/  LOP3.LUT R139, R238, 0xff, RZ, 0xc0, !PT ;  /* 0x000000ffee8b7812 */ /* 0x000fe200078ec0ff */
[----:B------:R-:W-:Y:S01]  /*6710*/  @!P6 HFMA2.BF16_V2 R34, -RZ.H0_H0, RZ.H0_H0, -R168.H0_H0 ;  /* 0x200000ffff22e231 */ /* 0x000fe200003409a8 */
[----:B------:R-:W-:-:S02]  /*6720*/  SHF.R.U32.HI R137, RZ, 0x10, R238 ;  /* 0x00000010ff897819 */ /* 0x000fc400000116ee */
[----:B------:R-:W-:Y:S02]  /*6730*/  PRMT R238, R242, 0x5410, R243 ;  /* 0x00005410f2ee7816 */ /* 0x000fe400000000f3 */
[----:B------:R-:W-:Y:S02]  /*6740*/  PRMT R236, R241, 0x5410, R236 ;  /* 0x00005410f1ec7816 */ /* 0x000fe400000000ec */
[----:B------:R-:W-:Y:S01]  /*6750*/  LOP3.LUT R137, R137, 0xff, RZ, 0xc0, !PT ;  /* 0x000000ff89897812 */ /* 0x000fe200078ec0ff */
[----:B------:R-:W-:Y:S01]  /*6760*/  @!P5 HFMA2.BF16_V2 R126, -RZ.H0_H0, RZ.H0_H0, -R175.H0_H0 ;  /* 0x200000ffff7ed231 */ /* 0x000fe200003409af */
[----:B------:R-:W-:Y:S01]  /*6770*/  @!P1 PRMT R174, R127, 0x5410, RZ ;  /* 0x000054107fae9816 */ /* 0x000fe200000000ff */
[----:B------:R-:W-:Y:S01]  /*6780*/  HSET2.LE.AND R236, R236, R235, PT ;  /* 0x000000ebecec7233 */ /* 0x000fe20003803000 */
[----:B------:R-:W-:Y:S02]  /*6790*/  ISETP.GE.U32.AND P3, PT, R252, R139, PT ;  /* 0x0000008bfc00720c */ /* 0x000fe40003f66070 */
[----:B------:R-:W-:-:S02]  /*67a0*/  @!P5 PRMT R175, R126, 0x5410, RZ ;  /* 0x000054107eafd816 */ /* 0x000fc400000000ff */
[----:B------:R-:W-:Y:S01]  /*67b0*/  ISETP.GE.U32.AND P1, PT, R252, R137, PT ;  /* 0x00000089fc00720c */ /* 0x000fe20003f26070 */
[C---:B--2---:R-:W-:Y:S01]  /*67c0*/  HMMA.16816.F32.BF16 R144, R24.reuse, R4, R144 ;  /* 0x000000041890723c */ /* 0x044fe20000041890 */
[----:B------:R-:W-:Y:S02]  /*67d0*/  @!P4 PRMT R164, R124, 0x5410, RZ ;  /* 0x000054107ca4c816 */ /* 0x000fe400000000ff */
[----:B------:R-:W-:Y:S02]  /*67e0*/  LOP3.LUT R23, R236, R23, RZ, 0xc0, !PT ;  /* 0x00000017ec177212 */ /* 0x000fe400078ec0ff */
[----:B------:R-:W-:Y:S02]  /*67f0*/  SHF.R.U32.HI R239, RZ, 0x8, R239 ;  /* 0x00000008ffef7819 */ /* 0x000fe400000116ef */
[----:B------:R-:W-:Y:S01]  /*6800*/  LOP3.LUT R5, R240, 0xff, RZ, 0xc0, !PT ;  /* 0x000000fff0057812 */ /* 0x000fe200078ec0ff */
[----:B------:R-:W-:Y:S01]  /*6810*/  HMMA.16816.F32.BF16 R140, R24, R6, R140 ;  /* 0x00000006188c723c */ /* 0x000fe2000004188c */
[----:B------:R-:W-:Y:S01]  /*6820*/  LOP3.LUT R4, R29, 0xffff, RZ, 0xc0, !PT ;  /* 0x0000ffff1d047812 */ /* 0x000fe200078ec0ff */
[----:B------:R-:W-:Y:S01]  /*6830*/  @!P3 HFMA2.BF16_V2 R35, -RZ.H0_H0, RZ.H0_H0, -R166.H0_H0 ;  /* 0x200000ffff23b231 */ /* 0x000fe200003409a6 */
[----:B------:R-:W-:-:S02]  /*6840*/  ISETP.GE.U32.AND P2, PT, R252, R5, PT ;  /* 0x00000005fc00720c */ /* 0x000fc40003f46070 */
[----:B------:R-:W-:Y:S02]  /*6850*/  LOP3.LUT R5, R246, 0xff, RZ, 0xc0, !PT ;  /* 0x000000fff6057812 */ /* 0x000fe400078ec0ff */
[----:B------:R-:W-:Y:S01]  /*6860*/  IMAD.WIDE.U32 R6, R233, -0x2daee0ad, RZ ;  /* 0xd2511f53e9067825 */ /* 0x000fe200078e00ff */
[----:B------:R-:W-:Y:S02]  /*6870*/  SHF.R.U32.HI R240, RZ, 0x10, R246 ;  /* 0x00000010fff07819 */ /* 0x000fe400000116f6 */
[----:B------:R-:W-:Y:S01]  /*6880*/  ISETP.GE.U32.AND P5, PT, R252, R5, PT ;  /* 0x00000005fc00720c */ /* 0x000fe20003fa6070 */
[C---:B-1----:R-:W-:Y:S01]  /*6890*/  HMMA.16816.F32.BF16 R136, R128.reuse, R132, RZ ;  /* 0x000000848088723c */ /* 0x042fe200000418ff */
[----:B------:R-:W-:Y:S02]  /*68a0*/  SHF.R.U32.HI R5, RZ, 0x10, R29 ;  /* 0x00000010ff057819 */ /* 0x000fe4000001161d */
[----:B------:R-:W-:Y:S02]  /*68b0*/  LOP3.LUT R31, R7, UR5, R244, 0x96, !PT ;  /* 0x00000005071f7c12 */ /* 0x000fe4000f8e96f4 */
[----:B------:R-:W-:Y:S01]  /*68c0*/  LOP3.LUT R233, R6, 0xffff, RZ, 0xc0, !PT ;  /* 0x0000ffff06e97812 */ /* 0x000fe200078ec0ff */
[----:B------:R-:W-:Y:S01]  /*68d0*/  @!P2 HFMA2.BF16_V2 R125, -RZ.H0_H0, RZ.H0_H0, -R165.H0_H0 ;  /* 0x200000ffff7da231 */ /* 0x000fe200003409a5 */
[----:B------:R-:W-:Y:S01]  /*68e0*/  SHF.R.U32.HI R7, RZ, 0x8, R4 ;  /* 0x00000008ff077819 */ /* 0x000fe20000011604 */
[----:B------:R-:W-:Y:S01]  /*68f0*/  HMMA.16816.F32.BF16 R132, R128, R134, RZ ;  /* 0x000000868084723c */ /* 0x000fe200000418ff */
[----:B------:R-:W-:-:S02]  /*6900*/  LOP3.LUT R5, R5, 0xff, RZ, 0xc0, !PT ;  /* 0x000000ff05057812 */ /* 0x000fc400078ec0ff */
[----:B------:R-:W-:Y:S02]  /*6910*/  LOP3.LUT R246, R29, 0xff, RZ, 0xc0, !PT ;  /* 0x000000ff1df67812 */ /* 0x000fe400078ec0ff */
[----:B------:R-:W-:Y:S02]  /*6920*/  SHF.R.U32.HI R244, RZ, 0x18, R29 ;  /* 0x00000018fff47819 */ /* 0x000fe4000001161d */
[----:B------:R-:W-:Y:S02]  /*6930*/  LOP3.LUT R243, R6, 0xff, RZ, 0xc0, !PT ;  /* 0x000000ff06f37812 */ /* 0x000fe400078ec0ff */
[--C-:B------:R-:W-:Y:S02]  /*6940*/  SHF.R.U32.HI R242, RZ, 0x10, R6.reuse ;  /* 0x00000010fff27819 */ /* 0x100fe40000011606 */
[----:B------:R-:W-:Y:S02]  /*6950*/  SHF.R.U32.HI R241, RZ, 0x18, R6 ;  /* 0x00000018fff17819 */ /* 0x000fe40000011606 */
[----:B------:R-:W-:-:S02]  /*6960*/  PRMT R246, R246, 0x5410, R7 ;  /* 0x00005410f6f67816 */ /* 0x000fc40000000007 */
[----:B------:R-:W-:Y:S02]  /*6970*/  PRMT R244, R5, 0x5410, R244 ;  /* 0x0000541005f47816 */ /* 0x000fe400000000f4 */
[----:B------:R-:W1:Y:S01]  /*6980*/  LDSM.16.MT88.4 R4, [R209+0x1e800] ;  /* 0x01e80000d104783b */ /* 0x000e620000004200 */
[----:B------:R-:W-:Y:S02]  /*6990*/  SHF.R.U32.HI R29, RZ, 0x18, R31 ;  /* 0x00000018ff1d7819 */ /* 0x000fe4000001161f */
[----:B------:R-:W-:Y:S01]  /*69a0*/  LOP3.LUT R242, R242, 0xff, RZ, 0xc0, !PT ;  /* 0x000000fff2f27812 */ /* 0x000fe200078ec0ff */
[--C-:B------:R-:W-:Y:S01]  /*69b0*/  HSET2.LE.AND R244, R244, R235.reuse, PT ;  /* 0x000000ebf4f47233 */ /* 0x100fe20003803000 */
[----:B------:R-:W-:Y:S01]  /*69c0*/  SHF.R.U32.HI R248, RZ, 0x8, R233 ;  /* 0x00000008fff87819 */ /* 0x000fe200000116e9 */
[----:B------:R-:W-:Y:S01]  /*69d0*/  FFMA.FTZ R233, R32, c[0x0][0x23c], -R231 ;  /* 0x00008f0020e97a23 */ /* 0x000fe200000108e7 */
[----:B------:R-:W-:Y:S01]  /*69e0*/  PRMT R250, R242, 0x5410, R241 ;  /* 0x00005410f2fa7816 */ /* 0x000fe200000000f1 */
[----:B------:R-:W-:Y:S01]  /*69f0*/  FFMA.FTZ R241, R16, c[0x0][0x23c], -R231 ;  /* 0x00008f0010f17a23 */ /* 0x000fe200000108e7 */
[----:B------:R-:W-:Y:S01]  /*6a00*/  PRMT R248, R243, 0x5410, R248 ;  /* 0x00005410f3f87816 */ /* 0x000fe200000000f8 */
[--C-:B------:R-:W-:Y:S01]  /*6a10*/  FFMA.FTZ R231, R17, c[0x0][0x23c], -R232.reuse ;  /* 0x00008f0011e77a23 */ /* 0x100fe200000108e8 */
[----:B------:R-:W-:Y:S01]  /*6a20*/  @!P2 PRMT R165, R125, 0x5410, RZ ;  /* 0x000054107da5a816 */ /* 0x000fe200000000ff */
[----:B------:R-:W-:Y:S01]  /*6a30*/  FFMA.FTZ R243, R33, c[0x0][0x23c], -R232 ;  /* 0x00008f0021f37a23 */ /* 0x000fe200000108e8 */
[----:B------:R-:W-:Y:S01]  /*6a40*/  MUFU.EX2 R233, R233 ;  /* 0x000000e900e97308 */ /* 0x000fe20000000800 */
[----:B------:R-:W-:Y:S01]  /*6a50*/  FADD.FTZ R242, R237, R234 ;  /* 0x000000eaedf27221 */ /* 0x000fe20000010000 */
[----:B------:R-:W-:Y:S01]  /*6a60*/  HSET2.LE.AND R237, R246, R235, PT ;  /* 0x000000ebf6ed7233 */ /* 0x000fe20003803000 */
[----:B------:R-:W-:Y:S01]  /*6a70*/  LOP3.LUT R21, R244, R21, RZ, 0xc0, !PT ;  /* 0x00000015f4157212 */ /* 0x000fe200078ec0ff */
[----:B------:R-:W-:Y:S01]  /*6a80*/  @!P1 HFMA2.BF16_V2 R16, -RZ.H0_H0, RZ.H0_H0, -R169.H0_H0 ;  /* 0x200000ffff109231 */ /* 0x000fe200003409a9 */
[----:B------:R-:W-:Y:S01]  /*6a90*/  FADD.FTZ R191, R191, R242 ;  /* 0x000000f2bfbf7221 */ /* 0x000fe20000010000 */
[----:B------:R-:W-:-:S02]  /*6aa0*/  ISETP.GE.U32.AND P2, PT, R252, R247, PT ;  /* 0x000000f7fc00720c */ /* 0x000fc40003f46070 */
[----:B------:R-:W-:Y:S01]  /*6ab0*/  MUFU.EX2 R232, R243 ;  /* 0x000000f300e87308 */ /* 0x000fe20000000800 */
[----:B------:R-:W-:Y:S01]  /*6ac0*/  LOP3.LUT R20, R237, R20, RZ, 0xc0, !PT ;  /* 0x00000014ed147212 */ /* 0x000fe200078ec0ff */
[----:B------:R-:W-:Y:S01]  /*6ad0*/  FADD.FTZ R190, R190, R191 ;  /* 0x000000bfbebe7221 */ /* 0x000fe20000010000 */
[----:B------:R-:W-:Y:S02]  /*6ae0*/  @!P1 PRMT R169, R16, 0x5410, RZ ;  /* 0x0000541010a99816 */ /* 0x000fe400000000ff */
[----:B------:R-:W-:Y:S01]  /*6af0*/  LOP3.LUT R239, R239, 0xffff, RZ, 0xc0, !PT ;  /* 0x0000ffffefef7812 */ /* 0x000fe200078ec0ff */
[----:B------:R-:W-:Y:S01]  /*6b00*/  FADD.FTZ R187, R187, R190 ;  /* 0x000000bebbbb7221 */ /* 0x000fe20000010000 */
[----:B------:R-:W-:Y:S01]  /*6b10*/  LEA R16, P1, R186, c[0x0][0x1f8], 0x1 ;  /* 0x00007e00ba107a11 */ /* 0x000fe200078208ff */
[----:B------:R-:W2:Y:S01]  /*6b20*/  MUFU.EX2 R231, R231 ;  /* 0x000000e700e77308 */ /* 0x000ea20000000800 */
[----:B------:R-:W-:Y:S01]  /*6b30*/  @!P3 PRMT R166, R35, 0x5410, RZ ;  /* 0x0000541023a6b816 */ /* 0x000fe200000000ff */
[----:B------:R-:W-:Y:S01]  /*6b40*/  FADD.FTZ R184, R184, R187 ;  /* 0x000000bbb8b87221 */ /* 0x000fe20000010000 */
[----:B------:R-:W-:-:S03]  /*6b50*/  @!P6 PRMT R168, R34, 0x5410, RZ ;  /* 0x0000541022a8e816 */ /* 0x000fc600000000ff */
[----:B------:R-:W-:Y:S02]  /*6b60*/  FADD.FTZ R183, R183, R184 ;  /* 0x000000b8b7b77221 */ /* 0x000fe40000010000 */
[----:B------:R-:W3:Y:S02]  /*6b70*/  MUFU.EX2 R234, R241 ;  /* 0x000000f100ea7308 */ /* 0x000ee40000000800 */
[----:B------:R-:W-:Y:S01]  /*6b80*/  FADD.FTZ R183, R178, R183 ;  /* 0x000000b7b2b77221 */ /* 0x000fe20000010000 */
[----:B-1----:R-:W-:Y:S03]  /*6b90*/  HMMA.16816.F32.BF16 R136, R24, R4, R136 ;  /* 0x000000041888723c */ /* 0x002fe60000041888 */
[----:B------:R-:W-:Y:S01]  /*6ba0*/  FADD.FTZ R224, R224, R183 ;  /* 0x000000b7e0e07221 */ /* 0x000fe20000010000 */
[----:B--2---:R-:W-:Y:S01]  /*6bb0*/  F2FP.BF16.PACK_AB R236, R231, R232 ;  /* 0x000000e8e7ec723e */ /* 0x004fe200000010ff */
[----:B------:R-:W-:-:S02]  /*6bc0*/  FADD.FTZ R232, R232, R225 ;  /* 0x000000e1e8e87221 */ /* 0x000fc40000010000 */
[----:B------:R-:W-:Y:S01]  /*6bd0*/  SHF.R.U32.HI R5, RZ, 0x8, R245 ;  /* 0x00000008ff057819 */ /* 0x000fe200000116f5 */
[----:B------:R-:W-:Y:S01]  /*6be0*/  HMMA.16816.F32.BF16 R132, R24, R6, R132 ;  /* 0x000000061884723c */ /* 0x000fe20000041884 */
[----:B------:R-:W-:Y:S01]  /*6bf0*/  LOP3.LUT R4, R31, 0xffff, RZ, 0xc0, !PT ;  /* 0x0000ffff1f047812 */ /* 0x000fe200078ec0ff */
[----:B------:R-:W-:Y:S01]  /*6c00*/  FADD.FTZ R223, R223, R224 ;  /* 0x000000e0dfdf7221 */ /* 0x000fe20000010000 */
[----:B------:R-:W-:Y:S01]  /*6c10*/  LOP3.LUT R5, R5, 0xffff, RZ, 0xc0, !PT ;  /* 0x0000ffff05057812 */ /* 0x000fe200078ec0ff */
[----:B------:R-:W-:Y:S01]  /*6c20*/  @!P5 HFMA2.BF16_V2 R33, -RZ.H0_H0, RZ.H0_H0, -R236.H0_H0 ;  /* 0x200000ffff21d231 */ /* 0x000fe200003409ec */
[----:B------:R-:W-:Y:S02]  /*6c30*/  FADD.FTZ R224, R231, R232 ;  /* 0x000000e8e7e07221 */ /* 0x000fe40000010000 */
[----:B------:R-:W-:Y:S01]  /*6c40*/  ISETP.GE.U32.AND P4, PT, R252, R5, PT ;  /* 0x00000005fc00720c */ /* 0x000fe20003f86070 */
[----:B------:R-:W-:Y:S01]  /*6c50*/  FADD.FTZ R222, R222, R223 ;  /* 0x000000dfdede7221 */ /* 0x000fe20000010000 */
[----:B------:R-:W-:-:S02]  /*6c60*/  SHF.R.U32.HI R5, RZ, 0x10, R31 ;  /* 0x00000010ff057819 */ /* 0x000fc4000001161f */
[----:B------:R-:W-:Y:S01]  /*6c70*/  LOP3.LUT R6, R31, 0xff, RZ, 0xc0, !PT ;  /* 0x000000ff1f067812 */ /* 0x000fe200078ec0ff */
[----:B------:R-:W-:Y:S01]  /*6c80*/  FADD.FTZ R221, R221, R222 ;  /* 0x000000dedddd7221 */ /* 0x000fe20000010000 */
[----:B------:R-:W-:Y:S02]  /*6c90*/  SHF.R.U32.HI R31, RZ, 0x8, R4 ;  /* 0x00000008ff1f7819 */ /* 0x000fe40000011604 */
[----:B------:R-:W-:Y:S01]  /*6ca0*/  LOP3.LUT R4, R5, 0xff, RZ, 0xc0, !PT ;  /* 0x000000ff05047812 */ /* 0x000fe200078ec0ff */
[----:B------:R-:W-:Y:S01]  /*6cb0*/  FADD.FTZ R220, R220, R221 ;  /* 0x000000dddcdc7221 */ /* 0x000fe20000010000 */
[----:B------:R-:W-:Y:S02]  /*6cc0*/  PRMT R31, R6, 0x5410, R31 ;  /* 0x00005410061f7816 */ /* 0x000fe4000000001f */
[----:B------:R-:W-:Y:S01]  /*6cd0*/  PRMT R29, R4, 0x5410, R29 ;  /* 0x00005410041d7816 */ /* 0x000fe2000000001d */
[----:B------:R-:W-:Y:S01]  /*6ce0*/  @!P4 HFMA2.BF16_V2 R17, -RZ.H0_H0, RZ.H0_H0, -R167.H0_H0 ;  /* 0x200000ffff11c231 */ /* 0x000fe200003409a7 */
[----:B------:R-:W1:Y:S01]  /*6cf0*/  LDSM.16.MT88.4 R4, [R208+0x1e000] ;  /* 0x01e00000d004783b */ /* 0x000e620000004200 */
[--C-:B------:R-:W-:Y:S01]  /*6d00*/  HSET2.LE.AND R31, R31, R235.reuse, PT ;  /* 0x000000eb1f1f7233 */ /* 0x100fe20003803000 */
[----:B------:R-:W-:Y:S01]  /*6d10*/  FADD.FTZ R220, R207, R220 ;  /* 0x000000dccfdc7221 */ /* 0x000fe20000010000 */
[----:B------:R-:W-:Y:S01]  /*6d20*/  HSET2.LE.AND R29, R29, R235, PT ;  /* 0x000000eb1d1d7233 */ /* 0x000fe20003803000 */
[----:B------:R-:W-:-:S02]  /*6d30*/  @!P4 PRMT R167, R17, 0x5410, RZ ;  /* 0x0000541011a7c816 */ /* 0x000fc400000000ff */
[----:B------:R-:W-:Y:S02]  /*6d40*/  ISETP.GE.U32.AND P4, PT, R252, R239, PT ;  /* 0x000000effc00720c */ /* 0x000fe40003f86070 */
[----:B------:R-:W-:-:S05]  /*6d50*/  LEA.HI.X R17, R186, c[0x0][0x1fc], R19, 0x1, P1 ;  /* 0x00007f00ba117a11 */ /* 0x000fca00008f0c13 */
[----:B------:R-:W-:Y:S04]  /*6d60*/  STG.E.U16 [R16.64], R182 ;  /* 0x000000b610007986 */ /* 0x000fe8000c10151a */
[----:B------:R-:W-:Y:S01]  /*6d70*/  STG.E.U16 [R16.64+0x2], R181 ;  /* 0x000002b510007986 */ /* 0x000fe2000c10151a */
[C---:B-1----:R-:W-:Y:S07]  /*6d80*/  HMMA.16816.F32.BF16 R124, R128.reuse, R4, RZ ;  /* 0x00000004807c723c */ /* 0x042fee00000418ff */
[----:B------:R-:W-:Y:S01]  /*6d90*/  HSET2.LE.AND R5, R238, R235, PT ;  /* 0x000000ebee057233 */ /* 0x000fe20003803000 */
[----:B---3--:R-:W-:Y:S01]  /*6da0*/  F2FP.BF16.PACK_AB R238, R234, R233 ;  /* 0x000000e9eaee723e */ /* 0x008fe200000010ff */
[----:B------:R-:W-:Y:S01]  /*6db0*/  HMMA.16816.F32.BF16 R128, R128, R6, RZ ;  /* 0x000000068080723c */ /* 0x000fe200000418ff */
[----:B------:R-:W-:Y:S01]  /*6dc0*/  LOP3.LUT R4, R31, R28, RZ, 0xc0, !PT ;  /* 0x0000001c1f047212 */ /* 0x000fe200078ec0ff */
[----:B------:R-:W-:Y:S01]  /*6dd0*/  FADD.FTZ R233, R233, R220 ;  /* 0x000000dce9e97221 */ /* 0x000fe20000010000 */
[----:B------:R-:W-:-:S02]  /*6de0*/  PRMT R237, R238, 0x7632, R237 ;  /* 0x00007632eeed7816 */ /* 0x000fc400000000ed */
[----:B------:R-:W-:Y:S01]  /*6df0*/  LOP3.LUT R22, R5, R22, RZ, 0xc0, !PT ;  /* 0x0000001605167212 */ /* 0x000fe200078ec0ff */
[----:B------:R-:W-:Y:S01]  /*6e00*/  FADD.FTZ R246, R234, R233 ;  /* 0x000000e9eaf67221 */ /* 0x000fe20000010000 */
[--C-:B------:R-:W-:Y:S01]  /*6e10*/  HSET2.LE.AND R6, R248, R235.reuse, PT ;  /* 0x000000ebf8067233 */ /* 0x100fe20003803000 */
[----:B------:R-:W-:Y:S01]  /*6e20*/  LOP3.LUT R5, R29, R30, RZ, 0xc0, !PT ;  /* 0x0000001e1d057212 */ /* 0x000fe200078ec0ff */
[----:B------:R-:W-:Y:S01]  /*6e30*/  HSET2.LE.AND R7, R250, R235, PT ;  /* 0x000000ebfa077233 */ /* 0x000fe20003803000 */
[----:B------:R-:W-:Y:S01]  /*6e40*/  PRMT R235, R236, 0x7632, R235 ;  /* 0x00007632eceb7816 */ /* 0x000fe200000000eb */
[----:B------:R-:W-:Y:S01]  /*6e50*/  @!P2 HFMA2.BF16_V2 R3, -RZ.H0_H0, RZ.H0_H0, -R237.H0_H0 ;  /* 0x200000ffff03a231 */ /* 0x000fe200003409ed */
[----:B------:R-:W-:Y:S01]  /*6e60*/  PRMT R28, R238, 0x5410, R237 ;  /* 0x00005410ee1c7816 */ /* 0x000fe200000000ed */
[----:B------:R-:W-:Y:S01]  /*6e70*/  STL [R1+0x68], R246 ;  /* 0x000068f601007387 */ /* 0x000fe20000100800 */
[----:B------:R-:W-:Y:S01]  /*6e80*/  PRMT R29, R236, 0x5410, R235 ;  /* 0x00005410ec1d7816 */ /* 0x000fe200000000eb */
[----:B------:R-:W-:Y:S01]  /*6e90*/  @!P4 HFMA2.BF16_V2 R32, -RZ.H0_H0, RZ.H0_H0, -R235.H0_H0 ;  /* 0x200000ffff20c231 */ /* 0x000fe200003409eb */
[----:B------:R-:W-:Y:S01]  /*6ea0*/  LOP3.LUT R7, R7, R28, RZ, 0xc0, !PT ;  /* 0x0000001c07077212 */ /* 0x000fe200078ec0ff */
[----:B------:R-:W-:Y:S01]  /*6eb0*/  STL [R1+0x6c], R224 ;  /* 0x00006ce001007387 */ /* 0x000fe20000100800 */
[----:B------:R-:W-:-:S02]  /*6ec0*/  LOP3.LUT R6, R6, R29, RZ, 0xc0, !PT ;  /* 0x0000001d06067212 */ /* 0x000fc400078ec0ff */
[----:B------:R-:W-:Y:S01]  /*6ed0*/  @!P2 PRMT R237, R3, 0x5410, RZ ;  /* 0x0000541003eda816 */ /* 0x000fe200000000ff */
[----:B------:R-:W1:Y:S01]  /*6ee0*/  LDSM.16.MT88.4 R28, [R208+0x1e800] ;  /* 0x01e80000d01c783b */ /* 0x000e620000004200 */
[----:B------:R-:W-:Y:S02]  /*6ef0*/  @!P5 PRMT R236, R33, 0x5410, RZ ;  /* 0x0000541021ecd816 */ /* 0x000fe400000000ff */
[----:B------:R-:W-:Y:S01]  /*6f00*/  @!P4 PRMT R235, R32, 0x5410, RZ ;  /* 0x0000541020ebc816 */ /* 0x000fe200000000ff */
[C---:B-1----:R-:W-:Y:S08]  /*6f10*/  HMMA.16816.F32.BF16 R124, R24.reuse, R28, R124 ;  /* 0x0000001c187c723c */ /* 0x042ff0000004187c */
[----:B------:R-:W-:Y:S01]  /*6f20*/  HMMA.16816.F32.BF16 R128, R24, R30, R128 ;  /* 0x0000001e1880723c */ /* 0x000fe20000041880 */
[----:B------:R-:W1:Y:S04]  /*6f30*/  LDSM.16.MT88.4 R24, [R210+0x19000] ;  /* 0x01900000d218783b */ /* 0x000e680000004200 */
[----:B------:R-:W2:Y:S03]  /*6f40*/  LDSM.16.MT88.4 R28, [R212+0x19000] ;  /* 0x01900000d41c783b */ /* 0x000ea60000004200 */
        /* <DEDUP_REMOVED lines=85> */
[C---:B------:R-:W-:Y:S01]  /*74a0*/  HMMA.16816.F32.BF16 R148, R4.reuse, R26, R148 ;  /* 0x0000001a0494723c */ /* 0x040fe20000041894 */
[----:B------:R-:W1:Y:S07]  /*74b0*/  LDSM.16.MT88.4 R24, [R209+0x1f800] ;  /* 0x01f80000d118783b */ /* 0x000e6e0000004200 */
[C---:B--2---:R-:W-:Y:S07]  /*74c0*/  HMMA.16816.F32.BF16 R144, R4.reuse, R20, R144 ;  /* 0x000000140490723c */ /* 0x044fee0000041890 */
[----:B------:R-:W-:Y:S01]  /*74d0*/  LOP3.LUT R21, R240, 0xff, RZ, 0xc0, !PT ;  /* 0x000000fff0157812 */ /* 0x000fe200078ec0ff */
[----:B------:R-:W-:Y:S03]  /*74e0*/  HMMA.16816.F32.BF16 R140, R4, R22, R140 ;  /* 0x00000016048c723c */ /* 0x000fe6000004188c */
[----:B------:R-:W-:-:S02]  /*74f0*/  ISETP.GE.U32.AND P3, PT, R252, R21, PT ;  /* 0x00000015fc00720c */ /* 0x000fc40003f66070 */
[----:B------:R-:W2:Y:S11]  /*7500*/  LDSM.16.MT88.4 R20, [R208+0x1f800] ;  /* 0x01f80000d014783b */ /* 0x000eb60000004200 */
[----:B------:R-:W-:-:S05]  /*7510*/  @!P3 HFMA2.BF16_V2 R19, -RZ.H0_H0, RZ.H0_H0, -R238.H0_H0 ;  /* 0x200000ffff13b231 */ /* 0x000fca00003409ee */
[----:B------:R-:W-:Y:S01]  /*7520*/  @!P3 PRMT R238, R19, 0x5410, RZ ;  /* 0x0000541013eeb816 */ /* 0x000fe200000000ff */
[C---:B-1----:R-:W-:Y:S07]  /*7530*/  HMMA.16816.F32.BF16 R136, R4.reuse, R24, R136 ;  /* 0x000000180488723c */ /* 0x042fee0000041888 */
[----:B------:R-:W-:Y:S01]  /*7540*/  IMAD.MOV.U32 R24, RZ, RZ, c[0x0][0x228] ;  /* 0x00008a00ff187624 */ /* 0x000fe200078e00ff */
[----:B------:R-:W-:Y:S03]  /*7550*/  HMMA.16816.F32.BF16 R132, R4, R26, R132 ;  /* 0x0000001a0484723c */ /* 0x000fe60000041884 */
[----:B------:R-:W-:-:S04]  /*7560*/  IMAD.SHL.U32 R3, R24, 0x8, RZ ;  /* 0x0000000818037824 */ /* 0x000fc800078e00ff */
[----:B------:R-:W-:-:S05]  /*7570*/  IMAD.WIDE R24, R3, 0x2, R16 ;  /* 0x0000000203187825 */ /* 0x000fca00078e0210 */
[----:B------:R-:W-:Y:S01]  /*7580*/  STG.E.U16 [R24.64], R177 ;  /* 0x000000b118007986 */ /* 0x000fe2000c10151a */
[C---:B--2---:R-:W-:Y:S03]  /*7590*/  HMMA.16816.F32.BF16 R124, R4.reuse, R20, R124 ;  /* 0x00000014047c723c */ /* 0x044fe6000004187c */
[----:B------:R-:W-:Y:S04]  /*75a0*/  STG.E.U16 [R24.64+0x2], R176 ;  /* 0x000002b018007986 */ /* 0x000fe8000c10151a */
[----:B------:R-:W-:Y:S01]  /*75b0*/  STG.E.U16 [R16.64+0x10], R174 ;  /* 0x000010ae10007986 */ /* 0x000fe2000c10151a */
[----:B------:R-:W-:Y:S03]  /*75c0*/  HMMA.16816.F32.BF16 R128, R4, R22, R128 ;  /* 0x000000160480723c */ /* 0x000fe60000041880 */
[----:B------:R-:W-:Y:S04]  /*75d0*/  STG.E.U16 [R16.64+0x12], R175 ;  /* 0x000012af10007986 */ /* 0x000fe8000c10151a */
[----:B------:R-:W-:Y:S04]  /*75e0*/  STG.E.U16 [R24.64+0x10], R165 ;  /* 0x000010a518007986 */ /* 0x000fe8000c10151a */
[----:B------:R1:W-:Y:S04]  /*75f0*/  STG.E.U16 [R24.64+0x12], R164 ;  /* 0x000012a418007986 */ /* 0x0003e8000c10151a */
[----:B------:R-:W-:Y:S04]  /*7600*/  STG.E.U16 [R16.64+0x20], R170 ;  /* 0x000020aa10007986 */ /* 0x000fe8000c10151a */
[----:B------:R-:W-:Y:S04]  /*7610*/  STG.E.U16 [R16.64+0x22], R171 ;  /* 0x000022ab10007986 */ /* 0x000fe8000c10151a */
[----:B------:R-:W-:Y:S04]  /*7620*/  STG.E.U16 [R24.64+0x20], R173 ;  /* 0x000020ad18007986 */ /* 0x000fe8000c10151a */
[----:B------:R-:W-:Y:S04]  /*7630*/  STG.E.U16 [R24.64+0x22], R172 ;  /* 0x000022ac18007986 */ /* 0x000fe8000c10151a */
[----:B------:R-:W-:Y:S04]  /*7640*/  STG.E.U16 [R16.64+0x30], R166 ;  /* 0x000030a610007986 */ /* 0x000fe8000c10151a */
[----:B------:R2:W-:Y:S01]  /*7650*/  STG.E.U16 [R16.64+0x32], R167 ;  /* 0x000032a710007986 */ /* 0x0005e2000c10151a */
[----:B-1----:R-:W-:-:S03]  /*7660*/  IADD3 R164, P1, R16, -0x80, RZ ;  /* 0xffffff8010a47810 */ /* 0x002fc60007f3e0ff */
        /* <DEDUP_REMOVED lines=18> */
[----:B------:R1:W-:Y:S01]  /*7790*/  STG.E.U16 [R24.64+0x72], R237 ;  /* 0x000072ed18007986 */ /* 0x0003e2000c10151a */
[----:B------:R-:W-:Y:S05]  /*77a0*/  @!P0 BRA `(.L_x_989) ;  /* 0x0000aec000008947 */ /* 0x000fea0003800000 */
[----:B------:R-:W2:Y:S01]  /*77b0*/  LDL.64 R28, [R1+0x20] ;  /* 0x00002000011c7983 */ /* 0x000ea20000100a00 */
[----:B------:R-:W-:Y:S01]  /*77c0*/  ULDC.64 UR4, c[0x0][0x1a0] ;  /* 0x0000680000047ab9 */ /* 0x000fe20000000a00 */
[----:B------:R-:W-:-:S04]  /*77d0*/  DEPBAR.LE SB0, 0x0 ;  /* 0x000080000000791a */ /* 0x000fc80000000000 */
[----:B------:R-:W3:Y:S04]  /*77e0*/  LDL R245, [R1+0xc] ;  /* 0x00000c0001f57983 */ /* 0x000ee80000100800 */
[----:B------:R-:W4:Y:S01]  /*77f0*/  LDL R247, [R1+0x8] ;  /* 0x0000080001f77983 */ /* 0x000f220000100800 */
[----:B------:R-:W-:Y:S02]  /*7800*/  UMOV UR7, 0x6 ;  /* 0x0000000600077882 */ /* 0x000fe40000000000 */
[----:B------:R-:W-:Y:S01]  /*7810*/  USHF.L.U32 UR35, UR4, 0x6, URZ ;  /* 0x0000000604237899 */ /* 0x000fe2000800063f */
[----:B------:R-:W5:Y:S01]  /*7820*/  LDL R250, [R1] ;  /* 0x0000000001fa7983 */ /* 0x000f620000100800 */
[----:B------:R-:W-:Y:S02]  /*7830*/  UIADD3 UR34, UR6, -0x2, URZ ;  /* 0xfffffffe06227890 */ /* 0x000fe4000fffe03f */
[----:B------:R-:W-:Y:S01]  /*7840*/  USHF.L.U64.HI UR5, UR4, UR7, UR5 ;  /* 0x0000000704057299 */ /* 0x000fe20008010205 */
[----:B------:R-:W-:Y:S01]  /*7850*/  IMAD.MOV.U32 R4, RZ, RZ, R12 ;  /* 0x000000ffff047224 */ /* 0x000fe200078e000c */
[----:B------:R-:W-:Y:S01]  /*7860*/  USHF.R.S32.HI UR4, URZ, 0x1f, UR34 ;  /* 0x0000001f3f047899 */ /* 0x000fe20008011422 */
[----:B------:R-:W-:Y:S01]  /*7870*/  IMAD.U32 R26, RZ, RZ, UR35 ;  /* 0x00000023ff1a7e24 */ /* 0x000fe2000f8e00ff */
[----:B------:R-:W-:Y:S01]  /*7880*/  UIMAD UR5, UR5, UR34, URZ ;  /* 0x00000022050572a4 */ /* 0x000fe2000f8e023f */
[----:B------:R-:W-:Y:S01]  /*7890*/  IMAD.MOV.U32 R5, RZ, RZ, R15 ;  /* 0x000000ffff057224 */ /* 0x000fe200078e000f */
[----:B------:R-:W-:Y:S01]  /*78a0*/  BAR.SYNC.DEFER_BLOCKING 0x0 ;  /* 0x0000000000007b1d */ /* 0x000fe20000010000 */
[----:B------:R-:W-:Y:S01]  /*78b0*/  ISETP.GE.AND P3, PT, R251, c[0x0][0x220], PT ;  /* 0x00008800fb007a0c */ /* 0x000fe20003f66270 */
[----:B------:R-:W-:Y:S01]  /*78c0*/  UIMAD UR4, UR4, UR35, UR5 ;  /* 0x00000023040472a4 */ /* 0x000fe2000f8e0205 */
[----:B------:R-:W-:-:S05]  /*78d0*/  IMAD.WIDE.U32 R26, R26, UR34, R4 ;  /* 0x000000221a1a7c25 */ /* 0x000fca000f8e0004 */
[----:B------:R-:W-:Y:S02]  /*78e0*/  IADD3 R5, R27, UR4, RZ ;  /* 0x000000041b057c10 */ /* 0x000fe4000fffe0ff */
[----:B--2---:R-:W-:Y:S02]  /*78f0*/  ISETP.GE.AND P6, PT, R28, c[0x0][0x220], PT ;  /* 0x000088001c007a0c */ /* 0x004fe40003fc6270 */
[----:B---3--:R-:W-:Y:S02]  /*7900*/  ISETP.GE.AND P5, PT, R245, c[0x0][0x220], PT ;  /* 0x00008800f5007a0c */ /* 0x008fe40003fa6270 */
[----:B----4-:R-:W-:-:S09]  /*7910*/  ISETP.GE.AND P4, PT, R247, c[0x0][0x220], PT ;  /* 0x00008800f7007a0c */ /* 0x010fd20003f86270 */
[----:B-1----:R-:W-:-:S04]  /*7920*/  @!P6 LEA R24, P2, R26, c[0x0][0x170], 0x1 ;  /* 0x00005c001a18ea11 */ /* 0x002fc800078408ff */
[C-C-:B------:R-:W-:Y:S02]  /*7930*/  @!P6 LEA.HI.X R25, R26.reuse, c[0x0][0x174], R5.reuse, 0x1, P2 ;  /* 0x00005d001a19ea11 */ /* 0x140fe400010f0c05 */
[C---:B------:R-:W-:Y:S02]  /*7940*/  @!P5 LEA R22, P1, R26.reuse, c[0x0][0x170], 0x1 ;  /* 0x00005c001a16da11 */ /* 0x040fe400078208ff */
[C---:B------:R-:W-:Y:S02]  /*7950*/  IADD3 R4, P2, R26.reuse, UR20, RZ ;  /* 0x000000141a047c10 */ /* 0x040fe4000ff5e0ff */
[C---:B------:R-:W-:Y:S02]  /*7960*/  @!P4 LEA R20, P0, R26.reuse, c[0x0][0x170], 0x1 ;  /* 0x00005c001a14ca11 */ /* 0x040fe400078008ff */
[C-C-:B------:R-:W-:Y:S02]  /*7970*/  @!P5 LEA.HI.X R23, R26.reuse, c[0x0][0x174], R5.reuse, 0x1, P1 ;  /* 0x00005d001a17da11 */ /* 0x140fe400008f0c05 */
[C---:B------:R-:W-:Y:S01]  /*7980*/  @!P3 LEA R6, P1, R26.reuse, c[0x0][0x170], 0x1 ;  /* 0x00005c001a06ba11 */ /* 0x040fe200078208ff */
[----:B-----5:R-:W-:Y:S01]  /*7990*/  @P6 STS.128 [R250+0x18000], RZ ;  /* 0x018000fffa006388 */ /* 0x020fe20000000c00 */
[----:B------:R-:W-:-:S02]  /*79a0*/  @!P4 LEA.HI.X R21, R26, c[0x0][0x174], R5, 0x1, P0 ;  /* 0x00005d001a15ca11 */ /* 0x000fc400000f0c05 */
[----:B------:R-:W-:Y:S01]  /*79b0*/  IADD3.X R3, R5, UR19, RZ, P2, !PT ;  /* 0x0000001305037c10 */ /* 0x000fe200097fe4ff */
[----:B------:R-:W-:Y:S01]  /*79c0*/  @!PT LDS RZ, [RZ] ;  /* 0x00000000fffff984 */ /* 0x000fe20000000800 */
[----:B------:R-:W-:Y:S01]  /*79d0*/  @!PT LDS RZ, [RZ] ;  /* 0x00000000fffff984 */ /* 0x000fe20000000800 */
[----:B------:R-:W-:Y:S01]  /*79e0*/  @!PT LDS RZ, [RZ] ;  /* 0x00000000fffff984 */ /* 0x000fe20000000800 */
[----:B------:R1:W-:Y:S01]  /*79f0*/  @!P6 LDGSTS.E.BYPASS.LTC128B.128 [R250+0x18000], [R24.64] ;  /* 0x1800000018faefae */ /* 0x0003e2000b901d5a */
[----:B------:R-:W-:Y:S02]  /*7a00*/  @!P6 LEA R28, P0, R4, c[0x0][0x170], 0x1 ;  /* 0x00005c00041cea11 */ /* 0x000fe400078008ff */
[----:B------:R-:W-:Y:S01]  /*7a10*/  @!P3 LEA.HI.X R7, R26, c[0x0][0x174], R5, 0x1, P1 ;  /* 0x00005d001a07ba11 */ /* 0x000fe200008f0c05 */
[----:B------:R-:W-:Y:S01]  /*7a20*/  @P5 STS.128 [R250+0x1a000], RZ ;  /* 0x01a000fffa005388 */ /* 0x000fe20000000c00 */
[C---:B------:R-:W-:Y:S02]  /*7a30*/  @!P5 LEA R32, P2, R4.reuse, c[0x0][0x170], 0x1 ;  /* 0x00005c000420da11 */ /* 0x040fe400078408ff */
        /* <DEDUP_REMOVED lines=41> */
[----:B-1----:R-:W4:Y:S04]  /*7cd0*/  LDSM.16.M88.4 R24, [R218+0x10000] ;  /* 0x01000000da18783b */ /* 0x002f280000000200 */
[----:B------:R-:W1:Y:S04]  /*7ce0*/  LDSM.16.M88.4 R188, [R218+0x10800] ;  /* 0x01080000dabc783b */ /* 0x000e680000000200 */
[----:B------:R-:W1:Y:S04]  /*7cf0*/  LDSM.16.M88.4 R180, [R218+0x11000] ;  /* 0x01100000dab4783b */ /* 0x000e680000000200 */
[----:B------:R-:W1:Y:S04]  /*7d00*/  LDSM.16.M88.4 R164, [R218+0x11800] ;  /* 0x01180000daa4783b */ /* 0x000e680000000200 */
[----:B------:R-:W-:Y:S04]  /*7d10*/  LDSM.16.M88.4 R200, [R217] ;  /* 0x00000000d9c8783b */ /* 0x000fe80000000200 */
[----:B---3--:R-:W3:Y:S04]  /*7d20*/  LDSM.16.M88.4 R4, [R216] ;  /* 0x00000000d804783b */ /* 0x008ee80000000200 */
[----:B-----5:R-:W5:Y:S04]  /*7d30*/  LDSM.16.M88.4 R32, [R216+0x800] ;  /* 0x00080000d820783b */ /* 0x020f680000000200 */
[----:B--2---:R-:W2:Y:S04]  /*7d40*/  LDSM.16.M88.4 R20, [R216+0x1000] ;  /* 0x00100000d814783b */ /* 0x004ea80000000200 */
[----:B------:R-:W2:Y:S04]  /*7d50*/  LDSM.16.M88.4 R220, [R216+0x1800] ;  /* 0x00180000d8dc783b */ /* 0x000ea80000000200 */
[----:B------:R-:W-:Y:S01]  /*7d60*/  LDSM.16.M88.4 R196, [R215] ;  /* 0x00000000d7c4783b */ /* 0x000fe20000000200 */
[C---:B----4-:R-:W-:Y:S03]  /*7d70*/  HMMA.16816.F32.BF16 R28, R172.reuse, R24, RZ ;  /* 0x00000018ac1c723c */ /* 0x050fe600000418ff */
[----:B------:R-:W4:Y:S04]  /*7d80*/  LDSM.16.M88.4 R168, [R211+0x10000] ;  /* 0x01000000d3a8783b */ /* 0x000f280000000200 */
[----:B------:R-:W-:Y:S01]  /*7d90*/  LDSM.16.M88.4 R204, [R211+0x11800] ;  /* 0x01180000d3cc783b */ /* 0x000fe20000000200 */
[----:B------:R-:W-:Y:S01]  /*7da0*/  HMMA.16816.F32.BF16 R24, R172, R26, RZ ;  /* 0x0000001aac18723c */ /* 0x000fe200000418ff */
[----:B------:R-:W-:-:S02]  /*7db0*/  IMAD.U32 R3, RZ, RZ, UR34 ;  /* 0x00000022ff037e24 */ /* 0x000fc4000f8e00ff */
[----:B------:R-:W0:Y:S05]  /*7dc0*/  LDGDEPBAR ;  /* 0x00000000000079af */ /* 0x000e2a0000000000 */
[C---:B-1----:R-:W-:Y:S08]  /*7dd0*/  HMMA.16816.F32.BF16 R192, R172.reuse, R188, RZ ;  /* 0x000000bcacc0723c */ /* 0x042ff000000418ff */
        /* <DEDUP_REMOVED lines=8> */
[----:B------:R-:W3:Y:S07]  /*7e60*/  LDSM.16.M88.4 R4, [R211+0x11000] ;  /* 0x01100000d304783b */ /* 0x000eee0000000200 */
[C---:B-----5:R-:W-:Y:S08]  /*7e70*/  HMMA.16816.F32.BF16 R192, R200.reuse, R32, R192 ;  /* 0x00000020c8c0723c */ /* 0x060ff000000418c0 */
[C---:B------:R-:W-:Y:S01]  /*7e80*/  HMMA.16816.F32.BF16 R188, R200.reuse, R34, R188 ;  /* 0x00000022c8bc723c */ /* 0x040fe200000418bc */
[----:B------:R-:W-:Y:S07]  /*7e90*/  LDSM.16.M88.4 R32, [R214] ;  /* 0x00000000d620783b */ /* 0x000fee0000000200 */
[C---:B--2---:R-:W-:Y:S08]  /*7ea0*/  HMMA.16816.F32.BF16 R184, R200.reuse, R20, R184 ;  /* 0x00000014c8b8723c */ /* 0x044ff000000418b8 */
[C---:B------:R-:W-:Y:S01]  /*7eb0*/  HMMA.16816.F32.BF16 R180, R200.reuse, R22, R180 ;  /* 0x00000016c8b4723c */ /* 0x040fe200000418b4 */
[----:B------:R-:W2:Y:S07]  /*7ec0*/  LDSM.16.M88.4 R20, [R213] ;  /* 0x00000000d514783b */ /* 0x000eae0000000200 */
[C---:B------:R-:W-:Y:S08]  /*7ed0*/  HMMA.16816.F32.BF16 R176, R200.reuse, R220, R176 ;  /* 0x000000dcc8b0723c */ /* 0x040ff000000418b0 */
[----:B------:R-:W-:Y:S01]  /*7ee0*/  HMMA.16816.F32.BF16 R172, R200, R222, R172 ;  /* 0x000000dec8ac723c */ /* 0x000fe200000418ac */
[----:B------:R-:W5:Y:S04]  /*7ef0*/  LDSM.16.M88.4 R220, [R213+0x800] ;  /* 0x00080000d5dc783b */ /* 0x000f680000000200 */
[----:B------:R-:W2:Y:S03]  /*7f00*/  LDSM.16.M88.4 R200, [R213+0x1000] ;  /* 0x00100000d5c8783b */ /* 0x000ea60000000200 */
[C---:B----4-:R-:W-:Y:S08]  /*7f10*/  HMMA.16816.F32.BF16 R28, R196.reuse, R168, R28 ;  /* 0x000000a8c41c723c */ /* 0x050ff0000004181c */
[C---:B------:R-:W-:Y:S01]  /*7f20*/  HMMA.16816.F32.BF16 R24, R196.reuse, R170, R24 ;  /* 0x000000aac418723c */ /* 0x040fe20000041818 */
[----:B------:R-:W-:Y:S07]  /*7f30*/  LDSM.16.M88.4 R168, [R219+0x4000] ;  /* 0x00400000dba8783b */ /* 0x000fee0000000200 */
        /* <DEDUP_REMOVED lines=22> */
[----:B------:R-:W5:Y:S03]  /*80a0*/  LDSM.16.M88.4 R164, [R216+0x2800] ;  /* 0x00280000d8a4783b */ /* 0x000f660000000200 */
[C---:B---3--:R-:W-:Y:S08]  /*80b0*/  HMMA.16816.F32.BF16 R28, R168.reuse, R4, R28 ;  /* 0x00000004a81c723c */ /* 0x048ff0000004181c */
[C---:B------:R-:W-:Y:S01]  /*80c0*/  HMMA.16816.F32.BF16 R24, R168.reuse, R6, R24 ;  /* 0x00000006a818723c */ /* 0x040fe20000041818 */
[----:B------:R-:W3:Y:S07]  /*80d0*/  LDSM.16.M88.4 R4, [R216+0x3000] ;  /* 0x00300000d804783b */ /* 0x000eee0000000200 */
        /* <DEDUP_REMOVED lines=8> */
[----:B------:R-:W4:Y:S04]  /*8160*/  LDSM.16.M88.4 R168, [R211+0x12800] ;  /* 0x01280000d3a8783b */ /* 0x000f280000000200 */
[----:B------:R-:W2:Y:S03]  /*8170*/  LDSM.16.M88.4 R204, [R211+0x13000] ;  /* 0x01300000d3cc783b */ /* 0x000ea60000000200 */
[C---:B-1----:R-:W-:Y:S08]  /*8180*/  HMMA.16816.F32.BF16 R28, R32.reuse, R200, R28 ;  /* 0x000000c8201c723c */ /* 0x042ff0000004181c */
[C---:B------:R-:W-:Y:S01]  /*8190*/  HMMA.16816.F32.BF16 R24, R32.reuse, R202, R24 ;  /* 0x000000ca2018723c */ /* 0x040fe20000041818 */
[----:B------:R-:W1:Y:S07]  /*81a0*/  LDSM.16.M88.4 R200, [R211+0x13800] ;  /* 0x01380000d3c8783b */ /* 0x000e6e0000000200 */
[C---:B-----5:R-:W-:Y:S08]  /*81b0*/  HMMA.16816.F32.BF16 R192, R32.reuse, R164, R192 ;  /* 0x000000a420c0723c */ /* 0x060ff000000418c0 */
[C---:B------:R-:W-:Y:S01]  /*81c0*/  HMMA.16816.F32.BF16 R188, R32.reuse, R166, R188 ;  /* 0x000000a620bc723c */ /* 0x040fe200000418bc */
[----:B------:R-:W-:Y:S07]  /*81d0*/  LDSM.16.M88.4 R164, [R213+0x2000] ;  /* 0x00200000d5a4783b */ /* 0x000fee0000000200 */
[C---:B---3--:R-:W-:Y:S08]  /*81e0*/  HMMA.16816.F32.BF16 R184, R32.reuse, R4, R184 ;  /* 0x0000000420b8723c */ /* 0x048ff000000418b8 */
[C---:B------:R-:W-:Y:S01]  /*81f0*/  HMMA.16816.F32.BF16 R180, R32.reuse, R6, R180 ;  /* 0x0000000620b4723c */ /* 0x040fe200000418b4 */
[----:B------:R-:W3:Y:S07]  /*8200*/  LDSM.16.M88.4 R4, [R214+0x4000] ;  /* 0x00400000d604783b */ /* 0x000eee0000000200 */
        /* <DEDUP_REMOVED lines=26> */
[C---:B----4-:R-:W-:Y:S08]  /*83b0*/  HMMA.16816.F32.BF16 R176, R4.reuse, R168, R176 ;  /* 0x000000a804b0723c */ /* 0x050ff000000418b0 */
[----:B------:R-:W-:Y:S01]  /*83c0*/  HMMA.16816.F32.BF16 R172, R4, R170, R172 ;  /* 0x000000aa04ac723c */ /* 0x000fe200000418ac */
[----:B------:R-:W4:Y:S04]  /*83d0*/  LDSM.16.M88.4 R4, [R216+0x5000] ;  /* 0x00500000d804783b */ /* 0x000f280000000200 */
[----:B------:R-:W2:Y:S03]  /*83e0*/  LDSM.16.M88.4 R168, [R216+0x4800] ;  /* 0x00480000d8a8783b */ /* 0x000ea60000000200 */
[C---:B-1----:R-:W-:Y:S08]  /*83f0*/  HMMA.16816.F32.BF16 R28, R200.reuse, R220, R28 ;  /* 0x000000dcc81c723c */ /* 0x042ff0000004181c */
[C---:B------:R-:W-:Y:S01]  /*8400*/  HMMA.16816.F32.BF16 R24, R200.reuse, R222, R24 ;  /* 0x000000dec818723c */ /* 0x040fe20000041818 */
[----:B------:R-:W-:Y:S07]  /*8410*/  LDSM.16.M88.4 R220, [R216+0x5800] ;  /* 0x00580000d8dc783b */ /* 0x000fee0000000200 */
[C---:B---3--:R-:W-:Y:S08]  /*8420*/  HMMA.16816.F32.BF16 R192, R200.reuse, R164, R192 ;  /* 0x000000a4c8c0723c */ /* 0x048ff000000418c0 */
[C---:B------:R-:W-:Y:S01]  /*8430*/  HMMA.16816.F32.BF16 R188, R200.reuse, R166, R188 ;  /* 0x000000a6c8bc723c */ /* 0x040fe200000418bc */
[----:B------:R-:W-:Y:S07]  /*8440*/  LDSM.16.M88.4 R164, [R215+0x8000] ;  /* 0x00800000d7a4783b */ /* 0x000fee0000000200 */
[C---:B-----5:R-:W-:Y:S08]  /*8450*/  HMMA.16816.F32.BF16 R184, R200.reuse, R32, R184 ;  /* 0x00000020c8b8723c */ /* 0x060ff000000418b8 */
        /* <DEDUP_REMOVED lines=25> */
[C---:B------:R-:W-:Y:S08]  /*85f0*/  HMMA.16816.F32.BF16 R184, R164.reuse, R196, R184 ;  /* 0x000000c4a4b8723c */ /* 0x040ff000000418b8 */
[----:B------:R-:W-:Y:S01]  /*8600*/  HMMA.16816.F32.BF16 R180, R164, R198, R180 ;  /* 0x000000c6a4b4723c */ /* 0x000fe200000418b4 */
[----:B------:R-:W-:Y:S07]  /*8610*/  LDSM.16.M88.4 R196, [R218+0x16000] ;  /* 0x01600000dac4783b */ /* 0x000fee0000000200 */
[C---:B---3--:R-:W-:Y:S08]  /*8620*/  HMMA.16816.F32.BF16 R28, R200.reuse, R4, R28 ;  /* 0x00000004c81c723c */ /* 0x048ff0000004181c */
[----:B------:R-:W-:Y:S01]  /*8630*/  HMMA.16816.F32.BF16 R24, R200, R6, R24 ;  /* 0x00000006c818723c */ /* 0x000fe20000041818 */
        /* <DEDUP_REMOVED lines=33> */
[----:B------:R-:W-:Y:S01]  /*8850*/  HMMA.16816.F32.BF16 R24, R168, R166, R24 ;  /* 0x000000a6a818723c */ /* 0x000fe20000041818 */
[----:B------:R-:W2:Y:S01]  /*8860*/  LDSM.16.M88.4 R164, [R213+0x6800] ;  /* 0x00680000d5a4783b */ /* 0x000ea20000000200 */
[----:B------:R-:W-:-:S06]  /*8870*/  IMAD R3, R3, 0x40, R249 ;  /* 0x0000004003037824 */ /* 0x000fcc00078e02f9 */
[----:B------:R-:W-:Y:S08]  /*8880*/  HMMA.16816.F32.BF16 R184, R220, R200, R184 ;  /* 0x000000c8dcb8723c */ /* 0x000ff000000418b8 */
[----:B-1----:R-:W-:Y:S01]  /*8890*/  HMMA.16816.F32.BF16 R28, R20, R4, R28 ;  /* 0x00000004141c723c */ /* 0x002fe2000004181c */
[----:B------:R-:W-:-:S07]  /*88a0*/  IADD3 R200, R3, 0x1, RZ ;  /* 0x0000000103c87810 */ /* 0x000fce0007ffe0ff */
[----:B---3--:R-:W-:Y:S01]  /*88b0*/  HMMA.16816.F32.BF16 R192, R168, R32, R192 ;  /* 0x00000020a8c0723c */ /* 0x008fe200000418c0 */
[----:B------:R-:W1:Y:S07]  /*88c0*/  I2F R32, R200 ;  /* 0x000000c800207306 */ /* 0x000e6e0000201400 */
[C---:B------:R-:W-:Y:S08]  /*88d0*/  HMMA.16816.F32.BF16 R188, R220.reuse, R206, R188 ;  /* 0x000000cedcbc723c */ /* 0x040ff000000418bc */
[C---:B------:R-:W-:Y:S08]  /*88e0*/  HMMA.16816.F32.BF16 R176, R220.reuse, R196, R176 ;  /* 0x000000c4dcb0723c */ /* 0x040ff000000418b0 */
[----:B------:R-:W-:Y:S01]  /*88f0*/  HMMA.16816.F32.BF16 R172, R220, R198, R172 ;  /* 0x000000c6dcac723c */ /* 0x000fe200000418ac */
[----:B------:R-:W3:Y:S01]  /*8900*/  LDSM.16.M88.4 R196, [R211+0x17000] ;  /* 0x01700000d3c4783b */ /* 0x000ee20000000200 */
[----:B------:R-:W-:Y:S01]  /*8910*/  IADD3 R33, R3, 0x8, RZ ;  /* 0x0000000803217810 */ /* 0x000fe20007ffe0ff */
[----:B-1----:R-:W-:-:S05]  /*8920*/  FFMA.FTZ R29, R32, UR23, R29 ;  /* 0x00000017201d7c23 */ /* 0x002fca000801001d */
[C---:B------:R-:W-:Y:S01]  /*8930*/  HMMA.16816.F32.BF16 R24, R20.reuse, R6, R24 ;  /* 0x000000061418723c */ /* 0x040fe20000041818 */
[-C--:B------:R-:W-:Y:S01]  /*8940*/  ISETP.GE.AND P0, PT, R200, R18.reuse, PT ;  /* 0x00000012c800720c */ /* 0x080fe20003f06270 */
[----:B------:R1:W4:Y:S01]  /*8950*/  I2F R201, R33 ;  /* 0x0000002100c97306 */ /* 0x0003220000201400 */
[----:B------:R-:W-:Y:S01]  /*8960*/  IADD3 R19, R3, 0x9, RZ ;  /* 0x0000000903137810 */ /* 0x000fe20007ffe0ff */
[----:B------:R-:W-:Y:S01]  /*8970*/  FFMA.FTZ R31, R32, UR23, R31 ;  /* 0x00000017201f7c23 */ /* 0x000fe2000801001f */
[----:B------:R-:W-:Y:S01]  /*8980*/  ISETP.GE.AND P1, PT, R33, R18, PT ;  /* 0x000000122100720c */ /* 0x000fe20003f26270 */
[----:B------:R-:W-:Y:S02]  /*8990*/  LDSM.16.M88.4 R4, [R213+0x7000] ;  /* 0x00700000d504783b */ /* 0x000fe40000000200 */
[----:B--2---:R-:W-:Y:S01]  /*89a0*/  HMMA.16816.F32.BF16 R192, R20, R164, R192 ;  /* 0x000000a414c0723c */ /* 0x004fe200000418c0 */
[-C--:B------:R-:W-:Y:S02]  /*89b0*/  ISETP.GE.AND P2, PT, R200, R11.reuse, PT ;  /* 0x0000000bc800720c */ /* 0x080fe40003f46270 */
[----:B------:R-:W2:Y:S04]  /*89c0*/  I2F R200, R19 ;  /* 0x0000001300c87306 */ /* 0x000ea80000201400 */
[----:B------:R-:W-:Y:S01]  /*89d0*/  FSEL R164, R29, -INF , !P0 ;  /* 0xff8000001da47808 */ /* 0x000fe20004000000 */
[----:B------:R-:W-:Y:S01]  /*89e0*/  HMMA.16816.F32.BF16 R188, R168, R34, R188 ;  /* 0x00000022a8bc723c */ /* 0x000fe200000418bc */
[----:B------:R-:W-:-:S02]  /*89f0*/  ISETP.GE.AND P0, PT, R33, R11, PT ;  /* 0x0000000b2100720c */ /* 0x000fc40003f06270 */
[----:B-1----:R-:W1:Y:S05]  /*8a00*/  LDSM.16.M88.4 R32, [R211+0x17800] ;  /* 0x01780000d320783b */ /* 0x002e6a0000000200 */
[----:B----4-:R-:W-:Y:S01]  /*8a10*/  FFMA.FTZ R24, R201, UR23, R24 ;  /* 0x00000017c9187c23 */ /* 0x010fe20008010018 */
[----:B------:R-:W-:Y:S01]  /*8a20*/  HMMA.16816.F32.BF16 R180, R220, R202, R180 ;  /* 0x000000cadcb4723c */ /* 0x000fe200000418b4 */
[----:B------:R-:W-:Y:S01]  /*8a30*/  FSEL R165, R31, -INF , !P2 ;  /* 0xff8000001fa57808 */ /* 0x000fe20005000000 */
[----:B------:R-:W-:Y:S01]  /*8a40*/  FFMA.FTZ R26, R201, UR23, R26 ;  /* 0x00000017c91a7c23 */ /* 0x000fe2000801001a */
[----:B------:R-:W-:Y:S01]  /*8a50*/  ISETP.GE.AND P2, PT, R19, R18, PT ;  /* 0x000000121300720c */ /* 0x000fe20003f46270 */
[----:B--2---:R-:W-:-:S02]  /*8a60*/  FFMA.FTZ R25, R200, UR23, R25 ;  /* 0x00000017c8197c23 */ /* 0x004fc40008010019 */
[----:B------:R-:W-:Y:S02]  /*8a70*/  FFMA.FTZ R27, R200, UR23, R27 ;  /* 0x00000017c81b7c23 */ /* 0x000fe4000801001b */
[----:B---3--:R-:W-:Y:S01]  /*8a80*/  HMMA.16816.F32.BF16 R184, R168, R196, R184 ;  /* 0x000000c4a8b8723c */ /* 0x008fe200000418b8 */
[----:B------:R-:W-:-:S06]  /*8a90*/  IADD3 R202, R3, 0x10, RZ ;  /* 0x0000001003ca7810 */ /* 0x000fcc0007ffe0ff */
[----:B------:R-:W-:Y:S02]  /*8aa0*/  FSEL R196, R24, -INF , !P1 ;  /* 0xff80000018c47808 */ /* 0x000fe40004800000 */
[----:B------:R-:W-:Y:S01]  /*8ab0*/  ISETP.GE.AND P1, PT, R19, R11, PT ;  /* 0x0000000b1300720c */ /* 0x000fe20003f26270 */
[----:B------:R-:W-:Y:S01]  /*8ac0*/  HMMA.16816.F32.BF16 R188, R20, R166, R188 ;  /* 0x000000a614bc723c */ /* 0x000fe200000418bc */
[----:B------:R-:W-:Y:S01]  /*8ad0*/  FSEL R31, R26, -INF , !P0 ;  /* 0xff8000001a1f7808 */ /* 0x000fe20004000000 */
[----:B------:R-:W2:Y:S05]  /*8ae0*/  I2F R29, R202 ;  /* 0x000000ca001d7306 */ /* 0x000eaa0000201400 */
[----:B------:R-:W-:-:S02]  /*8af0*/  FSEL R167, R25, -INF , !P2 ;  /* 0xff80000019a77808 */ /* 0x000fc40005000000 */
[----:B------:R-:W-:Y:S02]  /*8b00*/  FSEL R166, R27, -INF , !P1 ;  /* 0xff8000001ba67808 */ /* 0x000fe40004800000 */
[----:B------:R-:W3:Y:S01]  /*8b10*/  LDSM.16.M88.4 R24, [R213+0x7800] ;  /* 0x00780000d518783b */ /* 0x000ee20000000200 */
[C---:B------:R-:W-:Y:S01]  /*8b20*/  IADD3 R19, R3.reuse, 0x11, RZ ;  /* 0x0000001103137810 */ /* 0x040fe20007ffe0ff */
[----:B------:R-:W-:Y:S01]  /*8b30*/  HMMA.16816.F32.BF16 R180, R168, R198, R180 ;  /* 0x000000c6a8b4723c */ /* 0x000fe200000418b4 */
[----:B------:R-:W-:Y:S01]  /*8b40*/  IADD3 R197, R3, 0x18, RZ ;  /* 0x0000001803c57810 */ /* 0x000fe20007ffe0ff */
[----:B------:R-:W-:Y:S01]  /*8b50*/  UISETP.GE.AND UP0, UPT, UR6, 0x3, UPT ;  /* 0x000000030600788c */ /* 0x000fe2000bf06270 */
[----:B------:R4:W5:Y:S01]  /*8b60*/  I2F R204, R19 ;  /* 0x0000001300cc7306 */ /* 0x0009620000201400 */
[----:B------:R-:W-:Y:S01]  /*8b70*/  ISETP.GE.AND P0, PT, R202, R18, PT ;  /* 0x00000012ca00720c */ /* 0x000fe20003f06270 */
[----:B--2---:R-:W-:-:S03]  /*8b80*/  FFMA.FTZ R192, R29, UR23, R192 ;  /* 0x000000171dc07c23 */ /* 0x004fc600080100c0 */
[----:B-1----:R-:W-:Y:S01]  /*8b90*/  HMMA.16816.F32.BF16 R176, R168, R32, R176 ;  /* 0x00000020a8b0723c */ /* 0x002fe200000418b0 */
[----:B------:R-:W-:-:S07]  /*8ba0*/  IADD3 R198, R3, 0x19, RZ ;  /* 0x0000001903c67810 */ /* 0x000fce0007ffe0ff */
[----:B------:R-:W-:Y:S01]  /*8bb0*/  HMMA.16816.F32.BF16 R184, R20, R4, R184 ;  /* 0x0000000414b8723c */ /* 0x000fe200000418b8 */
[----:B------:R-:W1:Y:S01]  /*8bc0*/  I2F R203, R197 ;  /* 0x000000c500cb7306 */ /* 0x000e620000201400 */
[----:B------:R-:W-:Y:S01]  /*8bd0*/  FSEL R201, R192, -INF , !P0 ;  /* 0xff800000c0c97808 */ /* 0x000fe20004000000 */
[----:B------:R-:W-:Y:S01]  /*8be0*/  FFMA.FTZ R194, R29, UR23, R194 ;  /* 0x000000171dc27c23 */ /* 0x000fe200080100c2 */
[----:B------:R-:W-:Y:S01]  /*8bf0*/  ISETP.GE.AND P2, PT, R202, R11, PT ;  /* 0x0000000bca00720c */ /* 0x000fe20003f46270 */
[----:B------:R-:W-:-:S04]  /*8c00*/  DEPBAR.LE SB0, 0x0 ;  /* 0x000080000000791a */ /* 0x000fc80000000000 */
[----:B------:R-:W-:Y:S01]  /*8c10*/  IADD3 R4, R3, 0x20, RZ ;  /* 0x0000002003047810 */ /* 0x000fe20007ffe0ff */
[----:B------:R-:W2:Y:S01]  /*8c20*/  I2F R192, R198 ;  /* 0x000000c600c07306 */ /* 0x000ea20000201400 */
[C---:B------:R-:W-:Y:S02]  /*8c30*/  ISETP.GE.AND P1, PT, R19.reuse, R18, PT ;  /* 0x000000121300720c */ /* 0x040fe40003f26270 */
[----:B------:R-:W-:-:S05]  /*8c40*/  ISETP.GE.AND P0, PT, R19, R11, PT ;  /* 0x0000000b1300720c */ /* 0x000fca0003f06270 */
[----:B------:R-:W2:Y:S01]  /*8c50*/  I2F R5, R4 ;  /* 0x0000000400057306 */ /* 0x000ea20000201400 */
[----:B----4-:R-:W-:Y:S01]  /*8c60*/  IADD3 R19, R3, 0x21, RZ ;  /* 0x0000002103137810 */ /* 0x010fe20007ffe0ff */
[----:B-----5:R-:W-:Y:S01]  /*8c70*/  FFMA.FTZ R205, R204, UR23, R193 ;  /* 0x00000017cccd7c23 */ /* 0x020fe200080100c1 */
[----:B------:R-:W-:Y:S01]  /*8c80*/  FSEL R193, R194, -INF , !P2 ;  /* 0xff800000c2c17808 */ /* 0x000fe20005000000 */
[----:B------:R-:W-:-:S04]  /*8c90*/  FFMA.FTZ R195, R204, UR23, R195 ;  /* 0x00000017ccc37c23 */ /* 0x000fc800080100c3 */
[----:B------:R-:W4:Y:S01]  /*8ca0*/  I2F R32, R19 ;  /* 0x0000001300207306 */ /* 0x000f220000201400 */
[----:B------:R-:W-:Y:S01]  /*8cb0*/  FSEL R205, R205, -INF , !P1 ;  /* 0xff800000cdcd7808 */ /* 0x000fe20004800000 */
[----:B-1----:R-:W-:Y:S01]  /*8cc0*/  FFMA.FTZ R29, R203, UR23, R188 ;  /* 0x00000017cb1d7c23 */ /* 0x002fe200080100bc */
[----:B------:R-:W-:Y:S01]  /*8cd0*/  ISETP.GE.AND P2, PT, R197, R18, PT ;  /* 0x00000012c500720c */ /* 0x000fe20003f46270 */
[----:B------:R-:W-:Y:S01]  /*8ce0*/  FFMA.FTZ R190, R203, UR23, R190 ;  /* 0x00000017cbbe7c23 */ /* 0x000fe200080100be */
[----:B------:R-:W-:Y:S01]  /*8cf0*/  ISETP.GE.AND P1, PT, R197, R11, PT ;  /* 0x0000000bc500720c */ /* 0x000fe20003f26270 */
[----:B------:R-:W-:Y:S01]  /*8d00*/  HMMA.16816.F32.BF16 R172, R168, R34, R172 ;  /* 0x00000022a8ac723c */ /* 0x000fe200000418ac */
[----:B------:R-:W-:Y:S01]  /*8d10*/  FSEL R199, R195, -INF , !P0 ;  /* 0xff800000c3c77808 */ /* 0x000fe20004000000 */
[----:B--2---:R-:W-:Y:S01]  /*8d20*/  FFMA.FTZ R191, R192, UR23, R191 ;  /* 0x00000017c0bf7c23 */ /* 0x004fe200080100bf */
[----:B------:R-:W-:Y:S01]  /*8d30*/  FSEL R29, R29, -INF , !P2 ;  /* 0xff8000001d1d7808 */ /* 0x000fe20005000000 */
[----:B------:R-:W-:Y:S01]  /*8d40*/  FFMA.FTZ R184, R5, UR23, R184 ;  /* 0x0000001705b87c23 */ /* 0x000fe200080100b8 */
[----:B------:R-:W-:-:S03]  /*8d50*/  FSEL R195, R190, -INF , !P1 ;  /* 0xff800000bec37808 */ /* 0x000fc60004800000 */
[----:B---3--:R-:W-:Y:S01]  /*8d60*/  HMMA.16816.F32.BF16 R176, R20, R24, R176 ;  /* 0x0000001814b0723c */ /* 0x008fe200000418b0 */
[----:B------:R-:W-:Y:S01]  /*8d70*/  ISETP.GE.AND P2, PT, R198, R11, PT ;  /* 0x0000000bc600720c */ /* 0x000fe20003f46270 */
[----:B------:R-:W-:Y:S01]  /*8d80*/  FFMA.FTZ R186, R5, UR23, R186 ;  /* 0x0000001705ba7c23 */ /* 0x000fe200080100ba */
[----:B------:R-:W-:Y:S01]  /*8d90*/  ISETP.GE.AND P1, PT, R4, R18, PT ;  /* 0x000000120400720c */ /* 0x000fe20003f26270 */
[----:B------:R-:W-:Y:S01]  /*8da0*/  FFMA.FTZ R189, R192, UR23, R189 ;  /* 0x00000017c0bd7c23 */ /* 0x000fe200080100bd */
[----:B------:R-:W-:-:S03]  /*8db0*/  IADD3 R5, R3, 0x30, RZ ;  /* 0x0000003003057810 */ /* 0x000fc60007ffe0ff */
[----:B------:R-:W-:Y:S01]  /*8dc0*/  HMMA.16816.F32.BF16 R180, R20, R6, R180 ;  /* 0x0000000614b4723c */ /* 0x000fe200000418b4 */
[-C--:B------:R-:W-:Y:S02]  /*8dd0*/  ISETP.GE.AND P0, PT, R198, R18.reuse, PT ;  /* 0x00000012c600720c */ /* 0x080fe40003f06270 */
[----:B------:R-:W-:Y:S02]  /*8de0*/  FSEL R171, R191, -INF , !P2 ;  /* 0xff800000bfab7808 */ /* 0x000fe40005000000 */
[----:B------:R-:W-:Y:S02]  /*8df0*/  FSEL R235, R184, -INF , !P1 ;  /* 0xff800000b8eb7808 */ /* 0x000fe40004800000 */
[----:B------:R-:W-:Y:S02]  /*8e00*/  IADD3 R6, R3, 0x28, RZ ;  /* 0x0000002803067810 */ /* 0x000fe40007ffe0ff */
[C---:B------:R-:W-:Y:S01]  /*8e10*/  ISETP.GE.AND P2, PT, R19.reuse, R18, PT ;  /* 0x000000121300720c */ /* 0x040fe20003f46270 */
[----:B------:R-:W-:Y:S01]  /*8e20*/  BAR.SYNC.DEFER_BLOCKING 0x0 ;  /* 0x0000000000007b1d */ /* 0x000fe20000010000 */
[----:B------:R-:W-:Y:S01]  /*8e30*/  ISETP.GE.AND P1, PT, R19, R11, PT ;  /* 0x0000000b1300720c */ /* 0x000fe20003f26270 */
[----:B----4-:R-:W-:Y:S01]  /*8e40*/  FFMA.FTZ R25, R32, UR23, R185 ;  /* 0x0000001720197c23 */ /* 0x010fe200080100b9 */
[----:B------:R-:W-:-:S02]  /*8e50*/  FSEL R197, R189, -INF , !P0 ;  /* 0xff800000bdc57808 */ /* 0x000fc40004000000 */
[----:B------:R-:W-:Y:S01]  /*8e60*/  IADD3 R33, R3, 0x29, RZ ;  /* 0x0000002903217810 */ /* 0x000fe20007ffe0ff */
[----:B------:R-:W1:Y:S01]  /*8e70*/  I2F R19, R5 ;  /* 0x0000000500137306 */ /* 0x000e620000201400 */
[----:B------:R-:W-:Y:S02]  /*8e80*/  ISETP.GE.AND P0, PT, R4, R11, PT ;  /* 0x0000000b0400720c */ /* 0x000fe40003f06270 */
[----:B------:R-:W-:-:S05]  /*8e90*/  FSEL R25, R25, -INF , !P2 ;  /* 0xff80000019197808 */ /* 0x000fca0005000000 */
[----:B------:R2:W3:Y:S01]  /*8ea0*/  I2F R7, R6 ;  /* 0x0000000600077306 */ /* 0x0004e20000201400 */
[----:B------:R-:W-:Y:S02]  /*8eb0*/  FSEL R229, R186, -INF , !P0 ;  /* 0xff800000bae57808 */ /* 0x000fe40004000000 */
[C---:B------:R-:W-:Y:S02]  /*8ec0*/  ISETP.GE.AND P0, PT, R6.reuse, R18, PT ;  /* 0x000000120600720c */ /* 0x040fe40003f06270 */
[----:B------:R-:W-:-:S03]  /*8ed0*/  ISETP.GE.AND P2, PT, R6, R11, PT ;  /* 0x0000000b0600720c */ /* 0x000fc60003f46270 */
[----:B------:R-:W4:Y:S01]  /*8ee0*/  I2F R4, R33 ;  /* 0x0000002100047306 */ /* 0x000f220000201400 */
[----:B------:R-:W-:Y:S01]  /*8ef0*/  HMMA.16816.F32.BF16 R172, R20, R26, R172 ;  /* 0x0000001a14ac723c */ /* 0x000fe200000418ac */
[----:B--2---:R-:W-:-:S06]  /*8f00*/  IADD3 R6, R3, 0x31, RZ ;  /* 0x0000003103067810 */ /* 0x004fcc0007ffe0ff */
[----:B------:R-:W2:Y:S01]  /*8f10*/  I2F R24, R6 ;  /* 0x0000000600187306 */ /* 0x000ea20000201400 */
[----:B------:R-:W-:Y:S02]  /*8f20*/  FFMA.FTZ R187, R32, UR23, R187 ;  /* 0x0000001720bb7c23 */ /* 0x000fe400080100bb */
[C---:B-1----:R-:W-:Y:S02]  /*8f30*/  FFMA.FTZ R176, R19.reuse, UR23, R176 ;  /* 0x0000001713b07c23 */ /* 0x042fe400080100b0 */
[----:B------:R-:W-:Y:S01]  /*8f40*/  FFMA.FTZ R178, R19, UR23, R178 ;  /* 0x0000001713b27c23 */ /* 0x000fe200080100b2 */
[----:B------:R-:W-:Y:S01]  /*8f50*/  IADD3 R20, R3, 0x38, RZ ;  /* 0x0000003803147810 */ /* 0x000fe20007ffe0ff */
[----:B---3--:R-:W-:Y:S01]  /*8f60*/  FFMA.FTZ R180, R7, UR23, R180 ;  /* 0x0000001707b47c23 */ /* 0x008fe200080100b4 */
[----:B------:R-:W1:Y:S01]  /*8f70*/  I2F R19, R3 ;  /* 0x0000000300137306 */ /* 0x000e620000201400 */
[----:B------:R-:W-:Y:S01]  /*8f80*/  FSEL R226, R187, -INF , !P1 ;  /* 0xff800000bbe27808 */ /* 0x000fe20004800000 */
[----:B------:R-:W-:Y:S01]  /*8f90*/  FFMA.FTZ R182, R7, UR23, R182 ;  /* 0x0000001707b67c23 */ /* 0x000fe200080100b6 */
[----:B------:R-:W-:Y:S01]  /*8fa0*/  ISETP.GE.AND P1, PT, R33, R18, PT ;  /* 0x000000122100720c */ /* 0x000fe20003f26270 */
[----:B----4-:R-:W-:Y:S01]  /*8fb0*/  FFMA.FTZ R21, R4, UR23, R181 ;  /* 0x0000001704157c23 */ /* 0x010fe200080100b5 */
[----:B------:R-:W-:Y:S01]  /*8fc0*/  FSEL R233, R180, -INF , !P0 ;  /* 0xff800000b4e97808 */ /* 0x000fe20004000000 */
[----:B------:R-:W-:-:S02]  /*8fd0*/  FFMA.FTZ R183, R4, UR23, R183 ;  /* 0x0000001704b77c23 */ /* 0x000fc400080100b7 */
[----:B------:R-:W3:Y:S01]  /*8fe0*/  I2F R7, R20 ;  /* 0x0000001400077306 */ /* 0x000ee20000201400 */
[-C--:B------:R-:W-:Y:S02]  /*8ff0*/  ISETP.GE.AND P0, PT, R33, R11.reuse, PT ;  /* 0x0000000b2100720c */ /* 0x080fe40003f06270 */
[----:B------:R-:W-:Y:S02]  /*9000*/  FSEL R227, R182, -INF , !P2 ;  /* 0xff800000b6e37808 */ /* 0x000fe40005000000 */
[----:B------:R-:W-:Y:S01]  /*9010*/  FSEL R21, R21, -INF , !P1 ;  /* 0xff80000015157808 */ /* 0x000fe20004800000 */
[----:B--2---:R-:W-:Y:S01]  /*9020*/  FFMA.FTZ R23, R24, UR23, R177 ;  /* 0x0000001718177c23 */ /* 0x004fe200080100b1 */
[C---:B------:R-:W-:Y:S02]  /*9030*/  ISETP.GE.AND P2, PT, R5.reuse, R18, PT ;  /* 0x000000120500720c */ /* 0x040fe40003f46270 */
[----:B------:R-:W-:Y:S02]  /*9040*/  ISETP.GE.AND P1, PT, R5, R11, PT ;  /* 0x0000000b0500720c */ /* 0x000fe40003f26270 */
[----:B------:R-:W-:-:S02]  /*9050*/  FSEL R5, R183, -INF , !P0 ;  /* 0xff800000b7057808 */ /* 0x000fc40004000000 */
[----:B------:R-:W-:Y:S02]  /*9060*/  ISETP.GE.AND P0, PT, R6, R18, PT ;  /* 0x000000120600720c */ /* 0x000fe40003f06270 */
[----:B------:R-:W-:Y:S02]  /*9070*/  IADD3 R4, R3, 0x39, RZ ;  /* 0x0000003903047810 */ /* 0x000fe40007ffe0ff */
[----:B------:R-:W-:Y:S01]  /*9080*/  FSEL R231, R176, -INF , !P2 ;  /* 0xff800000b0e77808 */ /* 0x000fe20005000000 */
[----:B-1----:R-:W-:Y:S01]  /*9090*/  FFMA.FTZ R30, R19, UR23, R30 ;  /* 0x00000017131e7c23 */ /* 0x002fe2000801001e */
[-C--:B------:R-:W-:Y:S01]  /*90a0*/  ISETP.GE.AND P2, PT, R6, R11.reuse, PT ;  /* 0x0000000b0600720c */ /* 0x080fe20003f46270 */
[----:B------:R-:W-:Y:S01]  /*90b0*/  FFMA.FTZ R179, R24, UR23, R179 ;  /* 0x0000001718b37c23 */ /* 0x000fe200080100b3 */
[----:B------:R-:W-:Y:S01]  /*90c0*/  FSEL R23, R23, -INF , !P0 ;  /* 0xff80000017177808 */ /* 0x000fe20004000000 */
[----:B------:R-:W1:Y:S01]  /*90d0*/  I2F R6, R4 ;  /* 0x0000000400067306 */ /* 0x000e620000201400 */
[----:B------:R-:W-:Y:S01]  /*90e0*/  ISETP.GE.AND P0, PT, R3, R11, PT ;  /* 0x0000000b0300720c */ /* 0x000fe20003f06270 */
[----:B---3--:R-:W-:-:S02]  /*90f0*/  FFMA.FTZ R27, R7, UR23, R172 ;  /* 0x00000017071b7c23 */ /* 0x008fc400080100ac */
[----:B------:R-:W-:Y:S01]  /*9100*/  FFMA.FTZ R174, R7, UR23, R174 ;  /* 0x0000001707ae7c23 */ /* 0x000fe200080100ae */
[----:B------:R-:W-:Y:S02]  /*9110*/  FSEL R203, R30, -INF , !P0 ;  /* 0xff8000001ecb7808 */ /* 0x000fe40004000000 */
[----:B------:R-:W-:Y:S02]  /*9120*/  FSEL R7, R179, -INF , !P2 ;  /* 0xff800000b3077808 */ /* 0x000fe40005000000 */
[----:B------:R-:W-:Y:S02]  /*9130*/  PLOP3.LUT P0, PT, PT, PT, UP0, 0x80, 0x0 ;  /* 0x000000000000781c */ /* 0x000fe40003f0f008 */
[----:B------:R-:W-:Y:S01]  /*9140*/  ISETP.GE.AND P2, PT, R20, R18, PT ;  /* 0x000000121400720c */ /* 0x000fe20003f46270 */
[----:B------:R-:W-:Y:S01]  /*9150*/  FFMA.FTZ R28, R19, UR23, R28 ;  /* 0x00000017131c7c23 */ /* 0x000fe2000801001c */
[----:B------:R-:W-:Y:S02]  /*9160*/  FSEL R225, R178, -INF , !P1 ;  /* 0xff800000b2e17808 */ /* 0x000fe40004800000 */
[----:B------:R-:W-:-:S02]  /*9170*/  FSEL R27, R27, -INF , !P2 ;  /* 0xff8000001b1b7808 */ /* 0x000fc40005000000 */
[-C--:B------:R-:W-:Y:S02]  /*9180*/  ISETP.GE.AND P1, PT, R3, R18.reuse, PT ;  /* 0x000000120300720c */ /* 0x080fe40003f26270 */
[-C--:B------:R-:W-:Y:S01]  /*9190*/  ISETP.GE.AND P2, PT, R20, R11.reuse, PT ;  /* 0x0000000b1400720c */ /* 0x080fe20003f46270 */
[----:B-1----:R-:W-:Y:S01]  /*91a0*/  FFMA.FTZ R173, R6, UR23, R173 ;  /* 0x0000001706ad7c23 */ /* 0x002fe200080100ad */
[----:B------:R-:W-:Y:S01]  /*91b0*/  FSEL R239, R28, -INF , !P1 ;  /* 0xff8000001cef7808 */ /* 0x000fe20004800000 */
[----:B------:R-:W-:Y:S01]  /*91c0*/  FFMA.FTZ R175, R6, UR23, R175 ;  /* 0x0000001706af7c23 */ /* 0x000fe200080100af */
[----:B------:R-:W-:Y:S02]  /*91d0*/  FSEL R223, R174, -INF , !P2 ;  /* 0xff800000aedf7808 */ /* 0x000fe40005000000 */
[C---:B------:R-:W-:Y:S02]  /*91e0*/  ISETP.GE.AND P2, PT, R4.reuse, R18, PT ;  /* 0x000000120400720c */ /* 0x040fe40003f46270 */
[----:B------:R-:W-:-:S02]  /*91f0*/  ISETP.GE.AND P1, PT, R4, R11, PT ;  /* 0x0000000b0400720c */ /* 0x000fc40003f26270 */
[----:B------:R-:W-:Y:S02]  /*9200*/  FSEL R189, R173, -INF , !P2 ;  /* 0xff800000adbd7808 */ /* 0x000fe40005000000 */
[----:B------:R-:W-:Y:S01]  /*9210*/  FSEL R247, R175, -INF , !P1 ;  /* 0xff800000aff77808 */ /* 0x000fe20004800000 */
[----:B------:R-:W-:Y:S05]  /*9220*/  @!P0 BRA `(.L_x_990) ;  /* 0x000004c000008947 */ /* 0x000fea0003800000 */
[----:B------:R-:W2:Y:S01]  /*9230*/  LDL.64 R244, [R1+0x18] ;  /* 0x0000180001f47983 */ /* 0x000ea20000100a00 */
[----:B------:R-:W-:-:S03]  /*9240*/  ULDC.64 UR4, c[0x0][0x198] ;  /* 0x0000660000047ab9 */ /* 0x000fc60000000a00 */
[----:B------:R-:W3:Y:S01]  /*9250*/  LDL.64 R248, [R1+0x10] ;  /* 0x0000100001f87983 */ /* 0x000ee20000100a00 */
[----:B------:R-:W-:Y:S01]  /*9260*/  USHF.L.U32 UR35, UR4, 0x6, URZ ;  /* 0x0000000604237899 */ /* 0x000fe2000800063f */
[----:B------:R-:W-:Y:S01]  /*9270*/  BSSY B0, `(.L_x_991) ;  /* 0x0000046000007945 */ /* 0x000fe20003800000 */
[----:B------:R-:W-:Y:S01]  /*9280*/  UIADD3 UR36, UR6, -0x3, URZ ;  /* 0xfffffffd06247890 */ /* 0x000fe2000fffe03f */
[----:B------:R1:W-:Y:S01]  /*9290*/  @P6 STS.128 [R250+0x10000], RZ ;  /* 0x010000fffa006388 */ /* 0x0003e20000000c00 */
        /* <DEDUP_REMOVED lines=67> */
.L_x_992:
[----:B------:R-:W-:Y:S05]  /*96d0*/  BSYNC B0 ;  /* 0x0000000000007941 */ /* 0x000fea0003800000 */
.L_x_991:
[----:B------:R-:W0:Y:S02]  /*96e0*/  LDGDEPBAR ;  /* 0x00000000000079af */ /* 0x000e240000000000 */
.L_x_990:
[----:B------:R-:W-:Y:S01]  /*96f0*/  FMNMX.FTZ R3, R2, R239, !PT ;  /* 0x000000ef02037209 */ /* 0x000fe20007810000 */
[----:B------:R-:W-:Y:S01]  /*9700*/  USHF.L.U32 UR5, UR34, 0x1, URZ ;  /* 0x0000000122057899 */ /* 0x000fe2000800063f */
[----:B------:R-:W-:Y:S01]  /*9710*/  FMNMX.FTZ R24, R0, R203, !PT ;  /* 0x000000cb00187209 */ /* 0x000fe20007810000 */
[----:B------:R-:W-:Y:S01]  /*9720*/  IMAD.WIDE.U32 R206, R8, -0x2daee0ad, RZ ;  /* 0xd2511f5308ce7825 */ /* 0x000fe200078e00ff */
[----:B------:R-:W-:Y:S01]  /*9730*/  FMNMX.FTZ R3, R164, R3, !PT ;  /* 0x00000003a4037209 */ /* 0x000fe20007810000 */
[----:B------:R-:W-:Y:S01]  /*9740*/  ULOP3.LUT UR4, UR5, UR33, URZ, 0x3c, !UPT ;  /* 0x0000002105047292 */ /* 0x000fe2000f8e3c3f */
[----:B------:R-:W-:Y:S01]  /*9750*/  FMNMX.FTZ R24, R165, R24, !PT ;  /* 0x00000018a5187209 */ /* 0x000fe20007810000 */
[----:B-1----:R-:W-:Y:S01]  /*9760*/  IMAD.WIDE.U32 R168, R10, -0x326172a9, RZ ;  /* 0xcd9e8d570aa87825 */ /* 0x002fe200078e00ff */
[----:B------:R-:W-:Y:S01]  /*9770*/  FMNMX.FTZ R32, R196, R3, !PT ;  /* 0x00000003c4207209 */ /* 0x000fe20007810000 */
[----:B------:R-:W-:Y:S01]  /*9780*/  UIADD3 UR5, UR5, 0x1, URZ ;  /* 0x0000000105057890 */ /* 0x000fe2000fffe03f */
[----:B------:R-:W-:Y:S01]  /*9790*/  FMNMX.FTZ R3, R31, R24, !PT ;  /* 0x000000181f037209 */ /* 0x000fe20007810000 */
[----:B------:R-:W-:Y:S01]  /*97a0*/  UMOV UR7, UR34 ;  /* 0x0000002200077c82 */ /* 0x000fe20008000000 */
[----:B------:R-:W-:Y:S01]  /*97b0*/  FMNMX.FTZ R32, R167, R32, !PT ;  /* 0x00000020a7207209 */ /* 0x000fe20007810000 */
[----:B------:R-:W-:Y:S01]  /*97c0*/  ULOP3.LUT UR5, UR5, UR33, URZ, 0x3c, !UPT ;  /* 0x0000002105057292 */ /* 0x000fe2000f8e3c3f */
        /* <DEDUP_REMOVED lines=16> */
[----:B------:R-:W-:Y:S01]  /*98d0*/  LOP3.LUT R182, R207, UR4, RZ, 0x3c, !PT ;  /* 0x00000004cfb67c12 */ /* 0x000fe2000f8e3cff */
[----:B------:R-:W-:Y:S01]  /*98e0*/  UIADD3 UR4, UR33, -0x4498517b, URZ ;  /* 0xbb67ae8521047890 */ /* 0x000fe2000fffe03f */
[----:B------:R-:W-:Y:S02]  /*98f0*/  FMNMX.FTZ R32, R231, R32, !PT ;  /* 0x00000020e7207209 */ /* 0x000fe40007810000 */
[----:B------:R-:W-:Y:S01]  /*9900*/  FMNMX.FTZ R24, R5, R24, !PT ;  /* 0x0000001805187209 */ /* 0x000fe20007810000 */
[----:B------:R-:W-:Y:S01]  /*9910*/  IMAD.WIDE.U32 R182, R182, -0x326172a9, RZ ;  /* 0xcd9e8d57b6b67825 */ /* 0x000fe200078e00ff */
[----:B------:R-:W-:-:S02]  /*9920*/  FMNMX.FTZ R32, R23, R32, !PT ;  /* 0x0000002017207209 */ /* 0x000fc40007810000 */
[----:B------:R-:W-:Y:S02]  /*9930*/  FMNMX.FTZ R24, R225, R24, !PT ;  /* 0x00000018e1187209 */ /* 0x000fe40007810000 */
[----:B------:R-:W-:Y:S02]  /*9940*/  FMNMX.FTZ R32, R27, R32, !PT ;  /* 0x000000201b207209 */ /* 0x000fe40007810000 */
[----:B------:R-:W-:Y:S02]  /*9950*/  LOP3.LUT R34, R169, R9, RZ, 0x3c, !PT ;  /* 0x00000009a9227212 */ /* 0x000fe400078e3cff */
[----:B------:R-:W-:Y:S02]  /*9960*/  FMNMX.FTZ R3, R189, R32, !PT ;  /* 0x00000020bd037209 */ /* 0x000fe40007810000 */
[----:B------:R-:W-:Y:S01]  /*9970*/  LOP3.LUT R242, R183, UR16, R168, 0x96, !PT ;  /* 0x00000010b7f27c12 */ /* 0x000fe2000f8e96a8 */
[----:B------:R-:W-:Y:S01]  /*9980*/  IMAD.WIDE.U32 R34, R34, -0x2daee0ad, RZ ;  /* 0xd2511f5322227825 */ /* 0x000fe200078e00ff */
[----:B------:R-:W-:Y:S01]  /*9990*/  FMNMX.FTZ R24, R7, R24, !PT ;  /* 0x0000001807187209 */ /* 0x000fe20007810000 */
[----:B------:R-:W1:Y:S02]  /*99a0*/  SHFL.BFLY PT, R180, R3, 0x2, 0x1f ;  /* 0x0c401f0003b47f89 */ /* 0x000e6400000e0000 */
[----:B------:R-:W-:Y:S01]  /*99b0*/  IMAD.WIDE.U32 R242, R242, -0x2daee0ad, RZ ;  /* 0xd2511f53f2f27825 */ /* 0x000fe200078e00ff */
[----:B------:R-:W-:-:S02]  /*99c0*/  FMNMX.FTZ R24, R223, R24, !PT ;  /* 0x00000018df187209 */ /* 0x000fc40007810000 */
[----:B------:R-:W-:Y:S01]  /*99d0*/  LOP3.LUT R32, R35, UR4, R206, 0x96, !PT ;  /* 0x0000000423207c12 */ /* 0x000fe2000f8e96ce */
[----:B------:R-:W-:Y:S01]  /*99e0*/  UIADD3 UR4, UR33, 0x646e171e, URZ ;  /* 0x646e171e21047890 */ /* 0x000fe2000fffe03f */
[----:B------:R-:W-:Y:S02]  /*99f0*/  FMNMX.FTZ R24, R247, R24, !PT ;  /* 0x00000018f7187209 */ /* 0x000fe40007810000 */
        /* <DEDUP_REMOVED lines=8> */
[----:B------:R-:W1:Y:S01]  /*9a80*/  SHFL.BFLY PT, R3, R24, 0x2, 0x1f ;  /* 0x0c401f0018037f89 */ /* 0x000e6200000e0000 */
[----:B------:R-:W-:-:S03]  /*9a90*/  LOP3.LUT R242, R237, UR12, R242, 0x96, !PT ;  /* 0x0000000cedf27c12 */ /* 0x000fc6000f8e96f2 */
[----:B------:R-:W2:Y:S01]  /*9aa0*/  SHFL.BFLY PT, R19, R180, 0x1, 0x1f ;  /* 0x0c201f00b4137f89 */ /* 0x000ea200000e0000 */
[----:B------:R-:W-:Y:S01]  /*9ab0*/  LOP3.LUT R236, R241, UR10, R236, 0x96, !PT ;  /* 0x0000000af1ec7c12 */ /* 0x000fe2000f8e96ec */
[----:B------:R-:W-:-:S04]  /*9ac0*/  IMAD.WIDE.U32 R242, R242, -0x326172a9, RZ ;  /* 0xcd9e8d57f2f27825 */ /* 0x000fc800078e00ff */
[----:B------:R-:W-:Y:S01]  /*9ad0*/  IMAD.WIDE.U32 R236, R236, -0x326172a9, RZ ;  /* 0xcd9e8d57ecec7825 */ /* 0x000fe200078e00ff */
[----:B------:R-:W-:-:S04]  /*9ae0*/  LOP3.LUT R200, R243, UR11, R244, 0x96, !PT ;  /* 0x0000000bf3c87c12 */ /* 0x000fc8000f8e96f4 */
[----:B------:R-:W-:Y:S02]  /*9af0*/  LOP3.LUT R204, R237, UR9, R242, 0x96, !PT ;  /* 0x00000009edcc7c12 */ /* 0x000fe4000f8e96f2 */
[----:B-1----:R-:W-:Y:S02]  /*9b00*/  FMNMX.FTZ R3, R24, R3, !PT ;  /* 0x0000000318037209 */ /* 0x002fe40007810000 */
[----:B--2---:R-:W-:-:S03]  /*9b10*/  FMNMX.FTZ R19, R180, R19, !PT ;  /* 0x00000013b4137209 */ /* 0x004fc60007810000 */
[----:B------:R-:W1:Y:S01]  /*9b20*/  SHFL.BFLY PT, R24, R3, 0x1, 0x1f ;  /* 0x0c201f0003187f89 */ /* 0x000e6200000e0000 */
[C---:B------:R-:W-:Y:S01]  /*9b30*/  FSETP.NEU.FTZ.AND P2, PT, R19.reuse, -INF , PT ;  /* 0xff8000001300780b */ /* 0x040fe20003f5d000 */
[----:B------:R-:W-:-:S05]  /*9b40*/  FMUL.FTZ R194, R19, c[0x0][0x23c] ;  /* 0x00008f0013c27a20 */ /* 0x000fca0000410000 */
[----:B------:R-:W-:-:S05]  /*9b50*/  FSEL R194, R194, RZ, P2 ;  /* 0x000000ffc2c27208 */ /* 0x000fca0001000000 */
[--C-:B------:R-:W-:Y:S02]  /*9b60*/  FFMA.FTZ R192, R201, c[0x0][0x23c], -R194.reuse ;  /* 0x00008f00c9c07a23 */ /* 0x100fe400000108c2 */
[----:B------:R-:W-:Y:S02]  /*9b70*/  FFMA.FTZ R191, R205, c[0x0][0x23c], -R194 ;  /* 0x00008f00cdbf7a23 */ /* 0x000fe400000108c2 */
[----:B------:R-:W-:Y:S02]  /*9b80*/  IMAD.WIDE.U32 R200, R200, -0x2daee0ad, RZ ;  /* 0xd2511f53c8c87825 */ /* 0x000fe400078e00ff */
[----:B------:R-:W-:Y:S02]  /*9b90*/  MUFU.EX2 R192, R192 ;  /* 0x000000c000c07308 */ /* 0x000fe40000000800 */
[----:B------:R-:W-:Y:S01]  /*9ba0*/  IMAD.WIDE.U32 R204, R204, -0x2daee0ad, RZ ;  /* 0xd2511f53cccc7825 */ /* 0x000fe200078e00ff */
[----:B------:R-:W-:Y:S02]  /*9bb0*/  LOP3.LUT R248, R201, UR8, R240, 0x96, !PT ;  /* 0x00000008c9f87c12 */ /* 0x000fe4000f8e96f0 */
[----:B-1----:R-:W-:Y:S01]  /*9bc0*/  FMNMX.FTZ R3, R3, R24, !PT ;  /* 0x0000001803037209 */ /* 0x002fe20007810000 */
[----:B------:R-:W-:Y:S01]  /*9bd0*/  FFMA.FTZ R220, R29, c[0x0][0x23c], -R194 ;  /* 0x00008f001ddc7a23 */ /* 0x000fe200000108c2 */
[----:B------:R-:W-:Y:S01]  /*9be0*/  LOP3.LUT R35, R205, UR4, R200, 0x96, !PT ;  /* 0x00000004cd237c12 */ /* 0x000fe2000f8e96c8 */
[----:B------:R-:W1:Y:S01]  /*9bf0*/  MUFU.EX2 R191, R191 ;  /* 0x000000bf00bf7308 */ /* 0x000e620000000800 */
[----:B------:R-:W-:-:S02]  /*9c00*/  FFMA.FTZ R187, R197, c[0x0][0x23c], -R194 ;  /* 0x00008f00c5bb7a23 */ /* 0x000fc400000108c2 */
[----:B------:R-:W-:Y:S01]  /*9c10*/  LOP3.LUT R169, R35, 0xff, RZ, 0xc0, !PT ;  /* 0x000000ff23a97812 */ /* 0x000fe200078ec0ff */
[----:B------:R-:W-:Y:S01]  /*9c20*/  FMUL.FTZ R198, R3, c[0x0][0x23c] ;  /* 0x00008f0003c67a20 */ /* 0x000fe20000410000 */
[----:B------:R-:W-:Y:S01]  /*9c30*/  LOP3.LUT R179, R35, 0xffff, RZ, 0xc0, !PT ;  /* 0x0000ffff23b37812 */ /* 0x000fe200078ec0ff */
[--C-:B------:R-:W-:Y:S01]  /*9c40*/  FFMA.FTZ R196, R196, c[0x0][0x23c], -R194.reuse ;  /* 0x00008f00c4c47a23 */ /* 0x100fe200000108c2 */
[----:B------:R-:W-:Y:S01]  /*9c50*/  ISETP.GE.U32.AND P1, PT, R252, R169, PT ;  /* 0x000000a9fc00720c */ /* 0x000fe20003f26070 */
[----:B------:R-:W-:Y:S01]  /*9c60*/  MUFU.EX2 R220, R220 ;  /* 0x000000dc00dc7308 */ /* 0x000fe20000000800 */
[----:B------:R-:W-:Y:S01]  /*9c70*/  SHF.R.U32.HI R179, RZ, 0x8, R179 ;  /* 0x00000008ffb37819 */ /* 0x000fe200000116b3 */
[----:B------:R-:W-:Y:S01]  /*9c80*/  IMAD.WIDE.U32 R248, R248, -0x326172a9, RZ ;  /* 0xcd9e8d57f8f87825 */ /* 0x000fe200078e00ff */
[----:B------:R-:W-:Y:S02]  /*9c90*/  FSEL R169, R19, RZ, P2 ;  /* 0x000000ff13a97208 */ /* 0x000fe40001000000 */
[----:B------:R-:W-:Y:S01]  /*9ca0*/  FSETP.NEU.FTZ.AND P2, PT, R3, -INF , PT ;  /* 0xff8000000300780b */ /* 0x000fe20003f5d000 */
[--C-:B------:R-:W-:Y:S01]  /*9cb0*/  FFMA.FTZ R201, R239, c[0x0][0x23c], -R194.reuse ;  /* 0x00008f00efc97a23 */ /* 0x100fe200000108c2 */
[----:B------:R-:W-:Y:S01]  /*9cc0*/  LOP3.LUT R179, R179, 0xffff, RZ, 0xc0, !PT ;  /* 0x0000ffffb3b37812 */ /* 0x000fe200078ec0ff */
[----:B------:R-:W2:Y:S01]  /*9cd0*/  MUFU.EX2 R187, R187 ;  /* 0x000000bb00bb7308 */ /* 0x000ea20000000800 */
[----:B-1----:R-:W-:Y:S01]  /*9ce0*/  F2FP.BF16.PACK_AB R181, R191, R192 ;  /* 0x000000c0bfb5723e */ /* 0x002fe200000010ff */
[--C-:B------:R-:W-:Y:S01]  /*9cf0*/  FFMA.FTZ R200, R164, c[0x0][0x23c], -R194.reuse ;  /* 0x00008f00a4c87a23 */ /* 0x100fe200000108c2 */
[----:B------:R-:W-:Y:S01]  /*9d00*/  FSEL R198, R198, RZ, P2 ;  /* 0x000000ffc6c67208 */ /* 0x000fe20001000000 */
[----:B------:R-:W-:Y:S01]  /*9d10*/  FFMA.FTZ R235, R235, c[0x0][0x23c], -R194 ;  /* 0x00008f00ebeb7a23 */ /* 0x000fe200000108c2 */
[----:B------:R-:W-:Y:S01]  /*9d20*/  PRMT R180, R181, 0x7632, R180 ;  /* 0x00007632b5b47816 */ /* 0x000fe200000000b4 */
[----:B------:R-:W-:Y:S01]  /*9d30*/  @!P1 HFMA2.BF16_V2 R177, -RZ.H0_H0, RZ.H0_H0, -R181.H0_H0 ;  /* 0x200000ffffb19231 */ /* 0x000fe200003409b5 */
[----:B------:R-:W-:Y:S01]  /*9d40*/  FFMA.FTZ R234, R25, c[0x0][0x23c], -R194 ;  /* 0x00008f0019ea7a23 */ /* 0x000fe200000108c2 */
[----:B------:R-:W-:Y:S01]  /*9d50*/  MUFU.EX2 R196, R196 ;  /* 0x000000c400c47308 */ /* 0x000fe20000000800 */
[----:B------:R-:W-:Y:S01]  /*9d60*/  PRMT R24, R181, 0x5410, R180 ;  /* 0x00005410b5187816 */ /* 0x000fe200000000b4 */
[--C-:B------:R-:W-:Y:S01]  /*9d70*/  FFMA.FTZ R193, R193, c[0x0][0x23c], -R198.reuse ;  /* 0x00008f00c1c17a23 */ /* 0x100fe200000108c6 */
[----:B------:R-:W-:Y:S01]  /*9d80*/  @!P1 PRMT R181, R177, 0x5410, RZ ;  /* 0x00005410b1b59816 */ /* 0x000fe200000000ff */
[--C-:B------:R-:W-:Y:S01]  /*9d90*/  FFMA.FTZ R190, R199, c[0x0][0x23c], -R198.reuse ;  /* 0x00008f00c7be7a23 */ /* 0x100fe200000108c6 */
[----:B------:R-:W-:Y:S01]  /*9da0*/  ISETP.GE.U32.AND P1, PT, R252, R179, PT ;  /* 0x000000b3fc00720c */ /* 0x000fe20003f26070 */
[--C-:B------:R-:W-:Y:S01]  /*9db0*/  FFMA.FTZ R221, R195, c[0x0][0x23c], -R198.reuse ;  /* 0x00008f00c3dd7a23 */ /* 0x100fe200000108c6 */
[--C-:B------:R-:W-:Y:S01]  /*9dc0*/  SHF.R.U32.HI R177, RZ, 0x10, R35.reuse ;  /* 0x00000010ffb17819 */ /* 0x100fe20000011623 */
[----:B------:R-:W-:Y:S01]  /*9dd0*/  MUFU.EX2 R193, R193 ;  /* 0x000000c100c17308 */ /* 0x000fe20000000800 */
[----:B------:R-:W-:Y:S01]  /*9de0*/  SHF.R.U32.HI R35, RZ, 0x18, R35 ;  /* 0x00000018ff237819 */ /* 0x000fe20000011623 */
[----:B------:R-:W-:Y:S01]  /*9df0*/  FFMA.FTZ R186, R171, c[0x0][0x23c], -R198 ;  /* 0x00008f00abba7a23 */ /* 0x000fe200000108c6 */
[----:B------:R-:W-:Y:S01]  /*9e00*/  LOP3.LUT R177, R177, 0xff, RZ, 0xc0, !PT ;  /* 0x000000ffb1b17812 */ /* 0x000fe200078ec0ff */
[----:B------:R-:W-:Y:S01]  /*9e10*/  FFMA.FTZ R195, R167, c[0x0][0x23c], -R194 ;  /* 0x00008f00a7c37a23 */ /* 0x000fe200000108c2 */
[----:B------:R-:W-:Y:S01]  /*9e20*/  LOP3.LUT R199, R207, UR5, RZ, 0x3c, !PT ;  /* 0x00000005cfc77c12 */ /* 0x000fe2000f8e3cff */
[----:B------:R-:W-:Y:S01]  /*9e30*/  UIADD3 UR5, UR32, -0x4ab325aa, URZ ;  /* 0xb54cda5620057890 */ /* 0x000fe2000fffe03f */
[----:B------:R-:W-:Y:S01]  /*9e40*/  FFMA.FTZ R202, R203, c[0x0][0x23c], -R198 ;  /* 0x00008f00cbca7a23 */ /* 0x000fe200000108c6 */
[----:B------:R-:W1:Y:S01]  /*9e50*/  MUFU.EX2 R190, R190 ;  /* 0x000000be00be7308 */ /* 0x000e620000000800 */
[--C-:B------:R-:W-:Y:S01]  /*9e60*/  FFMA.FTZ R233, R233, c[0x0][0x23c], -R194.reuse ;  /* 0x00008f00e9e97a23 */ /* 0x100fe200000108c2 */
[----:B------:R-:W-:Y:S01]  /*9e70*/  @!P1 HFMA2.BF16_V2 R30, -RZ.H0_H0, RZ.H0_H0, -R180.H0_H0 ;  /* 0x200000ffff1e9231 */ /* 0x000fe200003409b4 */
[----:B------:R-:W-:Y:S01]  /*9e80*/  FFMA.FTZ R232, R21, c[0x0][0x23c], -R194 ;  /* 0x00008f0015e87a23 */ /* 0x000fe200000108c2 */
[----:B------:R-:W-:Y:S01]  /*9e90*/  LOP3.LUT R188, R249, UR5, R236, 0x96, !PT ;  /* 0x00000005f9bc7c12 */ /* 0x000fe2000f8e96ec */
[----:B------:R-:W-:-:S02]  /*9ea0*/  FFMA.FTZ R231, R231, c[0x0][0x23c], -R194 ;  /* 0x00008f00e7e77a23 */ /* 0x000fc400000108c2 */
[----:B------:R-:W-:Y:S01]  /*9eb0*/  @!P1 PRMT R180, R30, 0x5410, RZ ;  /* 0x000054101eb49816 */ /* 0x000fe200000000ff */
[----:B------:R-:W-:Y:S01]  /*9ec0*/  MUFU.EX2 R221, R221 ;  /* 0x000000dd00dd7308 */ /* 0x000fe20000000800 */
[----:B------:R-:W-:Y:S01]  /*9ed0*/  ISETP.GE.U32.AND P1, PT, R252, R177, PT ;  /* 0x000000b1fc00720c */ /* 0x000fe20003f26070 */
[--C-:B------:R-:W-:Y:S01]  /*9ee0*/  FFMA.FTZ R230, R23, c[0x0][0x23c], -R194.reuse ;  /* 0x00008f0017e67a23 */ /* 0x100fe200000108c2 */
[----:B--2---:R-:W-:Y:S01]  /*9ef0*/  F2FP.BF16.PACK_AB R177, R187, R220 ;  /* 0x000000dcbbb1723e */ /* 0x004fe200000010ff */
[--C-:B------:R-:W-:Y:S01]  /*9f00*/  FFMA.FTZ R228, R27, c[0x0][0x23c], -R194.reuse ;  /* 0x00008f001be47a23 */ /* 0x100fe200000108c2 */
[----:B------:R-:W-:Y:S01]  /*9f10*/  LOP3.LUT R197, R188, 0xff, RZ, 0xc0, !PT ;  /* 0x000000ffbcc57812 */ /* 0x000fe200078ec0ff */
[----:B------:R-:W-:Y:S01]  /*9f20*/  FFMA.FTZ R194, R189, c[0x0][0x23c], -R194 ;  /* 0x00008f00bdc27a23 */ /* 0x000fe200000108c2 */
[----:B-1----:R-:W-:Y:S01]  /*9f30*/  F2FP.BF16.PACK_AB R183, R190, R193 ;  /* 0x000000c1beb7723e */ /* 0x002fe200000010ff */
[----:B------:R-:W1:Y:S01]  /*9f40*/  MUFU.EX2 R186, R186 ;  /* 0x000000ba00ba7308 */ /* 0x000e620000000800 */
[----:B------:R-:W-:-:S02]  /*9f50*/  FFMA.FTZ R229, R229, c[0x0][0x23c], -R198 ;  /* 0x00008f00e5e57a23 */ /* 0x000fc400000108c6 */
[----:B------:R-:W-:Y:S01]  /*9f60*/  PRMT R182, R183, 0x7632, R182 ;  /* 0x00007632b7b67816 */ /* 0x000fe200000000b6 */
[--C-:B------:R-:W-:Y:S02]  /*9f70*/  FFMA.FTZ R226, R226, c[0x0][0x23c], -R198.reuse ;  /* 0x00008f00e2e27a23 */ /* 0x100fe400000108c6 */
[----:B------:R-:W-:Y:S01]  /*9f80*/  @!P1 HFMA2.BF16_V2 R176, -RZ.H0_H0, RZ.H0_H0, -R183.H0_H0 ;  /* 0x200000ffffb09231 */ /* 0x000fe200003409b7 */
[----:B------:R-:W-:Y:S01]  /*9f90*/  FFMA.FTZ R227, R227, c[0x0][0x23c], -R198 ;  /* 0x00008f00e3e37a23 */ /* 0x000fe200000108c6 */
[----:B------:R-:W-:Y:S01]  /*9fa0*/  PRMT R30, R183, 0x5410, R182 ;  /* 0x00005410b71e7816 */ /* 0x000fe200000000b6 */
[----:B------:R-:W2:Y:S01]  /*9fb0*/  MUFU.EX2 R195, R195 ;  /* 0x000000c300c37308 */ /* 0x000ea20000000800 */
[--C-:B------:R-:W-:Y:S01]  /*9fc0*/  FFMA.FTZ R225, R225, c[0x0][0x23c], -R198.reuse ;  /* 0x00008f00e1e17a23 */ /* 0x100fe200000108c6 */
[----:B------:R-:W-:Y:S01]  /*9fd0*/  @!P1 PRMT R183, R176, 0x5410, RZ ;  /* 0x00005410b0b79816 */ /* 0x000fe200000000ff */
[--C-:B------:R-:W-:Y:S01]  /*9fe0*/  FFMA.FTZ R222, R7, c[0x0][0x23c], -R198.reuse ;  /* 0x00008f0007de7a23 */ /* 0x100fe200000108c6 */
[----:B------:R-:W-:Y:S01]  /*9ff0*/  ISETP.GE.U32.AND P1, PT, R252, R35, PT ;  /* 0x00000023fc00720c */ /* 0x000fe20003f26070 */
[----:B------:R-:W-:Y:S01]  /*a000*/  FFMA.FTZ R223, R223, c[0x0][0x23c], -R198 ;  /* 0x00008f00dfdf7a23 */ /* 0x000fe200000108c6 */
[----:B------:R-:W-:Y:S01]  /*a010*/  PRMT R176, R177, 0x7632, R176 ;  /* 0x00007632b1b07816 */ /* 0x000fe200000000b0 */
[----:B------:R-:W-:Y:S01]  /*a020*/  FFMA.FTZ R247, R247, c[0x0][0x23c], -R198 ;  /* 0x00008f00f7f77a23 */ /* 0x000fe200000108c6 */
[----:B-1----:R-:W-:Y:S01]  /*a030*/  F2FP.BF16.PACK_AB R179, R186, R221 ;  /* 0x000000ddbab3723e */ /* 0x002fe200000010ff */
[----:B------:R-:W-:Y:S08]  /*a040*/  MUFU.EX2 R201, R201 ;  /* 0x000000c900c97308 */ /* 0x000ff00000000800 */
[----:B------:R-:W-:Y:S01]  /*a050*/  @!P1 HFMA2.BF16_V2 R29, -RZ.H0_H0, RZ.H0_H0, -R182.H0_H0 ;  /* 0x200000ffff1d9231 */ /* 0x000fe200003409b6 */
[----:B------:R-:W1:Y:S04]  /*a060*/  MUFU.EX2 R200, R200 ;  /* 0x000000c800c87308 */ /* 0x000e680000000800 */
[----:B------:R-:W-:-:S02]  /*a070*/  @!P1 PRMT R182, R29, 0x5410, RZ ;  /* 0x000054101db69816 */ /* 0x000fc400000000ff */
[----:B------:R-:W-:Y:S02]  /*a080*/  LOP3.LUT R29, R204, 0xff, RZ, 0xc0, !PT ;  /* 0x000000ffcc1d7812 */ /* 0x000fe400078ec0ff */
[----:B------:R-:W-:Y:S02]  /*a090*/  MUFU.EX2 R202, R202 ;  /* 0x000000ca00ca7308 */ /* 0x000fe40000000800 */
[----:B------:R-:W-:Y:S02]  /*a0a0*/  ISETP.GE.U32.AND P1, PT, R252, R29, PT ;  /* 0x0000001dfc00720c */ /* 0x000fe40003f26070 */
[----:B------:R-:W-:Y:S02]  /*a0b0*/  LOP3.LUT R29, R204, 0xffff, RZ, 0xc0, !PT ;  /* 0x0000ffffcc1d7812 */ /* 0x000fe400078ec0ff */
[----:B------:R-:W-:Y:S02]  /*a0c0*/  SHF.R.U32.HI R205, RZ, 0x18, R204 ;  /* 0x00000018ffcd7819 */ /* 0x000fe400000116cc */
[----:B------:R-:W-:Y:S01]  /*a0d0*/  SHF.R.U32.HI R29, RZ, 0x8, R29 ;  /* 0x00000008ff1d7819 */ /* 0x000fe2000001161d */
[----:B------:R-:W-:Y:S03]  /*a0e0*/  MUFU.EX2 R235, R235 ;  /* 0x000000eb00eb7308 */ /* 0x000fe60000000800 */
[----:B------:R-:W-:-:S02]  /*a0f0*/  LOP3.LUT R35, R29, 0xffff, RZ, 0xc0, !PT ;  /* 0x0000ffff1d237812 */ /* 0x000fc400078ec0ff */
[----:B------:R-:W-:Y:S01]  /*a100*/  PRMT R29, R177, 0x5410, R176 ;  /* 0x00005410b11d7816 */ /* 0x000fe200000000b0 */
[----:B------:R-:W-:Y:S02]  /*a110*/  @!P1 HFMA2.BF16_V2 R178, -RZ.H0_H0, RZ.H0_H0, -R177.H0_H0 ;  /* 0x200000ffffb29231 */ /* 0x000fe400003409b1 */
[----:B------:R-:W-:Y:S03]  /*a120*/  MUFU.EX2 R234, R234 ;  /* 0x000000ea00ea7308 */ /* 0x000fe60000000800 */
[----:B------:R-:W-:Y:S02]  /*a130*/  @!P1 PRMT R177, R178, 0x5410, RZ ;  /* 0x00005410b2b19816 */ /* 0x000fe400000000ff */
[----:B------:R-:W-:Y:S02]  /*a140*/  ISETP.GE.U32.AND P1, PT, R252, R35, PT ;  /* 0x00000023fc00720c */ /* 0x000fe40003f26070 */
[----:B------:R-:W-:Y:S01]  /*a150*/  SHF.R.U32.HI R35, RZ, 0x10, R204 ;  /* 0x00000010ff237819 */ /* 0x000fe200000116cc */
[----:B------:R-:W-:Y:S01]  /*a160*/  MUFU.EX2 R229, R229 ;  /* 0x000000e500e57308 */ /* 0x000fe20000000800 */
[----:B------:R-:W-:-:S02]  /*a170*/  PRMT R178, R179, 0x7632, R178 ;  /* 0x00007632b3b27816 */ /* 0x000fc400000000b2 */
[----:B------:R-:W-:-:S05]  /*a180*/  LOP3.LUT R35, R35, 0xff, RZ, 0xc0, !PT ;  /* 0x000000ff23237812 */ /* 0x000fca00078ec0ff */
[----:B------:R-:W-:Y:S02]  /*a190*/  MUFU.EX2 R226, R226 ;  /* 0x000000e200e27308 */ /* 0x000fe40000000800 */
[----:B------:R-:W-:-:S05]  /*a1a0*/  @!P1 HFMA2.BF16_V2 R28, -RZ.H0_H0, RZ.H0_H0, -R176.H0_H0 ;  /* 0x200000ffff1c9231 */ /* 0x000fca00003409b0 */
[----:B------:R-:W-:Y:S01]  /*a1b0*/  @!P1 PRMT R176, R28, 0x5410, RZ ;  /* 0x000054101cb09816 */ /* 0x000fe200000000ff */
[----:B------:R-:W-:Y:S01]  /*a1c0*/  MUFU.EX2 R233, R233 ;  /* 0x000000e900e97308 */ /* 0x000fe20000000800 */
[----:B------:R-:W-:Y:S02]  /*a1d0*/  ISETP.GE.U32.AND P1, PT, R252, R35, PT ;  /* 0x00000023fc00720c */ /* 0x000fe40003f26070 */
[----:B------:R-:W-:Y:S02]  /*a1e0*/  PRMT R28, R179, 0x5410, R178 ;  /* 0x00005410b31c7816 */ /* 0x000fe400000000b2 */
[----:B------:R-:W-:Y:S02]  /*a1f0*/  LOP3.LUT R35, R248, 0xffff, RZ, 0xc0, !PT ;  /* 0x0000fffff8237812 */ /* 0x000fe400078ec0ff */
[----:B------:R-:W-:Y:S01]  /*a200*/  SHF.R.U32.HI R249, RZ, 0x18, R248 ;  /* 0x00000018fff97819 */ /* 0x000fe200000116f8 */
[----:B------:R-:W-:Y:S01]  /*a210*/  MUFU.EX2 R232, R232 ;  /* 0x000000e800e87308 */ /* 0x000fe20000000800 */
[----:B------:R-:W-:-:S04]  /*a220*/  SHF.R.U32.HI R35, RZ, 0x8, R35 ;  /* 0x00000008ff237819 */ /* 0x000fc80000011623 */
[----:B------:R-:W-:Y:S01]  /*a230*/  LOP3.LUT R35, R35, 0xffff, RZ, 0xc0, !PT ;  /* 0x0000ffff23237812 */ /* 0x000fe200078ec0ff */
[----:B------:R-:W-:Y:S02]  /*a240*/  @!P1 HFMA2.BF16_V2 R185, -RZ.H0_H0, RZ.H0_H0, -R179.H0_H0 ;  /* 0x200000ffffb99231 */ /* 0x000fe400003409b3 */
[----:B------:R-:W-:Y:S03]  /*a250*/  MUFU.EX2 R227, R227 ;  /* 0x000000e300e37308 */ /* 0x000fe60000000800 */
[----:B------:R-:W-:Y:S02]  /*a260*/  @!P1 PRMT R179, R185, 0x5410, RZ ;  /* 0x00005410b9b39816 */ /* 0x000fe400000000ff */
[----:B------:R-:W-:Y:S02]  /*a270*/  ISETP.GE.U32.AND P1, PT, R252, R205, PT ;  /* 0x000000cdfc00720c */ /* 0x000fe40003f26070 */
[----:B------:R-:W-:Y:S01]  /*a280*/  LOP3.LUT R185, R248, 0xff, RZ, 0xc0, !PT ;  /* 0x000000fff8b97812 */ /* 0x000fe200078ec0ff */
[----:B------:R-:W-:Y:S01]  /*a290*/  MUFU.EX2 R231, R231 ;  /* 0x000000e700e77308 */ /* 0x000fe20000000800 */
[----:B------:R-:W-:-:S02]  /*a2a0*/  FSEL R205, R3, RZ, P2 ;  /* 0x000000ff03cd7208 */ /* 0x000fc40001000000 */
[----:B------:R-:W-:Y:S02]  /*a2b0*/  ISETP.GE.U32.AND P2, PT, R252, R35, PT ;  /* 0x00000023fc00720c */ /* 0x000fe40003f46070 */
[----:B------:R-:W-:Y:S01]  /*a2c0*/  LOP3.LUT R35, R188, 0xffff, RZ, 0xc0, !PT ;  /* 0x0000ffffbc237812 */ /* 0x000fe200078ec0ff */
[----:B------:R-:W-:Y:S02]  /*a2d0*/  FADD.FTZ R205, R0, -R205 ;  /* 0x800000cd00cd7221 */ /* 0x000fe40000010000 */
[----:B------:R-:W-:Y:S01]  /*a2e0*/  MUFU.EX2 R230, R230 ;  /* 0x000000e600e67308 */ /* 0x000fe20000000800 */
[----:B------:R-:W-:Y:S01]  /*a2f0*/  SHF.R.U32.HI R35, RZ, 0x8, R35 ;  /* 0x00000008ff237819 */ /* 0x000fe20000011623 */
[----:B------:R-:W-:-:S03]  /*a300*/  @!P1 HFMA2.BF16_V2 R184, -RZ.H0_H0, RZ.H0_H0, -R178.H0_H0 ;  /* 0x200000ffffb89231 */ /* 0x000fc600003409b2 */
[----:B------:R-:W-:Y:S02]  /*a310*/  LOP3.LUT R35, R35, 0xffff, RZ, 0xc0, !PT ;  /* 0x0000ffff23237812 */ /* 0x000fe400078ec0ff */
[----:B------:R-:W-:Y:S01]  /*a320*/  @!P1 PRMT R178, R184, 0x5410, RZ ;  /* 0x00005410b8b29816 */ /* 0x000fe200000000ff */
[----:B------:R-:W-:Y:S01]  /*a330*/  MUFU.EX2 R225, R225 ;  /* 0x000000e100e17308 */ /* 0x000fe20000000800 */
[----:B------:R-:W-:Y:S02]  /*a340*/  ISETP.GE.U32.AND P1, PT, R252, R185, PT ;  /* 0x000000b9fc00720c */ /* 0x000fe40003f26070 */
[----:B--2---:R-:W-:-:S04]  /*a350*/  F2FP.BF16.PACK_AB R185, R195, R196 ;  /* 0x000000c4c3b9723e */ /* 0x004fc800000010ff */
[C---:B------:R-:W-:Y:S01]  /*a360*/  PRMT R184, R185.reuse, 0x7632, R184 ;  /* 0x00007632b9b87816 */ /* 0x040fe200000000b8 */
[----:B------:R-:W-:Y:S03]  /*a370*/  MUFU.EX2 R222, R222 ;  /* 0x000000de00de7308 */ /* 0x000fe60000000800 */
[----:B------:R-:W-:Y:S01]  /*a380*/  PRMT R238, R185, 0x5410, R184 ;  /* 0x00005410b9ee7816 */ /* 0x000fe200000000b8 */
[----:B------:R-:W-:Y:S02]  /*a390*/  @!P2 HFMA2.BF16_V2 R171, -RZ.H0_H0, RZ.H0_H0, -R184.H0_H0 ;  /* 0x200000ffffaba231 */ /* 0x000fe400003409b8 */
[----:B------:R-:W-:Y:S02]  /*a3a0*/  @!P1 HFMA2.BF16_V2 R172, -RZ.H0_H0, RZ.H0_H0, -R185.H0_H0 ;  /* 0x200000ffffac9231 */ /* 0x000fe400003409b9 */
[----:B------:R-:W-:Y:S01]  /*a3b0*/  MUFU.EX2 R228, R228 ;  /* 0x000000e400e47308 */ /* 0x000fe20000000800 */
[----:B------:R-:W-:Y:S01]  /*a3c0*/  @!P2 PRMT R184, R171, 0x5410, RZ ;  /* 0x00005410abb8a816 */ /* 0x000fe200000000ff */
[----:B------:R-:W-:Y:S01]  /*a3d0*/  FADD.FTZ R171, R2, -R169 ;  /* 0x800000a902ab7221 */ /* 0x000fe20000010000 */
[----:B------:R-:W-:Y:S01]  /*a3e0*/  @!P1 PRMT R185, R172, 0x5410, RZ ;  /* 0x00005410acb99816 */ /* 0x000fe200000000ff */
[--C-:B------:R-:W-:Y:S01]  /*a3f0*/  FFMA.FTZ R169, R31, c[0x0][0x23c], -R198.reuse ;  /* 0x00008f001fa97a23 */ /* 0x100fe200000108c6 */
[C---:B------:R-:W-:Y:S01]  /*a400*/  ISETP.GE.U32.AND P1, PT, R252.reuse, R197, PT ;  /* 0x000000c5fc00720c */ /* 0x040fe20003f26070 */
[--C-:B------:R-:W-:Y:S01]  /*a410*/  FFMA.FTZ R197, R165, c[0x0][0x23c], -R198.reuse ;  /* 0x00008f00a5c57a23 */ /* 0x100fe200000108c6 */
[----:B------:R-:W-:Y:S01]  /*a420*/  ISETP.GE.U32.AND P2, PT, R252, R35, PT ;  /* 0x00000023fc00720c */ /* 0x000fe20003f46070 */
[----:B------:R-:W-:Y:S01]  /*a430*/  FFMA.FTZ R172, R166, c[0x0][0x23c], -R198 ;  /* 0x00008f00a6ac7a23 */ /* 0x000fe200000108c6 */
[----:B-1----:R-:W-:Y:S01]  /*a440*/  F2FP.BF16.PACK_AB R35, R200, R201 ;  /* 0x000000c9c823723e */ /* 0x002fe200000010ff */
[----:B------:R-:W-:Y:S01]  /*a450*/  MUFU.EX2 R169, R169 ;  /* 0x000000a900a97308 */ /* 0x000fe20000000800 */
[----:B------:R-:W-:-:S02]  /*a460*/  FMUL.FTZ R171, R171, c[0x0][0x23c] ;  /* 0x00008f00abab7a20 */ /* 0x000fc40000410000 */
[C---:B------:R-:W-:Y:S02]  /*a470*/  PRMT R241, R35.reuse, 0x7610, R241 ;  /* 0x0000761023f17816 */ /* 0x040fe400000000f1 */
[----:B------:R-:W-:Y:S02]  /*a480*/  PRMT R240, R35, 0x7632, R240 ;  /* 0x0000763223f07816 */ /* 0x000fe400000000f0 */
[----:B------:R-:W-:Y:S01]  /*a490*/  SHF.R.U32.HI R35, RZ, 0x10, R188 ;  /* 0x00000010ff237819 */ /* 0x000fe200000116bc */
[----:B------:R-:W1:Y:S01]  /*a4a0*/  MUFU.EX2 R197, R197 ;  /* 0x000000c500c57308 */ /* 0x000e620000000800 */
[----:B------:R-:W-:Y:S01]  /*a4b0*/  @!P1 HFMA2.BF16_V2 R175, -RZ.H0_H0, RZ.H0_H0, -R241.H0_H0 ;  /* 0x200000ffffaf9231 */ /* 0x000fe200003409f1 */
[----:B------:R-:W-:Y:S01]  /*a4c0*/  PRMT R239, R241, 0x5410, R240 ;  /* 0x00005410f1ef7816 */ /* 0x000fe200000000f0 */
[----:B------:R-:W-:Y:S01]  /*a4d0*/  @!P2 HFMA2.BF16_V2 R174, -RZ.H0_H0, RZ.H0_H0, -R240.H0_H0 ;  /* 0x200000ffffaea231 */ /* 0x000fe200003409f0 */
[----:B------:R-:W-:Y:S02]  /*a4e0*/  LOP3.LUT R35, R35, 0xff, RZ, 0xc0, !PT ;  /* 0x000000ff23237812 */ /* 0x000fe400078ec0ff */
[----:B------:R-:W-:-:S02]  /*a4f0*/  @!P1 PRMT R241, R175, 0x5410, RZ ;  /* 0x00005410aff19816 */ /* 0x000fc400000000ff */
[----:B------:R-:W-:Y:S01]  /*a500*/  ISETP.GE.U32.AND P1, PT, R252, R35, PT ;  /* 0x00000023fc00720c */ /* 0x000fe20003f26070 */
[----:B------:R-:W2:Y:S01]  /*a510*/  MUFU.EX2 R172, R172 ;  /* 0x000000ac00ac7308 */ /* 0x000ea20000000800 */
[--C-:B------:R-:W-:Y:S01]  /*a520*/  SHF.R.U32.HI R35, RZ, 0x18, R188.reuse ;  /* 0x00000018ff237819 */ /* 0x100fe200000116bc */
[----:B------:R-:W-:Y:S01]  /*a530*/  STG.E.U16 [R16.64+-0x80], R241 ;  /* 0xffff80f110007986 */ /* 0x000fe2000c10151a */
[----:B------:R-:W-:Y:S02]  /*a540*/  @!P2 PRMT R240, R174, 0x5410, RZ ;  /* 0x00005410aef0a816 */ /* 0x000fe400000000ff */
[----:B------:R-:W-:Y:S02]  /*a550*/  ISETP.GE.U32.AND P2, PT, R252, R35, PT ;  /* 0x00000023fc00720c */ /* 0x000fe40003f46070 */
[----:B-1----:R-:W-:Y:S01]  /*a560*/  F2FP.BF16.PACK_AB R35, R197, R202 ;  /* 0x000000cac523723e */ /* 0x002fe200000010ff */
[----:B------:R-:W1:Y:S01]  /*a570*/  MUFU.EX2 R171, R171 ;  /* 0x000000ab00ab7308 */ /* 0x000e620000000800 */
[----:B------:R-:W-:Y:S02]  /*a580*/  STG.E.U16 [R16.64+-0x7e], R240 ;  /* 0xffff82f010007986 */ /* 0x000fe4000c10151a */
[----:B------:R-:W-:-:S02]  /*a590*/  PRMT R188, R35, 0x7632, R188 ;  /* 0x0000763223bc7816 */ /* 0x000fc400000000bc */
[----:B------:R-:W-:Y:S02]  /*a5a0*/  PRMT R175, R35, 0x7610, R175 ;  /* 0x0000761023af7816 */ /* 0x000fe400000000af */
[----:B------:R-:W-:Y:S01]  /*a5b0*/  SHF.R.U32.HI R35, RZ, 0x10, R248 ;  /* 0x00000010ff237819 */ /* 0x000fe200000116f8 */
[----:B------:R-:W-:Y:S01]  /*a5c0*/  MUFU.EX2 R223, R223 ;  /* 0x000000df00df7308 */ /* 0x000fe20000000800 */
[----:B------:R-:W-:Y:S01]  /*a5d0*/  PRMT R174, R175, 0x5410, R188 ;  /* 0x00005410afae7816 */ /* 0x000fe200000000bc */
[----:B------:R-:W-:Y:S01]  /*a5e0*/  @!P2 HFMA2.BF16_V2 R2, -RZ.H0_H0, RZ.H0_H0, -R188.H0_H0 ;  /* 0x200000ffff02a231 */ /* 0x000fe200003409bc */
[----:B------:R-:W-:Y:S01]  /*a5f0*/  LOP3.LUT R35, R35, 0xff, RZ, 0xc0, !PT ;  /* 0x000000ff23237812 */ /* 0x000fe200078ec0ff */
[----:B------:R-:W-:Y:S01]  /*a600*/  @!P1 HFMA2.BF16_V2 R173, -RZ.H0_H0, RZ.H0_H0, -R175.H0_H0 ;  /* 0x200000ffffad9231 */ /* 0x000fe200003409af */
[----:B--2---:R-:W-:Y:S02]  /*a610*/  F2FP.BF16.PACK_AB R189, R172, R169 ;  /* 0x000000a9acbd723e */ /* 0x004fe400000010ff */
[----:B------:R-:W-:Y:S01]  /*a620*/  @!P2 PRMT R188, R2, 0x5410, RZ ;  /* 0x0000541002bca816 */ /* 0x000fe200000000ff */
[----:B-1----:R-:W-:Y:S01]  /*a630*/  FMUL.FTZ R160, R160, R171 ;  /* 0x000000aba0a07220 */ /* 0x002fe20000410000 */
[----:B------:R-:W-:Y:S01]  /*a640*/  ISETP.GE.U32.AND P2, PT, R252, R35, PT ;  /* 0x00000023fc00720c */ /* 0x000fe20003f46070 */
[----:B------:R-:W-:Y:S01]  /*a650*/  FMUL.FTZ R35, R205, c[0x0][0x23c] ;  /* 0x00008f00cd237a20 */ /* 0x000fe20000410000 */
[----:B------:R-:W-:Y:S01]  /*a660*/  @!P1 PRMT R175, R173, 0x5410, RZ ;  /* 0x00005410adaf9816 */ /* 0x000fe200000000ff */
[----:B------:R-:W-:Y:S01]  /*a670*/  FFMA.FTZ R173, R224, R171, R201 ;  /* 0x000000abe0ad7223 */ /* 0x000fe200000100c9 */
[----:B------:R-:W-:Y:S01]  /*a680*/  ISETP.GE.U32.AND P1, PT, R252, R249, PT ;  /* 0x000000f9fc00720c */ /* 0x000fe20003f26070 */
[----:B------:R-:W-:Y:S01]  /*a690*/  FFMA.FTZ R224, R5, c[0x0][0x23c], -R198 ;  /* 0x00008f0005e07a23 */ /* 0x000fe200000108c6 */
[----:B------:R-:W-:Y:S01]  /*a6a0*/  PRMT R2, R189, 0x7632, R2 ;  /* 0x00007632bd027816 */ /* 0x000fe20000000002 */
[----:B------:R-:W1:Y:S01]  /*a6b0*/  MUFU.EX2 R35, R35 ;  /* 0x0000002300237308 */ /* 0x000e620000000800 */
[----:B------:R-:W-:-:S02]  /*a6c0*/  FMUL.FTZ R161, R161, R171 ;  /* 0x000000aba1a17220 */ /* 0x000fc40000410000 */
[-C--:B------:R-:W-:Y:S02]  /*a6d0*/  FMUL.FTZ R156, R156, R171.reuse ;  /* 0x000000ab9c9c7220 */ /* 0x080fe40000410000 */
[-C--:B------:R-:W-:Y:S01]  /*a6e0*/  FMUL.FTZ R157, R157, R171.reuse ;  /* 0x000000ab9d9d7220 */ /* 0x080fe20000410000 */
[----:B------:R-:W-:Y:S01]  /*a6f0*/  @!P2 HFMA2.BF16_V2 R170, -RZ.H0_H0, RZ.H0_H0, -R189.H0_H0 ;  /* 0x200000ffffaaa231 */ /* 0x000fe200003409bd */
[-C--:B------:R-:W-:Y:S01]  /*a700*/  FMUL.FTZ R36, R36, R171.reuse ;  /* 0x000000ab24247220 */ /* 0x080fe20000410000 */
[----:B------:R-:W2:Y:S01]  /*a710*/  MUFU.EX2 R224, R224 ;  /* 0x000000e000e07308 */ /* 0x000ea20000000800 */
[-C--:B------:R-:W-:Y:S01]  /*a720*/  FMUL.FTZ R37, R37, R171.reuse ;  /* 0x000000ab25257220 */ /* 0x080fe20000410000 */
[----:B------:R-:W-:Y:S01]  /*a730*/  @!P1 HFMA2.BF16_V2 R167, -RZ.H0_H0, RZ.H0_H0, -R2.H0_H0 ;  /* 0x200000ffffa79231 */ /* 0x000fe20000340902 */
[-C--:B------:R-:W-:Y:S02]  /*a740*/  FMUL.FTZ R40, R40, R171.reuse ;  /* 0x000000ab28287220 */ /* 0x080fe40000410000 */
[----:B------:R-:W-:-:S02]  /*a750*/  FMUL.FTZ R41, R41, R171 ;  /* 0x000000ab29297220 */ /* 0x000fc40000410000 */
[----:B------:R-:W-:Y:S02]  /*a760*/  FMUL.FTZ R44, R44, R171 ;  /* 0x000000ab2c2c7220 */ /* 0x000fe40000410000 */
[----:B-1----:R-:W-:Y:S01]  /*a770*/  FFMA.FTZ R198, R246, R35, R202 ;  /* 0x00000023f6c67223 */ /* 0x002fe200000100ca */
[----:B------:R-:W-:Y:S01]  /*a780*/  PRMT R246, R189, 0x5410, R2 ;  /* 0x00005410bdf67816 */ /* 0x000fe20000000002 */
[-C--:B------:R-:W-:Y:S01]  /*a790*/  FMUL.FTZ R45, R45, R171.reuse ;  /* 0x000000ab2d2d7220 */ /* 0x080fe20000410000 */
[----:B------:R-:W-:Y:S01]  /*a7a0*/  @!P2 PRMT R189, R170, 0x5410, RZ ;  /* 0x00005410aabda816 */ /* 0x000fe200000000ff */
[-C--:B------:R-:W-:Y:S01]  /*a7b0*/  FMUL.FTZ R48, R48, R171.reuse ;  /* 0x000000ab30307220 */ /* 0x080fe20000410000 */
[----:B------:R-:W-:Y:S01]  /*a7c0*/  @!P1 PRMT R2, R167, 0x5410, RZ ;  /* 0x00005410a7029816 */ /* 0x000fe200000000ff */
        /* <DEDUP_REMOVED lines=52> */
[----:B------:R-:W-:Y:S02]  /*ab10*/  FMUL.FTZ R129, R129, R171 ;  /* 0x000000ab81817220 */ /* 0x000fe40000410000 */
[----:B------:R-:W-:-:S04]  /*ab20*/  IMAD.WIDE.U32 R170, R199, -0x326172a9, RZ ;  /* 0xcd9e8d57c7aa7825 */ /* 0x000fc800078e00ff */
[----:B------:R-:W-:Y:S01]  /*ab30*/  FADD.FTZ R173, R200, R173 ;  /* 0x000000adc8ad7221 */ /* 0x000fe20000010000 */
[----:B------:R-:W-:Y:S01]  /*ab40*/  LOP3.LUT R167, R171, UR16, R168, 0x96, !PT ;  /* 0x00000010aba77c12 */ /* 0x000fe2000f8e96a8 */
[----:B------:R-:W-:Y:S01]  /*ab50*/  FMUL.FTZ R162, R162, R35 ;  /* 0x00000023a2a27220 */ /* 0x000fe20000410000 */
[----:B------:R-:W-:Y:S01]  /*ab60*/  LOP3.LUT R199, R33, UR15, R170, 0x96, !PT ;  /* 0x0000000f21c77c12 */ /* 0x000fe2000f8e96aa */
[----:B------:R-:W-:Y:S01]  /*ab70*/  FADD.FTZ R196, R196, R173 ;  /* 0x000000adc4c47221 */ /* 0x000fe20000010000 */
[----:B------:R-:W-:Y:S01]  /*ab80*/  LOP3.LUT R168, R171, UR16, R168, 0x96, !PT ;  /* 0x00000010aba87c12 */ /* 0x000fe2000f8e96a8 */
[----:B------:R-:W-:Y:S01]  /*ab90*/  IMAD.WIDE.U32 R200, R167, -0x2daee0ad, RZ ;  /* 0xd2511f53a7c87825 */ /* 0x000fe200078e00ff */
[----:B------:R-:W-:-:S03]  /*aba0*/  LOP3.LUT R170, R33, UR15, R170, 0x96, !PT ;  /* 0x0000000f21aa7c12 */ /* 0x000fc6000f8e96aa */
[----:B------:R-:W-:Y:S01]  /*abb0*/  IMAD.WIDE.U32 R204, R199, -0x2daee0ad, RZ ;  /* 0xd2511f53c7cc7825 */ /* 0x000fe200078e00ff */
[----:B------:R-:W-:-:S03]  /*abc0*/  LOP3.LUT R167, R201, UR14, R34, 0x96, !PT ;  /* 0x0000000ec9a77c12 */ /* 0x000fc6000f8e9622 */
[----:B------:R-:W-:Y:S01]  /*abd0*/  FMUL.FTZ R163, R163, R35 ;  /* 0x00000023a3a37220 */ /* 0x000fe20000410000 */
[----:B------:R-:W-:Y:S01]  /*abe0*/  LOP3.LUT R199, R205, UR12, R200, 0x96, !PT ;  /* 0x0000000ccdc77c12 */ /* 0x000fe2000f8e96c8 */
[----:B------:R-:W-:-:S04]  /*abf0*/  IMAD.WIDE.U32 R202, R167, -0x326172a9, RZ ;  /* 0xcd9e8d57a7ca7825 */ /* 0x000fc800078e00ff */
[-C--:B------:R-:W-:Y:S01]  /*ac00*/  FMUL.FTZ R158, R158, R35.reuse ;  /* 0x000000239e9e7220 */ /* 0x080fe20000410000 */
[----:B------:R-:W-:Y:S01]  /*ac10*/  LOP3.LUT R167, R203, UR13, R32, 0x96, !PT ;  /* 0x0000000dcba77c12 */ /* 0x000fe2000f8e9620 */
[-C--:B------:R-:W-:Y:S02]  /*ac20*/  FMUL.FTZ R159, R159, R35.reuse ;  /* 0x000000239f9f7220 */ /* 0x080fe40000410000 */
[----:B------:R-:W-:Y:S02]  /*ac30*/  FMUL.FTZ R38, R38, R35 ;  /* 0x0000002326267220 */ /* 0x000fe40000410000 */
[----:B------:R-:W-:-:S04]  /*ac40*/  IMAD.WIDE.U32 R200, R167, -0x2daee0ad, RZ ;  /* 0xd2511f53a7c87825 */ /* 0x000fc800078e00ff */
[----:B------:R-:W-:Y:S01]  /*ac50*/  FMUL.FTZ R39, R39, R35 ;  /* 0x0000002327277220 */ /* 0x000fe20000410000 */
[----:B------:R-:W-:Y:S01]  /*ac60*/  LOP3.LUT R167, R201, UR10, R204, 0x96, !PT ;  /* 0x0000000ac9a77c12 */ /* 0x000fe2000f8e96cc */
[----:B------:R-:W-:-:S04]  /*ac70*/  IMAD.WIDE.U32 R204, R199, -0x326172a9, RZ ;  /* 0xcd9e8d57c7cc7825 */ /* 0x000fc800078e00ff */
[----:B------:R-:W-:Y:S01]  /*ac80*/  IMAD.WIDE.U32 R206, R167, -0x326172a9, RZ ;  /* 0xcd9e8d57a7ce7825 */ /* 0x000fe200078e00ff */
[----:B------:R-:W-:Y:S02]  /*ac90*/  LOP3.LUT R202, R205, UR11, R202, 0x96, !PT ;  /* 0x0000000bcdca7c12 */ /* 0x000fe4000f8e96ca */
[----:B------:R-:W-:Y:S01]  /*aca0*/  F2FP.BF16.PACK_AB R205, R234, R235 ;  /* 0x000000ebeacd723e */ /* 0x000fe200000010ff */
[----:B------:R-:W-:Y:S01]  /*acb0*/  FMUL.FTZ R42, R42, R35 ;  /* 0x000000232a2a7220 */ /* 0x000fe20000410000 */
[--C-:B------:R-:W-:Y:S01]  /*acc0*/  LOP3.LUT R167, R207, UR9, R204.reuse, 0x96, !PT ;  /* 0x00000009cfa77c12 */ /* 0x100fe2000f8e96cc */
[----:B------:R-:W-:Y:S01]  /*acd0*/  IMAD.WIDE.U32 R202, R202, -0x2daee0ad, RZ ;  /* 0xd2511f53caca7825 */ /* 0x000fe200078e00ff */
[----:B------:R-:W-:Y:S02]  /*ace0*/  PRMT R204, R205, 0x7632, R204 ;  /* 0x00007632cdcc7816 */ /* 0x000fe400000000cc */
[----:B------:R-:W-:Y:S01]  /*acf0*/  F2FP.BF16.PACK_AB R207, R226, R229 ;  /* 0x000000e5e2cf723e */ /* 0x000fe200000010ff */
[-C--:B------:R-:W-:Y:S01]  /*ad00*/  FMUL.FTZ R43, R43, R35.reuse ;  /* 0x000000232b2b7220 */ /* 0x080fe20000410000 */
[----:B------:R-:W-:Y:S01]  /*ad10*/  LOP3.LUT R200, R203, UR8, R200, 0x96, !PT ;  /* 0x00000008cbc87c12 */ /* 0x000fe2000f8e96c8 */
[----:B------:R-:W-:-:S02]  /*ad20*/  FMUL.FTZ R46, R46, R35 ;  /* 0x000000232e2e7220 */ /* 0x000fc40000410000 */
[----:B------:R-:W-:Y:S02]  /*ad30*/  FMUL.FTZ R47, R47, R35 ;  /* 0x000000232f2f7220 */ /* 0x000fe40000410000 */
[----:B------:R-:W-:-:S04]  /*ad40*/  IMAD.WIDE.U32 R200, R200, -0x326172a9, RZ ;  /* 0xcd9e8d57c8c87825 */ /* 0x000fc800078e00ff */
[-C--:B------:R-:W-:Y:S01]  /*ad50*/  FMUL.FTZ R50, R50, R35.reuse ;  /* 0x0000002332327220 */ /* 0x080fe20000410000 */
[--C-:B------:R-:W-:Y:S01]  /*ad60*/  LOP3.LUT R199, R201, UR5, R206.reuse, 0x96, !PT ;  /* 0x00000005c9c77c12 */ /* 0x100fe2000f8e96ce */
[-C--:B------:R-:W-:Y:S01]  /*ad70*/  FMUL.FTZ R51, R51, R35.reuse ;  /* 0x0000002333337220 */ /* 0x080fe20000410000 */
[----:B------:R-:W-:Y:S01]  /*ad80*/  PRMT R206, R207, 0x7632, R206 ;  /* 0x00007632cfce7816 */ /* 0x000fe200000000ce */
[-C--:B------:R-:W-:Y:S01]  /*ad90*/  FMUL.FTZ R54, R54, R35.reuse ;  /* 0x0000002336367220 */ /* 0x080fe20000410000 */
[----:B------:R-:W-:Y:S01]  /*ada0*/  LOP3.LUT R203, R199, 0xff, RZ, 0xc0, !PT ;  /* 0x000000ffc7cb7812 */ /* 0x000fe200078ec0ff */
[-C--:B------:R-:W-:Y:S01]  /*adb0*/  FMUL.FTZ R55, R55, R35.reuse ;  /* 0x0000002337377220 */ /* 0x080fe20000410000 */
[--C-:B------:R-:W-:Y:S01]  /*adc0*/  SHF.R.U32.HI R173, RZ, 0x18, R199.reuse ;  /* 0x00000018ffad7819 */ /* 0x100fe200000116c7 */
[----:B------:R-:W-:Y:S01]  /*add0*/  FMUL.FTZ R58, R58, R35 ;  /* 0x000000233a3a7220 */ /* 0x000fe20000410000 */
[----:B------:R-:W-:Y:S01]  /*ade0*/  ISETP.GE.U32.AND P1, PT, R252, R203, PT ;  /* 0x000000cbfc00720c */ /* 0x000fe20003f26070 */
[-C--:B------:R-:W-:Y:S01]  /*adf0*/  FMUL.FTZ R59, R59, R35.reuse ;  /* 0x000000233b3b7220 */ /* 0x080fe20000410000 */
[----:B------:R-:W-:Y:S01]  /*ae00*/  LOP3.LUT R203, R199, 0xffff, RZ, 0xc0, !PT ;  /* 0x0000ffffc7cb7812 */ /* 0x000fe200078ec0ff */
[-C--:B------:R-:W-:Y:S01]  /*ae10*/  FMUL.FTZ R62, R62, R35.reuse ;  /* 0x000000233e3e7220 */ /* 0x080fe20000410000 */
[----:B------:R-:W-:Y:S01]  /*ae20*/  SHF.R.U32.HI R199, RZ, 0x10, R199 ;  /* 0x00000010ffc77819 */ /* 0x000fe200000116c7 */
[-C--:B------:R-:W-:Y:S01]  /*ae30*/  FMUL.FTZ R63, R63, R35.reuse ;  /* 0x000000233f3f7220 */ /* 0x080fe20000410000 */
[----:B------:R-:W-:Y:S01]  /*ae40*/  SHF.R.U32.HI R203, RZ, 0x8, R203 ;  /* 0x00000008ffcb7819 */ /* 0x000fe200000116cb */
[-C--:B------:R-:W-:Y:S01]  /*ae50*/  FMUL.FTZ R66, R66, R35.reuse ;  /* 0x0000002342427220 */ /* 0x080fe20000410000 */
[----:B------:R-:W-:Y:S01]  /*ae60*/  LOP3.LUT R199, R199, 0xff, RZ, 0xc0, !PT ;  /* 0x000000ffc7c77812 */ /* 0x000fe200078ec0ff */
[-C--:B------:R-:W-:Y:S01]  /*ae70*/  FMUL.FTZ R67, R67, R35.reuse ;  /* 0x0000002343437220 */ /* 0x080fe20000410000 */
[----:B------:R-:W-:Y:S01]  /*ae80*/  LOP3.LUT R203, R203, 0xffff, RZ, 0xc0, !PT ;  /* 0x0000ffffcbcb7812 */ /* 0x000fe200078ec0ff */
[----:B------:R-:W-:-:S02]  /*ae90*/  FMUL.FTZ R70, R70, R35 ;  /* 0x0000002346467220 */ /* 0x000fc40000410000 */
[----:B------:R-:W-:Y:S01]  /*aea0*/  @!P1 HFMA2.BF16_V2 R166, -RZ.H0_H0, RZ.H0_H0, -R205.H0_H0 ;  /* 0x200000ffffa69231 */ /* 0x000fe200003409cd */
[----:B------:R-:W-:Y:S01]  /*aeb0*/  ISETP.GE.U32.AND P2, PT, R252, R203, PT ;  /* 0x000000cbfc00720c */ /* 0x000fe20003f46070 */
[----:B------:R-:W-:Y:S01]  /*aec0*/  FMUL.FTZ R71, R71, R35 ;  /* 0x0000002347477220 */ /* 0x000fe20000410000 */
[----:B--2---:R-:W-:Y:S01]  /*aed0*/  F2FP.BF16.PACK_AB R203, R224, R227 ;  /* 0x000000e3e0cb723e */ /* 0x004fe200000010ff */
[-C--:B------:R-:W-:Y:S02]  /*aee0*/  FMUL.FTZ R74, R74, R35.reuse ;  /* 0x000000234a4a7220 */ /* 0x080fe40000410000 */
[-C--:B------:R-:W-:Y:S02]  /*aef0*/  FMUL.FTZ R75, R75, R35.reuse ;  /* 0x000000234b4b7220 */ /* 0x080fe40000410000 */
[-C--:B------:R-:W-:Y:S02]  /*af00*/  FMUL.FTZ R78, R78, R35.reuse ;  /* 0x000000234e4e7220 */ /* 0x080fe40000410000 */
[----:B------:R-:W-:-:S02]  /*af10*/  FMUL.FTZ R79, R79, R35 ;  /* 0x000000234f4f7220 */ /* 0x000fc40000410000 */
[-C--:B------:R-:W-:Y:S02]  /*af20*/  FMUL.FTZ R82, R82, R35.reuse ;  /* 0x0000002352527220 */ /* 0x080fe40000410000 */
[-C--:B------:R-:W-:Y:S01]  /*af30*/  FMUL.FTZ R83, R83, R35.reuse ;  /* 0x0000002353537220 */ /* 0x080fe20000410000 */
[----:B------:R-:W-:Y:S01]  /*af40*/  @!P2 HFMA2.BF16_V2 R165, -RZ.H0_H0, RZ.H0_H0, -R204.H0_H0 ;  /* 0x200000ffffa5a231 */ /* 0x000fe200003409cc */
        /* <DEDUP_REMOVED lines=36> */
[----:B------:R-:W-:Y:S01]  /*b190*/  PRMT R35, R205, 0x5410, R204 ;  /* 0x00005410cd237816 */ /* 0x000fe200000000cc */
[----:B------:R-:W-:Y:S01]  /*b1a0*/  FADD.FTZ R198, R197, R198 ;  /* 0x000000c6c5c67221 */ /* 0x000fe20000010000 */
[----:B------:R-:W-:Y:S01]  /*b1b0*/  @!P1 PRMT R205, R166, 0x5410, RZ ;  /* 0x00005410a6cd9816 */ /* 0x000fe200000000ff */
[----:B------:R-:W-:Y:S01]  /*b1c0*/  FADD.FTZ R195, R195, R196 ;  /* 0x000000c4c3c37221 */ /* 0x000fe20000010000 */
[C---:B------:R-:W-:Y:S02]  /*b1d0*/  ISETP.GE.U32.AND P1, PT, R252.reuse, R173, PT ;  /* 0x000000adfc00720c */ /* 0x040fe40003f26070 */
[----:B------:R-:W-:Y:S01]  /*b1e0*/  @!P2 PRMT R204, R165, 0x5410, RZ ;  /* 0x00005410a5cca816 */ /* 0x000fe200000000ff */
[----:B------:R-:W-:Y:S01]  /*b1f0*/  FADD.FTZ R165, R169, R198 ;  /* 0x000000c6a9a57221 */ /* 0x000fe20000010000 */
[----:B------:R-:W-:Y:S01]  /*b200*/  ISETP.GE.U32.AND P2, PT, R252, R199, PT ;  /* 0x000000c7fc00720c */ /* 0x000fe20003f46070 */
[----:B------:R-:W-:Y:S01]  /*b210*/  FADD.FTZ R192, R192, R195 ;  /* 0x000000c3c0c07221 */ /* 0x000fe20000010000 */
[----:B------:R-:W-:-:S02]  /*b220*/  LOP3.LUT R173, R200, 0xffff, RZ, 0xc0, !PT ;  /* 0x0000ffffc8ad7812 */ /* 0x000fc400078ec0ff */
[----:B------:R-:W-:Y:S02]  /*b230*/  PRMT R169, R207, 0x5410, R206 ;  /* 0x00005410cfa97816 */ /* 0x000fe400000000ce */
[----:B------:R-:W-:Y:S02]  /*b240*/  SHF.R.U32.HI R173, RZ, 0x8, R173 ;  /* 0x00000008ffad7819 */ /* 0x000fe400000116ad */
[----:B------:R-:W-:Y:S01]  /*b250*/  F2FP.BF16.PACK_AB R201, R232, R233 ;  /* 0x000000e9e8c9723e */ /* 0x000fe200000010ff */
[----:B------:R-:W-:Y:S01]  /*b260*/  @!P1 HFMA2.BF16_V2 R31, -RZ.H0_H0, RZ.H0_H0, -R206.H0_H0 ;  /* 0x200000ffff1f9231 */ /* 0x000fe200003409ce */
[----:B------:R-:W-:Y:S02]  /*b270*/  LOP3.LUT R173, R173, 0xffff, RZ, 0xc0, !PT ;  /* 0x0000ffffadad7812 */ /* 0x000fe400078ec0ff */
[----:B------:R-:W-:Y:S01]  /*b280*/  SHF.R.U32.HI R197, RZ, 0x18, R200 ;  /* 0x00000018ffc57819 */ /* 0x000fe200000116c8 */
[----:B------:R-:W-:Y:S01]  /*b290*/  @!P2 HFMA2.BF16_V2 R164, -RZ.H0_H0, RZ.H0_H0, -R207.H0_H0 ;  /* 0x200000ffffa4a231 */ /* 0x000fe200003409cf */
[----:B------:R-:W-:-:S02]  /*b2a0*/  @!P1 PRMT R206, R31, 0x5410, RZ ;  /* 0x000054101fce9816 */ /* 0x000fc400000000ff */
[----:B------:R-:W-:Y:S02]  /*b2b0*/  LOP3.LUT R31, R200, 0xff, RZ, 0xc0, !PT ;  /* 0x000000ffc81f7812 */ /* 0x000fe400078ec0ff */
[----:B------:R-:W-:Y:S01]  /*b2c0*/  @!P2 PRMT R207, R164, 0x5410, RZ ;  /* 0x00005410a4cfa816 */ /* 0x000fe200000000ff */
[----:B------:R-:W-:Y:S01]  /*b2d0*/  FADD.FTZ R164, R172, R165 ;  /* 0x000000a5aca47221 */ /* 0x000fe20000010000 */
[C---:B------:R-:W-:Y:S02]  /*b2e0*/  ISETP.GE.U32.AND P2, PT, R252.reuse, R31, PT ;  /* 0x0000001ffc00720c */ /* 0x040fe40003f46070 */
[----:B------:R-:W-:Y:S01]  /*b2f0*/  ISETP.GE.U32.AND P1, PT, R252, R173, PT ;  /* 0x000000adfc00720c */ /* 0x000fe20003f26070 */
[----:B------:R-:W-:Y:S01]  /*b300*/  FADD.FTZ R193, R193, R164 ;  /* 0x000000a4c1c17221 */ /* 0x000fe20000010000 */
[--C-:B------:R-:W-:Y:S02]  /*b310*/  SHF.R.U32.HI R31, RZ, 0x10, R200.reuse ;  /* 0x00000010ff1f7819 */ /* 0x100fe400000116c8 */
[----:B------:R-:W-:-:S02]  /*b320*/  PRMT R200, R201, 0x7632, R200 ;  /* 0x00007632c9c87816 */ /* 0x000fc400000000c8 */
[----:B------:R-:W-:Y:S02]  /*b330*/  LOP3.LUT R31, R31, 0xff, RZ, 0xc0, !PT ;  /* 0x000000ff1f1f7812 */ /* 0x000fe400078ec0ff */
[----:B------:R-:W-:Y:S02]  /*b340*/  PRMT R173, R201, 0x5410, R200 ;  /* 0x00005410c9ad7816 */ /* 0x000fe400000000c8 */
[----:B------:R-:W-:Y:S01]  /*b350*/  F2FP.BF16.PACK_AB R199, R222, R225 ;  /* 0x000000e1dec7723e */ /* 0x000fe200000010ff */
[----:B------:R-:W-:Y:S02]  /*b360*/  @!P2 HFMA2.BF16_V2 R27, -RZ.H0_H0, RZ.H0_H0, -R201.H0_H0 ;  /* 0x200000ffff1ba231 */ /* 0x000fe400003409c9 */
[----:B------:R-:W-:Y:S01]  /*b370*/  @!P1 HFMA2.BF16_V2 R26, -RZ.H0_H0, RZ.H0_H0, -R200.H0_H0 ;  /* 0x200000ffff1a9231 */ /* 0x000fe200003409c8 */
[----:B------:R-:W-:Y:S02]  /*b380*/  PRMT R198, R199, 0x7632, R198 ;  /* 0x00007632c7c67816 */ /* 0x000fe400000000c6 */
[----:B------:R-:W-:-:S02]  /*b390*/  @!P2 PRMT R201, R27, 0x5410, RZ ;  /* 0x000054101bc9a816 */ /* 0x000fc400000000ff */
[----:B------:R-:W-:Y:S01]  /*b3a0*/  @!P1 PRMT R200, R26, 0x5410, RZ ;  /* 0x000054101ac89816 */ /* 0x000fe200000000ff */
[----:B------:R-:W-:Y:S01]  /*b3b0*/  IMAD.WIDE.U32 R26, R167, -0x2daee0ad, RZ ;  /* 0xd2511f53a71a7825 */ /* 0x000fe200078e00ff */
[C---:B------:R-:W-:Y:S02]  /*b3c0*/  ISETP.GE.U32.AND P1, PT, R252.reuse, R31, PT ;  /* 0x0000001ffc00720c */ /* 0x040fe40003f26070 */
[----:B------:R-:W-:Y:S02]  /*b3d0*/  ISETP.GE.U32.AND P2, PT, R252, R197, PT ;  /* 0x000000c5fc00720c */ /* 0x000fe40003f46070 */
[--C-:B------:R-:W-:Y:S02]  /*b3e0*/  LOP3.LUT R31, R27, UR4, R202.reuse, 0x96, !PT ;  /* 0x000000041b1f7c12 */ /* 0x100fe4000f8e96ca */
[----:B------:R-:W-:Y:S02]  /*b3f0*/  PRMT R202, R203, 0x7632, R202 ;  /* 0x00007632cbca7816 */ /* 0x000fe400000000ca */
[----:B------:R-:W-:-:S02]  /*b400*/  LOP3.LUT R165, R31, 0xffff, RZ, 0xc0, !PT ;  /* 0x0000ffff1fa57812 */ /* 0x000fc400078ec0ff */
[----:B------:R-:W-:Y:S02]  /*b410*/  PRMT R172, R203, 0x5410, R202 ;  /* 0x00005410cbac7816 */ /* 0x000fe400000000ca */
[----:B------:R-:W-:Y:S01]  /*b420*/  SHF.R.U32.HI R165, RZ, 0x8, R165 ;  /* 0x00000008ffa57819 */ /* 0x000fe200000116a5 */
[----:B------:R-:W-:Y:S01]  /*b430*/  @!P1 HFMA2.BF16_V2 R25, -RZ.H0_H0, RZ.H0_H0, -R203.H0_H0 ;  /* 0x200000ffff199231 */ /* 0x000fe200003409cb */
[----:B------:R-:W-:Y:S01]  /*b440*/  F2FP.BF16.PACK_AB R197, R230, R231 ;  /* 0x000000e7e6c5723e */ /* 0x000fe200000010ff */
[----:B------:R-:W-:Y:S01]  /*b450*/  @!P2 HFMA2.BF16_V2 R23, -RZ.H0_H0, RZ.H0_H0, -R202.H0_H0 ;  /* 0x200000ffff17a231 */ /* 0x000fe200003409ca */
[----:B------:R-:W-:Y:S02]  /*b460*/  LOP3.LUT R165, R165, 0xffff, RZ, 0xc0, !PT ;  /* 0x0000ffffa5a57812 */ /* 0x000fe400078ec0ff */
[----:B------:R-:W-:Y:S02]  /*b470*/  @!P1 PRMT R203, R25, 0x5410, RZ ;  /* 0x0000541019cb9816 */ /* 0x000fe400000000ff */
[----:B------:R-:W-:-:S02]  /*b480*/  ISETP.GE.U32.AND P1, PT, R252, R165, PT ;  /* 0x000000a5fc00720c */ /* 0x000fc40003f26070 */
[----:B------:R-:W-:Y:S02]  /*b490*/  LOP3.LUT R167, R31, 0xff, RZ, 0xc0, !PT ;  /* 0x000000ff1fa77812 */ /* 0x000fe400078ec0ff */
[----:B------:R-:W-:Y:S02]  /*b4a0*/  PRMT R196, R197, 0x7632, R196 ;  /* 0x00007632c5c47816 */ /* 0x000fe400000000c4 */
[----:B------:R-:W-:Y:S02]  /*b4b0*/  @!P2 PRMT R202, R23, 0x5410, RZ ;  /* 0x0000541017caa816 */ /* 0x000fe400000000ff */
[----:B------:R-:W-:Y:S02]  /*b4c0*/  ISETP.GE.U32.AND P2, PT, R252, R167, PT ;  /* 0x000000a7fc00720c */ /* 0x000fe40003f46070 */
[--C-:B------:R-:W-:Y:S02]  /*b4d0*/  SHF.R.U32.HI R23, RZ, 0x10, R31.reuse ;  /* 0x00000010ff177819 */ /* 0x100fe4000001161f */
[----:B------:R-:W-:Y:S01]  /*b4e0*/  SHF.R.U32.HI R31, RZ, 0x18, R31 ;  /* 0x00000018ff1f7819 */ /* 0x000fe2000001161f */
[----:B------:R-:W-:Y:S01]  /*b4f0*/  @!P1 HFMA2.BF16_V2 R21, -RZ.H0_H0, RZ.H0_H0, -R196.H0_H0 ;  /* 0x200000ffff159231 */ /* 0x000fe200003409c4 */
[----:B------:R-:W-:-:S02]  /*b500*/  PRMT R166, R197, 0x5410, R196 ;  /* 0x00005410c5a67816 */ /* 0x000fc400000000c4 */
[----:B------:R-:W-:Y:S02]  /*b510*/  LOP3.LUT R23, R23, 0xff, RZ, 0xc0, !PT ;  /* 0x000000ff17177812 */ /* 0x000fe400078ec0ff */
[----:B------:R-:W-:Y:S01]  /*b520*/  @!P1 PRMT R196, R21, 0x5410, RZ ;  /* 0x0000541015c49816 */ /* 0x000fe200000000ff */
[----:B------:R-:W-:Y:S01]  /*b530*/  FADD.FTZ R21, R191, R192 ;  /* 0x000000c0bf157221 */ /* 0x000fe20000010000 */
[----:B------:R-:W-:Y:S01]  /*b540*/  ISETP.GE.U32.AND P1, PT, R252, R31, PT ;  /* 0x0000001ffc00720c */ /* 0x000fe20003f26070 */
[----:B------:R-:W-:Y:S01]  /*b550*/  @!P2 HFMA2.BF16_V2 R22, -RZ.H0_H0, RZ.H0_H0, -R197.H0_H0 ;  /* 0x200000ffff16a231 */ /* 0x000fe200003409c5 */
[----:B------:R-:W1:Y:S01]  /*b560*/  MUFU.EX2 R191, R194 ;  /* 0x000000c200bf7308 */ /* 0x000e620000000800 */
[----:B------:R-:W-:Y:S01]  /*b570*/  PRMT R165, R199, 0x5410, R198 ;  /* 0x00005410c7a57816 */ /* 0x000fe200000000c6 */
[----:B------:R-:W-:Y:S01]  /*b580*/  FADD.FTZ R220, R220, R21 ;  /* 0x00000015dcdc7221 */ /* 0x000fe20000010000 */
[----:B------:R-:W-:Y:S02]  /*b590*/  PRMT R167, R252, 0x7054, R252 ;  /* 0x00007054fca77816 */ /* 0x000fe400000000fc */
[----:B------:R-:W-:Y:S01]  /*b5a0*/  @!P2 PRMT R197, R22, 0x5410, RZ ;  /* 0x0000541016c5a816 */ /* 0x000fe200000000ff */
[----:B------:R-:W-:Y:S01]  /*b5b0*/  FADD.FTZ R220, R187, R220 ;  /* 0x000000dcbbdc7221 */ /* 0x000fe20000010000 */
[----:B------:R-:W-:-:S02]  /*b5c0*/  ISETP.GE.U32.AND P2, PT, R252, R23, PT ;  /* 0x00000017fc00720c */ /* 0x000fc40003f46070 */
[C---:B------:R-:W-:Y:S01]  /*b5d0*/  LOP3.LUT R23, R26.reuse, 0xff, RZ, 0xc0, !PT ;  /* 0x000000ff1a177812 */ /* 0x040fe200078ec0ff */
[----:B------:R-:W-:Y:S01]  /*b5e0*/  FADD.FTZ R235, R235, R220 ;  /* 0x000000dcebeb7221 */ /* 0x000fe20000010000 */
[----:B------:R-:W-:Y:S01]  /*b5f0*/  @!P1 HFMA2.BF16_V2 R7, -RZ.H0_H0, RZ.H0_H0, -R198.H0_H0 ;  /* 0x200000ffff079231 */ /* 0x000fe200003409c6 */
[----:B------:R-:W-:Y:S02]  /*b600*/  LOP3.LUT R22, R26, 0xffff, RZ, 0xc0, !PT ;  /* 0x0000ffff1a167812 */ /* 0x000fe400078ec0ff */
[----:B------:R-:W-:Y:S01]  /*b610*/  SHF.R.U32.HI R27, RZ, 0x18, R26 ;  /* 0x00000018ff1b7819 */ /* 0x000fe2000001161a */
[----:B------:R-:W-:Y:S01]  /*b620*/  FADD.FTZ R234, R234, R235 ;  /* 0x000000ebeaea7221 */ /* 0x000fe20000010000 */
[----:B------:R-:W-:Y:S02]  /*b630*/  @!P1 PRMT R198, R7, 0x5410, RZ ;  /* 0x0000541007c69816 */ /* 0x000fe400000000ff */
[----:B------:R-:W-:Y:S01]  /*b640*/  ISETP.GE.U32.AND P1, PT, R252, R23, PT ;  /* 0x00000017fc00720c */ /* 0x000fe20003f26070 */
[----:B------:R-:W-:Y:S01]  /*b650*/  FADD.FTZ R233, R233, R234 ;  /* 0x000000eae9e97221 */ /* 0x000fe20000010000 */
[----:B------:R-:W-:Y:S01]  /*b660*/  SHF.R.U32.HI R22, RZ, 0x8, R22 ;  /* 0x00000008ff167819 */ /* 0x000fe20000011616 */
[----:B------:R-:W-:Y:S01]  /*b670*/  @!P2 HFMA2.BF16_V2 R20, -RZ.H0_H0, RZ.H0_H0, -R199.H0_H0 ;  /* 0x200000ffff14a231 */ /* 0x000fe200003409c7 */
[----:B-1----:R-:W-:Y:S01]  /*b680*/  F2FP.BF16.PACK_AB R195, R191, R228 ;  /* 0x000000e4bfc3723e */ /* 0x002fe200000010ff */
[----:B------:R-:W-:Y:S01]  /*b690*/  FADD.FTZ R232, R232, R233 ;  /* 0x000000e9e8e87221 */ /* 0x000fe20000010000 */
[----:B------:R-:W-:-:S02]  /*b6a0*/  LOP3.LUT R7, R22, 0xffff, RZ, 0xc0, !PT ;  /* 0x0000ffff16077812 */ /* 0x000fc400078ec0ff */
[----:B------:R-:W-:Y:S01]  /*b6b0*/  @!P2 PRMT R199, R20, 0x5410, RZ ;  /* 0x0000541014c7a816 */ /* 0x000fe200000000ff */
[----:B------:R-:W-:Y:S01]  /*b6c0*/  FADD.FTZ R20, R190, R193 ;  /* 0x000000c1be147221 */ /* 0x000fe20000010000 */
[----:B------:R-:W-:Y:S01]  /*b6d0*/  ISETP.GE.U32.AND P2, PT, R252, R7, PT ;  /* 0x00000007fc00720c */ /* 0x000fe20003f46070 */
[----:B------:R-:W1:Y:S01]  /*b6e0*/  MUFU.EX2 R190, R247 ;  /* 0x000000f700be7308 */ /* 0x000e620000000800 */
[----:B------:R-:W-:Y:S01]  /*b6f0*/  SHF.R.U32.HI R7, RZ, 0x10, R26 ;  /* 0x00000010ff077819 */ /* 0x000fe2000001161a */
[----:B------:R-:W-:Y:S01]  /*b700*/  @!P1 HFMA2.BF16_V2 R0, -RZ.H0_H0, RZ.H0_H0, -R195.H0_H0 ;  /* 0x200000ffff009231 */ /* 0x000fe200003409c3 */
[----:B------:R-:W-:Y:S01]  /*b710*/  PRMT R194, R195, 0x7632, R194 ;  /* 0x00007632c3c27816 */ /* 0x000fe200000000c2 */
[----:B------:R-:W-:Y:S01]  /*b720*/  FADD.FTZ R221, R221, R20 ;  /* 0x00000014dddd7221 */ /* 0x000fe20000010000 */
[----:B------:R-:W-:Y:S01]  /*b730*/  LOP3.LUT R7, R7, 0xff, RZ, 0xc0, !PT ;  /* 0x000000ff07077812 */ /* 0x000fe200078ec0ff */
[----:B------:R-:W-:Y:S01]  /*b740*/  FADD.FTZ R231, R231, R232 ;  /* 0x000000e8e7e77221 */ /* 0x000fe20000010000 */
[----:B------:R-:W-:Y:S01]  /*b750*/  PRMT R164, R195, 0x5410, R194 ;  /* 0x00005410c3a47816 */ /* 0x000fe200000000c2 */
[----:B------:R-:W-:Y:S01]  /*b760*/  FADD.FTZ R186, R186, R221 ;  /* 0x000000ddbaba7221 */ /* 0x000fe20000010000 */
[----:B------:R-:W-:Y:S01]  /*b770*/  @!P1 PRMT R195, R0, 0x5410, RZ ;  /* 0x0000541000c39816 */ /* 0x000fe200000000ff */
[----:B------:R-:W-:Y:S01]  /*b780*/  FADD.FTZ R231, R230, R231 ;  /* 0x000000e7e6e77221 */ /* 0x000fe20000010000 */
[----:B------:R-:W-:Y:S01]  /*b790*/  ISETP.GE.U32.AND P1, PT, R252, R7, PT ;  /* 0x00000007fc00720c */ /* 0x000fe20003f26070 */
[----:B------:R-:W-:Y:S01]  /*b7a0*/  @!P2 HFMA2.BF16_V2 R5, -RZ.H0_H0, RZ.H0_H0, -R194.H0_H0 ;  /* 0x200000ffff05a231 */ /* 0x000fe200003409c2 */
[----:B------:R-:W-:Y:S01]  /*b7b0*/  LOP3.LUT R26, R243, UR11, R244, 0x96, !PT ;  /* 0x0000000bf31a7c12 */ /* 0x000fe2000f8e96f4 */
[----:B------:R-:W-:Y:S01]  /*b7c0*/  FADD.FTZ R229, R229, R186 ;  /* 0x000000bae5e57221 */ /* 0x000fe20000010000 */
[----:B------:R-:W-:Y:S01]  /*b7d0*/  LOP3.LUT R25, R237, UR9, R242, 0x96, !PT ;  /* 0x00000009ed197c12 */ /* 0x000fe2000f8e96f2 */
[----:B------:R-:W-:Y:S01]  /*b7e0*/  IMAD.MOV.U32 R237, RZ, RZ, c[0x0][0x228] ;  /* 0x00008a00ffed7624 */ /* 0x000fe200078e00ff */
[----:B-1----:R-:W-:Y:S01]  /*b7f0*/  F2FP.BF16.PACK_AB R0, R190, R223 ;  /* 0x000000dfbe00723e */ /* 0x002fe200000010ff */
[----:B------:R-:W-:Y:S01]  /*b800*/  FADD.FTZ R226, R226, R229 ;  /* 0x000000e5e2e27221 */ /* 0x000fe20000010000 */
[----:B------:R-:W-:Y:S01]  /*b810*/  @!P2 PRMT R194, R5, 0x5410, RZ ;  /* 0x0000541005c2a816 */ /* 0x000fe200000000ff */
[----:B------:R-:W-:-:S02]  /*b820*/  IMAD.SHL.U32 R237, R237, 0x8, RZ ;  /* 0x00000008eded7824 */ /* 0x000fc400078e00ff */
[----:B------:R-:W-:Y:S02]  /*b830*/  FADD.FTZ R227, R227, R226 ;  /* 0x000000e2e3e37221 */ /* 0x000fe40000010000 */
[----:B------:R-:W-:Y:S01]  /*b840*/  @!P1 HFMA2.BF16_V2 R6, -RZ.H0_H0, RZ.H0_H0, -R0.H0_H0 ;  /* 0x200000ffff069231 */ /* 0x000fe20000340900 */
[----:B------:R-:W-:Y:S01]  /*b850*/  @P1 PRMT R193, R0, 0x7610, R193 ;  /* 0x0000761000c11816 */ /* 0x000fe200000000c1 */
[----:B------:R-:W-:Y:S02]  /*b860*/  FADD.FTZ R224, R224, R227 ;  /* 0x000000e3e0e07221 */ /* 0x000fe40000010000 */
[----:B------:R-:W-:Y:S01]  /*b870*/  FADD.FTZ R228, R228, R231 ;  /* 0x000000e7e4e47221 */ /* 0x000fe20000010000 */
[----:B------:R-:W-:Y:S01]  /*b880*/  @!P1 PRMT R193, R6, 0x5410, RZ ;  /* 0x0000541006c19816 */ /* 0x000fe200000000ff */
[----:B------:R-:W-:Y:S01]  /*b890*/  FADD.FTZ R225, R225, R224 ;  /* 0x000000e0e1e17221 */ /* 0x000fe20000010000 */
[----:B------:R-:W-:Y:S01]  /*b8a0*/  LOP3.LUT R6, R245, UR13, R32, 0x96, !PT ;  /* 0x0000000df5067c12 */ /* 0x000fe2000f8e9620 */
[----:B------:R-:W-:Y:S01]  /*b8b0*/  FADD.FTZ R249, R191, R228 ;  /* 0x000000e4bff97221 */ /* 0x000fe20000010000 */
[----:B------:R-:W-:Y:S01]  /*b8c0*/  ISETP.GE.U32.AND P1, PT, R252, R27, PT ;  /* 0x0000001bfc00720c */ /* 0x000fe20003f26070 */
[----:B------:R-:W-:-:S03]  /*b8d0*/  IMAD.WIDE.U32 R26, R26, -0x2daee0ad, RZ ;  /* 0xd2511f531a1a7825 */ /* 0x000fc600078e00ff */
[----:B------:R-:W-:Y:S01]  /*b8e0*/  STL [R1+0x6c], R249 ;  /* 0x00006cf901007387 */ /* 0x000fe20000100800 */
[----:B------:R-:W-:Y:S02]  /*b8f0*/  IMAD R5, R6, -0x2daee0ad, RZ ;  /* 0xd2511f5306057824 */ /* 0x000fe400078e02ff */
[----:B------:R-:W-:-:S03]  /*b900*/  FADD.FTZ R222, R222, R225 ;  /* 0x000000e1dede7221 */ /* 0x000fc60000010000 */
[----:B------:R-:W-:Y:S01]  /*b910*/  LOP3.LUT R22, R27, UR8, R5, 0x96, !PT ;  /* 0x000000081b167c12 */ /* 0x000fe2000f8e9605 */
[----:B------:R-:W-:Y:S02]  /*b920*/  FADD.FTZ R223, R223, R222 ;  /* 0x000000dedfdf7221 */ /* 0x000fe40000010000 */
[----:B------:R-:W-:Y:S01]  /*b930*/  @!P1 HFMA2.BF16_V2 R4, -RZ.H0_H0, RZ.H0_H0, -R0.H1_H1 ;  /* 0x200000ffff049231 */ /* 0x000fe20000360900 */
[----:B------:R-:W-:Y:S01]  /*b940*/  @P1 PRMT R192, R0, 0x7632, R192 ;  /* 0x0000763200c01816 */ /* 0x000fe200000000c0 */
[----:B------:R-:W-:-:S03]  /*b950*/  IMAD.WIDE.U32 R22, R22, -0x326172a9, RZ ;  /* 0xcd9e8d5716167825 */ /* 0x000fc600078e00ff */
[----:B------:R-:W-:Y:S01]  /*b960*/  @!P1 PRMT R192, R4, 0x5410, RZ ;  /* 0x0000541004c09816 */ /* 0x000fe200000000ff */
[----:B------:R-:W-:Y:S01]  /*b970*/  FADD.FTZ R248, R190, R223 ;  /* 0x000000dfbef87221 */ /* 0x000fe20000010000 */
[----:B------:R-:W-:Y:S01]  /*b980*/  LOP3.LUT R5, R23, UR5, R236, 0x96, !PT ;  /* 0x0000000517057c12 */ /* 0x000fe2000f8e96ec */
[----:B------:R-:W-:Y:S01]  /*b990*/  IMAD.WIDE R236, R237, 0x2, R16 ;  /* 0x00000002edec7825 */ /* 0x000fe200078e0210 */
[----:B------:R-:W-:Y:S02]  /*b9a0*/  LOP3.LUT R21, R22, 0xff, RZ, 0xc0, !PT ;  /* 0x000000ff16157812 */ /* 0x000fe400078ec0ff */
[--C-:B------:R-:W-:Y:S01]  /*b9b0*/  SHF.R.U32.HI R6, RZ, 0x10, R5.reuse ;  /* 0x00000010ff067819 */ /* 0x100fe20000011605 */
[----:B------:R-:W-:Y:S01]  /*b9c0*/  STL [R1+0x68], R248 ;  /* 0x000068f801007387 */ /* 0x000fe20000100800 */
[C---:B------:R-:W-:Y:S02]  /*b9d0*/  LOP3.LUT R7, R5.reuse, 0xffff, RZ, 0xc0, !PT ;  /* 0x0000ffff05077812 */ /* 0x040fe400078ec0ff */
[----:B------:R-:W-:Y:S01]  /*b9e0*/  LOP3.LUT R4, R5, 0xff, RZ, 0xc0, !PT ;  /* 0x000000ff05047812 */ /* 0x000fe200078ec0ff */
[----:B------:R-:W-:Y:S01]  /*b9f0*/  STG.E.U16 [R236.64+-0x80], R175 ;  /* 0xffff80afec007986 */ /* 0x000fe2000c10151a */
[----:B------:R-:W-:-:S02]  /*ba00*/  SHF.R.U32.HI R5, RZ, 0x18, R5 ;  /* 0x00000018ff057819 */ /* 0x000fc40000011605 */
[----:B------:R-:W-:Y:S01]  /*ba10*/  LOP3.LUT R6, R6, 0xff, RZ, 0xc0, !PT ;  /* 0x000000ff06067812 */ /* 0x000fe200078ec0ff */
[----:B------:R-:W-:Y:S01]  /*ba20*/  STG.E.U16 [R236.64+-0x7e], R188 ;  /* 0xffff82bcec007986 */ /* 0x000fe2000c10151a */
[----:B------:R-:W-:Y:S02]  /*ba30*/  SHF.R.U32.HI R7, RZ, 0x8, R7 ;  /* 0x00000008ff077819 */ /* 0x000fe40000011607 */
[----:B------:R-:W-:Y:S01]  /*ba40*/  PRMT R6, R6, 0x5410, R5 ;  /* 0x0000541006067816 */ /* 0x000fe20000000005 */
[----:B------:R-:W-:Y:S01]  /*ba50*/  STG.E.U16 [R16.64+-0x70], R185 ;  /* 0xffff90b910007986 */ /* 0x000fe2000c10151a */
[--C-:B------:R-:W-:Y:S02]  /*ba60*/  SHF.R.U32.HI R20, RZ, 0x10, R22.reuse ;  /* 0x00000010ff147819 */ /* 0x100fe40000011616 */
[----:B------:R-:W-:Y:S01]  /*ba70*/  PRMT R4, R4, 0x5410, R7 ;  /* 0x0000541004047816 */ /* 0x000fe20000000007 */
[--C-:B------:R-:W-:Y:S01]  /*ba80*/  HSET2.LE.AND R5, R6, R167.reuse, PT ;  /* 0x000000a706057233 */ /* 0x100fe20003803000 */
[----:B------:R-:W-:Y:S01]  /*ba90*/  LOP3.LUT R6, R22, 0xffff, RZ, 0xc0, !PT ;  /* 0x0000ffff16067812 */ /* 0x000fe200078ec0ff */
[----:B------:R-:W-:Y:S01]  /*baa0*/  STG.E.U16 [R16.64+-0x6e], R184 ;  /* 0xffff92b810007986 */ /* 0x000fe2000c10151a */
[----:B------:R-:W-:Y:S01]  /*bab0*/  SHF.R.U32.HI R7, RZ, 0x18, R22 ;  /* 0x00000018ff077819 */ /* 0x000fe20000011616 */
[----:B------:R-:W-:Y:S01]  /*bac0*/  HSET2.LE.AND R4, R4, R167, PT ;  /* 0x000000a704047233 */ /* 0x000fe20003803000 */
[----:B------:R-:W-:Y:S01]  /*bad0*/  SHF.R.U32.HI R6, RZ, 0x8, R6 ;  /* 0x00000008ff067819 */ /* 0x000fe20000011606 */
[----:B------:R-:W-:Y:S01]  /*bae0*/  STG.E.U16 [R236.64+-0x70], R189 ;  /* 0xffff90bdec007986 */ /* 0x000fe2000c10151a */
[----:B------:R-:W-:-:S02]  /*baf0*/  LOP3.LUT R20, R20, 0xff, RZ, 0xc0, !PT ;  /* 0x000000ff14147812 */ /* 0x000fc400078ec0ff */
[----:B------:R-:W-:Y:S01]  /*bb00*/  PRMT R6, R21, 0x5410, R6 ;  /* 0x0000541015067816 */ /* 0x000fe20000000006 */
[----:B------:R1:W-:Y:S01]  /*bb10*/  STG.E.U16 [R236.64+-0x6e], R2 ;  /* 0xffff9202ec007986 */ /* 0x0003e2000c10151a */
[----:B------:R-:W-:Y:S02]  /*bb20*/  PRMT R20, R20, 0x5410, R7 ;  /* 0x0000541014147816 */ /* 0x000fe40000000007 */
[----:B------:R-:W-:Y:S01]  /*bb30*/  LOP3.LUT R4, R4, R239, RZ, 0xc0, !PT ;  /* 0x000000ef04047212 */ /* 0x000fe200078ec0ff */
[--C-:B------:R-:W-:Y:S01]  /*bb40*/  HSET2.LE.AND R21, R6, R167.reuse, PT ;  /* 0x000000a706157233 */ /* 0x100fe20003803000 */
[----:B------:R-:W-:Y:S01]  /*bb50*/  LOP3.LUT R5, R5, R174, RZ, 0xc0, !PT ;  /* 0x000000ae05057212 */ /* 0x000fe200078ec0ff */
[----:B------:R-:W-:Y:S01]  /*bb60*/  HSET2.LE.AND R7, R20, R167, PT ;  /* 0x000000a714077233 */ /* 0x000fe20003803000 */
[----:B------:R-:W-:Y:S02]  /*bb70*/  STG.E.U16 [R16.64+-0x60], R181 ;  /* 0xffffa0b510007986 */ /* 0x000fe4000c10151a */
[----:B------:R-:W-:-:S02]  /*bb80*/  LOP3.LUT R6, R21, R238, RZ, 0xc0, !PT ;  /* 0x000000ee15067212 */ /* 0x000fc400078ec0ff */
[----:B------:R-:W2:Y:S01]  /*bb90*/  LDSM.16.MT88.4 R20, [R212+0x18000] ;  /* 0x01800000d414783b */ /* 0x000ea20000004200 */
[----:B------:R-:W-:-:S03]  /*bba0*/  LOP3.LUT R7, R7, R246, RZ, 0xc0, !PT ;  /* 0x000000f607077212 */ /* 0x000fc600078ec0ff */
[----:B------:R-:W-:Y:S04]  /*bbb0*/  STG.E.U16 [R16.64+-0x5e], R180 ;  /* 0xffffa2b410007986 */ /* 0x000fe8000c10151a */
[----:B------:R-:W-:Y:S04]  /*bbc0*/  STG.E.U16 [R236.64+-0x60], R183 ;  /* 0xffffa0b7ec007986 */ /* 0x000fe8000c10151a */
[----:B------:R-:W-:Y:S04]  /*bbd0*/  STG.E.U16 [R236.64+-0x5e], R182 ;  /* 0xffffa2b6ec007986 */ /* 0x000fe8000c10151a */
[----:B------:R-:W-:Y:S01]  /*bbe0*/  STG.E.U16 [R16.64+-0x50], R177 ;  /* 0xffffb0b110007986 */ /* 0x000fe2000c10151a */
[----:B-1----:R-:W-:-:S03]  /*bbf0*/  IMAD.MOV.U32 R2, RZ, RZ, R19 ;  /* 0x000000ffff027224 */ /* 0x002fc600078e0013 */
        /* <DEDUP_REMOVED lines=70> */
[----:B------:R-:W-:Y:S02]  /*c060*/  SHF.R.U32.HI R5, RZ, 0x8, R5 ;  /* 0x00000008ff057819 */ /* 0x000fe40000011605 */
[----:B------:R-:W-:Y:S02]  /*c070*/  SHF.R.U32.HI R174, RZ, 0x10, R4 ;  /* 0x00000010ffae7819 */ /* 0x000fe40000011604 */
[----:B------:R-:W-:-:S02]  /*c080*/  PRMT R6, R6, 0x5410, R5 ;  /* 0x0000541006067816 */ /* 0x000fc40000000005 */
[C---:B------:R-:W-:Y:S02]  /*c090*/  LOP3.LUT R5, R7.reuse, 0xffff, RZ, 0xc0, !PT ;  /* 0x0000ffff07057812 */ /* 0x040fe400078ec0ff */
[----:B------:R-:W-:Y:S01]  /*c0a0*/  SHF.R.U32.HI R21, RZ, 0x18, R4 ;  /* 0x00000018ff157819 */ /* 0x000fe20000011604 */
[----:B------:R-:W-:Y:S01]  /*c0b0*/  HSET2.LE.AND R6, R6, R167, PT ;  /* 0x000000a706067233 */ /* 0x000fe20003803000 */
[----:B------:R-:W-:Y:S02]  /*c0c0*/  SHF.R.U32.HI R5, RZ, 0x8, R5 ;  /* 0x00000008ff057819 */ /* 0x000fe40000011605 */
[----:B------:R-:W-:Y:S02]  /*c0d0*/  LOP3.LUT R4, R7, 0xff, RZ, 0xc0, !PT ;  /* 0x000000ff07047812 */ /* 0x000fe400078ec0ff */
[----:B------:R-:W-:Y:S02]  /*c0e0*/  SHF.R.U32.HI R238, RZ, 0x10, R7 ;  /* 0x00000010ffee7819 */ /* 0x000fe40000011607 */
[----:B------:R-:W-:-:S02]  /*c0f0*/  PRMT R4, R4, 0x5410, R5 ;  /* 0x0000541004047816 */ /* 0x000fc40000000005 */
[----:B------:R-:W-:Y:S02]  /*c100*/  SHF.R.U32.HI R7, RZ, 0x18, R7 ;  /* 0x00000018ff077819 */ /* 0x000fe40000011607 */
[----:B------:R-:W-:Y:S01]  /*c110*/  LOP3.LUT R174, R174, 0xff, RZ, 0xc0, !PT ;  /* 0x000000ffaeae7812 */ /* 0x000fe200078ec0ff */
[--C-:B------:R-:W-:Y:S01]  /*c120*/  HSET2.LE.AND R5, R4, R167.reuse, PT ;  /* 0x000000a704057233 */ /* 0x100fe20003803000 */
[----:B------:R-:W-:Y:S02]  /*c130*/  LOP3.LUT R238, R238, 0xff, RZ, 0xc0, !PT ;  /* 0x000000ffeeee7812 */ /* 0x000fe400078ec0ff */
[----:B------:R-:W-:Y:S02]  /*c140*/  PRMT R174, R174, 0x5410, R21 ;  /* 0x00005410aeae7816 */ /* 0x000fe40000000015 */
[----:B------:R-:W-:Y:S01]  /*c150*/  PRMT R238, R238, 0x5410, R7 ;  /* 0x00005410eeee7816 */ /* 0x000fe20000000007 */
[----:B------:R-:W1:Y:S01]  /*c160*/  LDSM.16.MT88.4 R20, [R212+0x18800] ;  /* 0x01880000d414783b */ /* 0x000e620000004200 */
[----:B------:R-:W-:Y:S01]  /*c170*/  LOP3.LUT R4, R5, R24, RZ, 0xc0, !PT ;  /* 0x0000001805047212 */ /* 0x000fe200078ec0ff */
[--C-:B------:R-:W-:Y:S01]  /*c180*/  HSET2.LE.AND R7, R174, R167.reuse, PT ;  /* 0x000000a7ae077233 */ /* 0x100fe20003803000 */
[----:B------:R-:W-:Y:S01]  /*c190*/  LOP3.LUT R6, R6, R29, RZ, 0xc0, !PT ;  /* 0x0000001d06067212 */ /* 0x000fe200078ec0ff */
[----:B------:R-:W-:Y:S01]  /*c1a0*/  HSET2.LE.AND R5, R238, R167, PT ;  /* 0x000000a7ee057233 */ /* 0x000fe20003803000 */
[----:B------:R-:W-:Y:S01]  /*c1b0*/  LDSM.16.MT88.4 R24, [R210+0x18800] ;  /* 0x01880000d218783b */ /* 0x000fe20000004200 */
[----:B------:R-:W-:Y:S01]  /*c1c0*/  IMAD.WIDE.U32 R174, R168, -0x2daee0ad, RZ ;  /* 0xd2511f53a8ae7825 */ /* 0x000fe200078e00ff */
[----:B------:R-:W-:-:S02]  /*c1d0*/  LOP3.LUT R7, R7, R28, RZ, 0xc0, !PT ;  /* 0x0000001c07077212 */ /* 0x000fc400078ec0ff */
[----:B------:R-:W-:Y:S01]  /*c1e0*/  LOP3.LUT R5, R5, R30, RZ, 0xc0, !PT ;  /* 0x0000001e05057212 */ /* 0x000fe200078ec0ff */
[----:B------:R-:W-:Y:S01]  /*c1f0*/  IMAD.WIDE.U32 R238, R170, -0x2daee0ad, RZ ;  /* 0xd2511f53aaee7825 */ /* 0x000fe200078e00ff */
[----:B------:R-:W2:Y:S01]  /*c200*/  LDSM.16.MT88.4 R28, [R209+0x18800] ;  /* 0x01880000d11c783b */ /* 0x000ea20000004200 */
[----:B------:R-:W-:-:S03]  /*c210*/  LOP3.LUT R34, R175, UR14, R34, 0x96, !PT ;  /* 0x0000000eaf227c12 */ /* 0x000fc6000f8e9622 */
[----:B------:R-:W-:Y:S02]  /*c220*/  LOP3.LUT R174, R239, UR12, R174, 0x96, !PT ;  /* 0x0000000cefae7c12 */ /* 0x000fe4000f8e96ae */
[----:B------:R-:W-:-:S04]  /*c230*/  IMAD.WIDE.U32 R170, R34, -0x326172a9, RZ ;  /* 0xcd9e8d5722aa7825 */ /* 0x000fc800078e00ff */
[----:B------:R-:W-:Y:S01]  /*c240*/  IMAD.WIDE.U32 R174, R174, -0x326172a9, RZ ;  /* 0xcd9e8d57aeae7825 */ /* 0x000fe200078e00ff */
[----:B------:R-:W-:-:S04]  /*c250*/  LOP3.LUT R32, R171, UR13, R32, 0x96, !PT ;  /* 0x0000000dab207c12 */ /* 0x000fc8000f8e9620 */
[----:B------:R-:W-:Y:S01]  /*c260*/  LOP3.LUT R170, R175, UR11, R170, 0x96, !PT ;  /* 0x0000000bafaa7c12 */ /* 0x000fe2000f8e96aa */
[----:B------:R-:W-:-:S04]  /*c270*/  IMAD.WIDE.U32 R32, R32, -0x2daee0ad, RZ ;  /* 0xd2511f5320207825 */ /* 0x000fc800078e00ff */
[----:B------:R-:W-:Y:S01]  /*c280*/  IMAD.WIDE.U32 R170, R170, -0x2daee0ad, RZ ;  /* 0xd2511f53aaaa7825 */ /* 0x000fe200078e00ff */
[----:B------:R-:W-:-:S05]  /*c290*/  LOP3.LUT R238, R33, UR10, R238, 0x96, !PT ;  /* 0x0000000a21ee7c12 */ /* 0x000fca000f8e96ee */
[----:B------:R-:W-:Y:S01]  /*c2a0*/  IMAD.WIDE.U32 R238, R238, -0x326172a9, RZ ;  /* 0xcd9e8d57eeee7825 */ /* 0x000fe200078e00ff */
[----:B-1----:R-:W-:Y:S04]  /*c2b0*/  HMMA.16816.F32.BF16 R160, R4, R20, R160 ;  /* 0x0000001404a0723c */ /* 0x002fe800000418a0 */
[----:B------:R-:W-:-:S05]  /*c2c0*/  LOP3.LUT R174, R239, UR9, R174, 0x96, !PT ;  /* 0x00000009efae7c12 */ /* 0x000fca000f8e96ae */
[----:B------:R-:W-:Y:S01]  /*c2d0*/  IMAD.WIDE.U32 R174, R174, -0x2daee0ad, RZ ;  /* 0xd2511f53aeae7825 */ /* 0x000fe200078e00ff */
[----:B------:R-:W-:Y:S01]  /*c2e0*/  HMMA.16816.F32.BF16 R156, R4, R22, R156 ;  /* 0x00000016049c723c */ /* 0x000fe2000004189c */
[----:B------:R-:W1:Y:S03]  /*c2f0*/  LDSM.16.MT88.4 R20, [R208+0x18800] ;  /* 0x01880000d014783b */ /* 0x000e660000004200 */
[----:B------:R-:W-:-:S04]  /*c300*/  LOP3.LUT R170, R175, UR4, R170, 0x96, !PT ;  /* 0x00000004afaa7c12 */ /* 0x000fc8000f8e96aa */
        /* <DEDUP_REMOVED lines=52> */
[C---:B------:R-:W-:Y:S02]  /*c650*/  LOP3.LUT R20, R5.reuse, 0xffff, RZ, 0xc0, !PT ;  /* 0x0000ffff05147812 */ /* 0x040fe400078ec0ff */
[----:B------:R-:W-:Y:S02]  /*c660*/  PRMT R6, R6, 0x5410, R7 ;  /* 0x0000541006067816 */ /* 0x000fe40000000007 */
[----:B------:R-:W-:Y:S02]  /*c670*/  LOP3.LUT R4, R4, 0xff, RZ, 0xc0, !PT ;  /* 0x000000ff04047812 */ /* 0x000fe400078ec0ff */
[----:B------:R-:W-:Y:S01]  /*c680*/  LOP3.LUT R7, R5, 0xff, RZ, 0xc0, !PT ;  /* 0x000000ff05077812 */ /* 0x000fe200078ec0ff */
[----:B------:R-:W-:Y:S01]  /*c690*/  HSET2.LE.AND R6, R6, R167, PT ;  /* 0x000000a706067233 */ /* 0x000fe20003803000 */
[----:B------:R-:W-:Y:S02]  /*c6a0*/  SHF.R.U32.HI R20, RZ, 0x8, R20 ;  /* 0x00000008ff147819 */ /* 0x000fe40000011614 */
[----:B------:R-:W-:-:S02]  /*c6b0*/  PRMT R4, R4, 0x5410, R21 ;  /* 0x0000541004047816 */ /* 0x000fc40000000015 */
[----:B------:R-:W-:Y:S02]  /*c6c0*/  PRMT R20, R7, 0x5410, R20 ;  /* 0x0000541007147816 */ /* 0x000fe40000000014 */
[--C-:B------:R-:W-:Y:S01]  /*c6d0*/  SHF.R.U32.HI R168, RZ, 0x10, R5.reuse ;  /* 0x00000010ffa87819 */ /* 0x100fe20000011605 */
[--C-:B------:R-:W-:Y:S01]  /*c6e0*/  HSET2.LE.AND R7, R4, R167.reuse, PT ;  /* 0x000000a704077233 */ /* 0x100fe20003803000 */
[----:B------:R-:W-:Y:S01]  /*c6f0*/  SHF.R.U32.HI R5, RZ, 0x18, R5 ;  /* 0x00000018ff057819 */ /* 0x000fe20000011605 */
[----:B------:R-:W-:Y:S01]  /*c700*/  HSET2.LE.AND R4, R20, R167, PT ;  /* 0x000000a714047233 */ /* 0x000fe20003803000 */
[----:B------:R-:W-:Y:S01]  /*c710*/  LOP3.LUT R168, R168, 0xff, RZ, 0xc0, !PT ;  /* 0x000000ffa8a87812 */ /* 0x000fe200078ec0ff */
[----:B------:R-:W2:Y:S01]  /*c720*/  LDSM.16.MT88.4 R20, [R208+0x19000] ;  /* 0x01900000d014783b */ /* 0x000ea20000004200 */
[----:B------:R-:W-:Y:S02]  /*c730*/  LOP3.LUT R6, R6, R173, RZ, 0xc0, !PT ;  /* 0x000000ad06067212 */ /* 0x000fe400078ec0ff */
[----:B------:R-:W-:-:S02]  /*c740*/  LOP3.LUT R4, R4, R35, RZ, 0xc0, !PT ;  /* 0x0000002304047212 */ /* 0x000fc400078ec0ff */
[----:B------:R-:W3:Y:S01]  /*c750*/  LDSM.16.MT88.4 R32, [R212+0x19000] ;  /* 0x01900000d420783b */ /* 0x000ee20000004200 */
[----:B------:R-:W-:Y:S02]  /*c760*/  PRMT R168, R168, 0x5410, R5 ;  /* 0x00005410a8a87816 */ /* 0x000fe40000000005 */
[----:B------:R-:W-:-:S03]  /*c770*/  LOP3.LUT R7, R7, R172, RZ, 0xc0, !PT ;  /* 0x000000ac07077212 */ /* 0x000fc600078ec0ff */
[----:B------:R-:W-:-:S05]  /*c780*/  HSET2.LE.AND R168, R168, R167, PT ;  /* 0x000000a7a8a87233 */ /* 0x000fca0003803000 */
[----:B------:R-:W-:-:S07]  /*c790*/  LOP3.LUT R5, R168, R169, RZ, 0xc0, !PT ;  /* 0x000000a9a8057212 */ /* 0x000fce00078ec0ff */
[C---:B------:R-:W-:Y:S08]  /*c7a0*/  HMMA.16816.F32.BF16 R44, R4.reuse, R24, R44 ;  /* 0x00000018042c723c */ /* 0x040ff0000004182c */
[C---:B------:R-:W-:Y:S01]  /*c7b0*/  HMMA.16816.F32.BF16 R48, R4.reuse, R26, R48 ;  /* 0x0000001a0430723c */ /* 0x040fe20000041830 */
[----:B------:R-:W4:Y:S07]  /*c7c0*/  LDSM.16.MT88.4 R24, [R209+0x1b000] ;  /* 0x01b00000d118783b */ /* 0x000f2e0000004200 */
[C---:B-1----:R-:W-:Y:S08]  /*c7d0*/  HMMA.16816.F32.BF16 R36, R4.reuse, R28, R36 ;  /* 0x0000001c0424723c */ /* 0x042ff00000041824 */
[C---:B--2---:R-:W-:Y:S08]  /*c7e0*/  HMMA.16816.F32.BF16 R52, R4.reuse, R20, R52 ;  /* 0x000000140434723c */ /* 0x044ff00000041834 */
[C---:B------:R-:W-:Y:S01]  /*c7f0*/  HMMA.16816.F32.BF16 R56, R4.reuse, R22, R56 ;  /* 0x000000160438723c */ /* 0x040fe20000041838 */
[----:B------:R-:W1:Y:S07]  /*c800*/  LDSM.16.MT88.4 R20, [R208+0x1b000] ;  /* 0x01b00000d014783b */ /* 0x000e6e0000004200 */
[C---:B---3--:R-:W-:Y:S08]  /*c810*/  HMMA.16816.F32.BF16 R160, R4.reuse, R32, R160 ;  /* 0x0000002004a0723c */ /* 0x048ff000000418a0 */
[C---:B------:R-:W-:Y:S01]  /*c820*/  HMMA.16816.F32.BF16 R156, R4.reuse, R34, R156 ;  /* 0x00000022049c723c */ /* 0x040fe2000004189c */
[----:B------:R-:W2:Y:S07]  /*c830*/  LDSM.16.MT88.4 R32, [R212+0x1b000] ;  /* 0x01b00000d420783b */ /* 0x000eae0000004200 */
        /* <DEDUP_REMOVED lines=34> */
[----:B------:R-:W-:Y:S07]  /*ca60*/  LDSM.16.MT88.4 R32, [R210+0x1b800] ;  /* 0x01b80000d220783b */ /* 0x000fee0000004200 */
[C---:B---3--:R-:W-:Y:S07]  /*ca70*/  HMMA.16816.F32.BF16 R144, R4.reuse, R28, R144 ;  /* 0x0000001c0490723c */ /* 0x048fee0000041890 */
[----:B------:R-:W-:Y:S01]  /*ca80*/  SHF.R.U32.HI R28, RZ, 0x10, R170 ;  /* 0x00000010ff1c7819 */ /* 0x000fe200000116aa */
[----:B------:R-:W-:Y:S01]  /*ca90*/  HMMA.16816.F32.BF16 R140, R4, R30, R140 ;  /* 0x0000001e048c723c */ /* 0x000fe2000004188c */
[----:B------:R-:W-:-:S06]  /*caa0*/  LOP3.LUT R29, R170, 0xff, RZ, 0xc0, !PT ;  /* 0x000000ffaa1d7812 */ /* 0x000fcc00078ec0ff */
[C---:B------:R-:W-:Y:S02]  /*cab0*/  LOP3.LUT R5, R174.reuse, 0xffff, RZ, 0xc0, !PT ;  /* 0x0000ffffae057812 */ /* 0x040fe400078ec0ff */
[----:B------:R-:W-:Y:S02]  /*cac0*/  LOP3.LUT R4, R174, 0xff, RZ, 0xc0, !PT ;  /* 0x000000ffae047812 */ /* 0x000fe400078ec0ff */
[----:B------:R-:W-:Y:S02]  /*cad0*/  SHF.R.U32.HI R5, RZ, 0x8, R5 ;  /* 0x00000008ff057819 */ /* 0x000fe40000011605 */
[----:B------:R-:W-:Y:S02]  /*cae0*/  SHF.R.U32.HI R7, RZ, 0x10, R174 ;  /* 0x00000010ff077819 */ /* 0x000fe400000116ae */
[----:B------:R-:W-:Y:S02]  /*caf0*/  PRMT R4, R4, 0x5410, R5 ;  /* 0x0000541004047816 */ /* 0x000fe40000000005 */
[----:B------:R-:W-:-:S02]  /*cb00*/  LOP3.LUT R5, R170, 0xffff, RZ, 0xc0, !PT ;  /* 0x0000ffffaa057812 */ /* 0x000fc400078ec0ff */
[----:B------:R-:W-:Y:S02]  /*cb10*/  SHF.R.U32.HI R6, RZ, 0x18, R174 ;  /* 0x00000018ff067819 */ /* 0x000fe400000116ae */
[----:B------:R-:W-:Y:S01]  /*cb20*/  SHF.R.U32.HI R30, RZ, 0x8, R5 ;  /* 0x00000008ff1e7819 */ /* 0x000fe20000011605 */
[----:B------:R-:W2:Y:S01]  /*cb30*/  LDSM.16.MT88.4 R172, [R209+0x19800] ;  /* 0x01980000d1ac783b */ /* 0x000ea20000004200 */
[----:B------:R-:W-:Y:S02]  /*cb40*/  SHF.R.U32.HI R170, RZ, 0x18, R170 ;  /* 0x00000018ffaa7819 */ /* 0x000fe400000116aa */
[----:B------:R-:W-:Y:S02]  /*cb50*/  LOP3.LUT R7, R7, 0xff, RZ, 0xc0, !PT ;  /* 0x000000ff07077812 */ /* 0x000fe400078ec0ff */
[----:B------:R-:W-:Y:S02]  /*cb60*/  LOP3.LUT R5, R28, 0xff, RZ, 0xc0, !PT ;  /* 0x000000ff1c057812 */ /* 0x000fe400078ec0ff */
[----:B------:R-:W-:-:S02]  /*cb70*/  PRMT R6, R7, 0x5410, R6 ;  /* 0x0000541007067816 */ /* 0x000fc40000000006 */
        /* <DEDUP_REMOVED lines=9> */
[----:B------:R-:W-:Y:S01]  /*cc10*/  LOP3.LUT R5, R170, R165, RZ, 0xc0, !PT ;  /* 0x000000a5aa057212 */ /* 0x000fe200078ec0ff */
[----:B------:R-:W-:Y:S01]  /*cc20*/  IMAD.MOV.U32 R0, RZ, RZ, R3 ;  /* 0x000000ffff007224 */ /* 0x000fe200078e0003 */
[----:B------:R-:W-:Y:S01]  /*cc30*/  LOP3.LUT R6, R167, R164, RZ, 0xc0, !PT ;  /* 0x000000a4a7067212 */ /* 0x000fe200078ec0ff */
[----:B------:R-:W-:Y:S04]  /*cc40*/  LDSM.16.MT88.4 R168, [R208+0x19800] ;  /* 0x01980000d0a8783b */ /* 0x000fe80000004200 */
[----:B------:R-:W3:Y:S02]  /*cc50*/  LDSM.16.MT88.4 R164, [R212+0x1b800] ;  /* 0x01b80000d4a4783b */ /* 0x000ee40000004200 */
        /* <DEDUP_REMOVED lines=14> */
[----:B------:R-:W5:Y:S07]  /*cd40*/  LDSM.16.MT88.4 R168, [R209+0x1d800] ;  /* 0x01d80000d1a8783b */ /* 0x000f6e0000004200 */
[C---:B------:R-:W-:Y:S08]  /*cd50*/  HMMA.16816.F32.BF16 R68, R4.reuse, R32, R68 ;  /* 0x000000200444723c */ /* 0x040ff00000041844 */
        /* <DEDUP_REMOVED lines=12> */
[----:B------:R-:W-:Y:S01]  /*ce20*/  IADD3 R164, P1, R16, -0x100, RZ ;  /* 0xffffff0010a47810 */ /* 0x000fe20007f3e0ff */
[C---:B---3--:R-:W-:Y:S08]  /*ce30*/  HMMA.16816.F32.BF16 R100, R4.reuse, R172, R100 ;  /* 0x000000ac0464723c */ /* 0x048ff00000041864 */
[C---:B------:R-:W-:Y:S08]  /*ce40*/  HMMA.16816.F32.BF16 R104, R4.reuse, R174, R104 ;  /* 0x000000ae0468723c */ /* 0x040ff00000041868 */
[C---:B-----5:R-:W-:Y:S08]  /*ce50*/  HMMA.16816.F32.BF16 R108, R4.reuse, R168, R108 ;  /* 0x000000a8046c723c */ /* 0x060ff0000004186c */
[C---:B------:R-:W-:Y:S08]  /*ce60*/  HMMA.16816.F32.BF16 R112, R4.reuse, R170, R112 ;  /* 0x000000aa0470723c */ /* 0x040ff00000041870 */
[C---:B------:R-:W-:Y:S07]  /*ce70*/  HMMA.16816.F32.BF16 R120, R4.reuse, R166, R120 ;  /* 0x000000a60478723c */ /* 0x040fee0000041878 */
[----:B------:R-:W-:Y:S01]  /*ce80*/  IADD3.X R167, R17, -0x1, RZ, P1, !PT ;  /* 0xffffffff11a77810 */ /* 0x000fe20000ffe4ff */
[C---:B------:R-:W-:Y:S08]  /*ce90*/  HMMA.16816.F32.BF16 R152, R4.reuse, R32, R152 ;  /* 0x000000200498723c */ /* 0x040ff00000041898 */
[C---:B------:R-:W-:Y:S08]  /*cea0*/  HMMA.16816.F32.BF16 R148, R4.reuse, R34, R148 ;  /* 0x000000220494723c */ /* 0x040ff00000041894 */
[C---:B------:R-:W-:Y:S08]  /*ceb0*/  HMMA.16816.F32.BF16 R144, R4.reuse, R28, R144 ;  /* 0x0000001c0490723c */ /* 0x040ff00000041890 */
[C---:B------:R-:W-:Y:S08]  /*cec0*/  HMMA.16816.F32.BF16 R140, R4.reuse, R30, R140 ;  /* 0x0000001e048c723c */ /* 0x040ff0000004188c */
[C---:B----4-:R-:W-:Y:S08]  /*ced0*/  HMMA.16816.F32.BF16 R136, R4.reuse, R24, R136 ;  /* 0x000000180488723c */ /* 0x050ff00000041888 */
[C---:B------:R-:W-:Y:S08]  /*cee0*/  HMMA.16816.F32.BF16 R132, R4.reuse, R26, R132 ;  /* 0x0000001a0484723c */ /* 0x040ff00000041884 */
[C---:B-1----:R-:W-:Y:S08]  /*cef0*/  HMMA.16816.F32.BF16 R124, R4.reuse, R20, R124 ;  /* 0x00000014047c723c */ /* 0x042ff0000004187c */
[----:B------:R-:W-:Y:S01]  /*cf00*/  HMMA.16816.F32.BF16 R128, R4, R22, R128 ;  /* 0x000000160480723c */ /* 0x000fe20000041880 */
[----:B------:R-:W-:Y:S11]  /*cf10*/  @!P0 BRA `(.L_x_989) ;  /* 0x0000575000008947 */ /* 0x000ff60003800000 */
        /* <DEDUP_REMOVED lines=14> */
[C---:B------:R-:W-:Y:S01]  /*d000*/  LEA R7, P0, R4.reuse, R12, 0x6 ;  /* 0x0000000c04077211 */ /* 0x040fe200078030ff */
[----:B------:R-:W-:Y:S03]  /*d010*/  @P6 STS.128 [R250+0x18000], RZ ;  /* 0x018000fffa006388 */ /* 0x000fe60000000c00 */
[C---:B------:R-:W-:Y:S02]  /*d020*/  @!P6 LEA R20, P2, R7.reuse, c[0x0][0x170], 0x1 ;  /* 0x00005c000714ea11 */ /* 0x040fe400078408ff */
[----:B------:R-:W-:Y:S02]  /*d030*/  LEA.HI.X R2, R4, R15, R5, 0x6, P0 ;  /* 0x0000000f04027211 */ /* 0x000fe400000f3405 */
[----:B------:R-:W-:Y:S01]  /*d040*/  @!P5 LEA R24, P1, R7, c[0x0][0x170], 0x1 ;  /* 0x00005c000718da11 */ /* 0x000fe200078208ff */
[----:B-1----:R-:W-:Y:S01]  /*d050*/  IMAD.SHL.U32 R247, R247, 0x2, RZ ;  /* 0x00000002f7f77824 */ /* 0x002fe200078e00ff */
        /* <DEDUP_REMOVED lines=35> */
[----:B------:R-:W-:Y:S01]  /*d290*/  LOP3.LUT R247, R247, 0x6, RZ, 0xc0, !PT ;  /* 0x00000006f7f77812 */ /* 0x000fe200078ec0ff */
[----:B------:R-:W-:Y:S02]  /*d2a0*/  IMAD.U32 R0, RZ, RZ, UR7 ;  /* 0x00000007ff007e24 */ /* 0x000fe4000f8e00ff */
[----:B------:R-:W-:Y:S02]  /*d2b0*/  @P6 STS.128 [R250+0x19000], RZ ;  /* 0x019000fffa006388 */ /* 0x000fe40000000c00 */
[----:B------:R-:W-:-:S02]  /*d2c0*/  IMAD R0, R0, 0x40, R247 ;  /* 0x0000004000007824 */ /* 0x000fc400078e02f7 */
        /* <DEDUP_REMOVED lines=22> */
[----:B------:R-:W2:Y:S04]  /*d430*/  LDSM.16.M88.4 R180, [R218+0x11000] ;  /* 0x01100000dab4783b */ /* 0x000ea80000000200 */
[----:B------:R-:W2:Y:S04]  /*d440*/  LDSM.16.M88.4 R164, [R218+0x11800] ;  /* 0x01180000daa4783b */ /* 0x000ea80000000200 */
[----:B------:R-:W-:Y:S04]  /*d450*/  LDSM.16.M88.4 R200, [R217] ;  /* 0x00000000d9c8783b */ /* 0x000fe80000000200 */
[----:B---3--:R-:W3:Y:S04]  /*d460*/  LDSM.16.M88.4 R4, [R216] ;  /* 0x00000000d804783b */ /* 0x008ee80000000200 */
[----:B-----5:R-:W5:Y:S04]  /*d470*/  LDSM.16.M88.4 R32, [R216+0x800] ;  /* 0x00080000d820783b */ /* 0x020f680000000200 */
[----:B-1----:R-:W1:Y:S04]  /*d480*/  LDSM.16.M88.4 R20, [R216+0x1000] ;  /* 0x00100000d814783b */ /* 0x002e680000000200 */
[----:B------:R-:W1:Y:S04]  /*d490*/  LDSM.16.M88.4 R220, [R216+0x1800] ;  /* 0x00180000d8dc783b */ /* 0x000e680000000200 */
[----:B------:R-:W-:Y:S01]  /*d4a0*/  LDSM.16.M88.4 R196, [R215] ;  /* 0x00000000d7c4783b */ /* 0x000fe20000000200 */
[C---:B----4-:R-:W-:Y:S03]  /*d4b0*/  HMMA.16816.F32.BF16 R28, R172.reuse, R24, RZ ;  /* 0x00000018ac1c723c */ /* 0x050fe600000418ff */
[----:B------:R-:W4:Y:S04]  /*d4c0*/  LDSM.16.M88.4 R168, [R211+0x10000] ;  /* 0x01000000d3a8783b */ /* 0x000f280000000200 */
[----:B------:R-:W-:Y:S01]  /*d4d0*/  LDSM.16.M88.4 R204, [R211+0x11800] ;  /* 0x01180000d3cc783b */ /* 0x000fe20000000200 */
[C---:B------:R-:W-:Y:S03]  /*d4e0*/  HMMA.16816.F32.BF16 R24, R172.reuse, R26, RZ ;  /* 0x0000001aac18723c */ /* 0x040fe600000418ff */
[----:B------:R-:W0:Y:S05]  /*d4f0*/  LDGDEPBAR ;  /* 0x00000000000079af */ /* 0x000e2a0000000000 */
[C---:B--2---:R-:W-:Y:S08]  /*d500*/  HMMA.16816.F32.BF16 R192, R172.reuse, R188, RZ ;  /* 0x000000bcacc0723c */ /* 0x044ff000000418ff */
[C---:B------:R-:W-:Y:S08]  /*d510*/  HMMA.16816.F32.BF16 R188, R172.reuse, R190, RZ ;  /* 0x000000beacbc723c */ /* 0x040ff000000418ff */
[C---:B------:R-:W-:Y:S08]  /*d520*/  HMMA.16816.F32.BF16 R184, R172.reuse, R180, RZ ;  /* 0x000000b4acb8723c */ /* 0x040ff000000418ff */
[C---:B------:R-:W-:Y:S08]  /*d530*/  HMMA.16816.F32.BF16 R180, R172.reuse, R182, RZ ;  /* 0x000000b6acb4723c */ /* 0x040ff000000418ff */
[C---:B------:R-:W-:Y:S08]  /*d540*/  HMMA.16816.F32.BF16 R176, R172.reuse, R164, RZ ;  /* 0x000000a4acb0723c */ /* 0x040ff000000418ff */
[----:B------:R-:W-:Y:S01]  /*d550*/  HMMA.16816.F32.BF16 R172, R172, R166, RZ ;  /* 0x000000a6acac723c */ /* 0x000fe200000418ff */
[----:B------:R-:W2:Y:S07]  /*d560*/  LDSM.16.M88.4 R164, [R211+0x10800] ;  /* 0x01080000d3a4783b */ /* 0x000eae0000000200 */
[C---:B---3--:R-:W-:Y:S08]  /*d570*/  HMMA.16816.F32.BF16 R28, R200.reuse, R4, R28 ;  /* 0x00000004c81c723c */ /* 0x048ff0000004181c */
[C---:B------:R-:W-:Y:S01]  /*d580*/  HMMA.16816.F32.BF16 R24, R200.reuse, R6, R24 ;  /* 0x00000006c818723c */ /* 0x040fe20000041818 */
[----:B------:R-:W3:Y:S07]  /*d590*/  LDSM.16.M88.4 R4, [R211+0x11000] ;  /* 0x01100000d304783b */ /* 0x000eee0000000200 */
[C---:B-----5:R-:W-:Y:S08]  /*d5a0*/  HMMA.16816.F32.BF16 R192, R200.reuse, R32, R192 ;  /* 0x00000020c8c0723c */ /* 0x060ff000000418c0 */
[C---:B------:R-:W-:Y:S01]  /*d5b0*/  HMMA.16816.F32.BF16 R188, R200.reuse, R34, R188 ;  /* 0x00000022c8bc723c */ /* 0x040fe200000418bc */
[----:B------:R-:W-:Y:S07]  /*d5c0*/  LDSM.16.M88.4 R32, [R214] ;  /* 0x00000000d620783b */ /* 0x000fee0000000200 */
[C---:B-1----:R-:W-:Y:S08]  /*d5d0*/  HMMA.16816.F32.BF16 R184, R200.reuse, R20, R184 ;  /* 0x00000014c8b8723c */ /* 0x042ff000000418b8 */
[C---:B------:R-:W-:Y:S01]  /*d5e0*/  HMMA.16816.F32.BF16 R180, R200.reuse, R22, R180 ;  /* 0x00000016c8b4723c */ /* 0x040fe200000418b4 */
[----:B------:R-:W1:Y:S07]  /*d5f0*/  LDSM.16.M88.4 R20, [R213] ;  /* 0x00000000d514783b */ /* 0x000e6e0000000200 */
[C---:B------:R-:W-:Y:S08]  /*d600*/  HMMA.16816.F32.BF16 R176, R200.reuse, R220, R176 ;  /* 0x000000dcc8b0723c */ /* 0x040ff000000418b0 */
[----:B------:R-:W-:Y:S01]  /*d610*/  HMMA.16816.F32.BF16 R172, R200, R222, R172 ;  /* 0x000000dec8ac723c */ /* 0x000fe200000418ac */
[----:B------:R-:W5:Y:S04]  /*d620*/  LDSM.16.M88.4 R220, [R213+0x800] ;  /* 0x00080000d5dc783b */ /* 0x000f680000000200 */
[----:B------:R-:W1:Y:S03]  /*d630*/  LDSM.16.M88.4 R200, [R213+0x1000] ;  /* 0x00100000d5c8783b */ /* 0x000e660000000200 */
        /* <DEDUP_REMOVED lines=15> */
[----:B------:R-:W1:Y:S07]  /*d730*/  LDSM.16.M88.4 R20, [R218+0x13000] ;  /* 0x01300000da14783b */ /* 0x000e6e0000000200 */
[C---:B-----5:R-:W-:Y:S08]  /*d740*/  HMMA.16816.F32.BF16 R192, R32.reuse, R220, R192 ;  /* 0x000000dc20c0723c */ /* 0x060ff000000418c0 */
        /* <DEDUP_REMOVED lines=18> */
[C---:B------:R-:W-:Y:S08]  /*d870*/  HMMA.16816.F32.BF16 R176, R168.reuse, R204, R176 ;  /* 0x000000cca8b0723c */ /* 0x040ff000000418b0 */
[----:B------:R-:W-:Y:S01]  /*d880*/  HMMA.16816.F32.BF16 R172, R168, R206, R172 ;  /* 0x000000cea8ac723c */ /* 0x000fe200000418ac */
[----:B------:R-:W4:Y:S04]  /*d890*/  LDSM.16.M88.4 R168, [R211+0x12800] ;  /* 0x01280000d3a8783b */ /* 0x000f280000000200 */
[----:B------:R-:W1:Y:S03]  /*d8a0*/  LDSM.16.M88.4 R204, [R211+0x13000] ;  /* 0x01300000d3cc783b */ /* 0x000e660000000200 */
[C---:B--2---:R-:W-:Y:S08]  /*d8b0*/  HMMA.16816.F32.BF16 R28, R32.reuse, R200, R28 ;  /* 0x000000c8201c723c */ /* 0x044ff0000004181c */
[C---:B------:R-:W-:Y:S01]  /*d8c0*/  HMMA.16816.F32.BF16 R24, R32.reuse, R202, R24 ;  /* 0x000000ca2018723c */ /* 0x040fe20000041818 */
[----:B------:R-:W2:Y:S07]  /*d8d0*/  LDSM.16.M88.4 R200, [R211+0x13800] ;  /* 0x01380000d3c8783b */ /* 0x000eae0000000200 */
        /* <DEDUP_REMOVED lines=32> */
[C---:B----4-:R-:W-:Y:S08]  /*dae0*/  HMMA.16816.F32.BF16 R176, R4.reuse, R168, R176 ;  /* 0x000000a804b0723c */ /* 0x050ff000000418b0 */
[----:B------:R-:W-:Y:S01]  /*daf0*/  HMMA.16816.F32.BF16 R172, R4, R170, R172 ;  /* 0x000000aa04ac723c */ /* 0x000fe200000418ac */
[----:B------:R-:W4:Y:S04]  /*db00*/  LDSM.16.M88.4 R4, [R216+0x5000] ;  /* 0x00500000d804783b */ /* 0x000f280000000200 */
[----:B------:R-:W1:Y:S03]  /*db10*/  LDSM.16.M88.4 R168, [R216+0x4800] ;  /* 0x00480000d8a8783b */ /* 0x000e660000000200 */
[C---:B--2---:R-:W-:Y:S08]  /*db20*/  HMMA.16816.F32.BF16 R28, R200.reuse, R220, R28 ;  /* 0x000000dcc81c723c */ /* 0x044ff0000004181c */
[C---:B------:R-:W-:Y:S01]  /*db30*/  HMMA.16816.F32.BF16 R24, R200.reuse, R222, R24 ;  /* 0x000000dec818723c */ /* 0x040fe20000041818 */
[----:B------:R-:W-:Y:S07]  /*db40*/  LDSM.16.M88.4 R220, [R216+0x5800] ;  /* 0x00580000d8dc783b */ /* 0x000fee0000000200 */
[C---:B---3--:R-:W-:Y:S08]  /*db50*/  HMMA.16816.F32.BF16 R192, R200.reuse, R164, R192 ;  /* 0x000000a4c8c0723c */ /* 0x048ff000000418c0 */
[C---:B------:R-:W-:Y:S01]  /*db60*/  HMMA.16816.F32.BF16 R188, R200.reuse, R166, R188 ;  /* 0x000000a6c8bc723c */ /* 0x040fe200000418bc */
[----:B------:R-:W-:Y:S07]  /*db70*/  LDSM.16.M88.4 R164, [R215+0x8000] ;  /* 0x00800000d7a4783b */ /* 0x000fee0000000200 */
[C---:B-----5:R-:W-:Y:S08]  /*db80*/  HMMA.16816.F32.BF16 R184, R200.reuse, R32, R184 ;  /* 0x00000020c8b8723c */ /* 0x060ff000000418b8 */
        /* <DEDUP_REMOVED lines=9> */
[C---:B----4-:R-:W-:Y:S08]  /*dc20*/  HMMA.16816.F32.BF16 R184, R20.reuse, R4, R184 ;  /* 0x0000000414b8723c */ /* 0x050ff000000418b8 */
[C---:B------:R-:W-:Y:S01]  /*dc30*/  HMMA.16816.F32.BF16 R180, R20.reuse, R6, R180 ;  /* 0x0000000614b4723c */ /* 0x040fe200000418b4 */
[----:B------:R-:W3:Y:S07]  /*dc40*/  LDSM.16.M88.4 R4, [R213+0x4000] ;  /* 0x00400000d504783b */ /* 0x000eee0000000200 */
[C---:B------:R-:W-:Y:S08]  /*dc50*/  HMMA.16816.F32.BF16 R192, R20.reuse, R168, R192 ;  /* 0x000000a814c0723c */ /* 0x040ff000000418c0 */
[----:B------:R-:W-:Y:S01]  /*dc60*/  HMMA.16816.F32.BF16 R188, R20, R170, R188 ;  /* 0x000000aa14bc723c */ /* 0x000fe200000418bc */
[----:B------:R-:W4:Y:S07]  /*dc70*/  LDSM.16.M88.4 R168, [R211+0x15800] ;  /* 0x01580000d3a8783b */ /* 0x000f2e0000000200 */
[C---:B--2---:R-:W-:Y:S08]  /*dc80*/  HMMA.16816.F32.BF16 R28, R164.reuse, R32, R28 ;  /* 0x00000020a41c723c */ /* 0x044ff0000004181c */
[----:B------:R-:W-:Y:S01]  /*dc90*/  HMMA.16816.F32.BF16 R24, R164, R34, R24 ;  /* 0x00000022a418723c */ /* 0x000fe20000041818 */
        /* <DEDUP_REMOVED lines=8> */
[C---:B------:R-:W-:Y:S08]  /*dd20*/  HMMA.16816.F32.BF16 R184, R164.reuse, R196, R184 ;  /* 0x000000c4a4b8723c */ /* 0x040ff000000418b8 */
[----:B------:R-:W-:Y:S01]  /*dd30*/  HMMA.16816.F32.BF16 R180, R164, R198, R180 ;  /* 0x000000c6a4b4723c */ /* 0x000fe200000418b4 */
[----:B------:R-:W-:Y:S07]  /*dd40*/  LDSM.16.M88.4 R196, [R218+0x16000] ;  /* 0x01600000dac4783b */ /* 0x000fee0000000200 */
[C---:B---3--:R-:W-:Y:S08]  /*dd50*/  HMMA.16816.F32.BF16 R28, R200.reuse, R4, R28 ;  /* 0x00000004c81c723c */ /* 0x048ff0000004181c */
[----:B------:R-:W-:Y:S01]  /*dd60*/  HMMA.16816.F32.BF16 R24, R200, R6, R24 ;  /* 0x00000006c818723c */ /* 0x000fe20000041818 */
        /* <DEDUP_REMOVED lines=9> */
[----:B------:R-:W-:Y:S01]  /*de00*/  HMMA.16816.F32.BF16 R180, R200, R34, R180 ;  /* 0x00000022c8b4723c */ /* 0x000fe200000418b4 */
[----:B------:R-:W2:Y:S07]  /*de10*/  LDSM.16.M88.4 R32, [R216+0x6000] ;  /* 0x00600000d820783b */ /* 0x000eae0000000200 */
        /* <DEDUP_REMOVED lines=10> */
[----:B------:R-:W1:Y:S07]  /*dec0*/  LDSM.16.M88.4 R164, [R211+0x16000] ;  /* 0x01600000d3a4783b */ /* 0x000e6e0000000200 */
[----:B------:R-:W-:Y:S01]  /*ded0*/  HMMA.16816.F32.BF16 R24, R4, R198, R24 ;  /* 0x000000c60418723c */ /* 0x000fe20000041818 */
[----:B------:R-:W-:Y:S07]  /*dee0*/  LDSM.16.M88.4 R196, [R216+0x7800] ;  /* 0x00780000d8c4783b */ /* 0x000fee0000000200 */
[----:B--2---:R-:W-:Y:S08]  /*def0*/  HMMA.16816.F32.BF16 R28, R220, R32, R28 ;  /* 0x00000020dc1c723c */ /* 0x004ff0000004181c */
[C---:B------:R-:W-:Y:S08]  /*df00*/  HMMA.16816.F32.BF16 R176, R4.reuse, R20, R176 ;  /* 0x0000001404b0723c */ /* 0x040ff000000418b0 */
[----:B------:R-:W-:Y:S01]  /*df10*/  HMMA.16816.F32.BF16 R172, R4, R22, R172 ;  /* 0x0000001604ac723c */ /* 0x000fe200000418ac */
[----:B------:R-:W-:Y:S04]  /*df20*/  LDSM.16.M88.4 R20, [R214+0xc000] ;  /* 0x00c00000d614783b */ /* 0x000fe80000000200 */
[----:B------:R-:W2:Y:S03]  /*df30*/  LDSM.16.M88.4 R4, [R213+0x6000] ;  /* 0x00600000d504783b */ /* 0x000ea60000000200 */
[----:B------:R-:W-:Y:S01]  /*df40*/  HMMA.16816.F32.BF16 R24, R220, R34, R24 ;  /* 0x00000022dc18723c */ /* 0x000fe20000041818 */
[----:B------:R-:W3:Y:S07]  /*df50*/  LDSM.16.M88.4 R32, [R211+0x16800] ;  /* 0x01680000d320783b */ /* 0x000eee0000000200 */
[----:B-1----:R-:W-:Y:S08]  /*df60*/  HMMA.16816.F32.BF16 R28, R168, R164, R28 ;  /* 0x000000a4a81c723c */ /* 0x002ff0000004181c */
[----:B------:R-:W-:Y:S08]  /*df70*/  HMMA.16816.F32.BF16 R192, R220, R204, R192 ;  /* 0x000000ccdcc0723c */ /* 0x000ff000000418c0 */
[----:B------:R-:W-:Y:S01]  /*df80*/  HMMA.16816.F32.BF16 R24, R168, R166, R24 ;  /* 0x000000a6a818723c */ /* 0x000fe20000041818 */
[----:B------:R-:W1:Y:S07]  /*df90*/  LDSM.16.M88.4 R164, [R213+0x6800] ;  /* 0x00680000d5a4783b */ /* 0x000e6e0000000200 */
[----:B------:R-:W-:Y:S08]  /*dfa0*/  HMMA.16816.F32.BF16 R188, R220, R206, R188 ;  /* 0x000000cedcbc723c */ /* 0x000ff000000418bc */
[----:B--2---:R-:W-:Y:S08]  /*dfb0*/  HMMA.16816.F32.BF16 R28, R20, R4, R28 ;  /* 0x00000004141c723c */ /* 0x004ff0000004181c */
[C---:B------:R-:W-:Y:S08]  /*dfc0*/  HMMA.16816.F32.BF16 R176, R220.reuse, R196, R176 ;  /* 0x000000c4dcb0723c */ /* 0x040ff000000418b0 */
[----:B------:R-:W-:Y:S01]  /*dfd0*/  HMMA.16816.F32.BF16 R172, R220, R198, R172 ;  /* 0x000000c6dcac723c */ /* 0x000fe200000418ac */
[----:B------:R-:W2:Y:S07]  /*dfe0*/  LDSM.16.M88.4 R196, [R211+0x17000] ;  /* 0x01700000d3c4783b */ /* 0x000eae0000000200 */
[----:B---3--:R-:W-:Y:S07]  /*dff0*/  HMMA.16816.F32.BF16 R192, R168, R32, R192 ;  /* 0x00000020a8c0723c */ /* 0x008fee00000418c0 */
[C---:B------:R-:W-:Y:S01]  /*e000*/  IADD3 R33, R0.reuse, 0x1, RZ ;  /* 0x0000000100217810 */ /* 0x040fe20007ffe0ff */
[----:B------:R-:W-:Y:S01]  /*e010*/  HMMA.16816.F32.BF16 R24, R20, R6, R24 ;  /* 0x000000061418723c */ /* 0x000fe20000041818 */
[----:B------:R-:W-:Y:S01]  /*e020*/  IADD3 R32, R0, 0x8, RZ ;  /* 0x0000000800207810 */ /* 0x000fe20007ffe0ff */
[----:B------:R-:W3:Y:S01]  /*e030*/  LDSM.16.M88.4 R4, [R213+0x7000] ;  /* 0x00700000d504783b */ /* 0x000ee20000000200 */
[----:B------:R-:W4:Y:S01]  /*e040*/  I2F R2, R33 ;  /* 0x0000002100027306 */ /* 0x000f220000201400 */
[----:B------:R-:W-:-:S02]  /*e050*/  ISETP.GE.AND P0, PT, R33, R18, PT ;  /* 0x000000122100720c */ /* 0x000fc40003f06270 */
[----:B------:R-:W-:Y:S02]  /*e060*/  ISETP.GE.AND P2, PT, R33, R11, PT ;  /* 0x0000000b2100720c */ /* 0x000fe40003f46270 */
[----:B------:R-:W-:Y:S01]  /*e070*/  HMMA.16816.F32.BF16 R184, R220, R200, R184 ;  /* 0x000000c8dcb8723c */ /* 0x000fe200000418b8 */
[----:B------:R-:W-:-:S06]  /*e080*/  ISETP.GE.AND P1, PT, R32, R18, PT ;  /* 0x000000122000720c */ /* 0x000fcc0003f26270 */
[----:B------:R-:W-:Y:S01]  /*e090*/  IADD3 R200, R0, 0x9, RZ ;  /* 0x0000000900c87810 */ /* 0x000fe20007ffe0ff */
[----:B------:R-:W-:Y:S01]  /*e0a0*/  HMMA.16816.F32.BF16 R180, R220, R202, R180 ;  /* 0x000000cadcb4723c */ /* 0x000fe200000418b4 */
[----:B------:R5:W2:Y:S01]  /*e0b0*/  I2F R203, R32 ;  /* 0x0000002000cb7306 */ /* 0x000aa20000201400 */
[C---:B----4-:R-:W-:Y:S02]  /*e0c0*/  FFMA.FTZ R29, R2.reuse, UR23, R29 ;  /* 0x00000017021d7c23 */ /* 0x050fe4000801001d */
[----:B------:R-:W-:Y:S01]  /*e0d0*/  FFMA.FTZ R31, R2, UR23, R31 ;  /* 0x00000017021f7c23 */ /* 0x000fe2000801001f */
[----:B------:R-:W-:-:S03]  /*e0e0*/  IADD3 R2, R0, 0x11, RZ ;  /* 0x0000001100027810 */ /* 0x000fc60007ffe0ff */
[----:B------:R-:W-:Y:S01]  /*e0f0*/  HMMA.16816.F32.BF16 R188, R168, R34, R188 ;  /* 0x00000022a8bc723c */ /* 0x000fe200000418bc */
[----:B------:R-:W-:Y:S02]  /*e100*/  FSEL R201, R29, -INF , !P0 ;  /* 0xff8000001dc97808 */ /* 0x000fe40004000000 */
[----:B------:R-:W-:Y:S02]  /*e110*/  ISETP.GE.AND P0, PT, R32, R11, PT ;  /* 0x0000000b2000720c */ /* 0x000fe40003f06270 */
[----:B------:R-:W-:Y:S02]  /*e120*/  IADD3 R29, R0, 0x10, RZ ;  /* 0x00000010001d7810 */ /* 0x000fe40007ffe0ff */
[----:B------:R-:W-:Y:S01]  /*e130*/  FSEL R204, R31, -INF , !P2 ;  /* 0xff8000001fcc7808 */ /* 0x000fe20005000000 */
[----:B-1----:R-:W-:Y:S01]  /*e140*/  HMMA.16816.F32.BF16 R192, R20, R164, R192 ;  /* 0x000000a414c0723c */ /* 0x002fe200000418c0 */
[----:B------:R-:W1:Y:S01]  /*e150*/  I2F R164, R200 ;  /* 0x000000c800a47306 */ /* 0x000e620000201400 */
[----:B-----5:R-:W4:Y:S01]  /*e160*/  LDSM.16.M88.4 R32, [R211+0x17800] ;  /* 0x01780000d320783b */ /* 0x020f220000000200 */
[C---:B--2---:R-:W-:Y:S01]  /*e170*/  FFMA.FTZ R24, R203.reuse, UR23, R24 ;  /* 0x00000017cb187c23 */ /* 0x044fe20008010018 */
[----:B------:R-:W-:Y:S01]  /*e180*/  ISETP.GE.AND P2, PT, R200, R18, PT ;  /* 0x00000012c800720c */ /* 0x000fe20003f46270 */
[----:B------:R-:W-:-:S03]  /*e190*/  FFMA.FTZ R26, R203, UR23, R26 ;  /* 0x00000017cb1a7c23 */ /* 0x000fc6000801001a */
[----:B------:R-:W-:Y:S01]  /*e1a0*/  HMMA.16816.F32.BF16 R184, R168, R196, R184 ;  /* 0x000000c4a8b8723c */ /* 0x000fe200000418b8 */
[----:B------:R-:W2:Y:S01]  /*e1b0*/  I2F R165, R29 ;  /* 0x0000001d00a57306 */ /* 0x000ea20000201400 */
[----:B------:R-:W-:Y:S02]  /*e1c0*/  FSEL R31, R24, -INF , !P1 ;  /* 0xff800000181f7808 */ /* 0x000fe40004800000 */
[----:B------:R-:W-:-:S03]  /*e1d0*/  ISETP.GE.AND P1, PT, R200, R11, PT ;  /* 0x0000000bc800720c */ /* 0x000fc60003f26270 */
[----:B------:R-:W-:Y:S01]  /*e1e0*/  FSEL R196, R26, -INF , !P0 ;  /* 0xff8000001ac47808 */ /* 0x000fe20004000000 */
[----:B------:R-:W-:Y:S01]  /*e1f0*/  HMMA.16816.F32.BF16 R188, R20, R166, R188 ;  /* 0x000000a614bc723c */ /* 0x000fe200000418bc */
[C---:B-1----:R-:W-:Y:S01]  /*e200*/  FFMA.FTZ R25, R164.reuse, UR23, R25 ;  /* 0x00000017a4197c23 */ /* 0x042fe20008010019 */
[----:B------:R-:W1:Y:S01]  /*e210*/  I2F R200, R2 ;  /* 0x0000000200c87306 */ /* 0x000e620000201400 */
[----:B------:R-:W-:Y:S01]  /*e220*/  FFMA.FTZ R27, R164, UR23, R27 ;  /* 0x00000017a41b7c23 */ /* 0x000fe2000801001b */
[----:B------:R-:W-:-:S03]  /*e230*/  ISETP.GE.AND P0, PT, R29, R18, PT ;  /* 0x000000121d00720c */ /* 0x000fc60003f06270 */
[----:B------:R-:W-:Y:S01]  /*e240*/  FSEL R167, R25, -INF , !P2 ;  /* 0xff80000019a77808 */ /* 0x000fe20005000000 */
[----:B------:R-:W-:Y:S01]  /*e250*/  HMMA.16816.F32.BF16 R180, R168, R198, R180 ;  /* 0x000000c6a8b4723c */ /* 0x000fe200000418b4 */
[-C--:B------:R-:W-:Y:S01]  /*e260*/  ISETP.GE.AND P2, PT, R29, R11.reuse, PT ;  /* 0x0000000b1d00720c */ /* 0x080fe20003f46270 */
[----:B--2---:R-:W-:Y:S01]  /*e270*/  FFMA.FTZ R29, R165, UR23, R192 ;  /* 0x00000017a51d7c23 */ /* 0x004fe200080100c0 */
[----:B------:R-:W-:Y:S01]  /*e280*/  FSEL R192, R27, -INF , !P1 ;  /* 0xff8000001bc07808 */ /* 0x000fe20004800000 */
[----:B------:R-:W-:Y:S01]  /*e290*/  FFMA.FTZ R164, R165, UR23, R194 ;  /* 0x00000017a5a47c23 */ /* 0x000fe200080100c2 */
[C---:B------:R-:W-:Y:S01]  /*e2a0*/  IADD3 R166, R0.reuse, 0x18, RZ ;  /* 0x0000001800a67810 */ /* 0x040fe20007ffe0ff */
[----:B------:R-:W2:Y:S01]  /*e2b0*/  LDSM.16.M88.4 R24, [R213+0x7800] ;  /* 0x00780000d518783b */ /* 0x000ea20000000200 */
[----:B------:R-:W-:Y:S01]  /*e2c0*/  IADD3 R198, R0, 0x19, RZ ;  /* 0x0000001900c67810 */ /* 0x000fe20007ffe0ff */
[----:B---3--:R-:W-:Y:S01]  /*e2d0*/  HMMA.16816.F32.BF16 R184, R20, R4, R184 ;  /* 0x0000000414b8723c */ /* 0x008fe200000418b8 */
[----:B------:R-:W-:Y:S01]  /*e2e0*/  FSEL R29, R29, -INF , !P0 ;  /* 0xff8000001d1d7808 */ /* 0x000fe20004000000 */
[----:B------:R3:W5:Y:S01]  /*e2f0*/  I2F R197, R166 ;  /* 0x000000a600c57306 */ /* 0x0007620000201400 */
[----:B------:R-:W-:Y:S01]  /*e300*/  ISETP.GE.AND P1, PT, R2, R18, PT ;  /* 0x000000120200720c */ /* 0x000fe20003f26270 */
[----:B-1----:R-:W-:Y:S01]  /*e310*/  FFMA.FTZ R165, R200, UR23, R193 ;  /* 0x00000017c8a57c23 */ /* 0x002fe200080100c1 */
[----:B------:R-:W-:Y:S01]  /*e320*/  ISETP.GE.AND P0, PT, R2, R11, PT ;  /* 0x0000000b0200720c */ /* 0x000fe20003f06270 */
[----:B------:R-:W-:-:S04]  /*e330*/  DEPBAR.LE SB0, 0x0 ;  /* 0x000080000000791a */ /* 0x000fc80000000000 */
[----:B------:R-:W1:Y:S01]  /*e340*/  I2F R2, R198 ;  /* 0x000000c600027306 */ /* 0x000e620000201400 */
[----:B------:R-:W-:Y:S01]  /*e350*/  FSEL R164, R164, -INF , !P2 ;  /* 0xff800000a4a47808 */ /* 0x000fe20005000000 */
[----:B----4-:R-:W-:Y:S01]  /*e360*/  HMMA.16816.F32.BF16 R176, R168, R32, R176 ;  /* 0x00000020a8b0723c */ /* 0x010fe200000418b0 */
[----:B------:R-:W-:Y:S02]  /*e370*/  FSEL R165, R165, -INF , !P1 ;  /* 0xff800000a5a57808 */ /* 0x000fe40004800000 */
[CC--:B------:R-:W-:Y:S02]  /*e380*/  ISETP.GE.AND P2, PT, R166.reuse, R18.reuse, PT ;  /* 0x00000012a600720c */ /* 0x0c0fe40003f46270 */
[----:B------:R-:W-:Y:S01]  /*e390*/  ISETP.GE.AND P1, PT, R166, R11, PT ;  /* 0x0000000ba600720c */ /* 0x000fe20003f26270 */
[----:B---3--:R-:W-:Y:S01]  /*e3a0*/  FFMA.FTZ R166, R200, UR23, R195 ;  /* 0x00000017c8a67c23 */ /* 0x008fe200080100c3 */
[C---:B------:R-:W-:Y:S01]  /*e3b0*/  IADD3 R194, R0.reuse, 0x20, RZ ;  /* 0x0000002000c27810 */ /* 0x040fe20007ffe0ff */
[----:B------:R-:W-:Y:S01]  /*e3c0*/  HMMA.16816.F32.BF16 R180, R20, R6, R180 ;  /* 0x0000000614b4723c */ /* 0x000fe200000418b4 */
[C---:B-----5:R-:W-:Y:S01]  /*e3d0*/  FFMA.FTZ R5, R197.reuse, UR23, R188 ;  /* 0x00000017c5057c23 */ /* 0x060fe200080100bc */
[----:B------:R-:W-:Y:S01]  /*e3e0*/  IADD3 R33, R0, 0x21, RZ ;  /* 0x0000002100217810 */ /* 0x000fe20007ffe0ff */
[----:B------:R-:W3:Y:S01]  /*e3f0*/  I2F R193, R194 ;  /* 0x000000c200c17306 */ /* 0x000ee20000201400 */
[----:B------:R-:W-:Y:S01]  /*e400*/  FSEL R166, R166, -INF , !P0 ;  /* 0xff800000a6a67808 */ /* 0x000fe20004000000 */
[----:B------:R-:W-:Y:S01]  /*e410*/  FFMA.FTZ R4, R197, UR23, R190 ;  /* 0x00000017c5047c23 */ /* 0x000fe200080100be */
[-C--:B------:R-:W-:Y:S01]  /*e420*/  ISETP.GE.AND P0, PT, R198, R18.reuse, PT ;  /* 0x00000012c600720c */ /* 0x080fe20003f06270 */
[----:B-1----:R-:W-:Y:S01]  /*e430*/  FFMA.FTZ R189, R2, UR23, R189 ;  /* 0x0000001702bd7c23 */ /* 0x002fe200080100bd */
[----:B------:R-:W-:Y:S01]  /*e440*/  IADD3 R188, R0, 0x28, RZ ;  /* 0x0000002800bc7810 */ /* 0x000fe20007ffe0ff */
[----:B------:R-:W-:Y:S01]  /*e450*/  HMMA.16816.F32.BF16 R172, R168, R34, R172 ;  /* 0x00000022a8ac723c */ /* 0x000fe200000418ac */
[----:B------:R-:W-:Y:S01]  /*e460*/  FSEL R4, R4, -INF , !P1 ;  /* 0xff80000004047808 */ /* 0x000fe20004800000 */
[----:B------:R-:W1:Y:S01]  /*e470*/  I2F R32, R33 ;  /* 0x0000002100207306 */ /* 0x000e620000201400 */
[----:B------:R-:W-:Y:S01]  /*e480*/  FSEL R6, R189, -INF , !P0 ;  /* 0xff800000bd067808 */ /* 0x000fe20004000000 */
[----:B------:R-:W-:Y:S01]  /*e490*/  FFMA.FTZ R191, R2, UR23, R191 ;  /* 0x0000001702bf7c23 */ /* 0x000fe200080100bf */
[----:B------:R-:W-:-:S02]  /*e4a0*/  ISETP.GE.AND P1, PT, R194, R18, PT ;  /* 0x00000012c200720c */ /* 0x000fc40003f26270 */
[-C--:B------:R-:W-:Y:S02]  /*e4b0*/  ISETP.GE.AND P0, PT, R194, R11.reuse, PT ;  /* 0x0000000bc200720c */ /* 0x080fe40003f06270 */
[----:B------:R-:W-:Y:S01]  /*e4c0*/  IADD3 R34, R0, 0x29, RZ ;  /* 0x0000002900227810 */ /* 0x000fe20007ffe0ff */
[----:B------:R-:W4:Y:S01]  /*e4d0*/  I2F R189, R188 ;  /* 0x000000bc00bd7306 */ /* 0x000f220000201400 */
[C---:B---3--:R-:W-:Y:S01]  /*e4e0*/  FFMA.FTZ R7, R193.reuse, UR23, R184 ;  /* 0x00000017c1077c23 */ /* 0x048fe200080100b8 */
[----:B--2---:R-:W-:Y:S01]  /*e4f0*/  HMMA.16816.F32.BF16 R176, R20, R24, R176 ;  /* 0x0000001814b0723c */ /* 0x004fe200000418b0 */
[----:B------:R-:W-:Y:S01]  /*e500*/  FFMA.FTZ R186, R193, UR23, R186 ;  /* 0x00000017c1ba7c23 */ /* 0x000fe200080100ba */
[----:B------:R-:W-:Y:S02]  /*e510*/  FSEL R5, R5, -INF , !P2 ;  /* 0xff80000005057808 */ /* 0x000fe40005000000 */
[----:B------:R-:W-:Y:S01]  /*e520*/  FSEL R7, R7, -INF , !P1 ;  /* 0xff80000007077808 */ /* 0x000fe20004800000 */
[----:B-1----:R-:W-:Y:S01]  /*e530*/  FFMA.FTZ R187, R32, UR23, R187 ;  /* 0x0000001720bb7c23 */ /* 0x002fe200080100bb */
[----:B------:R-:W-:Y:S01]  /*e540*/  FSEL R227, R186, -INF , !P0 ;  /* 0xff800000bae37808 */ /* 0x000fe20004000000 */
[----:B------:R-:W1:Y:S01]  /*e550*/  I2F R2, R34 ;  /* 0x0000002200027306 */ /* 0x000e620000201400 */
[----:B------:R-:W-:Y:S01]  /*e560*/  ISETP.GE.AND P1, PT, R33, R11, PT ;  /* 0x0000000b2100720c */ /* 0x000fe20003f26270 */
[----:B------:R-:W-:Y:S01]  /*e570*/  FFMA.FTZ R25, R32, UR23, R185 ;  /* 0x0000001720197c23 */ /* 0x000fe200080100b9 */
[----:B------:R-:W-:-:S02]  /*e580*/  ISETP.GE.AND P0, PT, R188, R18, PT ;  /* 0x00000012bc00720c */ /* 0x000fc40003f06270 */
[----:B------:R-:W-:Y:S01]  /*e590*/  HMMA.16816.F32.BF16 R172, R20, R26, R172 ;  /* 0x0000001a14ac723c */ /* 0x000fe200000418ac */
[-C--:B------:R-:W-:Y:S01]  /*e5a0*/  ISETP.GE.AND P2, PT, R198, R11.reuse, PT ;  /* 0x0000000bc600720c */ /* 0x080fe20003f46270 */
[C---:B----4-:R-:W-:Y:S01]  /*e5b0*/  FFMA.FTZ R180, R189.reuse, UR23, R180 ;  /* 0x00000017bdb47c23 */ /* 0x050fe200080100b4 */
[C---:B------:R-:W-:Y:S01]  /*e5c0*/  IADD3 R32, R0.reuse, 0x31, RZ ;  /* 0x0000003100207810 */ /* 0x040fe20007ffe0ff */
[----:B------:R-:W2:Y:S01]  /*e5d0*/  I2F R27, R0 ;  /* 0x00000000001b7306 */ /* 0x000ea20000201400 */
[----:B------:R-:W-:Y:S01]  /*e5e0*/  IADD3 R24, R0, 0x30, RZ ;  /* 0x0000003000187810 */ /* 0x000fe20007ffe0ff */
[----:B------:R-:W-:Y:S01]  /*e5f0*/  FFMA.FTZ R182, R189, UR23, R182 ;  /* 0x00000017bdb67c23 */ /* 0x000fe200080100b6 */
[----:B------:R-:W-:Y:S02]  /*e600*/  FSEL R226, R187, -INF , !P1 ;  /* 0xff800000bbe27808 */ /* 0x000fe40004800000 */
[----:B------:R-:W-:Y:S02]  /*e610*/  FSEL R232, R180, -INF , !P0 ;  /* 0xff800000b4e87808 */ /* 0x000fe40004000000 */
[----:B------:R-:W-:Y:S01]  /*e620*/  FSEL R168, R191, -INF , !P2 ;  /* 0xff800000bfa87808 */ /* 0x000fe20005000000 */
[----:B-1----:R-:W-:Y:S01]  /*e630*/  FFMA.FTZ R183, R2, UR23, R183 ;  /* 0x0000001702b77c23 */ /* 0x002fe200080100b7 */
[----:B------:R-:W-:Y:S01]  /*e640*/  BAR.SYNC.DEFER_BLOCKING 0x0 ;  /* 0x0000000000007b1d */ /* 0x000fe20000010000 */
[----:B------:R-:W-:Y:S01]  /*e650*/  ISETP.GE.AND P1, PT, R34, R18, PT ;  /* 0x000000122200720c */ /* 0x000fe20003f26270 */
[----:B------:R-:W-:Y:S01]  /*e660*/  FFMA.FTZ R181, R2, UR23, R181 ;  /* 0x0000001702b57c23 */ /* 0x000fe200080100b5 */
[----:B------:R-:W-:-:S02]  /*e670*/  ISETP.GE.AND P0, PT, R34, R11, PT ;  /* 0x0000000b2200720c */ /* 0x000fc40003f06270 */
[----:B------:R-:W-:Y:S01]  /*e680*/  ISETP.GE.AND P2, PT, R33, R18, PT ;  /* 0x000000122100720c */ /* 0x000fe20003f46270 */
[----:B------:R-:W1:Y:S01]  /*e690*/  I2F R34, R32 ;  /* 0x0000002000227306 */ /* 0x000e620000201400 */
[----:B------:R-:W-:Y:S01]  /*e6a0*/  IADD3 R26, R0, 0x38, RZ ;  /* 0x00000038001a7810 */ /* 0x000fe20007ffe0ff */
[----:B--2---:R-:W-:Y:S01]  /*e6b0*/  FFMA.FTZ R30, R27, UR23, R30 ;  /* 0x000000171b1e7c23 */ /* 0x004fe2000801001e */
[----:B------:R-:W-:Y:S01]  /*e6c0*/  FSEL R25, R25, -INF , !P2 ;  /* 0xff80000019197808 */ /* 0x000fe20005000000 */
[----:B------:R-:W-:Y:S01]  /*e6d0*/  FFMA.FTZ R28, R27, UR23, R28 ;  /* 0x000000171b1c7c23 */ /* 0x000fe2000801001c */
[----:B------:R-:W-:Y:S02]  /*e6e0*/  ISETP.GE.AND P2, PT, R188, R11, PT ;  /* 0x0000000bbc00720c */ /* 0x000fe40003f46270 */
[----:B------:R-:W-:Y:S01]  /*e6f0*/  FSEL R224, R183, -INF , !P0 ;  /* 0xff800000b7e07808 */ /* 0x000fe20004000000 */
[----:B------:R-:W2:Y:S01]  /*e700*/  I2F R33, R24 ;  /* 0x0000001800217306 */ /* 0x000ea20000201400 */
[----:B------:R-:W-:-:S02]  /*e710*/  FSEL R20, R182, -INF , !P2 ;  /* 0xff800000b6147808 */ /* 0x000fc40005000000 */
[-C--:B------:R-:W-:Y:S02]  /*e720*/  ISETP.GE.AND P0, PT, R32, R18.reuse, PT ;  /* 0x000000122000720c */ /* 0x080fe40003f06270 */
[----:B------:R-:W-:Y:S02]  /*e730*/  IADD3 R2, R0, 0x39, RZ ;  /* 0x0000003900027810 */ /* 0x000fe40007ffe0ff */
[----:B------:R-:W-:Y:S01]  /*e740*/  ISETP.GE.AND P2, PT, R24, R18, PT ;  /* 0x000000121800720c */ /* 0x000fe20003f46270 */
[----:B------:R-:W3:Y:S01]  /*e750*/  I2F R23, R26 ;  /* 0x0000001a00177306 */ /* 0x000ee20000201400 */
[C---:B-1----:R-:W-:Y:S01]  /*e760*/  FFMA.FTZ R177, R34.reuse, UR23, R177 ;  /* 0x0000001722b17c23 */ /* 0x042fe200080100b1 */
[----:B------:R-:W-:Y:S01]  /*e770*/  FSEL R231, R181, -INF , !P1 ;  /* 0xff800000b5e77808 */ /* 0x000fe20004800000 */
[----:B------:R-:W-:Y:S01]  /*e780*/  FFMA.FTZ R179, R34, UR23, R179 ;  /* 0x0000001722b37c23 */ /* 0x000fe200080100b3 */
[-C--:B------:R-:W-:Y:S02]  /*e790*/  ISETP.GE.AND P1, PT, R24, R11.reuse, PT ;  /* 0x0000000b1800720c */ /* 0x080fe40003f26270 */
[----:B------:R-:W-:Y:S01]  /*e7a0*/  FSEL R229, R177, -INF , !P0 ;  /* 0xff800000b1e57808 */ /* 0x000fe20004000000 */
[C---:B--2---:R-:W-:Y:S01]  /*e7b0*/  FFMA.FTZ R21, R33.reuse, UR23, R176 ;  /* 0x0000001721157c23 */ /* 0x044fe200080100b0 */
[----:B------:R-:W1:Y:S01]  /*e7c0*/  I2F R24, R2 ;  /* 0x0000000200187306 */ /* 0x000e620000201400 */
[----:B------:R-:W-:Y:S01]  /*e7d0*/  ISETP.GE.AND P0, PT, R0, R11, PT ;  /* 0x0000000b0000720c */ /* 0x000fe20003f06270 */
[----:B------:R-:W-:-:S02]  /*e7e0*/  FFMA.FTZ R22, R33, UR23, R178 ;  /* 0x0000001721167c23 */ /* 0x000fc400080100b2 */
[----:B------:R-:W-:Y:S02]  /*e7f0*/  FSEL R21, R21, -INF , !P2 ;  /* 0xff80000015157808 */ /* 0x000fe40005000000 */
[----:B------:R-:W-:Y:S01]  /*e800*/  ISETP.GE.AND P2, PT, R32, R11, PT ;  /* 0x0000000b2000720c */ /* 0x000fe20003f46270 */
[C---:B---3--:R-:W-:Y:S01]  /*e810*/  FFMA.FTZ R172, R23.reuse, UR23, R172 ;  /* 0x0000001717ac7c23 */ /* 0x048fe200080100ac */
[----:B------:R-:W-:Y:S01]  /*e820*/  FSEL R202, R30, -INF , !P0 ;  /* 0xff8000001eca7808 */ /* 0x000fe20004000000 */
[----:B------:R-:W-:Y:S01]  /*e830*/  FFMA.FTZ R174, R23, UR23, R174 ;  /* 0x0000001717ae7c23 */ /* 0x000fe200080100ae */
[----:B------:R-:W-:Y:S02]  /*e840*/  FSEL R222, R179, -INF , !P2 ;  /* 0xff800000b3de7808 */ /* 0x000fe40005000000 */
[----:B------:R-:W-:Y:S02]  /*e850*/  PLOP3.LUT P0, PT, PT, PT, UP0, 0x80, 0x0 ;  /* 0x000000000000781c */ /* 0x000fe40003f0f008 */
[----:B------:R-:W-:-:S02]  /*e860*/  ISETP.GE.AND P2, PT, R26, R18, PT ;  /* 0x000000121a00720c */ /* 0x000fc40003f46270 */
[----:B------:R-:W-:Y:S01]  /*e870*/  FSEL R22, R22, -INF , !P1 ;  /* 0xff80000016167808 */ /* 0x000fe20004800000 */
[----:B-1----:R-:W-:Y:S01]  /*e880*/  FFMA.FTZ R173, R24, UR23, R173 ;  /* 0x0000001718ad7c23 */ /* 0x002fe200080100ad */
[----:B------:R-:W-:Y:S01]  /*e890*/  FSEL R23, R172, -INF , !P2 ;  /* 0xff800000ac177808 */ /* 0x000fe20005000000 */
[----:B------:R-:W-:Y:S01]  /*e8a0*/  FFMA.FTZ R175, R24, UR23, R175 ;  /* 0x0000001718af7c23 */ /* 0x000fe200080100af */
[----:B------:R-:W-:Y:S02]  /*e8b0*/  ISETP.GE.AND P1, PT, R0, R18, PT ;  /* 0x000000120000720c */ /* 0x000fe40003f26270 */
[----:B------:R-:W-:Y:S02]  /*e8c0*/  ISETP.GE.AND P2, PT, R26, R11, PT ;  /* 0x0000000b1a00720c */ /* 0x000fe40003f46270 */
[----:B------:R-:W-:Y:S02]  /*e8d0*/  FSEL R198, R28, -INF , !P1 ;  /* 0xff8000001cc67808 */ /* 0x000fe40004800000 */
[----:B------:R-:W-:-:S02]  /*e8e0*/  FSEL R220, R174, -INF , !P2 ;  /* 0xff800000aedc7808 */ /* 0x000fc40005000000 */
[C---:B------:R-:W-:Y:S02]  /*e8f0*/  ISETP.GE.AND P2, PT, R2.reuse, R18, PT ;  /* 0x000000120200720c */ /* 0x040fe40003f46270 */
        /* <DEDUP_REMOVED lines=19> */
[C---:B------:R-:W-:Y:S02]  /*ea30*/  @!P6 LEA R170, P2, R11.reuse, c[0x0][0x168], 0x1 ;  /* 0x00005a000baaea11 */ /* 0x040fe400078408ff */
        /* <DEDUP_REMOVED lines=58> */
.L_x_995:
[----:B------:R-:W-:Y:S05]  /*ede0*/  BSYNC B0 ;  /* 0x0000000000007941 */ /* 0x000fea0003800000 */
.L_x_994:
[----:B------:R-:W0:Y:S02]  /*edf0*/  LDGDEPBAR ;  /* 0x00000000000079af */ /* 0x000e240000000000 */
.L_x_993:
[----:B------:R-:W-:Y:S01]  /*ee00*/  FMNMX.FTZ R0, R19, R198, !PT ;  /* 0x000000c613007209 */ /* 0x000fe20007810000 */
[----:B-1----:R-:W-:Y:S01]  /*ee10*/  IMAD.WIDE.U32 R170, R10, -0x326172a9, RZ ;  /* 0xcd9e8d570aaa7825 */ /* 0x002fe200078e00ff */
        /* <DEDUP_REMOVED lines=9> */
[----:B------:R-:W-:Y:S01]  /*eeb0*/  @UP0 UIADD3 UR34, UR6, -0x4, URZ ;  /* 0xfffffffc06220890 */ /* 0x000fe2000fffe03f */
        /* <DEDUP_REMOVED lines=19> */
[----:B------:R-:W-:Y:S02]  /*eff0*/  LOP3.LUT R34, R171, R9, RZ, 0x3c, !PT ;  /* 0x00000009ab227212 */ /* 0x000fe400078e3cff */
[----:B------:R-:W-:Y:S02]  /*f000*/  FMNMX.FTZ R0, R229, R0, !PT ;  /* 0x00000000e5007209 */ /* 0x000fe40007810000 */
[----:B------:R-:W-:Y:S01]  /*f010*/  FMNMX.FTZ R33, R22, R33, !PT ;  /* 0x0000002116217209 */ /* 0x000fe20007810000 */
[----:B------:R-:W-:Y:S01]  /*f020*/  IMAD.WIDE.U32 R34, R34, -0x2daee0ad, RZ ;  /* 0xd2511f5322227825 */ /* 0x000fe200078e00ff */
[----:B------:R-:W-:Y:S02]  /*f030*/  FMNMX.FTZ R0, R23, R0, !PT ;  /* 0x0000000017007209 */ /* 0x000fe40007810000 */
[----:B------:R-:W-:Y:S02]  /*f040*/  FMNMX.FTZ R33, R222, R33, !PT ;  /* 0x00000021de217209 */ /* 0x000fe40007810000 */
[----:B------:R-:W-:-:S02]  /*f050*/  FMNMX.FTZ R179, R247, R0, !PT ;  /* 0x00000000f7b37209 */ /* 0x000fc40007810000 */
[----:B------:R-:W-:Y:S01]  /*f060*/  LOP3.LUT R0, R183, UR5, RZ, 0x3c, !PT ;  /* 0x00000005b7007c12 */ /* 0x000fe2000f8e3cff */
[----:B------:R-:W-:Y:S01]  /*f070*/  UIADD3 UR5, UR33, 0x646e171e, URZ ;  /* 0x646e171e21057890 */ /* 0x000fe2000fffe03f */
[----:B------:R-:W-:Y:S01]  /*f080*/  LOP3.LUT R32, R35, UR4, R182, 0x96, !PT ;  /* 0x0000000423207c12 */ /* 0x000fe2000f8e96b6 */
[----:B------:R-:W1:Y:S01]  /*f090*/  SHFL.BFLY PT, R2, R179, 0x2, 0x1f ;  /* 0x0c401f00b3027f89 */ /* 0x000e6200000e0000 */
[----:B------:R-:W-:Y:S01]  /*f0a0*/  FMNMX.FTZ R35, R220, R33, !PT ;  /* 0x00000021dc237209 */ /* 0x000fe20007810000 */
[----:B------:R-:W-:Y:S01]  /*f0b0*/  IMAD.WIDE.U32 R244, R0, -0x326172a9, RZ ;  /* 0xcd9e8d5700f47825 */ /* 0x000fe200078e00ff */
[----:B------:R-:W-:Y:S02]  /*f0c0*/  UIADD3 UR4, UR6, -0x2, URZ ;  /* 0xfffffffe06047890 */ /* 0x000fe4000fffe03f */
[----:B------:R-:W-:Y:S01]  /*f0d0*/  FMNMX.FTZ R0, R246, R35, !PT ;  /* 0x00000023f6007209 */ /* 0x000fe20007810000 */
[----:B------:R-:W-:Y:S01]  /*f0e0*/  IMAD.WIDE.U32 R32, R32, -0x326172a9, RZ ;  /* 0xcd9e8d5720207825 */ /* 0x000fe200078e00ff */
[----:B------:R-:W-:Y:S01]  /*f0f0*/  LOP3.LUT R236, R245, UR16, R170, 0x96, !PT ;  /* 0x00000010f5ec7c12 */ /* 0x000fe2000f8e96aa */
[----:B------:R-:W-:-:S02]  /*f100*/  USHF.L.U32 UR4, UR4, 0x1, URZ ;  /* 0x0000000104047899 */ /* 0x000fc4000800063f */
[----:B------:R-:W2:Y:S01]  /*f110*/  SHFL.BFLY PT, R171, R0, 0x2, 0x1f ;  /* 0x0c401f0000ab7f89 */ /* 0x000ea200000e0000 */
[----:B------:R-:W-:Y:S01]  /*f120*/  LOP3.LUT R244, R33, UR15, R244, 0x96, !PT ;  /* 0x0000000f21f47c12 */ /* 0x000fe2000f8e96f4 */
[----:B------:R-:W-:Y:S01]  /*f130*/  IMAD.WIDE.U32 R236, R236, -0x2daee0ad, RZ ;  /* 0xd2511f53ecec7825 */ /* 0x000fe200078e00ff */
[----:B------:R-:W-:-:S03]  /*f140*/  UIADD3 UR4, UR4, -0x1, URZ ;  /* 0xffffffff04047890 */ /* 0x000fc6000fffe03f */
[----:B------:R-:W-:Y:S01]  /*f150*/  IMAD.WIDE.U32 R244, R244, -0x2daee0ad, RZ ;  /* 0xd2511f53f4f47825 */ /* 0x000fe200078e00ff */
[----:B------:R-:W-:Y:S01]  /*f160*/  LOP3.LUT R180, R237, UR14, R34, 0x96, !PT ;  /* 0x0000000eedb47c12 */ /* 0x000fe2000f8e9622 */
[----:B------:R-:W-:-:S04]  /*f170*/  ULOP3.LUT UR4, UR4, UR33, URZ, 0x3c, !UPT ;  /* 0x0000002104047292 */ /* 0x000fc8000f8e3c3f */
[----:B------:R-:W-:Y:S01]  /*f180*/  IMAD.WIDE.U32 R180, R180, -0x326172a9, RZ ;  /* 0xcd9e8d57b4b47825 */ /* 0x000fe200078e00ff */
[----:B-1----:R-:W-:Y:S02]  /*f190*/  FMNMX.FTZ R35, R179, R2, !PT ;  /* 0x00000002b3237209 */ /* 0x002fe40007810000 */
[----:B------:R-:W-:-:S03]  /*f1a0*/  LOP3.LUT R179, R245, UR12, R236, 0x96, !PT ;  /* 0x0000000cf5b37c12 */ /* 0x000fc6000f8e96ec */
[----:B------:R-:W1:Y:S02]  /*f1b0*/  SHFL.BFLY PT, R2, R35, 0x1, 0x1f ;  /* 0x0c201f0023027f89 */ /* 0x000e6400000e0000 */
[----:B------:R-:W-:Y:S01]  /*f1c0*/  IMAD.WIDE.U32 R188, R179, -0x326172a9, RZ ;  /* 0xcd9e8d57b3bc7825 */ /* 0x000fe200078e00ff */
[----:B------:R-:W-:Y:S02]  /*f1d0*/  LOP3.LUT R179, R181, UR13, R32, 0x96, !PT ;  /* 0x0000000db5b37c12 */ /* 0x000fe4000f8e9620 */
[----:B--2---:R-:W-:Y:S02]  /*f1e0*/  FMNMX.FTZ R171, R0, R171, !PT ;  /* 0x000000ab00ab7209 */ /* 0x004fe40007810000 */
[----:B------:R-:W-:Y:S01]  /*f1f0*/  LOP3.LUT R180, R189, UR11, R180, 0x96, !PT ;  /* 0x0000000bbdb47c12 */ /* 0x000fe2000f8e96b4 */
[----:B------:R-:W-:Y:S02]  /*f200*/  IMAD.WIDE.U32 R184, R179, -0x2daee0ad, RZ ;  /* 0xd2511f53b3b87825 */ /* 0x000fe400078e00ff */
[----:B------:R-:W2:Y:S02]  /*f210*/  SHFL.BFLY PT, R0, R171, 0x1, 0x1f ;  /* 0x0c201f00ab007f89 */ /* 0x000ea400000e0000 */
[----:B------:R-:W-:Y:S01]  /*f220*/  IMAD.WIDE.U32 R180, R180, -0x2daee0ad, RZ ;  /* 0xd2511f53b4b47825 */ /* 0x000fe200078e00ff */
[----:B------:R-:W-:-:S04]  /*f230*/  LOP3.LUT R182, R185, UR10, R244, 0x96, !PT ;  /* 0x0000000ab9b67c12 */ /* 0x000fc8000f8e96f4 */
[----:B------:R-:W-:-:S05]  /*f240*/  LOP3.LUT R179, R181, UR8, R184, 0x96, !PT ;  /* 0x00000008b5b37c12 */ /* 0x000fca000f8e96b8 */
[----:B------:R-:W-:Y:S01]  /*f250*/  IMAD.WIDE.U32 R186, R179, -0x326172a9, RZ ;  /* 0xcd9e8d57b3ba7825 */ /* 0x000fe200078e00ff */
[----:B-1----:R-:W-:Y:S02]  /*f260*/  FMNMX.FTZ R2, R35, R2, !PT ;  /* 0x0000000223027209 */ /* 0x002fe40007810000 */
[----:B------:R-:W-:Y:S01]  /*f270*/  LOP3.LUT R35, R183, UR4, RZ, 0x3c, !PT ;  /* 0x00000004b7237c12 */ /* 0x000fe2000f8e3cff */
[----:B------:R-:W-:Y:S01]  /*f280*/  UIADD3 UR4, UR32, -0x4ab325aa, URZ ;  /* 0xb54cda5620047890 */ /* 0x000fe2000fffe03f */
[C---:B------:R-:W-:Y:S01]  /*f290*/  FSETP.NEU.FTZ.AND P6, PT, R2.reuse, -INF , PT ;  /* 0xff8000000200780b */ /* 0x040fe20003fdd000 */
[----:B------:R-:W-:Y:S01]  /*f2a0*/  FMUL.FTZ R200, R2, c[0x0][0x23c] ;  /* 0x00008f0002c87a20 */ /* 0x000fe20000410000 */
[----:B------:R-:W-:Y:S01]  /*f2b0*/  SHF.R.U32.HI R179, RZ, 0x18, R186 ;  /* 0x00000018ffb37819 */ /* 0x000fe200000116ba */
[----:B------:R-:W-:Y:S01]  /*f2c0*/  IMAD.WIDE.U32 R182, R182, -0x326172a9, RZ ;  /* 0xcd9e8d57b6b67825 */ /* 0x000fe200078e00ff */
[----:B------:R-:W-:Y:S02]  /*f2d0*/  LOP3.LUT R181, R186, 0xff, RZ, 0xc0, !PT ;  /* 0x000000ffbab57812 */ /* 0x000fe400078ec0ff */
[----:B------:R-:W-:-:S02]  /*f2e0*/  FSEL R200, R200, RZ, P6 ;  /* 0x000000ffc8c87208 */ /* 0x000fc40003000000 */
[----:B------:R-:W-:Y:S02]  /*f2f0*/  LOP3.LUT R184, R187, UR4, R182, 0x96, !PT ;  /* 0x00000004bbb87c12 */ /* 0x000fe4000f8e96b6 */
[----:B--2---:R-:W-:Y:S01]  /*f300*/  FMNMX.FTZ R0, R171, R0, !PT ;  /* 0x00000000ab007209 */ /* 0x004fe20007810000 */
[--C-:B------:R-:W-:Y:S01]  /*f310*/  FFMA.FTZ R198, R198, c[0x0][0x23c], -R200.reuse ;  /* 0x00008f00c6c67a23 */ /* 0x100fe200000108c8 */
[----:B------:R-:W-:Y:S01]  /*f320*/  LOP3.LUT R171, R184, 0xffff, RZ, 0xc0, !PT ;  /* 0x0000ffffb8ab7812 */ /* 0x000fe200078ec0ff */
[--C-:B------:R-:W-:Y:S01]  /*f330*/  FFMA.FTZ R195, R201, c[0x0][0x23c], -R200.reuse ;  /* 0x00008f00c9c37a23 */ /* 0x100fe200000108c8 */
[----:B------:R-:W-:Y:S01]  /*f340*/  ISETP.GE.U32.AND P2, PT, R252, R179, PT ;  /* 0x000000b3fc00720c */ /* 0x000fe20003f46070 */
[----:B------:R-:W-:Y:S01]  /*f350*/  FMUL.FTZ R197, R0, c[0x0][0x23c] ;  /* 0x00008f0000c57a20 */ /* 0x000fe20000410000 */
[----:B------:R-:W-:Y:S01]  /*f360*/  LOP3.LUT R179, R184, 0xff, RZ, 0xc0, !PT ;  /* 0x000000ffb8b37812 */ /* 0x000fe200078ec0ff */
[----:B------:R-:W-:Y:S01]  /*f370*/  MUFU.EX2 R198, R198 ;  /* 0x000000c600c67308 */ /* 0x000fe20000000800 */
[----:B------:R-:W-:Y:S01]  /*f380*/  SHF.R.U32.HI R171, RZ, 0x8, R171 ;  /* 0x00000008ffab7819 */ /* 0x000fe200000116ab */
[--C-:B------:R-:W-:Y:S01]  /*f390*/  FFMA.FTZ R191, R31, c[0x0][0x23c], -R200.reuse ;  /* 0x00008f001fbf7a23 */ /* 0x100fe200000108c8 */
[----:B------:R-:W-:Y:S01]  /*f3a0*/  FSETP.NEU.FTZ.AND P5, PT, R0, -INF , PT ;  /* 0xff8000000000780b */ /* 0x000fe20003fbd000 */
[--C-:B------:R-:W-:Y:S01]  /*f3b0*/  FFMA.FTZ R194, R167, c[0x0][0x23c], -R200.reuse ;  /* 0x00008f00a7c27a23 */ /* 0x100fe200000108c8 */
[C---:B------:R-:W-:Y:S01]  /*f3c0*/  ISETP.GE.U32.AND P3, PT, R252.reuse, R179, PT ;  /* 0x000000b3fc00720c */ /* 0x040fe20003f66070 */
[--C-:B------:R-:W-:Y:S01]  /*f3d0*/  FFMA.FTZ R221, R165, c[0x0][0x23c], -R200.reuse ;  /* 0x00008f00a5dd7a23 */ /* 0x100fe200000108c8 */
[----:B------:R-:W-:Y:S01]  /*f3e0*/  LOP3.LUT R171, R171, 0xffff, RZ, 0xc0, !PT ;  /* 0x0000ffffabab7812 */ /* 0x000fe200078ec0ff */
[----:B------:R-:W1:Y:S01]  /*f3f0*/  MUFU.EX2 R195, R195 ;  /* 0x000000c300c37308 */ /* 0x000e620000000800 */
[----:B------:R-:W-:Y:S01]  /*f400*/  FSEL R197, R197, RZ, P5 ;  /* 0x000000ffc5c57208 */ /* 0x000fe20002800000 */
[--C-:B------:R-:W-:Y:S01]  /*f410*/  FFMA.FTZ R190, R5, c[0x0][0x23c], -R200.reuse ;  /* 0x00008f0005be7a23 */ /* 0x100fe200000108c8 */
[----:B------:R-:W-:Y:S01]  /*f420*/  ISETP.GE.U32.AND P1, PT, R252, R171, PT ;  /* 0x000000abfc00720c */ /* 0x000fe20003f26070 */
[----:B------:R-:W-:Y:S01]  /*f430*/  FFMA.FTZ R199, R7, c[0x0][0x23c], -R200 ;  /* 0x00008f0007c77a23 */ /* 0x000fe200000108c8 */
[--C-:B------:R-:W-:Y:S01]  /*f440*/  SHF.R.U32.HI R185, RZ, 0x18, R184.reuse ;  /* 0x00000018ffb97819 */ /* 0x100fe200000116b8 */
[--C-:B------:R-:W-:Y:S01]  /*f450*/  FFMA.FTZ R202, R202, c[0x0][0x23c], -R197.reuse ;  /* 0x00008f00caca7a23 */ /* 0x100fe200000108c5 */
[----:B------:R-:W-:Y:S01]  /*f460*/  SHF.R.U32.HI R184, RZ, 0x10, R184 ;  /* 0x00000010ffb87819 */ /* 0x000fe200000116b8 */
[--C-:B------:R-:W-:Y:S01]  /*f470*/  FFMA.FTZ R171, R204, c[0x0][0x23c], -R197.reuse ;  /* 0x00008f00ccab7a23 */ /* 0x100fe200000108c5 */
[----:B------:R-:W-:Y:S01]  /*f480*/  LOP3.LUT R182, R186, 0xffff, RZ, 0xc0, !PT ;  /* 0x0000ffffbab67812 */ /* 0x000fe200078ec0ff */
[--C-:B------:R-:W-:Y:S01]  /*f490*/  FFMA.FTZ R196, R196, c[0x0][0x23c], -R197.reuse ;  /* 0x00008f00c4c47a23 */ /* 0x100fe200000108c5 */
[----:B------:R-:W-:Y:S01]  /*f4a0*/  MUFU.EX2 R191, R191 ;  /* 0x000000bf00bf7308 */ /* 0x000fe20000000800 */
[--C-:B------:R-:W-:Y:S01]  /*f4b0*/  FFMA.FTZ R193, R192, c[0x0][0x23c], -R197.reuse ;  /* 0x00008f00c0c17a23 */ /* 0x100fe200000108c5 */
[----:B------:R-:W-:Y:S01]  /*f4c0*/  SHF.R.U32.HI R182, RZ, 0x8, R182 ;  /* 0x00000008ffb67819 */ /* 0x000fe200000116b6 */
[----:B------:R-:W-:Y:S01]  /*f4d0*/  FFMA.FTZ R192, R29, c[0x0][0x23c], -R200 ;  /* 0x00008f001dc07a23 */ /* 0x000fe200000108c8 */
[----:B------:R-:W-:Y:S01]  /*f4e0*/  LOP3.LUT R188, R183, UR9, R188, 0x96, !PT ;  /* 0x00000009b7bc7c12 */ /* 0x000fe2000f8e96bc */
[----:B------:R-:W-:Y:S01]  /*f4f0*/  FFMA.FTZ R233, R164, c[0x0][0x23c], -R197 ;  /* 0x00008f00a4e97a23 */ /* 0x000fe200000108c5 */
[----:B-1----:R-:W-:Y:S01]  /*f500*/  F2FP.BF16.PACK_AB R242, R195, R198 ;  /* 0x000000c6c3f2723e */ /* 0x002fe200000010ff */
[----:B------:R-:W-:Y:S01]  /*f510*/  FFMA.FTZ R234, R25, c[0x0][0x23c], -R200 ;  /* 0x00008f0019ea7a23 */ /* 0x000fe200000108c8 */
[----:B------:R-:W-:Y:S01]  /*f520*/  MUFU.EX2 R202, R202 ;  /* 0x000000ca00ca7308 */ /* 0x000fe20000000800 */
[----:B------:R-:W-:Y:S01]  /*f530*/  SHF.R.U32.HI R183, RZ, 0x10, R186 ;  /* 0x00000010ffb77819 */ /* 0x000fe200000116ba */
[----:B------:R-:W-:Y:S01]  /*f540*/  IMAD.WIDE.U32 R188, R188, -0x2daee0ad, RZ ;  /* 0xd2511f53bcbc7825 */ /* 0x000fe200078e00ff */
[----:B------:R-:W-:Y:S01]  /*f550*/  @!P3 HFMA2.BF16_V2 R178, -RZ.H0_H0, RZ.H0_H0, -R242.H0_H0 ;  /* 0x200000ffffb2b231 */ /* 0x000fe200003409f2 */
[----:B------:R-:W-:-:S02]  /*f560*/  PRMT R243, R242, 0x7632, R243 ;  /* 0x00007632f2f37816 */ /* 0x000fc400000000f3 */
[----:B------:R-:W-:Y:S01]  /*f570*/  LOP3.LUT R183, R183, 0xff, RZ, 0xc0, !PT ;  /* 0x000000ffb7b77812 */ /* 0x000fe200078ec0ff */
[--C-:B------:R-:W-:Y:S01]  /*f580*/  FFMA.FTZ R232, R232, c[0x0][0x23c], -R200.reuse ;  /* 0x00008f00e8e87a23 */ /* 0x100fe200000108c8 */
[----:B------:R-:W1:Y:S01]  /*f590*/  MUFU.EX2 R171, R171 ;  /* 0x000000ab00ab7308 */ /* 0x000e620000000800 */
[----:B------:R-:W-:Y:S01]  /*f5a0*/  PRMT R239, R242, 0x5410, R243 ;  /* 0x00005410f2ef7816 */ /* 0x000fe200000000f3 */
[----:B------:R-:W-:Y:S01]  /*f5b0*/  @!P1 HFMA2.BF16_V2 R177, -RZ.H0_H0, RZ.H0_H0, -R243.H0_H0 ;  /* 0x200000ffffb19231 */ /* 0x000fe200003409f3 */
[----:B------:R-:W-:Y:S01]  /*f5c0*/  @!P3 PRMT R242, R178, 0x5410, RZ ;  /* 0x00005410b2f2b816 */ /* 0x000fe200000000ff */
[--C-:B------:R-:W-:Y:S01]  /*f5d0*/  FFMA.FTZ R231, R231, c[0x0][0x23c], -R200.reuse ;  /* 0x00008f00e7e77a23 */ /* 0x100fe200000108c8 */
[----:B------:R-:W-:Y:S01]  /*f5e0*/  ISETP.GE.U32.AND P3, PT, R252, R185, PT ;  /* 0x000000b9fc00720c */ /* 0x000fe20003f66070 */
[--C-:B------:R-:W-:Y:S01]  /*f5f0*/  FFMA.FTZ R230, R21, c[0x0][0x23c], -R200.reuse ;  /* 0x00008f0015e67a23 */ /* 0x100fe200000108c8 */
[----:B------:R-:W-:Y:S01]  /*f600*/  LOP3.LUT R185, R184, 0xff, RZ, 0xc0, !PT ;  /* 0x000000ffb8b97812 */ /* 0x000fe200078ec0ff */
[----:B------:R-:W-:Y:S01]  /*f610*/  MUFU.EX2 R196, R196 ;  /* 0x000000c400c47308 */ /* 0x000fe20000000800 */
[----:B------:R-:W-:Y:S01]  /*f620*/  @!P1 PRMT R243, R177, 0x5410, RZ ;  /* 0x00005410b1f39816 */ /* 0x000fe200000000ff */
[--C-:B------:R-:W-:Y:S01]  /*f630*/  FFMA.FTZ R229, R229, c[0x0][0x23c], -R200.reuse ;  /* 0x00008f00e5e57a23 */ /* 0x100fe200000108c8 */
[----:B------:R-:W-:Y:S01]  /*f640*/  ISETP.GE.U32.AND P1, PT, R252, R185, PT ;  /* 0x000000b9fc00720c */ /* 0x000fe20003f26070 */
[--C-:B------:R-:W-:Y:S01]  /*f650*/  FFMA.FTZ R228, R23, c[0x0][0x23c], -R200.reuse ;  /* 0x00008f0017e47a23 */ /* 0x100fe200000108c8 */
[----:B------:R-:W-:Y:S01]  /*f660*/  LOP3.LUT R177, R182, 0xffff, RZ, 0xc0, !PT ;  /* 0x0000ffffb6b17812 */ /* 0x000fe200078ec0ff */
[----:B------:R-:W-:Y:S01]  /*f670*/  FFMA.FTZ R247, R247, c[0x0][0x23c], -R200 ;  /* 0x00008f00f7f77a23 */ /* 0x000fe200000108c8 */
[----:B------:R-:W-:Y:S01]  /*f680*/  LOP3.LUT R180, R189, UR5, R180, 0x96, !PT ;  /* 0x00000005bdb47c12 */ /* 0x000fe2000f8e96b4 */
[----:B------:R-:W2:Y:S01]  /*f690*/  MUFU.EX2 R193, R193 ;  /* 0x000000c100c17308 */ /* 0x000ea20000000800 */
[----:B-1----:R-:W-:Y:S01]  /*f6a0*/  F2FP.BF16.PACK_AB R240, R171, R202 ;  /* 0x000000caabf0723e */ /* 0x002fe200000010ff */
[--C-:B------:R-:W-:Y:S01]  /*f6b0*/  FFMA.FTZ R227, R227, c[0x0][0x23c], -R197.reuse ;  /* 0x00008f00e3e37a23 */ /* 0x100fe200000108c5 */
[----:B------:R-:W-:Y:S01]  /*f6c0*/  ISETP.GE.U32.AND P4, PT, R252, R181, PT ;  /* 0x000000b5fc00720c */ /* 0x000fe20003f86070 */
[----:B------:R-:W-:Y:S01]  /*f6d0*/  FFMA.FTZ R226, R226, c[0x0][0x23c], -R197 ;  /* 0x00008f00e2e27a23 */ /* 0x000fe200000108c5 */
[----:B------:R-:W-:Y:S01]  /*f6e0*/  PRMT R241, R240, 0x7632, R241 ;  /* 0x00007632f0f17816 */ /* 0x000fe200000000f1 */
[----:B------:R-:W-:Y:S01]  /*f6f0*/  FFMA.FTZ R225, R20, c[0x0][0x23c], -R197 ;  /* 0x00008f0014e17a23 */ /* 0x000fe200000108c5 */
[----:B------:R-:W-:Y:S01]  /*f700*/  LOP3.LUT R181, R188, 0xff, RZ, 0xc0, !PT ;  /* 0x000000ffbcb57812 */ /* 0x000fe200078ec0ff */
[----:B------:R-:W1:Y:S01]  /*f710*/  MUFU.EX2 R194, R194 ;  /* 0x000000c200c27308 */ /* 0x000e620000000800 */
[----:B------:R-:W-:Y:S01]  /*f720*/  @!P1 HFMA2.BF16_V2 R175, -RZ.H0_H0, RZ.H0_H0, -R240.H0_H0 ;  /* 0x200000ffffaf9231 */ /* 0x000fe200003409f0 */
[----:B------:R-:W-:Y:S01]  /*f730*/  PRMT R238, R240, 0x5410, R241 ;  /* 0x00005410f0ee7816 */ /* 0x000fe200000000f1 */
[----:B------:R-:W-:Y:S01]  /*f740*/  @!P3 HFMA2.BF16_V2 R176, -RZ.H0_H0, RZ.H0_H0, -R241.H0_H0 ;  /* 0x200000ffffb0b231 */ /* 0x000fe200003409f1 */
[----:B------:R-:W-:Y:S01]  /*f750*/  LOP3.LUT R186, R188, 0xffff, RZ, 0xc0, !PT ;  /* 0x0000ffffbcba7812 */ /* 0x000fe200078ec0ff */
[----:B------:R-:W-:Y:S01]  /*f760*/  FFMA.FTZ R189, R6, c[0x0][0x23c], -R200 ;  /* 0x00008f0006bd7a23 */ /* 0x000fe200000108c8 */
[----:B------:R-:W-:Y:S01]  /*f770*/  @!P1 PRMT R240, R175, 0x5410, RZ ;  /* 0x00005410aff09816 */ /* 0x000fe200000000ff */
[--C-:B------:R-:W-:Y:S01]  /*f780*/  FFMA.FTZ R224, R224, c[0x0][0x23c], -R197.reuse ;  /* 0x00008f00e0e07a23 */ /* 0x100fe200000108c5 */
[----:B------:R-:W-:Y:S01]  /*f790*/  ISETP.GE.U32.AND P1, PT, R252, R177, PT ;  /* 0x000000b1fc00720c */ /* 0x000fe20003f26070 */
[----:B------:R-:W-:Y:S01]  /*f7a0*/  MUFU.EX2 R192, R192 ;  /* 0x000000c000c07308 */ /* 0x000fe20000000800 */
[----:B------:R-:W-:Y:S01]  /*f7b0*/  @!P3 PRMT R241, R176, 0x5410, RZ ;  /* 0x00005410b0f1b816 */ /* 0x000fe200000000ff */
[--C-:B------:R-:W-:Y:S01]  /*f7c0*/  FFMA.FTZ R223, R22, c[0x0][0x23c], -R197.reuse ;  /* 0x00008f0016df7a23 */ /* 0x100fe200000108c5 */
[----:B--2---:R-:W-:Y:S01]  /*f7d0*/  F2FP.BF16.PACK_AB R185, R193, R196 ;  /* 0x000000c4c1b9723e */ /* 0x004fe200000010ff */
[--C-:B------:R-:W-:Y:S01]  /*f7e0*/  FFMA.FTZ R222, R222, c[0x0][0x23c], -R197.reuse ;  /* 0x00008f00dede7a23 */ /* 0x100fe200000108c5 */
[----:B------:R-:W-:Y:S01]  /*f7f0*/  ISETP.GE.U32.AND P3, PT, R252, R183, PT ;  /* 0x000000b7fc00720c */ /* 0x000fe20003f66070 */
[--C-:B------:R-:W-:Y:S01]  /*f800*/  FFMA.FTZ R220, R220, c[0x0][0x23c], -R197.reuse ;  /* 0x00008f00dcdc7a23 */ /* 0x100fe200000108c5 */
[----:B-1----:R-:W-:Y:S01]  /*f810*/  F2FP.BF16.PACK_AB R183, R194, R191 ;  /* 0x000000bfc2b7723e */ /* 0x002fe200000010ff */
[----:B------:R-:W1:Y:S01]  /*f820*/  MUFU.EX2 R221, R221 ;  /* 0x000000dd00dd7308 */ /* 0x000e620000000800 */
[----:B------:R-:W-:Y:S01]  /*f830*/  PRMT R184, R185, 0x7632, R184 ;  /* 0x00007632b9b87816 */ /* 0x000fe200000000b8 */
[--C-:B------:R-:W-:Y:S01]  /*f840*/  FFMA.FTZ R246, R246, c[0x0][0x23c], -R197.reuse ;  /* 0x00008f00f6f67a23 */ /* 0x100fe200000108c5 */
[----:B------:R-:W-:Y:S01]  /*f850*/  PRMT R182, R183, 0x7632, R182 ;  /* 0x00007632b7b67816 */ /* 0x000fe200000000b6 */
[----:B------:R-:W-:Y:S01]  /*f860*/  @!P4 HFMA2.BF16_V2 R174, -RZ.H0_H0, RZ.H0_H0, -R183.H0_H0 ;  /* 0x200000ffffaec231 */ /* 0x000fe200003409b7 */
[----:B------:R-:W-:Y:S01]  /*f870*/  LOP3.LUT R177, R180, 0xff, RZ, 0xc0, !PT ;  /* 0x000000ffb4b17812 */ /* 0x000fe200078ec0ff */
[----:B------:R-:W-:Y:S01]  /*f880*/  @!P2 HFMA2.BF16_V2 R24, -RZ.H0_H0, RZ.H0_H0, -R184.H0_H0 ;  /* 0x200000ffff18a231 */ /* 0x000fe200003409b8 */
[----:B------:R-:W-:Y:S01]  /*f890*/  PRMT R175, R185, 0x5410, R184 ;  /* 0x00005410b9af7816 */ /* 0x000fe200000000b8 */
[----:B------:R-:W-:Y:S01]  /*f8a0*/  @!P1 HFMA2.BF16_V2 R173, -RZ.H0_H0, RZ.H0_H0, -R182.H0_H0 ;  /* 0x200000ffffad9231 */ /* 0x000fe200003409b6 */
[--C-:B------:R-:W-:Y:S01]  /*f8b0*/  SHF.R.U32.HI R187, RZ, 0x10, R188.reuse ;  /* 0x00000010ffbb7819 */ /* 0x100fe200000116bc */
[----:B------:R-:W-:Y:S01]  /*f8c0*/  MUFU.EX2 R233, R233 ;  /* 0x000000e900e97308 */ /* 0x000fe20000000800 */
[----:B------:R-:W-:Y:S01]  /*f8d0*/  @!P2 PRMT R184, R24, 0x5410, RZ ;  /* 0x0000541018b8a816 */ /* 0x000fe200000000ff */
[----:B------:R-:W-:Y:S01]  /*f8e0*/  @!P3 HFMA2.BF16_V2 R172, -RZ.H0_H0, RZ.H0_H0, -R185.H0_H0 ;  /* 0x200000ffffacb231 */ /* 0x000fe200003409b9 */
[----:B------:R-:W-:Y:S01]  /*f8f0*/  SHF.R.U32.HI R179, RZ, 0x18, R188 ;  /* 0x00000018ffb37819 */ /* 0x000fe200000116bc */
[----:B------:R-:W-:Y:S01]  /*f900*/  FFMA.FTZ R188, R166, c[0x0][0x23c], -R197 ;  /* 0x00008f00a6bc7a23 */ /* 0x000fe200000108c5 */
[----:B------:R-:W-:Y:S01]  /*f910*/  PRMT R235, R183, 0x5410, R182 ;  /* 0x00005410b7eb7816 */ /* 0x000fe200000000b6 */
[----:B------:R-:W-:Y:S01]  /*f920*/  STG.E.U16 [R16.64+-0x100], R242 ;  /* 0xffff00f210007986 */ /* 0x000fe2000c10151a */
[----:B------:R-:W-:Y:S01]  /*f930*/  ISETP.GE.U32.AND P2, PT, R252, R177, PT ;  /* 0x000000b1fc00720c */ /* 0x000fe20003f46070 */
[----:B------:R-:W-:Y:S01]  /*f940*/  MUFU.EX2 R190, R190 ;  /* 0x000000be00be7308 */ /* 0x000fe20000000800 */
[----:B------:R-:W-:Y:S01]  /*f950*/  @!P1 PRMT R182, R173, 0x5410, RZ ;  /* 0x00005410adb69816 */ /* 0x000fe200000000ff */
[----:B------:R-:W-:Y:S01]  /*f960*/  STG.E.U16 [R16.64+-0xfe], R243 ;  /* 0xffff02f310007986 */ /* 0x000fe2000c10151a */
[----:B------:R-:W-:-:S02]  /*f970*/  LOP3.LUT R173, R180, 0xffff, RZ, 0xc0, !PT ;  /* 0x0000ffffb4ad7812 */ /* 0x000fc400078ec0ff */
[----:B------:R-:W-:Y:S02]  /*f980*/  ISETP.GE.U32.AND P1, PT, R252, R179, PT ;  /* 0x000000b3fc00720c */ /* 0x000fe40003f26070 */
[----:B------:R-:W-:Y:S01]  /*f990*/  SHF.R.U32.HI R173, RZ, 0x8, R173 ;  /* 0x00000008ffad7819 */ /* 0x000fe200000116ad */
[----:B------:R-:W2:Y:S01]  /*f9a0*/  MUFU.EX2 R188, R188 ;  /* 0x000000bc00bc7308 */ /* 0x000ea20000000800 */
[----:B-1----:R-:W-:Y:S02]  /*f9b0*/  F2FP.BF16.PACK_AB R179, R221, R192 ;  /* 0x000000c0ddb3723e */ /* 0x002fe400000010ff */
[----:B------:R-:W-:Y:S02]  /*f9c0*/  LOP3.LUT R173, R173, 0xffff, RZ, 0xc0, !PT ;  /* 0x0000ffffadad7812 */ /* 0x000fe400078ec0ff */
[----:B------:R-:W-:Y:S01]  /*f9d0*/  @!P3 PRMT R185, R172, 0x5410, RZ ;  /* 0x00005410acb9b816 */ /* 0x000fe200000000ff */
[----:B------:R-:W-:Y:S01]  /*f9e0*/  @!P2 HFMA2.BF16_V2 R30, -RZ.H0_H0, RZ.H0_H0, -R179.H0_H0 ;  /* 0x200000ffff1ea231 */ /* 0x000fe200003409b3 */
[----:B------:R-:W-:Y:S01]  /*f9f0*/  PRMT R178, R179, 0x7632, R178 ;  /* 0x00007632b3b27816 */ /* 0x000fe200000000b2 */
[----:B------:R-:W1:Y:S01]  /*fa00*/  MUFU.EX2 R189, R189 ;  /* 0x000000bd00bd7308 */ /* 0x000e620000000800 */
[----:B------:R-:W-:-:S02]  /*fa10*/  ISETP.GE.U32.AND P3, PT, R252, R173, PT ;  /* 0x000000adfc00720c */ /* 0x000fc40003f66070 */
[----:B------:R-:W-:Y:S02]  /*fa20*/  SHF.R.U32.HI R173, RZ, 0x18, R180 ;  /* 0x00000018ffad7819 */ /* 0x000fe400000116b4 */
[----:B------:R-:W-:Y:S02]  /*fa30*/  PRMT R24, R179, 0x5410, R178 ;  /* 0x00005410b3187816 */ /* 0x000fe400000000b2 */
[----:B------:R-:W-:Y:S01]  /*fa40*/  @!P2 PRMT R179, R30, 0x5410, RZ ;  /* 0x000054101eb3a816 */ /* 0x000fe200000000ff */
[----:B------:R-:W-:Y:S01]  /*fa50*/  MUFU.EX2 R234, R234 ;  /* 0x000000ea00ea7308 */ /* 0x000fe20000000800 */
[----:B------:R-:W-:Y:S02]  /*fa60*/  ISETP.GE.U32.AND P2, PT, R252, R173, PT ;  /* 0x000000adfc00720c */ /* 0x000fe40003f46070 */
[----:B------:R-:W-:Y:S02]  /*fa70*/  @!P4 PRMT R183, R174, 0x5410, RZ ;  /* 0x00005410aeb7c816 */ /* 0x000fe400000000ff */
[----:B------:R-:W-:Y:S01]  /*fa80*/  ISETP.GE.U32.AND P4, PT, R252, R181, PT ;  /* 0x000000b5fc00720c */ /* 0x000fe20003f86070 */
[----:B------:R-:W-:Y:S01]  /*fa90*/  @!P3 HFMA2.BF16_V2 R29, -RZ.H0_H0, RZ.H0_H0, -R178.H0_H0 ;  /* 0x200000ffff1db231 */ /* 0x000fe200003409b2 */
[----:B------:R-:W-:Y:S01]  /*faa0*/  SHF.R.U32.HI R180, RZ, 0x10, R180 ;  /* 0x00000010ffb47819 */ /* 0x000fe200000116b4 */
[----:B------:R-:W-:Y:S01]  /*fab0*/  MUFU.EX2 R227, R227 ;  /* 0x000000e300e37308 */ /* 0x000fe20000000800 */
[----:B--2---:R-:W-:-:S02]  /*fac0*/  F2FP.BF16.PACK_AB R181, R188, R233 ;  /* 0x000000e9bcb5723e */ /* 0x004fc400000010ff */
[----:B------:R-:W-:Y:S02]  /*fad0*/  LOP3.LUT R173, R180, 0xff, RZ, 0xc0, !PT ;  /* 0x000000ffb4ad7812 */ /* 0x000fe400078ec0ff */
[----:B------:R-:W-:Y:S02]  /*fae0*/  PRMT R180, R181, 0x7632, R180 ;  /* 0x00007632b5b47816 */ /* 0x000fe400000000b4 */
[----:B------:R-:W-:Y:S01]  /*faf0*/  LOP3.LUT R187, R187, 0xff, RZ, 0xc0, !PT ;  /* 0x000000ffbbbb7812 */ /* 0x000fe200078ec0ff */
[----:B------:R-:W-:Y:S01]  /*fb00*/  MUFU.EX2 R226, R226 ;  /* 0x000000e200e27308 */ /* 0x000fe20000000800 */
[----:B------:R-:W-:Y:S01]  /*fb10*/  SHF.R.U32.HI R186, RZ, 0x8, R186 ;  /* 0x00000008ffba7819 */ /* 0x000fe200000116ba */
[----:B------:R-:W-:Y:S01]  /*fb20*/  @!P2 HFMA2.BF16_V2 R11, -RZ.H0_H0, RZ.H0_H0, -R180.H0_H0 ;  /* 0x200000ffff0ba231 */ /* 0x000fe200003409b4 */
[----:B------:R-:W-:Y:S02]  /*fb30*/  @!P3 PRMT R178, R29, 0x5410, RZ ;  /* 0x000054101db2b816 */ /* 0x000fe400000000ff */
[----:B------:R-:W-:Y:S01]  /*fb40*/  ISETP.GE.U32.AND P3, PT, R252, R173, PT ;  /* 0x000000adfc00720c */ /* 0x000fe20003f66070 */
[----:B------:R-:W-:Y:S01]  /*fb50*/  IMAD.WIDE.U32 R172, R35, -0x326172a9, RZ ;  /* 0xcd9e8d5723ac7825 */ /* 0x000fe200078e00ff */
[----:B------:R-:W-:Y:S01]  /*fb60*/  PRMT R30, R181, 0x5410, R180 ;  /* 0x00005410b51e7816 */ /* 0x000fe200000000b4 */
[----:B------:R-:W-:Y:S01]  /*fb70*/  MUFU.EX2 R232, R232 ;  /* 0x000000e800e87308 */ /* 0x000fe20000000800 */
[----:B------:R-:W-:-:S02]  /*fb80*/  @!P2 PRMT R180, R11, 0x5410, RZ ;  /* 0x000054100bb4a816 */ /* 0x000fc400000000ff */
[----:B------:R-:W-:Y:S01]  /*fb90*/  ISETP.GE.U32.AND P2, PT, R252, R187, PT ;  /* 0x000000bbfc00720c */ /* 0x000fe20003f46070 */
[--C-:B------:R-:W-:Y:S01]  /*fba0*/  FFMA.FTZ R187, R4, c[0x0][0x23c], -R197.reuse ;  /* 0x00008f0004bb7a23 */ /* 0x100fe200000108c5 */
[----:B------:R-:W-:Y:S01]  /*fbb0*/  LOP3.LUT R11, R186, 0xffff, RZ, 0xc0, !PT ;  /* 0x0000ffffba0b7812 */ /* 0x000fe200078ec0ff */
[----:B------:R-:W-:Y:S01]  /*fbc0*/  FFMA.FTZ R186, R168, c[0x0][0x23c], -R197 ;  /* 0x00008f00a8ba7a23 */ /* 0x000fe200000108c5 */
[C-C-:B------:R-:W-:Y:S01]  /*fbd0*/  LOP3.LUT R35, R33.reuse, UR15, R172.reuse, 0x96, !PT ;  /* 0x0000000f21237c12 */ /* 0x140fe2000f8e96ac */
[----:B------:R-:W-:Y:S01]  /*fbe0*/  MUFU.EX2 R231, R231 ;  /* 0x000000e700e77308 */ /* 0x000fe20000000800 */
[----:B------:R-:W-:Y:S01]  /*fbf0*/  FSEL R174, R2, RZ, P6 ;  /* 0x000000ff02ae7208 */ /* 0x000fe20003000000 */
[----:B------:R-:W-:Y:S01]  /*fc00*/  @!P3 HFMA2.BF16_V2 R18, -RZ.H0_H0, RZ.H0_H0, -R181.H0_H0 ;  /* 0x200000ffff12b231 */ /* 0x000fe200003409b5 */
[----:B------:R-:W-:Y:S01]  /*fc10*/  LOP3.LUT R172, R33, UR15, R172, 0x96, !PT ;  /* 0x0000000f21ac7c12 */ /* 0x000fe2000f8e96ac */
[----:B------:R-:W-:-:S03]  /*fc20*/  IMAD.WIDE.U32 R200, R35, -0x2daee0ad, RZ ;  /* 0xd2511f5323c87825 */ /* 0x000fc600078e00ff */
[----:B------:R-:W-:Y:S01]  /*fc30*/  @!P3 PRMT R181, R18, 0x5410, RZ ;  /* 0x0000541012b5b816 */ /* 0x000fe200000000ff */
[----:B------:R-:W-:Y:S01]  /*fc40*/  MUFU.EX2 R187, R187 ;  /* 0x000000bb00bb7308 */ /* 0x000fe20000000800 */
[----:B------:R-:W-:Y:S02]  /*fc50*/  ISETP.GE.U32.AND P3, PT, R252, R11, PT ;  /* 0x0000000bfc00720c */ /* 0x000fe40003f66070 */
[----:B-1----:R-:W-:-:S04]  /*fc60*/  F2FP.BF16.PACK_AB R18, R189, R190 ;  /* 0x000000bebd12723e */ /* 0x002fc800000010ff */
[C---:B------:R-:W-:Y:S01]  /*fc70*/  PRMT R11, R18.reuse, 0x7632, R11 ;  /* 0x00007632120b7816 */ /* 0x040fe2000000000b */
[----:B------:R-:W1:Y:S01]  /*fc80*/  MUFU.EX2 R186, R186 ;  /* 0x000000ba00ba7308 */ /* 0x000e620000000800 */
[----:B------:R-:W-:Y:S02]  /*fc90*/  @!P4 HFMA2.BF16_V2 R169, -RZ.H0_H0, RZ.H0_H0, -R18.H0_H0 ;  /* 0x200000ffffa9c231 */ /* 0x000fe40000340912 */
[----:B------:R-:W-:-:S03]  /*fca0*/  PRMT R29, R18, 0x5410, R11 ;  /* 0x00005410121d7816 */ /* 0x000fc6000000000b */
[----:B------:R-:W-:Y:S01]  /*fcb0*/  @!P3 HFMA2.BF16_V2 R28, -RZ.H0_H0, RZ.H0_H0, -R11.H0_H0 ;  /* 0x200000ffff1cb231 */ /* 0x000fe2000034090b */
[----:B------:R-:W-:Y:S01]  /*fcc0*/  @!P4 PRMT R18, R169, 0x5410, RZ ;  /* 0x00005410a912c816 */ /* 0x000fe200000000ff */
[----:B------:R-:W-:Y:S03]  /*fcd0*/  MUFU.EX2 R225, R225 ;  /* 0x000000e100e17308 */ /* 0x000fe60000000800 */
[----:B------:R-:W-:Y:S02]  /*fce0*/  @!P3 PRMT R11, R28, 0x5410, RZ ;  /* 0x000054101c0bb816 */ /* 0x000fe400000000ff */
[----:B-1----:R-:W-:-:S03]  /*fcf0*/  F2FP.BF16.PACK_AB R177, R186, R187 ;  /* 0x000000bbbab1723e */ /* 0x002fc600000010ff */
[----:B------:R-:W-:Y:S01]  /*fd00*/  MUFU.EX2 R224, R224 ;  /* 0x000000e000e07308 */ /* 0x000fe20000000800 */
[----:B------:R-:W-:Y:S01]  /*fd10*/  PRMT R176, R177, 0x7632, R176 ;  /* 0x00007632b1b07816 */ /* 0x000fe200000000b0 */
[----:B------:R-:W-:-:S03]  /*fd20*/  @!P2 HFMA2.BF16_V2 R168, -RZ.H0_H0, RZ.H0_H0, -R177.H0_H0 ;  /* 0x200000ffffa8a231 */ /* 0x000fc600003409b1 */
[----:B------:R-:W-:Y:S01]  /*fd30*/  PRMT R28, R177, 0x5410, R176 ;  /* 0x00005410b11c7816 */ /* 0x000fe200000000b0 */
[----:B------:R-:W-:Y:S01]  /*fd40*/  @!P1 HFMA2.BF16_V2 R167, -RZ.H0_H0, RZ.H0_H0, -R176.H0_H0 ;  /* 0x200000ffffa79231 */ /* 0x000fe200003409b0 */
[----:B------:R-:W-:Y:S01]  /*fd50*/  @!P2 PRMT R177, R168, 0x5410, RZ ;  /* 0x00005410a8b1a816 */ /* 0x000fe200000000ff */
[----:B------:R-:W-:Y:S03]  /*fd60*/  MUFU.EX2 R230, R230 ;  /* 0x000000e600e67308 */ /* 0x000fe60000000800 */
[----:B------:R-:W-:Y:S02]  /*fd70*/  @!P1 PRMT R176, R167, 0x5410, RZ ;  /* 0x00005410a7b09816 */ /* 0x000fe400000000ff */
[C-C-:B------:R-:W-:Y:S02]  /*fd80*/  LOP3.LUT R167, R173.reuse, UR16, R170.reuse, 0x96, !PT ;  /* 0x00000010ada77c12 */ /* 0x140fe4000f8e96aa */
[----:B------:R-:W-:Y:S01]  /*fd90*/  LOP3.LUT R170, R173, UR16, R170, 0x96, !PT ;  /* 0x00000010adaa7c12 */ /* 0x000fe2000f8e96aa */
[----:B------:R-:W-:Y:S02]  /*fda0*/  MUFU.EX2 R229, R229 ;  /* 0x000000e500e57308 */ /* 0x000fe40000000800 */
[----:B------:R-:W-:-:S04]  /*fdb0*/  IMAD.WIDE.U32 R168, R167, -0x2daee0ad, RZ ;  /* 0xd2511f53a7a87825 */ /* 0x000fc800078e00ff */
[----:B------:R-:W-:Y:S01]  /*fdc0*/  FADD.FTZ R167, R19, -R174 ;  /* 0x800000ae13a77221 */ /* 0x000fe20000010000 */
[----:B------:R-:W-:Y:S01]  /*fdd0*/  LOP3.LUT R35, R169, UR14, R34, 0x96, !PT ;  /* 0x0000000ea9237c12 */ /* 0x000fe2000f8e9622 */
[----:B------:R-:W-:Y:S01]  /*fde0*/  MUFU.EX2 R228, R228 ;  /* 0x000000e400e47308 */ /* 0x000fe20000000800 */
[----:B------:R-:W-:Y:S01]  /*fdf0*/  LOP3.LUT R168, R201, UR12, R168, 0x96, !PT ;  /* 0x0000000cc9a87c12 */ /* 0x000fe2000f8e96a8 */
[----:B------:R-:W-:Y:S01]  /*fe00*/  FMUL.FTZ R197, R167, c[0x0][0x23c] ;  /* 0x00008f00a7c57a20 */ /* 0x000fe20000410000 */
[----:B------:R-:W-:Y:S01]  /*fe10*/  FSEL R174, R0, RZ, P5 ;  /* 0x000000ff00ae7208 */ /* 0x000fe20002800000 */
[----:B------:R-:W-:-:S04]  /*fe20*/  IMAD.WIDE.U32 R204, R35, -0x326172a9, RZ ;  /* 0xcd9e8d5723cc7825 */ /* 0x000fc800078e00ff */
[----:B------:R-:W-:Y:S01]  /*fe30*/  IMAD.WIDE.U32 R168, R168, -0x326172a9, RZ ;  /* 0xcd9e8d57a8a87825 */ /* 0x000fe200078e00ff */
[----:B------:R-:W-:Y:S01]  /*fe40*/  LOP3.LUT R19, R205, UR13, R32, 0x96, !PT ;  /* 0x0000000dcd137c12 */ /* 0x000fe2000f8e9620 */
[----:B------:R-:W1:Y:S02]  /*fe50*/  MUFU.EX2 R197, R197 ;  /* 0x000000c500c57308 */ /* 0x000e640000000800 */
[----:B------:R-:W-:Y:S02]  /*fe60*/  FADD.FTZ R35, R3, -R174 ;  /* 0x800000ae03237221 */ /* 0x000fe40000010000 */
[----:B------:R-:W-:-:S04]  /*fe70*/  IMAD.WIDE.U32 R206, R19, -0x2daee0ad, RZ ;  /* 0xd2511f5313ce7825 */ /* 0x000fc800078e00ff */
[----:B------:R-:W-:Y:S01]  /*fe80*/  MUFU.EX2 R220, R220 ;  /* 0x000000dc00dc7308 */ /* 0x000fe20000000800 */
[----:B------:R-:W-:Y:S02]  /*fe90*/  LOP3.LUT R19, R207, UR10, R200, 0x96, !PT ;  /* 0x0000000acf137c12 */ /* 0x000fe4000f8e96c8 */
[----:B------:R-:W-:-:S05]  /*fea0*/  LOP3.LUT R200, R169, UR11, R204, 0x96, !PT ;  /* 0x0000000ba9c87c12 */ /* 0x000fca000f8e96cc */
[----:B------:R-:W-:Y:S01]  /*feb0*/  IMAD.WIDE.U32 R200, R200, -0x2daee0ad, RZ ;  /* 0xd2511f53c8c87825 */ /* 0x000fe200078e00ff */
[----:B------:R-:W-:Y:S03]  /*fec0*/  MUFU.EX2 R223, R223 ;  /* 0x000000df00df7308 */ /* 0x000fe60000000800 */
[----:B-1----:R-:W-:Y:S01]  /*fed0*/  FFMA.FTZ R198, R249, R197, R198 ;  /* 0x000000c5f9c67223 */ /* 0x002fe200000100c6 */
[----:B------:R-:W-:Y:S01]  /*fee0*/  LOP3.LUT R204, R201, UR8, R206, 0x96, !PT ;  /* 0x00000008c9cc7c12 */ /* 0x000fe2000f8e96ce */
[----:B------:R-:W-:-:S03]  /*fef0*/  IMAD.WIDE.U32 R206, R19, -0x326172a9, RZ ;  /* 0xcd9e8d5713ce7825 */ /* 0x000fc600078e00ff */
[----:B------:R-:W-:Y:S01]  /*ff00*/  MUFU.EX2 R222, R222 ;  /* 0x000000de00de7308 */ /* 0x000fe20000000800 */
[----:B------:R-:W-:Y:S01]  /*ff10*/  IMAD.WIDE.U32 R204, R204, -0x326172a9, RZ ;  /* 0xcd9e8d57cccc7825 */ /* 0x000fe200078e00ff */
[----:B------:R-:W-:Y:S02]  /*ff20*/  LOP3.LUT R174, R207, UR9, R168, 0x96, !PT ;  /* 0x00000009cfae7c12 */ /* 0x000fe4000f8e96a8 */
[----:B------:R-:W-:Y:S01]  /*ff30*/  F2FP.BF16.PACK_AB R207, R226, R227 ;  /* 0x000000e3e2cf723e */ /* 0x000fe200000010ff */
[-C--:B------:R-:W-:Y:S01]  /*ff40*/  FMUL.FTZ R160, R160, R197.reuse ;  /* 0x000000c5a0a07220 */ /* 0x080fe20000410000 */
[----:B------:R-:W-:Y:S01]  /*ff50*/  LOP3.LUT R19, R205, UR4, R206, 0x96, !PT ;  /* 0x00000004cd137c12 */ /* 0x000fe2000f8e96ce */
[-C--:B------:R-:W-:Y:S01]  /*ff60*/  FMUL.FTZ R161, R161, R197.reuse ;  /* 0x000000c5a1a17220 */ /* 0x080fe20000410000 */
[----:B------:R-:W-:Y:S01]  /*ff70*/  SHF.R.U32.HI R201, RZ, 0x18, R204 ;  /* 0x00000018ffc97819 */ /* 0x000fe200000116cc */
[-C--:B------:R-:W-:Y:S01]  /*ff80*/  FMUL.FTZ R156, R156, R197.reuse ;  /* 0x000000c59c9c7220 */ /* 0x080fe20000410000 */
[----:B------:R-:W-:Y:S01]  /*ff90*/  LOP3.LUT R169, R19, 0xff, RZ, 0xc0, !PT ;  /* 0x000000ff13a97812 */ /* 0x000fe200078ec0ff */
[-C--:B------:R-:W-:Y:S01]  /*ffa0*/  FMUL.FTZ R157, R157, R197.reuse ;  /* 0x000000c59d9d7220 */ /* 0x080fe20000410000 */
[----:B------:R-:W-:Y:S01]  /*ffb0*/  LOP3.LUT R168, R19, 0xffff, RZ, 0xc0, !PT ;  /* 0x0000ffff13a87812 */ /* 0x000fe200078ec0ff */
[-C--:B------:R-:W-:Y:S01]  /*ffc0*/  FMUL.FTZ R36, R36, R197.reuse ;  /* 0x000000c524247220 */ /* 0x080fe20000410000 */
[--C-:B------:R-:W-:Y:S01]  /*ffd0*/  SHF.R.U32.HI R167, RZ, 0x18, R19.reuse ;  /* 0x00000018ffa77819 */ /* 0x100fe20000011613 */
[-C--:B------:R-:W-:Y:S01]  /*ffe0*/  FMUL.FTZ R37, R37, R197.reuse ;  /* 0x000000c525257220 */ /* 0x080fe20000410000 */
[----:B------:R-:W-:Y:S01]  /*fff0*/  SHF.R.U32.HI R19, RZ, 0x10, R19 ;  /* 0x00000010ff137819 */ /* 0x000fe20000011613 */
[-C--:B------:R-:W-:Y:S01]  /*10000*/  FMUL.FTZ R40, R40, R197.reuse ;  /* 0x000000c528287220 */ /* 0x080fe20000410000 */
[----:B------:R-:W-:Y:S01]  /*10010*/  SHF.R.U32.HI R168, RZ, 0x8, R168 ;  /* 0x00000008ffa87819 */ /* 0x000fe200000116a8 */
[-C--:B------:R-:W-:Y:S01]  /*10020*/  FMUL.FTZ R41, R41, R197.reuse ;  /* 0x000000c529297220 */ /* 0x080fe20000410000 */
[----:B------:R-:W-:Y:S01]  /*10030*/  LOP3.LUT R19, R19, 0xff, RZ, 0xc0, !PT ;  /* 0x000000ff13137812 */ /* 0x000fe200078ec0ff */
[----:B------:R-:W-:Y:S01]  /*10040*/  FMUL.FTZ R44, R44, R197 ;  /* 0x000000c52c2c7220 */ /* 0x000fe20000410000 */
[C---:B------:R-:W-:Y:S01]  /*10050*/  ISETP.GE.U32.AND P3, PT, R252.reuse, R169, PT ;  /* 0x000000a9fc00720c */ /* 0x040fe20003f66070 */
[----:B------:R-:W-:Y:S01]  /*10060*/  FMUL.FTZ R45, R45, R197 ;  /* 0x000000c52d2d7220 */ /* 0x000fe20000410000 */
[----:B------:R-:W-:Y:S01]  /*10070*/  ISETP.GE.U32.AND P6, PT, R252, R19, PT ;  /* 0x00000013fc00720c */ /* 0x000fe20003fc6070 */
[-C--:B------:R-:W-:Y:S01]  /*10080*/  FMUL.FTZ R48, R48, R197.reuse ;  /* 0x000000c530307220 */ /* 0x080fe20000410000 */
[----:B------:R-:W-:Y:S01]  /*10090*/  LOP3.LUT R19, R204, 0xff, RZ, 0xc0, !PT ;  /* 0x000000ffcc137812 */ /* 0x000fe200078ec0ff */
[-C--:B------:R-:W-:Y:S01]  /*100a0*/  FMUL.FTZ R49, R49, R197.reuse ;  /* 0x000000c531317220 */ /* 0x080fe20000410000 */
[----:B------:R-:W-:Y:S01]  /*100b0*/  LOP3.LUT R169, R168, 0xffff, RZ, 0xc0, !PT ;  /* 0x0000ffffa8a97812 */ /* 0x000fe200078ec0ff */
[----:B------:R-:W-:Y:S01]  /*100c0*/  FMUL.FTZ R52, R52, R197 ;  /* 0x000000c534347220 */ /* 0x000fe20000410000 */
[C---:B------:R-:W-:Y:S01]  /*100d0*/  ISETP.GE.U32.AND P2, PT, R252.reuse, R19, PT ;  /* 0x00000013fc00720c */ /* 0x040fe20003f46070 */
[----:B------:R-:W-:Y:S01]  /*100e0*/  FMUL.FTZ R53, R53, R197 ;  /* 0x000000c535357220 */ /* 0x000fe20000410000 */
[C---:B------:R-:W-:Y:S01]  /*100f0*/  ISETP.GE.U32.AND P5, PT, R252.reuse, R169, PT ;  /* 0x000000a9fc00720c */ /* 0x040fe20003fa6070 */
[----:B------:R-:W-:Y:S01]  /*10100*/  FMUL.FTZ R169, R35, c[0x0][0x23c] ;  /* 0x00008f0023a97a20 */ /* 0x000fe20000410000 */
[----:B------:R-:W1:Y:S01]  /*10110*/  MUFU.EX2 R19, R199 ;  /* 0x000000c700137308 */ /* 0x000e620000000800 */
[----:B------:R-:W-:Y:S01]  /*10120*/  ISETP.GE.U32.AND P4, PT, R252, R167, PT ;  /* 0x000000a7fc00720c */ /* 0x000fe20003f86070 */
[-C--:B------:R-:W-:Y:S01]  /*10130*/  FMUL.FTZ R56, R56, R197.reuse ;  /* 0x000000c538387220 */ /* 0x080fe20000410000 */
[----:B------:R-:W-:Y:S01]  /*10140*/  LOP3.LUT R167, R204, 0xffff, RZ, 0xc0, !PT ;  /* 0x0000ffffcca77812 */ /* 0x000fe200078ec0ff */
[-C--:B------:R-:W-:Y:S01]  /*10150*/  FMUL.FTZ R57, R57, R197.reuse ;  /* 0x000000c539397220 */ /* 0x080fe20000410000 */
[----:B------:R-:W-:Y:S01]  /*10160*/  SHF.R.U32.HI R35, RZ, 0x10, R204 ;  /* 0x00000010ff237819 */ /* 0x000fe200000116cc */
[-C--:B------:R-:W-:Y:S01]  /*10170*/  FMUL.FTZ R60, R60, R197.reuse ;  /* 0x000000c53c3c7220 */ /* 0x080fe20000410000 */
[----:B------:R-:W-:Y:S01]  /*10180*/  PRMT R206, R207, 0x7632, R206 ;  /* 0x00007632cfce7816 */ /* 0x000fe200000000ce */
[----:B------:R-:W2:Y:S01]  /*10190*/  MUFU.EX2 R169, R169 ;  /* 0x000000a900a97308 */ /* 0x000ea20000000800 */
[----:B------:R-:W-:Y:S01]  /*101a0*/  FMUL.FTZ R61, R61, R197 ;  /* 0x000000c53d3d7220 */ /* 0x000fe20000410000 */
[----:B------:R-:W-:Y:S01]  /*101b0*/  ISETP.GE.U32.AND P1, PT, R252, R201, PT ;  /* 0x000000c9fc00720c */ /* 0x000fe20003f26070 */
[-C--:B------:R-:W-:Y:S01]  /*101c0*/  FMUL.FTZ R64, R64, R197.reuse ;  /* 0x000000c540407220 */ /* 0x080fe20000410000 */
[----:B------:R-:W-:Y:S01]  /*101d0*/  @!P6 HFMA2.BF16_V2 R31, -RZ.H0_H0, RZ.H0_H0, -R207.H0_H0 ;  /* 0x200000ffff1fe231 */ /* 0x000fe200003409cf */
[-C--:B------:R-:W-:Y:S01]  /*101e0*/  FMUL.FTZ R65, R65, R197.reuse ;  /* 0x000000c541417220 */ /* 0x080fe20000410000 */
[----:B------:R-:W-:Y:S01]  /*101f0*/  @!P4 HFMA2.BF16_V2 R164, -RZ.H0_H0, RZ.H0_H0, -R206.H0_H0 ;  /* 0x200000ffffa4c231 */ /* 0x000fe200003409ce */
[----:B------:R-:W-:Y:S01]  /*10200*/  FMUL.FTZ R68, R68, R197 ;  /* 0x000000c544447220 */ /* 0x000fe20000410000 */
[----:B-1----:R-:W-:Y:S01]  /*10210*/  F2FP.BF16.PACK_AB R205, R234, R19 ;  /* 0x00000013eacd723e */ /* 0x002fe200000010ff */
[-C--:B------:R-:W-:Y:S01]  /*10220*/  FMUL.FTZ R69, R69, R197.reuse ;  /* 0x000000c545457220 */ /* 0x080fe20000410000 */
[----:B------:R-:W-:Y:S01]  /*10230*/  SHF.R.U32.HI R167, RZ, 0x8, R167 ;  /* 0x00000008ffa77819 */ /* 0x000fe200000116a7 */
[-C--:B------:R-:W-:Y:S01]  /*10240*/  FMUL.FTZ R72, R72, R197.reuse ;  /* 0x000000c548487220 */ /* 0x080fe20000410000 */
[----:B------:R-:W-:Y:S01]  /*10250*/  PRMT R204, R205, 0x7632, R204 ;  /* 0x00007632cdcc7816 */ /* 0x000fe200000000cc */
[----:B------:R-:W-:Y:S01]  /*10260*/  @!P3 HFMA2.BF16_V2 R166, -RZ.H0_H0, RZ.H0_H0, -R205.H0_H0 ;  /* 0x200000ffffa6b231 */ /* 0x000fe200003409cd */
[----:B------:R-:W-:Y:S01]  /*10270*/  FMUL.FTZ R73, R73, R197 ;  /* 0x000000c549497220 */ /* 0x000fe20000410000 */
[----:B------:R-:W-:Y:S01]  /*10280*/  LOP3.LUT R167, R167, 0xffff, RZ, 0xc0, !PT ;  /* 0x0000ffffa7a77812 */ /* 0x000fe200078ec0ff */
[----:B--2---:R-:W-:Y:S01]  /*10290*/  FFMA.FTZ R168, R248, R169, R202 ;  /* 0x000000a9f8a87223 */ /* 0x004fe200000100ca */
        /* <DEDUP_REMOVED lines=41> */
[----:B------:R-:W-:Y:S01]  /*10530*/  LOP3.LUT R197, R35, 0xff, RZ, 0xc0, !PT ;  /* 0x000000ff23c57812 */ /* 0x000fe200078ec0ff */
[----:B------:R-:W-:Y:S01]  /*10540*/  IMAD.WIDE.U32 R202, R174, -0x2daee0ad, RZ ;  /* 0xd2511f53aeca7825 */ /* 0x000fe200078e00ff */
[----:B------:R-:W-:Y:S02]  /*10550*/  PRMT R35, R205, 0x5410, R204 ;  /* 0x00005410cd237816 */ /* 0x000fe400000000cc */
[----:B------:R-:W-:Y:S01]  /*10560*/  @!P3 PRMT R205, R166, 0x5410, RZ ;  /* 0x00005410a6cdb816 */ /* 0x000fe200000000ff */
[----:B------:R-:W-:Y:S01]  /*10570*/  FMUL.FTZ R162, R162, R169 ;  /* 0x000000a9a2a27220 */ /* 0x000fe20000410000 */
[----:B------:R-:W-:Y:S01]  /*10580*/  ISETP.GE.U32.AND P3, PT, R252, R197, PT ;  /* 0x000000c5fc00720c */ /* 0x000fe20003f66070 */
[-C--:B------:R-:W-:Y:S01]  /*10590*/  FMUL.FTZ R163, R163, R169.reuse ;  /* 0x000000a9a3a37220 */ /* 0x080fe20000410000 */
[----:B------:R-:W-:Y:S01]  /*105a0*/  LOP3.LUT R197, R203, UR5, R200, 0x96, !PT ;  /* 0x00000005cbc57c12 */ /* 0x000fe2000f8e96c8 */
[-C--:B------:R-:W-:Y:S01]  /*105b0*/  FMUL.FTZ R158, R158, R169.reuse ;  /* 0x000000a99e9e7220 */ /* 0x080fe20000410000 */
[----:B------:R-:W-:Y:S01]  /*105c0*/  LOP3.LUT R201, R202, 0xff, RZ, 0xc0, !PT ;  /* 0x000000ffcac97812 */ /* 0x000fe200078ec0ff */
[-C--:B------:R-:W-:Y:S01]  /*105d0*/  FMUL.FTZ R159, R159, R169.reuse ;  /* 0x000000a99f9f7220 */ /* 0x080fe20000410000 */
[----:B------:R-:W-:Y:S01]  /*105e0*/  PRMT R174, R207, 0x5410, R206 ;  /* 0x00005410cfae7816 */ /* 0x000fe200000000ce */
[-C--:B------:R-:W-:Y:S01]  /*105f0*/  FMUL.FTZ R38, R38, R169.reuse ;  /* 0x000000a926267220 */ /* 0x080fe20000410000 */
[----:B------:R-:W-:Y:S01]  /*10600*/  @!P4 PRMT R206, R164, 0x5410, RZ ;  /* 0x00005410a4cec816 */ /* 0x000fe200000000ff */
[----:B------:R-:W-:Y:S01]  /*10610*/  FMUL.FTZ R39, R39, R169 ;  /* 0x000000a927277220 */ /* 0x000fe20000410000 */
[----:B------:R-:W-:Y:S01]  /*10620*/  ISETP.GE.U32.AND P4, PT, R252, R201, PT ;  /* 0x000000c9fc00720c */ /* 0x000fe20003f86070 */
[-C--:B------:R-:W-:Y:S01]  /*10630*/  FMUL.FTZ R42, R42, R169.reuse ;  /* 0x000000a92a2a7220 */ /* 0x080fe20000410000 */
[--C-:B------:R-:W-:Y:S01]  /*10640*/  SHF.R.U32.HI R164, RZ, 0x10, R197.reuse ;  /* 0x00000010ffa47819 */ /* 0x100fe200000116c5 */
[-C--:B------:R-:W-:Y:S01]  /*10650*/  FMUL.FTZ R43, R43, R169.reuse ;  /* 0x000000a92b2b7220 */ /* 0x080fe20000410000 */
[----:B------:R-:W-:Y:S01]  /*10660*/  F2FP.BF16.PACK_AB R201, R231, R232 ;  /* 0x000000e8e7c9723e */ /* 0x000fe200000010ff */
[-C--:B------:R-:W-:Y:S01]  /*10670*/  FMUL.FTZ R46, R46, R169.reuse ;  /* 0x000000a92e2e7220 */ /* 0x080fe20000410000 */
[----:B------:R-:W-:Y:S01]  /*10680*/  @!P5 PRMT R204, R165, 0x5410, RZ ;  /* 0x00005410a5ccd816 */ /* 0x000fe200000000ff */
[-C--:B------:R-:W-:Y:S01]  /*10690*/  FMUL.FTZ R47, R47, R169.reuse ;  /* 0x000000a92f2f7220 */ /* 0x080fe20000410000 */
[----:B------:R-:W-:Y:S01]  /*106a0*/  LOP3.LUT R165, R164, 0xff, RZ, 0xc0, !PT ;  /* 0x000000ffa4a57812 */ /* 0x000fe200078ec0ff */
[----:B------:R-:W-:Y:S01]  /*106b0*/  @!P2 HFMA2.BF16_V2 R27, -RZ.H0_H0, RZ.H0_H0, -R201.H0_H0 ;  /* 0x200000ffff1ba231 */ /* 0x000fe200003409c9 */
[----:B------:R-:W-:Y:S01]  /*106c0*/  PRMT R200, R201, 0x7632, R200 ;  /* 0x00007632c9c87816 */ /* 0x000fe200000000c8 */
[-C--:B------:R-:W-:Y:S01]  /*106d0*/  FMUL.FTZ R50, R50, R169.reuse ;  /* 0x000000a932327220 */ /* 0x080fe20000410000 */
[----:B------:R-:W-:Y:S01]  /*106e0*/  @!P6 PRMT R207, R31, 0x5410, RZ ;  /* 0x000054101fcfe816 */ /* 0x000fe200000000ff */
[----:B------:R-:W-:Y:S01]  /*106f0*/  FMUL.FTZ R51, R51, R169 ;  /* 0x000000a933337220 */ /* 0x000fe20000410000 */
[----:B------:R-:W-:Y:S01]  /*10700*/  ISETP.GE.U32.AND P6, PT, R252, R165, PT ;  /* 0x000000a5fc00720c */ /* 0x000fe20003fc6070 */
[----:B------:R-:W-:Y:S01]  /*10710*/  FADD.FTZ R165, R171, R168 ;  /* 0x000000a8aba57221 */ /* 0x000fe20000010000 */
[----:B------:R-:W-:Y:S01]  /*10720*/  PRMT R171, R201, 0x5410, R200 ;  /* 0x00005410c9ab7816 */ /* 0x000fe200000000c8 */
[-C--:B------:R-:W-:Y:S01]  /*10730*/  FMUL.FTZ R54, R54, R169.reuse ;  /* 0x000000a936367220 */ /* 0x080fe20000410000 */
[----:B------:R-:W-:Y:S01]  /*10740*/  @!P2 PRMT R201, R27, 0x5410, RZ ;  /* 0x000054101bc9a816 */ /* 0x000fe200000000ff */
[-C--:B------:R-:W-:Y:S01]  /*10750*/  FMUL.FTZ R55, R55, R169.reuse ;  /* 0x000000a937377220 */ /* 0x080fe20000410000 */
[----:B------:R-:W-:Y:S01]  /*10760*/  LOP3.LUT R27, R197, 0xff, RZ, 0xc0, !PT ;  /* 0x000000ffc51b7812 */ /* 0x000fe200078ec0ff */
[-C--:B------:R-:W-:Y:S01]  /*10770*/  FMUL.FTZ R58, R58, R169.reuse ;  /* 0x000000a93a3a7220 */ /* 0x080fe20000410000 */
[----:B------:R-:W-:Y:S01]  /*10780*/  LOP3.LUT R166, R202, 0xffff, RZ, 0xc0, !PT ;  /* 0x0000ffffcaa67812 */ /* 0x000fe200078ec0ff */
[----:B------:R-:W-:Y:S01]  /*10790*/  FMUL.FTZ R59, R59, R169 ;  /* 0x000000a93b3b7220 */ /* 0x000fe20000410000 */
[----:B------:R-:W-:Y:S01]  /*107a0*/  F2FP.BF16.PACK_AB R203, R224, R225 ;  /* 0x000000e1e0cb723e */ /* 0x000fe200000010ff */
[----:B------:R-:W-:Y:S01]  /*107b0*/  FMUL.FTZ R62, R62, R169 ;  /* 0x000000a93e3e7220 */ /* 0x000fe20000410000 */
[C---:B------:R-:W-:Y:S01]  /*107c0*/  ISETP.GE.U32.AND P2, PT, R252.reuse, R27, PT ;  /* 0x0000001bfc00720c */ /* 0x040fe20003f46070 */
[----:B------:R-:W-:Y:S01]  /*107d0*/  FMUL.FTZ R63, R63, R169 ;  /* 0x000000a93f3f7220 */ /* 0x000fe20000410000 */
[----:B------:R-:W-:Y:S01]  /*107e0*/  SHF.R.U32.HI R27, RZ, 0x18, R197 ;  /* 0x00000018ff1b7819 */ /* 0x000fe200000116c5 */
[----:B------:R-:W-:Y:S01]  /*107f0*/  @!P3 HFMA2.BF16_V2 R23, -RZ.H0_H0, RZ.H0_H0, -R203.H0_H0 ;  /* 0x200000ffff17b231 */ /* 0x000fe200003409cb */
[----:B------:R-:W-:Y:S01]  /*10800*/  ISETP.GE.U32.AND P5, PT, R252, R167, PT ;  /* 0x000000a7fc00720c */ /* 0x000fe20003fa6070 */
[-C--:B------:R-:W-:Y:S01]  /*10810*/  FMUL.FTZ R66, R66, R169.reuse ;  /* 0x000000a942427220 */ /* 0x080fe20000410000 */
[----:B------:R-:W-:Y:S01]  /*10820*/  LOP3.LUT R197, R197, 0xffff, RZ, 0xc0, !PT ;  /* 0x0000ffffc5c57812 */ /* 0x000fe200078ec0ff */
[-C--:B------:R-:W-:Y:S01]  /*10830*/  FMUL.FTZ R67, R67, R169.reuse ;  /* 0x000000a943437220 */ /* 0x080fe20000410000 */
[--C-:B------:R-:W-:Y:S01]  /*10840*/  SHF.R.U32.HI R199, RZ, 0x10, R202.reuse ;  /* 0x00000010ffc77819 */ /* 0x100fe200000116ca */
[-C--:B------:R-:W-:Y:S01]  /*10850*/  FMUL.FTZ R70, R70, R169.reuse ;  /* 0x000000a946467220 */ /* 0x080fe20000410000 */
[--C-:B------:R-:W-:Y:S01]  /*10860*/  SHF.R.U32.HI R249, RZ, 0x18, R202.reuse ;  /* 0x00000018fff97819 */ /* 0x100fe200000116ca */
[-C--:B------:R-:W-:Y:S01]  /*10870*/  FMUL.FTZ R71, R71, R169.reuse ;  /* 0x000000a947477220 */ /* 0x080fe20000410000 */
[----:B------:R-:W-:Y:S01]  /*10880*/  PRMT R202, R203, 0x7632, R202 ;  /* 0x00007632cbca7816 */ /* 0x000fe200000000ca */
[-C--:B------:R-:W-:Y:S01]  /*10890*/  FMUL.FTZ R74, R74, R169.reuse ;  /* 0x000000a94a4a7220 */ /* 0x080fe20000410000 */
[----:B------:R-:W-:Y:S01]  /*108a0*/  SHF.R.U32.HI R197, RZ, 0x8, R197 ;  /* 0x00000008ffc57819 */ /* 0x000fe200000116c5 */
[-C--:B------:R-:W-:Y:S01]  /*108b0*/  FMUL.FTZ R75, R75, R169.reuse ;  /* 0x000000a94b4b7220 */ /* 0x080fe20000410000 */
[----:B------:R-:W-:Y:S01]  /*108c0*/  SHF.R.U32.HI R166, RZ, 0x8, R166 ;  /* 0x00000008ffa67819 */ /* 0x000fe200000116a6 */
[-C--:B------:R-:W-:Y:S01]  /*108d0*/  FMUL.FTZ R78, R78, R169.reuse ;  /* 0x000000a94e4e7220 */ /* 0x080fe20000410000 */
[----:B------:R-:W-:Y:S01]  /*108e0*/  @!P5 HFMA2.BF16_V2 R26, -RZ.H0_H0, RZ.H0_H0, -R200.H0_H0 ;  /* 0x200000ffff1ad231 */ /* 0x000fe200003409c8 */
[-C--:B------:R-:W-:Y:S01]  /*108f0*/  FMUL.FTZ R79, R79, R169.reuse ;  /* 0x000000a94f4f7220 */ /* 0x080fe20000410000 */
[----:B------:R-:W-:Y:S01]  /*10900*/  @!P1 HFMA2.BF16_V2 R25, -RZ.H0_H0, RZ.H0_H0, -R202.H0_H0 ;  /* 0x200000ffff199231 */ /* 0x000fe200003409ca */
[-C--:B------:R-:W-:Y:S01]  /*10910*/  FMUL.FTZ R82, R82, R169.reuse ;  /* 0x000000a952527220 */ /* 0x080fe20000410000 */
[----:B------:R-:W-:Y:S01]  /*10920*/  LOP3.LUT R199, R199, 0xff, RZ, 0xc0, !PT ;  /* 0x000000ffc7c77812 */ /* 0x000fe200078ec0ff */
[-C--:B------:R-:W-:Y:S01]  /*10930*/  FMUL.FTZ R83, R83, R169.reuse ;  /* 0x000000a953537220 */ /* 0x080fe20000410000 */
[----:B------:R-:W-:Y:S01]  /*10940*/  @!P5 PRMT R200, R26, 0x5410, RZ ;  /* 0x000054101ac8d816 */ /* 0x000fe200000000ff */
[----:B------:R-:W-:Y:S01]  /*10950*/  FMUL.FTZ R86, R86, R169 ;  /* 0x000000a956567220 */ /* 0x000fe20000410000 */
[C---:B------:R-:W-:Y:S01]  /*10960*/  ISETP.GE.U32.AND P5, PT, R252.reuse, R27, PT ;  /* 0x0000001bfc00720c */ /* 0x040fe20003fa6070 */
[-C--:B------:R-:W-:Y:S01]  /*10970*/  FMUL.FTZ R87, R87, R169.reuse ;  /* 0x000000a957577220 */ /* 0x080fe20000410000 */
[----:B------:R-:W-:Y:S01]  /*10980*/  PRMT R167, R252, 0x7054, R252 ;  /* 0x00007054fca77816 */ /* 0x000fe200000000fc */
        /* <DEDUP_REMOVED lines=34> */
[----:B------:R-:W-:Y:S01]  /*10bb0*/  PRMT R169, R203, 0x5410, R202 ;  /* 0x00005410cba97816 */ /* 0x000fe200000000ca */
[----:B------:R-:W-:Y:S01]  /*10bc0*/  FADD.FTZ R26, R196, R165 ;  /* 0x000000a5c41a7221 */ /* 0x000fe20000010000 */
[----:B------:R-:W-:Y:S01]  /*10bd0*/  @!P3 PRMT R203, R23, 0x5410, RZ ;  /* 0x0000541017cbb816 */ /* 0x000fe200000000ff */
[----:B------:R-:W-:Y:S01]  /*10be0*/  FADD.FTZ R198, R195, R198 ;  /* 0x000000c6c3c67221 */ /* 0x000fe20000010000 */
[----:B------:R-:W-:Y:S01]  /*10bf0*/  LOP3.LUT R23, R197, 0xffff, RZ, 0xc0, !PT ;  /* 0x0000ffffc5177812 */ /* 0x000fe200078ec0ff */
[----:B------:R-:W-:Y:S01]  /*10c00*/  FADD.FTZ R26, R193, R26 ;  /* 0x0000001ac11a7221 */ /* 0x000fe20000010000 */
[----:B------:R-:W-:Y:S01]  /*10c10*/  F2FP.BF16.PACK_AB R197, R229, R230 ;  /* 0x000000e6e5c5723e */ /* 0x000fe200000010ff */
[----:B------:R-:W-:Y:S01]  /*10c20*/  FADD.FTZ R31, R191, R198 ;  /* 0x000000c6bf1f7221 */ /* 0x000fe20000010000 */
[----:B------:R-:W-:Y:S01]  /*10c30*/  ISETP.GE.U32.AND P3, PT, R252, R23, PT ;  /* 0x00000017fc00720c */ /* 0x000fe20003f66070 */
[----:B------:R-:W1:Y:S01]  /*10c40*/  MUFU.EX2 R191, R247 ;  /* 0x000000f700bf7308 */ /* 0x000e620000000800 */
[C---:B------:R-:W-:Y:S01]  /*10c50*/  PRMT R196, R197.reuse, 0x7632, R196 ;  /* 0x00007632c5c47816 */ /* 0x040fe200000000c4 */
[----:B------:R-:W-:Y:S01]  /*10c60*/  @!P2 HFMA2.BF16_V2 R22, -RZ.H0_H0, RZ.H0_H0, -R197.H0_H0 ;  /* 0x200000ffff16a231 */ /* 0x000fe200003409c5 */
[----:B------:R-:W-:Y:S01]  /*10c70*/  LOP3.LUT R23, R166, 0xffff, RZ, 0xc0, !PT ;  /* 0x0000ffffa6177812 */ /* 0x000fe200078ec0ff */
[----:B------:R-:W-:Y:S01]  /*10c80*/  FADD.FTZ R31, R194, R31 ;  /* 0x0000001fc21f7221 */ /* 0x000fe20000010000 */
[----:B------:R-:W-:Y:S01]  /*10c90*/  PRMT R168, R197, 0x5410, R196 ;  /* 0x00005410c5a87816 */ /* 0x000fe200000000c4 */
[----:B------:R-:W-:Y:S01]  /*10ca0*/  FADD.FTZ R233, R233, R26 ;  /* 0x0000001ae9e97221 */ /* 0x000fe20000010000 */
[----:B------:R-:W-:-:S02]  /*10cb0*/  @!P1 PRMT R202, R25, 0x5410, RZ ;  /* 0x0000541019ca9816 */ /* 0x000fc400000000ff */
[----:B------:R-:W-:Y:S01]  /*10cc0*/  ISETP.GE.U32.AND P1, PT, R252, R249, PT ;  /* 0x000000f9fc00720c */ /* 0x000fe20003f26070 */
[----:B------:R-:W-:Y:S01]  /*10cd0*/  FADD.FTZ R188, R188, R233 ;  /* 0x000000e9bcbc7221 */ /* 0x000fe20000010000 */
[----:B------:R-:W-:Y:S01]  /*10ce0*/  @!P2 PRMT R197, R22, 0x5410, RZ ;  /* 0x0000541016c5a816 */ /* 0x000fe200000000ff */
[----:B------:R-:W-:Y:S01]  /*10cf0*/  @!P3 HFMA2.BF16_V2 R3, -RZ.H0_H0, RZ.H0_H0, -R196.H0_H0 ;  /* 0x200000ffff03b231 */ /* 0x000fe200003409c4 */
[----:B------:R-:W-:Y:S01]  /*10d00*/  ISETP.GE.U32.AND P2, PT, R252, R199, PT ;  /* 0x000000c7fc00720c */ /* 0x000fe20003f46070 */
[----:B------:R-:W-:Y:S01]  /*10d10*/  FADD.FTZ R22, R192, R31 ;  /* 0x0000001fc0167221 */ /* 0x000fe20000010000 */
[----:B------:R-:W-:Y:S01]  /*10d20*/  F2FP.BF16.PACK_AB R199, R222, R223 ;  /* 0x000000dfdec7723e */ /* 0x000fe200000010ff */
[----:B------:R-:W-:Y:S01]  /*10d30*/  FADD.FTZ R187, R187, R188 ;  /* 0x000000bcbbbb7221 */ /* 0x000fe20000010000 */
[----:B------:R-:W-:Y:S01]  /*10d40*/  @!P3 PRMT R196, R3, 0x5410, RZ ;  /* 0x0000541003c4b816 */ /* 0x000fe200000000ff */
[----:B------:R-:W-:Y:S01]  /*10d50*/  FADD.FTZ R221, R221, R22 ;  /* 0x00000016dddd7221 */ /* 0x000fe20000010000 */
[----:B------:R-:W2:Y:S01]  /*10d60*/  MUFU.EX2 R3, R246 ;  /* 0x000000f600037308 */ /* 0x000ea20000000800 */
[----:B------:R-:W-:Y:S01]  /*10d70*/  ISETP.GE.U32.AND P3, PT, R252, R23, PT ;  /* 0x00000017fc00720c */ /* 0x000fe20003f66070 */
[----:B------:R-:W-:Y:S01]  /*10d80*/  @!P6 HFMA2.BF16_V2 R21, -RZ.H0_H0, RZ.H0_H0, -R199.H0_H0 ;  /* 0x200000ffff15e231 */ /* 0x000fe200003409c7 */
[----:B-1----:R-:W-:Y:S01]  /*10d90*/  F2FP.BF16.PACK_AB R193, R191, R228 ;  /* 0x000000e4bfc1723e */ /* 0x002fe200000010ff */
[----:B------:R-:W-:Y:S01]  /*10da0*/  FADD.FTZ R190, R190, R221 ;  /* 0x000000ddbebe7221 */ /* 0x000fe20000010000 */
[----:B------:R-:W-:Y:S01]  /*10db0*/  PRMT R198, R199, 0x7632, R198 ;  /* 0x00007632c7c67816 */ /* 0x000fe200000000c6 */
[----:B------:R-:W-:Y:S01]  /*10dc0*/  FADD.FTZ R186, R186, R187 ;  /* 0x000000bbbaba7221 */ /* 0x000fe20000010000 */
[----:B------:R-:W-:Y:S01]  /*10dd0*/  PRMT R192, R193, 0x7632, R192 ;  /* 0x00007632c1c07816 */ /* 0x000fe200000000c0 */
[----:B------:R-:W-:Y:S01]  /*10de0*/  @!P4 HFMA2.BF16_V2 R7, -RZ.H0_H0, RZ.H0_H0, -R193.H0_H0 ;  /* 0x200000ffff07c231 */ /* 0x000fe200003409c1 */
[----:B------:R-:W-:Y:S01]  /*10df0*/  PRMT R166, R199, 0x5410, R198 ;  /* 0x00005410c7a67816 */ /* 0x000fe200000000c6 */
[----:B------:R-:W-:Y:S01]  /*10e00*/  @!P5 HFMA2.BF16_V2 R20, -RZ.H0_H0, RZ.H0_H0, -R198.H0_H0 ;  /* 0x200000ffff14d231 */ /* 0x000fe200003409c6 */
[----:B------:R-:W-:Y:S01]  /*10e10*/  PRMT R165, R193, 0x5410, R192 ;  /* 0x00005410c1a57816 */ /* 0x000fe200000000c0 */
[----:B------:R-:W-:Y:S01]  /*10e20*/  FADD.FTZ R190, R189, R190 ;  /* 0x000000bebdbe7221 */ /* 0x000fe20000010000 */
[----:B------:R-:W-:Y:S01]  /*10e30*/  @!P4 PRMT R193, R7, 0x5410, RZ ;  /* 0x0000541007c1c816 */ /* 0x000fe200000000ff */
[----:B------:R-:W-:Y:S01]  /*10e40*/  @!P3 HFMA2.BF16_V2 R6, -RZ.H0_H0, RZ.H0_H0, -R192.H0_H0 ;  /* 0x200000ffff06b231 */ /* 0x000fe200003409c0 */
[----:B------:R-:W-:Y:S01]  /*10e50*/  @!P5 PRMT R198, R20, 0x5410, RZ ;  /* 0x0000541014c6d816 */ /* 0x000fe200000000ff */
[----:B------:R-:W-:Y:S01]  /*10e60*/  FADD.FTZ R19, R19, R190 ;  /* 0x000000be13137221 */ /* 0x000fe20000010000 */
[----:B--2---:R-:W-:Y:S01]  /*10e70*/  F2FP.BF16.PACK_AB R195, R3, R220 ;  /* 0x000000dc03c3723e */ /* 0x004fe200000010ff */
[----:B------:R-:W-:Y:S01]  /*10e80*/  FADD.FTZ R227, R227, R186 ;  /* 0x000000bae3e37221 */ /* 0x000fe20000010000 */
[----:B------:R-:W-:Y:S01]  /*10e90*/  @!P3 PRMT R192, R6, 0x5410, RZ ;  /* 0x0000541006c0b816 */ /* 0x000fe200000000ff */
[----:B------:R-:W-:Y:S01]  /*10ea0*/  FADD.FTZ R19, R234, R19 ;  /* 0x00000013ea137221 */ /* 0x000fe20000010000 */
[----:B------:R-:W-:Y:S01]  /*10eb0*/  PRMT R194, R195, 0x7632, R194 ;  /* 0x00007632c3c27816 */ /* 0x000fe200000000c2 */
[----:B------:R-:W-:Y:S01]  /*10ec0*/  @!P2 HFMA2.BF16_V2 R5, -RZ.H0_H0, RZ.H0_H0, -R195.H0_H0 ;  /* 0x200000ffff05a231 */ /* 0x000fe200003409c3 */
[----:B------:R-:W-:Y:S01]  /*10ed0*/  LOP3.LUT R6, R245, UR12, R236, 0x96, !PT ;  /* 0x0000000cf5067c12 */ /* 0x000fe2000f8e96ec */
[----:B------:R-:W-:Y:S01]  /*10ee0*/  FADD.FTZ R226, R226, R227 ;  /* 0x000000e3e2e27221 */ /* 0x000fe20000010000 */
[----:B------:R-:W-:Y:S01]  /*10ef0*/  PRMT R164, R195, 0x5410, R194 ;  /* 0x00005410c3a47816 */ /* 0x000fe200000000c2 */
[----:B------:R-:W-:Y:S01]  /*10f00*/  @!P1 HFMA2.BF16_V2 R4, -RZ.H0_H0, RZ.H0_H0, -R194.H0_H0 ;  /* 0x200000ffff049231 */ /* 0x000fe200003409c2 */
[----:B------:R-:W-:Y:S01]  /*10f10*/  @!P2 PRMT R195, R5, 0x5410, RZ ;  /* 0x0000541005c3a816 */ /* 0x000fe200000000ff */
[----:B------:R-:W-:Y:S01]  /*10f20*/  IMAD.WIDE.U32 R6, R6, -0x326172a9, RZ ;  /* 0xcd9e8d5706067825 */ /* 0x000fe200078e00ff */
[----:B------:R-:W-:-:S02]  /*10f30*/  @!P6 PRMT R199, R21, 0x5410, RZ ;  /* 0x0000541015c7e816 */ /* 0x000fc400000000ff */
[----:B------:R-:W-:Y:S01]  /*10f40*/  @!P1 PRMT R194, R4, 0x5410, RZ ;  /* 0x0000541004c29816 */ /* 0x000fe200000000ff */
[----:B------:R-:W-:Y:S01]  /*10f50*/  IMAD.MOV.U32 R5, RZ, RZ, c[0x0][0x228] ;  /* 0x00008a00ff057624 */ /* 0x000fe200078e00ff */
[----:B------:R-:W-:Y:S01]  /*10f60*/  LOP3.LUT R4, R237, UR14, R34, 0x96, !PT ;  /* 0x0000000eed047c12 */ /* 0x000fe2000f8e9622 */
[----:B------:R-:W-:Y:S02]  /*10f70*/  FADD.FTZ R232, R232, R19 ;  /* 0x00000013e8e87221 */ /* 0x000fe40000010000 */
[----:B------:R-:W-:Y:S02]  /*10f80*/  IMAD.SHL.U32 R5, R5, 0x8, RZ ;  /* 0x0000000805057824 */ /* 0x000fe400078e00ff */
[----:B------:R-:W-:-:S04]  /*10f90*/  IMAD.WIDE.U32 R26, R4, -0x326172a9, RZ ;  /* 0xcd9e8d57041a7825 */ /* 0x000fc800078e00ff */
[----:B------:R-:W-:Y:S01]  /*10fa0*/  IMAD.WIDE R236, R5, 0x2, R16 ;  /* 0x0000000205ec7825 */ /* 0x000fe200078e0210 */
[----:B------:R-:W-:Y:S02]  /*10fb0*/  LOP3.LUT R4, R27, UR13, R32, 0x96, !PT ;  /* 0x0000000d1b047c12 */ /* 0x000fe4000f8e9620 */
[----:B------:R-:W-:Y:S01]  /*10fc0*/  LOP3.LUT R26, R7, UR11, R26, 0x96, !PT ;  /* 0x0000000b071a7c12 */ /* 0x000fe2000f8e961a */
[----:B------:R-:W-:Y:S01]  /*10fd0*/  FADD.FTZ R225, R225, R226 ;  /* 0x000000e2e1e17221 */ /* 0x000fe20000010000 */
[----:B------:R-:W-:Y:S01]  /*10fe0*/  STG.E.U16 [R236.64+-0x100], R240 ;  /* 0xffff00f0ec007986 */ /* 0x000fe2000c10151a */
[----:B------:R-:W-:-:S03]  /*10ff0*/  IMAD.WIDE.U32 R4, R4, -0x2daee0ad, RZ ;  /* 0xd2511f5304047825 */ /* 0x000fc600078e00ff */
[----:B------:R1:W-:Y:S01]  /*11000*/  STG.E.U16 [R236.64+-0xfe], R241 ;  /* 0xffff02f1ec007986 */ /* 0x0003e2000c10151a */
[----:B------:R-:W-:Y:S01]  /*11010*/  IMAD.WIDE.U32 R26, R26, -0x2daee0ad, RZ ;  /* 0xd2511f531a1a7825 */ /* 0x000fe200078e00ff */
[----:B------:R-:W-:Y:S02]  /*11020*/  LOP3.LUT R244, R5, UR10, R244, 0x96, !PT ;  /* 0x0000000a05f47c12 */ /* 0x000fe4000f8e96f4 */
[----:B------:R-:W-:Y:S01]  /*11030*/  STG.E.U16 [R16.64+-0xf0], R183 ;  /* 0xffff10b710007986 */ /* 0x000fe2000c10151a */
[----:B------:R-:W-:Y:S01]  /*11040*/  FADD.FTZ R231, R231, R232 ;  /* 0x000000e8e7e77221 */ /* 0x000fe20000010000 */
[----:B------:R-:W-:Y:S01]  /*11050*/  LOP3.LUT R4, R27, UR8, R4, 0x96, !PT ;  /* 0x000000081b047c12 */ /* 0x000fe2000f8e9604 */
[----:B------:R-:W-:Y:S01]  /*11060*/  IMAD.WIDE.U32 R244, R244, -0x326172a9, RZ ;  /* 0xcd9e8d57f4f47825 */ /* 0x000fe200078e00ff */
[----:B------:R-:W-:Y:S03]  /*11070*/  STG.E.U16 [R16.64+-0xee], R182 ;  /* 0xffff12b610007986 */ /* 0x000fe6000c10151a */
[----:B------:R-:W-:Y:S01]  /*11080*/  FADD.FTZ R224, R224, R225 ;  /* 0x000000e1e0e07221 */ /* 0x000fe20000010000 */
[----:B------:R-:W-:Y:S01]  /*11090*/  LOP3.LUT R25, R245, UR9, R6, 0x96, !PT ;  /* 0x00000009f5197c12 */ /* 0x000fe2000f8e9606 */
[----:B------:R-:W-:Y:S01]  /*110a0*/  FADD.FTZ R230, R230, R231 ;  /* 0x000000e7e6e67221 */ /* 0x000fe20000010000 */
[----:B------:R-:W-:Y:S01]  /*110b0*/  STG.E.U16 [R236.64+-0xf0], R185 ;  /* 0xffff10b9ec007986 */ /* 0x000fe2000c10151a */
[----:B------:R-:W-:-:S02]  /*110c0*/  FADD.FTZ R223, R223, R224 ;  /* 0x000000e0dfdf7221 */ /* 0x000fc40000010000 */
[----:B------:R-:W-:Y:S01]  /*110d0*/  FADD.FTZ R229, R229, R230 ;  /* 0x000000e6e5e57221 */ /* 0x000fe20000010000 */
[----:B------:R-:W-:Y:S01]  /*110e0*/  STG.E.U16 [R236.64+-0xee], R184 ;  /* 0xffff12b8ec007986 */ /* 0x000fe2000c10151a */
[----:B------:R-:W-:Y:S02]  /*110f0*/  FADD.FTZ R223, R222, R223 ;  /* 0x000000dfdedf7221 */ /* 0x000fe40000010000 */
[----:B------:R-:W-:Y:S01]  /*11100*/  FADD.FTZ R228, R228, R229 ;  /* 0x000000e5e4e47221 */ /* 0x000fe20000010000 */
[----:B------:R-:W-:Y:S01]  /*11110*/  STG.E.U16 [R16.64+-0xe0], R179 ;  /* 0xffff20b310007986 */ /* 0x000fe2000c10151a */
[----:B------:R-:W-:-:S03]  /*11120*/  FADD.FTZ R220, R220, R223 ;  /* 0x000000dfdcdc7221 */ /* 0x000fc60000010000 */
[----:B------:R-:W-:Y:S01]  /*11130*/  STG.E.U16 [R16.64+-0xde], R178 ;  /* 0xffff22b210007986 */ /* 0x000fe2000c10151a */
[----:B-1----:R-:W-:-:S03]  /*11140*/  IMAD.WIDE.U32 R240, R4, -0x326172a9, RZ ;  /* 0xcd9e8d5704f07825 */ /* 0x002fc600078e00ff */
[----:B------:R-:W-:Y:S01]  /*11150*/  STG.E.U16 [R236.64+-0xe0], R181 ;  /* 0xffff20b5ec007986 */ /* 0x000fe2000c10151a */
[----:B------:R-:W-:Y:S01]  /*11160*/  FADD.FTZ R3, R3, R220 ;  /* 0x000000dc03037221 */ /* 0x000fe20000010000 */
[----:B------:R-:W-:Y:S02]  /*11170*/  LOP3.LUT R5, R241, UR4, R244, 0x96, !PT ;  /* 0x00000004f1057c12 */ /* 0x000fe4000f8e96f4 */
[----:B------:R-:W-:Y:S01]  /*11180*/  SHF.R.U32.HI R20, RZ, 0x10, R240 ;  /* 0x00000010ff147819 */ /* 0x000fe200000116f0 */
[----:B------:R-:W-:Y:S01]  /*11190*/  STG.E.U16 [R236.64+-0xde], R180 ;  /* 0xffff22b4ec007986 */ /* 0x000fe2000c10151a */
[----:B------:R-:W-:Y:S02]  /*111a0*/  LOP3.LUT R7, R5, 0xffff, RZ, 0xc0, !PT ;  /* 0x0000ffff05077812 */ /* 0x000fe400078ec0ff */
[----:B------:R-:W-:Y:S01]  /*111b0*/  SHF.R.U32.HI R6, RZ, 0x10, R5 ;  /* 0x00000010ff067819 */ /* 0x000fe20000011605 */
[----:B------:R-:W-:Y:S01]  /*111c0*/  STG.E.U16 [R16.64+-0xd0], R18 ;  /* 0xffff301210007986 */ /* 0x000fe2000c10151a */
[----:B------:R-:W-:-:S02]  /*111d0*/  SHF.R.U32.HI R7, RZ, 0x8, R7 ;  /* 0x00000008ff077819 */ /* 0x000fc40000011607 */
[----:B------:R-:W-:Y:S01]  /*111e0*/  LOP3.LUT R4, R5, 0xff, RZ, 0xc0, !PT ;  /* 0x000000ff05047812 */ /* 0x000fe200078ec0ff */
[----:B------:R-:W-:Y:S01]  /*111f0*/  STG.E.U16 [R16.64+-0xce], R11 ;  /* 0xffff320b10007986 */ /* 0x000fe2000c10151a */
[----:B------:R-:W-:Y:S02]  /*11200*/  SHF.R.U32.HI R5, RZ, 0x18, R5 ;  /* 0x00000018ff057819 */ /* 0x000fe40000011605 */
[----:B------:R-:W-:Y:S01]  /*11210*/  LOP3.LUT R6, R6, 0xff, RZ, 0xc0, !PT ;  /* 0x000000ff06067812 */ /* 0x000fe200078ec0ff */
[----:B------:R-:W-:Y:S01]  /*11220*/  STG.E.U16 [R236.64+-0xd0], R177 ;  /* 0xffff30b1ec007986 */ /* 0x000fe2000c10151a */
[----:B------:R-:W-:Y:S02]  /*11230*/  PRMT R4, R4, 0x5410, R7 ;  /* 0x0000541004047816 */ /* 0x000fe40000000007 */
[----:B------:R-:W-:Y:S01]  /*11240*/  PRMT R6, R6, 0x5410, R5 ;  /* 0x0000541006067816 */ /* 0x000fe20000000005 */
[----:B------:R-:W-:Y:S01]  /*11250*/  STG.E.U16 [R236.64+-0xce], R176 ;  /* 0xffff32b0ec007986 */ /* 0x000fe2000c10151a */
[----:B------:R-:W-:Y:S01]  /*11260*/  SHF.R.U32.HI R7, RZ, 0x18, R240 ;  /* 0x00000018ff077819 */ /* 0x000fe200000116f0 */
[--C-:B------:R-:W-:Y:S01]  /*11270*/  HSET2.LE.AND R4, R4, R167.reuse, PT ;  /* 0x000000a704047233 */ /* 0x100fe20003803000 */
[----:B------:R-:W-:Y:S01]  /*11280*/  LOP3.LUT R20, R20, 0xff, RZ, 0xc0, !PT ;  /* 0x000000ff14147812 */ /* 0x000fe200078ec0ff */
[----:B------:R-:W-:Y:S01]  /*11290*/  HSET2.LE.AND R5, R6, R167, PT ;  /* 0x000000a706057233 */ /* 0x000fe20003803000 */
[----:B------:R-:W-:Y:S01]  /*112a0*/  LOP3.LUT R6, R240, 0xffff, RZ, 0xc0, !PT ;  /* 0x0000fffff0067812 */ /* 0x000fe200078ec0ff */
[----:B------:R-:W-:Y:S01]  /*112b0*/  STG.E.U16 [R16.64+-0xc0], R205 ;  /* 0xffff40cd10007986 */ /* 0x000fe2000c10151a */
[----:B------:R-:W-:-:S02]  /*112c0*/  PRMT R20, R20, 0x5410, R7 ;  /* 0x0000541014147816 */ /* 0x000fc40000000007 */
[----:B------:R-:W-:Y:S01]  /*112d0*/  LOP3.LUT R21, R240, 0xff, RZ, 0xc0, !PT ;  /* 0x000000fff0157812 */ /* 0x000fe200078ec0ff */
[----:B------:R-:W-:Y:S01]  /*112e0*/  STG.E.U16 [R16.64+-0xbe], R204 ;  /* 0xffff42cc10007986 */ /* 0x000fe2000c10151a */
[----:B------:R-:W-:Y:S01]  /*112f0*/  SHF.R.U32.HI R6, RZ, 0x8, R6 ;  /* 0x00000008ff067819 */ /* 0x000fe20000011606 */
[--C-:B------:R-:W-:Y:S01]  /*11300*/  HSET2.LE.AND R20, R20, R167.reuse, PT ;  /* 0x000000a714147233 */ /* 0x100fe20003803000 */
[----:B------:R-:W-:Y:S01]  /*11310*/  LOP3.LUT R4, R4, R239, RZ, 0xc0, !PT ;  /* 0x000000ef04047212 */ /* 0x000fe200078ec0ff */
[----:B------:R-:W-:Y:S01]  /*11320*/  STG.E.U16 [R236.64+-0xc0], R207 ;  /* 0xffff40cfec007986 */ /* 0x000fe2000c10151a */
[----:B------:R-:W-:Y:S02]  /*11330*/  PRMT R6, R21, 0x5410, R6 ;  /* 0x0000541015067816 */ /* 0x000fe40000000006 */
[----:B------:R-:W-:Y:S01]  /*11340*/  LOP3.LUT R7, R20, R175, RZ, 0xc0, !PT ;  /* 0x000000af14077212 */ /* 0x000fe200078ec0ff */
[----:B------:R-:W-:Y:S01]  /*11350*/  STG.E.U16 [R236.64+-0xbe], R206 ;  /* 0xffff42ceec007986 */ /* 0x000fe2000c10151a */
[----:B------:R-:W-:Y:S01]  /*11360*/  LOP3.LUT R5, R5, R238, RZ, 0xc0, !PT ;  /* 0x000000ee05057212 */ /* 0x000fe200078ec0ff */
[----:B------:R-:W-:-:S02]  /*11370*/  HSET2.LE.AND R6, R6, R167, PT ;  /* 0x000000a706067233 */ /* 0x000fc40003803000 */
[----:B------:R-:W1:Y:S03]  /*11380*/  LDSM.16.MT88.4 R20, [R212+0x18000] ;  /* 0x01800000d414783b */ /* 0x000e660000004200 */
        /* <DEDUP_REMOVED lines=174> */
[----:B------:R-:W2:Y:S01]  /*11e70*/  LDSM.16.MT88.4 R20, [R208+0x19000] ;  /* 0x01900000d014783b */ /* 0x000ea20000004200 */
[----:B------:R-:W-:Y:S01]  /*11e80*/  HSET2.LE.AND R170, R170, R167, PT ;  /* 0x000000a7aaaa7233 */ /* 0x000fe20003803000 */
[----:B------:R-:W-:Y:S02]  /*11e90*/  LOP3.LUT R5, R5, R174, RZ, 0xc0, !PT ;  /* 0x000000ae05057212 */ /* 0x000fe400078ec0ff */
[----:B------:R-:W3:Y:S01]  /*11ea0*/  LDSM.16.MT88.4 R32, [R212+0x19000] ;  /* 0x01900000d420783b */ /* 0x000ee20000004200 */
[----:B------:R-:W-:Y:S02]  /*11eb0*/  LOP3.LUT R6, R6, R171, RZ, 0xc0, !PT ;  /* 0x000000ab06067212 */ /* 0x000fe400078ec0ff */
[----:B------:R-:W-:-:S07]  /*11ec0*/  LOP3.LUT R7, R170, R169, RZ, 0xc0, !PT ;  /* 0x000000a9aa077212 */ /* 0x000fce00078ec0ff */
        /* <DEDUP_REMOVED lines=56> */
[----:B------:R-:W-:Y:S02]  /*12250*/  SHF.R.U32.HI R30, RZ, 0x8, R5 ;  /* 0x00000008ff1e7819 */ /* 0x000fe40000011605 */
[----:B------:R-:W-:Y:S02]  /*12260*/  SHF.R.U32.HI R172, RZ, 0x18, R172 ;  /* 0x00000018ffac7819 */ /* 0x000fe400000116ac */
[----:B------:R-:W-:Y:S02]  /*12270*/  LOP3.LUT R7, R7, 0xff, RZ, 0xc0, !PT ;  /* 0x000000ff07077812 */ /* 0x000fe400078ec0ff */
[----:B------:R-:W-:Y:S01]  /*12280*/  LOP3.LUT R5, R28, 0xff, RZ, 0xc0, !PT ;  /* 0x000000ff1c057812 */ /* 0x000fe200078ec0ff */
[----:B------:R-:W-:Y:S01]  /*12290*/  HSET2.LE.AND R28, R4, R167, PT ;  /* 0x000000a7041c7233 */ /* 0x000fe20003803000 */
[----:B------:R-:W-:-:S02]  /*122a0*/  PRMT R6, R7, 0x5410, R6 ;  /* 0x0000541007067816 */ /* 0x000fc40000000006 */
[----:B------:R-:W-:Y:S02]  /*122b0*/  PRMT R30, R29, 0x5410, R30 ;  /* 0x000054101d1e7816 */ /* 0x000fe4000000001e */
[----:B------:R-:W-:Y:S01]  /*122c0*/  PRMT R172, R5, 0x5410, R172 ;  /* 0x0000541005ac7816 */ /* 0x000fe200000000ac */
[--C-:B------:R-:W-:Y:S01]  /*122d0*/  HSET2.LE.AND R7, R6, R167.reuse, PT ;  /* 0x000000a706077233 */ /* 0x100fe20003803000 */
[----:B------:R-:W-:Y:S01]  /*122e0*/  LOP3.LUT R6, R28, R165, RZ, 0xc0, !PT ;  /* 0x000000a51c067212 */ /* 0x000fe200078ec0ff */
[--C-:B------:R-:W-:Y:S02]  /*122f0*/  HSET2.LE.AND R29, R30, R167.reuse, PT ;  /* 0x000000a71e1d7233 */ /* 0x100fe40003803000 */
[----:B------:R-:W-:Y:S01]  /*12300*/  HSET2.LE.AND R5, R172, R167, PT ;  /* 0x000000a7ac057233 */ /* 0x000fe20003803000 */
[----:B------:R-:W-:Y:S01]  /*12310*/  LOP3.LUT R7, R7, R164, RZ, 0xc0, !PT ;  /* 0x000000a407077212 */ /* 0x000fe200078ec0ff */
[----:B------:R-:W2:Y:S01]  /*12320*/  LDSM.16.MT88.4 R172, [R209+0x19800] ;  /* 0x01980000d1ac783b */ /* 0x000ea20000004200 */
[----:B------:R-:W-:-:S02]  /*12330*/  LOP3.LUT R4, R29, R168, RZ, 0xc0, !PT ;  /* 0x000000a81d047212 */ /* 0x000fc400078ec0ff */
[----:B------:R-:W-:Y:S01]  /*12340*/  LOP3.LUT R5, R5, R166, RZ, 0xc0, !PT ;  /* 0x000000a605057212 */ /* 0x000fe200078ec0ff */
[----:B------:R-:W3:Y:S04]  /*12350*/  LDSM.16.MT88.4 R168, [R208+0x19800] ;  /* 0x01980000d0a8783b */ /* 0x000ee80000004200 */
[----:B------:R-:W5:Y:S02]  /*12360*/  LDSM.16.MT88.4 R164, [R212+0x1b800] ;  /* 0x01b80000d4a4783b */ /* 0x000f640000004200 */
[C---:B----4-:R-:W-:Y:S02]  /*12370*/  HMMA.16816.F32.BF16 R160, R4.reuse, R24, R160 ;  /* 0x0000001804a0723c */ /* 0x050fe400000418a0 */
[----:B------:R-:W4:Y:S06]  /*12380*/  LDSM.16.MT88.4 R28, [R209+0x1b800] ;  /* 0x01b80000d11c783b */ /* 0x000f2c0000004200 */
        /* <DEDUP_REMOVED lines=28> */
[C---:B---3--:R-:W-:Y:S08]  /*12550*/  HMMA.16816.F32.BF16 R108, R4.reuse, R168, R108 ;  /* 0x000000a8046c723c */ /* 0x048ff0000004186c */
[C---:B------:R-:W-:Y:S08]  /*12560*/  HMMA.16816.F32.BF16 R112, R4.reuse, R170, R112 ;  /* 0x000000aa0470723c */ /* 0x040ff00000041870 */
[C---:B-----5:R-:W-:Y:S07]  /*12570*/  HMMA.16816.F32.BF16 R116, R4.reuse, R164, R116 ;  /* 0x000000a40474723c */ /* 0x060fee0000041874 */
[----:B------:R-:W-:Y:S01]  /*12580*/  IADD3 R164, P1, R16, -0x180, RZ ;  /* 0xfffffe8010a47810 */ /* 0x000fe20007f3e0ff */
[C---:B------:R-:W-:Y:S07]  /*12590*/  HMMA.16816.F32.BF16 R120, R4.reuse, R166, R120 ;  /* 0x000000a60478723c */ /* 0x040fee0000041878 */
[----:B------:R-:W-:Y:S01]  /*125a0*/  IADD3.X R167, R17, -0x1, RZ, P1, !PT ;  /* 0xffffffff11a77810 */ /* 0x000fe20000ffe4ff */
[C---:B------:R-:W-:Y:S08]  /*125b0*/  HMMA.16816.F32.BF16 R152, R4.reuse, R32, R152 ;  /* 0x000000200498723c */ /* 0x040ff00000041898 */
[C---:B------:R-:W-:Y:S08]  /*125c0*/  HMMA.16816.F32.BF16 R148, R4.reuse, R34, R148 ;  /* 0x000000220494723c */ /* 0x040ff00000041894 */
[C---:B----4-:R-:W-:Y:S08]  /*125d0*/  HMMA.16816.F32.BF16 R144, R4.reuse, R28, R144 ;  /* 0x0000001c0490723c */ /* 0x050ff00000041890 */
[C---:B------:R-:W-:Y:S08]  /*125e0*/  HMMA.16816.F32.BF16 R140, R4.reuse, R30, R140 ;  /* 0x0000001e048c723c */ /* 0x040ff0000004188c */
[C---:B------:R-:W-:Y:S08]  /*125f0*/  HMMA.16816.F32.BF16 R136, R4.reuse, R24, R136 ;  /* 0x000000180488723c */ /* 0x040ff00000041888 */
[C---:B------:R-:W-:Y:S08]  /*12600*/  HMMA.16816.F32.BF16 R132, R4.reuse, R26, R132 ;  /* 0x0000001a0484723c */ /* 0x040ff00000041884 */
[C---:B-1----:R-:W-:Y:S08]  /*12610*/  HMMA.16816.F32.BF16 R124, R4.reuse, R20, R124 ;  /* 0x00000014047c723c */ /* 0x042ff0000004187c */
[----:B------:R-:W-:Y:S07]  /*12620*/  HMMA.16816.F32.BF16 R128, R4, R22, R128 ;  /* 0x000000160480723c */ /* 0x000fee0000041880 */
[----:B------:R-:W-:-:S05]  /*12630*/  FADD.FTZ R4, R191, R228 ;  /* 0x000000e4bf047221 */ /* 0x000fca0000010000 */
[----:B------:R1:W-:Y:S04]  /*12640*/  STL [R1+0x6c], R4 ;  /* 0x00006c0401007387 */ /* 0x0003e80000100800 */
[----:B------:R1:W-:Y:S01]  /*12650*/  STL [R1+0x68], R3 ;  /* 0x0000680301007387 */ /* 0x0003e20000100800 */
[----:B------:R-:W-:Y:S05]  /*12660*/  @P0 BRA `(.L_x_996) ;  /* 0x0000001000000947 */ /* 0x000fea0003800000 */
.L_x_989:
[----:B------:R-:W-:-:S12]  /*12670*/  UIADD3 UR34, UR7, -0x1, URZ ;  /* 0xffffffff07227890 */ /* 0x000fd8000fffe03f */
.L_x_996:
[----:B------:R-:W-:-:S13]  /*12680*/  ISETP.LE.AND P0, PT, RZ, UR34, PT ;  /* 0x00000022ff007c0c */ /* 0x000fda000bf03270 */
[----:B------:R-:W-:Y:S05]  /*12690*/  @!P0 BRA `(.L_x_997) ;  /* 0x00005a9000008947 */ /* 0x000fea0003800000 */
[----:B------:R-:W2:Y:S01]  /*126a0*/  LDL.64 R20, [R1+0x20] ;  /* 0x0000200001147983 */ /* 0x000ea20000100a00 */
[----:B------:R-:W-:Y:S01]  /*126b0*/  USHF.R.S32.HI UR35, URZ, 0x1f, UR31 ;  /* 0x0000001f3f237899 */ /* 0x000fe2000801141f */
[----:B-1----:R-:W-:Y:S01]  /*126c0*/  IMAD.U32 R4, RZ, RZ, UR31 ;  /* 0x0000001fff047e24 */ /* 0x002fe2000f8e00ff */
[----:B------:R-:W-:Y:S01]  /*126d0*/  ULDC.64 UR6, c[0x0][0x1b8] ;  /* 0x00006e0000067ab9 */ /* 0x000fe20000000a00 */
[----:B------:R-:W1:Y:S01]  /*126e0*/  S2R R6, SR_TID.X ;  /* 0x0000000000067919 */ /* 0x000e620000002100 */
[----:B------:R-:W-:Y:S01]  /*126f0*/  ULDC.64 UR4, c[0x0][0x1b0] ;  /* 0x00006c0000047ab9 */ /* 0x000fe20000000a00 */
[----:B------:R-:W-:Y:S01]  /*12700*/  IMAD.U32 R3, RZ, RZ, UR31 ;  /* 0x0000001fff037e24 */ /* 0x000fe2000f8e00ff */
[----:B------:R-:W-:Y:S01]  /*12710*/  UIMAD UR6, UR35, UR6, URZ ;  /* 0x00000006230672a4 */ /* 0x000fe2000f8e023f */
[----:B------:R-:W-:Y:S01]  /*12720*/  IMAD.MOV.U32 R165, RZ, RZ, R0 ;  /* 0x000000ffffa57224 */ /* 0x000fe200078e0000 */
[----:B------:R-:W-:Y:S02]  /*12730*/  UIMAD UR4, UR35, UR4, URZ ;  /* 0x00000004230472a4 */ /* 0x000fe4000f8e023f */
[----:B------:R-:W-:-:S02]  /*12740*/  UIMAD UR6, UR31, UR7, UR6 ;  /* 0x000000071f0672a4 */ /* 0x000fc4000f8e0206 */
[----:B------:R-:W-:Y:S02]  /*12750*/  UIMAD UR7, UR31, UR5, UR4 ;  /* 0x000000051f0772a4 */ /* 0x000fe4000f8e0204 */
[----:B------:R-:W-:Y:S02]  /*12760*/  ULDC UR35, c[0x0][0x228] ;  /* 0x00008a0000237ab9 */ /* 0x000fe40000000800 */
[----:B------:R-:W-:Y:S02]  /*12770*/  USHF.L.U32 UR35, UR35, 0x3, URZ ;  /* 0x0000000323237899 */ /* 0x000fe4000800063f */
[----:B------:R-:W-:Y:S02]  /*12780*/  UMOV UR31, 0x6 ;  /* 0x00000006001f7882 */ /* 0x000fe40000000000 */
[----:B------:R-:W-:Y:S02]  /*12790*/  ULDC.64 UR4, c[0x0][0x1a0] ;  /* 0x0000680000047ab9 */ /* 0x000fe40000000a00 */
[----:B------:R-:W-:Y:S01]  /*127a0*/  USHF.L.U64.HI UR31, UR4, UR31, UR5 ;  /* 0x0000001f041f7299 */ /* 0x000fe20008010205 */
[----:B-1----:R-:W-:-:S02]  /*127b0*/  SHF.R.S32.HI R5, RZ, 0x1f, R6 ;  /* 0x0000001fff057819 */ /* 0x002fc40000011406 */
[--C-:B--2---:R-:W-:Y:S01]  /*127c0*/  SHF.R.S32.HI R19, RZ, 0x1f, R20.reuse ;  /* 0x0000001fff137819 */ /* 0x104fe20000011414 */
[----:B------:R-:W-:-:S04]  /*127d0*/  IMAD.MOV.U32 R18, RZ, RZ, R20 ;  /* 0x000000ffff127224 */ /* 0x000fc800078e0014 */
        /* <DEDUP_REMOVED lines=9> */
[----:B------:R-:W-:Y:S01]  /*12870*/  LEA R7, P1, R16, c[0x0][0x168], 0x1 ;  /* 0x00005a0010077a11 */ /* 0x000fe200078208ff */
[----:B------:R-:W-:Y:S01]  /*12880*/  USHF.L.U32 UR6, UR4, 0x6, URZ ;  /* 0x0000000604067899 */ /* 0x000fe2000800063f */
[----:B------:R-:W-:Y:S01]  /*12890*/  IADD3 R6, P0, R18, UR30, RZ ;  /* 0x0000001e12067c10 */ /* 0x000fe2000ff1e0ff */
[----:B------:R-:W-:-:S02]  /*128a0*/  USHF.R.S32.HI UR4, URZ, 0x1f, UR35 ;  /* 0x0000001f3f047899 */ /* 0x000fc40008011423 */
[----:B------:R1:W-:Y:S01]  /*128b0*/  STL [R1+0x3c], R7 ;  /* 0x00003c0701007387 */ /* 0x0003e20000100800 */
[----:B------:R-:W-:Y:S01]  /*128c0*/  IADD3.X R3, R3, UR29, R19, P0, !PT ;  /* 0x0000001d03037c10 */ /* 0x000fe200087fe413 */
[----:B------:R-:W-:Y:S01]  /*128d0*/  USHF.L.U64.HI UR35, UR35, 0x1, UR4 ;  /* 0x0000000123237899 */ /* 0x000fe20008010204 */
[----:B------:R-:W-:Y:S01]  /*128e0*/  ISETP.GE.AND P3, PT, R20, c[0x0][0x220], PT ;  /* 0x0000880014007a0c */ /* 0x000fe20003f66270 */
[----:B------:R-:W-:Y:S01]  /*128f0*/  UMOV UR30, URZ ;  /* 0x0000003f001e7c82 */ /* 0x000fe20008000000 */
[----:B-1----:R-:W-:Y:S02]  /*12900*/  LEA.HI.X R7, R16, c[0x0][0x16c], R5, 0x1, P1 ;  /* 0x00005b0010077a11 */ /* 0x002fe400008f0c05 */
[----:B------:R-:W-:Y:S02]  /*12910*/  LEA R5, P0, R6, c[0x0][0x170], 0x1 ;  /* 0x00005c0006057a11 */ /* 0x000fe400078008ff */
[----:B------:R-:W-:Y:S01]  /*12920*/  IADD3 R16, P1, R4, 0x20, RZ ;  /* 0x0000002004107810 */ /* 0x000fe20007f3e0ff */
[----:B------:R-:W-:Y:S01]  /*12930*/  STL [R1+0x38], R7 ;  /* 0x0000380701007387 */ /* 0x000fe20000100800 */
[----:B------:R-:W-:-:S03]  /*12940*/  SHF.R.S32.HI R4, RZ, 0x1f, R4 ;  /* 0x0000001fff047819 */ /* 0x000fc60000011404 */
[----:B------:R1:W-:Y:S02]  /*12950*/  STL [R1+0x34], R5 ;  /* 0x0000340501007387 */ /* 0x0003e40000100800 */
[----:B------:R-:W-:Y:S01]  /*12960*/  IMAD.X R17, RZ, RZ, R4, P1 ;  /* 0x000000ffff117224 */ /* 0x000fe200008e0604 */
[----:B-1----:R-:W-:Y:S01]  /*12970*/  LEA.HI.X R5, R6, c[0x0][0x174], R3, 0x1, P0 ;  /* 0x00005d0006057a11 */ /* 0x002fe200000f0c03 */
[----:B------:R-:W-:-:S04]  /*12980*/  IMAD.MOV.U32 R3, RZ, RZ, R2 ;  /* 0x000000ffff037224 */ /* 0x000fc800078e0002 */
[----:B------:R1:W-:Y:S04]  /*12990*/  STL [R1+0x30], R5 ;  /* 0x0000300501007387 */ /* 0x0003e80000100800 */
[----:B------:R-:W-:Y:S04]  /*129a0*/  STL.64 [R1+0x60], R16 ;  /* 0x0000601001007387 */ /* 0x000fe80000100a00 */
[----:B------:R-:W2:Y:S04]  /*129b0*/  LDL R11, [R1+0xc] ;  /* 0x00000c00010b7983 */ /* 0x000ea80000100800 */
[----:B------:R-:W3:Y:S01]  /*129c0*/  LDL R7, [R1+0x8] ;  /* 0x0000080001077983 */ /* 0x000ee20000100800 */
[----:B------:R-:W-:-:S02]  /*129d0*/  ISETP.GE.AND P0, PT, R251, c[0x0][0x220], PT ;  /* 0x00008800fb007a0c */ /* 0x000fc40003f06270 */
[----:B------:R-:W-:Y:S01]  /*129e0*/  PRMT R0, R252, 0x7054, R252 ;  /* 0x00007054fc007816 */ /* 0x000fe200000000fc */
[----:B-1----:R-:W-:-:S05]  /*129f0*/  IMAD.WIDE.U32 R4, R10, -0x326172a9, RZ ;  /* 0xcd9e8d570a047825 */ /* 0x002fca00078e00ff */
[----:B------:R-:W-:Y:S01]  /*12a00*/  LOP3.LUT R9, R5, R9, RZ, 0x3c, !PT ;  /* 0x0000000905097212 */ /* 0x000fe200078e3cff */
[----:B------:R1:W-:Y:S02]  /*12a10*/  STL.64 [R1+0x48], R4 ;  /* 0x0000480401007387 */ /* 0x0003e40000100a00 */
[----:B-1----:R-:W-:Y:S02]  /*12a20*/  IMAD.MOV.U32 R4, RZ, RZ, R12 ;  /* 0x000000ffff047224 */ /* 0x002fe400078e000c */
[----:B------:R-:W-:Y:S01]  /*12a30*/  IMAD.MOV.U32 R5, RZ, RZ, R15 ;  /* 0x000000ffff057224 */ /* 0x000fe200078e000f */
[----:B--2---:R-:W-:Y:S01]  /*12a40*/  ISETP.GE.AND P2, PT, R11, c[0x0][0x220], PT ;  /* 0x000088000b007a0c */ /* 0x004fe20003f46270 */
[----:B------:R-:W-:Y:S01]  /*12a50*/  IMAD.WIDE.U32 R10, R8, -0x2daee0ad, RZ ;  /* 0xd2511f53080a7825 */ /* 0x000fe200078e00ff */
[----:B---3--:R-:W-:-:S03]  /*12a60*/  ISETP.GE.AND P1, PT, R7, c[0x0][0x220], PT ;  /* 0x0000880007007a0c */ /* 0x008fc60003f26270 */
[----:B------:R-:W-:Y:S01]  /*12a70*/  IMAD.WIDE.U32 R6, R9, -0x2daee0ad, RZ ;  /* 0xd2511f5309067825 */ /* 0x000fe200078e00ff */
[----:B------:R1:W-:Y:S04]  /*12a80*/  STL.64 [R1+0x50], R10 ;  /* 0x0000500a01007387 */ /* 0x0003e80000100a00 */
[----:B------:R1:W-:Y:S04]  /*12a90*/  STL.64 [R1+0x58], R4 ;  /* 0x0000580401007387 */ /* 0x0003e80000100a00 */
[----:B------:R1:W-:Y:S01]  /*12aa0*/  STL.64 [R1+0x40], R6 ;  /* 0x0000400601007387 */ /* 0x0003e20000100a00 */
[----:B------:R-:W-:Y:S05]  /*12ab0*/  BRA `(.L_x_998) ;  /* 0x000003e000007947 */ /* 0x000fea0003800000 */
.L_x_1000:
[----:B------:R-:W2:Y:S01]  /*12ac0*/  LDL.64 R198, [R1+0x10] ;  /* 0x0000100001c67983 */ /* 0x000ea20000100a00 */
[----:B------:R-:W-:Y:S02]  /*12ad0*/  ULDC.64 UR4, c[0x0][0x198] ;  /* 0x0000660000047ab9 */ /* 0x000fe40000000a00 */
[----:B------:R-:W-:Y:S01]  /*12ae0*/  UIMAD.WIDE.U32 UR36, UR28, UR4, URZ ;  /* 0x000000041c2472a5 */ /* 0x000fe2000f8e003f */
[----:B------:R-:W3:Y:S01]  /*12af0*/  LDL.64 R170, [R1+0x18] ;  /* 0x0000180001aa7983 */ /* 0x000ee20000100a00 */
[----:B------:R-:W-:Y:S03]  /*12b00*/  USHF.R.S32.HI UR29, URZ, 0x1f, UR28 ;  /* 0x0000001f3f1d7899 */ /* 0x000fe6000801141c */
[----:B------:R-:W4:Y:S01]  /*12b10*/  LDL R197, [R1] ;  /* 0x0000000001c57983 */ /* 0x000f220000100800 */
[----:B------:R-:W-:Y:S01]  /*12b20*/  UIMAD UR29, UR29, UR4, URZ ;  /* 0x000000041d1d72a4 */ /* 0x000fe2000f8e023f */
[----:B------:R-:W-:Y:S02]  /*12b30*/  IMAD.U32 R166, RZ, RZ, UR36 ;  /* 0x00000024ffa67e24 */ /* 0x000fe4000f8e00ff */
[----:B------:R-:W-:Y:S01]  /*12b40*/  IMAD.U32 R167, RZ, RZ, UR37 ;  /* 0x00000025ffa77e24 */ /* 0x000fe2000f8e00ff */
[----:B------:R-:W-:Y:S04]  /*12b50*/  UIMAD UR29, UR28, UR5, UR29 ;  /* 0x000000051c1d72a4 */ /* 0x000fe8000f8e021d */
[----:B------:R-:W-:Y:S06]  /*12b60*/  UIADD3 UR29, UR37, UR29, URZ ;  /* 0x0000001d251d7290 */ /* 0x000fec000fffe03f */
[----:B------:R-:W-:Y:S01]  /*12b70*/  IMAD.U32 R2, RZ, RZ, UR29 ;  /* 0x0000001dff027e24 */ /* 0x000fe2000f8e00ff */
[----:B----4-:R1:W-:Y:S01]  /*12b80*/  @P3 STS.128 [R197+0x10000], RZ ;  /* 0x010000ffc5003388 */ /* 0x0103e20000000c00 */
[C---:B--2---:R-:W-:Y:S04]  /*12b90*/  LEA R169, P4, R166.reuse, R198, 0x6 ;  /* 0x000000c6a6a97211 */ /* 0x044fe800078830ff */
[C---:B---3--:R-:W-:Y:S02]  /*12ba0*/  @!P3 LEA R170, P6, R169.reuse, c[0x0][0x168], 0x1 ;  /* 0x00005a00a9aaba11 */ /* 0x048fe400078c08ff */
        /* <DEDUP_REMOVED lines=47> */
.L_x_998:
[----:B------:R-:W2:Y:S01]  /*12ea0*/  LDL.64 R16, [R1+0x28] ;  /* 0x0000280001107983 */ /* 0x000ea20000100a00 */
[----:B------:R-:W-:Y:S01]  /*12eb0*/  UIADD3 UR25, -UR30, UR34, URZ ;  /* 0x000000221e197290 */ /* 0x000fe2000fffe13f */
[----:B------:R-:W-:Y:S04]  /*12ec0*/  DEPBAR.LE SB0, 0x0 ;  /* 0x000080000000791a */ /* 0x000fe80000000000 */
[----:B------:R-:W3:Y:S01]  /*12ed0*/  LDL.64 R8, [R1+0x58] ;  /* 0x0000580001087983 */ /* 0x000ee20000100a00 */
[----:B------:R-:W-:Y:S01]  /*12ee0*/  IMAD.U32 R29, RZ, RZ, UR25 ;  /* 0x00000019ff1d7e24 */ /* 0x000fe2000f8e00ff */
[----:B------:R-:W-:Y:S01]  /*12ef0*/  MOV R166, UR25 ;  /* 0x0000001900a67c02 */ /* 0x000fe20008000f00 */
[----:B------:R-:W-:Y:S01]  /*12f00*/  IMAD.U32 R0, RZ, RZ, UR6 ;  /* 0x00000006ff007e24 */ /* 0x000fe2000f8e00ff */
[----:B------:R-:W4:Y:S01]  /*12f10*/  LDL.64 R20, [R1+0x60] ;  /* 0x0000600001147983 */ /* 0x000f220000100a00 */
[----:B------:R-:W-:Y:S01]  /*12f20*/  IMAD.U32 R2, RZ, RZ, UR25 ;  /* 0x00000019ff027e24 */ /* 0x000fe2000f8e00ff */
[----:B------:R-:W-:Y:S02]  /*12f30*/  USHF.R.S32.HI UR5, URZ, 0x1f, UR25 ;  /* 0x0000001f3f057899 */ /* 0x000fe40008011419 */
[----:B-1----:R-:W5:Y:S01]  /*12f40*/  LDL R4, [R1] ;  /* 0x0000000001047983 */ /* 0x002f620000100800 */
[----:B------:R-:W-:Y:S02]  /*12f50*/  UIMAD UR4, UR31, UR25, URZ ;  /* 0x000000191f0472a4 */ /* 0x000fe4000f8e023f */
[----:B------:R-:W-:Y:S01]  /*12f60*/  UIADD3 UR28, UR34, -0x1, URZ ;  /* 0xffffffff221c7890 */ /* 0x000fe2000fffe03f */
[----:B------:R-:W5:Y:S01]  /*12f70*/  LDL R6, [R1+0x34] ;  /* 0x0000340001067983 */ /* 0x000f620000100800 */
[----:B------:R-:W-:Y:S02]  /*12f80*/  UIMAD UR4, UR5, UR6, UR4 ;  /* 0x00000006050472a4 */ /* 0x000fe4000f8e0204 */
[----:B------:R-:W-:Y:S01]  /*12f90*/  UIADD3 UR28, UR28, -UR30, URZ ;  /* 0x8000001e1c1c7290 */ /* 0x000fe2000fffe03f */
[----:B------:R-:W5:Y:S01]  /*12fa0*/  LDL R5, [R1+0x30] ;  /* 0x0000300001057983 */ /* 0x000f620000100800 */
[----:B------:R-:W-:Y:S03]  /*12fb0*/  UISETP.GE.AND UP0, UPT, UR25, 0x1, UPT ;  /* 0x000000011900788c */ /* 0x000fe6000bf06270 */
[----:B------:R-:W-:Y:S01]  /*12fc0*/  BAR.SYNC.DEFER_BLOCKING 0x0 ;  /* 0x0000000000007b1d */ /* 0x000fe20000010000 */
[----:B--2---:R-:W-:Y:S04]  /*12fd0*/  LEA R206, P4, R29, R16, 0x6 ;  /* 0x000000101dce7211 */ /* 0x004fe800078830ff */
[----:B------:R-:W-:Y:S01]  /*12fe0*/  LEA.HI.X.SX32 R207, R166, R17, 0x6, P4 ;  /* 0x00000011a6cf7211 */ /* 0x000fe200020f36ff */
[----:B---3--:R-:W-:Y:S04]  /*12ff0*/  IMAD.WIDE.U32 R34, R0, UR25, R8 ;  /* 0x0000001900227c25 */ /* 0x008fe8000f8e0008 */
[----:B------:R-:W-:Y:S01]  /*13000*/  IMAD.U32 R0, RZ, RZ, UR25 ;  /* 0x00000019ff007e24 */ /* 0x000fe2000f8e00ff */
[----:B----4-:R-:W-:Y:S01]  /*13010*/  LEA R178, P5, R2, R20, 0x6 ;  /* 0x0000001402b27211 */ /* 0x010fe200078a30ff */
[----:B------:R-:W-:Y:S01]  /*13020*/  IMAD R166, R207, c[0x0][0x1a0], RZ ;  /* 0x00006800cfa67a24 */ /* 0x000fe200078e02ff */
[----:B------:R-:W-:Y:S01]  /*13030*/  @!P3 LEA R30, P4, R34, c[0x0][0x170], 0x1 ;  /* 0x00005c00221eba11 */ /* 0x000fe200078808ff */
[----:B-----5:R-:W-:Y:S01]  /*13040*/  @P3 STS.128 [R4+0x18000], RZ ;  /* 0x018000ff04003388 */ /* 0x020fe20000000c00 */
[----:B------:R-:W-:Y:S01]  /*13050*/  LEA.HI.X.SX32 R179, R0, R21, 0x6, P5 ;  /* 0x0000001500b37211 */ /* 0x000fe200028f36ff */
[C---:B------:R-:W-:Y:S01]  /*13060*/  IMAD R166, R206.reuse, c[0x0][0x1a4], R166 ;  /* 0x00006900cea67a24 */ /* 0x040fe200078e02a6 */
[----:B------:R-:W-:Y:S01]  /*13070*/  IADD3 R0, R35, UR4, RZ ;  /* 0x0000000423007c10 */ /* 0x000fe2000fffe0ff */
[----:B------:R-:W-:Y:S01]  /*13080*/  IMAD.WIDE.U32 R206, R206, c[0x0][0x1a0], RZ ;  /* 0x00006800cece7a25 */ /* 0x000fe200078e00ff */
[C---:B------:R-:W-:Y:S02]  /*13090*/  @!P3 IADD3 R29, P5, R34.reuse, UR20, RZ ;  /* 0x00000014221dbc10 */ /* 0x040fe4000ffbe0ff */
[----:B------:R-:W-:Y:S01]  /*130a0*/  @!P3 LEA.HI.X R31, R34, c[0x0][0x174], R0, 0x1, P4 ;  /* 0x00005d00221fba11 */ /* 0x000fe200020f0c00 */
[----:B------:R-:W-:Y:S01]  /*130b0*/  IMAD R2, R179, c[0x0][0x1a0], RZ ;  /* 0x00006800b3027a24 */ /* 0x000fe200078e02ff */
[----:B------:R-:W-:Y:S01]  /*130c0*/  @!P3 LEA R186, P4, R29, c[0x0][0x170], 0x1 ;  /* 0x00005c001dbaba11 */ /* 0x000fe200078808ff */
[----:B------:R-:W-:Y:S01]  /*130d0*/  IMAD.IADD R166, R207, 0x1, R166 ;  /* 0x00000001cfa67824 */ /* 0x000fe200078e02a6 */
[----:B------:R-:W-:Y:S01]  /*130e0*/  @!P3 IADD3.X R0, R0, UR19, RZ, P5, !PT ;  /* 0x000000130000bc10 */ /* 0x000fe2000affe4ff */
[C---:B------:R-:W-:Y:S01]  /*130f0*/  IMAD.WIDE.U32 R34, R178.reuse, c[0x0][0x1a0], RZ ;  /* 0x00006800b2227a25 */ /* 0x040fe200078e00ff */
[----:B------:R-:W-:Y:S01]  /*13100*/  @!PT LDS RZ, [RZ] ;  /* 0x00000000fffff984 */ /* 0x000fe20000000800 */
[----:B------:R-:W-:Y:S01]  /*13110*/  @!PT LDS RZ, [RZ] ;  /* 0x00000000fffff984 */ /* 0x000fe20000000800 */
[----:B------:R-:W-:Y:S01]  /*13120*/  @!PT LDS RZ, [RZ] ;  /* 0x00000000fffff984 */ /* 0x000fe20000000800 */
[----:B------:R1:W-:Y:S02]  /*13130*/  @!P3 LDGSTS.E.BYPASS.LTC128B.128 [R4+0x18000], [R30.64] ;  /* 0x180000001e04bfae */ /* 0x0003e4000b901d5a */
[----:B------:R-:W-:Y:S01]  /*13140*/  @!P3 LEA.HI.X R187, R29, c[0x0][0x174], R0, 0x1, P4 ;  /* 0x00005d001dbbba11 */ /* 0x000fe200020f0c00 */
[----:B------:R-:W-:Y:S01]  /*13150*/  IMAD R2, R178, c[0x0][0x1a4], R2 ;  /* 0x00006900b2027a24 */ /* 0x000fe200078e0202 */
[-C--:B------:R-:W-:Y:S01]  /*13160*/  LEA R178, P6, R206, R6.reuse, 0x1 ;  /* 0x00000006ceb27211 */ /* 0x080fe200078c08ff */
[----:B------:R-:W-:Y:S01]  /*13170*/  @P2 STS.128 [R4+0x1a000], RZ ;  /* 0x01a000ff04002388 */ /* 0x000fe20000000c00 */
[----:B------:R-:W-:Y:S02]  /*13180*/  LEA R28, P5, R34, R6, 0x1 ;  /* 0x00000006221c7211 */ /* 0x000fe400078a08ff */
[-C--:B------:R-:W-:Y:S01]  /*13190*/  LEA.HI.X R179, R206, R5.reuse, R166, 0x1, P6 ;  /* 0x00000005ceb37211 */ /* 0x080fe200030f0ca6 */
[----:B------:R-:W-:Y:S01]  /*131a0*/  IMAD.U32 R166, RZ, RZ, UR28 ;  /* 0x0000001cffa67e24 */ /* 0x000fe2000f8e00ff */
[----:B------:R-:W-:Y:S02]  /*131b0*/  IADD3 R2, R35, R2, RZ ;  /* 0x0000000223027210 */ /* 0x000fe40007ffe0ff */
[----:B------:R-:W-:Y:S01]  /*131c0*/  MOV R0, UR28 ;  /* 0x0000001c00007c02 */ /* 0x000fe20008000f00 */
[----:B------:R-:W-:Y:S01]  /*131d0*/  @!PT LDS RZ, [RZ] ;  /* 0x00000000fffff984 */ /* 0x000fe20000000800 */
[----:B------:R-:W-:Y:S01]  /*131e0*/  @!PT LDS RZ, [RZ] ;  /* 0x00000000fffff984 */ /* 0x000fe20000000800 */
[----:B------:R-:W-:Y:S01]  /*131f0*/  @!PT LDS RZ, [RZ] ;  /* 0x00000000fffff984 */ /* 0x000fe20000000800 */
[----:B------:R2:W-:Y:S01]  /*13200*/  @!P2 LDGSTS.E.BYPASS.LTC128B.128 [R4+0x1a000], [R178.64+0x80] ;  /* 0x1a000080b204afae */ /* 0x0005e2000b901d5a */
[----:B------:R-:W-:Y:S02]  /*13210*/  LEA.HI.X R29, R34, R5, R2, 0x1, P5 ;  /* 0x00000005221d7211 */ /* 0x000fe400028f0c02 */
[----:B------:R-:W-:Y:S01]  /*13220*/  MOV R2, UR28 ;  /* 0x0000001c00027c02 */ /* 0x000fe20008000f00 */
        /* <DEDUP_REMOVED lines=32> */
[----:B--2---:R-:W2:Y:S04]  /*13430*/  LDSM.16.M88.4 R176, [R218+0x10800] ;  /* 0x01080000dab0783b */ /* 0x004ea80000000200 */
[----:B------:R-:W4:Y:S04]  /*13440*/  LDSM.16.M88.4 R180, [R218+0x11000] ;  /* 0x01100000dab4783b */ /* 0x000f280000000200 */
[----:B------:R-:W0:Y:S04]  /*13450*/  LDGDEPBAR ;  /* 0x00000000000079af */ /* 0x000e280000000000 */
[----:B---3--:R-:W3:Y:S04]  /*13460*/  LDSM.16.M88.4 R184, [R218+0x11800] ;  /* 0x01180000dab8783b */ /* 0x008ee80000000200 */
[----:B------:R-:W-:Y:S04]  /*13470*/  LDSM.16.M88.4 R188, [R217] ;  /* 0x00000000d9bc783b */ /* 0x000fe80000000200 */
[----:B------:R-:W5:Y:S04]  /*13480*/  LDSM.16.M88.4 R192, [R216] ;  /* 0x00000000d8c0783b */ /* 0x000f680000000200 */
[----:B------:R-:W3:Y:S04]  /*13490*/  LDSM.16.M88.4 R196, [R216+0x800] ;  /* 0x00080000d8c4783b */ /* 0x000ee80000000200 */
[----:B------:R-:W3:Y:S04]  /*134a0*/  LDSM.16.M88.4 R200, [R216+0x1000] ;  /* 0x00100000d8c8783b */ /* 0x000ee80000000200 */
[----:B------:R-:W3:Y:S01]  /*134b0*/  LDSM.16.M88.4 R204, [R216+0x1800] ;  /* 0x00180000d8cc783b */ /* 0x000ee20000000200 */
[C---:B-1----:R-:W-:Y:S08]  /*134c0*/  HMMA.16816.F32.BF16 R4, R168.reuse, R172, RZ ;  /* 0x000000aca804723c */ /* 0x042ff000000418ff */
[C---:B------:R-:W-:Y:S01]  /*134d0*/  HMMA.16816.F32.BF16 R8, R168.reuse, R174, RZ ;  /* 0x000000aea808723c */ /* 0x040fe200000418ff */
[----:B------:R-:W-:Y:S07]  /*134e0*/  LDSM.16.M88.4 R172, [R211+0x10000] ;  /* 0x01000000d3ac783b */ /* 0x000fee0000000200 */
[C---:B--2---:R-:W-:Y:S07]  /*134f0*/  HMMA.16816.F32.BF16 R12, R168.reuse, R176, RZ ;  /* 0x000000b0a80c723c */ /* 0x044fee00000418ff */
[----:B------:R-:W-:Y:S02]  /*13500*/  IMAD.MOV.U32 R176, RZ, RZ, R16 ;  /* 0x000000ffffb07224 */ /* 0x000fe400078e0010 */
[----:B------:R-:W-:Y:S02]  /*13510*/  IMAD.MOV.U32 R177, RZ, RZ, R17 ;  /* 0x000000ffffb17224 */ /* 0x000fe400078e0011 */
[C---:B------:R-:W-:Y:S07]  /*13520*/  HMMA.16816.F32.BF16 R16, R168.reuse, R178, RZ ;  /* 0x000000b2a810723c */ /* 0x040fee00000418ff */
[----:B------:R-:W-:Y:S01]  /*13530*/  MOV R178, R20 ;  /* 0x0000001400b27202 */ /* 0x000fe20000000f00 */
[----:B------:R-:W-:Y:S02]  /*13540*/  IMAD.MOV.U32 R179, RZ, RZ, R21 ;  /* 0x000000ffffb37224 */ /* 0x000fe400078e0015 */
[C---:B----4-:R-:W-:Y:S08]  /*13550*/  HMMA.16816.F32.BF16 R20, R168.reuse, R180, RZ ;  /* 0x000000b4a814723c */ /* 0x050ff000000418ff */
[C---:B------:R-:W-:Y:S01]  /*13560*/  HMMA.16816.F32.BF16 R24, R168.reuse, R182, RZ ;  /* 0x000000b6a818723c */ /* 0x040fe200000418ff */
[----:B------:R-:W-:Y:S07]  /*13570*/  LDSM.16.M88.4 R180, [R211+0x11000] ;  /* 0x01100000d3b4783b */ /* 0x000fee0000000200 */
[C---:B---3--:R-:W-:Y:S08]  /*13580*/  HMMA.16816.F32.BF16 R28, R168.reuse, R184, RZ ;  /* 0x000000b8a81c723c */ /* 0x048ff000000418ff */
[----:B------:R-:W-:Y:S01]  /*13590*/  HMMA.16816.F32.BF16 R32, R168, R186, RZ ;  /* 0x000000baa820723c */ /* 0x000fe200000418ff */
[----:B------:R-:W1:Y:S04]  /*135a0*/  LDSM.16.M88.4 R168, [R215] ;  /* 0x00000000d7a8783b */ /* 0x000e680000000200 */
[----:B------:R-:W-:Y:S03]  /*135b0*/  LDSM.16.M88.4 R184, [R211+0x11800] ;  /* 0x01180000d3b8783b */ /* 0x000fe60000000200 */
[C---:B-----5:R-:W-:Y:S08]  /*135c0*/  HMMA.16816.F32.BF16 R4, R188.reuse, R192, R4 ;  /* 0x000000c0bc04723c */ /* 0x060ff00000041804 */
[C---:B------:R-:W-:Y:S01]  /*135d0*/  HMMA.16816.F32.BF16 R8, R188.reuse, R194, R8 ;  /* 0x000000c2bc08723c */ /* 0x040fe20000041808 */
[----:B------:R-:W-:Y:S07]  /*135e0*/  LDSM.16.M88.4 R192, [R213] ;  /* 0x00000000d5c0783b */ /* 0x000fee0000000200 */
[C---:B------:R-:W-:Y:S01]  /*135f0*/  HMMA.16816.F32.BF16 R12, R188.reuse, R196, R12 ;  /* 0x000000c4bc0c723c */ /* 0x040fe2000004180c */
[----:B------:R-:W2:Y:S04]  /*13600*/  LDL R196, [R1+0x3c] ;  /* 0x00003c0001c47983 */ /* 0x000ea80000100800 */
[----:B------:R-:W3:Y:S03]  /*13610*/  LDL R197, [R1+0x38] ;  /* 0x0000380001c57983 */ /* 0x000ee60000100800 */
[C---:B------:R-:W-:Y:S07]  /*13620*/  HMMA.16816.F32.BF16 R16, R188.reuse, R198, R16 ;  /* 0x000000c6bc10723c */ /* 0x040fee0000041810 */
[----:B------:R-:W-:Y:S01]  /*13630*/  IMAD.MOV.U32 R198, RZ, RZ, R178 ;  /* 0x000000ffffc67224 */ /* 0x000fe200078e00b2 */
[C---:B------:R-:W-:Y:S04]  /*13640*/  HMMA.16816.F32.BF16 R20, R188.reuse, R200, R20 ;  /* 0x000000c8bc14723c */ /* 0x040fe80000041814 */
[----:B------:R-:W-:Y:S03]  /*13650*/  MOV R199, R179 ;  /* 0x000000b300c77202 */ /* 0x000fe60000000f00 */
[----:B------:R-:W-:Y:S01]  /*13660*/  IMAD.MOV.U32 R200, RZ, RZ, R176 ;  /* 0x000000ffffc87224 */ /* 0x000fe200078e00b0 */
[C---:B------:R-:W-:Y:S04]  /*13670*/  HMMA.16816.F32.BF16 R24, R188.reuse, R202, R24 ;  /* 0x000000cabc18723c */ /* 0x040fe80000041818 */
[----:B------:R-:W-:Y:S02]  /*13680*/  IMAD.MOV.U32 R201, RZ, RZ, R177 ;  /* 0x000000ffffc97224 */ /* 0x000fe400078e00b1 */
[----:B------:R-:W4:Y:S02]  /*13690*/  LDSM.16.M88.4 R176, [R211+0x10800] ;  /* 0x01080000d3b0783b */ /* 0x000f240000000200 */
[C---:B------:R-:W-:Y:S07]  /*136a0*/  HMMA.16816.F32.BF16 R28, R188.reuse, R204, R28 ;  /* 0x000000ccbc1c723c */ /* 0x040fee000004181c */
[----:B------:R-:W-:Y:S01]  /*136b0*/  IMAD.U32 R205, RZ, RZ, UR28 ;  /* 0x0000001cffcd7e24 */ /* 0x000fe2000f8e00ff */
[----:B------:R-:W-:Y:S01]  /*136c0*/  HMMA.16816.F32.BF16 R32, R188, R206, R32 ;  /* 0x000000cebc20723c */ /* 0x000fe20000041820 */
[----:B------:R-:W5:Y:S06]  /*136d0*/  LDSM.16.M88.4 R188, [R214] ;  /* 0x00000000d6bc783b */ /* 0x000f6c0000000200 */
[----:B------:R-:W-:Y:S01]  /*136e0*/  LEA R206, P5, R0, R200, 0x6 ;  /* 0x000000c800ce7211 */ /* 0x000fe200078a30ff */
[C---:B-1----:R-:W-:Y:S05]  /*136f0*/  HMMA.16816.F32.BF16 R4, R168.reuse, R172, R4 ;  /* 0x000000aca804723c */ /* 0x042fea0000041804 */
[----:B------:R-:W-:Y:S03]  /*13700*/  LEA.HI.X.SX32 R207, R205, R201, 0x6, P5 ;  /* 0x000000c9cdcf7211 */ /* 0x000fe600028f36ff */
[C---:B------:R-:W-:Y:S01]  /*13710*/  HMMA.16816.F32.BF16 R8, R168.reuse, R174, R8 ;  /* 0x000000aea808723c */ /* 0x040fe20000041808 */
[----:B------:R-:W1:Y:S07]  /*13720*/  LDSM.16.M88.4 R172, [R213+0x800] ;  /* 0x00080000d5ac783b */ /* 0x000e6e0000000200 */
[C---:B----4-:R-:W-:Y:S08]  /*13730*/  HMMA.16816.F32.BF16 R12, R168.reuse, R176, R12 ;  /* 0x000000b0a80c723c */ /* 0x050ff0000004180c */
        /* <DEDUP_REMOVED lines=8> */
[----:B------:R-:W4:Y:S03]  /*137c0*/  LDSM.16.M88.4 R184, [R218+0x12000] ;  /* 0x01200000dab8783b */ /* 0x000f260000000200 */
        /* <DEDUP_REMOVED lines=9> */
[C---:B------:R-:W-:Y:S08]  /*13860*/  HMMA.16816.F32.BF16 R28, R188.reuse, R176, R28 ;  /* 0x000000b0bc1c723c */ /* 0x040ff0000004181c */
[----:B------:R-:W-:Y:S01]  /*13870*/  HMMA.16816.F32.BF16 R32, R188, R178, R32 ;  /* 0x000000b2bc20723c */ /* 0x000fe20000041820 */
[----:B------:R-:W-:Y:S04]  /*13880*/  LDSM.16.M88.4 R176, [R217+0x4000] ;  /* 0x00400000d9b0783b */ /* 0x000fe80000000200 */
[----:B------:R-:W-:Y:S03]  /*13890*/  LDSM.16.M88.4 R188, [R216+0x2800] ;  /* 0x00280000d8bc783b */ /* 0x000fe60000000200 */
[C---:B------:R-:W-:Y:S08]  /*138a0*/  HMMA.16816.F32.BF16 R4, R180.reuse, R184, R4 ;  /* 0x000000b8b404723c */ /* 0x040ff00000041804 */
[C---:B------:R-:W-:Y:S01]  /*138b0*/  HMMA.16816.F32.BF16 R8, R180.reuse, R186, R8 ;  /* 0x000000bab408723c */ /* 0x040fe20000041808 */
[----:B------:R-:W4:Y:S07]  /*138c0*/  LDSM.16.M88.4 R184, [R216+0x2000] ;  /* 0x00200000d8b8783b */ /* 0x000f2e0000000200 */
        /* <DEDUP_REMOVED lines=8> */
[----:B------:R-:W-:Y:S04]  /*13950*/  LDSM.16.M88.4 R168, [R215+0x4000] ;  /* 0x00400000d7a8783b */ /* 0x000fe80000000200 */
[----:B------:R-:W4:Y:S03]  /*13960*/  LDSM.16.M88.4 R180, [R211+0x12000] ;  /* 0x01200000d3b4783b */ /* 0x000f260000000200 */
[C---:B------:R-:W-:Y:S08]  /*13970*/  HMMA.16816.F32.BF16 R4, R176.reuse, R184, R4 ;  /* 0x000000b8b004723c */ /* 0x040ff00000041804 */
[C---:B------:R-:W-:Y:S01]  /*13980*/  HMMA.16816.F32.BF16 R8, R176.reuse, R186, R8 ;  /* 0x000000bab008723c */ /* 0x040fe20000041808 */
[----:B------:R-:W2:Y:S07]  /*13990*/  LDSM.16.M88.4 R184, [R211+0x12800] ;  /* 0x01280000d3b8783b */ /* 0x000eae0000000200 */
[C---:B------:R-:W-:Y:S08]  /*139a0*/  HMMA.16816.F32.BF16 R12, R176.reuse, R188, R12 ;  /* 0x000000bcb00c723c */ /* 0x040ff0000004180c */
[C---:B------:R-:W-:Y:S01]  /*139b0*/  HMMA.16816.F32.BF16 R16, R176.reuse, R190, R16 ;  /* 0x000000beb010723c */ /* 0x040fe20000041810 */
[----:B------:R-:W2:Y:S07]  /*139c0*/  LDSM.16.M88.4 R188, [R211+0x13000] ;  /* 0x01300000d3bc783b */ /* 0x000eae0000000200 */
[C---:B-----5:R-:W-:Y:S08]  /*139d0*/  HMMA.16816.F32.BF16 R20, R176.reuse, R192, R20 ;  /* 0x000000c0b014723c */ /* 0x060ff00000041814 */
[C---:B------:R-:W-:Y:S01]  /*139e0*/  HMMA.16816.F32.BF16 R24, R176.reuse, R194, R24 ;  /* 0x000000c2b018723c */ /* 0x040fe20000041818 */
[----:B------:R-:W5:Y:S07]  /*139f0*/  LDSM.16.M88.4 R192, [R211+0x13800] ;  /* 0x01380000d3c0783b */ /* 0x000f6e0000000200 */
        /* <DEDUP_REMOVED lines=10> */
[C---:B------:R-:W-:Y:S08]  /*13aa0*/  HMMA.16816.F32.BF16 R20, R168.reuse, R188, R20 ;  /* 0x000000bca814723c */ /* 0x040ff00000041814 */
[C---:B------:R-:W-:Y:S01]  /*13ab0*/  HMMA.16816.F32.BF16 R24, R168.reuse, R190, R24 ;  /* 0x000000bea818723c */ /* 0x040fe20000041818 */
[----:B------:R-:W-:Y:S07]  /*13ac0*/  LDSM.16.M88.4 R188, [R219+0x8000] ;  /* 0x00800000dbbc783b */ /* 0x000fee0000000200 */
[C---:B-----5:R-:W-:Y:S08]  /*13ad0*/  HMMA.16816.F32.BF16 R28, R168.reuse, R192, R28 ;  /* 0x000000c0a81c723c */ /* 0x060ff0000004181c */
[----:B------:R-:W-:Y:S01]  /*13ae0*/  HMMA.16816.F32.BF16 R32, R168, R194, R32 ;  /* 0x000000c2a820723c */ /* 0x000fe20000041820 */
[----:B------:R-:W5:Y:S04]  /*13af0*/  LDSM.16.M88.4 R168, [R213+0x3800] ;  /* 0x00380000d5a8783b */ /* 0x000f680000000200 */
        /* <DEDUP_REMOVED lines=10> */
[C---:B-----5:R-:W-:Y:S08]  /*13ba0*/  HMMA.16816.F32.BF16 R28, R172.reuse, R168, R28 ;  /* 0x000000a8ac1c723c */ /* 0x060ff0000004181c */
[----:B------:R-:W-:Y:S01]  /*13bb0*/  HMMA.16816.F32.BF16 R32, R172, R170, R32 ;  /* 0x000000aaac20723c */ /* 0x000fe20000041820 */
[----:B------:R-:W2:Y:S04]  /*13bc0*/  LDSM.16.M88.4 R168, [R218+0x15000] ;  /* 0x01500000daa8783b */ /* 0x000ea80000000200 */
[----:B------:R-:W4:Y:S03]  /*13bd0*/  LDSM.16.M88.4 R172, [R218+0x15800] ;  /* 0x01580000daac783b */ /* 0x000f260000000200 */
        /* <DEDUP_REMOVED lines=8> */
[----:B------:R-:W2:Y:S07]  /*13c60*/  LDSM.16.M88.4 R168, [R216+0x5800] ;  /* 0x00580000d8a8783b */ /* 0x000eae0000000200 */
[C---:B----4-:R-:W-:Y:S08]  /*13c70*/  HMMA.16816.F32.BF16 R28, R188.reuse, R172, R28 ;  /* 0x000000acbc1c723c */ /* 0x050ff0000004181c */
[----:B------:R-:W-:Y:S01]  /*13c80*/  HMMA.16816.F32.BF16 R32, R188, R174, R32 ;  /* 0x000000aebc20723c */ /* 0x000fe20000041820 */
[----:B------:R-:W-:Y:S04]  /*13c90*/  LDSM.16.M88.4 R172, [R215+0x8000] ;  /* 0x00800000d7ac783b */ /* 0x000fe80000000200 */
[----:B------:R-:W-:Y:S03]  /*13ca0*/  LDSM.16.M88.4 R188, [R211+0x14800] ;  /* 0x01480000d3bc783b */ /* 0x000fe60000000200 */
[C---:B------:R-:W-:Y:S08]  /*13cb0*/  HMMA.16816.F32.BF16 R4, R180.reuse, R184, R4 ;  /* 0x000000b8b404723c */ /* 0x040ff00000041804 */
[C---:B------:R-:W-:Y:S01]  /*13cc0*/  HMMA.16816.F32.BF16 R8, R180.reuse, R186, R8 ;  /* 0x000000bab408723c */ /* 0x040fe20000041808 */
[----:B------:R-:W4:Y:S07]  /*13cd0*/  LDSM.16.M88.4 R184, [R211+0x14000] ;  /* 0x01400000d3b8783b */ /* 0x000f2e0000000200 */
[C---:B---3--:R-:W-:Y:S08]  /*13ce0*/  HMMA.16816.F32.BF16 R12, R180.reuse, R192, R12 ;  /* 0x000000c0b40c723c */ /* 0x048ff0000004180c */
[C---:B------:R-:W-:Y:S01]  /*13cf0*/  HMMA.16816.F32.BF16 R16, R180.reuse, R194, R16 ;  /* 0x000000c2b410723c */ /* 0x040fe20000041810 */
[----:B------:R-:W3:Y:S07]  /*13d00*/  LDSM.16.M88.4 R192, [R211+0x15000] ;  /* 0x01500000d3c0783b */ /* 0x000eee0000000200 */
[C---:B-1----:R-:W-:Y:S08]  /*13d10*/  HMMA.16816.F32.BF16 R20, R180.reuse, R176, R20 ;  /* 0x000000b0b414723c */ /* 0x042ff00000041814 */
[C---:B------:R-:W-:Y:S01]  /*13d20*/  HMMA.16816.F32.BF16 R24, R180.reuse, R178, R24 ;  /* 0x000000b2b418723c */ /* 0x040fe20000041818 */
[----:B------:R-:W1:Y:S07]  /*13d30*/  LDSM.16.M88.4 R176, [R211+0x15800] ;  /* 0x01580000d3b0783b */ /* 0x000e6e0000000200 */
[C---:B--2---:R-:W-:Y:S08]  /*13d40*/  HMMA.16816.F32.BF16 R28, R180.reuse, R168, R28 ;  /* 0x000000a8b41c723c */ /* 0x044ff0000004181c */
[----:B------:R-:W-:Y:S01]  /*13d50*/  HMMA.16816.F32.BF16 R32, R180, R170, R32 ;  /* 0x000000aab420723c */ /* 0x000fe20000041820 */
[----:B------:R-:W-:Y:S04]  /*13d60*/  LDSM.16.M88.4 R168, [R214+0x8000] ;  /* 0x00800000d6a8783b */ /* 0x000fe80000000200 */
[----:B------:R-:W2:Y:S03]  /*13d70*/  LDSM.16.M88.4 R180, [R213+0x4000] ;  /* 0x00400000d5b4783b */ /* 0x000ea60000000200 */
[C---:B----4-:R-:W-:Y:S08]  /*13d80*/  HMMA.16816.F32.BF16 R4, R172.reuse, R184, R4 ;  /* 0x000000b8ac04723c */ /* 0x050ff00000041804 */
[C---:B------:R-:W-:Y:S01]  /*13d90*/  HMMA.16816.F32.BF16 R8, R172.reuse, R186, R8 ;  /* 0x000000baac08723c */ /* 0x040fe20000041808 */
[----:B------:R-:W4:Y:S07]  /*13da0*/  LDSM.16.M88.4 R184, [R213+0x4800] ;  /* 0x00480000d5b8783b */ /* 0x000f2e0000000200 */
        /* <DEDUP_REMOVED lines=16> */
[C---:B-----5:R-:W-:Y:S08]  /*13eb0*/  HMMA.16816.F32.BF16 R20, R168.reuse, R188, R20 ;  /* 0x000000bca814723c */ /* 0x060ff00000041814 */
[C---:B------:R-:W-:Y:S01]  /*13ec0*/  HMMA.16816.F32.BF16 R24, R168.reuse, R190, R24 ;  /* 0x000000bea818723c */ /* 0x040fe20000041818 */
[----:B------:R-:W5:Y:S07]  /*13ed0*/  LDSM.16.M88.4 R188, [R218+0x17800] ;  /* 0x01780000dabc783b */ /* 0x000f6e0000000200 */
[C---:B---3--:R-:W-:Y:S08]  /*13ee0*/  HMMA.16816.F32.BF16 R28, R168.reuse, R192, R28 ;  /* 0x000000c0a81c723c */ /* 0x048ff0000004181c */
        /* <DEDUP_REMOVED lines=8> */
[----:B------:R-:W-:Y:S07]  /*13f70*/  LDSM.16.M88.4 R180, [R216+0x7800] ;  /* 0x00780000d8b4783b */ /* 0x000fee0000000200 */
[C---:B----4-:R-:W-:Y:S08]  /*13f80*/  HMMA.16816.F32.BF16 R20, R172.reuse, R184, R20 ;  /* 0x000000b8ac14723c */ /* 0x050ff00000041814 */
        /* <DEDUP_REMOVED lines=19> */
[C---:B----4-:R-:W-:Y:S08]  /*140c0*/  HMMA.16816.F32.BF16 R4, R184.reuse, R188, R4 ;  /* 0x000000bcb804723c */ /* 0x050ff00000041804 */
[C---:B------:R-:W-:Y:S01]  /*140d0*/  HMMA.16816.F32.BF16 R8, R184.reuse, R190, R8 ;  /* 0x000000beb808723c */ /* 0x040fe20000041808 */
[----:B------:R-:W4:Y:S07]  /*140e0*/  LDSM.16.M88.4 R188, [R213+0x6800] ;  /* 0x00680000d5bc783b */ /* 0x000f2e0000000200 */
[C---:B---3--:R-:W-:Y:S08]  /*140f0*/  HMMA.16816.F32.BF16 R12, R184.reuse, R192, R12 ;  /* 0x000000c0b80c723c */ /* 0x048ff0000004180c */
[C---:B------:R-:W-:Y:S01]  /*14100*/  HMMA.16816.F32.BF16 R16, R184.reuse, R194, R16 ;  /* 0x000000c2b810723c */ /* 0x040fe20000041810 */
[----:B------:R-:W3:Y:S07]  /*14110*/  LDSM.16.M88.4 R192, [R213+0x7000] ;  /* 0x00700000d5c0783b */ /* 0x000eee0000000200 */
[C---:B-1----:R-:W-:Y:S08]  /*14120*/  HMMA.16816.F32.BF16 R20, R184.reuse, R176, R20 ;  /* 0x000000b0b814723c */ /* 0x042ff00000041814 */
[C---:B------:R-:W-:Y:S01]  /*14130*/  HMMA.16816.F32.BF16 R24, R184.reuse, R178, R24 ;  /* 0x000000b2b818723c */ /* 0x040fe20000041818 */
[----:B------:R-:W1:Y:S01]  /*14140*/  LDSM.16.M88.4 R176, [R213+0x7800] ;  /* 0x00780000d5b0783b */ /* 0x000e620000000200 */
[----:B------:R-:W-:Y:S04]  /*14150*/  DEPBAR.LE SB0, 0x0 ;  /* 0x000080000000791a */ /* 0x000fe80000000000 */
[----:B------:R-:W-:Y:S02]  /*14160*/  BAR.SYNC.DEFER_BLOCKING 0x0 ;  /* 0x0000000000007b1d */ /* 0x000fe40000010000 */
[C---:B--2---:R-:W-:Y:S08]  /*14170*/  HMMA.16816.F32.BF16 R28, R184.reuse, R168, R28 ;  /* 0x000000a8b81c723c */ /* 0x044ff0000004181c */
[----:B------:R-:W-:Y:S07]  /*14180*/  HMMA.16816.F32.BF16 R32, R184, R170, R32 ;  /* 0x000000aab820723c */ /* 0x000fee0000041820 */
[----:B------:R-:W-:Y:S01]  /*14190*/  IMAD.WIDE.U32 R186, R206, c[0x0][0x198], RZ ;  /* 0x00006600ceba7a25 */ /* 0x000fe200078e00ff */
[C---:B-----5:R-:W-:Y:S08]  /*141a0*/  HMMA.16816.F32.BF16 R4, R172.reuse, R180, R4 ;  /* 0x000000b4ac04723c */ /* 0x060ff00000041804 */
[C---:B------:R-:W-:Y:S07]  /*141b0*/  HMMA.16816.F32.BF16 R8, R172.reuse, R182, R8 ;  /* 0x000000b6ac08723c */ /* 0x040fee0000041808 */
[----:B------:R-:W-:Y:S01]  /*141c0*/  LEA R182, P4, R166, R198, 0x6 ;  /* 0x000000c6a6b67211 */ /* 0x000fe200078830ff */
[C---:B----4-:R-:W-:Y:S04]  /*141d0*/  HMMA.16816.F32.BF16 R12, R172.reuse, R188, R12 ;  /* 0x000000bcac0c723c */ /* 0x050fe8000004180c */
[----:B------:R-:W-:Y:S01]  /*141e0*/  LEA.HI.X.SX32 R183, R2, R199, 0x6, P4 ;  /* 0x000000c702b77211 */ /* 0x000fe200020f36ff */
[----:B------:R-:W-:Y:S01]  /*141f0*/  IMAD R2, R207, c[0x0][0x198], RZ ;  /* 0x00006600cf027a24 */ /* 0x000fe200078e02ff */
[----:B------:R-:W-:Y:S02]  /*14200*/  PLOP3.LUT P4, PT, PT, PT, UP0, 0x80, 0x0 ;  /* 0x000000000000781c */ /* 0x000fe40003f8f008 */
[C---:B------:R-:W-:Y:S04]  /*14210*/  HMMA.16816.F32.BF16 R16, R172.reuse, R190, R16 ;  /* 0x000000beac10723c */ /* 0x040fe80000041810 */
[----:B------:R-:W-:Y:S02]  /*14220*/  IMAD R0, R183, c[0x0][0x198], RZ ;  /* 0x00006600b7007a24 */ /* 0x000fe400078e02ff */
[----:B------:R-:W-:Y:S02]  /*14230*/  IMAD R2, R206, c[0x0][0x19c], R2 ;  /* 0x00006700ce027a24 */ /* 0x000fe400078e0202 */
[C---:B---3--:R-:W-:Y:S04]  /*14240*/  HMMA.16816.F32.BF16 R20, R172.reuse, R192, R20 ;  /* 0x000000c0ac14723c */ /* 0x048fe80000041814 */
[C---:B------:R-:W-:Y:S04]  /*14250*/  IMAD.WIDE.U32 R206, R182.reuse, c[0x0][0x198], RZ ;  /* 0x00006600b6ce7a25 */ /* 0x040fe800078e00ff */
[C---:B------:R-:W-:Y:S04]  /*14260*/  HMMA.16816.F32.BF16 R24, R172.reuse, R194, R24 ;  /* 0x000000c2ac18723c */ /* 0x040fe80000041818 */
[----:B------:R-:W-:Y:S01]  /*14270*/  IMAD R0, R182, c[0x0][0x19c], R0 ;  /* 0x00006700b6007a24 */ /* 0x000fe200078e0200 */
[CC--:B------:R-:W-:Y:S01]  /*14280*/  LEA R182, P6, R186.reuse, R196.reuse, 0x1 ;  /* 0x000000c4bab67211 */ /* 0x0c0fe200078c08ff */
[----:B------:R-:W-:Y:S02]  /*14290*/  IMAD.IADD R2, R187, 0x1, R2 ;  /* 0x00000001bb027824 */ /* 0x000fe400078e0202 */
[C---:B-1----:R-:W-:Y:S04]  /*142a0*/  HMMA.16816.F32.BF16 R28, R172.reuse, R176, R28 ;  /* 0x000000b0ac1c723c */ /* 0x042fe8000004181c */
[----:B------:R-:W-:Y:S01]  /*142b0*/  IMAD.IADD R0, R207, 0x1, R0 ;  /* 0x00000001cf007824 */ /* 0x000fe200078e0200 */
[-C--:B------:R-:W-:Y:S01]  /*142c0*/  LEA.HI.X R183, R186, R197.reuse, R2, 0x1, P6 ;  /* 0x000000c5bab77211 */ /* 0x080fe200030f0c02 */
[----:B------:R-:W-:Y:S02]  /*142d0*/  IMAD.MOV.U32 R207, RZ, RZ, R167 ;  /* 0x000000ffffcf7224 */ /* 0x000fe400078e00a7 */
[----:B------:R-:W-:Y:S07]  /*142e0*/  HMMA.16816.F32.BF16 R32, R172, R178, R32 ;  /* 0x000000b2ac20723c */ /* 0x000fee0000041820 */
[C---:B------:R-:W-:Y:S05]  /*142f0*/  LEA R178, P5, R206.reuse, R196, 0x1 ;  /* 0x000000c4ceb27211 */ /* 0x040fea00078a08ff */
[----:B------:R-:W-:Y:S02]  /*14300*/  LEA.HI.X R179, R206, R197, R0, 0x1, P5 ;  /* 0x000000c5ceb37211 */ /* 0x000fe400028f0c00 */
[----:B------:R-:W-:Y:S01]  /*14310*/  MOV R206, R164 ;  /* 0x000000a400ce7202 */ /* 0x000fe20000000f00 */
[----:B------:R-:W-:-:S05]  /*14320*/  @P4 BRA `(.L_x_1000) ;  /* 0xffffe79000004947 */ /* 0x000fca000383ffff */
.L_x_999:
[----:B------:R2:W-:Y:S01]  /*14330*/  STL.64 [R1+0x78], R216 ;  /* 0x000078d801007387 */ /* 0x0005e20000100a00 */
[----:B------:R-:W-:Y:S01]  /*14340*/  IMAD.U32 R0, RZ, RZ, UR25 ;  /* 0x00000019ff007e24 */ /* 0x000fe2000f8e00ff */
[----:B------:R-:W-:Y:S02]  /*14350*/  USHF.L.U32 UR28, UR25, 0x1, URZ ;  /* 0x00000001191c7899 */ /* 0x000fe4000800063f */
[----:B------:R-:W-:Y:S02]  /*14360*/  UIADD3 UR4, UR33, -0x4498517b, URZ ;  /* 0xbb67ae8521047890 */ /* 0x000fe4000fffe03f */
[----:B------:R3:W-:Y:S01]  /*14370*/  STL.64 [R1+0x70], R214 ;  /* 0x000070d601007387 */ /* 0x0007e20000100a00 */
[----:B------:R-:W-:Y:S02]  /*14380*/  ULOP3.LUT UR5, UR28, UR33, URZ, 0x3c, !UPT ;  /* 0x000000211c057292 */ /* 0x000fe4000f8e3c3f */
[----:B------:R-:W-:Y:S02]  /*14390*/  UIADD3 UR28, UR28, 0x1, URZ ;  /* 0x000000011c1c7890 */ /* 0x000fe4000fffe03f */
[----:B------:R-:W-:Y:S01]  /*143a0*/  UIADD3 UR30, UR30, 0x1, URZ ;  /* 0x000000011e1e7890 */ /* 0x000fe2000fffe03f */
[----:B------:R-:W4:Y:S01]  /*143b0*/  LDL.64 R188, [R1+0x50] ;  /* 0x0000500001bc7983 */ /* 0x000f220000100a00 */
[----:B------:R-:W-:Y:S05]  /*143c0*/  ULOP3.LUT UR28, UR28, UR33, URZ, 0x3c, !UPT ;  /* 0x000000211c1c7292 */ /* 0x000fea000f8e3c3f */
[----:B------:R-:W1:Y:S08]  /*143d0*/  S2R R2, SR_TID.X ;  /* 0x0000000000027919 */ /* 0x000e700000002100 */
[----:B--2---:R-:W2:Y:S06]  /*143e0*/  LDL.64 R216, [R1+0x48] ;  /* 0x0000480001d87983 */ /* 0x004eac0000100a00 */
[----:B---3--:R-:W4:Y:S02]  /*143f0*/  LDL.64 R214, [R1+0x40] ;  /* 0x0000400001d67983 */ /* 0x008f240000100a00 */
[----:B----4-:R-:W-:Y:S01]  /*14400*/  LOP3.LUT R194, R215, UR4, R188, 0x96, !PT ;  /* 0x00000004d7c27c12 */ /* 0x010fe2000f8e96bc */
[----:B-1----:R-:W-:Y:S01]  /*14410*/  IMAD.SHL.U32 R2, R2, 0x2, RZ ;  /* 0x0000000202027824 */ /* 0x002fe200078e00ff */
[----:B------:R-:W-:Y:S03]  /*14420*/  UIADD3 UR4, UR33, 0x646e171e, URZ ;  /* 0x646e171e21047890 */ /* 0x000fe6000fffe03f */
[----:B------:R-:W-:Y:S01]  /*14430*/  IMAD.WIDE.U32 R194, R194, -0x326172a9, RZ ;  /* 0xcd9e8d57c2c27825 */ /* 0x000fe200078e00ff */
[----:B------:R-:W-:Y:S05]  /*14440*/  LOP3.LUT R2, R2, 0x6, RZ, 0xc0, !PT ;  /* 0x0000000602027812 */ /* 0x000fea00078ec0ff */
[----:B------:R-:W-:Y:S04]  /*14450*/  IMAD R168, R0, 0x40, R2 ;  /* 0x0000004000a87824 */ /* 0x000fe800078e0202 */
[----:B------:R-:W1:Y:S01]  /*14460*/  I2F R179, R168 ;  /* 0x000000a800b37306 */ /* 0x000e620000201400 */
[C---:B------:R-:W-:Y:S02]  /*14470*/  IADD3 R174, R168.reuse, 0x1, RZ ;  /* 0x00000001a8ae7810 */ /* 0x040fe40007ffe0ff */
[C---:B------:R-:W-:Y:S02]  /*14480*/  IADD3 R173, R168.reuse, 0x8, RZ ;  /* 0x00000008a8ad7810 */ /* 0x040fe40007ffe0ff */
[C---:B------:R-:W-:Y:S02]  /*14490*/  IADD3 R172, R168.reuse, 0x9, RZ ;  /* 0x00000009a8ac7810 */ /* 0x040fe40007ffe0ff */
[C---:B------:R-:W-:Y:S02]  /*144a0*/  IADD3 R177, R168.reuse, 0x10, RZ ;  /* 0x00000010a8b17810 */ /* 0x040fe40007ffe0ff */
[C---:B------:R-:W-:Y:S01]  /*144b0*/  IADD3 R170, R168.reuse, 0x11, RZ ;  /* 0x00000011a8aa7810 */ /* 0x040fe20007ffe0ff */
[----:B------:R-:W3:Y:S01]  /*144c0*/  I2F R174, R174 ;  /* 0x000000ae00ae7306 */ /* 0x000ee20000201400 */
[C---:B------:R-:W-:Y:S02]  /*144d0*/  IADD3 R175, R168.reuse, 0x18, RZ ;  /* 0x00000018a8af7810 */ /* 0x040fe40007ffe0ff */
[C---:B------:R-:W-:Y:S02]  /*144e0*/  IADD3 R166, R168.reuse, 0x19, RZ ;  /* 0x00000019a8a67810 */ /* 0x040fe40007ffe0ff */
[C---:B------:R-:W-:Y:S02]  /*144f0*/  IADD3 R171, R168.reuse, 0x20, RZ ;  /* 0x00000020a8ab7810 */ /* 0x040fe40007ffe0ff */
[C---:B------:R-:W-:Y:S02]  /*14500*/  IADD3 R164, R168.reuse, 0x21, RZ ;  /* 0x00000021a8a47810 */ /* 0x040fe40007ffe0ff */
[C---:B------:R-:W-:Y:S01]  /*14510*/  IADD3 R169, R168.reuse, 0x28, RZ ;  /* 0x00000028a8a97810 */ /* 0x040fe20007ffe0ff */
[----:B------:R-:W4:Y:S01]  /*14520*/  I2F R173, R173 ;  /* 0x000000ad00ad7306 */ /* 0x000f220000201400 */
[C---:B------:R-:W-:Y:S02]  /*14530*/  IADD3 R0, R168.reuse, 0x29, RZ ;  /* 0x00000029a8007810 */ /* 0x040fe40007ffe0ff */
[C---:B------:R-:W-:Y:S01]  /*14540*/  IADD3 R167, R168.reuse, 0x30, RZ ;  /* 0x00000030a8a77810 */ /* 0x040fe20007ffe0ff */
[C---:B-1----:R-:W-:Y:S01]  /*14550*/  FFMA.FTZ R4, R179.reuse, UR23, R4 ;  /* 0x00000017b3047c23 */ /* 0x042fe20008010004 */
[C---:B------:R-:W-:Y:S01]  /*14560*/  IADD3 R2, R168.reuse, 0x31, RZ ;  /* 0x00000031a8027810 */ /* 0x040fe20007ffe0ff */
[----:B------:R-:W-:Y:S01]  /*14570*/  FFMA.FTZ R6, R179, UR23, R6 ;  /* 0x00000017b3067c23 */ /* 0x000fe20008010006 */
[----:B------:R-:W-:Y:S02]  /*14580*/  IADD3 R178, R168, 0x38, RZ ;  /* 0x00000038a8b27810 */ /* 0x000fe40007ffe0ff */
[----:B------:R-:W-:Y:S01]  /*14590*/  FMNMX.FTZ R176, R4, R3, !PT ;  /* 0x0000000304b07209 */ /* 0x000fe20007810000 */
[----:B------:R-:W1:Y:S01]  /*145a0*/  I2F R172, R172 ;  /* 0x000000ac00ac7306 */ /* 0x000e620000201400 */
[----:B------:R-:W-:Y:S01]  /*145b0*/  IADD3 R168, R168, 0x39, RZ ;  /* 0x00000039a8a87810 */ /* 0x000fe20007ffe0ff */
[C---:B---3--:R-:W-:Y:S02]  /*145c0*/  FFMA.FTZ R5, R174.reuse, UR23, R5 ;  /* 0x00000017ae057c23 */ /* 0x048fe40008010005 */
[----:B------:R-:W-:Y:S03]  /*145d0*/  FFMA.FTZ R7, R174, UR23, R7 ;  /* 0x00000017ae077c23 */ /* 0x000fe60008010007 */
[----:B------:R-:W-:Y:S03]  /*145e0*/  FMNMX.FTZ R181, R5, R176, !PT ;  /* 0x000000b005b57209 */ /* 0x000fe60007810000 */
[----:B------:R-:W3:Y:S01]  /*145f0*/  I2F R177, R177 ;  /* 0x000000b100b17306 */ /* 0x000ee20000201400 */
[C---:B----4-:R-:W-:Y:S02]  /*14600*/  FFMA.FTZ R8, R173.reuse, UR23, R8 ;  /* 0x00000017ad087c23 */ /* 0x050fe40008010008 */
[----:B------:R-:W-:Y:S03]  /*14610*/  FFMA.FTZ R10, R173, UR23, R10 ;  /* 0x00000017ad0a7c23 */ /* 0x000fe6000801000a */
[----:B------:R-:W-:Y:S04]  /*14620*/  FMNMX.FTZ R176, R8, R181, !PT ;  /* 0x000000b508b07209 */ /* 0x000fe80007810000 */
[----:B------:R-:W4:Y:S01]  /*14630*/  I2F R170, R170 ;  /* 0x000000aa00aa7306 */ /* 0x000f220000201400 */
[C---:B-1----:R-:W-:Y:S02]  /*14640*/  FFMA.FTZ R9, R172.reuse, UR23, R9 ;  /* 0x00000017ac097c23 */ /* 0x042fe40008010009 */
[----:B------:R-:W-:Y:S01]  /*14650*/  FFMA.FTZ R11, R172, UR23, R11 ;  /* 0x00000017ac0b7c23 */ /* 0x000fe2000801000b */
[----:B------:R-:W-:Y:S02]  /*14660*/  FMNMX.FTZ R172, R6, R165, !PT ;  /* 0x000000a506ac7209 */ /* 0x000fe40007810000 */
[----:B------:R-:W-:Y:S04]  /*14670*/  FMNMX.FTZ R179, R9, R176, !PT ;  /* 0x000000b009b37209 */ /* 0x000fe80007810000 */
[----:B------:R-:W1:Y:S01]  /*14680*/  I2F R175, R175 ;  /* 0x000000af00af7306 */ /* 0x000e620000201400 */
[C---:B---3--:R-:W-:Y:S02]  /*14690*/  FFMA.FTZ R12, R177.reuse, UR23, R12 ;  /* 0x00000017b10c7c23 */ /* 0x048fe4000801000c */
[----:B------:R-:W-:Y:S03]  /*146a0*/  FFMA.FTZ R14, R177, UR23, R14 ;  /* 0x00000017b10e7c23 */ /* 0x000fe6000801000e */
[----:B------:R-:W-:Y:S04]  /*146b0*/  FMNMX.FTZ R174, R12, R179, !PT ;  /* 0x000000b30cae7209 */ /* 0x000fe80007810000 */
[----:B------:R-:W3:Y:S01]  /*146c0*/  I2F R166, R166 ;  /* 0x000000a600a67306 */ /* 0x000ee20000201400 */
[C---:B----4-:R-:W-:Y:S02]  /*146d0*/  FFMA.FTZ R13, R170.reuse, UR23, R13 ;  /* 0x00000017aa0d7c23 */ /* 0x050fe4000801000d */
[----:B------:R-:W-:Y:S03]  /*146e0*/  FFMA.FTZ R15, R170, UR23, R15 ;  /* 0x00000017aa0f7c23 */ /* 0x000fe6000801000f */
[----:B------:R-:W-:Y:S04]  /*146f0*/  FMNMX.FTZ R179, R13, R174, !PT ;  /* 0x000000ae0db37209 */ /* 0x000fe80007810000 */
[----:B------:R-:W4:Y:S01]  /*14700*/  I2F R171, R171 ;  /* 0x000000ab00ab7306 */ /* 0x000f220000201400 */
[C---:B-1----:R-:W-:Y:S02]  /*14710*/  FFMA.FTZ R16, R175.reuse, UR23, R16 ;  /* 0x00000017af107c23 */ /* 0x042fe40008010010 */
[----:B------:R-:W-:Y:S03]  /*14720*/  FFMA.FTZ R18, R175, UR23, R18 ;  /* 0x00000017af127c23 */ /* 0x000fe60008010012 */
[----:B------:R-:W-:Y:S04]  /*14730*/  FMNMX.FTZ R174, R16, R179, !PT ;  /* 0x000000b310ae7209 */ /* 0x000fe80007810000 */
[----:B------:R-:W1:Y:S01]  /*14740*/  I2F R164, R164 ;  /* 0x000000a400a47306 */ /* 0x000e620000201400 */
[----:B------:R-:W-:Y:S01]  /*14750*/  FMNMX.FTZ R179, R7, R172, !PT ;  /* 0x000000ac07b37209 */ /* 0x000fe20007810000 */
[----:B---3--:R-:W-:Y:S03]  /*14760*/  FFMA.FTZ R17, R166, UR23, R17 ;  /* 0x00000017a6117c23 */ /* 0x008fe60008010011 */
[----:B------:R-:W-:Y:S01]  /*14770*/  FMNMX.FTZ R172, R10, R179, !PT ;  /* 0x000000b30aac7209 */ /* 0x000fe20007810000 */
[----:B------:R-:W-:Y:S03]  /*14780*/  FFMA.FTZ R19, R166, UR23, R19 ;  /* 0x00000017a6137c23 */ /* 0x000fe60008010013 */
[----:B------:R-:W-:Y:S01]  /*14790*/  FMNMX.FTZ R177, R11, R172, !PT ;  /* 0x000000ac0bb17209 */ /* 0x000fe20007810000 */
[----:B------:R-:W3:Y:S01]  /*147a0*/  I2F R169, R169 ;  /* 0x000000a900a97306 */ /* 0x000ee20000201400 */
[----:B------:R-:W-:Y:S02]  /*147b0*/  FMNMX.FTZ R181, R17, R174, !PT ;  /* 0x000000ae11b57209 */ /* 0x000fe40007810000 */
[----:B------:R-:W-:Y:S01]  /*147c0*/  FMNMX.FTZ R170, R14, R177, !PT ;  /* 0x000000b10eaa7209 */ /* 0x000fe20007810000 */
[C---:B----4-:R-:W-:Y:S02]  /*147d0*/  FFMA.FTZ R20, R171.reuse, UR23, R20 ;  /* 0x00000017ab147c23 */ /* 0x050fe40008010014 */
[----:B------:R-:W-:Y:S01]  /*147e0*/  FFMA.FTZ R22, R171, UR23, R22 ;  /* 0x00000017ab167c23 */ /* 0x000fe20008010016 */
[----:B------:R-:W-:Y:S02]  /*147f0*/  FMNMX.FTZ R175, R15, R170, !PT ;  /* 0x000000aa0faf7209 */ /* 0x000fe40007810000 */
[----:B------:R-:W-:Y:S01]  /*14800*/  FMNMX.FTZ R174, R20, R181, !PT ;  /* 0x000000b514ae7209 */ /* 0x000fe20007810000 */
[----:B------:R-:W4:Y:S01]  /*14810*/  I2F R0, R0 ;  /* 0x0000000000007306 */ /* 0x000f220000201400 */
[----:B------:R-:W-:Y:S01]  /*14820*/  FMNMX.FTZ R166, R18, R175, !PT ;  /* 0x000000af12a67209 */ /* 0x000fe20007810000 */
[C---:B-1----:R-:W-:Y:S03]  /*14830*/  FFMA.FTZ R21, R164.reuse, UR23, R21 ;  /* 0x00000017a4157c23 */ /* 0x042fe60008010015 */
[----:B------:R-:W-:Y:S01]  /*14840*/  FMNMX.FTZ R171, R19, R166, !PT ;  /* 0x000000a613ab7209 */ /* 0x000fe20007810000 */
[----:B------:R-:W-:Y:S01]  /*14850*/  FFMA.FTZ R23, R164, UR23, R23 ;  /* 0x00000017a4177c23 */ /* 0x000fe20008010017 */
[----:B------:R-:W-:Y:S03]  /*14860*/  FMNMX.FTZ R179, R21, R174, !PT ;  /* 0x000000ae15b37209 */ /* 0x000fe60007810000 */
[----:B------:R-:W1:Y:S01]  /*14870*/  I2F R167, R167 ;  /* 0x000000a700a77306 */ /* 0x000e620000201400 */
[----:B------:R-:W-:Y:S01]  /*14880*/  FMNMX.FTZ R166, R22, R171, !PT ;  /* 0x000000ab16a67209 */ /* 0x000fe20007810000 */
[C---:B---3--:R-:W-:Y:S02]  /*14890*/  FFMA.FTZ R24, R169.reuse, UR23, R24 ;  /* 0x00000017a9187c23 */ /* 0x048fe40008010018 */
[----:B------:R-:W-:Y:S01]  /*148a0*/  FFMA.FTZ R26, R169, UR23, R26 ;  /* 0x00000017a91a7c23 */ /* 0x000fe2000801001a */
[----:B------:R-:W-:Y:S02]  /*148b0*/  FMNMX.FTZ R169, R23, R166, !PT ;  /* 0x000000a617a97209 */ /* 0x000fe40007810000 */
[----:B------:R-:W-:Y:S03]  /*148c0*/  FMNMX.FTZ R172, R24, R179, !PT ;  /* 0x000000b318ac7209 */ /* 0x000fe60007810000 */
[----:B------:R-:W3:Y:S01]  /*148d0*/  I2F R2, R2 ;  /* 0x0000000200027306 */ /* 0x000ee20000201400 */
[C---:B----4-:R-:W-:Y:S02]  /*148e0*/  FFMA.FTZ R25, R0.reuse, UR23, R25 ;  /* 0x0000001700197c23 */ /* 0x050fe40008010019 */
[----:B------:R-:W-:Y:S01]  /*148f0*/  FFMA.FTZ R27, R0, UR23, R27 ;  /* 0x00000017001b7c23 */ /* 0x000fe2000801001b */
[----:B------:R-:W-:Y:S02]  /*14900*/  FMNMX.FTZ R0, R26, R169, !PT ;  /* 0x000000a91a007209 */ /* 0x000fe40007810000 */
        /* <DEDUP_REMOVED lines=8> */
[----:B------:R-:W-:Y:S01]  /*14990*/  FFMA.FTZ R31, R2, UR23, R31 ;  /* 0x00000017021f7c23 */ /* 0x000fe2000801001f */
[----:B------:R-:W-:Y:S02]  /*149a0*/  FMNMX.FTZ R2, R30, R167, !PT ;  /* 0x000000a71e027209 */ /* 0x000fe40007810000 */
[----:B------:R-:W-:Y:S02]  /*149b0*/  FMNMX.FTZ R175, R29, R170, !PT ;  /* 0x000000aa1daf7209 */ /* 0x000fe40007810000 */
[----:B------:R-:W-:Y:S01]  /*149c0*/  FMNMX.FTZ R167, R31, R2, !PT ;  /* 0x000000021fa77209 */ /* 0x000fe20007810000 */
[C---:B----4-:R-:W-:Y:S02]  /*149d0*/  FFMA.FTZ R32, R173.reuse, UR23, R32 ;  /* 0x00000017ad207c23 */ /* 0x050fe40008010020 */
        /* <DEDUP_REMOVED lines=8> */
[----:B------:R-:W3:Y:S01]  /*14a60*/  SHFL.BFLY PT, R167, R0, 0x2, 0x1f ;  /* 0x0c401f0000a77f89 */ /* 0x000ee200000e0000 */
[----:B-1----:R-:W-:Y:S02]  /*14a70*/  FMNMX.FTZ R171, R164, R171, !PT ;  /* 0x000000aba4ab7209 */ /* 0x002fe40007810000 */
[----:B------:R-:W-:Y:S01]  /*14a80*/  LOP3.LUT R164, R189, UR5, RZ, 0x3c, !PT ;  /* 0x00000005bda47c12 */ /* 0x000fe2000f8e3cff */
[----:B------:R-:W-:Y:S04]  /*14a90*/  UIADD3 UR5, UR32, -0x4ab325aa, URZ ;  /* 0xb54cda5620057890 */ /* 0x000fe8000fffe03f */
[----:B------:R-:W1:Y:S01]  /*14aa0*/  SHFL.BFLY PT, R2, R171, 0x1, 0x1f ;  /* 0x0c201f00ab027f89 */ /* 0x000e6200000e0000 */
[----:B------:R-:W-:Y:S01]  /*14ab0*/  IMAD.WIDE.U32 R168, R164, -0x326172a9, RZ ;  /* 0xcd9e8d57a4a87825 */ /* 0x000fe200078e00ff */
[----:B---3--:R-:W-:Y:S04]  /*14ac0*/  FMNMX.FTZ R167, R0, R167, !PT ;  /* 0x000000a700a77209 */ /* 0x008fe80007810000 */
[----:B--2---:R-:W-:Y:S02]  /*14ad0*/  LOP3.LUT R164, R169, UR16, R216, 0x96, !PT ;  /* 0x00000010a9a47c12 */ /* 0x004fe4000f8e96d8 */
[----:B------:R-:W2:Y:S01]  /*14ae0*/  SHFL.BFLY PT, R0, R167, 0x1, 0x1f ;  /* 0x0c201f00a7007f89 */ /* 0x000ea200000e0000 */
[----:B------:R-:W-:Y:S02]  /*14af0*/  LOP3.LUT R168, R195, UR15, R168, 0x96, !PT ;  /* 0x0000000fc3a87c12 */ /* 0x000fe4000f8e96a8 */
[----:B------:R-:W-:Y:S04]  /*14b00*/  IMAD.WIDE.U32 R196, R164, -0x2daee0ad, RZ ;  /* 0xd2511f53a4c47825 */ /* 0x000fe800078e00ff */
[----:B------:R-:W-:Y:S01]  /*14b10*/  IMAD.WIDE.U32 R168, R168, -0x2daee0ad, RZ ;  /* 0xd2511f53a8a87825 */ /* 0x000fe200078e00ff */
[----:B------:R-:W-:Y:S04]  /*14b20*/  LOP3.LUT R164, R197, UR14, R214, 0x96, !PT ;  /* 0x0000000ec5a47c12 */ /* 0x000fe8000f8e96d6 */
[----:B------:R-:W-:Y:S01]  /*14b30*/  LOP3.LUT R196, R169, UR12, R196, 0x96, !PT ;  /* 0x0000000ca9c47c12 */ /* 0x000fe2000f8e96c4 */
[----:B------:R-:W-:Y:S01]  /*14b40*/  IMAD.WIDE.U32 R202, R164, -0x326172a9, RZ ;  /* 0xcd9e8d57a4ca7825 */ /* 0x000fe200078e00ff */
[----:B-1----:R-:W-:Y:S03]  /*14b50*/  FMNMX.FTZ R2, R171, R2, !PT ;  /* 0x00000002ab027209 */ /* 0x002fe60007810000 */
[----:B------:R-:W-:Y:S01]  /*14b60*/  IMAD.WIDE.U32 R196, R196, -0x326172a9, RZ ;  /* 0xcd9e8d57c4c47825 */ /* 0x000fe200078e00ff */
[----:B------:R-:W-:Y:S02]  /*14b70*/  LOP3.LUT R164, R203, UR13, R194, 0x96, !PT ;  /* 0x0000000dcba47c12 */ /* 0x000fe4000f8e96c2 */
[C---:B------:R-:W-:Y:S01]  /*14b80*/  FSETP.NEU.FTZ.AND P4, PT, R2.reuse, -INF , PT ;  /* 0xff8000000200780b */ /* 0x040fe20003f9d000 */
[----:B------:R-:W-:Y:S01]  /*14b90*/  FMUL.FTZ R184, R2, c[0x0][0x23c] ;  /* 0x00008f0002b87a20 */ /* 0x000fe20000410000 */
[----:B------:R-:W-:Y:S01]  /*14ba0*/  LOP3.LUT R202, R197, UR11, R202, 0x96, !PT ;  /* 0x0000000bc5ca7c12 */ /* 0x000fe2000f8e96ca */
[----:B------:R-:W-:Y:S01]  /*14bb0*/  IMAD.WIDE.U32 R172, R164, -0x2daee0ad, RZ ;  /* 0xd2511f53a4ac7825 */ /* 0x000fe200078e00ff */
[----:B--2---:R-:W-:Y:S02]  /*14bc0*/  FMNMX.FTZ R0, R167, R0, !PT ;  /* 0x00000000a7007209 */ /* 0x004fe40007810000 */
[----:B------:R-:W-:Y:S01]  /*14bd0*/  FSEL R184, R184, RZ, P4 ;  /* 0x000000ffb8b87208 */ /* 0x000fe20002000000 */
[----:B------:R-:W-:Y:S01]  /*14be0*/  IMAD.WIDE.U32 R202, R202, -0x2daee0ad, RZ ;  /* 0xd2511f53caca7825 */ /* 0x000fe200078e00ff */
[----:B------:R-:W-:Y:S02]  /*14bf0*/  FSETP.NEU.FTZ.AND P4, PT, R0, -INF , PT ;  /* 0xff8000000000780b */ /* 0x000fe40003f9d000 */
[----:B------:R-:W-:Y:S01]  /*14c00*/  LOP3.LUT R168, R173, UR10, R168, 0x96, !PT ;  /* 0x0000000aada87c12 */ /* 0x000fe2000f8e96a8 */
[----:B------:R-:W-:Y:S01]  /*14c10*/  FFMA.FTZ R166, R4, c[0x0][0x23c], -R184 ;  /* 0x00008f0004a67a23 */ /* 0x000fe200000108b8 */
[----:B------:R-:W-:Y:S01]  /*14c20*/  LOP3.LUT R172, R203, UR8, R172, 0x96, !PT ;  /* 0x00000008cbac7c12 */ /* 0x000fe2000f8e96ac */
[----:B------:R-:W-:Y:S02]  /*14c30*/  FMUL.FTZ R4, R0, c[0x0][0x23c] ;  /* 0x00008f0000047a20 */ /* 0x000fe40000410000 */
[----:B------:R-:W-:Y:S01]  /*14c40*/  FFMA.FTZ R164, R5, c[0x0][0x23c], -R184 ;  /* 0x00008f0005a47a23 */ /* 0x000fe200000108b8 */
[----:B------:R-:W1:Y:S01]  /*14c50*/  MUFU.EX2 R182, R166 ;  /* 0x000000a600b67308 */ /* 0x000e620000000800 */
[----:B------:R-:W-:Y:S01]  /*14c60*/  IMAD.WIDE.U32 R172, R172, -0x326172a9, RZ ;  /* 0xcd9e8d57acac7825 */ /* 0x000fe200078e00ff */
[----:B------:R-:W-:Y:S02]  /*14c70*/  FSEL R183, R4, RZ, P4 ;  /* 0x000000ff04b77208 */ /* 0x000fe40002000000 */
[----:B------:R-:W-:Y:S01]  /*14c80*/  IADD3 R190, P4, R206, UR7, RZ ;  /* 0x00000007cebe7c10 */ /* 0x000fe2000ff9e0ff */
[----:B------:R-:W-:Y:S01]  /*14c90*/  IMAD.WIDE.U32 R168, R168, -0x326172a9, RZ ;  /* 0xcd9e8d57a8a87825 */ /* 0x000fe200078e00ff */
[----:B------:R-:W-:Y:S02]  /*14ca0*/  SHF.R.U32.HI R171, RZ, 0x18, R172 ;  /* 0x00000018ffab7819 */ /* 0x000fe400000116ac */
[----:B------:R-:W-:Y:S01]  /*14cb0*/  IADD3.X R191, R207, UR35, RZ, P4, !PT ;  /* 0x00000023cfbf7c10 */ /* 0x000fe2000a7fe4ff */
[--C-:B------:R-:W-:Y:S01]  /*14cc0*/  FFMA.FTZ R199, R7, c[0x0][0x23c], -R183.reuse ;  /* 0x00008f0007c77a23 */ /* 0x100fe200000108b7 */
[----:B------:R-:W2:Y:S01]  /*14cd0*/  MUFU.EX2 R203, R164 ;  /* 0x000000a400cb7308 */ /* 0x000ea20000000800 */
[--C-:B------:R-:W-:Y:S01]  /*14ce0*/  FFMA.FTZ R6, R6, c[0x0][0x23c], -R183.reuse ;  /* 0x00008f0006067a23 */ /* 0x100fe200000108b7 */
[----:B------:R-:W-:Y:S01]  /*14cf0*/  LOP3.LUT R5, R173, UR5, R168, 0x96, !PT ;  /* 0x00000005ad057c12 */ /* 0x000fe2000f8e96a8 */
[--C-:B------:R-:W-:Y:S01]  /*14d00*/  FFMA.FTZ R200, R8, c[0x0][0x23c], -R184.reuse ;  /* 0x00008f0008c87a23 */ /* 0x100fe200000108b8 */
[----:B------:R-:W-:Y:S01]  /*14d10*/  LOP3.LUT R8, R172, 0xffff, RZ, 0xc0, !PT ;  /* 0x0000ffffac087812 */ /* 0x000fe200078ec0ff */
[----:B------:R-:W-:Y:S01]  /*14d20*/  FFMA.FTZ R193, R9, c[0x0][0x23c], -R184 ;  /* 0x00008f0009c17a23 */ /* 0x000fe200000108b8 */
[C---:B------:R-:W-:Y:S01]  /*14d30*/  LOP3.LUT R4, R5.reuse, 0xffff, RZ, 0xc0, !PT ;  /* 0x0000ffff05047812 */ /* 0x040fe200078ec0ff */
[--C-:B------:R-:W-:Y:S01]  /*14d40*/  FFMA.FTZ R201, R10, c[0x0][0x23c], -R183.reuse ;  /* 0x00008f000ac97a23 */ /* 0x100fe200000108b7 */
[----:B------:R-:W-:Y:S01]  /*14d50*/  LOP3.LUT R167, R5, 0xff, RZ, 0xc0, !PT ;  /* 0x000000ff05a77812 */ /* 0x000fe200078ec0ff */
[----:B------:R-:W-:Y:S01]  /*14d60*/  IMAD.MOV.U32 R10, RZ, RZ, R183 ;  /* 0x000000ffff0a7224 */ /* 0x000fe200078e00b7 */
[----:B------:R-:W-:Y:S01]  /*14d70*/  MUFU.EX2 R187, R6 ;  /* 0x0000000600bb7308 */ /* 0x000fe20000000800 */
[----:B------:R-:W-:Y:S01]  /*14d80*/  SHF.R.U32.HI R4, RZ, 0x8, R4 ;  /* 0x00000008ff047819 */ /* 0x000fe20000011604 */
[----:B------:R-:W-:Y:S01]  /*14d90*/  FFMA.FTZ R192, R12, c[0x0][0x23c], -R184 ;  /* 0x00008f000cc07a23 */ /* 0x000fe200000108b8 */
[----:B------:R-:W-:Y:S01]  /*14da0*/  ISETP.GE.U32.AND P6, PT, R252, R167, PT ;  /* 0x000000a7fc00720c */ /* 0x000fe20003fc6070 */
[----:B------:R-:W-:Y:S01]  /*14db0*/  FFMA.FTZ R198, R11, c[0x0][0x23c], -R10 ;  /* 0x00008f000bc67a23 */ /* 0x000fe2000001080a */
[----:B------:R-:W-:Y:S01]  /*14dc0*/  LOP3.LUT R7, R4, 0xffff, RZ, 0xc0, !PT ;  /* 0x0000ffff04077812 */ /* 0x000fe200078ec0ff */
[----:B------:R-:W-:Y:S01]  /*14dd0*/  FFMA.FTZ R12, R16, c[0x0][0x23c], -R184 ;  /* 0x00008f00100c7a23 */ /* 0x000fe200000108b8 */
[----:B------:R-:W-:Y:S01]  /*14de0*/  LOP3.LUT R4, R173, UR5, R168, 0x96, !PT ;  /* 0x00000005ad047c12 */ /* 0x000fe2000f8e96a8 */
[----:B-1----:R-:W-:Y:S01]  /*14df0*/  IMAD.MOV.U32 R11, RZ, RZ, R182 ;  /* 0x000000ffff0b7224 */ /* 0x002fe200078e00b6 */
[C---:B------:R-:W-:Y:S01]  /*14e00*/  ISETP.GE.U32.AND P5, PT, R252.reuse, R7, PT ;  /* 0x00000007fc00720c */ /* 0x040fe20003fa6070 */
[----:B------:R-:W1:Y:S01]  /*14e10*/  MUFU.EX2 R199, R199 ;  /* 0x000000c700c77308 */ /* 0x000e620000000800 */
[--C-:B------:R-:W-:Y:S01]  /*14e20*/  SHF.R.U32.HI R7, RZ, 0x18, R5.reuse ;  /* 0x00000018ff077819 */ /* 0x100fe20000011605 */
[----:B------:R-:W-:Y:S01]  /*14e30*/  FFMA.FTZ R185, R25, c[0x0][0x23c], -R184 ;  /* 0x00008f0019b97a23 */ /* 0x000fe200000108b8 */
[----:B------:R-:W-:Y:S01]  /*14e40*/  SHF.R.U32.HI R5, RZ, 0x10, R5 ;  /* 0x00000010ff057819 */ /* 0x000fe20000011605 */
[----:B------:R-:W-:Y:S01]  /*14e50*/  IMAD.MOV.U32 R25, RZ, RZ, R10 ;  /* 0x000000ffff197224 */ /* 0x000fe200078e000a */
[----:B--2---:R-:W-:Y:S01]  /*14e60*/  F2FP.BF16.PACK_AB R180, R203, R182 ;  /* 0x000000b6cbb4723e */ /* 0x004fe200000010ff */
[--C-:B------:R-:W-:Y:S01]  /*14e70*/  FFMA.FTZ R204, R17, c[0x0][0x23c], -R184.reuse ;  /* 0x00008f0011cc7a23 */ /* 0x100fe200000108b8 */
[----:B------:R-:W-:Y:S01]  /*14e80*/  ISETP.GE.U32.AND P4, PT, R252, R7, PT ;  /* 0x00000007fc00720c */ /* 0x000fe20003f86070 */
[----:B------:R-:W-:Y:S01]  /*14e90*/  FFMA.FTZ R181, R29, c[0x0][0x23c], -R184 ;  /* 0x00008f001db57a23 */ /* 0x000fe200000108b8 */
[----:B------:R-:W-:Y:S01]  /*14ea0*/  SHF.R.U32.HI R164, RZ, 0x10, R172 ;  /* 0x00000010ffa47819 */ /* 0x000fe200000116ac */
[----:B------:R-:W-:Y:S01]  /*14eb0*/  @!P6 HFMA2.BF16_V2 R251, -RZ.H0_H0, RZ.H0_H0, -R180.H0_H0 ;  /* 0x200000fffffbe231 */ /* 0x000fe200003409b4 */
[----:B------:R-:W-:Y:S01]  /*14ec0*/  PRMT R179, R180, 0x7632, R179 ;  /* 0x00007632b4b37816 */ /* 0x000fe200000000b3 */
[----:B------:R-:W-:Y:S01]  /*14ed0*/  MUFU.EX2 R200, R200 ;  /* 0x000000c800c87308 */ /* 0x000fe20000000800 */
[----:B------:R-:W-:Y:S01]  /*14ee0*/  LOP3.LUT R5, R5, 0xff, RZ, 0xc0, !PT ;  /* 0x000000ff05057812 */ /* 0x000fe200078ec0ff */
[--C-:B------:R-:W-:Y:S01]  /*14ef0*/  FFMA.FTZ R186, R24, c[0x0][0x23c], -R184.reuse ;  /* 0x00008f0018ba7a23 */ /* 0x100fe200000108b8 */
[----:B------:R-:W-:Y:S01]  /*14f00*/  PRMT R168, R180, 0x5410, R179 ;  /* 0x00005410b4a87816 */ /* 0x000fe200000000b3 */
[----:B------:R-:W-:Y:S01]  /*14f10*/  @!P5 HFMA2.BF16_V2 R250, -RZ.H0_H0, RZ.H0_H0, -R179.H0_H0 ;  /* 0x200000fffffad231 */ /* 0x000fe200003409b3 */
[----:B------:R-:W-:Y:S01]  /*14f20*/  @!P6 PRMT R180, R251, 0x5410, RZ ;  /* 0x00005410fbb4e816 */ /* 0x000fe200000000ff */
[--C-:B------:R-:W-:Y:S01]  /*14f30*/  FFMA.FTZ R182, R28, c[0x0][0x23c], -R184.reuse ;  /* 0x00008f001cb67a23 */ /* 0x100fe200000108b8 */
[----:B------:R-:W-:Y:S01]  /*14f40*/  ISETP.GE.U32.AND P6, PT, R252, R5, PT ;  /* 0x00000005fc00720c */ /* 0x000fe20003fc6070 */
[----:B------:R-:W-:Y:S01]  /*14f50*/  FFMA.FTZ R13, R13, c[0x0][0x23c], -R184 ;  /* 0x00008f000d0d7a23 */ /* 0x000fe200000108b8 */
[----:B------:R-:W-:Y:S01]  /*14f60*/  SHF.R.U32.HI R5, RZ, 0x10, R172 ;  /* 0x00000010ff057819 */ /* 0x000fe200000116ac */
[----:B------:R-:W2:Y:S01]  /*14f70*/  MUFU.EX2 R193, R193 ;  /* 0x000000c100c17308 */ /* 0x000ea20000000800 */
[----:B------:R-:W-:Y:S01]  /*14f80*/  LOP3.LUT R164, R164, 0xff, RZ, 0xc0, !PT ;  /* 0x000000ffa4a47812 */ /* 0x000fe200078ec0ff */
[----:B------:R-:W-:Y:S01]  /*14f90*/  FFMA.FTZ R183, R32, c[0x0][0x23c], -R184 ;  /* 0x00008f0020b77a23 */ /* 0x000fe200000108b8 */
[----:B-1----:R-:W-:Y:S01]  /*14fa0*/  F2FP.BF16.PACK_AB R178, R199, R187 ;  /* 0x000000bbc7b2723e */ /* 0x002fe200000010ff */
[----:B------:R-:W-:Y:S01]  /*14fb0*/  STG.E.U16 [R206.64], R180 ;  /* 0x000000b4ce007986 */ /* 0x000fe2000c10151a */
[----:B------:R-:W-:Y:S01]  /*14fc0*/  LOP3.LUT R6, R172, 0xff, RZ, 0xc0, !PT ;  /* 0x000000ffac067812 */ /* 0x000fe200078ec0ff */
[----:B------:R-:W-:Y:S01]  /*14fd0*/  FFMA.FTZ R28, R27, c[0x0][0x23c], -R25 ;  /* 0x00008f001b1c7a23 */ /* 0x000fe20000010819 */
[----:B------:R-:W-:Y:S01]  /*14fe0*/  PRMT R177, R178, 0x7632, R177 ;  /* 0x00007632b2b17816 */ /* 0x000fe200000000b1 */
[----:B------:R-:W-:Y:S01]  /*14ff0*/  IMAD.MOV.U32 R27, RZ, RZ, R187 ;  /* 0x000000ffff1b7224 */ /* 0x000fe200078e00bb */
[----:B------:R-:W-:Y:S01]  /*15000*/  LOP3.LUT R196, R169, UR9, R196, 0x96, !PT ;  /* 0x00000009a9c47c12 */ /* 0x000fe2000f8e96c4 */
[----:B------:R-:W-:Y:S01]  /*15010*/  MUFU.EX2 R201, R201 ;  /* 0x000000c900c97308 */ /* 0x000fe20000000800 */
[----:B------:R-:W-:Y:S01]  /*15020*/  LOP3.LUT R169, R172, 0xff, RZ, 0xc0, !PT ;  /* 0x000000ffaca97812 */ /* 0x000fe200078ec0ff */
[----:B------:R-:W-:Y:S01]  /*15030*/  @!P4 HFMA2.BF16_V2 R248, -RZ.H0_H0, RZ.H0_H0, -R177.H0_H0 ;  /* 0x200000fffff8c231 */ /* 0x000fe200003409b1 */
[----:B------:R-:W-:Y:S01]  /*15040*/  LOP3.LUT R5, R5, 0xff, RZ, 0xc0, !PT ;  /* 0x000000ff05057812 */ /* 0x000fe200078ec0ff */
[----:B------:R-:W-:Y:S01]  /*15050*/  @!P6 HFMA2.BF16_V2 R249, -RZ.H0_H0, RZ.H0_H0, -R178.H0_H0 ;  /* 0x200000fffff9e231 */ /* 0x000fe200003409b2 */
[----:B------:R-:W-:Y:S01]  /*15060*/  SHF.R.U32.HI R9, RZ, 0x8, R8 ;  /* 0x00000008ff097819 */ /* 0x000fe20000011608 */
[----:B------:R-:W-:Y:S01]  /*15070*/  IMAD.WIDE.U32 R196, R196, -0x2daee0ad, RZ ;  /* 0xd2511f53c4c47825 */ /* 0x000fe200078e00ff */
[----:B------:R-:W-:Y:S02]  /*15080*/  PRMT R171, R164, 0x5410, R171 ;  /* 0x00005410a4ab7816 */ /* 0x000fe400000000ab */
[----:B------:R-:W-:Y:S01]  /*15090*/  SHF.R.U32.HI R8, RZ, 0x10, R4 ;  /* 0x00000010ff087819 */ /* 0x000fe20000011604 */
[----:B------:R-:W1:Y:S01]  /*150a0*/  MUFU.EX2 R198, R198 ;  /* 0x000000c600c67308 */ /* 0x000e620000000800 */
[----:B------:R-:W-:Y:S01]  /*150b0*/  LOP3.LUT R164, R4, 0xffff, RZ, 0xc0, !PT ;  /* 0x0000ffff04a47812 */ /* 0x000fe200078ec0ff */
[----:B------:R-:W-:Y:S01]  /*150c0*/  FFMA.FTZ R187, R31, c[0x0][0x23c], -R25 ;  /* 0x00008f001fbb7a23 */ /* 0x000fe20000010819 */
[----:B------:R-:W-:Y:S01]  /*150d0*/  LOP3.LUT R7, R172, 0xffff, RZ, 0xc0, !PT ;  /* 0x0000ffffac077812 */ /* 0x000fe200078ec0ff */
[----:B------:R-:W-:Y:S01]  /*150e0*/  IMAD.MOV.U32 R24, RZ, RZ, R13 ;  /* 0x000000ffff187224 */ /* 0x000fe200078e000d */
[----:B------:R-:W-:Y:S01]  /*150f0*/  @!P5 PRMT R179, R250, 0x5410, RZ ;  /* 0x00005410fab3d816 */ /* 0x000fe200000000ff */
[----:B------:R-:W-:Y:S01]  /*15100*/  IMAD.MOV.U32 R13, RZ, RZ, R192 ;  /* 0x000000ffff0d7224 */ /* 0x000fe200078e00c0 */
[----:B------:R-:W-:Y:S01]  /*15110*/  ISETP.GE.U32.AND P5, PT, R252, R169, PT ;  /* 0x000000a9fc00720c */ /* 0x000fe20003fa6070 */
[----:B------:R-:W-:Y:S01]  /*15120*/  FFMA.FTZ R192, R30, c[0x0][0x23c], -R25 ;  /* 0x00008f001ec07a23 */ /* 0x000fe20000010819 */
[----:B------:R-:W-:Y:S01]  /*15130*/  PRMT R169, R178, 0x5410, R177 ;  /* 0x00005410b2a97816 */ /* 0x000fe200000000b1 */
[----:B------:R-:W-:Y:S01]  /*15140*/  STG.E.U16 [R206.64+0x2], R179 ;  /* 0x000002b3ce007986 */ /* 0x000fe2000c10151a */
[----:B------:R-:W-:Y:S01]  /*15150*/  @!P4 PRMT R177, R248, 0x5410, RZ ;  /* 0x00005410f8b1c816 */ /* 0x000fe200000000ff */
[----:B------:R-:W-:Y:S01]  /*15160*/  MUFU.EX2 R204, R204 ;  /* 0x000000cc00cc7308 */ /* 0x000fe20000000800 */
[----:B------:R-:W-:Y:S02]  /*15170*/  ISETP.GE.U32.AND P4, PT, R252, R5, PT ;  /* 0x00000005fc00720c */ /* 0x000fe40003f86070 */
[----:B------:R-:W-:Y:S01]  /*15180*/  PRMT R6, R6, 0x5410, R9 ;  /* 0x0000541006067816 */ /* 0x000fe20000000009 */
[----:B------:R-:W-:Y:S01]  /*15190*/  STG.E.U16 [R190.64+0x2], R177 ;  /* 0x000002b1be007986 */ /* 0x000fe2000c10151a */
[----:B------:R-:W-:Y:S02]  /*151a0*/  LOP3.LUT R9, R8, 0xff, RZ, 0xc0, !PT ;  /* 0x000000ff08097812 */ /* 0x000fe400078ec0ff */
[----:B------:R-:W-:Y:S02]  /*151b0*/  LOP3.LUT R5, R4, 0xff, RZ, 0xc0, !PT ;  /* 0x000000ff04057812 */ /* 0x000fe400078ec0ff */
[----:B------:R-:W-:Y:S01]  /*151c0*/  SHF.R.U32.HI R4, RZ, 0x18, R4 ;  /* 0x00000018ff047819 */ /* 0x000fe20000011604 */
[----:B------:R-:W-:Y:S01]  /*151d0*/  MUFU.EX2 R192, R192 ;  /* 0x000000c000c07308 */ /* 0x000fe20000000800 */
[----:B------:R-:W-:Y:S02]  /*151e0*/  SHF.R.U32.HI R164, RZ, 0x8, R164 ;  /* 0x00000008ffa47819 */ /* 0x000fe400000116a4 */
[----:B------:R-:W-:Y:S02]  /*151f0*/  SHF.R.U32.HI R8, RZ, 0x8, R7 ;  /* 0x00000008ff087819 */ /* 0x000fe40000011607 */
[----:B------:R-:W-:Y:S01]  /*15200*/  PRMT R5, R5, 0x5410, R164 ;  /* 0x0000541005057816 */ /* 0x000fe200000000a4 */
[----:B------:R-:W-:Y:S01]  /*15210*/  FADD.FTZ R164, -R2, R3 ;  /* 0x0000000302a47221 */ /* 0x000fe20000010100 */
[----:B------:R-:W-:Y:S01]  /*15220*/  PRMT R7, R9, 0x5410, R4 ;  /* 0x0000541009077816 */ /* 0x000fe20000000004 */
[----:B------:R-:W-:Y:S01]  /*15230*/  FADD.FTZ R4, -R0, R165 ;  /* 0x000000a500047221 */ /* 0x000fe20000010100 */
[----:B------:R-:W-:Y:S01]  /*15240*/  SHF.R.U32.HI R167, RZ, 0x18, R172 ;  /* 0x00000018ffa77819 */ /* 0x000fe200000116ac */
[----:B------:R-:W-:Y:S01]  /*15250*/  FMUL.FTZ R164, R164, c[0x0][0x23c] ;  /* 0x00008f00a4a47a20 */ /* 0x000fe20000410000 */
[----:B------:R-:W3:Y:S01]  /*15260*/  LDSM.16.MT88.4 R172, [R212+0x18000] ;  /* 0x01800000d4ac783b */ /* 0x000ee20000004200 */
[----:B------:R-:W-:Y:S01]  /*15270*/  FMUL.FTZ R3, R4, c[0x0][0x23c] ;  /* 0x00008f0004037a20 */ /* 0x000fe20000410000 */
[----:B--2---:R-:W-:Y:S02]  /*15280*/  F2FP.BF16.PACK_AB R176, R193, R200 ;  /* 0x000000c8c1b0723e */ /* 0x004fe400000010ff */
[C---:B------:R-:W-:Y:S01]  /*15290*/  PRMT R16, R252.reuse, 0x7054, R252 ;  /* 0x00007054fc107816 */ /* 0x040fe200000000fc */
[----:B------:R-:W2:Y:S01]  /*152a0*/  MUFU.EX2 R164, R164 ;  /* 0x000000a400a47308 */ /* 0x000ea20000000800 */
[----:B------:R-:W-:Y:S01]  /*152b0*/  @!P6 PRMT R178, R249, 0x5410, RZ ;  /* 0x00005410f9b2e816 */ /* 0x000fe200000000ff */
[----:B------:R-:W-:Y:S01]  /*152c0*/  @!P5 HFMA2.BF16_V2 R247, -RZ.H0_H0, RZ.H0_H0, -R176.H0_H0 ;  /* 0x200000fffff7d231 */ /* 0x000fe200003409b0 */
[----:B------:R-:W-:Y:S01]  /*152d0*/  ISETP.GE.U32.AND P6, PT, R252, R167, PT ;  /* 0x000000a7fc00720c */ /* 0x000fe20003fc6070 */
[--C-:B------:R-:W-:Y:S01]  /*152e0*/  HSET2.LE.AND R5, R5, R16.reuse, PT ;  /* 0x0000001005057233 */ /* 0x100fe20003803000 */
[----:B------:R-:W-:Y:S01]  /*152f0*/  PRMT R167, R176, 0x7632, R167 ;  /* 0x00007632b0a77816 */ /* 0x000fe200000000a7 */
[--C-:B------:R-:W-:Y:S01]  /*15300*/  HSET2.LE.AND R4, R7, R16.reuse, PT ;  /* 0x0000001007047233 */ /* 0x100fe20003803000 */
[----:B------:R-:W-:Y:S01]  /*15310*/  LOP3.LUT R9, R8, 0xffff, RZ, 0xc0, !PT ;  /* 0x0000ffff08097812 */ /* 0x000fe200078ec0ff */
[----:B------:R-:W-:Y:S01]  /*15320*/  IMAD.MOV.U32 R8, RZ, RZ, R188 ;  /* 0x000000ffff087224 */ /* 0x000fe200078e00bc */
[----:B------:R-:W-:Y:S01]  /*15330*/  PRMT R170, R176, 0x5410, R167 ;  /* 0x00005410b0aa7816 */ /* 0x000fe200000000a7 */
[----:B------:R-:W4:Y:S01]  /*15340*/  MUFU.EX2 R3, R3 ;  /* 0x0000000300037308 */ /* 0x000f220000000800 */
[----:B------:R-:W-:Y:S01]  /*15350*/  @!P5 PRMT R176, R247, 0x5410, RZ ;  /* 0x00005410f7b0d816 */ /* 0x000fe200000000ff */
[--C-:B------:R-:W-:Y:S01]  /*15360*/  HSET2.LE.AND R171, R171, R16.reuse, PT ;  /* 0x00000010abab7233 */ /* 0x100fe20003803000 */
[----:B------:R-:W-:Y:S01]  /*15370*/  ISETP.GE.U32.AND P5, PT, R252, R9, PT ;  /* 0x00000009fc00720c */ /* 0x000fe20003fa6070 */
[----:B------:R-:W-:Y:S01]  /*15380*/  IMAD.MOV.U32 R9, RZ, RZ, R189 ;  /* 0x000000ffff097224 */ /* 0x000fe200078e00bd */
[----:B------:R-:W-:Y:S01]  /*15390*/  LOP3.LUT R168, R5, R168, RZ, 0xc0, !PT ;  /* 0x000000a805a87212 */ /* 0x000fe200078ec0ff */
[----:B------:R-:W-:Y:S01]  /*153a0*/  FFMA.FTZ R189, R20, c[0x0][0x23c], -R184 ;  /* 0x00008f0014bd7a23 */ /* 0x000fe200000108b8 */
[----:B------:R-:W-:Y:S01]  /*153b0*/  HSET2.LE.AND R5, R6, R16, PT ;  /* 0x0000001006057233 */ /* 0x000fe20003803000 */
[----:B------:R-:W-:Y:S01]  /*153c0*/  IMAD.MOV.U32 R20, RZ, RZ, R11 ;  /* 0x000000ffff147224 */ /* 0x000fe200078e000b */
[----:B-1----:R-:W-:Y:S01]  /*153d0*/  F2FP.BF16.PACK_AB R166, R198, R201 ;  /* 0x000000c9c6a6723e */ /* 0x002fe200000010ff */
[----:B------:R-:W-:Y:S01]  /*153e0*/  IMAD.MOV.U32 R16, RZ, RZ, R8 ;  /* 0x000000ffff107224 */ /* 0x000fe200078e0008 */
[----:B------:R-:W-:Y:S01]  /*153f0*/  LOP3.LUT R169, R4, R169, RZ, 0xc0, !PT ;  /* 0x000000a904a97212 */ /* 0x000fe200078ec0ff */
[----:B------:R-:W-:Y:S01]  /*15400*/  IMAD.MOV.U32 R17, RZ, RZ, R9 ;  /* 0x000000ffff117224 */ /* 0x000fe200078e0009 */
[----:B------:R-:W-:Y:S01]  /*15410*/  PRMT R165, R166, 0x7632, R165 ;  /* 0x00007632a6a57816 */ /* 0x000fe200000000a5 */
[C---:B--2---:R-:W-:Y:S01]  /*15420*/  FMUL.FTZ R8, R164.reuse, R156 ;  /* 0x0000009ca4087220 */ /* 0x044fe20000410000 */
[----:B------:R-:W-:Y:S01]  /*15430*/  LOP3.LUT R170, R5, R170, RZ, 0xc0, !PT ;  /* 0x000000aa05aa7212 */ /* 0x000fe200078ec0ff */
[----:B------:R-:W-:Y:S01]  /*15440*/  FMUL.FTZ R9, R164, R157 ;  /* 0x0000009da4097220 */ /* 0x000fe20000410000 */
[----:B------:R-:W-:Y:S01]  /*15450*/  PRMT R4, R166, 0x5410, R165 ;  /* 0x00005410a6047816 */ /* 0x000fe200000000a5 */
[C---:B------:R-:W-:Y:S01]  /*15460*/  FMUL.FTZ R5, R164.reuse, R161 ;  /* 0x000000a1a4057220 */ /* 0x040fe20000410000 */
[--C-:B------:R-:W-:Y:S01]  /*15470*/  LOP3.LUT R205, R197, UR4, R202.reuse, 0x96, !PT ;  /* 0x00000004c5cd7c12 */ /* 0x100fe2000f8e96ca */
[C---:B------:R-:W-:Y:S01]  /*15480*/  FMUL.FTZ R36, R164.reuse, R36 ;  /* 0x00000024a4247220 */ /* 0x040fe20000410000 */
[----:B------:R-:W-:Y:S01]  /*15490*/  LOP3.LUT R171, R171, R4, RZ, 0xc0, !PT ;  /* 0x00000004abab7212 */ /* 0x000fe200078ec0ff */
[----:B------:R-:W-:Y:S01]  /*154a0*/  FMUL.FTZ R4, R164, R160 ;  /* 0x000000a0a4047220 */ /* 0x000fe20000410000 */
[----:B------:R-:W-:Y:S01]  /*154b0*/  @!P5 HFMA2.BF16_V2 R246, -RZ.H0_H0, RZ.H0_H0, -R167.H0_H0 ;  /* 0x200000fffff6d231 */ /* 0x000fe200003409a7 */
[C---:B----4-:R-:W-:Y:S01]  /*154c0*/  FMUL.FTZ R10, R3.reuse, R158 ;  /* 0x0000009e030a7220 */ /* 0x050fe20000410000 */
[----:B------:R-:W-:Y:S01]  /*154d0*/  STG.E.U16 [R190.64], R178 ;  /* 0x000000b2be007986 */ /* 0x000fe2000c10151a */
[C---:B------:R-:W-:Y:S01]  /*154e0*/  FMUL.FTZ R11, R3.reuse, R159 ;  /* 0x0000009f030b7220 */ /* 0x040fe20000410000 */
[----:B------:R-:W-:Y:S01]  /*154f0*/  @!P4 HFMA2.BF16_V2 R245, -RZ.H0_H0, RZ.H0_H0, -R166.H0_H0 ;  /* 0x200000fffff5c231 */ /* 0x000fe200003409a6 */
[C---:B------:R-:W-:Y:S01]  /*15500*/  FMUL.FTZ R6, R3.reuse, R162 ;  /* 0x000000a203067220 */ /* 0x040fe20000410000 */
[----:B------:R-:W1:Y:S01]  /*15510*/  LDSM.16.MT88.4 R156, [R210+0x18000] ;  /* 0x01800000d29c783b */ /* 0x000e620000004200 */
[----:B------:R-:W-:Y:S01]  /*15520*/  FMUL.FTZ R7, R3, R163 ;  /* 0x000000a303077220 */ /* 0x000fe20000410000 */
[----:B------:R-:W-:Y:S01]  /*15530*/  @!P5 PRMT R167, R246, 0x5410, RZ ;  /* 0x00005410f6a7d816 */ /* 0x000fe200000000ff */
[--C-:B------:R-:W-:Y:S01]  /*15540*/  FFMA.FTZ R162, R35, c[0x0][0x23c], -R25.reuse ;  /* 0x00008f0023a27a23 */ /* 0x100fe20000010819 */
[----:B------:R-:W-:Y:S01]  /*15550*/  @!P4 PRMT R166, R245, 0x5410, RZ ;  /* 0x00005410f5a6c816 */ /* 0x000fe200000000ff */
[----:B------:R-:W-:Y:S01]  /*15560*/  FMUL.FTZ R37, R164, R37 ;  /* 0x00000025a4257220 */ /* 0x000fe20000410000 */
[----:B------:R-:W-:Y:S01]  /*15570*/  @!P6 HFMA2.BF16_V2 R244, -RZ.H0_H0, RZ.H0_H0, -R165.H0_H0 ;  /* 0x200000fffff4e231 */ /* 0x000fe200003409a5 */
[C---:B------:R-:W-:Y:S01]  /*15580*/  FMUL.FTZ R38, R3.reuse, R38 ;  /* 0x0000002603267220 */ /* 0x040fe20000410000 */
[C---:B---3--:R-:W-:Y:S01]  /*15590*/  HMMA.16816.F32.BF16 R4, R168.reuse, R172, R4 ;  /* 0x000000aca804723c */ /* 0x048fe20000041804 */
[----:B------:R-:W2:Y:S01]  /*155a0*/  LDL.LU R35, [R1+0x6c] ;  /* 0x00006c0001237983 */ /* 0x000ea20000300800 */
[----:B------:R-:W-:Y:S01]  /*155b0*/  FMUL.FTZ R39, R3, R39 ;  /* 0x0000002703277220 */ /* 0x000fe20000410000 */
[----:B------:R-:W-:Y:S01]  /*155c0*/  @!P6 PRMT R165, R244, 0x5410, RZ ;  /* 0x00005410f4a5e816 */ /* 0x000fe200000000ff */
[C---:B------:R-:W-:Y:S01]  /*155d0*/  FMUL.FTZ R40, R164.reuse, R40 ;  /* 0x00000028a4287220 */ /* 0x040fe20000410000 */
[----:B------:R-:W-:Y:S01]  /*155e0*/  STG.E.U16 [R206.64+0x10], R176 ;  /* 0x000010b0ce007986 */ /* 0x000fe2000c10151a */
[C---:B------:R-:W-:Y:S01]  /*155f0*/  FMUL.FTZ R41, R164.reuse, R41 ;  /* 0x00000029a4297220 */ /* 0x040fe20000410000 */
[----:B------:R-:W-:Y:S01]  /*15600*/  LOP3.LUT R202, R197, UR4, R202, 0x96, !PT ;  /* 0x00000004c5ca7c12 */ /* 0x000fe2000f8e96ca */
[C---:B------:R-:W-:Y:S01]  /*15610*/  HMMA.16816.F32.BF16 R8, R168.reuse, R174, R8 ;  /* 0x000000aea808723c */ /* 0x040fe20000041808 */
[----:B------:R-:W-:Y:S03]  /*15620*/  STG.E.U16 [R206.64+0x12], R167 ;  /* 0x000012a7ce007986 */ /* 0x000fe6000c10151a */
[C---:B------:R-:W-:Y:S01]  /*15630*/  FMUL.FTZ R42, R3.reuse, R42 ;  /* 0x0000002a032a7220 */ /* 0x040fe20000410000 */
[----:B------:R-:W-:Y:S01]  /*15640*/  STG.E.U16 [R190.64+0x12], R165 ;  /* 0x000012a5be007986 */ /* 0x000fe2000c10151a */
[C---:B------:R-:W-:Y:S02]  /*15650*/  FMUL.FTZ R43, R3.reuse, R43 ;  /* 0x0000002b032b7220 */ /* 0x040fe40000410000 */
[C---:B------:R-:W-:Y:S01]  /*15660*/  FMUL.FTZ R44, R164.reuse, R44 ;  /* 0x0000002ca42c7220 */ /* 0x040fe20000410000 */
[----:B------:R-:W-:Y:S03]  /*15670*/  STG.E.U16 [R190.64+0x10], R166 ;  /* 0x000010a6be007986 */ /* 0x000fe6000c10151a */
[C---:B------:R-:W-:Y:S02]  /*15680*/  FMUL.FTZ R45, R164.reuse, R45 ;  /* 0x0000002da42d7220 */ /* 0x040fe40000410000 */
[C---:B------:R-:W-:Y:S02]  /*15690*/  FMUL.FTZ R46, R3.reuse, R46 ;  /* 0x0000002e032e7220 */ /* 0x040fe40000410000 */
[C---:B------:R-:W-:Y:S02]  /*156a0*/  FMUL.FTZ R47, R3.reuse, R47 ;  /* 0x0000002f032f7220 */ /* 0x040fe40000410000 */
[C---:B------:R-:W-:Y:S02]  /*156b0*/  FMUL.FTZ R48, R164.reuse, R48 ;  /* 0x00000030a4307220 */ /* 0x040fe40000410000 */
[C---:B------:R-:W-:Y:S02]  /*156c0*/  FMUL.FTZ R49, R164.reuse, R49 ;  /* 0x00000031a4317220 */ /* 0x040fe40000410000 */
[C---:B------:R-:W-:Y:S01]  /*156d0*/  FMUL.FTZ R50, R3.reuse, R50 ;  /* 0x0000003203327220 */ /* 0x040fe20000410000 */
[C---:B-1----:R-:W-:Y:S01]  /*156e0*/  HMMA.16816.F32.BF16 R36, R168.reuse, R156, R36 ;  /* 0x0000009ca824723c */ /* 0x042fe20000041824 */
[C---:B------:R-:W-:Y:S02]  /*156f0*/  FMUL.FTZ R51, R3.reuse, R51 ;  /* 0x0000003303337220 */ /* 0x040fe40000410000 */
[C---:B------:R-:W-:Y:S02]  /*15700*/  FMUL.FTZ R52, R164.reuse, R52 ;  /* 0x00000034a4347220 */ /* 0x040fe40000410000 */
[C---:B------:R-:W-:Y:S02]  /*15710*/  FMUL.FTZ R53, R164.reuse, R53 ;  /* 0x00000035a4357220 */ /* 0x040fe40000410000 */
[C---:B------:R-:W-:Y:S01]  /*15720*/  FMUL.FTZ R54, R3.reuse, R54 ;  /* 0x0000003603367220 */ /* 0x040fe20000410000 */
[C---:B------:R-:W-:Y:S01]  /*15730*/  HMMA.16816.F32.BF16 R40, R168.reuse, R158, R40 ;  /* 0x0000009ea828723c */ /* 0x040fe20000041828 */
[----:B------:R-:W1:Y:S03]  /*15740*/  LDSM.16.MT88.4 R156, [R209+0x18000] ;  /* 0x01800000d19c783b */ /* 0x000e660000004200 */
[C---:B------:R-:W-:Y:S02]  /*15750*/  FMUL.FTZ R55, R3.reuse, R55 ;  /* 0x0000003703377220 */ /* 0x040fe40000410000 */
[C---:B------:R-:W-:Y:S02]  /*15760*/  FMUL.FTZ R56, R164.reuse, R56 ;  /* 0x00000038a4387220 */ /* 0x040fe40000410000 */
[C---:B------:R-:W-:Y:S04]  /*15770*/  FMUL.FTZ R57, R164.reuse, R57 ;  /* 0x00000039a4397220 */ /* 0x040fe80000410000 */
        /* <DEDUP_REMOVED lines=72> */
[----:B------:R-:W-:Y:S02]  /*15c00*/  FMUL.FTZ R121, R164, R121 ;  /* 0x00000079a4797220 */ /* 0x000fe40000410000 */
[C---:B------:R-:W-:Y:S02]  /*15c10*/  FMUL.FTZ R122, R3.reuse, R122 ;  /* 0x0000007a037a7220 */ /* 0x040fe40000410000 */
[----:B------:R-:W-:Y:S04]  /*15c20*/  FMUL.FTZ R123, R3, R123 ;  /* 0x0000007b037b7220 */ /* 0x000fe80000410000 */
[--C-:B------:R-:W-:Y:S02]  /*15c30*/  FFMA.FTZ R163, R34, c[0x0][0x23c], -R25.reuse ;  /* 0x00008f0022a37a23 */ /* 0x100fe40000010819 */
[----:B------:R-:W-:Y:S02]  /*15c40*/  IMAD.MOV.U32 R34, RZ, RZ, R12 ;  /* 0x000000ffff227224 */ /* 0x000fe400078e000c */
[--C-:B------:R-:W-:Y:S02]  /*15c50*/  FFMA.FTZ R160, R19, c[0x0][0x23c], -R25.reuse ;  /* 0x00008f0013a07a23 */ /* 0x100fe40000010819 */
[--C-:B------:R-:W-:Y:S02]  /*15c60*/  FFMA.FTZ R172, R15, c[0x0][0x23c], -R25.reuse ;  /* 0x00008f000fac7a23 */ /* 0x100fe40000010819 */
[--C-:B------:R-:W-:Y:S02]  /*15c70*/  FFMA.FTZ R161, R18, c[0x0][0x23c], -R25.reuse ;  /* 0x00008f0012a17a23 */ /* 0x100fe40000010819 */
[----:B------:R-:W-:Y:S02]  /*15c80*/  IMAD.MOV.U32 R32, RZ, RZ, R16 ;  /* 0x000000ffff207224 */ /* 0x000fe400078e0010 */
[--C-:B------:R-:W-:Y:S02]  /*15c90*/  FFMA.FTZ R173, R22, c[0x0][0x23c], -R25.reuse ;  /* 0x00008f0016ad7a23 */ /* 0x100fe40000010819 */
[----:B------:R-:W-:Y:S02]  /*15ca0*/  FMUL.FTZ R22, R3, R146 ;  /* 0x0000009203167220 */ /* 0x000fe40000410000 */
[--C-:B------:R-:W-:Y:S02]  /*15cb0*/  FFMA.FTZ R175, R23, c[0x0][0x23c], -R25.reuse ;  /* 0x00008f0017af7a23 */ /* 0x100fe40000010819 */
[----:B------:R-:W-:Y:S02]  /*15cc0*/  FMUL.FTZ R23, R3, R147 ;  /* 0x0000009303177220 */ /* 0x000fe40000410000 */
[--C-:B------:R-:W-:Y:S02]  /*15cd0*/  FFMA.FTZ R188, R21, c[0x0][0x23c], -R184.reuse ;  /* 0x00008f0015bc7a23 */ /* 0x100fe400000108b8 */
[----:B------:R-:W-:Y:S02]  /*15ce0*/  FFMA.FTZ R21, R26, c[0x0][0x23c], -R25 ;  /* 0x00008f001a157a23 */ /* 0x000fe40000010819 */
[----:B------:R-:W-:Y:S02]  /*15cf0*/  FFMA.FTZ R184, R33, c[0x0][0x23c], -R184 ;  /* 0x00008f0021b87a23 */ /* 0x000fe400000108b8 */
[----:B------:R-:W-:Y:S01]  /*15d00*/  IMAD.MOV.U32 R33, RZ, RZ, R17 ;  /* 0x000000ffff217224 */ /* 0x000fe200078e0011 */
[----:B------:R-:W-:Y:S01]  /*15d10*/  LOP3.LUT R17, R205, 0xff, RZ, 0xc0, !PT ;  /* 0x000000ffcd117812 */ /* 0x000fe200078ec0ff */
[----:B------:R-:W-:Y:S01]  /*15d20*/  FMUL.FTZ R12, R164, R152 ;  /* 0x00000098a40c7220 */ /* 0x000fe20000410000 */
[C---:B-1----:R-:W-:Y:S01]  /*15d30*/  HMMA.16816.F32.BF16 R68, R168.reuse, R156, R68 ;  /* 0x0000009ca844723c */ /* 0x042fe20000041844 */
[----:B------:R-:W-:Y:S01]  /*15d40*/  IMAD.MOV.U32 R152, RZ, RZ, R13 ;  /* 0x000000ffff987224 */ /* 0x000fe200078e000d */
[----:B------:R-:W-:Y:S01]  /*15d50*/  ISETP.GE.U32.AND P5, PT, R252, R17, PT ;  /* 0x00000011fc00720c */ /* 0x000fe20003fa6070 */
[C---:B------:R-:W-:Y:S01]  /*15d60*/  FMUL.FTZ R17, R164.reuse, R149 ;  /* 0x00000095a4117220 */ /* 0x040fe20000410000 */
[----:B------:R-:W-:Y:S01]  /*15d70*/  MUFU.EX2 R188, R188 ;  /* 0x000000bc00bc7308 */ /* 0x000fe20000000800 */
[----:B------:R-:W3:Y:S01]  /*15d80*/  LDL.LU R149, [R1+0x68] ;  /* 0x0000680001957983 */ /* 0x000ee20000300800 */
[----:B------:R-:W-:Y:S02]  /*15d90*/  FMUL.FTZ R13, R164, R153 ;  /* 0x00000099a40d7220 */ /* 0x000fe40000410000 */
[C---:B------:R-:W-:Y:S01]  /*15da0*/  HMMA.16816.F32.BF16 R72, R168.reuse, R158, R72 ;  /* 0x0000009ea848723c */ /* 0x040fe20000041848 */
[----:B------:R-:W1:Y:S03]  /*15db0*/  LDSM.16.MT88.4 R156, [R209+0x1a000] ;  /* 0x01a00000d19c783b */ /* 0x000e660000004200 */
[----:B------:R-:W-:Y:S02]  /*15dc0*/  IMAD.MOV.U32 R153, RZ, RZ, R28 ;  /* 0x000000ffff997224 */ /* 0x000fe400078e001c */
[----:B------:R-:W-:Y:S01]  /*15dd0*/  IMAD.MOV.U32 R26, RZ, RZ, R24 ;  /* 0x000000ffff1a7224 */ /* 0x000fe200078e0018 */
[----:B------:R-:W-:Y:S01]  /*15de0*/  MUFU.EX2 R152, R152 ;  /* 0x0000009800987308 */ /* 0x000fe20000000800 */
[----:B------:R-:W-:Y:S01]  /*15df0*/  FMUL.FTZ R19, R3, R151 ;  /* 0x0000009703137220 */ /* 0x000fe20000410000 */
[----:B------:R-:W-:Y:S03]  /*15e00*/  LDSM.16.MT88.4 R28, [R210+0x1e000] ;  /* 0x01e00000d21c783b */ /* 0x000fe60000004200 */
[----:B------:R-:W-:Y:S01]  /*15e10*/  FFMA.FTZ R174, R14, c[0x0][0x23c], -R25 ;  /* 0x00008f000eae7a23 */ /* 0x000fe20000010819 */
[----:B------:R-:W-:Y:S01]  /*15e20*/  LOP3.LUT R24, R205, 0xffff, RZ, 0xc0, !PT ;  /* 0x0000ffffcd187812 */ /* 0x000fe200078ec0ff */
[C---:B------:R-:W-:Y:S02]  /*15e30*/  FMUL.FTZ R14, R3.reuse, R154 ;  /* 0x0000009a030e7220 */ /* 0x040fe40000410000 */
[----:B------:R-:W-:Y:S01]  /*15e40*/  IMAD.MOV.U32 R154, RZ, RZ, R27 ;  /* 0x000000ffff9a7224 */ /* 0x000fe200078e001b */
[----:B------:R4:W1:Y:S01]  /*15e50*/  MUFU.EX2 R151, R26 ;  /* 0x0000001a00977308 */ /* 0x0008620000000800 */
[C---:B------:R-:W-:Y:S01]  /*15e60*/  FMUL.FTZ R27, R3.reuse, R143 ;  /* 0x0000008f031b7220 */ /* 0x040fe20000410000 */
[----:B------:R-:W-:Y:S01]  /*15e70*/  SHF.R.U32.HI R24, RZ, 0x8, R24 ;  /* 0x00000008ff187819 */ /* 0x000fe20000011618 */
[C---:B------:R-:W-:Y:S02]  /*15e80*/  FMUL.FTZ R15, R3.reuse, R155 ;  /* 0x0000009b030f7220 */ /* 0x040fe40000410000 */
[----:B------:R-:W-:Y:S01]  /*15e90*/  IMAD.MOV.U32 R155, RZ, RZ, R21 ;  /* 0x000000ffff9b7224 */ /* 0x000fe200078e0015 */
[----:B------:R-:W-:Y:S01]  /*15ea0*/  LOP3.LUT R25, R24, 0xffff, RZ, 0xc0, !PT ;  /* 0x0000ffff18197812 */ /* 0x000fe200078ec0ff */
[C---:B------:R-:W-:Y:S02]  /*15eb0*/  FMUL.FTZ R21, R164.reuse, R145 ;  /* 0x00000091a4157220 */ /* 0x040fe40000410000 */
[----:B------:R-:W-:Y:S01]  /*15ec0*/  FMUL.FTZ R24, R164, R140 ;  /* 0x0000008ca4187220 */ /* 0x000fe20000410000 */
[----:B------:R-:W-:Y:S01]  /*15ed0*/  ISETP.GE.U32.AND P4, PT, R252, R25, PT ;  /* 0x00000019fc00720c */ /* 0x000fe20003f86070 */
[C---:B------:R-:W-:Y:S02]  /*15ee0*/  FMUL.FTZ R16, R164.reuse, R148 ;  /* 0x00000094a4107220 */ /* 0x040fe40000410000 */
[----:B------:R-:W-:Y:S02]  /*15ef0*/  IMAD.MOV.U32 R148, RZ, RZ, R20 ;  /* 0x000000ffff947224 */ /* 0x000fe400078e0014 */
[C---:B------:R-:W-:Y:S02]  /*15f00*/  FMUL.FTZ R20, R164.reuse, R144 ;  /* 0x00000090a4147220 */ /* 0x040fe40000410000 */
[----:B------:R-:W-:Y:S01]  /*15f10*/  LDSM.16.MT88.4 R144, [R209+0x1e000] ;  /* 0x01e00000d190783b */ /* 0x000fe20000004200 */
[C---:B------:R-:W-:Y:S02]  /*15f20*/  FMUL.FTZ R18, R3.reuse, R150 ;  /* 0x0000009603127220 */ /* 0x040fe40000410000 */
[----:B------:R-:W-:Y:S01]  /*15f30*/  MUFU.EX2 R150, R172 ;  /* 0x000000ac00967308 */ /* 0x000fe20000000800 */
[C---:B------:R-:W-:Y:S02]  /*15f40*/  FMUL.FTZ R25, R164.reuse, R141 ;  /* 0x0000008da4197220 */ /* 0x040fe40000410000 */
[C---:B------:R-:W-:Y:S01]  /*15f50*/  FMUL.FTZ R124, R164.reuse, R124 ;  /* 0x0000007ca47c7220 */ /* 0x040fe20000410000 */
[C---:B-1----:R-:W-:Y:S01]  /*15f60*/  HMMA.16816.F32.BF16 R76, R168.reuse, R156, R76 ;  /* 0x0000009ca84c723c */ /* 0x042fe2000004184c */
[C---:B------:R-:W-:Y:S02]  /*15f70*/  FMUL.FTZ R125, R164.reuse, R125 ;  /* 0x0000007da47d7220 */ /* 0x040fe40000410000 */
[C---:B------:R-:W-:Y:S02]  /*15f80*/  FMUL.FTZ R128, R164.reuse, R128 ;  /* 0x00000080a4807220 */ /* 0x040fe40000410000 */
[----:B------:R-:W-:Y:S02]  /*15f90*/  FMUL.FTZ R129, R164, R129 ;  /* 0x00000081a4817220 */ /* 0x000fe40000410000 */
[C---:B----4-:R-:W-:Y:S01]  /*15fa0*/  FMUL.FTZ R26, R3.reuse, R142 ;  /* 0x0000008e031a7220 */ /* 0x050fe20000410000 */
[C---:B------:R-:W-:Y:S01]  /*15fb0*/  HMMA.16816.F32.BF16 R80, R168.reuse, R158, R80 ;  /* 0x0000009ea850723c */ /* 0x040fe20000041850 */
[----:B------:R-:W1:Y:S03]  /*15fc0*/  LDSM.16.MT88.4 R156, [R208+0x1a000] ;  /* 0x01a00000d09c783b */ /* 0x000e660000004200 */
[C---:B------:R-:W-:Y:S02]  /*15fd0*/  FMUL.FTZ R126, R3.reuse, R126 ;  /* 0x0000007e037e7220 */ /* 0x040fe40000410000 */
[C---:B------:R-:W-:Y:S02]  /*15fe0*/  FMUL.FTZ R127, R3.reuse, R127 ;  /* 0x0000007f037f7220 */ /* 0x040fe40000410000 */
[C---:B------:R-:W-:Y:S04]  /*15ff0*/  FMUL.FTZ R130, R3.reuse, R130 ;  /* 0x0000008203827220 */ /* 0x040fe80000410000 */
[C---:B------:R-:W-:Y:S01]  /*16000*/  FMUL.FTZ R131, R3.reuse, R131 ;  /* 0x0000008303837220 */ /* 0x040fe20000410000 */
        /* <DEDUP_REMOVED lines=15> */
[C---:B---3--:R-:W-:Y:S02]  /*16100*/  FFMA.FTZ R142, R3.reuse, R149, R154 ;  /* 0x00000095038e7223 */ /* 0x048fe4000001009a */
[----:B------:R-:W-:Y:S02]  /*16110*/  IMAD.MOV.U32 R154, RZ, RZ, R34 ;  /* 0x000000ffff9a7224 */ /* 0x000fe400078e0022 */
[----:B------:R-:W-:Y:S02]  /*16120*/  FMUL.FTZ R34, R3, R134 ;  /* 0x0000008603227220 */ /* 0x000fe40000410000 */
[----:B------:R3:W-:Y:S02]  /*16130*/  MUFU.EX2 R149, R154 ;  /* 0x0000009a00957308 */ /* 0x0007e40000000800 */
[----:B------:R-:W-:Y:S04]  /*16140*/  FADD.FTZ R142, R199, R142 ;  /* 0x0000008ec78e7221 */ /* 0x000fe80000010000 */
[----:B------:R-:W-:Y:S04]  /*16150*/  FADD.FTZ R201, R201, R142 ;  /* 0x0000008ec9c97221 */ /* 0x000fe80000010000 */
[----:B------:R-:W-:Y:S02]  /*16160*/  FADD.FTZ R198, R198, R201 ;  /* 0x000000c9c6c67221 */ /* 0x000fe40000010000 */
[----:B------:R-:W-:Y:S02]  /*16170*/  IMAD.MOV.U32 R201, RZ, RZ, R215 ;  /* 0x000000ffffc97224 */ /* 0x000fe400078e00d7 */
[----:B---3--:R-:W-:Y:S02]  /*16180*/  IMAD.MOV.U32 R154, RZ, RZ, R153 ;  /* 0x000000ffff9a7224 */ /* 0x008fe400078e0099 */
[----:B------:R-:W-:Y:S01]  /*16190*/  MUFU.EX2 R153, R160 ;  /* 0x000000a000997308 */ /* 0x000fe20000000800 */
[C---:B-1----:R-:W-:Y:S08]  /*161a0*/  HMMA.16816.F32.BF16 R12, R168.reuse, R156, R12 ;  /* 0x0000009ca80c723c */ /* 0x042ff0000004180c */
[C---:B------:R-:W-:Y:S07]  /*161b0*/  HMMA.16816.F32.BF16 R16, R168.reuse, R158, R16 ;  /* 0x0000009ea810723c */ /* 0x040fee0000041810 */
[----:B------:R-:W-:Y:S01]  /*161c0*/  F2FP.BF16.PACK_AB R159, R151, R152 ;  /* 0x00000098979f723e */ /* 0x000fe200000010ff */
[C---:B------:R-:W-:Y:S04]  /*161d0*/  HMMA.16816.F32.BF16 R20, R168.reuse, R28, R20 ;  /* 0x0000001ca814723c */ /* 0x040fe80000041814 */
[----:B------:R-:W-:Y:S01]  /*161e0*/  @!P5 HFMA2.BF16_V2 R243, -RZ.H0_H0, RZ.H0_H0, -R159.H0_H0 ;  /* 0x200000fffff3d231 */ /* 0x000fe2000034099f */
[C---:B------:R-:W-:Y:S02]  /*161f0*/  PRMT R158, R159.reuse, 0x7632, R158 ;  /* 0x000076329f9e7816 */ /* 0x040fe4000000009e */
[C---:B------:R-:W-:Y:S01]  /*16200*/  FMUL.FTZ R28, R164.reuse, R136 ;  /* 0x00000088a41c7220 */ /* 0x040fe20000410000 */
[C---:B------:R-:W-:Y:S01]  /*16210*/  HMMA.16816.F32.BF16 R24, R168.reuse, R30, R24 ;  /* 0x0000001ea818723c */ /* 0x040fe20000041818 */
[----:B------:R-:W-:Y:S03]  /*16220*/  IMAD.MOV.U32 R136, RZ, RZ, R32 ;  /* 0x000000ffff887224 */ /* 0x000fe600078e0020 */
[C---:B------:R-:W-:Y:S01]  /*16230*/  FMUL.FTZ R32, R164.reuse, R132 ;  /* 0x00000084a4207220 */ /* 0x040fe20000410000 */
[----:B------:R-:W-:Y:S01]  /*16240*/  PRMT R140, R159, 0x5410, R158 ;  /* 0x000054109f8c7816 */ /* 0x000fe2000000009e */
[C---:B------:R-:W-:Y:S01]  /*16250*/  FMUL.FTZ R29, R164.reuse, R137 ;  /* 0x00000089a41d7220 */ /* 0x040fe20000410000 */
[----:B------:R-:W-:Y:S01]  /*16260*/  @!P5 PRMT R159, R243, 0x5410, RZ ;  /* 0x00005410f39fd816 */ /* 0x000fe200000000ff */
[----:B------:R-:W-:Y:S01]  /*16270*/  IMAD.MOV.U32 R137, RZ, RZ, R33 ;  /* 0x000000ffff897224 */ /* 0x000fe200078e0021 */
[----:B------:R-:W-:Y:S03]  /*16280*/  @!P4 HFMA2.BF16_V2 R242, -RZ.H0_H0, RZ.H0_H0, -R158.H0_H0 ;  /* 0x200000fffff2c231 */ /* 0x000fe6000034099e */
[----:B------:R-:W-:Y:S01]  /*16290*/  FMUL.FTZ R33, R164, R133 ;  /* 0x00000085a4217220 */ /* 0x000fe20000410000 */
[----:B------:R-:W-:Y:S01]  /*162a0*/  LOP3.LUT R133, R196, 0xff, RZ, 0xc0, !PT ;  /* 0x000000ffc4857812 */ /* 0x000fe200078ec0ff */
[----:B--2---:R-:W-:Y:S01]  /*162b0*/  FFMA.FTZ R164, R164, R35, R148 ;  /* 0x00000023a4a47223 */ /* 0x004fe20000010094 */
[----:B------:R-:W-:Y:S01]  /*162c0*/  SHF.R.U32.HI R35, RZ, 0x18, R205 ;  /* 0x00000018ff237819 */ /* 0x000fe200000116cd */
[C---:B------:R-:W-:Y:S01]  /*162d0*/  FMUL.FTZ R30, R3.reuse, R138 ;  /* 0x0000008a031e7220 */ /* 0x040fe20000410000 */
[C---:B------:R-:W-:Y:S01]  /*162e0*/  ISETP.GE.U32.AND P5, PT, R252.reuse, R133, PT ;  /* 0x00000085fc00720c */ /* 0x040fe20003fa6070 */
[C---:B------:R-:W-:Y:S01]  /*162f0*/  FMUL.FTZ R31, R3.reuse, R139 ;  /* 0x0000008b031f7220 */ /* 0x040fe20000410000 */
[----:B------:R-:W-:Y:S01]  /*16300*/  ISETP.GE.U32.AND P6, PT, R252, R35, PT ;  /* 0x00000023fc00720c */ /* 0x000fe20003fc6070 */
[----:B------:R-:W-:Y:S01]  /*16310*/  FMUL.FTZ R35, R3, R135 ;  /* 0x0000008703237220 */ /* 0x000fe20000410000 */
[----:B------:R-:W-:Y:S01]  /*16320*/  STG.E.U16 [R206.64+0x20], R159 ;  /* 0x0000209fce007986 */ /* 0x000fe2000c10151a */
[----:B------:R-:W-:Y:S01]  /*16330*/  @!P4 PRMT R158, R242, 0x5410, RZ ;  /* 0x00005410f29ec816 */ /* 0x000fe200000000ff */
[----:B------:R-:W-:Y:S01]  /*16340*/  IMAD.MOV.U32 R138, RZ, RZ, R216 ;  /* 0x000000ffff8a7224 */ /* 0x000fe200078e00d8 */
[C---:B------:R-:W-:Y:S01]  /*16350*/  LOP3.LUT R3, R196.reuse, 0xffff, RZ, 0xc0, !PT ;  /* 0x0000ffffc4037812 */ /* 0x040fe200078ec0ff */
[C---:B------:R-:W-:Y:S01]  /*16360*/  HMMA.16816.F32.BF16 R28, R168.reuse, R144, R28 ;  /* 0x00000090a81c723c */ /* 0x040fe2000004181c */
[----:B------:R-:W1:Y:S01]  /*16370*/  LDSM.16.MT88.4 R132, [R208+0x1e000] ;  /* 0x01e00000d084783b */ /* 0x000e620000004200 */
[----:B------:R-:W-:Y:S01]  /*16380*/  IMAD.MOV.U32 R148, RZ, RZ, R155 ;  /* 0x000000ffff947224 */ /* 0x000fe200078e009b */
[----:B------:R-:W-:Y:S01]  /*16390*/  SHF.R.U32.HI R3, RZ, 0x8, R3 ;  /* 0x00000008ff037819 */ /* 0x000fe20000011603 */
[----:B------:R-:W2:Y:S01]  /*163a0*/  MUFU.EX2 R155, R174 ;  /* 0x000000ae009b7308 */ /* 0x000ea20000000800 */
[----:B------:R-:W-:Y:S02]  /*163b0*/  FADD.FTZ R203, R203, R164 ;  /* 0x000000a4cbcb7221 */ /* 0x000fe40000010000 */
[----:B------:R-:W-:Y:S01]  /*163c0*/  LOP3.LUT R144, R196, 0xff, RZ, 0xc0, !PT ;  /* 0x000000ffc4907812 */ /* 0x000fe200078ec0ff */
[C---:B------:R-:W-:Y:S01]  /*163d0*/  HMMA.16816.F32.BF16 R32, R168.reuse, R146, R32 ;  /* 0x00000092a820723c */ /* 0x040fe20000041820 */
[----:B------:R-:W-:Y:S03]  /*163e0*/  STG.E.U16 [R206.64+0x22], R158 ;  /* 0x0000229ece007986 */ /* 0x000fe6000c10151a */
[----:B------:R-:W-:Y:S01]  /*163f0*/  SHF.R.U32.HI R145, RZ, 0x10, R196 ;  /* 0x00000010ff917819 */ /* 0x000fe200000116c4 */
[----:B------:R-:W-:Y:S01]  /*16400*/  IMAD.MOV.U32 R141, RZ, RZ, R148 ;  /* 0x000000ffff8d7224 */ /* 0x000fe200078e0094 */
[----:B------:R-:W-:Y:S01]  /*16410*/  LOP3.LUT R3, R3, 0xffff, RZ, 0xc0, !PT ;  /* 0x0000ffff03037812 */ /* 0x000fe200078ec0ff */
[----:B------:R-:W-:Y:S01]  /*16420*/  IMAD.MOV.U32 R147, RZ, RZ, R137 ;  /* 0x000000ffff937224 */ /* 0x000fe200078e0089 */
[----:B------:R-:W-:Y:S01]  /*16430*/  SHF.R.U32.HI R137, RZ, 0x10, R205 ;  /* 0x00000010ff897819 */ /* 0x000fe200000116cd */
[----:B------:R-:W-:Y:S01]  /*16440*/  IMAD.MOV.U32 R146, RZ, RZ, R136 ;  /* 0x000000ffff927224 */ /* 0x000fe200078e0088 */
[----:B------:R-:W3:Y:S02]  /*16450*/  MUFU.EX2 R148, R161 ;  /* 0x000000a100947308 */ /* 0x000ee40000000800 */
[----:B------:R-:W-:Y:S01]  /*16460*/  LOP3.LUT R137, R137, 0xff, RZ, 0xc0, !PT ;  /* 0x000000ff89897812 */ /* 0x000fe200078ec0ff */
[----:B------:R-:W-:Y:S01]  /*16470*/  FADD.FTZ R200, R200, R203 ;  /* 0x000000cbc8c87221 */ /* 0x000fe20000010000 */
[----:B------:R-:W-:Y:S02]  /*16480*/  LOP3.LUT R136, R196, 0xffff, RZ, 0xc0, !PT ;  /* 0x0000ffffc4887812 */ /* 0x000fe400078ec0ff */
[----:B------:R-:W-:Y:S01]  /*16490*/  ISETP.GE.U32.AND P4, PT, R252, R137, PT ;  /* 0x00000089fc00720c */ /* 0x000fe20003f86070 */
[----:B------:R-:W-:Y:S01]  /*164a0*/  FADD.FTZ R193, R193, R200 ;  /* 0x000000c8c1c17221 */ /* 0x000fe20000010000 */
[----:B------:R-:W-:Y:S01]  /*164b0*/  SHF.R.U32.HI R139, RZ, 0x8, R136 ;  /* 0x00000008ff8b7819 */ /* 0x000fe20000011688 */
[----:B------:R-:W-:Y:S01]  /*164c0*/  IMAD.MOV.U32 R200, RZ, RZ, R214 ;  /* 0x000000ffffc87224 */ /* 0x000fe200078e00d6 */
[----:B------:R-:W-:Y:S01]  /*164d0*/  SHF.R.U32.HI R136, RZ, 0x18, R196 ;  /* 0x00000018ff887819 */ /* 0x000fe200000116c4 */
[----:B------:R-:W-:Y:S01]  /*164e0*/  FADD.FTZ R152, R152, R193 ;  /* 0x000000c198987221 */ /* 0x000fe20000010000 */
[----:B------:R-:W-:Y:S01]  /*164f0*/  PRMT R144, R144, 0x5410, R139 ;  /* 0x0000541090907816 */ /* 0x000fe2000000008b */
[----:B------:R-:W-:Y:S01]  /*16500*/  IMAD.MOV.U32 R139, RZ, RZ, R217 ;  /* 0x000000ffff8b7224 */ /* 0x000fe200078e00d9 */
[----:B------:R-:W-:Y:S01]  /*16510*/  LOP3.LUT R145, R145, 0xff, RZ, 0xc0, !PT ;  /* 0x000000ff91917812 */ /* 0x000fe200078ec0ff */
[----:B------:R4:W5:Y:S01]  /*16520*/  LDL.LU.64 R216, [R1+0x78] ;  /* 0x0000780001d87983 */ /* 0x0009620000300a00 */
[----:B--2---:R-:W-:Y:S01]  /*16530*/  F2FP.BF16.PACK_AB R157, R150, R155 ;  /* 0x0000009b969d723e */ /* 0x004fe200000010ff */
[----:B------:R-:W2:Y:S01]  /*16540*/  MUFU.EX2 R193, R189 ;  /* 0x000000bd00c17308 */ /* 0x000ea20000000800 */
[----:B------:R-:W-:Y:S01]  /*16550*/  PRMT R145, R145, 0x5410, R136 ;  /* 0x0000541091917816 */ /* 0x000fe20000000088 */
[----:B------:R-:W-:Y:S01]  /*16560*/  FADD.FTZ R152, R151, R152 ;  /* 0x0000009897987221 */ /* 0x000fe20000010000 */
[----:B------:R-:W-:Y:S01]  /*16570*/  PRMT R156, R157, 0x7632, R156 ;  /* 0x000076329d9c7816 */ /* 0x000fe2000000009c */
[----:B------:R4:W5:Y:S01]  /*16580*/  LDL.LU.64 R214, [R1+0x70] ;  /* 0x0000700001d67983 */ /* 0x0009620000300a00 */
[----:B------:R-:W-:Y:S01]  /*16590*/  @!P4 HFMA2.BF16_V2 R241, -RZ.H0_H0, RZ.H0_H0, -R157.H0_H0 ;  /* 0x200000fffff1c231 */ /* 0x000fe2000034099d */
[C---:B-1----:R-:W-:Y:S01]  /*165a0*/  HMMA.16816.F32.BF16 R124, R168.reuse, R132, R124 ;  /* 0x00000084a87c723c */ /* 0x042fe2000004187c */
[----:B---3--:R-:W-:Y:S01]  /*165b0*/  F2FP.BF16.PACK_AB R172, R153, R148 ;  /* 0x0000009499ac723e */ /* 0x008fe200000010ff */
[----:B------:R-:W-:Y:S01]  /*165c0*/  @!P6 HFMA2.BF16_V2 R240, -RZ.H0_H0, RZ.H0_H0, -R156.H0_H0 ;  /* 0x200000fffff0e231 */ /* 0x000fe2000034099c */
[----:B------:R-:W-:Y:S01]  /*165d0*/  PRMT R205, R252, 0x7054, R252 ;  /* 0x00007054fccd7816 */ /* 0x000fe200000000fc */
[----:B------:R-:W-:Y:S01]  /*165e0*/  FADD.FTZ R155, R155, R198 ;  /* 0x000000c69b9b7221 */ /* 0x000fe20000010000 */
[----:B------:R-:W-:Y:S01]  /*165f0*/  F2FP.BF16.PACK_AB R161, R204, R149 ;  /* 0x00000095cca1723e */ /* 0x000fe200000010ff */
[----:B------:R-:W-:Y:S01]  /*16600*/  FADD.FTZ R149, R149, R152 ;  /* 0x0000009895957221 */ /* 0x000fe20000010000 */
[----:B------:R-:W-:Y:S01]  /*16610*/  PRMT R133, R157, 0x5410, R156 ;  /* 0x000054109d857816 */ /* 0x000fe2000000009c */
[----:B------:R-:W-:Y:S01]  /*16620*/  HMMA.16816.F32.BF16 R128, R168, R134, R128 ;  /* 0x00000086a880723c */ /* 0x000fe20000041880 */
[----:B------:R-:W-:Y:S02]  /*16630*/  @!P4 PRMT R157, R241, 0x5410, RZ ;  /* 0x00005410f19dc816 */ /* 0x000fe400000000ff */
[----:B------:R-:W-:Y:S01]  /*16640*/  ISETP.GE.U32.AND P4, PT, R252, R3, PT ;  /* 0x00000003fc00720c */ /* 0x000fe20003f86070 */
[----:B------:R-:W-:Y:S01]  /*16650*/  @!P5 HFMA2.BF16_V2 R236, -RZ.H0_H0, RZ.H0_H0, -R161.H0_H0 ;  /* 0x200000ffffecd231 */ /* 0x000fe200003409a1 */
[----:B------:R-:W-:Y:S01]  /*16660*/  SHF.R.U32.HI R3, RZ, 0x10, R196 ;  /* 0x00000010ff037819 */ /* 0x000fe200000116c4 */
[----:B------:R-:W-:Y:S01]  /*16670*/  STG.E.U16 [R190.64+0x20], R157 ;  /* 0x0000209dbe007986 */ /* 0x000fe2000c10151a */
[----:B------:R-:W-:Y:S01]  /*16680*/  IMAD.MOV.U32 R168, RZ, RZ, R138 ;  /* 0x000000ffffa87224 */ /* 0x000fe200078e008a */
[----:B------:R-:W-:Y:S01]  /*16690*/  LOP3.LUT R132, R202, 0xffff, RZ, 0xc0, !PT ;  /* 0x0000ffffca847812 */ /* 0x000fe200078ec0ff */
[----:B------:R-:W-:Y:S02]  /*166a0*/  IMAD.MOV.U32 R169, RZ, RZ, R139 ;  /* 0x000000ffffa97224 */ /* 0x000fe400078e008b */
[----:B------:R-:W1:Y:S01]  /*166b0*/  LDSM.16.MT88.4 R136, [R212+0x18800] ;  /* 0x01880000d488783b */ /* 0x000e620000004200 */
[----:B------:R-:W-:Y:S01]  /*166c0*/  SHF.R.U32.HI R134, RZ, 0x10, R202 ;  /* 0x00000010ff867819 */ /* 0x000fe200000116ca */
[----:B------:R-:W-:Y:S01]  /*166d0*/  IMAD.MOV.U32 R171, RZ, RZ, R141 ;  /* 0x000000ffffab7224 */ /* 0x000fe200078e008d */
[----:B------:R-:W-:Y:S01]  /*166e0*/  LOP3.LUT R141, R3, 0xff, RZ, 0xc0, !PT ;  /* 0x000000ff038d7812 */ /* 0x000fe200078ec0ff */
[----:B------:R-:W-:Y:S01]  /*166f0*/  FADD.FTZ R155, R150, R155 ;  /* 0x0000009b969b7221 */ /* 0x000fe20000010000 */
[----:B------:R-:W-:Y:S01]  /*16700*/  SHF.R.U32.HI R132, RZ, 0x8, R132 ;  /* 0x00000008ff847819 */ /* 0x000fe20000011684 */
[----:B------:R-:W-:Y:S01]  /*16710*/  FADD.FTZ R204, R204, R149 ;  /* 0x00000095cccc7221 */ /* 0x000fe20000010000 */
[----:B------:R-:W-:Y:S01]  /*16720*/  LOP3.LUT R3, R202, 0xff, RZ, 0xc0, !PT ;  /* 0x000000ffca037812 */ /* 0x000fe200078ec0ff */
[----:B------:R-:W-:Y:S01]  /*16730*/  IMAD.MOV.U32 R203, RZ, RZ, R171 ;  /* 0x000000ffffcb7224 */ /* 0x000fe200078e00ab */
[----:B------:R-:W-:Y:S01]  /*16740*/  SHF.R.U32.HI R135, RZ, 0x18, R202 ;  /* 0x00000018ff877819 */ /* 0x000fe200000116ca */
[----:B------:R-:W-:Y:S01]  /*16750*/  IMAD.MOV.U32 R202, RZ, RZ, R154 ;  /* 0x000000ffffca7224 */ /* 0x000fe200078e009a */
[----:B------:R-:W-:Y:S02]  /*16760*/  LOP3.LUT R134, R134, 0xff, RZ, 0xc0, !PT ;  /* 0x000000ff86867812 */ /* 0x000fe400078ec0ff */
[----:B------:R-:W-:Y:S01]  /*16770*/  PRMT R3, R3, 0x5410, R132 ;  /* 0x0000541003037816 */ /* 0x000fe20000000084 */
[----:B------:R-:W-:Y:S01]  /*16780*/  MUFU.EX2 R167, R202 ;  /* 0x000000ca00a77308 */ /* 0x000fe20000000800 */
[----:B------:R-:W-:Y:S01]  /*16790*/  PRMT R134, R134, 0x5410, R135 ;  /* 0x0000541086867816 */ /* 0x000fe20000000087 */
[--C-:B------:R-:W-:Y:S01]  /*167a0*/  HSET2.LE.AND R135, R144, R205.reuse, PT ;  /* 0x000000cd90877233 */ /* 0x100fe20003803000 */
[----:B------:R-:W-:Y:S01]  /*167b0*/  PRMT R160, R161, 0x7632, R160 ;  /* 0x00007632a1a07816 */ /* 0x000fe200000000a0 */
[--C-:B------:R-:W-:Y:S01]  /*167c0*/  HSET2.LE.AND R3, R3, R205.reuse, PT ;  /* 0x000000cd03037233 */ /* 0x100fe20003803000 */
[----:B------:R-:W-:Y:S01]  /*167d0*/  @!P6 PRMT R156, R240, 0x5410, RZ ;  /* 0x00005410f09ce816 */ /* 0x000fe200000000ff */
[--C-:B------:R-:W-:Y:S01]  /*167e0*/  HSET2.LE.AND R134, R134, R205.reuse, PT ;  /* 0x000000cd86867233 */ /* 0x100fe20003803000 */
[----:B------:R-:W-:Y:S01]  /*167f0*/  ISETP.GE.U32.AND P6, PT, R252, R141, PT ;  /* 0x0000008dfc00720c */ /* 0x000fe20003fc6070 */
[----:B------:R-:W-:Y:S01]  /*16800*/  HSET2.LE.AND R144, R145, R205, PT ;  /* 0x000000cd91907233 */ /* 0x000fe20003803000 */
[----:B------:R-:W-:Y:S01]  /*16810*/  LOP3.LUT R132, R3, R140, RZ, 0xc0, !PT ;  /* 0x0000008c03847212 */ /* 0x000fe200078ec0ff */
[----:B------:R-:W-:Y:S01]  /*16820*/  STG.E.U16 [R190.64+0x22], R156 ;  /* 0x0000229cbe007986 */ /* 0x000fe2000c10151a */
[----:B------:R-:W-:Y:S01]  /*16830*/  LOP3.LUT R133, R134, R133, RZ, 0xc0, !PT ;  /* 0x0000008586857212 */ /* 0x000fe200078ec0ff */
[----:B------:R-:W-:Y:S01]  /*16840*/  @!P4 HFMA2.BF16_V2 R235, -RZ.H0_H0, RZ.H0_H0, -R160.H0_H0 ;  /* 0x200000ffffebc231 */ /* 0x000fe200003409a0 */
[----:B------:R-:W-:Y:S01]  /*16850*/  PRMT R3, R172, 0x7632, R3 ;  /* 0x00007632ac037816 */ /* 0x000fe20000000003 */
[----:B------:R-:W3:Y:S01]  /*16860*/  LDSM.16.MT88.4 R140, [R210+0x18800] ;  /* 0x01880000d28c783b */ /* 0x000ee20000004200 */
[----:B------:R-:W-:Y:S02]  /*16870*/  PRMT R134, R161, 0x5410, R160 ;  /* 0x00005410a1867816 */ /* 0x000fe400000000a0 */
[----:B------:R-:W-:Y:S02]  /*16880*/  @!P5 PRMT R161, R236, 0x5410, RZ ;  /* 0x00005410eca1d816 */ /* 0x000fe400000000ff */
[----:B------:R-:W-:Y:S01]  /*16890*/  LOP3.LUT R134, R135, R134, RZ, 0xc0, !PT ;  /* 0x0000008687867212 */ /* 0x000fe200078ec0ff */
[----:B------:R-:W-:Y:S01]  /*168a0*/  @!P6 HFMA2.BF16_V2 R230, -RZ.H0_H0, RZ.H0_H0, -R172.H0_H0 ;  /* 0x200000ffffe6e231 */ /* 0x000fe200003409ac */
[----:B------:R-:W-:Y:S01]  /*168b0*/  PRMT R135, R172, 0x5410, R3 ;  /* 0x00005410ac877816 */ /* 0x000fe20000000003 */
[----:B------:R-:W-:Y:S01]  /*168c0*/  LDSM.16.MT88.4 R156, [R212+0x19800] ;  /* 0x01980000d49c783b */ /* 0x000fe20000004200 */
[----:B------:R-:W-:Y:S02]  /*168d0*/  @!P4 PRMT R160, R235, 0x5410, RZ ;  /* 0x00005410eba0c816 */ /* 0x000fe400000000ff */
[----:B------:R-:W-:Y:S02]  /*168e0*/  LOP3.LUT R135, R144, R135, RZ, 0xc0, !PT ;  /* 0x0000008790877212 */ /* 0x000fe400078ec0ff */
[----:B------:R-:W-:Y:S02]  /*168f0*/  @!P6 PRMT R172, R230, 0x5410, RZ ;  /* 0x00005410e6ace816 */ /* 0x000fe400000000ff */
[----:B------:R-:W-:Y:S01]  /*16900*/  SHF.R.U32.HI R197, RZ, 0x18, R196 ;  /* 0x00000018ffc57819 */ /* 0x000fe200000116c4 */
[----:B------:R-:W-:Y:S01]  /*16910*/  STG.E.U16 [R206.64+0x30], R161 ;  /* 0x000030a1ce007986 */ /* 0x000fe2000c10151a */
[----:B--2---:R-:W-:Y:S01]  /*16920*/  F2FP.BF16.PACK_AB R174, R188, R193 ;  /* 0x000000c1bcae723e */ /* 0x004fe200000010ff */
[C---:B-1----:R-:W-:Y:S01]  /*16930*/  HMMA.16816.F32.BF16 R4, R132.reuse, R136, R4 ;  /* 0x000000888404723c */ /* 0x042fe20000041804 */
[----:B------:R-:W-:Y:S01]  /*16940*/  ISETP.GE.U32.AND P5, PT, R252, R197, PT ;  /* 0x000000c5fc00720c */ /* 0x000fe20003fa6070 */
[----:B------:R-:W-:Y:S04]  /*16950*/  STG.E.U16 [R206.64+0x32], R160 ;  /* 0x000032a0ce007986 */ /* 0x000fe8000c10151a */
[----:B------:R-:W-:Y:S01]  /*16960*/  STG.E.U16 [R190.64+0x30], R172 ;  /* 0x000030acbe007986 */ /* 0x000fe2000c10151a */
[----:B------:R-:W-:Y:S01]  /*16970*/  IMAD.MOV.U32 R136, RZ, RZ, R146 ;  /* 0x000000ffff887224 */ /* 0x000fe200078e0092 */
[C---:B------:R-:W-:Y:S01]  /*16980*/  HMMA.16816.F32.BF16 R8, R132.reuse, R138, R8 ;  /* 0x0000008a8408723c */ /* 0x040fe20000041808 */
[----:B------:R-:W-:Y:S02]  /*16990*/  IMAD.MOV.U32 R137, RZ, RZ, R147 ;  /* 0x000000ffff897224 */ /* 0x000fe400078e0093 */
[----:B------:R-:W1:Y:S03]  /*169a0*/  LDSM.16.MT88.4 R144, [R209+0x18800] ;  /* 0x01880000d190783b */ /* 0x000e660000004200 */
[----:B------:R-:W-:Y:S06]  /*169b0*/  @!P5 HFMA2.BF16_V2 R238, -RZ.H0_H0, RZ.H0_H0, -R3.H0_H0 ;  /* 0x200000ffffeed231 */ /* 0x000fec0000340903 */
[----:B------:R-:W-:Y:S01]  /*169c0*/  @!P5 PRMT R3, R238, 0x5410, RZ ;  /* 0x00005410ee03d816 */ /* 0x000fe200000000ff */
[C---:B---3--:R-:W-:Y:S04]  /*169d0*/  HMMA.16816.F32.BF16 R36, R132.reuse, R140, R36 ;  /* 0x0000008c8424723c */ /* 0x048fe80000041824 */
[----:B------:R-:W-:Y:S03]  /*169e0*/  STG.E.U16 [R190.64+0x32], R3 ;  /* 0x00003203be007986 */ /* 0x000fe6000c10151a */
[----:B------:R-:W-:Y:S01]  /*169f0*/  IMAD.MOV.U32 R140, RZ, RZ, R136 ;  /* 0x000000ffff8c7224 */ /* 0x000fe200078e0088 */
[C---:B------:R-:W-:Y:S01]  /*16a00*/  HMMA.16816.F32.BF16 R40, R132.reuse, R142, R40 ;  /* 0x0000008e8428723c */ /* 0x040fe20000041828 */
[----:B------:R-:W-:Y:S02]  /*16a10*/  IMAD.MOV.U32 R141, RZ, RZ, R137 ;  /* 0x000000ffff8d7224 */ /* 0x000fe400078e0089 */
[----:B------:R-:W2:Y:S05]  /*16a20*/  LDSM.16.MT88.4 R136, [R208+0x18800] ;  /* 0x01880000d088783b */ /* 0x000eaa0000004200 */
[C---:B-1----:R-:W-:Y:S07]  /*16a30*/  HMMA.16816.F32.BF16 R44, R132.reuse, R144, R44 ;  /* 0x00000090842c723c */ /* 0x042fee000004182c */
[----:B------:R-:W-:Y:S01]  /*16a40*/  IMAD.MOV.U32 R144, RZ, RZ, R140 ;  /* 0x000000ffff907224 */ /* 0x000fe200078e008c */
[C---:B------:R-:W-:Y:S01]  /*16a50*/  HMMA.16816.F32.BF16 R48, R132.reuse, R146, R48 ;  /* 0x000000928430723c */ /* 0x040fe20000041830 */
[----:B------:R-:W-:Y:S02]  /*16a60*/  IMAD.MOV.U32 R145, RZ, RZ, R141 ;  /* 0x000000ffff917224 */ /* 0x000fe400078e008d */
[----:B------:R-:W1:Y:S05]  /*16a70*/  LDSM.16.MT88.4 R140, [R212+0x1a800] ;  /* 0x01a80000d48c783b */ /* 0x000e6a0000004200 */
[C---:B--2---:R-:W-:Y:S07]  /*16a80*/  HMMA.16816.F32.BF16 R52, R132.reuse, R136, R52 ;  /* 0x000000888434723c */ /* 0x044fee0000041834 */
        /* <DEDUP_REMOVED lines=8> */
[----:B------:R-:W1:Y:S01]  /*16b10*/  LDSM.16.MT88.4 R136, [R209+0x1a800] ;  /* 0x01a80000d188783b */ /* 0x000e620000004200 */
[----:B------:R-:W-:Y:S02]  /*16b20*/  IMAD.MOV.U32 R196, RZ, RZ, R140 ;  /* 0x000000ffffc47224 */ /* 0x000fe400078e008c */
[----:B------:R-:W-:Y:S05]  /*16b30*/  IMAD.MOV.U32 R197, RZ, RZ, R141 ;  /* 0x000000ffffc57224 */ /* 0x000fea00078e008d */
[----:B------:R-:W3:Y:S01]  /*16b40*/  LDSM.16.MT88.4 R140, [R208+0x1a800] ;  /* 0x01a80000d08c783b */ /* 0x000ee20000004200 */
[----:B------:R-:W-:Y:S01]  /*16b50*/  LOP3.LUT R154, R197, UR28, RZ, 0x3c, !PT ;  /* 0x0000001cc59a7c12 */ /* 0x000fe2000f8e3cff */
[C---:B--2---:R-:W-:Y:S07]  /*16b60*/  HMMA.16816.F32.BF16 R68, R132.reuse, R144, R68 ;  /* 0x000000908444723c */ /* 0x044fee0000041844 */
[----:B------:R-:W-:Y:S01]  /*16b70*/  IMAD.WIDE.U32 R144, R154, -0x326172a9, RZ ;  /* 0xcd9e8d579a907825 */ /* 0x000fe200078e00ff */
[C---:B------:R-:W-:Y:S04]  /*16b80*/  HMMA.16816.F32.BF16 R72, R132.reuse, R146, R72 ;  /* 0x000000928448723c */ /* 0x040fe80000041848 */
[----:B------:R-:W-:Y:S02]  /*16b90*/  LOP3.LUT R164, R145, UR16, R168, 0x96, !PT ;  /* 0x0000001091a47c12 */ /* 0x000fe4000f8e96a8 */
[----:B------:R-:W-:Y:S02]  /*16ba0*/  LOP3.LUT R154, R195, UR15, R144, 0x96, !PT ;  /* 0x0000000fc39a7c12 */ /* 0x000fe4000f8e9690 */
[----:B------:R-:W2:Y:S01]  /*16bb0*/  LDSM.16.MT88.4 R144, [R212+0x1c800] ;  /* 0x01c80000d490783b */ /* 0x000ea20000004200 */
[----:B------:R-:W-:Y:S04]  /*16bc0*/  IMAD.WIDE.U32 R168, R164, -0x2daee0ad, RZ ;  /* 0xd2511f53a4a87825 */ /* 0x000fe800078e00ff */
[----:B------:R-:W-:Y:S01]  /*16bd0*/  IMAD.WIDE.U32 R198, R154, -0x2daee0ad, RZ ;  /* 0xd2511f539ac67825 */ /* 0x000fe200078e00ff */
[----:B------:R-:W-:Y:S03]  /*16be0*/  LOP3.LUT R170, R169, UR14, R200, 0x96, !PT ;  /* 0x0000000ea9aa7c12 */ /* 0x000fe6000f8e96c8 */
[----:B------:R-:W-:Y:S01]  /*16bf0*/  FADD.FTZ R154, R148, R155 ;  /* 0x0000009b949a7221 */ /* 0x000fe20000010000 */
[----:B------:R-:W-:Y:S01]  /*16c00*/  LOP3.LUT R196, R199, UR12, R168, 0x96, !PT ;  /* 0x0000000cc7c47c12 */ /* 0x000fe2000f8e96a8 */
[----:B------:R-:W-:Y:S01]  /*16c10*/  IMAD.WIDE.U32 R170, R170, -0x326172a9, RZ ;  /* 0xcd9e8d57aaaa7825 */ /* 0x000fe200078e00ff */
[C---:B-1----:R-:W-:Y:S03]  /*16c20*/  HMMA.16816.F32.BF16 R76, R132.reuse, R136, R76 ;  /* 0x00000088844c723c */ /* 0x042fe6000004184c */
[----:B------:R-:W-:Y:S01]  /*16c30*/  FADD.FTZ R189, R153, R154 ;  /* 0x0000009a99bd7221 */ /* 0x000fe20000010000 */
[----:B------:R-:W-:Y:S01]  /*16c40*/  LOP3.LUT R194, R171, UR13, R194, 0x96, !PT ;  /* 0x0000000dabc27c12 */ /* 0x000fe2000f8e96c2 */
[----:B------:R-:W-:Y:S03]  /*16c50*/  IMAD.WIDE.U32 R196, R196, -0x326172a9, RZ ;  /* 0xcd9e8d57c4c47825 */ /* 0x000fe600078e00ff */
[C---:B------:R-:W-:Y:S01]  /*16c60*/  HMMA.16816.F32.BF16 R80, R132.reuse, R138, R80 ;  /* 0x0000008a8450723c */ /* 0x040fe20000041850 */
[----:B------:R-:W1:Y:S03]  /*16c70*/  LDSM.16.MT88.4 R136, [R210+0x1c800] ;  /* 0x01c80000d288783b */ /* 0x000e660000004200 */
[----:B------:R-:W-:Y:S01]  /*16c80*/  LOP3.LUT R170, R197, UR11, R170, 0x96, !PT ;  /* 0x0000000bc5aa7c12 */ /* 0x000fe2000f8e96aa */
[----:B------:R-:W-:Y:S03]  /*16c90*/  IMAD.WIDE.U32 R194, R194, -0x2daee0ad, RZ ;  /* 0xd2511f53c2c27825 */ /* 0x000fe600078e00ff */
[C---:B---3--:R-:W-:Y:S01]  /*16ca0*/  HMMA.16816.F32.BF16 R84, R132.reuse, R140, R84 ;  /* 0x0000008c8454723c */ /* 0x048fe20000041854 */
[----:B------:R-:W-:Y:S03]  /*16cb0*/  IMAD.WIDE.U32 R170, R170, -0x2daee0ad, RZ ;  /* 0xd2511f53aaaa7825 */ /* 0x000fe600078e00ff */
[----:B------:R-:W-:Y:S02]  /*16cc0*/  LOP3.LUT R168, R195, UR10, R198, 0x96, !PT ;  /* 0x0000000ac3a87c12 */ /* 0x000fe4000f8e96c6 */
[----:B------:R-:W-:Y:S01]  /*16cd0*/  MUFU.EX2 R198, R162 ;  /* 0x000000a200c67308 */ /* 0x000fe20000000800 */
[----:B------:R-:W-:Y:S01]  /*16ce0*/  LOP3.LUT R194, R171, UR8, R194, 0x96, !PT ;  /* 0x00000008abc27c12 */ /* 0x000fe2000f8e96c2 */
[C---:B------:R-:W-:Y:S01]  /*16cf0*/  HMMA.16816.F32.BF16 R88, R132.reuse, R142, R88 ;  /* 0x0000008e8458723c */ /* 0x040fe20000041858 */
[----:B------:R-:W3:Y:S03]  /*16d00*/  LDSM.16.MT88.4 R140, [R209+0x1c800] ;  /* 0x01c80000d18c783b */ /* 0x000ee60000004200 */
[----:B------:R-:W-:Y:S04]  /*16d10*/  IMAD.WIDE.U32 R168, R168, -0x326172a9, RZ ;  /* 0xcd9e8d57a8a87825 */ /* 0x000fe800078e00ff */
[C---:B--2---:R-:W-:Y:S01]  /*16d20*/  HMMA.16816.F32.BF16 R92, R132.reuse, R144, R92 ;  /* 0x00000090845c723c */ /* 0x044fe2000004185c */
[----:B------:R-:W-:Y:S01]  /*16d30*/  IMAD.WIDE.U32 R194, R194, -0x326172a9, RZ ;  /* 0xcd9e8d57c2c27825 */ /* 0x000fe200078e00ff */
[----:B------:R-:W-:Y:S02]  /*16d40*/  MUFU.EX2 R171, R175 ;  /* 0x000000af00ab7308 */ /* 0x000fe40000000800 */
[----:B------:R-:W-:Y:S02]  /*16d50*/  LOP3.LUT R164, R169, UR9, R196, 0x96, !PT ;  /* 0x00000009a9a47c12 */ /* 0x000fe4000f8e96c4 */
[C---:B------:R-:W-:Y:S02]  /*16d60*/  LOP3.LUT R150, R195.reuse, UR5, R168, 0x96, !PT ;  /* 0x00000005c3967c12 */ /* 0x040fe4000f8e96a8 */
[C---:B------:R-:W-:Y:S01]  /*16d70*/  HMMA.16816.F32.BF16 R96, R132.reuse, R146, R96 ;  /* 0x000000928460723c */ /* 0x040fe20000041860 */
[----:B------:R-:W2:Y:S03]  /*16d80*/  LDSM.16.MT88.4 R144, [R208+0x1c800] ;  /* 0x01c80000d090783b */ /* 0x000ea60000004200 */
[----:B------:R-:W-:Y:S01]  /*16d90*/  LOP3.LUT R151, R150, 0xff, RZ, 0xc0, !PT ;  /* 0x000000ff96977812 */ /* 0x000fe200078ec0ff */
[----:B------:R-:W-:Y:S01]  /*16da0*/  MUFU.EX2 R169, R186 ;  /* 0x000000ba00a97308 */ /* 0x000fe20000000800 */
[----:B------:R-:W-:Y:S02]  /*16db0*/  LOP3.LUT R178, R194, 0xff, RZ, 0xc0, !PT ;  /* 0x000000ffc2b27812 */ /* 0x000fe400078ec0ff */
[C---:B------:R-:W-:Y:S01]  /*16dc0*/  ISETP.GE.U32.AND P4, PT, R252.reuse, R151, PT ;  /* 0x00000097fc00720c */ /* 0x040fe20003f86070 */
[C---:B-1----:R-:W-:Y:S03]  /*16dd0*/  HMMA.16816.F32.BF16 R100, R132.reuse, R136, R100 ;  /* 0x000000888464723c */ /* 0x042fe60000041864 */
[----:B------:R-:W-:Y:S02]  /*16de0*/  SHF.R.U32.HI R151, RZ, 0x10, R150 ;  /* 0x00000010ff977819 */ /* 0x000fe40000011696 */
[----:B------:R-:W-:Y:S01]  /*16df0*/  LOP3.LUT R155, R195, UR5, R168, 0x96, !PT ;  /* 0x00000005c39b7c12 */ /* 0x000fe2000f8e96a8 */
[----:B------:R-:W1:Y:S01]  /*16e00*/  MUFU.EX2 R186, R203 ;  /* 0x000000cb00ba7308 */ /* 0x000e620000000800 */
[----:B------:R-:W-:Y:S01]  /*16e10*/  LOP3.LUT R151, R151, 0xff, RZ, 0xc0, !PT ;  /* 0x000000ff97977812 */ /* 0x000fe200078ec0ff */
[C---:B------:R-:W-:Y:S01]  /*16e20*/  HMMA.16816.F32.BF16 R104, R132.reuse, R138, R104 ;  /* 0x0000008a8468723c */ /* 0x040fe20000041868 */
[----:B------:R-:W4:Y:S02]  /*16e30*/  LDSM.16.MT88.4 R136, [R212+0x1e800] ;  /* 0x01e80000d488783b */ /* 0x000f240000004200 */
[----:B------:R-:W-:Y:S01]  /*16e40*/  ISETP.GE.U32.AND P6, PT, R252, R151, PT ;  /* 0x00000097fc00720c */ /* 0x000fe20003fc6070 */
[----:B------:R-:W-:Y:S01]  /*16e50*/  @!P4 HFMA2.BF16_V2 R234, -RZ.H0_H0, RZ.H0_H0, -R174.H0_H0 ;  /* 0x200000ffffeac231 */ /* 0x000fe200003409ae */
[----:B------:R-:W-:Y:S03]  /*16e60*/  SHF.R.U32.HI R197, RZ, 0x10, R194 ;  /* 0x00000010ffc57819 */ /* 0x000fe600000116c2 */
[C---:B---3--:R-:W-:Y:S01]  /*16e70*/  HMMA.16816.F32.BF16 R108, R132.reuse, R140, R108 ;  /* 0x0000008c846c723c */ /* 0x048fe2000004186c */
[----:B------:R3:W3:Y:S03]  /*16e80*/  MUFU.EX2 R196, R173 ;  /* 0x000000ad00c47308 */ /* 0x0006e60000000800 */
[----:B------:R-:W-:Y:S03]  /*16e90*/  LOP3.LUT R197, R197, 0xff, RZ, 0xc0, !PT ;  /* 0x000000ffc5c57812 */ /* 0x000fe600078ec0ff */
[----:B------:R-:W-:Y:S01]  /*16ea0*/  LOP3.LUT R140, R150, 0xffff, RZ, 0xc0, !PT ;  /* 0x0000ffff968c7812 */ /* 0x000fe200078ec0ff */
[C---:B------:R-:W-:Y:S03]  /*16eb0*/  HMMA.16816.F32.BF16 R112, R132.reuse, R142, R112 ;  /* 0x0000008e8470723c */ /* 0x040fe60000041870 */
[----:B------:R-:W4:Y:S01]  /*16ec0*/  MUFU.EX2 R168, R185 ;  /* 0x000000b900a87308 */ /* 0x000f220000000800 */
[----:B------:R-:W-:Y:S02]  /*16ed0*/  SHF.R.U32.HI R151, RZ, 0x8, R140 ;  /* 0x00000008ff977819 */ /* 0x000fe4000001168c */
[----:B------:R-:W4:Y:S01]  /*16ee0*/  LDSM.16.MT88.4 R140, [R210+0x1e800] ;  /* 0x01e80000d28c783b */ /* 0x000f220000004200 */
[----:B-1----:R-:W-:Y:S01]  /*16ef0*/  F2FP.BF16.PACK_AB R179, R167, R186 ;  /* 0x000000baa7b3723e */ /* 0x002fe200000010ff */
[C---:B--2---:R-:W-:Y:S01]  /*16f00*/  HMMA.16816.F32.BF16 R116, R132.reuse, R144, R116 ;  /* 0x000000908474723c */ /* 0x044fe20000041874 */
[----:B------:R-:W-:Y:S04]  /*16f10*/  LOP3.LUT R151, R151, 0xffff, RZ, 0xc0, !PT ;  /* 0x0000ffff97977812 */ /* 0x000fe800078ec0ff */
[----:B------:R-:W-:Y:S02]  /*16f20*/  ISETP.GE.U32.AND P5, PT, R252, R151, PT ;  /* 0x00000097fc00720c */ /* 0x000fe40003fa6070 */
[----:B------:R-:W-:Y:S01]  /*16f30*/  LOP3.LUT R145, R194, 0xff, RZ, 0xc0, !PT ;  /* 0x000000ffc2917812 */ /* 0x000fe200078ec0ff */
[C---:B------:R-:W-:Y:S01]  /*16f40*/  HMMA.16816.F32.BF16 R120, R132.reuse, R146, R120 ;  /* 0x000000928478723c */ /* 0x040fe20000041878 */
[----:B---3--:R-:W-:Y:S03]  /*16f50*/  PRMT R173, R174, 0x7632, R173 ;  /* 0x00007632aead7816 */ /* 0x008fe600000000ad */
[C---:B------:R-:W-:Y:S01]  /*16f60*/  F2FP.BF16.PACK_AB R175, R171.reuse, R196 ;  /* 0x000000c4abaf723e */ /* 0x040fe200000010ff */
[----:B------:R-:W-:Y:S01]  /*16f70*/  FADD.FTZ R196, R196, R189 ;  /* 0x000000bdc4c47221 */ /* 0x000fe20000010000 */
[----:B------:R-:W-:Y:S01]  /*16f80*/  PRMT R152, R174, 0x5410, R173 ;  /* 0x00005410ae987816 */ /* 0x000fe200000000ad */
[----:B------:R-:W-:Y:S01]  /*16f90*/  MUFU.EX2 R189, R181 ;  /* 0x000000b500bd7308 */ /* 0x000fe20000000800 */
[----:B------:R-:W-:Y:S01]  /*16fa0*/  @!P4 PRMT R174, R234, 0x5410, RZ ;  /* 0x00005410eaaec816 */ /* 0x000fe200000000ff */
[C---:B----4-:R-:W-:Y:S01]  /*16fb0*/  HMMA.16816.F32.BF16 R12, R132.reuse, R136, R12 ;  /* 0x00000088840c723c */ /* 0x050fe2000004180c */
[----:B------:R-:W-:Y:S02]  /*16fc0*/  ISETP.GE.U32.AND P4, PT, R252, R145, PT ;  /* 0x00000091fc00720c */ /* 0x000fe40003f86070 */
[----:B------:R-:W1:Y:S01]  /*16fd0*/  LDSM.16.MT88.4 R144, [R209+0x1e800] ;  /* 0x01e80000d190783b */ /* 0x000e620000004200 */
[----:B------:R-:W-:Y:S01]  /*16fe0*/  @!P5 HFMA2.BF16_V2 R237, -RZ.H0_H0, RZ.H0_H0, -R173.H0_H0 ;  /* 0x200000ffffedd231 */ /* 0x000fe200003409ad */
[----:B------:R-:W-:Y:S01]  /*16ff0*/  F2FP.BF16.PACK_AB R180, R168, R169 ;  /* 0x000000a9a8b4723e */ /* 0x000fe200000010ff */
[----:B------:R-:W-:Y:S01]  /*17000*/  FADD.FTZ R171, R171, R196 ;  /* 0x000000c4abab7221 */ /* 0x000fe20000010000 */
[----:B------:R-:W-:Y:S01]  /*17010*/  SHF.R.U32.HI R137, RZ, 0x18, R150 ;  /* 0x00000018ff897819 */ /* 0x000fe20000011696 */
[C---:B------:R-:W-:Y:S01]  /*17020*/  HMMA.16816.F32.BF16 R16, R132.reuse, R138, R16 ;  /* 0x0000008a8410723c */ /* 0x040fe20000041810 */
[----:B------:R-:W-:Y:S01]  /*17030*/  @!P5 PRMT R173, R237, 0x5410, RZ ;  /* 0x00005410edadd816 */ /* 0x000fe200000000ff */
[----:B------:R-:W-:Y:S01]  /*17040*/  MUFU.EX2 R196, R184 ;  /* 0x000000b800c47308 */ /* 0x000fe20000000800 */
[----:B------:R-:W-:Y:S01]  /*17050*/  ISETP.GE.U32.AND P5, PT, R252, R137, PT ;  /* 0x00000089fc00720c */ /* 0x000fe20003fa6070 */
[----:B------:R-:W-:Y:S01]  /*17060*/  STG.E.U16 [R206.64+0x40], R174 ;  /* 0x000040aece007986 */ /* 0x000fe2000c10151a */
[----:B------:R-:W-:Y:S01]  /*17070*/  LOP3.LUT R137, R194, 0xffff, RZ, 0xc0, !PT ;  /* 0x0000ffffc2897812 */ /* 0x000fe200078ec0ff */
[----:B------:R-:W-:Y:S01]  /*17080*/  @!P6 HFMA2.BF16_V2 R239, -RZ.H0_H0, RZ.H0_H0, -R175.H0_H0 ;  /* 0x200000ffffefe231 */ /* 0x000fe200003409af */
[----:B------:R-:W-:Y:S01]  /*17090*/  SHF.R.U32.HI R136, RZ, 0x18, R194 ;  /* 0x00000018ff887819 */ /* 0x000fe200000116c2 */
[----:B------:R-:W-:Y:S01]  /*170a0*/  STG.E.U16 [R206.64+0x42], R173 ;  /* 0x000042adce007986 */ /* 0x000fe2000c10151a */
[----:B------:R-:W-:Y:S03]  /*170b0*/  SHF.R.U32.HI R137, RZ, 0x8, R137 ;  /* 0x00000008ff897819 */ /* 0x000fe60000011689 */
[----:B------:R-:W-:Y:S01]  /*170c0*/  PRMT R197, R197, 0x5410, R136 ;  /* 0x00005410c5c57816 */ /* 0x000fe20000000088 */
[C---:B------:R-:W-:Y:S01]  /*170d0*/  HMMA.16816.F32.BF16 R20, R132.reuse, R140, R20 ;  /* 0x0000008c8414723c */ /* 0x040fe20000041814 */
[----:B------:R-:W-:Y:S01]  /*170e0*/  PRMT R178, R178, 0x5410, R137 ;  /* 0x00005410b2b27816 */ /* 0x000fe20000000089 */
[----:B------:R-:W-:Y:S01]  /*170f0*/  @!P4 HFMA2.BF16_V2 R226, -RZ.H0_H0, RZ.H0_H0, -R180.H0_H0 ;  /* 0x200000ffffe2c231 */ /* 0x000fe200003409b4 */
[----:B------:R-:W2:Y:S01]  /*17100*/  LDSM.16.MT88.4 R136, [R208+0x1e800] ;  /* 0x01e80000d088783b */ /* 0x000ea20000004200 */
[----:B------:R-:W-:Y:S01]  /*17110*/  PRMT R176, R175, 0x7632, R176 ;  /* 0x00007632afb07816 */ /* 0x000fe200000000b0 */
[----:B------:R-:W-:Y:S01]  /*17120*/  FADD.FTZ R185, R193, R204 ;  /* 0x000000ccc1b97221 */ /* 0x000fe20000010000 */
[----:B------:R-:W-:Y:S01]  /*17130*/  PRMT R177, R180, 0x7632, R177 ;  /* 0x00007632b4b17816 */ /* 0x000fe200000000b1 */
[----:B------:R-:W-:Y:S01]  /*17140*/  MUFU.EX2 R193, R187 ;  /* 0x000000bb00c17308 */ /* 0x000fe20000000800 */
[C---:B------:R-:W-:Y:S01]  /*17150*/  HMMA.16816.F32.BF16 R24, R132.reuse, R142, R24 ;  /* 0x0000008e8418723c */ /* 0x040fe20000041818 */
[----:B------:R-:W-:Y:S03]  /*17160*/  SHF.R.U32.HI R140, RZ, 0x10, R194 ;  /* 0x00000010ff8c7819 */ /* 0x000fe600000116c2 */
[C---:B------:R-:W-:Y:S01]  /*17170*/  LOP3.LUT R141, R155.reuse, 0xffff, RZ, 0xc0, !PT ;  /* 0x0000ffff9b8d7812 */ /* 0x040fe200078ec0ff */
[----:B------:R-:W-:Y:S01]  /*17180*/  @!P5 HFMA2.BF16_V2 R233, -RZ.H0_H0, RZ.H0_H0, -R176.H0_H0 ;  /* 0x200000ffffe9d231 */ /* 0x000fe200003409b0 */
[----:B------:R-:W-:Y:S01]  /*17190*/  LOP3.LUT R149, R140, 0xff, RZ, 0xc0, !PT ;  /* 0x000000ff8c957812 */ /* 0x000fe200078ec0ff */
[----:B------:R-:W-:Y:S01]  /*171a0*/  FADD.FTZ R188, R188, R185 ;  /* 0x000000b9bcbc7221 */ /* 0x000fe20000010000 */
[----:B------:R-:W-:Y:S04]  /*171b0*/  LOP3.LUT R143, R155, 0xff, RZ, 0xc0, !PT ;  /* 0x000000ff9b8f7812 */ /* 0x000fe800078ec0ff */
[----:B------:R-:W-:Y:S01]  /*171c0*/  FADD.FTZ R201, R169, R188 ;  /* 0x000000bca9c97221 */ /* 0x000fe20000010000 */
[----:B------:R-:W-:Y:S01]  /*171d0*/  SHF.R.U32.HI R142, RZ, 0x10, R155 ;  /* 0x00000010ff8e7819 */ /* 0x000fe2000001169b */
[C---:B-1----:R-:W-:Y:S01]  /*171e0*/  HMMA.16816.F32.BF16 R28, R132.reuse, R144, R28 ;  /* 0x00000090841c723c */ /* 0x042fe2000004181c */
[----:B------:R-:W-:Y:S01]  /*171f0*/  SHF.R.U32.HI R140, RZ, 0x8, R141 ;  /* 0x00000008ff8c7819 */ /* 0x000fe2000001168d */
[----:B------:R-:W-:Y:S01]  /*17200*/  FADD.FTZ R201, R168, R201 ;  /* 0x000000c9a8c97221 */ /* 0x000fe20000010000 */
[----:B------:R-:W-:Y:S02]  /*17210*/  PRMT R141, R175, 0x5410, R176 ;  /* 0x00005410af8d7816 */ /* 0x000fe400000000b0 */
[----:B------:R-:W-:Y:S02]  /*17220*/  @!P6 PRMT R175, R239, 0x5410, RZ ;  /* 0x00005410efafe816 */ /* 0x000fe400000000ff */
[----:B------:R-:W-:Y:S01]  /*17230*/  ISETP.GE.U32.AND P6, PT, R252, R149, PT ;  /* 0x00000095fc00720c */ /* 0x000fe20003fc6070 */
[C---:B------:R-:W-:Y:S01]  /*17240*/  HMMA.16816.F32.BF16 R32, R132.reuse, R146, R32 ;  /* 0x000000928420723c */ /* 0x040fe20000041820 */
[----:B------:R-:W1:Y:S03]  /*17250*/  LDSM.16.MT88.4 R148, [R212+0x19000] ;  /* 0x01900000d494783b */ /* 0x000e660000004200 */
[----:B------:R-:W-:Y:S02]  /*17260*/  PRMT R143, R143, 0x5410, R140 ;  /* 0x000054108f8f7816 */ /* 0x000fe4000000008c */
[----:B------:R-:W-:Y:S02]  /*17270*/  LOP3.LUT R140, R194, 0xffff, RZ, 0xc0, !PT ;  /* 0x0000ffffc28c7812 */ /* 0x000fe400078ec0ff */
[----:B------:R-:W-:Y:S01]  /*17280*/  SHF.R.U32.HI R155, RZ, 0x18, R155 ;  /* 0x00000018ff9b7819 */ /* 0x000fe2000001169b */
[----:B------:R-:W-:Y:S01]  /*17290*/  HSET2.LE.AND R143, R143, R205, PT ;  /* 0x000000cd8f8f7233 */ /* 0x000fe20003803000 */
[----:B------:R-:W-:Y:S02]  /*172a0*/  STG.E.U16 [R190.64+0x40], R175 ;  /* 0x000040afbe007986 */ /* 0x000fe4000c10151a */
[----:B------:R-:W-:Y:S01]  /*172b0*/  SHF.R.U32.HI R140, RZ, 0x8, R140 ;  /* 0x00000008ff8c7819 */ /* 0x000fe2000001168c */
[C---:B--2---:R-:W-:Y:S01]  /*172c0*/  HMMA.16816.F32.BF16 R124, R132.reuse, R136, R124 ;  /* 0x00000088847c723c */ /* 0x044fe2000004187c */
[----:B------:R-:W-:Y:S01]  /*172d0*/  LOP3.LUT R142, R142, 0xff, RZ, 0xc0, !PT ;  /* 0x000000ff8e8e7812 */ /* 0x000fe200078ec0ff */
[----:B------:R-:W-:Y:S01]  /*172e0*/  @!P6 HFMA2.BF16_V2 R224, -RZ.H0_H0, RZ.H0_H0, -R179.H0_H0 ;  /* 0x200000ffffe0e231 */ /* 0x000fe200003409b3 */
[----:B------:R-:W-:Y:S02]  /*172f0*/  LOP3.LUT R145, R140, 0xffff, RZ, 0xc0, !PT ;  /* 0x0000ffff8c917812 */ /* 0x000fe400078ec0ff */
[----:B------:R-:W-:Y:S02]  /*17300*/  PRMT R142, R142, 0x5410, R155 ;  /* 0x000054108e8e7816 */ /* 0x000fe4000000009b */
[----:B------:R-:W-:Y:S01]  /*17310*/  LOP3.LUT R140, R143, R152, RZ, 0xc0, !PT ;  /* 0x000000988f8c7212 */ /* 0x000fe200078ec0ff */
[----:B------:R-:W-:Y:S01]  /*17320*/  HMMA.16816.F32.BF16 R128, R132, R138, R128 ;  /* 0x0000008a8480723c */ /* 0x000fe20000041880 */
[----:B------:R-:W2:Y:S03]  /*17330*/  LDSM.16.MT88.4 R152, [R210+0x19000] ;  /* 0x01900000d298783b */ /* 0x000ea60000004200 */
[--C-:B------:R-:W-:Y:S01]  /*17340*/  HSET2.LE.AND R142, R142, R205.reuse, PT ;  /* 0x000000cd8e8e7233 */ /* 0x100fe20003803000 */
[----:B------:R-:W-:Y:S01]  /*17350*/  PRMT R137, R180, 0x5410, R177 ;  /* 0x00005410b4897816 */ /* 0x000fe200000000b1 */
[--C-:B------:R-:W-:Y:S01]  /*17360*/  HSET2.LE.AND R143, R197, R205.reuse, PT ;  /* 0x000000cdc58f7233 */ /* 0x100fe20003803000 */
[----:B------:R-:W-:Y:S01]  /*17370*/  @!P5 PRMT R176, R233, 0x5410, RZ ;  /* 0x00005410e9b0d816 */ /* 0x000fe200000000ff */
[----:B------:R-:W3:Y:S01]  /*17380*/  MUFU.EX2 R197, R163 ;  /* 0x000000a300c57308 */ /* 0x000ee20000000800 */
[----:B------:R-:W-:Y:S02]  /*17390*/  LOP3.LUT R141, R142, R141, RZ, 0xc0, !PT ;  /* 0x0000008d8e8d7212 */ /* 0x000fe400078ec0ff */
[----:B------:R-:W-:Y:S01]  /*173a0*/  ISETP.GE.U32.AND P5, PT, R252, R145, PT ;  /* 0x00000091fc00720c */ /* 0x000fe20003fa6070 */
[----:B------:R-:W-:Y:S01]  /*173b0*/  HSET2.LE.AND R142, R178, R205, PT ;  /* 0x000000cdb28e7233 */ /* 0x000fe20003803000 */
[C---:B------:R-:W-:Y:S01]  /*173c0*/  PRMT R178, R179.reuse, 0x7632, R178 ;  /* 0x00007632b3b27816 */ /* 0x040fe200000000b2 */
[----:B------:R-:W4:Y:S01]  /*173d0*/  LDSM.16.MT88.4 R144, [R209+0x19000] ;  /* 0x01900000d190783b */ /* 0x000f220000004200 */
[----:B------:R-:W-:Y:S02]  /*173e0*/  @!P4 PRMT R180, R226, 0x5410, RZ ;  /* 0x00005410e2b4c816 */ /* 0x000fe400000000ff */
[----:B------:R-:W-:Y:S02]  /*173f0*/  PRMT R132, R179, 0x5410, R178 ;  /* 0x00005410b3847816 */ /* 0x000fe400000000b2 */
[----:B------:R-:W-:Y:S02]  /*17400*/  LOP3.LUT R142, R142, R137, RZ, 0xc0, !PT ;  /* 0x000000898e8e7212 */ /* 0x000fe400078ec0ff */
[----:B------:R-:W-:Y:S01]  /*17410*/  LOP3.LUT R143, R143, R132, RZ, 0xc0, !PT ;  /* 0x000000848f8f7212 */ /* 0x000fe200078ec0ff */
[----:B------:R-:W-:Y:S01]  /*17420*/  LDSM.16.MT88.4 R136, [R212+0x1b000] ;  /* 0x01b00000d488783b */ /* 0x000fe20000004200 */
[----:B------:R-:W-:Y:S01]  /*17430*/  @!P6 PRMT R179, R224, 0x5410, RZ ;  /* 0x00005410e0b3e816 */ /* 0x000fe200000000ff */
[----:B------:R-:W-:Y:S01]  /*17440*/  @!P5 HFMA2.BF16_V2 R225, -RZ.H0_H0, RZ.H0_H0, -R177.H0_H0 ;  /* 0x200000ffffe1d231 */ /* 0x000fe200003409b1 */
[----:B------:R-:W-:Y:S02]  /*17450*/  SHF.R.U32.HI R195, RZ, 0x18, R194 ;  /* 0x00000018ffc37819 */ /* 0x000fe400000116c2 */
[----:B------:R-:W4:Y:S01]  /*17460*/  MUFU.EX2 R194, R182 ;  /* 0x000000b600c27308 */ /* 0x000f220000000800 */
[C---:B-1----:R-:W-:Y:S01]  /*17470*/  HMMA.16816.F32.BF16 R4, R140.reuse, R148, R4 ;  /* 0x000000948c04723c */ /* 0x042fe20000041804 */
[----:B------:R-:W-:Y:S01]  /*17480*/  @!P5 PRMT R177, R225, 0x5410, RZ ;  /* 0x00005410e1b1d816 */ /* 0x000fe200000000ff */
[----:B------:R-:W1:Y:S01]  /*17490*/  LDSM.16.MT88.4 R132, [R208+0x19000] ;  /* 0x01900000d084783b */ /* 0x000e620000004200 */
[----:B------:R-:W-:Y:S02]  /*174a0*/  ISETP.GE.U32.AND P4, PT, R252, R195, PT ;  /* 0x000000c3fc00720c */ /* 0x000fe40003f86070 */
[----:B---3--:R-:W-:Y:S03]  /*174b0*/  F2FP.BF16.PACK_AB R188, R198, R197 ;  /* 0x000000c5c6bc723e */ /* 0x008fe600000010ff */
[C---:B------:R-:W-:Y:S01]  /*174c0*/  HMMA.16816.F32.BF16 R8, R140.reuse, R150, R8 ;  /* 0x000000968c08723c */ /* 0x040fe20000041808 */
[----:B------:R-:W-:Y:S01]  /*174d0*/  PRMT R187, R188, 0x7632, R187 ;  /* 0x00007632bcbb7816 */ /* 0x000fe200000000bb */
[----:B------:R-:W3:Y:S01]  /*174e0*/  LDSM.16.MT88.4 R148, [R210+0x1b000] ;  /* 0x01b00000d294783b */ /* 0x000ee20000004200 */
[----:B------:R1:W1:Y:S05]  /*174f0*/  MUFU.EX2 R195, R183 ;  /* 0x000000b700c37308 */ /* 0x00026a0000000800 */
[C---:B--2---:R-:W-:Y:S01]  /*17500*/  HMMA.16816.F32.BF16 R36, R140.reuse, R152, R36 ;  /* 0x000000988c24723c */ /* 0x044fe20000041824 */
[----:B------:R-:W-:Y:S01]  /*17510*/  @!P4 HFMA2.BF16_V2 R232, -RZ.H0_H0, RZ.H0_H0, -R178.H0_H0 ;  /* 0x200000ffffe8c231 */ /* 0x000fe200003409b2 */
[----:B------:R-:W-:Y:S04]  /*17520*/  STG.E.U16 [R190.64+0x42], R176 ;  /* 0x000042b0be007986 */ /* 0x000fe8000c10151a */
[----:B------:R-:W-:Y:S01]  /*17530*/  STG.E.U16 [R206.64+0x50], R180 ;  /* 0x000050b4ce007986 */ /* 0x000fe2000c10151a */
[----:B------:R-:W-:Y:S01]  /*17540*/  @!P4 PRMT R178, R232, 0x5410, RZ ;  /* 0x00005410e8b2c816 */ /* 0x000fe200000000ff */
[C---:B------:R-:W-:Y:S01]  /*17550*/  HMMA.16816.F32.BF16 R40, R140.reuse, R154, R40 ;  /* 0x0000009a8c28723c */ /* 0x040fe20000041828 */
[C---:B----4-:R-:W-:Y:S01]  /*17560*/  F2FP.BF16.PACK_AB R182, R189.reuse, R194 ;  /* 0x000000c2bdb6723e */ /* 0x050fe200000010ff */
[----:B------:R-:W2:Y:S02]  /*17570*/  LDSM.16.MT88.4 R152, [R209+0x1b000] ;  /* 0x01b00000d198783b */ /* 0x000ea40000004200 */
[----:B------:R-:W-:Y:S01]  /*17580*/  FADD.FTZ R194, R194, R201 ;  /* 0x000000c9c2c27221 */ /* 0x000fe20000010000 */
[----:B------:R-:W-:Y:S03]  /*17590*/  PRMT R181, R182, 0x7632, R181 ;  /* 0x00007632b6b57816 */ /* 0x000fe600000000b5 */
[C---:B------:R-:W-:Y:S01]  /*175a0*/  HMMA.16816.F32.BF16 R44, R140.reuse, R144, R44 ;  /* 0x000000908c2c723c */ /* 0x040fe2000004182c */
[----:B------:R-:W-:Y:S01]  /*175b0*/  FADD.FTZ R194, R189, R194 ;  /* 0x000000c2bdc27221 */ /* 0x000fe20000010000 */
[----:B------:R-:W-:Y:S02]  /*175c0*/  STG.E.U16 [R206.64+0x52], R177 ;  /* 0x000052b1ce007986 */ /* 0x000fe4000c10151a */
[----:B-1----:R-:W-:Y:S02]  /*175d0*/  F2FP.BF16.PACK_AB R183, R193, R192 ;  /* 0x000000c0c1b7723e */ /* 0x002fe400000010ff */
[----:B------:R-:W-:Y:S02]  /*175e0*/  STG.E.U16 [R190.64+0x50], R179 ;  /* 0x000050b3be007986 */ /* 0x000fe4000c10151a */
[C---:B------:R-:W-:Y:S01]  /*175f0*/  HMMA.16816.F32.BF16 R48, R140.reuse, R146, R48 ;  /* 0x000000928c30723c */ /* 0x040fe20000041830 */
[C---:B------:R-:W-:Y:S01]  /*17600*/  PRMT R184, R183.reuse, 0x7632, R184 ;  /* 0x00007632b7b87816 */ /* 0x040fe200000000b8 */
[----:B------:R-:W-:Y:S03]  /*17610*/  LDSM.16.MT88.4 R144, [R212+0x1d000] ;  /* 0x01d00000d490783b */ /* 0x000fe60000004200 */
[----:B------:R-:W-:Y:S03]  /*17620*/  PRMT R165, R183, 0x5410, R184 ;  /* 0x00005410b7a57816 */ /* 0x000fe600000000b8 */
[C---:B------:R-:W-:Y:S02]  /*17630*/  HMMA.16816.F32.BF16 R52, R140.reuse, R132, R52 ;  /* 0x000000848c34723c */ /* 0x040fe40000041834 */
[----:B------:R-:W-:Y:S06]  /*17640*/  STG.E.U16 [R190.64+0x52], R178 ;  /* 0x000052b2be007986 */ /* 0x000fec000c10151a */
        /* <DEDUP_REMOVED lines=9> */
[C---:B------:R-:W-:Y:S07]  /*176e0*/  HMMA.16816.F32.BF16 R80, R140.reuse, R154, R80 ;  /* 0x0000009a8c50723c */ /* 0x040fee0000041850 */
[----:B------:R-:W-:Y:S01]  /*176f0*/  IMAD.WIDE.U32 R154, R164, -0x2daee0ad, RZ ;  /* 0xd2511f53a49a7825 */ /* 0x000fe200078e00ff */
[C---:B-1----:R-:W-:Y:S01]  /*17700*/  HMMA.16816.F32.BF16 R84, R140.reuse, R132, R84 ;  /* 0x000000848c54723c */ /* 0x042fe20000041854 */
[----:B------:R-:W-:Y:S03]  /*17710*/  PRMT R164, R182, 0x5410, R181 ;  /* 0x00005410b6a47816 */ /* 0x000fe600000000b5 */
[----:B------:R-:W-:Y:S02]  /*17720*/  LOP3.LUT R152, R155, UR4, R170, 0x96, !PT ;  /* 0x000000049b987c12 */ /* 0x000fe4000f8e96aa */
[----:B------:R-:W-:Y:S02]  /*17730*/  LOP3.LUT R153, R154, 0xff, RZ, 0xc0, !PT ;  /* 0x000000ff9a997812 */ /* 0x000fe400078ec0ff */
[C---:B------:R-:W-:Y:S01]  /*17740*/  HMMA.16816.F32.BF16 R88, R140.reuse, R134, R88 ;  /* 0x000000868c58723c */ /* 0x040fe20000041858 */
[----:B------:R-:W1:Y:S07]  /*17750*/  LDSM.16.MT88.4 R132, [R208+0x1d000] ;  /* 0x01d00000d084783b */ /* 0x000e6e0000004200 */
[C---:B------:R-:W-:Y:S07]  /*17760*/  HMMA.16816.F32.BF16 R92, R140.reuse, R144, R92 ;  /* 0x000000908c5c723c */ /* 0x040fee000004185c */
[----:B------:R-:W-:Y:S01]  /*17770*/  LOP3.LUT R145, R152, 0xff, RZ, 0xc0, !PT ;  /* 0x000000ff98917812 */ /* 0x000fe200078ec0ff */
[C---:B------:R-:W-:Y:S01]  /*17780*/  HMMA.16816.F32.BF16 R96, R140.reuse, R146, R96 ;  /* 0x000000928c60723c */ /* 0x040fe20000041860 */
[----:B------:R-:W-:Y:S02]  /*17790*/  SHF.R.U32.HI R144, RZ, 0x10, R152 ;  /* 0x00000010ff907819 */ /* 0x000fe40000011698 */
[----:B------:R-:W-:Y:S02]  /*177a0*/  ISETP.GE.U32.AND P5, PT, R252, R145, PT ;  /* 0x00000091fc00720c */ /* 0x000fe40003fa6070 */
[----:B------:R-:W-:Y:S02]  /*177b0*/  LOP3.LUT R145, R144, 0xff, RZ, 0xc0, !PT ;  /* 0x000000ff90917812 */ /* 0x000fe400078ec0ff */
[----:B------:R-:W-:Y:S01]  /*177c0*/  LOP3.LUT R144, R152, 0xffff, RZ, 0xc0, !PT ;  /* 0x0000ffff98907812 */ /* 0x000fe200078ec0ff */
[C---:B----4-:R-:W-:Y:S01]  /*177d0*/  HMMA.16816.F32.BF16 R100, R140.reuse, R136, R100 ;  /* 0x000000888c64723c */ /* 0x050fe20000041864 */
[----:B------:R-:W-:Y:S07]  /*177e0*/  ISETP.GE.U32.AND P6, PT, R252, R145, PT ;  /* 0x00000091fc00720c */ /* 0x000fee0003fc6070 */
[C---:B------:R-:W-:Y:S01]  /*177f0*/  HMMA.16816.F32.BF16 R104, R140.reuse, R138, R104 ;  /* 0x0000008a8c68723c */ /* 0x040fe20000041868 */
[----:B------:R-:W2:Y:S03]  /*17800*/  LDSM.16.MT88.4 R136, [R212+0x1f000] ;  /* 0x01f00000d488783b */ /* 0x000ea60000004200 */
[----:B------:R-:W-:Y:S02]  /*17810*/  @!P5 HFMA2.BF16_V2 R223, -RZ.H0_H0, RZ.H0_H0, -R182.H0_H0 ;  /* 0x200000ffffdfd231 */ /* 0x000fe400003409b6 */
[----:B------:R-:W-:Y:S02]  /*17820*/  @!P6 HFMA2.BF16_V2 R222, -RZ.H0_H0, RZ.H0_H0, -R183.H0_H0 ;  /* 0x200000ffffdee231 */ /* 0x000fe400003409b7 */
[C---:B---3--:R-:W-:Y:S01]  /*17830*/  HMMA.16816.F32.BF16 R108, R140.reuse, R148, R108 ;  /* 0x000000948c6c723c */ /* 0x048fe2000004186c */
[----:B------:R-:W-:Y:S03]  /*17840*/  @!P5 PRMT R182, R223, 0x5410, RZ ;  /* 0x00005410dfb6d816 */ /* 0x000fe600000000ff */
[----:B------:R-:W-:Y:S02]  /*17850*/  @!P6 PRMT R183, R222, 0x5410, RZ ;  /* 0x00005410deb7e816 */ /* 0x000fe400000000ff */
[----:B------:R-:W-:Y:S01]  /*17860*/  STG.E.U16 [R206.64+0x60], R182 ;  /* 0x000060b6ce007986 */ /* 0x000fe2000c10151a */
[----:B------:R-:W-:Y:S01]  /*17870*/  SHF.R.U32.HI R149, RZ, 0x8, R144 ;  /* 0x00000008ff957819 */ /* 0x000fe20000011690 */
[C---:B------:R-:W-:Y:S01]  /*17880*/  HMMA.16816.F32.BF16 R112, R140.reuse, R150, R112 ;  /* 0x000000968c70723c */ /* 0x040fe20000041870 */
[----:B------:R-:W-:Y:S01]  /*17890*/  LOP3.LUT R148, R155, UR4, R170, 0x96, !PT ;  /* 0x000000049b947c12 */ /* 0x000fe2000f8e96aa */
[----:B------:R-:W3:Y:S02]  /*178a0*/  LDSM.16.MT88.4 R144, [R210+0x1f000] ;  /* 0x01f00000d290783b */ /* 0x000ee40000004200 */
[----:B------:R-:W-:Y:S01]  /*178b0*/  FADD.FTZ R170, R186, R171 ;  /* 0x000000abbaaa7221 */ /* 0x000fe20000010000 */
[----:B------:R-:W-:Y:S01]  /*178c0*/  F2FP.BF16.PACK_AB R186, R196, R195 ;  /* 0x000000c3c4ba723e */ /* 0x000fe200000010ff */
[----:B------:R-:W-:Y:S01]  /*178d0*/  FADD.FTZ R195, R195, R194 ;  /* 0x000000c2c3c37221 */ /* 0x000fe20000010000 */
[----:B------:R-:W-:Y:S01]  /*178e0*/  SHF.R.U32.HI R151, RZ, 0x18, R148 ;  /* 0x00000018ff977819 */ /* 0x000fe20000011694 */
[C---:B-1----:R-:W-:Y:S01]  /*178f0*/  HMMA.16816.F32.BF16 R116, R140.reuse, R132, R116 ;  /* 0x000000848c74723c */ /* 0x042fe20000041874 */
[----:B------:R-:W-:Y:S03]  /*17900*/  LOP3.LUT R149, R149, 0xffff, RZ, 0xc0, !PT ;  /* 0x0000ffff95957812 */ /* 0x000fe600078ec0ff */
[----:B------:R-:W-:Y:S01]  /*17910*/  FADD.FTZ R199, R167, R170 ;  /* 0x000000aaa7c77221 */ /* 0x000fe20000010000 */
[----:B------:R-:W-:Y:S01]  /*17920*/  ISETP.GE.U32.AND P4, PT, R252, R149, PT ;  /* 0x00000095fc00720c */ /* 0x000fe20003f86070 */
[----:B------:R-:W-:Y:S01]  /*17930*/  LDSM.16.MT88.4 R168, [R208+0x1f800] ;  /* 0x01f80000d0a8783b */ /* 0x000fe20000004200 */
[----:B------:R-:W-:Y:S01]  /*17940*/  LOP3.LUT R133, R154, 0xff, RZ, 0xc0, !PT ;  /* 0x000000ff9a857812 */ /* 0x000fe200078ec0ff */
[C---:B------:R-:W-:Y:S01]  /*17950*/  HMMA.16816.F32.BF16 R120, R140.reuse, R134, R120 ;  /* 0x000000868c78723c */ /* 0x040fe20000041878 */
[----:B------:R-:W-:Y:S02]  /*17960*/  FADD.FTZ R3, R196, R195 ;  /* 0x000000c3c4037221 */ /* 0x000fe40000010000 */
[----:B------:R-:W-:Y:S01]  /*17970*/  ISETP.GE.U32.AND P5, PT, R252, R133, PT ;  /* 0x00000085fc00720c */ /* 0x000fe20003fa6070 */
[----:B------:R-:W-:Y:S01]  /*17980*/  FADD.FTZ R192, R192, R199 ;  /* 0x000000c7c0c07221 */ /* 0x000fe20000010000 */
[----:B------:R-:W-:Y:S01]  /*17990*/  LOP3.LUT R150, R154, 0xffff, RZ, 0xc0, !PT ;  /* 0x0000ffff9a967812 */ /* 0x000fe200078ec0ff */
[----:B------:R-:W1:Y:S01]  /*179a0*/  LDSM.16.MT88.4 R132, [R209+0x1f000] ;  /* 0x01f00000d184783b */ /* 0x000e620000004200 */
[C---:B------:R-:W-:Y:S01]  /*179b0*/  PRMT R185, R186.reuse, 0x7632, R185 ;  /* 0x00007632bab97816 */ /* 0x040fe200000000b9 */
[----:B------:R-:W-:Y:S01]  /*179c0*/  FADD.FTZ R192, R193, R192 ;  /* 0x000000c0c1c07221 */ /* 0x000fe20000010000 */
[C---:B--2---:R-:W-:Y:S03]  /*179d0*/  HMMA.16816.F32.BF16 R12, R140.reuse, R136, R12 ;  /* 0x000000888c0c723c */ /* 0x044fe6000004180c */
[----:B------:R-:W-:Y:S01]  /*179e0*/  @!P4 HFMA2.BF16_V2 R221, -RZ.H0_H0, RZ.H0_H0, -R181.H0_H0 ;  /* 0x200000ffffddc231 */ /* 0x000fe200003409b5 */
[----:B------:R-:W-:Y:S01]  /*179f0*/  SHF.R.U32.HI R150, RZ, 0x8, R150 ;  /* 0x00000008ff967819 */ /* 0x000fe20000011696 */
[----:B------:R2:W-:Y:S01]  /*17a00*/  STL [R1+0x6c], R3 ;  /* 0x00006c0301007387 */ /* 0x0005e20000100800 */
[----:B------:R-:W-:Y:S01]  /*17a10*/  PRMT R166, R186, 0x5410, R185 ;  /* 0x00005410baa67816 */ /* 0x000fe200000000b9 */
[----:B------:R-:W-:Y:S01]  /*17a20*/  @!P5 HFMA2.BF16_V2 R220, -RZ.H0_H0, RZ.H0_H0, -R186.H0_H0 ;  /* 0x200000ffffdcd231 */ /* 0x000fe200003409ba */
[C---:B------:R-:W-:Y:S01]  /*17a30*/  HMMA.16816.F32.BF16 R16, R140.reuse, R138, R16 ;  /* 0x0000008a8c10723c */ /* 0x040fe20000041810 */
[----:B------:R-:W-:Y:S03]  /*17a40*/  SHF.R.U32.HI R137, RZ, 0x18, R152 ;  /* 0x00000018ff897819 */ /* 0x000fe60000011698 */
[----:B------:R-:W-:Y:S01]  /*17a50*/  @!P4 PRMT R181, R221, 0x5410, RZ ;  /* 0x00005410ddb5c816 */ /* 0x000fe200000000ff */
[----:B------:R-:W-:Y:S01]  /*17a60*/  FADD.FTZ R197, R197, R192 ;  /* 0x000000c0c5c57221 */ /* 0x000fe20000010000 */
[----:B------:R-:W-:Y:S02]  /*17a70*/  ISETP.GE.U32.AND P4, PT, R252, R137, PT ;  /* 0x00000089fc00720c */ /* 0x000fe40003f86070 */
[----:B------:R-:W4:Y:S01]  /*17a80*/  LDSM.16.MT88.4 R136, [R208+0x1f000] ;  /* 0x01f00000d088783b */ /* 0x000f220000004200 */
[C---:B---3--:R-:W-:Y:S03]  /*17a90*/  HMMA.16816.F32.BF16 R20, R140.reuse, R144, R20 ;  /* 0x000000908c14723c */ /* 0x048fe60000041814 */
[----:B------:R-:W-:Y:S02]  /*17aa0*/  PRMT R153, R153, 0x5410, R150 ;  /* 0x0000541099997816 */ /* 0x000fe40000000096 */
[----:B------:R-:W-:Y:S02]  /*17ab0*/  @!P5 PRMT R186, R220, 0x5410, RZ ;  /* 0x00005410dcbad816 */ /* 0x000fe400000000ff */
[----:B------:R-:W-:Y:S01]  /*17ac0*/  STG.E.U16 [R206.64+0x62], R181 ;  /* 0x000062b5ce007986 */ /* 0x000fe2000c10151a */
[C---:B------:R-:W-:Y:S01]  /*17ad0*/  HMMA.16816.F32.BF16 R24, R140.reuse, R146, R24 ;  /* 0x000000928c18723c */ /* 0x040fe20000041818 */
[--C-:B------:R-:W-:Y:S02]  /*17ae0*/  SHF.R.U32.HI R152, RZ, 0x10, R154.reuse ;  /* 0x00000010ff987819 */ /* 0x100fe4000001169a */
[----:B------:R-:W-:Y:S01]  /*17af0*/  STG.E.U16 [R190.64+0x60], R183 ;  /* 0x000060b7be007986 */ /* 0x000fe2000c10151a */
[----:B------:R-:W-:Y:S01]  /*17b00*/  LOP3.LUT R145, R148, 0xffff, RZ, 0xc0, !PT ;  /* 0x0000ffff94917812 */ /* 0x000fe200078ec0ff */
[----:B------:R-:W-:Y:S01]  /*17b10*/  @!P4 HFMA2.BF16_V2 R231, -RZ.H0_H0, RZ.H0_H0, -R184.H0_H0 ;  /* 0x200000ffffe7c231 */ /* 0x000fe200003409b8 */
[----:B------:R-:W-:Y:S01]  /*17b20*/  SHF.R.U32.HI R144, RZ, 0x10, R154 ;  /* 0x00000010ff907819 */ /* 0x000fe2000001169a */
[--C-:B------:R-:W-:Y:S01]  /*17b30*/  HSET2.LE.AND R153, R153, R205.reuse, PT ;  /* 0x000000cd99997233 */ /* 0x100fe20003803000 */
[----:B------:R-:W-:Y:S01]  /*17b40*/  PRMT R167, R188, 0x5410, R187 ;  /* 0x00005410bca77816 */ /* 0x000fe200000000bb */
[----:B--2---:R-:W-:Y:S01]  /*17b50*/  IMAD.MOV.U32 R3, RZ, RZ, R2 ;  /* 0x000000ffff037224 */ /* 0x004fe200078e0002 */
[C---:B-1----:R-:W-:Y:S02]  /*17b60*/  HMMA.16816.F32.BF16 R28, R140.reuse, R132, R28 ;  /* 0x000000848c1c723c */ /* 0x042fe4000004181c */
[----:B------:R-:W-:Y:S02]  /*17b70*/  SHF.R.U32.HI R149, RZ, 0x18, R154 ;  /* 0x00000018ff957819 */ /* 0x000fe4000001169a */
[----:B------:R-:W-:Y:S02]  /*17b80*/  LOP3.LUT R152, R152, 0xff, RZ, 0xc0, !PT ;  /* 0x000000ff98987812 */ /* 0x000fe400078ec0ff */
[----:B------:R-:W-:Y:S02]  /*17b90*/  LOP3.LUT R147, R144, 0xff, RZ, 0xc0, !PT ;  /* 0x000000ff90937812 */ /* 0x000fe400078ec0ff */
[----:B------:R-:W-:Y:S01]  /*17ba0*/  SHF.R.U32.HI R144, RZ, 0x8, R145 ;  /* 0x00000008ff907819 */ /* 0x000fe20000011691 */
[C---:B------:R-:W-:Y:S03]  /*17bb0*/  HMMA.16816.F32.BF16 R32, R140.reuse, R134, R32 ;  /* 0x000000868c20723c */ /* 0x040fe60000041820 */
[----:B------:R-:W-:Y:S02]  /*17bc0*/  PRMT R152, R152, 0x5410, R149 ;  /* 0x0000541098987816 */ /* 0x000fe40000000095 */
[----:B------:R-:W-:Y:S02]  /*17bd0*/  ISETP.GE.U32.AND P6, PT, R252, R147, PT ;  /* 0x00000093fc00720c */ /* 0x000fe40003fc6070 */
[----:B------:R-:W-:Y:S01]  /*17be0*/  LOP3.LUT R149, R148, 0xff, RZ, 0xc0, !PT ;  /* 0x000000ff94957812 */ /* 0x000fe200078ec0ff */
[--C-:B------:R-:W-:Y:S01]  /*17bf0*/  HSET2.LE.AND R152, R152, R205.reuse, PT ;  /* 0x000000cd98987233 */ /* 0x100fe20003803000 */
[----:B------:R-:W-:Y:S03]  /*17c00*/  SHF.R.U32.HI R133, RZ, 0x10, R148 ;  /* 0x00000010ff857819 */ /* 0x000fe60000011694 */
[----:B------:R-:W-:Y:S01]  /*17c10*/  PRMT R149, R149, 0x5410, R144 ;  /* 0x0000541095957816 */ /* 0x000fe20000000090 */
[C---:B----4-:R-:W-:Y:S01]  /*17c20*/  HMMA.16816.F32.BF16 R124, R140.reuse, R136, R124 ;  /* 0x000000888c7c723c */ /* 0x050fe2000004187c */
[----:B------:R-:W1:Y:S01]  /*17c30*/  LDSM.16.MT88.4 R144, [R210+0x19800] ;  /* 0x01980000d290783b */ /* 0x000e620000004200 */
[----:B------:R-:W-:Y:S02]  /*17c40*/  LOP3.LUT R148, R133, 0xff, RZ, 0xc0, !PT ;  /* 0x000000ff85947812 */ /* 0x000fe400078ec0ff */
[----:B------:R-:W-:Y:S01]  /*17c50*/  LOP3.LUT R132, R154, 0xffff, RZ, 0xc0, !PT ;  /* 0x0000ffff9a847812 */ /* 0x000fe200078ec0ff */
[----:B------:R-:W-:Y:S01]  /*17c60*/  @!P6 HFMA2.BF16_V2 R228, -RZ.H0_H0, RZ.H0_H0, -R188.H0_H0 ;  /* 0x200000ffffe4e231 */ /* 0x000fe200003409bc */
[----:B------:R-:W-:Y:S01]  /*17c70*/  PRMT R148, R148, 0x5410, R151 ;  /* 0x0000541094947816 */ /* 0x000fe20000000097 */
[--C-:B------:R-:W-:Y:S01]  /*17c80*/  HSET2.LE.AND R137, R149, R205.reuse, PT ;  /* 0x000000cd95897233 */ /* 0x100fe20003803000 */
[----:B------:R-:W-:Y:S01]  /*17c90*/  HMMA.16816.F32.BF16 R128, R140, R138, R128 ;  /* 0x0000008a8c80723c */ /* 0x000fe20000041880 */
[----:B------:R-:W-:Y:S01]  /*17ca0*/  SHF.R.U32.HI R132, RZ, 0x8, R132 ;  /* 0x00000008ff847819 */ /* 0x000fe20000011684 */
[----:B------:R-:W-:Y:S02]  /*17cb0*/  LDSM.16.MT88.4 R140, [R210+0x1b800] ;  /* 0x01b80000d28c783b */ /* 0x000fe40000004200 */
[----:B------:R-:W-:Y:S01]  /*17cc0*/  HSET2.LE.AND R136, R148, R205, PT ;  /* 0x000000cd94887233 */ /* 0x000fe20003803000 */
[----:B------:R-:W-:Y:S02]  /*17cd0*/  LOP3.LUT R155, R132, 0xffff, RZ, 0xc0, !PT ;  /* 0x0000ffff849b7812 */ /* 0x000fe400078ec0ff */
[----:B------:R-:W-:Y:S02]  /*17ce0*/  LOP3.LUT R164, R137, R164, RZ, 0xc0, !PT ;  /* 0x000000a489a47212 */ /* 0x000fe400078ec0ff */
[----:B------:R-:W-:Y:S01]  /*17cf0*/  LOP3.LUT R165, R136, R165, RZ, 0xc0, !PT ;  /* 0x000000a588a57212 */ /* 0x000fe200078ec0ff */
[----:B------:R-:W2:Y:S02]  /*17d00*/  LDSM.16.MT88.4 R132, [R209+0x19800] ;  /* 0x01980000d184783b */ /* 0x000ea40000004200 */
[----:B------:R-:W-:Y:S02]  /*17d10*/  LOP3.LUT R166, R153, R166, RZ, 0xc0, !PT ;  /* 0x000000a699a67212 */ /* 0x000fe400078ec0ff */
[----:B------:R-:W-:Y:S02]  /*17d20*/  LOP3.LUT R167, R152, R167, RZ, 0xc0, !PT ;  /* 0x000000a798a77212 */ /* 0x000fe400078ec0ff */
[----:B------:R-:W-:Y:S02]  /*17d30*/  @!P4 PRMT R184, R231, 0x5410, RZ ;  /* 0x00005410e7b8c816 */ /* 0x000fe400000000ff */
[----:B------:R-:W3:Y:S01]  /*17d40*/  LDSM.16.MT88.4 R148, [R208+0x19800] ;  /* 0x01980000d094783b */ /* 0x000ee20000004200 */
[----:B------:R-:W-:Y:S02]  /*17d50*/  @!P6 PRMT R188, R228, 0x5410, RZ ;  /* 0x00005410e4bce816 */ /* 0x000fe400000000ff */
[C---:B------:R-:W-:Y:S01]  /*17d60*/  HMMA.16816.F32.BF16 R160, R164.reuse, R156, R4 ;  /* 0x0000009ca4a0723c */ /* 0x040fe20000041804 */
[C---:B------:R-:W-:Y:S02]  /*17d70*/  ISETP.GE.U32.AND P4, PT, R252.reuse, R155, PT ;  /* 0x0000009bfc00720c */ /* 0x040fe40003f86070 */
[----:B------:R-:W-:Y:S02]  /*17d80*/  SHF.R.U32.HI R155, RZ, 0x18, R154 ;  /* 0x00000018ff9b7819 */ /* 0x000fe4000001169a */
[----:B------:R-:W4:Y:S02]  /*17d90*/  LDSM.16.MT88.4 R136, [R212+0x1b800] ;  /* 0x01b80000d488783b */ /* 0x000f240000004200 */
[----:B------:R-:W-:Y:S01]  /*17da0*/  ISETP.GE.U32.AND P5, PT, R252, R155, PT ;  /* 0x0000009bfc00720c */ /* 0x000fe20003fa6070 */
[C---:B------:R-:W-:Y:S05]  /*17db0*/  HMMA.16816.F32.BF16 R156, R164.reuse, R158, R8 ;  /* 0x0000009ea49c723c */ /* 0x040fea0000041808 */
[----:B------:R-:W4:Y:S01]  /*17dc0*/  LDSM.16.MT88.4 R4, [R209+0x1b800] ;  /* 0x01b80000d104783b */ /* 0x000f220000004200 */
[----:B------:R-:W-:Y:S02]  /*17dd0*/  @!P4 HFMA2.BF16_V2 R229, -RZ.H0_H0, RZ.H0_H0, -R185.H0_H0 ;  /* 0x200000ffffe5c231 */ /* 0x000fe400003409b9 */
[C---:B-1----:R-:W-:Y:S04]  /*17de0*/  HMMA.16816.F32.BF16 R36, R164.reuse, R144, R36 ;  /* 0x00000090a424723c */ /* 0x042fe80000041824 */
[----:B------:R-:W-:Y:S01]  /*17df0*/  @!P4 PRMT R185, R229, 0x5410, RZ ;  /* 0x00005410e5b9c816 */ /* 0x000fe200000000ff */
[----:B------:R-:W1:Y:S01]  /*17e00*/  LDSM.16.MT88.4 R8, [R208+0x1b800] ;  /* 0x01b80000d008783b */ /* 0x000e620000004200 */
[----:B------:R-:W-:Y:S02]  /*17e10*/  @!P5 HFMA2.BF16_V2 R227, -RZ.H0_H0, RZ.H0_H0, -R187.H0_H0 ;  /* 0x200000ffffe3d231 */ /* 0x000fe400003409bb */
[C---:B------:R-:W-:Y:S04]  /*17e20*/  HMMA.16816.F32.BF16 R40, R164.reuse, R146, R40 ;  /* 0x00000092a428723c */ /* 0x040fe80000041828 */
[----:B------:R-:W-:Y:S01]  /*17e30*/  @!P5 PRMT R187, R227, 0x5410, RZ ;  /* 0x00005410e3bbd816 */ /* 0x000fe200000000ff */
[----:B------:R-:W-:Y:S01]  /*17e40*/  LDSM.16.MT88.4 R144, [R209+0x1d800] ;  /* 0x01d80000d190783b */ /* 0x000fe20000004200 */
[----:B------:R-:W-:Y:S02]  /*17e50*/  ISETP.LT.AND P5, PT, RZ, UR25, PT ;  /* 0x00000019ff007c0c */ /* 0x000fe4000bfa1270 */
[C---:B--2---:R-:W-:Y:S05]  /*17e60*/  HMMA.16816.F32.BF16 R44, R164.reuse, R132, R44 ;  /* 0x00000084a42c723c */ /* 0x044fea000004182c */
[----:B------:R-:W-:Y:S03]  /*17e70*/  STG.E.U16 [R190.64+0x62], R184 ;  /* 0x000062b8be007986 */ /* 0x000fe6000c10151a */
[C---:B------:R-:W-:Y:S01]  /*17e80*/  HMMA.16816.F32.BF16 R48, R164.reuse, R134, R48 ;  /* 0x00000086a430723c */ /* 0x040fe20000041830 */
[----:B------:R-:W2:Y:S07]  /*17e90*/  LDSM.16.MT88.4 R132, [R212+0x1d800] ;  /* 0x01d80000d484783b */ /* 0x000eae0000004200 */
[C---:B---3--:R-:W-:Y:S01]  /*17ea0*/  HMMA.16816.F32.BF16 R52, R164.reuse, R148, R52 ;  /* 0x00000094a434723c */ /* 0x048fe20000041834 */
[----:B------:R-:W-:Y:S04]  /*17eb0*/  STG.E.U16 [R206.64+0x70], R186 ;  /* 0x000070bace007986 */ /* 0x000fe8000c10151a */
[----:B------:R-:W-:Y:S03]  /*17ec0*/  STG.E.U16 [R206.64+0x72], R185 ;  /* 0x000072b9ce007986 */ /* 0x000fe6000c10151a */
[C---:B------:R-:W-:Y:S01]  /*17ed0*/  HMMA.16816.F32.BF16 R56, R164.reuse, R150, R56 ;  /* 0x00000096a438723c */ /* 0x040fe20000041838 */
[----:B------:R-:W-:Y:S07]  /*17ee0*/  LDSM.16.MT88.4 R148, [R208+0x1d800] ;  /* 0x01d80000d094783b */ /* 0x000fee0000004200 */
[C---:B----4-:R-:W-:Y:S01]  /*17ef0*/  HMMA.16816.F32.BF16 R60, R164.reuse, R136, R60 ;  /* 0x00000088a43c723c */ /* 0x050fe2000004183c */
[----:B------:R-:W-:Y:S04]  /*17f00*/  STG.E.U16 [R190.64+0x70], R188 ;  /* 0x000070bcbe007986 */ /* 0x000fe8000c10151a */
[----:B------:R-:W-:Y:S03]  /*17f10*/  STG.E.U16 [R190.64+0x72], R187 ;  /* 0x000072bbbe007986 */ /* 0x000fe6000c10151a */
[C---:B------:R-:W-:Y:S01]  /*17f20*/  HMMA.16816.F32.BF16 R64, R164.reuse, R138, R64 ;  /* 0x0000008aa440723c */ /* 0x040fe20000041840 */
[----:B------:R-:W3:Y:S07]  /*17f30*/  LDSM.16.MT88.4 R136, [R210+0x1d800] ;  /* 0x01d80000d288783b */ /* 0x000eee0000004200 */
[C---:B------:R-:W-:Y:S08]  /*17f40*/  HMMA.16816.F32.BF16 R68, R164.reuse, R140, R68 ;  /* 0x0000008ca444723c */ /* 0x040ff00000041844 */
[C---:B------:R-:W-:Y:S01]  /*17f50*/  HMMA.16816.F32.BF16 R72, R164.reuse, R142, R72 ;  /* 0x0000008ea448723c */ /* 0x040fe20000041848 */
[----:B------:R-:W-:Y:S07]  /*17f60*/  LDSM.16.MT88.4 R140, [R210+0x1f800] ;  /* 0x01f80000d28c783b */ /* 0x000fee0000004200 */
        /* <DEDUP_REMOVED lines=10> */
[C---:B------:R-:W-:Y:S08]  /*18010*/  HMMA.16816.F32.BF16 R108, R164.reuse, R144, R108 ;  /* 0x00000090a46c723c */ /* 0x040ff0000004186c */
[C---:B------:R-:W-:Y:S08]  /*18020*/  HMMA.16816.F32.BF16 R112, R164.reuse, R146, R112 ;  /* 0x00000092a470723c */ /* 0x040ff00000041870 */
[C---:B------:R-:W-:Y:S08]  /*18030*/  HMMA.16816.F32.BF16 R116, R164.reuse, R148, R116 ;  /* 0x00000094a474723c */ /* 0x040ff00000041874 */
[C---:B------:R-:W-:Y:S08]  /*18040*/  HMMA.16816.F32.BF16 R120, R164.reuse, R150, R120 ;  /* 0x00000096a478723c */ /* 0x040ff00000041878 */
[C---:B----4-:R-:W-:Y:S07]  /*18050*/  HMMA.16816.F32.BF16 R152, R164.reuse, R4, R12 ;  /* 0x00000004a498723c */ /* 0x050fee000004180c */
[----:B------:R-:W-:Y:S01]  /*18060*/  FADD.FTZ R4, R198, R197 ;  /* 0x000000c5c6047221 */ /* 0x000fe20000010000 */
[C---:B------:R-:W-:Y:S04]  /*18070*/  HMMA.16816.F32.BF16 R148, R164.reuse, R6, R16 ;  /* 0x00000006a494723c */ /* 0x040fe80000041810 */
[----:B------:R2:W-:Y:S04]  /*18080*/  STL [R1+0x68], R4 ;  /* 0x0000680401007387 */ /* 0x0005e80000100800 */
[C---:B------:R-:W-:Y:S08]  /*18090*/  HMMA.16816.F32.BF16 R144, R164.reuse, R140, R20 ;  /* 0x0000008ca490723c */ /* 0x040ff00000041814 */
[C---:B------:R-:W-:Y:S08]  /*180a0*/  HMMA.16816.F32.BF16 R140, R164.reuse, R142, R24 ;  /* 0x0000008ea48c723c */ /* 0x040ff00000041818 */
[C---:B-1----:R-:W-:Y:S08]  /*180b0*/  HMMA.16816.F32.BF16 R136, R164.reuse, R8, R28 ;  /* 0x00000008a488723c */ /* 0x042ff0000004181c */
[C---:B------:R-:W-:Y:S08]  /*180c0*/  HMMA.16816.F32.BF16 R132, R164.reuse, R10, R32 ;  /* 0x0000000aa484723c */ /* 0x040ff00000041820 */
[C---:B------:R-:W-:Y:S08]  /*180d0*/  HMMA.16816.F32.BF16 R124, R164.reuse, R168, R124 ;  /* 0x000000a8a47c723c */ /* 0x040ff0000004187c */
[----:B------:R-:W-:Y:S07]  /*180e0*/  HMMA.16816.F32.BF16 R128, R164, R170, R128 ;  /* 0x000000aaa480723c */ /* 0x000fee0000041880 */
[----:B------:R-:W-:Y:S01]  /*180f0*/  IADD3 R164, P4, R206, -0x80, RZ ;  /* 0xffffff80cea47810 */ /* 0x000fe20007f9e0ff */
[----:B------:R-:W-:Y:S04]  /*18100*/  IMAD.MOV.U32 R165, RZ, RZ, R0 ;  /* 0x000000ffffa57224 */ /* 0x000fe800078e0000 */
[----:B------:R-:W-:Y:S01]  /*18110*/  IADD3.X R167, R207, -0x1, RZ, P4, !PT ;  /* 0xffffffffcfa77810 */ /* 0x000fe200027fe4ff */
[----:B--2--5:R-:W-:-:S05]  /*18120*/  @P5 BRA `(.L_x_998) ;  /* 0xffffad7000005947 */ /* 0x024fca000383ffff */
.L_x_997:
[----:B------:R-:W2:Y:S01]  /*18130*/  LDL.LU R7, [R1+0x6c] ;  /* 0x00006c0001077983 */ /* 0x000ea20000300800 */
[----:B------:R-:W-:-:S02]  /*18140*/  MOV R12, 0x3f800000 ;  /* 0x3f800000000c7802 */ /* 0x000fc40000000f00 */
[----:B------:R-:W-:Y:S01]  /*18150*/  MOV R13, 0x3f800000 ;  /* 0x3f800000000d7802 */ /* 0x000fe20000000f00 */
[----:B------:R-:W3:Y:S01]  /*18160*/  LDL.LU R6, [R1+0x68] ;  /* 0x0000680001067983 */ /* 0x000ee20000300800 */
[----:B------:R-:W4:Y:S01]  /*18170*/  S2UR UR6, SR_CTAID.Y ;  /* 0x00000000000679c3 */ /* 0x000f220000002600 */
[----:B------:R-:W-:Y:S02]  /*18180*/  UISETP.NE.AND UP0, UPT, UR21, -0x1, UPT ;  /* 0xffffffff1500788c */ /* 0x000fe4000bf05270 */
[----:B------:R-:W5:Y:S01]  /*18190*/  LDL.LU R5, [R1] ;  /* 0x0000000001057983 */ /* 0x000f620000300800 */
[----:B------:R-:W-:Y:S01]  /*181a0*/  ULDC.64 UR4, c[0x0][0x1e8] ;  /* 0x00007a0000047ab9 */ /* 0x000fe20000000a00 */
[----:B------:R-:W-:Y:S01]  /*181b0*/  BSSY B0, `(.L_x_1001) ;  /* 0x0000195000007945 */ /* 0x000fe20003800000 */
[----:B------:R-:W-:Y:S02]  /*181c0*/  ULDC.U8 UR9, c[0x0][0x329] ;  /* 0x0000ca4000097ab9 */ /* 0x000fe40000000000 */
[----:B------:R-:W-:Y:S01]  /*181d0*/  UISETP.NE.AND UP1, UPT, UR9, URZ, UPT ;  /* 0x0000003f0900728c */ /* 0x000fe2000bf25270 */
[----:B------:R-:W1:Y:S01]  /*181e0*/  S2UR UR10, SR_CTAID.Z ;  /* 0x00000000000a79c3 */ /* 0x000e620000002700 */
[----:B------:R-:W-:-:S02]  /*181f0*/  ULDC UR8, c[0x0][0x214] ;  /* 0x0000850000087ab9 */ /* 0x000fc40000000800 */
[----:B------:R-:W-:Y:S02]  /*18200*/  @UP0 UIMAD.WIDE.U32 UR12, UR21, UR4, URZ ;  /* 0x00000004150c02a5 */ /* 0x000fe4000f8e003f */
[----:B------:R-:W-:Y:S02]  /*18210*/  UMOV UR18, URZ ;  /* 0x0000003f00127c82 */ /* 0x000fe40008000000 */
[----:B------:R-:W-:Y:S02]  /*18220*/  @UP0 UIMAD UR7, UR21, UR5, UR13 ;  /* 0x00000005150702a4 */ /* 0x000fe4000f8e020d */
[----:B------:R-:W-:Y:S02]  /*18230*/  UMOV UR19, URZ ;  /* 0x0000003f00137c82 */ /* 0x000fe40008000000 */
[----:B------:R-:W-:Y:S02]  /*18240*/  ULDC.64 UR4, c[0x0][0x1e0] ;  /* 0x0000780000047ab9 */ /* 0x000fe40000000a00 */
[----:B------:R-:W-:-:S02]  /*18250*/  @UP1 ULDC UR13, c[0x0][0x210] ;  /* 0x00008400000d1ab9 */ /* 0x000fc40000000800 */
[----:B----4-:R-:W-:Y:S02]  /*18260*/  @!UP0 USHF.R.S32.HI UR11, URZ, 0x1f, UR6 ;  /* 0x0000001f3f0b8899 */ /* 0x010fe40008011406 */
[----:B------:R-:W-:Y:S02]  /*18270*/  @!UP0 UIMAD.WIDE.U32 UR16, UR6, UR4, URZ ;  /* 0x00000004061082a5 */ /* 0x000fe4000f8e003f */
[----:B------:R-:W-:Y:S02]  /*18280*/  @!UP0 UIMAD UR11, UR11, UR4, URZ ;  /* 0x000000040b0b82a4 */ /* 0x000fe4000f8e023f */
[----:B------:R-:W-:Y:S02]  /*18290*/  @UP1 UIMAD UR13, UR13, UR8, URZ ;  /* 0x000000080d0d12a4 */ /* 0x000fe4000f8e023f */
[----:B------:R-:W-:Y:S02]  /*182a0*/  ULDC.U8 UR4, c[0x0][0x328] ;  /* 0x0000ca0000047ab9 */ /* 0x000fe40000000000 */
[----:B------:R-:W-:-:S02]  /*182b0*/  UISETP.NE.AND UP2, UPT, UR4, URZ, UPT ;  /* 0x0000003f0400728c */ /* 0x000fc4000bf45270 */
[----:B------:R-:W-:Y:S02]  /*182c0*/  @!UP0 UIMAD UR11, UR6, UR5, UR11 ;  /* 0x00000005060b82a4 */ /* 0x000fe4000f8e020b */
[----:B------:R-:W-:Y:S01]  /*182d0*/  UISETP.NE.OR UP3, UPT, UR9, URZ, !UP2 ;  /* 0x0000003f0900728c */ /* 0x000fe2000d765670 */
[----:B------:R-:W4:Y:S01]  /*182e0*/  S2UR UR9, SR_CTAID.X ;  /* 0x00000000000979c3 */ /* 0x000f220000002500 */
[----:B------:R-:W-:Y:S02]  /*182f0*/  ULDC UR5, c[0x0][0x234] ;  /* 0x00008d0000057ab9 */ /* 0x000fe40000000800 */
[----:B------:R-:W-:Y:S02]  /*18300*/  @!UP1 USEL UR13, UR8, UR5, !UP2 ;  /* 0x00000005080d9287 */ /* 0x000fe4000d000000 */
[----:B------:R-:W-:Y:S02]  /*18310*/  ULDC UR4, c[0x0][0x1c0] ;  /* 0x0000700000047ab9 */ /* 0x000fe40000000800 */
[----:B------:R-:W-:-:S02]  /*18320*/  @UP1 UMOV UR14, 0x1 ;  /* 0x00000001000e1882 */ /* 0x000fc40000000000 */
[----:B------:R-:W-:Y:S02]  /*18330*/  @!UP1 UIMAD UR14, UR13, UR4, URZ ;  /* 0x000000040d0e92a4 */ /* 0x000fe4000f8e023f */
[----:B------:R-:W-:Y:S02]  /*18340*/  @!UP3 UIMAD UR8, UR6, UR8, URZ ;  /* 0x000000080608b2a4 */ /* 0x000fe4000f8e023f */
[----:B------:R-:W-:Y:S02]  /*18350*/  @UP1 ULDC UR15, c[0x0][0x210] ;  /* 0x00008400000f1ab9 */ /* 0x000fe40000000800 */
[----:B------:R-:W-:Y:S02]  /*18360*/  UIMAD UR5, UR6, UR14, URZ ;  /* 0x0000000e060572a4 */ /* 0x000fe4000f8e023f */
[----:B------:R-:W-:Y:S02]  /*18370*/  @!UP1 UMOV UR15, 0x1 ;  /* 0x00000001000f9882 */ /* 0x000fe40000000000 */
[----:B------:R-:W-:-:S02]  /*18380*/  @!UP3 USEL UR8, UR8, UR21, !UP0 ;  /* 0x000000150808b287 */ /* 0x000fc4000c000000 */
[----:B------:R-:W-:Y:S02]  /*18390*/  USEL UR5, UR5, URZ, UP3 ;  /* 0x0000003f05057287 */ /* 0x000fe40009800000 */
[----:B------:R-:W-:Y:S02]  /*183a0*/  @!UP3 USHF.R.S32.HI UR19, URZ, 0x1f, UR8 ;  /* 0x0000001f3f13b899 */ /* 0x000fe40008011408 */
[----:B----4-:R-:W-:Y:S02]  /*183b0*/  UIMAD UR4, UR9, UR15, URZ ;  /* 0x0000000f090472a4 */ /* 0x010fe4000f8e023f */
[----:B-1----:R-:W-:Y:S02]  /*183c0*/  UIMAD UR13, UR10, UR13, UR5 ;  /* 0x0000000d0a0d72a4 */ /* 0x002fe4000f8e0205 */
[----:B------:R-:W-:Y:S02]  /*183d0*/  USHF.L.U32 UR4, UR4, 0x7, URZ ;  /* 0x0000000704047899 */ /* 0x000fe4000800063f */
[----:B------:R-:W-:-:S02]  /*183e0*/  @!UP3 UMOV UR18, UR8 ;  /* 0x000000080012bc82 */ /* 0x000fc40008000000 */
[----:B------:R-:W-:Y:S02]  /*183f0*/  USHF.R.S32.HI UR5, URZ, 0x1f, UR4 ;  /* 0x0000001f3f057899 */ /* 0x000fe40008011404 */
[----:B------:R-:W-:Y:S02]  /*18400*/  USHF.R.S32.HI UR6, URZ, 0x1f, UR13 ;  /* 0x0000001f3f067899 */ /* 0x000fe4000801140d */
[----:B------:R-:W-:Y:S02]  /*18410*/  UIADD3 UR4, UP2, UP1, UR4, UR18, UR13 ;  /* 0x0000001204047290 */ /* 0x000fe4000f95e00d */
[----:B------:R-:W-:Y:S02]  /*18420*/  @!UP0 UIADD3 UR7, UR17, UR11, URZ ;  /* 0x0000000b11078290 */ /* 0x000fe4000fffe03f */
[----:B------:R-:W-:Y:S02]  /*18430*/  UIADD3.X UR5, UR5, UR19, UR6, UP2, UP1 ;  /* 0x0000001305057290 */ /* 0x000fe400097e2406 */
[----:B------:R-:W-:Y:S01]  /*18440*/  @!UP0 UMOV UR12, UR16 ;  /* 0x00000010000c8c82 */ /* 0x000fe20008000000 */
[----:B--2---:R-:W1:Y:S04]  /*18450*/  SHFL.BFLY PT, R3, R7, 0x2, 0x1f ;  /* 0x0c401f0007037f89 */ /* 0x004e6800000e0000 */
[----:B---3--:R-:W2:Y:S01]  /*18460*/  SHFL.BFLY PT, R4, R6, 0x2, 0x1f ;  /* 0x0c401f0006047f89 */ /* 0x008ea200000e0000 */
[----:B-----5:R-:W-:Y:S01]  /*18470*/  MOV R166, R5 ;  /* 0x0000000500a67202 */ /* 0x020fe20000000f00 */
[----:B-1----:R-:W-:-:S02]  /*18480*/  FADD.FTZ R3, R3, R7 ;  /* 0x0000000703037221 */ /* 0x002fc40000010000 */
[----:B--2---:R-:W-:-:S03]  /*18490*/  FADD.FTZ R4, R4, R6 ;  /* 0x0000000604047221 */ /* 0x004fc60000010000 */
[----:B------:R-:W1:Y:S04]  /*184a0*/  SHFL.BFLY PT, R8, R3, 0x1, 0x1f ;  /* 0x0c201f0003087f89 */ /* 0x000e6800000e0000 */
[----:B------:R-:W2:Y:S04]  /*184b0*/  S2R R6, SR_TID.X ;  /* 0x0000000000067919 */ /* 0x000ea80000002100 */
[----:B------:R-:W3:Y:S01]  /*184c0*/  SHFL.BFLY PT, R7, R4, 0x1, 0x1f ;  /* 0x0c201f0004077f89 */ /* 0x000ee200000e0000 */
[----:B-1----:R-:W-:Y:S01]  /*184d0*/  FADD.FTZ R8, R3, R8 ;  /* 0x0000000803087221 */ /* 0x002fe20000010000 */
[----:B--2---:R-:W-:-:S04]  /*184e0*/  SHF.R.S32.HI R5, RZ, 0x1f, R6 ;  /* 0x0000001fff057819 */ /* 0x004fc80000011406 */
[----:B------:R-:W-:Y:S01]  /*184f0*/  FSETP.NE.FTZ.AND P4, PT, R8, RZ, PT ;  /* 0x000000ff0800720b */ /* 0x000fe20003f95000 */
[----:B---3--:R-:W-:Y:S01]  /*18500*/  FADD.FTZ R7, R4, R7 ;  /* 0x0000000704077221 */ /* 0x008fe20000010000 */
[CC--:B------:R-:W-:Y:S02]  /*18510*/  LEA.HI R15, R5.reuse, R6.reuse, RZ, 0x2 ;  /* 0x00000006050f7211 */ /* 0x0c0fe400078f10ff */
[----:B------:R-:W-:Y:S02]  /*18520*/  LEA.HI R4, R5, R6, RZ, 0x5 ;  /* 0x0000000605047211 */ /* 0x000fe400078f28ff */
[----:B------:R-:W-:Y:S02]  /*18530*/  FSETP.NE.FTZ.AND P3, PT, R7, RZ, PT ;  /* 0x000000ff0700720b */ /* 0x000fe40003f75000 */
[--C-:B------:R-:W-:Y:S02]  /*18540*/  SHF.R.S32.HI R11, RZ, 0x2, R15.reuse ;  /* 0x00000002ff0b7819 */ /* 0x100fe4000001140f */
[----:B------:R-:W-:-:S03]  /*18550*/  SHF.R.S32.HI R10, RZ, 0x1f, R15 ;  /* 0x0000001fff0a7819 */ /* 0x000fc6000001140f */
[----:B------:R-:W1:Y:S01]  /*18560*/  @P4 MUFU.RCP R12, R8 ;  /* 0x00000008000c4308 */ /* 0x000e620000001000 */
[----:B------:R-:W-:Y:S02]  /*18570*/  LOP3.LUT R15, R15, 0x3ffffffc, RZ, 0xc0, !PT ;  /* 0x3ffffffc0f0f7812 */ /* 0x000fe400078ec0ff */
[----:B------:R-:W-:Y:S02]  /*18580*/  LEA.HI R9, R10, R11, RZ, 0x3 ;  /* 0x0000000b0a097211 */ /* 0x000fe400078f18ff */
[----:B------:R-:W-:Y:S02]  /*18590*/  SHF.R.S32.HI R3, RZ, 0x5, R4 ;  /* 0x00000005ff037819 */ /* 0x000fe40000011404 */
[----:B------:R-:W-:Y:S01]  /*185a0*/  LOP3.LUT R14, R9, 0xfffffff8, RZ, 0xc0, !PT ;  /* 0xfffffff8090e7812 */ /* 0x000fe200078ec0ff */
[----:B------:R-:W2:Y:S01]  /*185b0*/  @P3 MUFU.RCP R13, R7 ;  /* 0x00000007000d3308 */ /* 0x000ea20000001000 */
[----:B------:R-:W-:Y:S02]  /*185c0*/  IADD3 R10, -R15, R6, RZ ;  /* 0x000000060f0a7210 */ /* 0x000fe40007ffe1ff */
[----:B------:R-:W-:-:S02]  /*185d0*/  IADD3 R14, R11, -R14, RZ ;  /* 0x8000000e0b0e7210 */ /* 0x000fc40007ffe0ff */
[----:B------:R-:W-:Y:S02]  /*185e0*/  LEA R3, R3, R10, 0x9 ;  /* 0x0000000a03037211 */ /* 0x000fe400078e48ff */
[----:B------:R-:W-:Y:S01]  /*185f0*/  SHF.L.U32 R9, R14, 0x6, RZ ;  /* 0x000000060e097819 */ /* 0x000fe200000006ff */
[----:B-1----:R-:W-:Y:S01]  /*18600*/  FMUL.FTZ R12, R12, c[0x0][0x2dc] ;  /* 0x0000b7000c0c7a20 */ /* 0x002fe20000410000 */
[----:B------:R-:W-:Y:S01]  /*18610*/  R2P PR, R14, 0x6 ;  /* 0x000000060e007804 */ /* 0x000fe20000000000 */
[----:B------:R-:W-:Y:S01]  /*18620*/  @P4 MUFU.LG2 R8, R8 ;  /* 0x0000000800084308 */ /* 0x000fe20000000c00 */
[----:B------:R-:W-:Y:S01]  /*18630*/  LOP3.LUT R9, R9, 0x1c0, RZ, 0xc0, !PT ;  /* 0x000001c009097812 */ /* 0x000fe200078ec0ff */
[----:B------:R-:W-:Y:S01]  /*18640*/  FMUL.FTZ R160, R12, R160 ;  /* 0x000000a00ca07220 */ /* 0x000fe20000410000 */
[----:B------:R-:W-:Y:S01]  /*18650*/  LOP3.LUT R14, R14, 0x1, RZ, 0xc0, !PT ;  /* 0x000000010e0e7812 */ /* 0x000fe200078ec0ff */
[----:B------:R-:W-:Y:S01]  /*18660*/  FMUL.FTZ R161, R12, R161 ;  /* 0x000000a10ca17220 */ /* 0x000fe20000410000 */
[----:B------:R-:W-:Y:S01]  /*18670*/  LEA.HI R10, R9, R9, RZ, 0x1d ;  /* 0x00000009090a7211 */ /* 0x000fe200078fe8ff */
[----:B--2---:R-:W-:Y:S01]  /*18680*/  FMUL.FTZ R13, R13, c[0x0][0x2dc] ;  /* 0x0000b7000d0d7a20 */ /* 0x004fe20000410000 */
[----:B------:R-:W-:Y:S01]  /*18690*/  ISETP.NE.U32.AND P0, PT, R14, 0x1, PT ;  /* 0x000000010e00780c */ /* 0x000fe20003f05070 */
[C---:B------:R-:W-:Y:S01]  /*186a0*/  FMUL.FTZ R156, R12.reuse, R156 ;  /* 0x0000009c0c9c7220 */ /* 0x040fe20000410000 */
[----:B------:R-:W-:Y:S01]  /*186b0*/  LEA R3, R3, R10, 0x1 ;  /* 0x0000000a03037211 */ /* 0x000fe200078e08ff */
[C---:B------:R-:W-:Y:S01]  /*186c0*/  FMUL.FTZ R162, R13.reuse, R162 ;  /* 0x000000a20da27220 */ /* 0x040fe20000410000 */
[----:B------:R-:W-:Y:S01]  /*186d0*/  MOV R9, 0x20 ;  /* 0x0000002000097802 */ /* 0x000fe20000000f00 */
[----:B------:R-:W-:Y:S01]  /*186e0*/  FMUL.FTZ R163, R13, R163 ;  /* 0x000000a30da37220 */ /* 0x000fe20000410000 */
[----:B------:R-:W-:Y:S01]  /*186f0*/  SHF.L.U32 R3, R3, 0x1, RZ ;  /* 0x0000000103037819 */ /* 0x000fe200000006ff */
[C---:B------:R-:W-:Y:S01]  /*18700*/  FMUL.FTZ R157, R12.reuse, R157 ;  /* 0x0000009d0c9d7220 */ /* 0x040fe20000410000 */
[----:B------:R-:W-:Y:S01]  /*18710*/  SEL R10, R9, 0xffffffe0, !P1 ;  /* 0xffffffe0090a7807 */ /* 0x000fe20004800000 */
[C---:B------:R-:W-:Y:S01]  /*18720*/  FMUL.FTZ R158, R13.reuse, R158 ;  /* 0x0000009e0d9e7220 */ /* 0x040fe20000410000 */
[----:B------:R-:W-:Y:S01]  /*18730*/  MOV R9, 0x40 ;  /* 0x0000004000097802 */ /* 0x000fe20000000f00 */
[----:B------:R-:W-:Y:S01]  /*18740*/  FMUL.FTZ R159, R13, R159 ;  /* 0x0000009f0d9f7220 */ /* 0x000fe20000410000 */
[C---:B------:R-:W-:Y:S01]  /*18750*/  IADD3 R11, R3.reuse, -0x10, RZ ;  /* 0xfffffff0030b7810 */ /* 0x040fe20007ffe0ff */
[C---:B------:R-:W-:Y:S01]  /*18760*/  FMUL.FTZ R36, R12.reuse, R36 ;  /* 0x000000240c247220 */ /* 0x040fe20000410000 */
[----:B------:R-:W-:Y:S01]  /*18770*/  @P0 IADD3 R11, R3, 0x10, RZ ;  /* 0x00000010030b0810 */ /* 0x000fe20007ffe0ff */
[C---:B------:R-:W-:Y:S01]  /*18780*/  FMUL.FTZ R37, R12.reuse, R37 ;  /* 0x000000250c257220 */ /* 0x040fe20000410000 */
        /* <DEDUP_REMOVED lines=12> */
[----:B------:R-:W-:Y:S01]  /*18850*/  IADD3 R15, R3, R10, RZ ;  /* 0x0000000a030f7210 */ /* 0x000fe20007ffe0ff */
        /* <DEDUP_REMOVED lines=29> */
[----:B------:R-:W1:Y:S01]  /*18a30*/  @P3 MUFU.LG2 R7, R7 ;  /* 0x0000000700073308 */ /* 0x000e620000000c00 */
        /* <DEDUP_REMOVED lines=238> */
[----:B--234-:R-:W2:Y:S01]  /*19920*/  S2R R0, SR_TID.X ;  /* 0x0000000000007919 */ /* 0x01cea20000002100 */
        /* <DEDUP_REMOVED lines=19> */
[----:B------:R-:W-:Y:S02]  /*19a60*/  @!P3 IADD3 R7, P1, R0, UR4, RZ ;  /* 0x000000040007bc10 */ /* 0x000fe4000ff3e0ff */
[----:B------:R-:W-:Y:S02]  /*19a70*/  @!P2 IADD3 R9, P0, R2, UR4, RZ ;  /* 0x000000040209ac10 */ /* 0x000fe4000ff1e0ff */
[----:B------:R-:W-:Y:S02]  /*19a80*/  @!P3 LEA.HI.X.SX32 R0, R0, UR5, 0x1, P1 ;  /* 0x000000050000bc11 */ /* 0x000fe400088f0eff */
[----:B------:R-:W-:Y:S02]  /*19a90*/  @!P3 LEA R10, P1, R7, c[0x0][0x200], 0x2 ;  /* 0x00008000070aba11 */ /* 0x000fe400078210ff */
[----:B------:R-:W-:Y:S02]  /*19aa0*/  @!P2 LEA.HI.X.SX32 R2, R2, UR5, 0x1, P0 ;  /* 0x000000050202ac11 */ /* 0x000fe400080f0eff */
[----:B------:R-:W-:-:S02]  /*19ab0*/  @!P2 LEA R8, P0, R9, c[0x0][0x200], 0x2 ;  /* 0x000080000908aa11 */ /* 0x000fc400078010ff */
[----:B------:R-:W-:Y:S02]  /*19ac0*/  @!P3 LEA.HI.X R11, R7, c[0x0][0x204], R0, 0x2, P1 ;  /* 0x00008100070bba11 */ /* 0x000fe400008f1400 */
[----:B------:R-:W-:-:S03]  /*19ad0*/  @!P2 LEA.HI.X R9, R9, c[0x0][0x204], R2, 0x2, P0 ;  /* 0x000081000909aa11 */ /* 0x000fc600000f1402 */
[----:B------:R2:W-:Y:S04]  /*19ae0*/  @!P3 STG.E [R10.64], R3 ;  /* 0x000000030a00b986 */ /* 0x0005e8000c10191a */
[----:B------:R2:W-:Y:S02]  /*19af0*/  @!P2 STG.E [R8.64], R4 ;  /* 0x000000040800a986 */ /* 0x0005e4000c10191a */
.L_x_1002:
[----:B--234-:R-:W-:Y:S05]  /*19b00*/  BSYNC B0 ;  /* 0x0000000000007941 */ /* 0x01cfea0003800000 */
.L_x_1001:
[----:B------:R-:W2:Y:S04]  /*19b10*/  LDL.64 R82, [R1+0x20] ;  /* 0x0000200001527983 */ /* 0x000ea80000100a00 */
[----:B------:R3:W5:Y:S04]  /*19b20*/  LDL R80, [R1+0xc] ;  /* 0x00000c0001507983 */ /* 0x0007680000100800 */
[----:B------:R3:W5:Y:S04]  /*19b30*/  LDL R79, [R1+0x8] ;  /* 0x00000800014f7983 */ /* 0x0007680000100800 */
[----:B------:R3:W5:Y:S01]  /*19b40*/  LDL R78, [R1+0x4] ;  /* 0x00000400014e7983 */ /* 0x0007620000100800 */
[----:B------:R-:W-:Y:S01]  /*19b50*/  LEA.HI R5, R5, R6, RZ, 0x3 ;  /* 0x0000000605057211 */ /* 0x000fe200078f18ff */
[----:B------:R-:W-:Y:S01]  /*19b60*/  UIMAD UR9, UR9, -0x80, UR24 ;  /* 0xffffff80090978a4 */ /* 0x000fe2000f8e0218 */
[----:B------:R-:W-:Y:S01]  /*19b70*/  BSSY B0, `(.L_x_1003) ;  /* 0x0000024000007945 */ /* 0x000fe20003800000 */
[----:B------:R-:W4:Y:S01]  /*19b80*/  S2R R3, SR_TID.X ;  /* 0x0000000000037919 */ /* 0x000f220000002100 */
[----:B------:R-:W-:Y:S01]  /*19b90*/  SHF.R.S32.HI R4, RZ, 0x3, R5 ;  /* 0x00000003ff047819 */ /* 0x000fe20000011405 */
[----:B------:R-:W-:-:S02]  /*19ba0*/  USHF.R.S32.HI UR6, URZ, 0x1f, UR10 ;  /* 0x0000001f3f067899 */ /* 0x000fc4000801140a */
[----:B------:R-:W1:Y:S01]  /*19bb0*/  S2R R0, SR_CTAID.Z ;  /* 0x0000000000007919 */ /* 0x000e620000002700 */
[----:B------:R-:W-:Y:S02]  /*19bc0*/  ULDC.64 UR4, c[0x0][0x1f0] ;  /* 0x00007c0000047ab9 */ /* 0x000fe40000000a00 */
[----:B------:R-:W-:-:S04]  /*19bd0*/  UIMAD UR4, UR6, UR4, URZ ;  /* 0x00000004060472a4 */ /* 0x000fc8000f8e023f */
[----:B------:R-:W-:Y:S01]  /*19be0*/  UIMAD UR4, UR10, UR5, UR4 ;  /* 0x000000050a0472a4 */ /* 0x000fe2000f8e0204 */
[----:B----4-:R-:W-:-:S04]  /*19bf0*/  SHF.R.S32.HI R2, RZ, 0x1f, R3 ;  /* 0x0000001fff027819 */ /* 0x010fc80000011403 */
[----:B------:R-:W-:-:S04]  /*19c00*/  LEA.HI R3, R2, R3, RZ, 0x3 ;  /* 0x0000000302037211 */ /* 0x000fc800078f18ff */
[----:B------:R-:W-:-:S04]  /*19c10*/  SHF.R.S32.HI R10, RZ, 0x3, R3 ;  /* 0x00000003ff0a7819 */ /* 0x000fc80000011403 */
[----:B------:R-:W-:Y:S02]  /*19c20*/  SHF.R.S32.HI R11, RZ, 0x1f, R10 ;  /* 0x0000001fff0b7819 */ /* 0x000fe4000001140a */
[----:B--2---:R-:W-:Y:S02]  /*19c30*/  SHF.R.S32.HI R2, RZ, 0x1f, R82 ;  /* 0x0000001fff027819 */ /* 0x004fe40000011452 */
[----:B------:R-:W-:-:S04]  /*19c40*/  IADD3 R6, P0, R82, UR12, RZ ;  /* 0x0000000c52067c10 */ /* 0x000fc8000ff1e0ff */
[----:B------:R-:W-:Y:S02]  /*19c50*/  IADD3.X R7, R2, UR7, RZ, P0, !PT ;  /* 0x0000000702077c10 */ /* 0x000fe400087fe4ff */
[----:B------:R-:W-:-:S03]  /*19c60*/  ISETP.GE.AND P0, PT, R4, UR9, PT ;  /* 0x0000000904007c0c */ /* 0x000fc6000bf06270 */
[----:B-1----:R-:W-:-:S04]  /*19c70*/  IMAD.WIDE.U32 R6, R0, c[0x0][0x1f0], R6 ;  /* 0x00007c0000067a25 */ /* 0x002fc800078e0006 */
[----:B------:R-:W-:Y:S01]  /*19c80*/  IMAD.U32 R0, RZ, RZ, UR22 ;  /* 0x00000016ff007e24 */ /* 0x000fe2000f8e00ff */
[----:B------:R-:W-:-:S03]  /*19c90*/  IADD3 R9, R7, UR4, RZ ;  /* 0x0000000407097c10 */ /* 0x000fc6000fffe0ff */
[----:B------:R-:W-:Y:S02]  /*19ca0*/  IMAD.WIDE R10, R0, 0x80, R10 ;  /* 0x00000080000a7825 */ /* 0x000fe400078e020a */
        /* <DEDUP_REMOVED lines=13> */
[----:B------:R1:W-:Y:S04]  /*19d80*/  @!P3 STG.E.128 [R76.64+0x80], R52 ;  /* 0x000080344c00b986 */ /* 0x0003e8000c101d1a */
[----:B------:R1:W-:Y:S04]  /*19d90*/  @!P2 STG.E.128 [R76.64+0x100], R36 ;  /* 0x000100244c00a986 */ /* 0x0003e8000c101d1a */
[----:B------:R1:W-:Y:S02]  /*19da0*/  @!P1 STG.E.128 [R76.64+0x180], R20 ;  /* 0x000180144c009986 */ /* 0x0003e4000c101d1a */
.L_x_1004:
[----:B---3--:R-:W-:Y:S05]  /*19db0*/  BSYNC B0 ;  /* 0x0000000000007941 */ /* 0x008fea0003800000 */
.L_x_1003:
        /* <DEDUP_REMOVED lines=22> */
.L_x_1006:
[----:B------:R-:W-:Y:S05]  /*19f20*/  BSYNC B0 ;  /* 0x0000000000007941 */ /* 0x000fea0003800000 */
.L_x_1005:
        /* <DEDUP_REMOVED lines=22> */
.L_x_1008:
[----:B------:R-:W-:Y:S05]  /*1a090*/  BSYNC B0 ;  /* 0x0000000000007941 */ /* 0x000fea0003800000 */
.L_x_1007:
[----:B------:R-:W-:-:S04]  /*1a0a0*/  LEA.HI.SX32 R5, R5, 0x60, 0x1d ;  /* 0x0000006005057811 */ /* 0x000fc800078feaff */
[----:B------:R-:W-:-:S13]  /*1a0b0*/  ISETP.GE.AND P0, PT, R5, UR9, PT ;  /* 0x0000000905007c0c */ /* 0x000fda000bf06270 */
[----:B------:R-:W-:Y:S05]  /*1a0c0*/  @P0 EXIT ;  /* 0x000000000000094d */ /* 0x000fea0003800000 */
[----:B------:R-:W-:Y:S01]  /*1a0d0*/  IADD3 R0, P0, R10, 0x60, RZ ;  /* 0x000000600a007810 */ /* 0x000fe20007f1e0ff */
[----:B------:R-:W-:Y:S01]  /*1a0e0*/  IMAD.MOV.U32 R4, RZ, RZ, R6 ;  /* 0x000000ffff047224 */ /* 0x000fe200078e0006 */
[----:B------:R-:W-:Y:S01]  /*1a0f0*/  ISETP.GE.AND P2, PT, R82, c[0x0][0x220], PT ;  /* 0x0000880052007a0c */ /* 0x000fe20003f46270 */
[----:B------:R-:W-:Y:S01]  /*1a100*/  IMAD.MOV.U32 R5, RZ, RZ, R9 ;  /* 0x000000ffff057224 */ /* 0x000fe200078e0009 */
[----:B-----5:R-:W-:Y:S01]  /*1a110*/  ISETP.GE.AND P1, PT, R80, c[0x0][0x220], PT ;  /* 0x0000880050007a0c */ /* 0x020fe20003f26270 */
        /* <DEDUP_REMOVED lines=15> */
.L_x_967:
        /* <DEDUP_REMOVED lines=81> */
.L_x_1010:
[----:B------:R-:W-:Y:S05]  /*1a720*/  BSYNC B0 ;  /* 0x0000000000007941 */ /* 0x000fea0003800000 */
.L_x_1009:
        /* <DEDUP_REMOVED lines=22> */
.L_x_1012:
[----:B------:R-:W-:Y:S05]  /*1a890*/  BSYNC B0 ;  /* 0x0000000000007941 */ /* 0x000fea0003800000 */
.L_x_1011:
        /* <DEDUP_REMOVED lines=22> */
.L_x_1014:
[----:B------:R-:W-:Y:S05]  /*1aa00*/  BSYNC B0 ;  /* 0x0000000000007941 */ /* 0x000fea0003800000 */
.L_x_1013:
        /* <DEDUP_REMOVED lines=21> */
.L_x_1016:
[----:B------:R-:W-:Y:S05]  /*1ab60*/  BSYNC B0 ;  /* 0x0000000000007941 */ /* 0x000fea0003800000 */
.L_x_1015:
        /* <DEDUP_REMOVED lines=35> */
.L_x_1017:
        /* <DEDUP_REMOVED lines=14> */
.L_x_1091:


//--------------------- .text._ZN5flash16flash_fwd_kernelI23Flash_fwd_kernel_traitsILi256ELi128ELi64ELi8ELb0ELb0EN7cutlass10bfloat16_tE19Flash_kernel_traitsILi256ELi128ELi64ELi8ES3_EELb0ELb1ELb0ELb1ELb0ELb0ELb1ELb0EEEvNS_16Flash_fwd_paramsE --------------------------
	.section	.text._ZN5flash16flash_fwd_kernelI23Flash_fwd_kernel_traitsILi256ELi128ELi64ELi8ELb0ELb0EN7cutlass10bfloat16_tE19Flash_kernel_traitsILi256ELi128ELi64ELi8ES3_EELb0ELb1ELb0ELb1ELb0ELb0ELb1ELb0EEEvNS_16Flash_fwd_paramsE,"ax",@progbits
	.sectioninfo	@"SHI_REGISTERS=255"
	.align	128
        .global         _ZN5flash16flash_fwd_kernelI23Flash_fwd_kernel_traitsILi256ELi128ELi64ELi8ELb0ELb0EN7cutlass10bfloat16_tE19Flash_kernel_traitsILi256ELi128ELi64ELi8ES3_EELb0ELb1ELb0ELb1ELb0ELb0ELb1ELb0EEEvNS_16Flash_fwd_paramsE
        .type           _ZN5flash16flash_fwd_kernelI23Flash_fwd_kernel_traitsILi256ELi128ELi64ELi8ELb0ELb0EN7cutlass10bfloat16_tE19Flash_kernel_traitsILi256ELi128ELi64ELi8ES3_EELb0ELb1ELb0ELb1ELb0ELb0ELb1ELb0EEEvNS_16Flash_fwd_paramsE,@function
        .size           _ZN5flash16flash_fwd_kernelI23Flash_fwd_kernel_traitsILi256ELi128ELi64ELi8ELb0ELb0EN7cutlass10bfloat16_tE19Flash_kernel_traitsILi256ELi128ELi64ELi8ES3_EELb0ELb1ELb0ELb1ELb0ELb0ELb1ELb0EEEvNS_16Flash_fwd_paramsE,(.L_x_1092 - _ZN5flash16flash_fwd_kernelI23Flash_fwd_kernel_traitsILi256ELi128ELi64ELi8ELb0ELb0EN7cutlass10bfloat16_tE19Flash_kernel_traitsILi256ELi128ELi64ELi8ES3_EELb0ELb1ELb0ELb1ELb0ELb0ELb1ELb0EEEvNS_16Flash_fwd_paramsE)
        .other          _ZN5flash16flash_fwd_kernelI23Flash_fwd_kernel_traitsILi256ELi128ELi64ELi8ELb0ELb0EN7cutlass10bfloat16_tE19Flash_kernel_traitsILi256ELi128ELi64ELi8ES3_EELb0ELb1ELb0ELb1ELb0ELb0ELb1ELb0EEEvNS_16Flash_fwd_paramsE,@"STO_CUDA_ENTRY STV_DEFAULT"
_ZN5flash16flash_fwd_kernelI23Flash_fwd_kernel_traitsILi256ELi128ELi64ELi8ELb0ELb0EN7cutlass10bfloat16_tE19Flash_kernel_traitsILi256ELi128ELi64ELi8ES3_EELb0ELb1ELb0ELb1ELb0ELb0ELb1ELb0EEEvNS_16Flash_fwd_paramsE:
.text._ZN5flash16flash_fwd_kernelI23Flash_fwd_kernel_traitsILi256ELi128ELi64ELi8ELb0ELb0EN7cutlass10bfloat16_tE19Flash_kernel_traitsILi256ELi128ELi64ELi8ES3_EELb0ELb1ELb0ELb1ELb0ELb0ELb1ELb0EEEvNS_16Flash_fwd_paramsE:
        /* <DEDUP_REMOVED lines=56> */
.L_x_1018:
[----:B-1----:R-:W-:Y:S02]  /*0380*/  ULDC UR6, c[0x0][0x218] ;  /* 0x0000860000067ab9 */ /* 0x002fe40000000800 */
.L_x_1019:
        /* <DEDUP_REMOVED lines=72> */
.L_x_1021:
        /* <DEDUP_REMOVED lines=50> */
.L_x_1022:
        /* <DEDUP_REMOVED lines=11> */
[----:B------:R-:W-:Y:S01]  /*0be0*/  LOP3.LUT R3, R3, 0xfffffff8, RZ, 0xc0, !PT ;  /* 0xfffffff803037812 */ /* 0x000fe200078ec0ff */
[----:B------:R-:W-:Y:S01]  /*0bf0*/  IMAD.SHL.U32 R237, R248, 0x40, RZ ;  /* 0x00000040f8ed7824 */ /* 0x000fe200078e00ff */
[----:B------:R-:W-:Y:S01]  /*0c00*/  SHF.R.S32.HI R8, RZ, 0x4, R233 ;  /* 0x00000004ff087819 */ /* 0x000fe200000114e9 */
[C---:B------:R-:W-:Y:S01]  /*0c10*/  IMAD.IADD R5, R4.reuse, 0x1, -R5 ;  /* 0x0000000104057824 */ /* 0x040fe200078e0a05 */
[--C-:B------:R-:W-:Y:S01]  /*0c20*/  SHF.R.S32.HI R249, RZ, 0x1f, R248.reuse ;  /* 0x0000001ffff97819 */ /* 0x100fe200000114f8 */
[----:B------:R-:W-:Y:S01]  /*0c30*/  IMAD.IADD R2, R4, 0x1, -R3 ;  /* 0x0000000104027824 */ /* 0x000fe200078e0a03 */
[----:B------:R-:W-:Y:S01]  /*0c40*/  LEA.HI R233, R233, R8, RZ, 0x1 ;  /* 0x00000008e9e97211 */ /* 0x000fe200078f08ff */
[----:B------:R-:W-:Y:S01]  /*0c50*/  ULDC.64 UR4, c[0x0][0x1a8] ;  /* 0x00006a0000047ab9 */ /* 0x000fe20000000a00 */
[----:B------:R-:W-:Y:S01]  /*0c60*/  SHF.R.S32.HI R0, RZ, 0x1f, R5 ;  /* 0x0000001fff007819 */ /* 0x000fe20000011405 */
[----:B------:R-:W-:Y:S01]  /*0c70*/  IMAD.SHL.U32 R246, R2, 0x8, RZ ;  /* 0x0000000802f67824 */ /* 0x000fe200078e00ff */
[----:B------:R-:W-:Y:S01]  /*0c80*/  LOP3.LUT R237, R237, 0x1c0, RZ, 0xc0, !PT ;  /* 0x000001c0eded7812 */ /* 0x000fe200078ec0ff */
[----:B------:R-:W-:Y:S01]  /*0c90*/  UIMAD UR4, UR19, UR4, URZ ;  /* 0x00000004130472a4 */ /* 0x000fe2000f8e023f */
[----:B------:R-:W-:Y:S01]  /*0ca0*/  LOP3.LUT R233, R233, 0xfffffffe, RZ, 0xc0, !PT ;  /* 0xfffffffee9e97812 */ /* 0x000fe200078ec0ff */
[----:B------:R-:W-:Y:S01]  /*0cb0*/  IMAD.WIDE R18, R19, 0x80, R248 ;  /* 0x0000008013127825 */ /* 0x000fe200078e02f8 */
[----:B------:R-:W-:Y:S01]  /*0cc0*/  LEA.HI R3, R0, R5, RZ, 0x3 ;  /* 0x0000000500037211 */ /* 0x000fe200078f18ff */
[----:B------:R-:W-:Y:S01]  /*0cd0*/  UIMAD UR4, UR24, UR5, UR4 ;  /* 0x00000005180472a4 */ /* 0x000fe2000f8e0204 */
[----:B------:R-:W-:Y:S01]  /*0ce0*/  LOP3.LUT R6, R237, 0x38, R246, 0xf8, !PT ;  /* 0x00000038ed067812 */ /* 0x000fe200078ef8f6 */
[----:B------:R-:W-:Y:S01]  /*0cf0*/  IMAD.IADD R233, R8, 0x1, -R233 ;  /* 0x0000000108e97824 */ /* 0x000fe200078e0ae9 */
[----:B------:R-:W-:-:S02]  /*0d00*/  SHF.R.U32.HI R237, RZ, 0x3, R237 ;  /* 0x00000003ffed7819 */ /* 0x000fc400000116ed */
[----:B------:R-:W-:Y:S01]  /*0d10*/  LOP3.LUT R8, R3, 0xfffffff8, RZ, 0xc0, !PT ;  /* 0xfffffff803087812 */ /* 0x000fe200078ec0ff */
[----:B------:R-:W-:Y:S01]  /*0d20*/  IMAD.SHL.U32 R9, R233, 0x8, RZ ;  /* 0x00000008e9097824 */ /* 0x000fe200078e00ff */
[----:B------:R-:W-:Y:S01]  /*0d30*/  LOP3.LUT R237, R6, R237, RZ, 0x3c, !PT ;  /* 0x000000ed06ed7212 */ /* 0x000fe200078e3cff */
[----:B------:R-:W-:Y:S01]  /*0d40*/  IMAD.SHL.U32 R3, R3, 0x40, RZ ;  /* 0x0000004003037824 */ /* 0x000fe200078e00ff */
[----:B------:R-:W-:Y:S01]  /*0d50*/  SHF.R.S32.HI R247, RZ, 0x1f, R246 ;  /* 0x0000001ffff77819 */ /* 0x000fe200000114f6 */
[----:B------:R-:W-:Y:S01]  /*0d60*/  IMAD.IADD R8, R5, 0x1, -R8 ;  /* 0x0000000105087824 */ /* 0x000fe200078e0a08 */
[----:B------:R-:W-:Y:S01]  /*0d70*/  IADD3 R6, P0, R246, UR6, RZ ;  /* 0x00000006f6067c10 */ /* 0x000fe2000ff1e0ff */
[----:B------:R-:W-:Y:S01]  /*0d80*/  IMAD R5, R249, c[0x0][0x198], RZ ;  /* 0x00006600f9057a24 */ /* 0x000fe200078e02ff */
[-C--:B------:R-:W-:Y:S01]  /*0d90*/  LEA.HI R0, R89, R4.reuse, RZ, 0x6 ;  /* 0x0000000459007211 */ /* 0x080fe200078f30ff */
[----:B------:R-:W-:Y:S01]  /*0da0*/  IMAD.WIDE.U32 R10, R248, c[0x0][0x1a0], R246 ;  /* 0x00006800f80a7a25 */ /* 0x000fe200078e00f6 */
[----:B------:R-:W-:Y:S01]  /*0db0*/  IADD3.X R7, R247, UR23, RZ, P0, !PT ;  /* 0x00000017f7077c10 */ /* 0x000fe200087fe4ff */
[----:B------:R-:W-:Y:S01]  /*0dc0*/  UIADD3 UR23, -UR16, UR18, URZ ;  /* 0x0000001210177290 */ /* 0x000fe2000fffe13f */
[----:B------:R-:W-:Y:S01]  /*0dd0*/  LOP3.LUT P3, RZ, R8, 0x4, RZ, 0xc0, !PT ;  /* 0x0000000408ff7812 */ /* 0x000fe2000786c0ff */
[----:B------:R-:W-:Y:S01]  /*0de0*/  IMAD.SHL.U32 R0, R0, 0x8, RZ ;  /* 0x0000000800007824 */ /* 0x000fe200078e00ff */
[C---:B------:R-:W-:Y:S01]  /*0df0*/  LOP3.LUT P2, RZ, R8.reuse, 0x2, RZ, 0xc0, !PT ;  /* 0x0000000208ff7812 */ /* 0x040fe2000784c0ff */
[----:B------:R-:W-:Y:S01]  /*0e00*/  IMAD.SHL.U32 R8, R8, 0x40, RZ ;  /* 0x0000004008087824 */ /* 0x000fe200078e00ff */
[----:B------:R-:W-:Y:S01]  /*0e10*/  ULDC.64 UR6, c[0x0][0x1b8] ;  /* 0x00006e0000067ab9 */ /* 0x000fe20000000a00 */
[----:B-1----:R-:W-:Y:S01]  /*0e20*/  IMAD.WIDE.U32 R14, R14, c[0x0][0x1a8], R6 ;  /* 0x00006a000e0e7a25 */ /* 0x002fe200078e0006 */
[----:B------:R-:W-:Y:S01]  /*0e30*/  LOP3.LUT R237, R237, 0xfffffe00, R0, 0xf8, !PT ;  /* 0xfffffe00eded7812 */ /* 0x000fe200078ef800 */
[----:B------:R-:W-:Y:S01]  /*0e40*/  UIMAD UR6, UR26, UR6, URZ ;  /* 0x000000061a0672a4 */ /* 0x000fe2000f8e023f */
[----:B------:R-:W-:Y:S01]  /*0e50*/  LOP3.LUT R8, R8, 0x1c0, RZ, 0xc0, !PT ;  /* 0x000001c008087812 */ /* 0x000fe200078ec0ff */
[----:B------:R-:W-:Y:S01]  /*0e60*/  IMAD R7, R249, c[0x0][0x1a0], RZ ;  /* 0x00006800f9077a24 */ /* 0x000fe200078e02ff */
[----:B------:R-:W-:Y:S01]  /*0e70*/  IADD3 R6, P0, R10, UR14, RZ ;  /* 0x0000000e0a067c10 */ /* 0x000fe2000ff1e0ff */
[----:B------:R-:W-:Y:S01]  /*0e80*/  IMAD.WIDE.U32 R12, R248, c[0x0][0x198], R246 ;  /* 0x00006600f80c7a25 */ /* 0x000fe200078e00f6 */
[----:B------:R-:W-:Y:S01]  /*0e90*/  LOP3.LUT R9, R8, 0x8, R9, 0xf8, !PT ;  /* 0x0000000808097812 */ /* 0x000fe200078ef809 */
[----:B------:R-:W-:Y:S01]  /*0ea0*/  UIMAD UR6, UR8, UR7, UR6 ;  /* 0x00000007080672a4 */ /* 0x000fe2000f8e0206 */
[----:B------:R-:W-:Y:S01]  /*0eb0*/  SHF.R.U32.HI R8, RZ, 0x3, R8 ;  /* 0x00000003ff087819 */ /* 0x000fe20000011608 */
[----:B------:R-:W-:Y:S01]  /*0ec0*/  IMAD R0, R248, c[0x0][0x1a4], R7 ;  /* 0x00006900f8007a24 */ /* 0x000fe200078e0207 */
[----:B------:R-:W-:Y:S01]  /*0ed0*/  IADD3 R242, P1, R12, UR12, RZ ;  /* 0x0000000c0cf27c10 */ /* 0x000fe2000ff3e0ff */
[----:B------:R-:W-:Y:S01]  /*0ee0*/  IMAD R5, R248, c[0x0][0x19c], R5 ;  /* 0x00006700f8057a24 */ /* 0x000fe200078e0205 */
        /* <DEDUP_REMOVED lines=63> */
.L_x_1024:
[----:B------:R-:W-:Y:S05]  /*12e0*/  BSYNC B0 ;  /* 0x0000000000007941 */ /* 0x000fea0003800000 */
.L_x_1023:
        /* <DEDUP_REMOVED lines=45> */
.L_x_1026:
[----:B------:R-:W-:Y:S05]  /*15c0*/  BSYNC B0 ;  /* 0x0000000000007941 */ /* 0x000fea0003800000 */
.L_x_1025:
        /* <DEDUP_REMOVED lines=45> */
.L_x_1028:
[----:B------:R-:W-:Y:S05]  /*18a0*/  BSYNC B0 ;  /* 0x0000000000007941 */ /* 0x000fea0003800000 */
.L_x_1027:
        /* <DEDUP_REMOVED lines=48> */
.L_x_1030:
[----:B------:R-:W-:Y:S05]  /*1bb0*/  BSYNC B0 ;  /* 0x0000000000007941 */ /* 0x000fea0003800000 */
.L_x_1029:
        /* <DEDUP_REMOVED lines=45> */
.L_x_1032:
[----:B------:R-:W-:Y:S05]  /*1e90*/  BSYNC B0 ;  /* 0x0000000000007941 */ /* 0x000fea0003800000 */
.L_x_1031:
        /* <DEDUP_REMOVED lines=42> */
.L_x_1034:
[----:B------:R-:W-:Y:S05]  /*2140*/  BSYNC B0 ;  /* 0x0000000000007941 */ /* 0x000fea0003800000 */
.L_x_1033:
        /* <DEDUP_REMOVED lines=18> */
[----:B-12---:R-:W-:-:S05]  /*2270*/  IMAD.U32 R14, RZ, RZ, UR6 ;  /* 0x00000006ff0e7e24 */ /* 0x006fca000f8e00ff */
        /* <DEDUP_REMOVED lines=19> */
[----:B-1----:R-:W-:Y:S01]  /*23b0*/  @P0 FMUL.FTZ R12, R13, R12 ;  /* 0x0000000c0d0c0220 */ /* 0x002fe20000410000 */
[----:B------:R-:W-:-:S03]  /*23c0*/  SHF.R.S32.HI R13, RZ, 0x1f, R10 ;  /* 0x0000001fff0d7819 */ /* 0x000fc6000001140a */
[----:B------:R1:W3:Y:S02]  /*23d0*/  @P0 R2UR UR19, R12 ;  /* 0x000000000c1303c2 */ /* 0x0002e400000e0000 */
[----:B-1----:R-:W-:Y:S01]  /*23e0*/  LEA.HI R12, R13, R10, RZ, 0x2 ;  /* 0x0000000a0d0c7211 */ /* 0x002fe200078f10ff */
[----:B------:R-:W-:Y:S01]  /*23f0*/  IMAD.MOV.U32 R10, RZ, RZ, R8 ;  /* 0x000000ffff0a7224 */ /* 0x000fe200078e0008 */
[----:B---3--:R-:W-:Y:S02]  /*2400*/  @UP1 UMOV UR4, UR19 ;  /* 0x0000001300041c82 */ /* 0x008fe40008000000 */
        /* <DEDUP_REMOVED lines=37> */
.L_x_1036:
[----:B--2---:R-:W-:Y:S05]  /*2660*/  BSYNC B0 ;  /* 0x0000000000007941 */ /* 0x004fea0003800000 */
.L_x_1035:
        /* <DEDUP_REMOVED lines=45> */
.L_x_1038:
[----:B------:R-:W-:Y:S05]  /*2940*/  BSYNC B0 ;  /* 0x0000000000007941 */ /* 0x000fea0003800000 */
.L_x_1037:
[C---:B-1----:R-:W-:Y:S01]  /*2950*/  IMAD.SHL.U32 R12, R2.reuse, 0x40, RZ ;  /* 0x00000040020c7824 */ /* 0x042fe200078e00ff */
[----:B------:R-:W-:Y:S01]  /*2960*/  R2P PR, R2, 0x6 ;  /* 0x0000000602007804 */ /* 0x000fe20000000000 */
[----:B------:R-:W-:Y:S01]  /*2970*/  IMAD.SHL.U32 R13, R248, 0x8, RZ ;  /* 0x00000008f80d7824 */ /* 0x000fe200078e00ff */
[----:B------:R-:W0:Y:S01]  /*2980*/  LDGDEPBAR ;  /* 0x00000000000079af */ /* 0x000e220000000000 */
[----:B------:R-:W-:Y:S01]  /*2990*/  IMAD R234, R89, 0x400, R0 ;  /* 0x0000040059ea7824 */ /* 0x000fe200078e0200 */
[----:B------:R-:W-:Y:S01]  /*29a0*/  LOP3.LUT R12, R12, 0x1c0, RZ, 0xc0, !PT ;  /* 0x000001c00c0c7812 */ /* 0x000fe200078ec0ff */
[----:B------:R-:W-:Y:S01]  /*29b0*/  IMAD.U32 R91, RZ, RZ, UR26 ;  /* 0x0000001aff5b7e24 */ /* 0x000fe2000f8e00ff */
[----:B------:R-:W-:Y:S01]  /*29c0*/  UISETP.GE.AND UP0, UPT, UR9, 0x2, UPT ;  /* 0x000000020900788c */ /* 0x000fe2000bf06270 */
[----:B------:R-:W-:Y:S01]  /*29d0*/  IMAD.SHL.U32 R234, R234, 0x2, RZ ;  /* 0x00000002eaea7824 */ /* 0x000fe200078e00ff */
[----:B------:R-:W-:Y:S01]  /*29e0*/  LOP3.LUT R6, R12, 0x8, R13, 0xf8, !PT ;  /* 0x000000080c067812 */ /* 0x000fe200078ef80d */
[----:B------:R-:W-:Y:S01]  /*29f0*/  IMAD R91, R91, 0x40, R236 ;  /* 0x000000405b5b7824 */ /* 0x000fe200078e02ec */
[----:B------:R-:W-:Y:S01]  /*2a00*/  SHF.R.U32.HI R13, RZ, 0x3, R12 ;  /* 0x00000003ff0d7819 */ /* 0x000fe2000001160c */
[--C-:B------:R-:W-:Y:S01]  /*2a10*/  IMAD R232, R7, 0x2, R234.reuse ;  /* 0x0000000207e87824 */ /* 0x100fe200078e02ea */
[----:B------:R-:W-:Y:S01]  /*2a20*/  LDSM.16.M88.4 R72, [R234] ;  /* 0x00000000ea48783b */ /* 0x000fe20000000200 */
[C---:B------:R-:W-:Y:S01]  /*2a30*/  IMAD R230, R5.reuse, 0x2, R234 ;  /* 0x0000000205e67824 */ /* 0x040fe200078e02ea */
[----:B------:R-:W-:Y:S01]  /*2a40*/  LOP3.LUT R6, R6, R13, RZ, 0x3c, !PT ;  /* 0x0000000d06067212 */ /* 0x000fe200078e3cff */
[----:B------:R-:W-:Y:S01]  /*2a50*/  IMAD R229, R5, 0x2, R232 ;  /* 0x0000000205e57824 */ /* 0x000fe200078e02e8 */
[----:B------:R-:W-:Y:S01]  /*2a60*/  LDSM.16.M88.4 R20, [R232] ;  /* 0x00000000e814783b */ /* 0x000fe20000000200 */
[----:B------:R-:W-:-:S02]  /*2a70*/  IADD3 R103, R91, 0x10, RZ ;  /* 0x000000105b677810 */ /* 0x000fc40007ffe0ff */
[----:B------:R-:W-:Y:S01]  /*2a80*/  IMAD R233, R233, 0x200, R6 ;  /* 0x00000200e9e97824 */ /* 0x000fe200078e0206 */
[----:B------:R-:W-:Y:S01]  /*2a90*/  LDSM.16.M88.4 R64, [R230] ;  /* 0x00000000e640783b */ /* 0x000fe20000000200 */
[----:B------:R-:W-:Y:S01]  /*2aa0*/  IADD3 R101, R91, 0x9, RZ ;  /* 0x000000095b657810 */ /* 0x000fe20007ffe0ff */
[----:B------:R-:W-:Y:S01]  /*2ab0*/  I2F R98, R103 ;  /* 0x0000006700627306 */ /* 0x000fe20000201400 */
[----:B------:R-:W-:Y:S01]  /*2ac0*/  IMAD.SHL.U32 R233, R233, 0x2, RZ ;  /* 0x00000002e9e97824 */ /* 0x000fe200078e00ff */
[C---:B------:R-:W-:Y:S02]  /*2ad0*/  IADD3 R105, R91.reuse, 0x11, RZ ;  /* 0x000000115b697810 */ /* 0x040fe40007ffe0ff */
[----:B------:R-:W-:Y:S02]  /*2ae0*/  IADD3 R107, R91, 0x18, RZ ;  /* 0x000000185b6b7810 */ /* 0x000fe40007ffe0ff */
[----:B------:R-:W1:Y:S01]  /*2af0*/  LDSM.16.M88.4 R44, [R233+0x10000] ;  /* 0x01000000e92c783b */ /* 0x000e620000000200 */
[C---:B------:R-:W-:Y:S01]  /*2b00*/  IADD3 R2, R233.reuse, 0x10000, RZ ;  /* 0x00010000e9027810 */ /* 0x040fe20007ffe0ff */
[----:B------:R-:W-:Y:S01]  /*2b10*/  I2F R96, R101 ;  /* 0x0000006500607306 */ /* 0x000fe20000201400 */
[----:B------:R-:W-:Y:S01]  /*2b20*/  IADD3 R231, R233, 0x10020, RZ ;  /* 0x00010020e9e77810 */ /* 0x000fe20007ffe0ff */
[----:B------:R-:W4:Y:S01]  /*2b30*/  LDSM.16.M88.4 R28, [R233+0x11000] ;  /* 0x01100000e91c783b */ /* 0x000f220000000200 */
[----:B------:R-:W-:Y:S01]  /*2b40*/  @P1 IADD3 R231, R2, -0x20, RZ ;  /* 0xffffffe002e71810 */ /* 0x000fe20007ffe0ff */
[----:B------:R-:W-:Y:S01]  /*2b50*/  IMAD.MOV.U32 R2, RZ, RZ, 0x40 ;  /* 0x00000040ff027424 */ /* 0x000fe200078e00ff */
[C---:B------:R-:W-:Y:S01]  /*2b60*/  IADD3 R99, R91.reuse, 0x8, RZ ;  /* 0x000000085b637810 */ /* 0x040fe20007ffe0ff */
[----:B------:R-:W5:Y:S01]  /*2b70*/  LDSM.16.M88.4 R36, [R233+0x10800] ;  /* 0x01080000e924783b */ /* 0x000f620000000200 */
[C---:B------:R-:W-:Y:S01]  /*2b80*/  IADD3 R115, R91.reuse, 0x28, RZ ;  /* 0x000000285b737810 */ /* 0x040fe20007ffe0ff */
[----:B------:R-:W-:Y:S01]  /*2b90*/  I2F R100, R105 ;  /* 0x0000006900647306 */ /* 0x000fe20000201400 */
[----:B------:R-:W-:Y:S01]  /*2ba0*/  SEL R2, R2, 0xffffffc0, !P2 ;  /* 0xffffffc002027807 */ /* 0x000fe20005000000 */
[----:B------:R-:W2:Y:S01]  /*2bb0*/  LDSM.16.M88.4 R24, [R233+0x11800] ;  /* 0x01180000e918783b */ /* 0x000ea20000000200 */
[----:B------:R-:W-:-:S02]  /*2bc0*/  IADD3 R97, R91, 0x1, RZ ;  /* 0x000000015b617810 */ /* 0x000fc40007ffe0ff */
[----:B------:R-:W-:Y:S01]  /*2bd0*/  IADD3 R119, R91, 0x30, RZ ;  /* 0x000000305b777810 */ /* 0x000fe20007ffe0ff */
[----:B------:R-:W3:Y:S01]  /*2be0*/  LDSM.16.M88.4 R60, [R231] ;  /* 0x00000000e73c783b */ /* 0x000ee20000000200 */
[----:B------:R-:W-:Y:S01]  /*2bf0*/  IMAD.IADD R227, R233, 0x1, R2 ;  /* 0x00000001e9e37824 */ /* 0x000fe200078e0202 */
[----:B------:R-:W-:Y:S01]  /*2c00*/  I2F R102, R107 ;  /* 0x0000006b00667306 */ /* 0x000fe20000201400 */
[----:B------:R-:W-:Y:S01]  /*2c10*/  IMAD.IADD R220, R2, 0x1, R231 ;  /* 0x0000000102dc7824 */ /* 0x000fe200078e02e7 */
[----:B---3--:R-:W3:Y:S01]  /*2c20*/  LDSM.16.M88.4 R16, [R231+0x1000] ;  /* 0x00100000e710783b */ /* 0x008ee20000000200 */
[----:B------:R-:W-:Y:S01]  /*2c30*/  IMAD.U32 R2, RZ, RZ, UR17 ;  /* 0x00000011ff027e24 */ /* 0x000fe2000f8e00ff */
[C---:B------:R-:W-:Y:S02]  /*2c40*/  IADD3 R113, R91.reuse, 0x21, RZ ;  /* 0x000000215b717810 */ /* 0x040fe40007ffe0ff */
[----:B------:R-:W2:Y:S01]  /*2c50*/  LDSM.16.M88.4 R56, [R231+0x800] ;  /* 0x00080000e738783b */ /* 0x000ea20000000200 */
[C---:B------:R-:W-:Y:S01]  /*2c60*/  IADD3 R109, R91.reuse, 0x19, RZ ;  /* 0x000000195b6d7810 */ /* 0x040fe20007ffe0ff */
[----:B------:R-:W-:Y:S01]  /*2c70*/  I2F R90, R99 ;  /* 0x00000063005a7306 */ /* 0x000fe20000201400 */
[C---:B------:R-:W-:Y:S01]  /*2c80*/  IADD3 R111, R91.reuse, 0x20, RZ ;  /* 0x000000205b6f7810 */ /* 0x040fe20007ffe0ff */
[----:B------:R-:W2:Y:S01]  /*2c90*/  LDSM.16.M88.4 R52, [R231+0x1800] ;  /* 0x00180000e734783b */ /* 0x000ea20000000200 */
[----:B------:R-:W-:-:S02]  /*2ca0*/  IADD3 R117, R91, 0x29, RZ ;  /* 0x000000295b757810 */ /* 0x000fc40007ffe0ff */
[C---:B------:R-:W-:Y:S01]  /*2cb0*/  IADD3 R121, R91.reuse, 0x38, RZ ;  /* 0x000000385b797810 */ /* 0x040fe20007ffe0ff */
[----:B------:R-:W2:Y:S01]  /*2cc0*/  LDSM.16.M88.4 R12, [R227+0x10000] ;  /* 0x01000000e30c783b */ /* 0x000ea20000000200 */
[----:B------:R-:W-:Y:S01]  /*2cd0*/  IADD3 R123, R91, 0x39, RZ ;  /* 0x000000395b7b7810 */ /* 0x000fe20007ffe0ff */
[----:B------:R-:W-:Y:S01]  /*2ce0*/  I2F R110, R115 ;  /* 0x00000073006e7306 */ /* 0x000fe20000201400 */
[C---:B------:R-:W-:Y:S01]  /*2cf0*/  IADD3 R223, R231.reuse, 0x800, RZ ;  /* 0x00000800e7df7810 */ /* 0x040fe20007ffe0ff */
[----:B------:R-:W-:Y:S01]  /*2d00*/  LDSM.16.M88.4 R68, [R227+0x11800] ;  /* 0x01180000e344783b */ /* 0x000fe20000000200 */
[C---:B------:R-:W-:Y:S02]  /*2d10*/  IADD3 R222, R231.reuse, 0x1000, RZ ;  /* 0x00001000e7de7810 */ /* 0x040fe40007ffe0ff */
[C---:B------:R-:W-:Y:S01]  /*2d20*/  IADD3 R221, R231.reuse, 0x1800, RZ ;  /* 0x00001800e7dd7810 */ /* 0x040fe20007ffe0ff */
[----:B-1----:R-:W-:Y:S01]  /*2d30*/  HMMA.16816.F32.BF16 R48, R72, R44, RZ ;  /* 0x0000002c4830723c */ /* 0x002fe200000418ff */
[----:B------:R-:W-:Y:S01]  /*2d40*/  LDSM.16.M88.4 R80, [R233+0x12800] ;  /* 0x01280000e950783b */ /* 0x000fe20000000200 */
[----:B------:R-:W-:Y:S01]  /*2d50*/  I2F R88, R97 ;  /* 0x0000006100587306 */ /* 0x000fe20000201400 */
[----:B------:R-:W-:-:S02]  /*2d60*/  IADD3 R219, R231, 0x2000, RZ ;  /* 0x00002000e7db7810 */ /* 0x000fc40007ffe0ff */
[----:B------:R-:W-:Y:S01]  /*2d70*/  LDSM.16.M88.4 R84, [R231+0x2800] ;  /* 0x00280000e754783b */ /* 0x000fe20000000200 */
[C---:B------:R-:W-:Y:S02]  /*2d80*/  IADD3 R218, R231.reuse, 0x2800, RZ ;  /* 0x00002800e7da7810 */ /* 0x040fe40007ffe0ff */
[C---:B----4-:R-:W-:Y:S01]  /*2d90*/  HMMA.16816.F32.BF16 R32, R72.reuse, R28, RZ ;  /* 0x0000001c4820723c */ /* 0x050fe200000418ff */
[C---:B------:R-:W-:Y:S01]  /*2da0*/  IADD3 R217, R231.reuse, 0x3000, RZ ;  /* 0x00003000e7d97810 */ /* 0x040fe20007ffe0ff */
[----:B------:R-:W-:Y:S01]  /*2db0*/  I2F R108, R113 ;  /* 0x00000071006c7306 */ /* 0x000fe20000201400 */
[C---:B------:R-:W-:Y:S02]  /*2dc0*/  IADD3 R216, R231.reuse, 0x3800, RZ ;  /* 0x00003800e7d87810 */ /* 0x040fe40007ffe0ff */
[C---:B------:R-:W-:Y:S02]  /*2dd0*/  IADD3 R215, R231.reuse, 0x4000, RZ ;  /* 0x00004000e7d77810 */ /* 0x040fe40007ffe0ff */
[C---:B------:R-:W-:Y:S01]  /*2de0*/  IADD3 R214, R231.reuse, 0x4800, RZ ;  /* 0x00004800e7d67810 */ /* 0x040fe20007ffe0ff */
[----:B------:R-:W-:Y:S01]  /*2df0*/  HMMA.16816.F32.BF16 R44, R72, R46, RZ ;  /* 0x0000002e482c723c */ /* 0x000fe200000418ff */
[C---:B------:R-:W-:Y:S01]  /*2e00*/  IADD3 R213, R231.reuse, 0x5000, RZ ;  /* 0x00005000e7d57810 */ /* 0x040fe20007ffe0ff */
[----:B------:R-:W-:Y:S01]  /*2e10*/  I2F R104, R109 ;  /* 0x0000006d00687306 */ /* 0x000fe20000201400 */
[----:B------:R-:W-:-:S02]  /*2e20*/  IADD3 R212, R231, 0x5800, RZ ;  /* 0x00005800e7d47810 */ /* 0x000fc40007ffe0ff */
[C---:B------:R-:W-:Y:S02]  /*2e30*/  IADD3 R211, R231.reuse, 0x6000, RZ ;  /* 0x00006000e7d37810 */ /* 0x040fe40007ffe0ff */
[C---:B------:R-:W-:Y:S01]  /*2e40*/  IADD3 R210, R231.reuse, 0x6800, RZ ;  /* 0x00006800e7d27810 */ /* 0x040fe20007ffe0ff */
[----:B------:R-:W-:Y:S01]  /*2e50*/  HMMA.16816.F32.BF16 R28, R72, R30, RZ ;  /* 0x0000001e481c723c */ /* 0x000fe200000418ff */
[C---:B------:R-:W-:Y:S01]  /*2e60*/  IADD3 R209, R231.reuse, 0x7000, RZ ;  /* 0x00007000e7d17810 */ /* 0x040fe20007ffe0ff */
[----:B------:R-:W-:Y:S01]  /*2e70*/  I2F R106, R111 ;  /* 0x0000006f006a7306 */ /* 0x000fe20000201400 */
[----:B------:R-:W-:-:S05]  /*2e80*/  IADD3 R208, R231, 0x7800, RZ ;  /* 0x00007800e7d07810 */ /* 0x000fca0007ffe0ff */
[C---:B-----5:R-:W-:Y:S02]  /*2e90*/  HMMA.16816.F32.BF16 R40, R72.reuse, R36, RZ ;  /* 0x000000244828723c */ /* 0x060fe400000418ff */
[----:B------:R-:W-:Y:S06]  /*2ea0*/  I2F R112, R117 ;  /* 0x0000007500707306 */ /* 0x000fec0000201400 */
[C---:B------:R-:W-:Y:S02]  /*2eb0*/  HMMA.16816.F32.BF16 R36, R72.reuse, R38, RZ ;  /* 0x000000264824723c */ /* 0x040fe400000418ff */
[----:B------:R-:W-:Y:S06]  /*2ec0*/  I2F R6, R91 ;  /* 0x0000005b00067306 */ /* 0x000fec0000201400 */
[C---:B--2---:R-:W-:Y:S02]  /*2ed0*/  HMMA.16816.F32.BF16 R76, R72.reuse, R24, RZ ;  /* 0x00000018484c723c */ /* 0x044fe400000418ff */
[----:B------:R-:W-:Y:S06]  /*2ee0*/  I2F R114, R123 ;  /* 0x0000007b00727306 */ /* 0x000fec0000201400 */
[----:B------:R-:W-:Y:S01]  /*2ef0*/  HMMA.16816.F32.BF16 R72, R72, R26, RZ ;  /* 0x0000001a4848723c */ /* 0x000fe200000418ff */
[----:B------:R-:W1:Y:S07]  /*2f00*/  LDSM.16.M88.4 R24, [R227+0x10800] ;  /* 0x01080000e318783b */ /* 0x000e6e0000000200 */
[C---:B------:R-:W-:Y:S08]  /*2f10*/  HMMA.16816.F32.BF16 R48, R20.reuse, R60, R48 ;  /* 0x0000003c1430723c */ /* 0x040ff00000041830 */
[C---:B------:R-:W-:Y:S01]  /*2f20*/  HMMA.16816.F32.BF16 R44, R20.reuse, R62, R44 ;  /* 0x0000003e142c723c */ /* 0x040fe2000004182c */
[----:B------:R-:W-:Y:S07]  /*2f30*/  LDSM.16.M88.4 R60, [R220] ;  /* 0x00000000dc3c783b */ /* 0x000fee0000000200 */
        /* <DEDUP_REMOVED lines=8> */
[----:B------:R-:W-:Y:S04]  /*2fc0*/  LDSM.16.M88.4 R20, [R229] ;  /* 0x00000000e514783b */ /* 0x000fe80000000200 */
[----:B------:R-:W3:Y:S03]  /*2fd0*/  LDSM.16.M88.4 R52, [R220+0x800] ;  /* 0x00080000dc34783b */ /* 0x000ee60000000200 */
        /* <DEDUP_REMOVED lines=11> */
[----:B------:R-:W5:Y:S04]  /*3090*/  LDSM.16.M88.4 R68, [R233+0x13000] ;  /* 0x01300000e944783b */ /* 0x000f680000000200 */
[----:B------:R-:W1:Y:S03]  /*30a0*/  LDSM.16.M88.4 R64, [R233+0x13800] ;  /* 0x01380000e940783b */ /* 0x000e660000000200 */
[C---:B---3--:R-:W-:Y:S08]  /*30b0*/  HMMA.16816.F32.BF16 R40, R20.reuse, R52, R40 ;  /* 0x000000341428723c */ /* 0x048ff00000041828 */
[C---:B------:R-:W-:Y:S01]  /*30c0*/  HMMA.16816.F32.BF16 R36, R20.reuse, R54, R36 ;  /* 0x000000361424723c */ /* 0x040fe20000041824 */
[----:B------:R-:W3:Y:S07]  /*30d0*/  LDSM.16.M88.4 R52, [R232+0x4000] ;  /* 0x00400000e834783b */ /* 0x000eee0000000200 */
        /* <DEDUP_REMOVED lines=16> */
[C---:B-----5:R-:W-:Y:S08]  /*31e0*/  HMMA.16816.F32.BF16 R32, R24.reuse, R68, R32 ;  /* 0x000000441820723c */ /* 0x060ff00000041820 */
[C---:B------:R-:W-:Y:S01]  /*31f0*/  HMMA.16816.F32.BF16 R28, R24.reuse, R70, R28 ;  /* 0x00000046181c723c */ /* 0x040fe2000004181c */
[----:B------:R-:W2:Y:S07]  /*3200*/  LDSM.16.M88.4 R68, [R227+0x13000] ;  /* 0x01300000e344783b */ /* 0x000eae0000000200 */
[C---:B------:R-:W-:Y:S08]  /*3210*/  HMMA.16816.F32.BF16 R76, R24.reuse, R64, R76 ;  /* 0x00000040184c723c */ /* 0x040ff0000004184c */
[----:B------:R-:W-:Y:S01]  /*3220*/  HMMA.16816.F32.BF16 R72, R24, R66, R72 ;  /* 0x000000421848723c */ /* 0x000fe20000041848 */
[----:B------:R-:W5:Y:S04]  /*3230*/  LDSM.16.M88.4 R64, [R227+0x13800] ;  /* 0x01380000e340783b */ /* 0x000f680000000200 */
[----:B------:R-:W-:Y:S03]  /*3240*/  LDSM.16.M88.4 R24, [R229+0x4000] ;  /* 0x00400000e518783b */ /* 0x000fe60000000200 */
[C---:B---3--:R-:W-:Y:S08]  /*3250*/  HMMA.16816.F32.BF16 R40, R52.reuse, R84, R40 ;  /* 0x000000543428723c */ /* 0x048ff00000041828 */
[C---:B------:R-:W-:Y:S01]  /*3260*/  HMMA.16816.F32.BF16 R36, R52.reuse, R86, R36 ;  /* 0x000000563424723c */ /* 0x040fe20000041824 */
[----:B------:R-:W-:Y:S07]  /*3270*/  LDSM.16.M88.4 R84, [R234+0x8000] ;  /* 0x00800000ea54783b */ /* 0x000fee0000000200 */
[C---:B----4-:R-:W-:Y:S08]  /*3280*/  HMMA.16816.F32.BF16 R48, R52.reuse, R12, R48 ;  /* 0x0000000c3430723c */ /* 0x050ff00000041830 */
[C---:B------:R-:W-:Y:S01]  /*3290*/  HMMA.16816.F32.BF16 R44, R52.reuse, R14, R44 ;  /* 0x0000000e342c723c */ /* 0x040fe2000004182c */
[----:B------:R-:W-:Y:S07]  /*32a0*/  LDSM.16.M88.4 R12, [R220+0x2000] ;  /* 0x00200000dc0c783b */ /* 0x000fee0000000200 */
        /* <DEDUP_REMOVED lines=15> */
[----:B------:R-:W-:Y:S07]  /*33a0*/  LDSM.16.M88.4 R68, [R232+0x8000] ;  /* 0x00800000e844783b */ /* 0x000fee0000000200 */
[C---:B-----5:R-:W-:Y:S08]  /*33b0*/  HMMA.16816.F32.BF16 R76, R16.reuse, R64, R76 ;  /* 0x00000040104c723c */ /* 0x060ff0000004184c */
[----:B------:R-:W-:Y:S01]  /*33c0*/  HMMA.16816.F32.BF16 R72, R16, R66, R72 ;  /* 0x000000421048723c */ /* 0x000fe20000041848 */
[----:B------:R-:W1:Y:S04]  /*33d0*/  LDSM.16.M88.4 R16, [R233+0x14800] ;  /* 0x01480000e910783b */ /* 0x000e680000000200 */
[----:B------:R-:W-:Y:S03]  /*33e0*/  LDSM.16.M88.4 R64, [R231+0x4000] ;  /* 0x00400000e740783b */ /* 0x000fe60000000200 */
[C---:B---3--:R-:W-:Y:S08]  /*33f0*/  HMMA.16816.F32.BF16 R40, R24.reuse, R60, R40 ;  /* 0x0000003c1828723c */ /* 0x048ff00000041828 */
[C---:B------:R-:W-:Y:S01]  /*3400*/  HMMA.16816.F32.BF16 R36, R24.reuse, R62, R36 ;  /* 0x0000003e1824723c */ /* 0x040fe20000041824 */
[----:B------:R-:W-:Y:S07]  /*3410*/  LDSM.16.M88.4 R60, [R231+0x4800] ;  /* 0x00480000e73c783b */ /* 0x000fee0000000200 */
[C---:B------:R-:W-:Y:S08]  /*3420*/  HMMA.16816.F32.BF16 R48, R24.reuse, R12, R48 ;  /* 0x0000000c1830723c */ /* 0x040ff00000041830 */
[C---:B------:R-:W-:Y:S01]  /*3430*/  HMMA.16816.F32.BF16 R44, R24.reuse, R14, R44 ;  /* 0x0000000e182c723c */ /* 0x040fe2000004182c */
[----:B------:R-:W2:Y:S07]  /*3440*/  LDSM.16.M88.4 R12, [R233+0x15000] ;  /* 0x01500000e90c783b */ /* 0x000eae0000000200 */
[C---:B----4-:R-:W-:Y:S08]  /*3450*/  HMMA.16816.F32.BF16 R32, R24.reuse, R56, R32 ;  /* 0x000000381820723c */ /* 0x050ff00000041820 */
[----:B------:R-:W-:Y:S01]  /*3460*/  HMMA.16816.F32.BF16 R28, R24, R58, R28 ;  /* 0x0000003a181c723c */ /* 0x000fe2000004181c */
[----:B------:R-:W3:Y:S07]  /*3470*/  LDSM.16.M88.4 R56, [R231+0x5000] ;  /* 0x00500000e738783b */ /* 0x000eee0000000200 */
[C---:B-1----:R-:W-:Y:S08]  /*3480*/  HMMA.16816.F32.BF16 R40, R84.reuse, R16, R40 ;  /* 0x000000105428723c */ /* 0x042ff00000041828 */
[----:B------:R-:W-:Y:S01]  /*3490*/  HMMA.16816.F32.BF16 R36, R84, R18, R36 ;  /* 0x000000125424723c */ /* 0x000fe20000041824 */
[----:B------:R-:W-:Y:S07]  /*34a0*/  LDSM.16.M88.4 R16, [R227+0x14800] ;  /* 0x01480000e310783b */ /* 0x000fee0000000200 */
[C---:B------:R-:W-:Y:S08]  /*34b0*/  HMMA.16816.F32.BF16 R76, R24.reuse, R52, R76 ;  /* 0x00000034184c723c */ /* 0x040ff0000004184c */
[----:B------:R-:W-:Y:S01]  /*34c0*/  HMMA.16816.F32.BF16 R72, R24, R54, R72 ;  /* 0x000000361848723c */ /* 0x000fe20000041848 */
[----:B------:R-:W1:Y:S04]  /*34d0*/  LDSM.16.M88.4 R24, [R230+0x8000] ;  /* 0x00800000e618783b */ /* 0x000e680000000200 */
[----:B------:R-:W-:Y:S03]  /*34e0*/  LDSM.16.M88.4 R52, [R231+0x5800] ;  /* 0x00580000e734783b */ /* 0x000fe60000000200 */
[C---:B------:R-:W-:Y:S08]  /*34f0*/  HMMA.16816.F32.BF16 R48, R84.reuse, R20, R48 ;  /* 0x000000145430723c */ /* 0x040ff00000041830 */
[C---:B------:R-:W-:Y:S01]  /*3500*/  HMMA.16816.F32.BF16 R44, R84.reuse, R22, R44 ;  /* 0x00000016542c723c */ /* 0x040fe2000004182c */
[----:B------:R-:W4:Y:S07]  /*3510*/  LDSM.16.M88.4 R20, [R227+0x14000] ;  /* 0x01400000e314783b */ /* 0x000f2e0000000200 */
[C---:B--2---:R-:W-:Y:S08]  /*3520*/  HMMA.16816.F32.BF16 R32, R84.reuse, R12, R32 ;  /* 0x0000000c5420723c */ /* 0x044ff00000041820 */
[----:B------:R-:W-:Y:S01]  /*3530*/  HMMA.16816.F32.BF16 R28, R84, R14, R28 ;  /* 0x0000000e541c723c */ /* 0x000fe2000004181c */
[----:B------:R-:W2:Y:S07]  /*3540*/  LDSM.16.M88.4 R12, [R227+0x15000] ;  /* 0x01500000e30c783b */ /* 0x000eae0000000200 */
[C---:B------:R-:W-:Y:S08]  /*3550*/  HMMA.16816.F32.BF16 R40, R68.reuse, R60, R40 ;  /* 0x0000003c4428723c */ /* 0x040ff00000041828 */
[C---:B------:R-:W-:Y:S01]  /*3560*/  HMMA.16816.F32.BF16 R36, R68.reuse, R62, R36 ;  /* 0x0000003e4424723c */ /* 0x040fe20000041824 */
[----:B------:R-:W-:Y:S07]  /*3570*/  LDSM.16.M88.4 R60, [R220+0x4000] ;  /* 0x00400000dc3c783b */ /* 0x000fee0000000200 */
[C---:B------:R-:W-:Y:S08]  /*3580*/  HMMA.16816.F32.BF16 R48, R68.reuse, R64, R48 ;  /* 0x000000404430723c */ /* 0x040ff00000041830 */
[----:B------:R-:W-:Y:S01]  /*3590*/  HMMA.16816.F32.BF16 R44, R68, R66, R44 ;  /* 0x00000042442c723c */ /* 0x000fe2000004182c */
[----:B------:R-:W5:Y:S07]  /*35a0*/  LDSM.16.M88.4 R64, [R229+0x8000] ;  /* 0x00800000e540783b */ /* 0x000f6e0000000200 */
[C---:B------:R-:W-:Y:S08]  /*35b0*/  HMMA.16816.F32.BF16 R76, R84.reuse, R80, R76 ;  /* 0x00000050544c723c */ /* 0x040ff0000004184c */
[----:B------:R-:W-:Y:S01]  /*35c0*/  HMMA.16816.F32.BF16 R72, R84, R82, R72 ;  /* 0x000000525448723c */ /* 0x000fe20000041848 */
[----:B------:R-:W-:Y:S07]  /*35d0*/  LDSM.16.M88.4 R84, [R233+0x17000] ;  /* 0x01700000e954783b */ /* 0x000fee0000000200 */
[C---:B---3--:R-:W-:Y:S08]  /*35e0*/  HMMA.16816.F32.BF16 R32, R68.reuse, R56, R32 ;  /* 0x000000384420723c */ /* 0x048ff00000041820 */
[----:B------:R-:W-:Y:S01]  /*35f0*/  HMMA.16816.F32.BF16 R28, R68, R58, R28 ;  /* 0x0000003a441c723c */ /* 0x000fe2000004181c */
[----:B------:R-:W-:Y:S07]  /*3600*/  LDSM.16.M88.4 R56, [R227+0x15800] ;  /* 0x01580000e338783b */ /* 0x000fee0000000200 */
[C---:B-1----:R-:W-:Y:S08]  /*3610*/  HMMA.16816.F32.BF16 R40, R24.reuse, R16, R40 ;  /* 0x000000101828723c */ /* 0x042ff00000041828 */
[C---:B------:R-:W-:Y:S01]  /*3620*/  HMMA.16816.F32.BF16 R36, R24.reuse, R18, R36 ;  /* 0x000000121824723c */ /* 0x040fe20000041824 */
[----:B------:R-:W1:Y:S07]  /*3630*/  LDSM.16.M88.4 R16, [R220+0x4800] ;  /* 0x00480000dc10783b */ /* 0x000e6e0000000200 */
[C---:B----4-:R-:W-:Y:S08]  /*3640*/  HMMA.16816.F32.BF16 R48, R24.reuse, R20, R48 ;  /* 0x000000141830723c */ /* 0x050ff00000041830 */
[----:B------:R-:W-:Y:S01]  /*3650*/  HMMA.16816.F32.BF16 R44, R24, R22, R44 ;  /* 0x00000016182c723c */ /* 0x000fe2000004182c */
[----:B------:R-:W-:Y:S07]  /*3660*/  LDSM.16.M88.4 R20, [R234+0xc000] ;  /* 0x00c00000ea14783b */ /* 0x000fee0000000200 */
[C---:B------:R-:W-:Y:S08]  /*3670*/  HMMA.16816.F32.BF16 R76, R68.reuse, R52, R76 ;  /* 0x00000034444c723c */ /* 0x040ff0000004184c */
[----:B------:R-:W-:Y:S01]  /*3680*/  HMMA.16816.F32.BF16 R72, R68, R54, R72 ;  /* 0x000000364448723c */ /* 0x000fe20000041848 */
[----:B------:R-:W-:Y:S07]  /*3690*/  LDSM.16.M88.4 R52, [R220+0x5000] ;  /* 0x00500000dc34783b */ /* 0x000fee0000000200 */
[C---:B--2---:R-:W-:Y:S08]  /*36a0*/  HMMA.16816.F32.BF16 R32, R24.reuse, R12, R32 ;  /* 0x0000000c1820723c */ /* 0x044ff00000041820 */
[----:B------:R-:W-:Y:S01]  /*36b0*/  HMMA.16816.F32.BF16 R28, R24, R14, R28 ;  /* 0x0000000e181c723c */ /* 0x000fe2000004181c */
[----:B------:R-:W2:Y:S07]  /*36c0*/  LDSM.16.M88.4 R12, [R233+0x16000] ;  /* 0x01600000e90c783b */ /* 0x000eae0000000200 */
[C---:B-----5:R-:W-:Y:S08]  /*36d0*/  HMMA.16816.F32.BF16 R48, R64.reuse, R60, R48 ;  /* 0x0000003c4030723c */ /* 0x060ff00000041830 */
[C---:B------:R-:W-:Y:S01]  /*36e0*/  HMMA.16816.F32.BF16 R60, R64.reuse, R62, R44 ;  /* 0x0000003e403c723c */ /* 0x040fe2000004182c */
[----:B------:R-:W-:Y:S07]  /*36f0*/  LDSM.16.M88.4 R44, [R232+0xc000] ;  /* 0x00c00000e82c783b */ /* 0x000fee0000000200 */
[C---:B-1----:R-:W-:Y:S08]  /*3700*/  HMMA.16816.F32.BF16 R40, R64.reuse, R16, R40 ;  /* 0x000000104028723c */ /* 0x042ff00000041828 */
[----:B------:R-:W-:Y:S01]  /*3710*/  HMMA.16816.F32.BF16 R36, R64, R18, R36 ;  /* 0x000000124024723c */ /* 0x000fe20000041824 */
[----:B------:R-:W1:Y:S07]  /*3720*/  LDSM.16.M88.4 R16, [R233+0x16800] ;  /* 0x01680000e910783b */ /* 0x000e6e0000000200 */
[C---:B------:R-:W-:Y:S08]  /*3730*/  HMMA.16816.F32.BF16 R76, R24.reuse, R56, R76 ;  /* 0x00000038184c723c */ /* 0x040ff0000004184c */
[----:B------:R-:W-:Y:S01]  /*3740*/  HMMA.16816.F32.BF16 R72, R24, R58, R72 ;  /* 0x0000003a1848723c */ /* 0x000fe20000041848 */
[----:B------:R-:W3:Y:S04]  /*3750*/  LDSM.16.M88.4 R24, [R231+0x6000] ;  /* 0x00600000e718783b */ /* 0x000ee80000000200 */
[----:B------:R-:W-:Y:S03]  /*3760*/  LDSM.16.M88.4 R56, [R227+0x16000] ;  /* 0x01600000e338783b */ /* 0x000fe60000000200 */
[C---:B--2---:R-:W-:Y:S08]  /*3770*/  HMMA.16816.F32.BF16 R48, R20.reuse, R12, R48 ;  /* 0x0000000c1430723c */ /* 0x044ff00000041830 */
[----:B------:R-:W-:Y:S01]  /*3780*/  HMMA.16816.F32.BF16 R60, R20, R14, R60 ;  /* 0x0000000e143c723c */ /* 0x000fe2000004183c */
[----:B------:R-:W2:Y:S07]  /*3790*/  LDSM.16.M88.4 R12, [R231+0x6800] ;  /* 0x00680000e70c783b */ /* 0x000eae0000000200 */
[----:B------:R-:W-:Y:S01]  /*37a0*/  HMMA.16816.F32.BF16 R68, R64, R52, R32 ;  /* 0x000000344044723c */ /* 0x000fe20000041820 */
[----:B------:R-:W4:Y:S07]  /*37b0*/  LDSM.16.M88.4 R32, [R230+0xc000] ;  /* 0x00c00000e620783b */ /* 0x000f2e0000000200 */
[C---:B-1----:R-:W-:Y:S08]  /*37c0*/  HMMA.16816.F32.BF16 R40, R20.reuse, R16, R40 ;  /* 0x000000101428723c */ /* 0x042ff00000041828 */
[----:B------:R-:W-:Y:S01]  /*37d0*/  HMMA.16816.F32.BF16 R36, R20, R18, R36 ;  /* 0x000000121424723c */ /* 0x000fe20000041824 */
[----:B------:R-:W-:Y:S07]  /*37e0*/  LDSM.16.M88.4 R16, [R220+0x5800] ;  /* 0x00580000dc10783b */ /* 0x000fee0000000200 */
[C---:B---3--:R-:W-:Y:S08]  /*37f0*/  HMMA.16816.F32.BF16 R48, R44.reuse, R24, R48 ;  /* 0x000000182c30723c */ /* 0x048ff00000041830 */
[C---:B------:R-:W-:Y:S01]  /*3800*/  HMMA.16816.F32.BF16 R60, R44.reuse, R26, R60 ;  /* 0x0000001a2c3c723c */ /* 0x040fe2000004183c */
[----:B------:R-:W1:Y:S07]  /*3810*/  LDSM.16.M88.4 R24, [R227+0x16800] ;  /* 0x01680000e318783b */ /* 0x000e6e0000000200 */
[C---:B--2---:R-:W-:Y:S08]  /*3820*/  HMMA.16816.F32.BF16 R40, R44.reuse, R12, R40 ;  /* 0x0000000c2c28723c */ /* 0x044ff00000041828 */
[----:B------:R-:W-:Y:S01]  /*3830*/  HMMA.16816.F32.BF16 R36, R44, R14, R36 ;  /* 0x0000000e2c24723c */ /* 0x000fe20000041824 */
[----:B------:R-:W-:Y:S07]  /*3840*/  LDSM.16.M88.4 R12, [R227+0x17000] ;  /* 0x01700000e30c783b */ /* 0x000fee0000000200 */
[----:B------:R-:W-:Y:S01]  /*3850*/  HMMA.16816.F32.BF16 R80, R64, R54, R28 ;  /* 0x000000364050723c */ /* 0x000fe2000004181c */
[----:B------:R-:W-:Y:S04]  /*3860*/  LDSM.16.M88.4 R28, [R229+0xc000] ;  /* 0x00c00000e51c783b */ /* 0x000fe80000000200 */
[----:B------:R-:W2:Y:S03]  /*3870*/  LDSM.16.M88.4 R52, [R220+0x6000] ;  /* 0x00600000dc34783b */ /* 0x000ea60000000200 */
[C---:B----4-:R-:W-:Y:S08]  /*3880*/  HMMA.16816.F32.BF16 R48, R32.reuse, R56, R48 ;  /* 0x000000382030723c */ /* 0x050ff00000041830 */
[C---:B------:R-:W-:Y:S01]  /*3890*/  HMMA.16816.F32.BF16 R60, R32.reuse, R58, R60 ;  /* 0x0000003a203c723c */ /* 0x040fe2000004183c */
[----:B------:R-:W-:Y:S07]  /*38a0*/  LDSM.16.M88.4 R56, [R231+0x7000] ;  /* 0x00700000e738783b */ /* 0x000fee0000000200 */
[C---:B-1----:R-:W-:Y:S08]  /*38b0*/  HMMA.16816.F32.BF16 R40, R32.reuse, R24, R40 ;  /* 0x000000182028723c */ /* 0x042ff00000041828 */
[----:B------:R-:W-:Y:S01]  /*38c0*/  HMMA.16816.F32.BF16 R36, R32, R26, R36 ;  /* 0x0000001a2024723c */ /* 0x000fe20000041824 */
[----:B------:R-:W1:Y:S07]  /*38d0*/  LDSM.16.M88.4 R24, [R233+0x17800] ;  /* 0x01780000e918783b */ /* 0x000e6e0000000200 */
[----:B------:R-:W-:Y:S08]  /*38e0*/  HMMA.16816.F32.BF16 R76, R64, R16, R76 ;  /* 0x00000010404c723c */ /* 0x000ff0000004184c */
[C---:B------:R-:W-:Y:S01]  /*38f0*/  HMMA.16816.F32.BF16 R92, R20.reuse, R84, R68 ;  /* 0x00000054145c723c */ /* 0x040fe20000041844 */
[----:B------:R-:W-:Y:S01]  /*3900*/  LDSM.16.M88.4 R68, [R220+0x6800] ;  /* 0x00680000dc44783b */ /* 0x000fe20000000200 */
[----:B------:R-:W-:Y:S05]  /*3910*/  I2F R84, R121 ;  /* 0x0000007900547306 */ /* 0x000fea0000201400 */
[----:B------:R-:W-:Y:S01]  /*3920*/  IADD3 R85, R91, 0x31, RZ ;  /* 0x000000315b557810 */ /* 0x000fe20007ffe0ff */
[----:B------:R-:W-:Y:S08]  /*3930*/  HMMA.16816.F32.BF16 R80, R20, R86, R80 ;  /* 0x000000561450723c */ /* 0x000ff00000041850 */
[----:B------:R-:W-:Y:S01]  /*3940*/  HMMA.16816.F32.BF16 R72, R64, R18, R72 ;  /* 0x000000124048723c */ /* 0x000fe20000041848 */
[----:B------:R-:W3:Y:S07]  /*3950*/  LDSM.16.M88.4 R16, [R231+0x7800] ;  /* 0x00780000e710783b */ /* 0x000eee0000000200 */
[----:B--2---:R-:W-:Y:S01]  /*3960*/  HMMA.16816.F32.BF16 R48, R28, R52, R48 ;  /* 0x000000341c30723c */ /* 0x004fe20000041830 */
[----:B------:R-:W-:Y:S07]  /*3970*/  I2F R52, R119 ;  /* 0x0000007700347306 */ /* 0x000fee0000201400 */
[----:B-1----:R-:W-:Y:S01]  /*3980*/  HMMA.16816.F32.BF16 R76, R20, R24, R76 ;  /* 0x00000018144c723c */ /* 0x002fe2000004184c */
[----:B------:R-:W-:Y:S07]  /*3990*/  I2F R53, R85 ;  /* 0x0000005500357306 */ /* 0x000fee0000201400 */
[C---:B------:R-:W-:Y:S08]  /*39a0*/  HMMA.16816.F32.BF16 R92, R44.reuse, R56, R92 ;  /* 0x000000382c5c723c */ /* 0x040ff0000004185c */
[----:B------:R-:W-:Y:S01]  /*39b0*/  HMMA.16816.F32.BF16 R80, R44, R58, R80 ;  /* 0x0000003a2c50723c */ /* 0x000fe20000041850 */
[----:B------:R-:W-:-:S02]  /*39c0*/  FMUL.FTZ R48, R48, c[0x0][0x2ec] ;  /* 0x0000bb0030307a20 */ /* 0x000fc40000410000 */
[----:B------:R-:W-:Y:S02]  /*39d0*/  FMUL.FTZ R49, R49, c[0x0][0x2ec] ;  /* 0x0000bb0031317a20 */ /* 0x000fe40000410000 */
[----:B------:R-:W-:Y:S02]  /*39e0*/  FMUL.FTZ R57, R50, c[0x0][0x2ec] ;  /* 0x0000bb0032397a20 */ /* 0x000fe40000410000 */
[----:B------:R-:W1:Y:S01]  /*39f0*/  MUFU.TANH R125, R49 ;  /* 0x00000031007d7308 */ /* 0x000e620000002400 */
[----:B------:R-:W-:Y:S01]  /*3a00*/  HMMA.16816.F32.BF16 R72, R20, R26, R72 ;  /* 0x0000001a1448723c */ /* 0x000fe20000041848 */
[----:B------:R-:W2:Y:S01]  /*3a10*/  LDSM.16.M88.4 R20, [R227+0x17800] ;  /* 0x01780000e314783b */ /* 0x000ea20000000200 */
[----:B------:R-:W-:-:S05]  /*3a20*/  FMUL.FTZ R127, R51, c[0x0][0x2ec] ;  /* 0x0000bb00337f7a20 */ /* 0x000fca0000410000 */
[----:B------:R-:W-:Y:S01]  /*3a30*/  MUFU.TANH R57, R57 ;  /* 0x0000003900397308 */ /* 0x000fe20000002400 */
[----:B---3--:R-:W-:Y:S07]  /*3a40*/  HMMA.16816.F32.BF16 R76, R44, R16, R76 ;  /* 0x000000102c4c723c */ /* 0x008fee000004184c */
[----:B------:R-:W-:Y:S01]  /*3a50*/  LEA R17, R89, UR16, 0x4 ;  /* 0x0000001059117c11 */ /* 0x000fe2000f8e20ff */
[----:B------:R-:W-:Y:S01]  /*3a60*/  HMMA.16816.F32.BF16 R60, R28, R54, R60 ;  /* 0x000000361c3c723c */ /* 0x000fe2000004183c */
[----:B------:R3:W-:Y:S02]  /*3a70*/  MUFU.TANH R55, R48 ;  /* 0x0000003000377308 */ /* 0x0007e40000002400 */
[----:B------:R-:W-:-:S04]  /*3a80*/  IADD3 R17, R17, 0x1, R4 ;  /* 0x0000000111117810 */ /* 0x000fc80007ffe004 */
[----:B------:R-:W-:Y:S01]  /*3a90*/  IADD3 R2, R2, -UR18, R17 ;  /* 0x8000001202027c10 */ /* 0x000fe2000fffe011 */
[----:B------:R-:W-:Y:S01]  /*3aa0*/  HMMA.16816.F32.BF16 R92, R32, R12, R92 ;  /* 0x0000000c205c723c */ /* 0x000fe2000004185c */
[----:B------:R-:W4:Y:S02]  /*3ab0*/  MUFU.TANH R127, R127 ;  /* 0x0000007f007f7308 */ /* 0x000f240000002400 */
[----:B------:R-:W-:-:S04]  /*3ac0*/  IADD3 R200, R2, c[0x0][0x2e8], RZ ;  /* 0x0000ba0002c87a10 */ /* 0x000fc80007ffe0ff */
[C---:B------:R-:W-:Y:S01]  /*3ad0*/  IADD3 R2, R200.reuse, 0x8, RZ ;  /* 0x00000008c8027810 */ /* 0x040fe20007ffe0ff */
[----:B------:R-:W-:Y:S01]  /*3ae0*/  HMMA.16816.F32.BF16 R80, R32, R14, R80 ;  /* 0x0000000e2050723c */ /* 0x000fe20000041850 */
[----:B---3--:R-:W3:Y:S01]  /*3af0*/  LDSM.16.M88.4 R48, [R220+0x7000] ;  /* 0x00700000dc30783b */ /* 0x008ee20000000200 */
[----:B------:R-:W-:Y:S02]  /*3b00*/  IMNMX R200, R200, UR17, PT ;  /* 0x00000011c8c87c17 */ /* 0x000fe4000b800200 */
[----:B------:R-:W-:Y:S01]  /*3b10*/  IMNMX R2, R2, UR17, PT ;  /* 0x0000001102027c17 */ /* 0x000fe2000b800200 */
[----:B------:R-:W5:Y:S01]  /*3b20*/  LDSM.16.M88.4 R12, [R220+0x7800] ;  /* 0x00780000dc0c783b */ /* 0x000f620000000200 */
[----:B------:R-:W-:Y:S01]  /*3b30*/  ISETP.GE.AND P0, PT, R101, R200, PT ;  /* 0x000000c86500720c */ /* 0x000fe20003f06270 */
[----:B------:R-:W-:-:S04]  /*3b40*/  DEPBAR.LE SB0, 0x0 ;  /* 0x000080000000791a */ /* 0x000fc80000000000 */
[----:B------:R-:W-:Y:S01]  /*3b50*/  HMMA.16816.F32.BF16 R72, R44, R18, R72 ;  /* 0x000000122c48723c */ /* 0x000fe20000041848 */
[----:B------:R-:W-:Y:S01]  /*3b60*/  FMUL.FTZ R61, R61, c[0x0][0x2ec] ;  /* 0x0000bb003d3d7a20 */ /* 0x000fe20000410000 */
[----:B------:R-:W-:Y:S01]  /*3b70*/  ISETP.GE.AND P1, PT, R99, R2, PT ;  /* 0x000000026300720c */ /* 0x000fe20003f26270 */
[----:B------:R-:W-:Y:S01]  /*3b80*/  FMUL.FTZ R62, R62, c[0x0][0x2ec] ;  /* 0x0000bb003e3e7a20 */ /* 0x000fe20000410000 */
[C---:B------:R-:W-:Y:S01]  /*3b90*/  ISETP.GE.AND P6, PT, R97.reuse, R200, PT ;  /* 0x000000c86100720c */ /* 0x040fe20003fc6270 */
[----:B------:R-:W-:Y:S01]  /*3ba0*/  FMUL.FTZ R60, R60, c[0x0][0x2ec] ;  /* 0x0000bb003c3c7a20 */ /* 0x000fe20000410000 */
[----:B------:R-:W-:Y:S01]  /*3bb0*/  ISETP.GE.AND P3, PT, R97, R2, PT ;  /* 0x000000026100720c */ /* 0x000fe20003f66270 */
[----:B------:R-:W3:Y:S01]  /*3bc0*/  MUFU.TANH R61, R61 ;  /* 0x0000003d003d7308 */ /* 0x000ee20000002400 */
[----:B--2---:R-:W-:Y:S01]  /*3bd0*/  HMMA.16816.F32.BF16 R76, R32, R20, R76 ;  /* 0x00000014204c723c */ /* 0x004fe2000004184c */
[----:B------:R-:W-:Y:S01]  /*3be0*/  FMUL.FTZ R63, R63, c[0x0][0x2ec] ;  /* 0x0000bb003f3f7a20 */ /* 0x000fe20000410000 */
[----:B------:R-:W-:Y:S01]  /*3bf0*/  ISETP.GE.AND P4, PT, R99, R200, PT ;  /* 0x000000c86300720c */ /* 0x000fe20003f86270 */
[C---:B-1----:R-:W-:Y:S01]  /*3c00*/  FFMA.FTZ R18, R88.reuse, UR4, R125 ;  /* 0x0000000458127c23 */ /* 0x042fe2000801007d */
[----:B------:R-:W-:Y:S01]  /*3c10*/  ISETP.GE.AND P5, PT, R101, R2, PT ;  /* 0x000000026500720c */ /* 0x000fe20003fa6270 */
[----:B----4-:R-:W-:Y:S01]  /*3c20*/  FFMA.FTZ R19, R88, UR4, R127 ;  /* 0x0000000458137c23 */ /* 0x010fe2000801007f */
[----:B------:R-:W-:Y:S01]  /*3c30*/  ISETP.GE.AND P2, PT, R103, R200, PT ;  /* 0x000000c86700720c */ /* 0x000fe20003f46270 */
[----:B------:R-:W1:Y:S01]  /*3c40*/  MUFU.TANH R65, R62 ;  /* 0x0000003e00417308 */ /* 0x000e620000002400 */
[----:B------:R-:W-:Y:S01]  /*3c50*/  HMMA.16816.F32.BF16 R40, R28, R68, R40 ;  /* 0x000000441c28723c */ /* 0x000fe20000041828 */
[----:B------:R-:W-:-:S02]  /*3c60*/  FSEL R18, R18, -INF , !P6 ;  /* 0xff80000012127808 */ /* 0x000fc40007000000 */
[----:B------:R-:W-:Y:S02]  /*3c70*/  FSEL R19, R19, -INF , !P3 ;  /* 0xff80000013137808 */ /* 0x000fe40005800000 */
[----:B------:R-:W-:Y:S02]  /*3c80*/  ISETP.GE.AND P6, PT, R103, R2, PT ;  /* 0x000000026700720c */ /* 0x000fe40003fc6270 */
[----:B------:R-:W-:Y:S01]  /*3c90*/  MUFU.TANH R69, R60 ;  /* 0x0000003c00457308 */ /* 0x000fe20000002400 */
[----:B------:R-:W-:Y:S01]  /*3ca0*/  HMMA.16816.F32.BF16 R36, R28, R70, R36 ;  /* 0x000000461c24723c */ /* 0x000fe20000041824 */
[----:B------:R-:W-:-:S06]  /*3cb0*/  ISETP.GE.AND P3, PT, R105, R200, PT ;  /* 0x000000c86900720c */ /* 0x000fcc0003f66270 */
[----:B------:R-:W-:Y:S01]  /*3cc0*/  MUFU.TANH R63, R63 ;  /* 0x0000003f003f7308 */ /* 0x000fe20000002400 */
[----:B------:R-:W-:Y:S07]  /*3cd0*/  HMMA.16816.F32.BF16 R72, R32, R22, R72 ;  /* 0x000000162048723c */ /* 0x000fee0000041848 */
[----:B---3--:R-:W-:Y:S01]  /*3ce0*/  FFMA.FTZ R22, R96, UR4, R61 ;  /* 0x0000000460167c23 */ /* 0x008fe2000801003d */
[----:B------:R-:W-:Y:S01]  /*3cf0*/  HMMA.16816.F32.BF16 R80, R28, R50, R80 ;  /* 0x000000321c50723c */ /* 0x000fe20000041850 */
[----:B------:R-:W-:-:S02]  /*3d00*/  FMUL.FTZ R25, R42, c[0x0][0x2ec] ;  /* 0x0000bb002a197a20 */ /* 0x000fc40000410000 */
[----:B------:R-:W-:Y:S01]  /*3d10*/  FMUL.FTZ R27, R43, c[0x0][0x2ec] ;  /* 0x0000bb002b1b7a20 */ /* 0x000fe20000410000 */
[----:B------:R-:W-:Y:S01]  /*3d20*/  FSEL R22, R22, -INF , !P0 ;  /* 0xff80000016167808 */ /* 0x000fe20004000000 */
[----:B------:R-:W-:Y:S01]  /*3d30*/  FMUL.FTZ R41, R41, c[0x0][0x2ec] ;  /* 0x0000bb0029297a20 */ /* 0x000fe20000410000 */
[----:B------:R-:W-:Y:S01]  /*3d40*/  ISETP.GE.AND P0, PT, R107, R2, PT ;  /* 0x000000026b00720c */ /* 0x000fe20003f06270 */
[----:B------:R-:W2:Y:S01]  /*3d50*/  MUFU.TANH R25, R25 ;  /* 0x0000001900197308 */ /* 0x000ea20000002400 */
[----:B-----5:R-:W-:Y:S01]  /*3d60*/  HMMA.16816.F32.BF16 R76, R28, R12, R76 ;  /* 0x0000000c1c4c723c */ /* 0x020fe2000004184c */
[----:B------:R-:W-:Y:S02]  /*3d70*/  FMUL.FTZ R38, R38, c[0x0][0x2ec] ;  /* 0x0000bb0026267a20 */ /* 0x000fe40000410000 */
[----:B------:R-:W-:Y:S02]  /*3d80*/  FMUL.FTZ R36, R36, c[0x0][0x2ec] ;  /* 0x0000bb0024247a20 */ /* 0x000fe40000410000 */
[----:B------:R-:W-:-:S02]  /*3d90*/  FMUL.FTZ R40, R40, c[0x0][0x2ec] ;  /* 0x0000bb0028287a20 */ /* 0x000fc40000410000 */
[----:B------:R-:W3:Y:S01]  /*3da0*/  MUFU.TANH R27, R27 ;  /* 0x0000001b001b7308 */ /* 0x000ee20000002400 */
[C---:B------:R-:W-:Y:S01]  /*3db0*/  HMMA.16816.F32.BF16 R92, R28.reuse, R48, R92 ;  /* 0x000000301c5c723c */ /* 0x040fe2000004185c */
[----:B------:R-:W-:Y:S02]  /*3dc0*/  FMUL.FTZ R37, R37, c[0x0][0x2ec] ;  /* 0x0000bb0025257a20 */ /* 0x000fe40000410000 */
[----:B------:R-:W-:Y:S02]  /*3dd0*/  FMUL.FTZ R39, R39, c[0x0][0x2ec] ;  /* 0x0000bb0027277a20 */ /* 0x000fe40000410000 */
[----:B-1----:R-:W-:Y:S02]  /*3de0*/  FFMA.FTZ R33, R90, UR4, R65 ;  /* 0x000000045a217c23 */ /* 0x002fe40008010041 */
[----:B------:R-:W1:Y:S01]  /*3df0*/  MUFU.TANH R49, R38 ;  /* 0x0000002600317308 */ /* 0x000e620000002400 */
[----:B------:R-:W-:Y:S01]  /*3e00*/  HMMA.16816.F32.BF16 R72, R28, R14, R72 ;  /* 0x0000000e1c48723c */ /* 0x000fe20000041848 */
[----:B------:R-:W-:Y:S01]  /*3e10*/  FMUL.FTZ R35, R80, c[0x0][0x2ec] ;  /* 0x0000bb0050237a20 */ /* 0x000fe20000410000 */
[----:B------:R-:W-:Y:S01]  /*3e20*/  FSEL R33, R33, -INF , !P1 ;  /* 0xff80000021217808 */ /* 0x000fe20004800000 */
[----:B--2---:R-:W-:Y:S01]  /*3e30*/  FFMA.FTZ R17, R98, UR4, R25 ;  /* 0x0000000462117c23 */ /* 0x004fe20008010019 */
[----:B------:R-:W-:Y:S01]  /*3e40*/  ISETP.GE.AND P1, PT, R107, R200, PT ;  /* 0x000000c86b00720c */ /* 0x000fe20003f26270 */
[----:B------:R-:W-:-:S02]  /*3e50*/  FMUL.FTZ R59, R81, c[0x0][0x2ec] ;  /* 0x0000bb00513b7a20 */ /* 0x000fc40000410000 */
[----:B------:R-:W2:Y:S01]  /*3e60*/  MUFU.TANH R35, R35 ;  /* 0x0000002300237308 */ /* 0x000ea20000002400 */
[----:B------:R-:W-:Y:S01]  /*3e70*/  FMUL.FTZ R26, R79, c[0x0][0x2ec] ;  /* 0x0000bb004f1a7a20 */ /* 0x000fe20000410000 */
[----:B------:R-:W-:Y:S01]  /*3e80*/  FSEL R17, R17, -INF , !P6 ;  /* 0xff80000011117808 */ /* 0x000fe20007000000 */
[----:B------:R-:W-:Y:S01]  /*3e90*/  FMUL.FTZ R76, R76, c[0x0][0x2ec] ;  /* 0x0000bb004c4c7a20 */ /* 0x000fe20000410000 */
[----:B------:R-:W-:Y:S01]  /*3ea0*/  ISETP.GE.AND P6, PT, R111, R200, PT ;  /* 0x000000c86f00720c */ /* 0x000fe20003fc6270 */
[----:B------:R-:W-:Y:S02]  /*3eb0*/  FMUL.FTZ R24, R77, c[0x0][0x2ec] ;  /* 0x0000bb004d187a20 */ /* 0x000fe40000410000 */
[----:B---3--:R-:W-:Y:S01]  /*3ec0*/  FFMA.FTZ R15, R100, UR4, R27 ;  /* 0x00000004640f7c23 */ /* 0x008fe2000801001b */
[----:B------:R-:W3:Y:S01]  /*3ed0*/  MUFU.TANH R43, R36 ;  /* 0x00000024002b7308 */ /* 0x000ee20000002400 */
[----:B------:R-:W-:Y:S02]  /*3ee0*/  FMUL.FTZ R51, R95, c[0x0][0x2ec] ;  /* 0x0000bb005f337a20 */ /* 0x000fe40000410000 */
[----:B------:R-:W-:-:S02]  /*3ef0*/  FMUL.FTZ R45, R92, c[0x0][0x2ec] ;  /* 0x0000bb005c2d7a20 */ /* 0x000fc40000410000 */
[----:B------:R-:W-:Y:S02]  /*3f00*/  FMUL.FTZ R47, R93, c[0x0][0x2ec] ;  /* 0x0000bb005d2f7a20 */ /* 0x000fe40000410000 */
[----:B------:R-:W-:Y:S01]  /*3f10*/  FMUL.FTZ R21, R94, c[0x0][0x2ec] ;  /* 0x0000bb005e157a20 */ /* 0x000fe20000410000 */
[----:B------:R-:W4:Y:S01]  /*3f20*/  MUFU.TANH R25, R76 ;  /* 0x0000004c00197308 */ /* 0x000f220000002400 */
[----:B------:R-:W-:Y:S02]  /*3f30*/  FMUL.FTZ R61, R83, c[0x0][0x2ec] ;  /* 0x0000bb00533d7a20 */ /* 0x000fe40000410000 */
[----:B------:R-:W-:Y:S02]  /*3f40*/  FMUL.FTZ R27, R78, c[0x0][0x2ec] ;  /* 0x0000bb004e1b7a20 */ /* 0x000fe40000410000 */
[----:B-1----:R-:W-:Y:S02]  /*3f50*/  FFMA.FTZ R13, R102, UR4, R49 ;  /* 0x00000004660d7c23 */ /* 0x002fe40008010031 */
[----:B------:R-:W-:Y:S01]  /*3f60*/  FMUL.FTZ R82, R82, c[0x0][0x2ec] ;  /* 0x0000bb0052527a20 */ /* 0x000fe20000410000 */
[----:B------:R-:W1:Y:S01]  /*3f70*/  MUFU.TANH R26, R26 ;  /* 0x0000001a001a7308 */ /* 0x000e620000002400 */
[----:B------:R-:W-:Y:S01]  /*3f80*/  FMUL.FTZ R29, R72, c[0x0][0x2ec] ;  /* 0x0000bb00481d7a20 */ /* 0x000fe20000410000 */
[----:B------:R-:W-:Y:S01]  /*3f90*/  FSEL R13, R13, -INF , !P0 ;  /* 0xff8000000d0d7808 */ /* 0x000fe20004000000 */
[----:B------:R-:W-:Y:S01]  /*3fa0*/  FMUL.FTZ R31, R73, c[0x0][0x2ec] ;  /* 0x0000bb00491f7a20 */ /* 0x000fe20000410000 */
[----:B------:R-:W-:Y:S01]  /*3fb0*/  ISETP.GE.AND P0, PT, R115, R200, PT ;  /* 0x000000c87300720c */ /* 0x000fe20003f06270 */
[----:B--2---:R-:W-:-:S02]  /*3fc0*/  FFMA.FTZ R35, R110, UR4, R35 ;  /* 0x000000046e237c23 */ /* 0x004fc40008010023 */
[----:B------:R-:W-:Y:S01]  /*3fd0*/  FFMA.FTZ R20, R90, UR4, R69 ;  /* 0x000000045a147c23 */ /* 0x000fe20008010045 */
[----:B------:R-:W2:Y:S01]  /*3fe0*/  MUFU.TANH R67, R40 ;  /* 0x0000002800437308 */ /* 0x000ea20000002400 */
[----:B------:R-:W-:Y:S01]  /*3ff0*/  FMUL.FTZ R74, R74, c[0x0][0x2ec] ;  /* 0x0000bb004a4a7a20 */ /* 0x000fe20000410000 */
[----:B------:R-:W-:Y:S01]  /*4000*/  FSEL R186, R35, -INF , !P0 ;  /* 0xff80000023ba7808 */ /* 0x000fe20004000000 */
[----:B------:R-:W-:Y:S01]  /*4010*/  FMUL.FTZ R75, R75, c[0x0][0x2ec] ;  /* 0x0000bb004b4b7a20 */ /* 0x000fe20000410000 */
[----:B------:R-:W-:Y:S01]  /*4020*/  FSEL R20, R20, -INF , !P4 ;  /* 0xff80000014147808 */ /* 0x000fe20006000000 */
[----:B---3--:R-:W-:Y:S01]  /*4030*/  FFMA.FTZ R14, R102, UR4, R43 ;  /* 0x00000004660e7c23 */ /* 0x008fe2000801002b */
[-C--:B------:R-:W-:Y:S01]  /*4040*/  ISETP.GE.AND P0, PT, R85, R2.reuse, PT ;  /* 0x000000025500720c */ /* 0x080fe20003f06270 */
[----:B----4-:R-:W-:Y:S01]  /*4050*/  FFMA.FTZ R198, R52, UR4, R25 ;  /* 0x0000000434c67c23 */ /* 0x010fe20008010019 */
[----:B------:R-:W3:Y:S01]  /*4060*/  MUFU.TANH R41, R41 ;  /* 0x0000002900297308 */ /* 0x000ee20000002400 */
[----:B-1----:R-:W-:Y:S01]  /*4070*/  FFMA.FTZ R26, R53, UR4, R26 ;  /* 0x00000004351a7c23 */ /* 0x002fe2000801001a */
[----:B------:R-:W-:Y:S01]  /*4080*/  ISETP.GE.AND P4, PT, R105, R2, PT ;  /* 0x000000026900720c */ /* 0x000fe20003f86270 */
[----:B------:R-:W-:Y:S01]  /*4090*/  FFMA.FTZ R23, R96, UR4, R63 ;  /* 0x0000000460177c23 */ /* 0x000fe2000801003f */
[----:B------:R-:W-:-:S02]  /*40a0*/  FSEL R14, R14, -INF , !P1 ;  /* 0xff8000000e0e7808 */ /* 0x000fc40004800000 */
[----:B------:R-:W-:Y:S02]  /*40b0*/  ISETP.GE.AND P1, PT, R113, R2, PT ;  /* 0x000000027100720c */ /* 0x000fe40003f26270 */
[----:B------:R-:W1:Y:S01]  /*40c0*/  MUFU.TANH R51, R51 ;  /* 0x0000003300337308 */ /* 0x000e620000002400 */
[----:B--2---:R-:W-:Y:S01]  /*40d0*/  FFMA.FTZ R4, R98, UR4, R67 ;  /* 0x0000000462047c23 */ /* 0x004fe20008010043 */
[----:B------:R-:W-:Y:S02]  /*40e0*/  FSEL R191, R26, -INF , !P0 ;  /* 0xff8000001abf7808 */ /* 0x000fe40004000000 */
[----:B------:R-:W-:Y:S02]  /*40f0*/  FSEL R23, R23, -INF , !P5 ;  /* 0xff80000017177808 */ /* 0x000fe40006800000 */
[----:B------:R-:W-:Y:S02]  /*4100*/  FSEL R4, R4, -INF , !P2 ;  /* 0xff80000004047808 */ /* 0x000fe40005000000 */
[----:B------:R-:W2:Y:S01]  /*4110*/  MUFU.TANH R37, R37 ;  /* 0x0000002500257308 */ /* 0x000ea20000002400 */
[----:B---3--:R-:W-:Y:S01]  /*4120*/  FFMA.FTZ R16, R100, UR4, R41 ;  /* 0x0000000464107c23 */ /* 0x008fe20008010029 */
[----:B------:R-:W-:-:S02]  /*4130*/  FSEL R15, R15, -INF , !P4 ;  /* 0xff8000000f0f7808 */ /* 0x000fc40006000000 */
[----:B------:R-:W-:Y:S02]  /*4140*/  PLOP3.LUT P0, PT, PT, PT, UP0, 0x80, 0x0 ;  /* 0x000000000000781c */ /* 0x000fe40003f0f008 */
[----:B------:R-:W-:Y:S02]  /*4150*/  FSEL R16, R16, -INF , !P3 ;  /* 0xff80000010107808 */ /* 0x000fe40005800000 */
[----:B------:R-:W3:Y:S01]  /*4160*/  MUFU.TANH R39, R39 ;  /* 0x0000002700277308 */ /* 0x000ee20000002400 */
[----:B-1----:R-:W-:Y:S01]  /*4170*/  FFMA.FTZ R51, R108, UR4, R51 ;  /* 0x000000046c337c23 */ /* 0x002fe20008010033 */
[C---:B------:R-:W-:Y:S02]  /*4180*/  ISETP.GE.AND P5, PT, R109.reuse, R200, PT ;  /* 0x000000c86d00720c */ /* 0x040fe40003fa6270 */
[-C--:B------:R-:W-:Y:S02]  /*4190*/  ISETP.GE.AND P2, PT, R109, R2.reuse, PT ;  /* 0x000000026d00720c */ /* 0x080fe40003f46270 */
[----:B------:R-:W-:-:S02]  /*41a0*/  ISETP.GE.AND P3, PT, R111, R2, PT ;  /* 0x000000026f00720c */ /* 0x000fc40003f66270 */
[----:B------:R-:W1:Y:S01]  /*41b0*/  MUFU.TANH R45, R45 ;  /* 0x0000002d002d7308 */ /* 0x000e620000002400 */
[C---:B--2---:R-:W-:Y:S01]  /*41c0*/  FFMA.FTZ R12, R104.reuse, UR4, R37 ;  /* 0x00000004680c7c23 */ /* 0x044fe20008010025 */
[-C--:B------:R-:W-:Y:S02]  /*41d0*/  ISETP.GE.AND P4, PT, R113, R200.reuse, PT ;  /* 0x000000c87100720c */ /* 0x080fe40003f86270 */
[----:B------:R-:W-:Y:S02]  /*41e0*/  FSEL R193, R51, -INF , !P1 ;  /* 0xff80000033c17808 */ /* 0x000fe40004800000 */
[----:B------:R-:W-:Y:S02]  /*41f0*/  ISETP.GE.AND P1, PT, R85, R200, PT ;  /* 0x000000c85500720c */ /* 0x000fe40003f26270 */
[----:B------:R-:W2:Y:S01]  /*4200*/  MUFU.TANH R47, R47 ;  /* 0x0000002f002f7308 */ /* 0x000ea20000002400 */
[----:B---3--:R-:W-:Y:S01]  /*4210*/  FFMA.FTZ R39, R104, UR4, R39 ;  /* 0x0000000468277c23 */ /* 0x008fe20008010027 */
[----:B------:R-:W-:-:S02]  /*4220*/  FSEL R12, R12, -INF , !P5 ;  /* 0xff8000000c0c7808 */ /* 0x000fc40006800000 */
[----:B------:R-:W-:-:S04]  /*4230*/  ISETP.GE.AND P5, PT, R115, R2, PT ;  /* 0x000000027300720c */ /* 0x000fc80003fa6270 */
[----:B------:R-:W3:Y:S01]  /*4240*/  MUFU.TANH R21, R21 ;  /* 0x0000001500157308 */ /* 0x000ee20000002400 */
[----:B-1----:R-:W-:-:S05]  /*4250*/  FFMA.FTZ R45, R106, UR4, R45 ;  /* 0x000000046a2d7c23 */ /* 0x002fca000801002d */
[----:B------:R-:W-:Y:S02]  /*4260*/  FSEL R184, R45, -INF , !P6 ;  /* 0xff8000002db87808 */ /* 0x000fe40007000000 */
[----:B------:R-:W1:Y:S01]  /*4270*/  MUFU.TANH R24, R24 ;  /* 0x0000001800187308 */ /* 0x000e620000002400 */
[----:B--2---:R-:W-:Y:S01]  /*4280*/  FFMA.FTZ R47, R108, UR4, R47 ;  /* 0x000000046c2f7c23 */ /* 0x004fe2000801002f */
[----:B------:R-:W-:-:S04]  /*4290*/  ISETP.GE.AND P6, PT, R117, R2, PT ;  /* 0x000000027500720c */ /* 0x000fc80003fc6270 */
[----:B------:R-:W-:Y:S02]  /*42a0*/  FSEL R194, R47, -INF , !P4 ;  /* 0xff8000002fc27808 */ /* 0x000fe40006000000 */
[----:B------:R-:W2:Y:S01]  /*42b0*/  MUFU.TANH R59, R59 ;  /* 0x0000003b003b7308 */ /* 0x000ea20000002400 */
[----:B---3--:R-:W-:Y:S01]  /*42c0*/  FFMA.FTZ R199, R106, UR4, R21 ;  /* 0x000000046ac77c23 */ /* 0x008fe20008010015 */
[----:B------:R-:W-:Y:S02]  /*42d0*/  FSEL R21, R39, -INF , !P2 ;  /* 0xff80000027157808 */ /* 0x000fe40005000000 */
[-C--:B------:R-:W-:Y:S02]  /*42e0*/  ISETP.GE.AND P2, PT, R117, R200.reuse, PT ;  /* 0x000000c87500720c */ /* 0x080fe40003f46270 */
[----:B------:R-:W-:Y:S02]  /*42f0*/  FSEL R199, R199, -INF , !P3 ;  /* 0xff800000c7c77808 */ /* 0x000fe40005800000 */
[----:B------:R-:W3:Y:S01]  /*4300*/  MUFU.TANH R65, R82 ;  /* 0x0000005200417308 */ /* 0x000ee20000002400 */
[----:B-1----:R-:W-:Y:S01]  /*4310*/  FFMA.FTZ R24, R53, UR4, R24 ;  /* 0x0000000435187c23 */ /* 0x002fe20008010018 */
[----:B------:R-:W-:-:S02]  /*4320*/  ISETP.GE.AND P3, PT, R119, R200, PT ;  /* 0x000000c87700720c */ /* 0x000fc40003f66270 */
[-C--:B------:R-:W-:Y:S02]  /*4330*/  ISETP.GE.AND P4, PT, R119, R2.reuse, PT ;  /* 0x000000027700720c */ /* 0x080fe40003f86270 */
[----:B------:R-:W-:Y:S01]  /*4340*/  FSEL R196, R24, -INF , !P1 ;  /* 0xff80000018c47808 */ /* 0x000fe20004800000 */
[----:B------:R-:W-:Y:S01]  /*4350*/  FFMA.FTZ R24, R6, UR4, R55 ;  /* 0x0000000406187c23 */ /* 0x000fe20008010037 */
[----:B------:R-:W1:Y:S01]  /*4360*/  MUFU.TANH R61, R61 ;  /* 0x0000003d003d7308 */ /* 0x000e620000002400 */
[----:B--2---:R-:W-:Y:S01]  /*4370*/  FFMA.FTZ R59, R112, UR4, R59 ;  /* 0x00000004703b7c23 */ /* 0x004fe2000801003b */
[----:B------:R-:W-:Y:S01]  /*4380*/  FSEL R198, R198, -INF , !P3 ;  /* 0xff800000c6c67808 */ /* 0x000fe20005800000 */
[----:B------:R-:W-:Y:S01]  /*4390*/  FFMA.FTZ R6, R6, UR4, R57 ;  /* 0x0000000406067c23 */ /* 0x000fe20008010039 */
[----:B------:R-:W-:Y:S02]  /*43a0*/  ISETP.GE.AND P3, PT, R91, R2, PT ;  /* 0x000000025b00720c */ /* 0x000fe40003f66270 */
[----:B------:R-:W-:-:S02]  /*43b0*/  FSEL R192, R59, -INF , !P2 ;  /* 0xff8000003bc07808 */ /* 0x000fc40005000000 */
[----:B------:R-:W2:Y:S01]  /*43c0*/  MUFU.TANH R27, R27 ;  /* 0x0000001b001b7308 */ /* 0x000ea20000002400 */
[----:B---3--:R-:W-:Y:S01]  /*43d0*/  FFMA.FTZ R65, R110, UR4, R65 ;  /* 0x000000046e417c23 */ /* 0x008fe20008010041 */
[-C--:B------:R-:W-:Y:S02]  /*43e0*/  ISETP.GE.AND P2, PT, R121, R2.reuse, PT ;  /* 0x000000027900720c */ /* 0x080fe40003f46270 */
[----:B------:R-:W-:Y:S02]  /*43f0*/  ISETP.GE.AND P1, PT, R123, R2, PT ;  /* 0x000000027b00720c */ /* 0x000fe40003f26270 */
[----:B------:R-:W-:Y:S02]  /*4400*/  FSEL R197, R65, -INF , !P5 ;  /* 0xff80000041c57808 */ /* 0x000fe40006800000 */
[----:B------:R-:W3:Y:S01]  /*4410*/  MUFU.TANH R29, R29 ;  /* 0x0000001d001d7308 */ /* 0x000ee20000002400 */
[----:B-1----:R-:W-:Y:S01]  /*4420*/  FFMA.FTZ R61, R112, UR4, R61 ;  /* 0x00000004703d7c23 */ /* 0x002fe2000801003d */
[----:B------:R-:W-:-:S02]  /*4430*/  ISETP.GE.AND P5, PT, R121, R200, PT ;  /* 0x000000c87900720c */ /* 0x000fc40003fa6270 */
[----:B------:R-:W-:Y:S02]  /*4440*/  FSEL R6, R6, -INF , !P3 ;  /* 0xff80000006067808 */ /* 0x000fe40005800000 */
[----:B------:R-:W-:Y:S02]  /*4450*/  FSEL R195, R61, -INF , !P6 ;  /* 0xff8000003dc37808 */ /* 0x000fe40007000000 */
[----:B------:R-:W1:Y:S01]  /*4460*/  MUFU.TANH R31, R31 ;  /* 0x0000001f001f7308 */ /* 0x000e620000002400 */
[----:B--2---:R-:W-:Y:S01]  /*4470*/  FFMA.FTZ R27, R52, UR4, R27 ;  /* 0x00000004341b7c23 */ /* 0x004fe2000801001b */
[----:B------:R-:W-:Y:S01]  /*4480*/  BAR.SYNC.DEFER_BLOCKING 0x0 ;  /* 0x0000000000007b1d */ /* 0x000fe20000010000 */
[----:B------:R-:W-:-:S03]  /*4490*/  ISETP.GE.AND P6, PT, R91, R200, PT ;  /* 0x000000c85b00720c */ /* 0x000fc60003fc6270 */
[----:B------:R-:W-:Y:S02]  /*44a0*/  FSEL R169, R27, -INF , !P4 ;  /* 0xff8000001ba97808 */ /* 0x000fe40006000000 */
[----:B------:R-:W2:Y:S01]  /*44b0*/  MUFU.TANH R189, R74 ;  /* 0x0000004a00bd7308 */ /* 0x000ea20000002400 */
[----:B---3--:R-:W-:Y:S01]  /*44c0*/  FFMA.FTZ R170, R84, UR4, R29 ;  /* 0x0000000454aa7c23 */ /* 0x008fe2000801001d */
[----:B------:R-:W-:Y:S02]  /*44d0*/  ISETP.GE.AND P4, PT, R123, R200, PT ;  /* 0x000000c87b00720c */ /* 0x000fe40003f86270 */
[----:B------:R-:W-:Y:S02]  /*44e0*/  FSEL R24, R24, -INF , !P6 ;  /* 0xff80000018187808 */ /* 0x000fe40007000000 */
[----:B------:R-:W-:Y:S02]  /*44f0*/  FSEL R170, R170, -INF , !P5 ;  /* 0xff800000aaaa7808 */ /* 0x000fe40006800000 */
[----:B------:R-:W3:Y:S01]  /*4500*/  MUFU.TANH R25, R75 ;  /* 0x0000004b00197308 */ /* 0x000ee20000002400 */
[----:B-1----:R-:W-:-:S05]  /*4510*/  FFMA.FTZ R168, R114, UR4, R31 ;  /* 0x0000000472a87c23 */ /* 0x002fca000801001f */
[----:B------:R-:W-:Y:S01]  /*4520*/  FSEL R168, R168, -INF , !P4 ;  /* 0xff800000a8a87808 */ /* 0x000fe20006000000 */
[----:B--2---:R-:W-:-:S05]  /*4530*/  FFMA.FTZ R189, R84, UR4, R189 ;  /* 0x0000000454bd7c23 */ /* 0x004fca00080100bd */
[----:B------:R-:W-:Y:S01]  /*4540*/  FSEL R189, R189, -INF , !P2 ;  /* 0xff800000bdbd7808 */ /* 0x000fe20005000000 */
[----:B---3--:R-:W-:-:S05]  /*4550*/  FFMA.FTZ R188, R114, UR4, R25 ;  /* 0x0000000472bc7c23 */ /* 0x008fca0008010019 */
        /* <DEDUP_REMOVED lines=72> */
.L_x_1041:
[----:B------:R-:W-:Y:S05]  /*49e0*/  BSYNC B0 ;  /* 0x0000000000007941 */ /* 0x000fea0003800000 */
.L_x_1040:
[----:B------:R-:W0:Y:S02]  /*49f0*/  LDGDEPBAR ;  /* 0x00000000000079af */ /* 0x000e240000000000 */
.L_x_1039:
        /* <DEDUP_REMOVED lines=28> */
[----:B-1----:R-:W-:Y:S02]  /*4bc0*/  FMNMX.FTZ R28, R168, R3, !PT ;  /* 0x00000003a81c7209 */ /* 0x002fe40007810000 */
        /* <DEDUP_REMOVED lines=26> */
[----:B------:R-:W-:Y:S01]  /*4d70*/  FMUL.FTZ R190, R3, c[0x0][0x23c] ;  /* 0x00008f0003be7a20 */ /* 0x000fe20000410000 */
        /* <DEDUP_REMOVED lines=60> */
[----:B------:R-:W-:Y:S02]  /*5140*/  MUFU.EX2 R176, R176 ;  /* 0x000000b000b07308 */ /* 0x000fe40000000800 */
[----:B------:R-:W-:-:S04]  /*5150*/  FADD.FTZ R179, R179, R178 ;  /* 0x000000b2b3b37221 */ /* 0x000fc80000010000 */
[----:B------:R-:W-:Y:S01]  /*5160*/  FADD.FTZ R179, R174, R179 ;  /* 0x000000b3aeb37221 */ /* 0x000fe20000010000 */
[----:B---3--:R-:W-:Y:S01]  /*5170*/  F2FP.BF16.PACK_AB R131, R175, R182 ;  /* 0x000000b6af83723e */ /* 0x008fe200000010ff */
        /* <DEDUP_REMOVED lines=127> */
[----:B--2---:R-:W-:Y:S01]  /*5970*/  HMMA.16816.F32.BF16 R36, R4, R16, R36 ;  /* 0x000000100424723c */ /* 0x004fe20000041824 */
[----:B------:R-:W-:Y:S02]  /*5980*/  FADD.FTZ R186, R187, R186 ;  /* 0x000000babbba7221 */ /* 0x000fe40000010000 */
[----:B------:R-:W-:-:S05]  /*5990*/  FADD.FTZ R194, R195, R194 ;  /* 0x000000c2c3c27221 */ /* 0x000fca0000010000 */
        /* <DEDUP_REMOVED lines=63> */
[C---:B--2---:R-:W-:Y:S01]  /*5d90*/  HMMA.16816.F32.BF16 R52, R4.reuse, R12, R52 ;  /* 0x0000000c0434723c */ /* 0x044fe20000041834 */
[----:B------:R-:W-:Y:S07]  /*5da0*/  STL [R1+0x4], R251 ;  /* 0x000004fb01007387 */ /* 0x000fee0000100800 */
        /* <DEDUP_REMOVED lines=49> */
[----:B------:R-:W-:Y:S01]  /*60c0*/  UIMAD UR6, UR7, UR5, UR6 ;  /* 0x00000005070672a4 */ /* 0x000fe2000f8e0206 */
[----:B------:R-:W-:Y:S01]  /*60d0*/  IMAD.U32 R165, RZ, RZ, UR26 ;  /* 0x0000001affa57e24 */ /* 0x000fe2000f8e00ff */
[----:B------:R-:W-:Y:S01]  /*60e0*/  UISETP.GE.AND UP0, UPT, UR9, 0x3, UPT ;  /* 0x000000030900788c */ /* 0x000fe2000bf06270 */
[----:B------:R-:W-:-:S04]  /*60f0*/  IMAD.WIDE.U32 R20, R235, UR26, R20 ;  /* 0x0000001aeb147c25 */ /* 0x000fc8000f8e0014 */
[----:B------:R-:W-:Y:S01]  /*6100*/  IMAD R165, R165, 0x40, R236 ;  /* 0x00000040a5a57824 */ /* 0x000fe200078e02ec */
        /* <DEDUP_REMOVED lines=39> */
[C---:B------:R-:W-:Y:S01]  /*6380*/  IADD3 R203, R165.reuse, 0x20, RZ ;  /* 0x00000020a5cb7810 */ /* 0x040fe20007ffe0ff */
[----:B------:R-:W-:Y:S01]  /*6390*/  I2F R0, R165 ;  /* 0x000000a500007306 */ /* 0x000fe20000201400 */
[----:B------:R-:W-:Y:S01]  /*63a0*/  IADD3 R241, R165, 0x30, RZ ;  /* 0x00000030a5f17810 */ /* 0x000fe20007ffe0ff */
        /* <DEDUP_REMOVED lines=21> */
[----:B------:R-:W3:Y:S04]  /*6500*/  LDSM.16.M88.4 R176, [R233+0x10800] ;  /* 0x01080000e9b0783b */ /* 0x000ee80000000200 */
[----:B------:R-:W4:Y:S04]  /*6510*/  LDSM.16.M88.4 R20, [R233+0x10000] ;  /* 0x01000000e914783b */ /* 0x000f280000000200 */
[----:B------:R-:W4:Y:S04]  /*6520*/  LDSM.16.M88.4 R168, [R233+0x11000] ;  /* 0x01100000e9a8783b */ /* 0x000f280000000200 */
[----:B-1----:R-:W1:Y:S04]  /*6530*/  LDSM.16.M88.4 R16, [R233+0x11800] ;  /* 0x01180000e910783b */ /* 0x002e680000000200 */
[----:B--2---:R-:W-:Y:S04]  /*6540*/  LDSM.16.M88.4 R12, [R232] ;  /* 0x00000000e80c783b */ /* 0x004fe80000000200 */
[----:B------:R-:W2:Y:S04]  /*6550*/  LDSM.16.M88.4 R184, [R223] ;  /* 0x00000000dfb8783b */ /* 0x000ea80000000200 */
[----:B------:R-:W1:Y:S04]  /*6560*/  LDSM.16.M88.4 R188, [R231] ;  /* 0x00000000e7bc783b */ /* 0x000e680000000200 */
[----:B-----5:R-:W5:Y:S04]  /*6570*/  LDSM.16.M88.4 R24, [R221] ;  /* 0x00000000dd18783b */ /* 0x020f680000000200 */
[----:B------:R-:W1:Y:S04]  /*6580*/  LDSM.16.M88.4 R196, [R222] ;  /* 0x00000000dec4783b */ /* 0x000e680000000200 */
[----:B------:R-:W-:Y:S01]  /*6590*/  LDSM.16.M88.4 R192, [R227+0x10000] ;  /* 0x01000000e3c0783b */ /* 0x000fe20000000200 */
[C---:B---3--:R-:W-:Y:S03]  /*65a0*/  HMMA.16816.F32.BF16 R180, R28.reuse, R176, RZ ;  /* 0x000000b01cb4723c */ /* 0x048fe600000418ff */
[----:B------:R-:W-:Y:S04]  /*65b0*/  LDSM.16.M88.4 R204, [R227+0x16000] ;  /* 0x01600000e3cc783b */ /* 0x000fe80000000200 */
[----:B------:R-:W0:Y:S01]  /*65c0*/  LDGDEPBAR ;  /* 0x00000000000079af */ /* 0x000e220000000000 */
[C---:B------:R-:W-:Y:S08]  /*65d0*/  HMMA.16816.F32.BF16 R176, R28.reuse, R178, RZ ;  /* 0x000000b21cb0723c */ /* 0x040ff000000418ff */
[C---:B----4-:R-:W-:Y:S08]  /*65e0*/  HMMA.16816.F32.BF16 R4, R28.reuse, R20, RZ ;  /* 0x000000141c04723c */ /* 0x050ff000000418ff */
[C---:B------:R-:W-:Y:S08]  /*65f0*/  HMMA.16816.F32.BF16 R20, R28.reuse, R22, RZ ;  /* 0x000000161c14723c */ /* 0x040ff000000418ff */
[C---:B------:R-:W-:Y:S08]  /*6600*/  HMMA.16816.F32.BF16 R172, R28.reuse, R168, RZ ;  /* 0x000000a81cac723c */ /* 0x040ff000000418ff */
[C---:B------:R-:W-:Y:S08]  /*6610*/  HMMA.16816.F32.BF16 R168, R28.reuse, R170, RZ ;  /* 0x000000aa1ca8723c */ /* 0x040ff000000418ff */
[C---:B-1----:R-:W-:Y:S08]  /*6620*/  HMMA.16816.F32.BF16 R32, R28.reuse, R16, RZ ;  /* 0x000000101c20723c */ /* 0x042ff000000418ff */
[----:B------:R-:W-:Y:S01]  /*6630*/  HMMA.16816.F32.BF16 R28, R28, R18, RZ ;  /* 0x000000121c1c723c */ /* 0x000fe200000418ff */
[----:B------:R-:W-:Y:S07]  /*6640*/  LDSM.16.M88.4 R16, [R230] ;  /* 0x00000000e610783b */ /* 0x000fee0000000200 */
[C---:B--2---:R-:W-:Y:S08]  /*6650*/  HMMA.16816.F32.BF16 R180, R12.reuse, R184, R180 ;  /* 0x000000b80cb4723c */ /* 0x044ff000000418b4 */
[C---:B------:R-:W-:Y:S01]  /*6660*/  HMMA.16816.F32.BF16 R176, R12.reuse, R186, R176 ;  /* 0x000000ba0cb0723c */ /* 0x040fe200000418b0 */
[----:B------:R-:W1:Y:S07]  /*6670*/  LDSM.16.M88.4 R184, [R227+0x10800] ;  /* 0x01080000e3b8783b */ /* 0x000e6e0000000200 */
[C---:B------:R-:W-:Y:S08]  /*6680*/  HMMA.16816.F32.BF16 R4, R12.reuse, R188, R4 ;  /* 0x000000bc0c04723c */ /* 0x040ff00000041804 */
[C---:B------:R-:W-:Y:S01]  /*6690*/  HMMA.16816.F32.BF16 R20, R12.reuse, R190, R20 ;  /* 0x000000be0c14723c */ /* 0x040fe20000041814 */
[----:B------:R-:W2:Y:S07]  /*66a0*/  LDSM.16.M88.4 R188, [R227+0x11000] ;  /* 0x01100000e3bc783b */ /* 0x000eae0000000200 */
[C---:B-----5:R-:W-:Y:S08]  /*66b0*/  HMMA.16816.F32.BF16 R32, R12.reuse, R24, R32 ;  /* 0x000000180c20723c */ /* 0x060ff00000041820 */
[C---:B------:R-:W-:Y:S01]  /*66c0*/  HMMA.16816.F32.BF16 R28, R12.reuse, R26, R28 ;  /* 0x0000001a0c1c723c */ /* 0x040fe2000004181c */
[----:B------:R-:W3:Y:S07]  /*66d0*/  LDSM.16.M88.4 R24, [R227+0x11800] ;  /* 0x01180000e318783b */ /* 0x000eee0000000200 */
[C---:B------:R-:W-:Y:S08]  /*66e0*/  HMMA.16816.F32.BF16 R172, R12.reuse, R196, R172 ;  /* 0x000000c40cac723c */ /* 0x040ff000000418ac */
[----:B------:R-:W-:Y:S01]  /*66f0*/  HMMA.16816.F32.BF16 R168, R12, R198, R168 ;  /* 0x000000c60ca8723c */ /* 0x000fe200000418a8 */
[----:B------:R-:W-:Y:S04]  /*6700*/  LDSM.16.M88.4 R12, [R229] ;  /* 0x00000000e50c783b */ /* 0x000fe80000000200 */
[----:B------:R-:W4:Y:S03]  /*6710*/  LDSM.16.M88.4 R196, [R220] ;  /* 0x00000000dcc4783b */ /* 0x000f260000000200 */
        /* <DEDUP_REMOVED lines=25> */
[----:B------:R-:W2:Y:S03]  /*68b0*/  LDSM.16.M88.4 R188, [R219] ;  /* 0x00000000dbbc783b */ /* 0x000ea60000000200 */
[C---:B---3--:R-:W-:Y:S08]  /*68c0*/  HMMA.16816.F32.BF16 R4, R24.reuse, R16, R4 ;  /* 0x000000101804723c */ /* 0x048ff00000041804 */
        /* <DEDUP_REMOVED lines=8> */
[C---:B-----5:R-:W-:Y:S08]  /*6950*/  HMMA.16816.F32.BF16 R172, R24.reuse, R192, R172 ;  /* 0x000000c018ac723c */ /* 0x060ff000000418ac */
[----:B------:R-:W-:Y:S01]  /*6960*/  HMMA.16816.F32.BF16 R168, R24, R194, R168 ;  /* 0x000000c218a8723c */ /* 0x000fe200000418a8 */
[----:B------:R-:W-:Y:S04]  /*6970*/  LDSM.16.M88.4 R24, [R230+0x4000] ;  /* 0x00400000e618783b */ /* 0x000fe80000000200 */
[----:B------:R-:W5:Y:S03]  /*6980*/  LDSM.16.M88.4 R192, [R227+0x12000] ;  /* 0x01200000e3c0783b */ /* 0x000f660000000200 */
        /* <DEDUP_REMOVED lines=25> */
[----:B------:R-:W1:Y:S03]  /*6b20*/  LDSM.16.M88.4 R184, [R233+0x14000] ;  /* 0x01400000e9b8783b */ /* 0x000e660000000200 */
[C---:B----4-:R-:W-:Y:S08]  /*6b30*/  HMMA.16816.F32.BF16 R4, R12.reuse, R196, R4 ;  /* 0x000000c40c04723c */ /* 0x050ff00000041804 */
[C---:B------:R-:W-:Y:S01]  /*6b40*/  HMMA.16816.F32.BF16 R20, R12.reuse, R198, R20 ;  /* 0x000000c60c14723c */ /* 0x040fe20000041814 */
[----:B------:R-:W4:Y:S07]  /*6b50*/  LDSM.16.M88.4 R196, [R233+0x14800] ;  /* 0x01480000e9c4783b */ /* 0x000f2e0000000200 */
[C---:B-----5:R-:W-:Y:S08]  /*6b60*/  HMMA.16816.F32.BF16 R180, R12.reuse, R192, R180 ;  /* 0x000000c00cb4723c */ /* 0x060ff000000418b4 */
        /* <DEDUP_REMOVED lines=9> */
[C---:B-1----:R-:W-:Y:S08]  /*6c00*/  HMMA.16816.F32.BF16 R4, R24.reuse, R184, R4 ;  /* 0x000000b81804723c */ /* 0x042ff00000041804 */
[C---:B------:R-:W-:Y:S01]  /*6c10*/  HMMA.16816.F32.BF16 R20, R24.reuse, R186, R20 ;  /* 0x000000ba1814723c */ /* 0x040fe20000041814 */
[----:B------:R-:W1:Y:S07]  /*6c20*/  LDSM.16.M88.4 R184, [R214] ;  /* 0x00000000d6b8783b */ /* 0x000e6e0000000200 */
[C---:B----4-:R-:W-:Y:S08]  /*6c30*/  HMMA.16816.F32.BF16 R180, R24.reuse, R196, R180 ;  /* 0x000000c418b4723c */ /* 0x050ff000000418b4 */
[C---:B------:R-:W-:Y:S01]  /*6c40*/  HMMA.16816.F32.BF16 R176, R24.reuse, R198, R176 ;  /* 0x000000c618b0723c */ /* 0x040fe200000418b0 */
[----:B------:R-:W4:Y:S07]  /*6c50*/  LDSM.16.M88.4 R196, [R213] ;  /* 0x00000000d5c4783b */ /* 0x000f2e0000000200 */
[C---:B-----5:R-:W-:Y:S08]  /*6c60*/  HMMA.16816.F32.BF16 R172, R24.reuse, R192, R172 ;  /* 0x000000c018ac723c */ /* 0x060ff000000418ac */
[C---:B------:R-:W-:Y:S01]  /*6c70*/  HMMA.16816.F32.BF16 R168, R24.reuse, R194, R168 ;  /* 0x000000c218a8723c */ /* 0x040fe200000418a8 */
[----:B------:R-:W5:Y:S07]  /*6c80*/  LDSM.16.M88.4 R192, [R212] ;  /* 0x00000000d4c0783b */ /* 0x000f6e0000000200 */
[C---:B--2---:R-:W-:Y:S08]  /*6c90*/  HMMA.16816.F32.BF16 R32, R24.reuse, R188, R32 ;  /* 0x000000bc1820723c */ /* 0x044ff00000041820 */
[----:B------:R-:W-:Y:S01]  /*6ca0*/  HMMA.16816.F32.BF16 R28, R24, R190, R28 ;  /* 0x000000be181c723c */ /* 0x000fe2000004181c */
[----:B------:R-:W-:Y:S04]  /*6cb0*/  LDSM.16.M88.4 R24, [R230+0x8000] ;  /* 0x00800000e618783b */ /* 0x000fe80000000200 */
[----:B------:R-:W-:Y:S03]  /*6cc0*/  LDSM.16.M88.4 R188, [R227+0x14800] ;  /* 0x01480000e3bc783b */ /* 0x000fe60000000200 */
[C---:B---3--:R-:W-:Y:S08]  /*6cd0*/  HMMA.16816.F32.BF16 R4, R16.reuse, R12, R4 ;  /* 0x0000000c1004723c */ /* 0x048ff00000041804 */
[C---:B------:R-:W-:Y:S01]  /*6ce0*/  HMMA.16816.F32.BF16 R20, R16.reuse, R14, R20 ;  /* 0x0000000e1014723c */ /* 0x040fe20000041814 */
[----:B------:R-:W2:Y:S07]  /*6cf0*/  LDSM.16.M88.4 R12, [R227+0x14000] ;  /* 0x01400000e30c783b */ /* 0x000eae0000000200 */
[C---:B-1----:R-:W-:Y:S08]  /*6d00*/  HMMA.16816.F32.BF16 R180, R16.reuse, R184, R180 ;  /* 0x000000b810b4723c */ /* 0x042ff000000418b4 */
[C---:B------:R-:W-:Y:S01]  /*6d10*/  HMMA.16816.F32.BF16 R176, R16.reuse, R186, R176 ;  /* 0x000000ba10b0723c */ /* 0x040fe200000418b0 */
[----:B------:R-:W1:Y:S07]  /*6d20*/  LDSM.16.M88.4 R184, [R227+0x15000] ;  /* 0x01500000e3b8783b */ /* 0x000e6e0000000200 */
[C---:B----4-:R-:W-:Y:S08]  /*6d30*/  HMMA.16816.F32.BF16 R172, R16.reuse, R196, R172 ;  /* 0x000000c410ac723c */ /* 0x050ff000000418ac */
[C---:B------:R-:W-:Y:S01]  /*6d40*/  HMMA.16816.F32.BF16 R168, R16.reuse, R198, R168 ;  /* 0x000000c610a8723c */ /* 0x040fe200000418a8 */
[----:B------:R-:W-:Y:S07]  /*6d50*/  LDSM.16.M88.4 R196, [R220+0x4800] ;  /* 0x00480000dcc4783b */ /* 0x000fee0000000200 */
[C---:B-----5:R-:W-:Y:S08]  /*6d60*/  HMMA.16816.F32.BF16 R32, R16.reuse, R192, R32 ;  /* 0x000000c01020723c */ /* 0x060ff00000041820 */
[----:B------:R-:W-:Y:S01]  /*6d70*/  HMMA.16816.F32.BF16 R28, R16, R194, R28 ;  /* 0x000000c2101c723c */ /* 0x000fe2000004181c */
[----:B------:R-:W3:Y:S04]  /*6d80*/  LDSM.16.M88.4 R192, [R227+0x15800] ;  /* 0x01580000e3c0783b */ /* 0x000ee80000000200 */
[----:B------:R-:W-:Y:S03]  /*6d90*/  LDSM.16.M88.4 R16, [R220+0x4000] ;  /* 0x00400000dc10783b */ /* 0x000fe60000000200 */
[C---:B--2---:R-:W-:Y:S08]  /*6da0*/  HMMA.16816.F32.BF16 R4, R24.reuse, R12, R4 ;  /* 0x0000000c1804723c */ /* 0x044ff00000041804 */
[C---:B------:R-:W-:Y:S01]  /*6db0*/  HMMA.16816.F32.BF16 R20, R24.reuse, R14, R20 ;  /* 0x0000000e1814723c */ /* 0x040fe20000041814 */
[----:B------:R-:W2:Y:S07]  /*6dc0*/  LDSM.16.M88.4 R12, [R229+0x8000] ;  /* 0x00800000e50c783b */ /* 0x000eae0000000200 */
[C---:B------:R-:W-:Y:S08]  /*6dd0*/  HMMA.16816.F32.BF16 R180, R24.reuse, R188, R180 ;  /* 0x000000bc18b4723c */ /* 0x040ff000000418b4 */
        /* <DEDUP_REMOVED lines=17> */
[----:B------:R-:W3:Y:S07]  /*6ef0*/  LDSM.16.M88.4 R188, [R233+0x17000] ;  /* 0x01700000e9bc783b */ /* 0x000eee0000000200 */
[C---:B-1----:R-:W-:Y:S08]  /*6f00*/  HMMA.16816.F32.BF16 R32, R12.reuse, R184, R32 ;  /* 0x000000b80c20723c */ /* 0x042ff00000041820 */
[----:B------:R-:W-:Y:S01]  /*6f10*/  HMMA.16816.F32.BF16 R28, R12, R186, R28 ;  /* 0x000000ba0c1c723c */ /* 0x000fe2000004181c */
[----:B------:R-:W1:Y:S04]  /*6f20*/  LDSM.16.M88.4 R12, [R211] ;  /* 0x00000000d30c783b */ /* 0x000e680000000200 */
[----:B------:R-:W4:Y:S03]  /*6f30*/  LDSM.16.M88.4 R184, [R233+0x17800] ;  /* 0x01780000e9b8783b */ /* 0x000f260000000200 */
[C---:B--2---:R-:W-:Y:S08]  /*6f40*/  HMMA.16816.F32.BF16 R4, R16.reuse, R192, R4 ;  /* 0x000000c01004723c */ /* 0x044ff00000041804 */
[C---:B------:R-:W-:Y:S01]  /*6f50*/  HMMA.16816.F32.BF16 R20, R16.reuse, R194, R20 ;  /* 0x000000c21014723c */ /* 0x040fe20000041814 */
[----:B------:R-:W-:Y:S07]  /*6f60*/  LDSM.16.M88.4 R192, [R210] ;  /* 0x00000000d2c0783b */ /* 0x000fee0000000200 */
[C---:B------:R-:W-:Y:S08]  /*6f70*/  HMMA.16816.F32.BF16 R180, R16.reuse, R24, R180 ;  /* 0x0000001810b4723c */ /* 0x040ff000000418b4 */
[C---:B------:R-:W-:Y:S01]  /*6f80*/  HMMA.16816.F32.BF16 R176, R16.reuse, R26, R176 ;  /* 0x0000001a10b0723c */ /* 0x040fe200000418b0 */
[----:B------:R-:W2:Y:S07]  /*6f90*/  LDSM.16.M88.4 R24, [R230+0xc000] ;  /* 0x00c00000e618783b */ /* 0x000eae0000000200 */
[----:B---3--:R-:W-:Y:S08]  /*6fa0*/  HMMA.16816.F32.BF16 R172, R16, R188, R172 ;  /* 0x000000bc10ac723c */ /* 0x008ff000000418ac */
[C---:B-1----:R-:W-:Y:S08]  /*6fb0*/  HMMA.16816.F32.BF16 R4, R196.reuse, R12, R4 ;  /* 0x0000000cc404723c */ /* 0x042ff00000041804 */
[----:B------:R-:W-:Y:S01]  /*6fc0*/  HMMA.16816.F32.BF16 R20, R196, R14, R20 ;  /* 0x0000000ec414723c */ /* 0x000fe20000041814 */
[----:B------:R-:W-:Y:S07]  /*6fd0*/  LDSM.16.M88.4 R12, [R220+0x6000] ;  /* 0x00600000dc0c783b */ /* 0x000fee0000000200 */
[C---:B------:R-:W-:Y:S01]  /*6fe0*/  HMMA.16816.F32.BF16 R168, R16.reuse, R190, R168 ;  /* 0x000000be10a8723c */ /* 0x040fe200000418a8 */
[----:B------:R-:W1:Y:S07]  /*6ff0*/  LDSM.16.M88.4 R188, [R209] ;  /* 0x00000000d1bc783b */ /* 0x000e6e0000000200 */
[C---:B----4-:R-:W-:Y:S08]  /*7000*/  HMMA.16816.F32.BF16 R32, R16.reuse, R184, R32 ;  /* 0x000000b81020723c */ /* 0x050ff00000041820 */
[----:B------:R-:W-:Y:S01]  /*7010*/  HMMA.16816.F32.BF16 R28, R16, R186, R28 ;  /* 0x000000ba101c723c */ /* 0x000fe2000004181c */
[----:B------:R-:W3:Y:S04]  /*7020*/  LDSM.16.M88.4 R16, [R229+0xc000] ;  /* 0x00c00000e510783b */ /* 0x000ee80000000200 */
[----:B------:R-:W4:Y:S03]  /*7030*/  LDSM.16.M88.4 R184, [R208] ;  /* 0x00000000d0b8783b */ /* 0x000f260000000200 */
[C---:B--2---:R-:W-:Y:S08]  /*7040*/  HMMA.16816.F32.BF16 R4, R24.reuse, R204, R4 ;  /* 0x000000cc1804723c */ /* 0x044ff00000041804 */
[----:B------:R-:W-:Y:S08]  /*7050*/  HMMA.16816.F32.BF16 R20, R24, R206, R20 ;  /* 0x000000ce1814723c */ /* 0x000ff00000041814 */
[C---:B------:R-:W-:Y:S08]  /*7060*/  HMMA.16816.F32.BF16 R180, R196.reuse, R192, R180 ;  /* 0x000000c0c4b4723c */ /* 0x040ff000000418b4 */
[C---:B------:R-:W-:Y:S01]  /*7070*/  HMMA.16816.F32.BF16 R176, R196.reuse, R194, R176 ;  /* 0x000000c2c4b0723c */ /* 0x040fe200000418b0 */
[----:B------:R-:W2:Y:S07]  /*7080*/  LDSM.16.M88.4 R192, [R227+0x17000] ;  /* 0x01700000e3c0783b */ /* 0x000eae0000000200 */
[----:B-1----:R-:W-:Y:S08]  /*7090*/  HMMA.16816.F32.BF16 R172, R196, R188, R172 ;  /* 0x000000bcc4ac723c */ /* 0x002ff000000418ac */
[C---:B---3--:R-:W-:Y:S08]  /*70a0*/  HMMA.16816.F32.BF16 R4, R16.reuse, R12, R4 ;  /* 0x0000000c1004723c */ /* 0x048ff00000041804 */
[----:B------:R-:W-:Y:S01]  /*70b0*/  HMMA.16816.F32.BF16 R20, R16, R14, R20 ;  /* 0x0000000e1014723c */ /* 0x000fe20000041814 */
[----:B------:R-:W1:Y:S07]  /*70c0*/  LDSM.16.M88.4 R12, [R227+0x17800] ;  /* 0x01780000e30c783b */ /* 0x000e6e0000000200 */
[C---:B----4-:R-:W-:Y:S08]  /*70d0*/  HMMA.16816.F32.BF16 R32, R196.reuse, R184, R32 ;  /* 0x000000b8c420723c */ /* 0x050ff00000041820 */
[----:B------:R-:W-:Y:S01]  /*70e0*/  HMMA.16816.F32.BF16 R28, R196, R186, R28 ;  /* 0x000000bac41c723c */ /* 0x000fe2000004181c */
[----:B------:R-:W-:Y:S01]  /*70f0*/  LDSM.16.M88.4 R184, [R220+0x6800] ;  /* 0x00680000dcb8783b */ /* 0x000fe20000000200 */
[----:B------:R-:W-:-:S02]  /*7100*/  FMUL.FTZ R167, R4, c[0x0][0x2ec] ;  /* 0x0000bb0004a77a20 */ /* 0x000fc40000410000 */
[----:B------:R-:W-:Y:S02]  /*7110*/  FMUL.FTZ R4, R5, c[0x0][0x2ec] ;  /* 0x0000bb0005047a20 */ /* 0x000fe40000410000 */
[----:B------:R-:W-:Y:S02]  /*7120*/  FMUL.FTZ R166, R7, c[0x0][0x2ec] ;  /* 0x0000bb0007a67a20 */ /* 0x000fe40000410000 */
[----:B------:R-:W-:Y:S01]  /*7130*/  HMMA.16816.F32.BF16 R168, R196, R190, R168 ;  /* 0x000000bec4a8723c */ /* 0x000fe200000418a8 */
[----:B------:R-:W3:Y:S01]  /*7140*/  LDSM.16.M88.4 R188, [R227+0x16800] ;  /* 0x01680000e3bc783b */ /* 0x000ee20000000200 */
[----:B------:R-:W-:Y:S01]  /*7150*/  FMUL.FTZ R22, R22, c[0x0][0x2ec] ;  /* 0x0000bb0016167a20 */ /* 0x000fe20000410000 */
[----:B------:R-:W-:Y:S01]  /*7160*/  MUFU.TANH R4, R4 ;  /* 0x0000000400047308 */ /* 0x000fe20000002400 */
[----:B------:R-:W-:Y:S02]  /*7170*/  FMUL.FTZ R23, R23, c[0x0][0x2ec] ;  /* 0x0000bb0017177a20 */ /* 0x000fe40000410000 */
[----:B------:R-:W-:Y:S01]  /*7180*/  FMUL.FTZ R6, R6, c[0x0][0x2ec] ;  /* 0x0000bb0006067a20 */ /* 0x000fe20000410000 */
[C---:B------:R-:W-:Y:S01]  /*7190*/  IADD3 R197, R165.reuse, 0x11, RZ ;  /* 0x00000011a5c57810 */ /* 0x040fe20007ffe0ff */
[----:B--2---:R-:W-:Y:S01]  /*71a0*/  HMMA.16816.F32.BF16 R172, R24, R192, R172 ;  /* 0x000000c018ac723c */ /* 0x004fe200000418ac */
[----:B------:R-:W-:-:S02]  /*71b0*/  IADD3 R199, R165, 0x18, RZ ;  /* 0x00000018a5c77810 */ /* 0x000fc40007ffe0ff */
[----:B------:R-:W-:Y:S04]  /*71c0*/  MUFU.TANH R22, R22 ;  /* 0x0000001600167308 */ /* 0x000fe80000002400 */
[C---:B------:R-:W-:Y:S01]  /*71d0*/  IADD3 R193, R165.reuse, 0x9, RZ ;  /* 0x00000009a5c17810 */ /* 0x040fe20007ffe0ff */
[C---:B-1----:R-:W-:Y:S03]  /*71e0*/  HMMA.16816.F32.BF16 R32, R24.reuse, R12, R32 ;  /* 0x0000000c1820723c */ /* 0x042fe60000041820 */
[----:B------:R-:W-:Y:S05]  /*71f0*/  MUFU.TANH R166, R166 ;  /* 0x000000a600a67308 */ /* 0x000fea0000002400 */
[C---:B------:R-:W-:Y:S01]  /*7200*/  HMMA.16816.F32.BF16 R28, R24.reuse, R14, R28 ;  /* 0x0000000e181c723c */ /* 0x040fe2000004181c */
[----:B------:R-:W1:Y:S02]  /*7210*/  LDSM.16.M88.4 R12, [R220+0x7000] ;  /* 0x00700000dc0c783b */ /* 0x000e640000000200 */
[----:B------:R-:W-:Y:S05]  /*7220*/  MUFU.TANH R23, R23 ;  /* 0x0000001700177308 */ /* 0x000fea0000002400 */
[C---:B------:R-:W-:Y:S03]  /*7230*/  HMMA.16816.F32.BF16 R168, R24.reuse, R194, R168 ;  /* 0x000000c218a8723c */ /* 0x040fe600000418a8 */
[----:B------:R-:W-:Y:S04]  /*7240*/  I2F R192, R197 ;  /* 0x000000c500c07306 */ /* 0x000fe80000201400 */
[C---:B------:R-:W-:Y:S01]  /*7250*/  IADD3 R195, R165.reuse, 0x10, RZ ;  /* 0x00000010a5c37810 */ /* 0x040fe20007ffe0ff */
[C---:B---3--:R-:W-:Y:S03]  /*7260*/  HMMA.16816.F32.BF16 R180, R24.reuse, R188, R180 ;  /* 0x000000bc18b4723c */ /* 0x048fe600000418b4 */
[----:B------:R-:W-:Y:S04]  /*7270*/  I2F R188, R193 ;  /* 0x000000c100bc7306 */ /* 0x000fe80000201400 */
[----:B------:R-:W-:Y:S01]  /*7280*/  IADD3 R189, R165, 0x1, RZ ;  /* 0x00000001a5bd7810 */ /* 0x000fe20007ffe0ff */
[----:B------:R-:W-:Y:S03]  /*7290*/  HMMA.16816.F32.BF16 R176, R24, R190, R176 ;  /* 0x000000be18b0723c */ /* 0x000fe600000418b0 */
[----:B------:R-:W2:Y:S01]  /*72a0*/  MUFU.TANH R167, R167 ;  /* 0x000000a700a77308 */ /* 0x000ea20000002400 */
[----:B------:R-:W-:-:S02]  /*72b0*/  ISETP.GE.AND P1, PT, R189, R200, PT ;  /* 0x000000c8bd00720c */ /* 0x000fc40003f26270 */
[----:B------:R-:W-:Y:S02]  /*72c0*/  ISETP.GE.AND P2, PT, R189, R2, PT ;  /* 0x00000002bd00720c */ /* 0x000fe40003f46270 */
[C---:B------:R-:W-:Y:S01]  /*72d0*/  IADD3 R191, R165.reuse, 0x8, RZ ;  /* 0x00000008a5bf7810 */ /* 0x040fe20007ffe0ff */
[----:B------:R-:W-:Y:S01]  /*72e0*/  FMUL.FTZ R190, R20, c[0x0][0x2ec] ;  /* 0x0000bb0014be7a20 */ /* 0x000fe20000410000 */
[----:B------:R-:W-:Y:S01]  /*72f0*/  IADD3 R25, R165, 0x19, RZ ;  /* 0x00000019a5197810 */ /* 0x000fe20007ffe0ff */
[----:B------:R-:W3:Y:S01]  /*7300*/  I2F R5, R189 ;  /* 0x000000bd00057306 */ /* 0x000ee20000201400 */
[----:B------:R-:W-:Y:S01]  /*7310*/  FMUL.FTZ R27, R21, c[0x0][0x2ec] ;  /* 0x0000bb00151b7a20 */ /* 0x000fe20000410000 */
[----:B------:R-:W-:-:S03]  /*7320*/  ISETP.GE.AND P0, PT, R191, R200, PT ;  /* 0x000000c8bf00720c */ /* 0x000fc60003f06270 */
[----:B------:R-:W-:Y:S03]  /*7330*/  HMMA.16816.F32.BF16 R180, R16, R184, R180 ;  /* 0x000000b810b4723c */ /* 0x000fe600000418b4 */
[----:B------:R4:W-:Y:S01]  /*7340*/  I2F R7, R191 ;  /* 0x000000bf00077306 */ /* 0x0009e20000201400 */
[----:B--2---:R-:W-:-:S04]  /*7350*/  FFMA.FTZ R167, R0, UR4, R167 ;  /* 0x0000000400a77c23 */ /* 0x004fc800080100a7 */
[C---:B-1----:R-:W-:Y:S03]  /*7360*/  HMMA.16816.F32.BF16 R172, R16.reuse, R12, R172 ;  /* 0x0000000c10ac723c */ /* 0x042fe600000418ac */
[----:B------:R-:W-:Y:S01]  /*7370*/  MUFU.TANH R190, R190 ;  /* 0x000000be00be7308 */ /* 0x000fe20000002400 */
[----:B---3--:R-:W-:Y:S01]  /*7380*/  FFMA.FTZ R4, R5, UR4, R4 ;  /* 0x0000000405047c23 */ /* 0x008fe20008010004 */
[----:B------:R-:W-:Y:S01]  /*7390*/  IADD3 R189, R165, 0x28, RZ ;  /* 0x00000028a5bd7810 */ /* 0x000fe20007ffe0ff */
[----:B------:R-:W-:Y:S02]  /*73a0*/  FFMA.FTZ R5, R5, UR4, R166 ;  /* 0x0000000405057c23 */ /* 0x000fe400080100a6 */
[----:B------:R-:W-:Y:S01]  /*73b0*/  HMMA.16816.F32.BF16 R168, R16, R14, R168 ;  /* 0x0000000e10a8723c */ /* 0x000fe200000418a8 */
[----:B------:R-:W1:Y:S02]  /*73c0*/  LDSM.16.M88.4 R12, [R220+0x7800] ;  /* 0x00780000dc0c783b */ /* 0x000e640000000200 */
[----:B------:R-:W-:Y:S01]  /*73d0*/  I2F R20, R195 ;  /* 0x000000c300147306 */ /* 0x000fe20000201400 */
[----:B------:R-:W-:Y:S01]  /*73e0*/  FSEL R4, R4, -INF , !P1 ;  /* 0xff80000004047808 */ /* 0x000fe20004800000 */
[----:B------:R-:W-:-:S04]  /*73f0*/  DEPBAR.LE SB0, 0x0 ;  /* 0x000080000000791a */ /* 0x000fc80000000000 */
[----:B------:R-:W-:Y:S01]  /*7400*/  HMMA.16816.F32.BF16 R176, R16, R186, R176 ;  /* 0x000000ba10b0723c */ /* 0x000fe200000418b0 */
[----:B------:R-:W-:Y:S01]  /*7410*/  FMUL.FTZ R180, R180, c[0x0][0x2ec] ;  /* 0x0000bb00b4b47a20 */ /* 0x000fe20000410000 */
[----:B------:R-:W-:Y:S01]  /*7420*/  MUFU.TANH R27, R27 ;  /* 0x0000001b001b7308 */ /* 0x000fe20000002400 */
[----:B------:R-:W-:Y:S01]  /*7430*/  FMUL.FTZ R182, R182, c[0x0][0x2ec] ;  /* 0x0000bb00b6b67a20 */ /* 0x000fe20000410000 */
[----:B------:R-:W-:Y:S01]  /*7440*/  ISETP.GE.AND P1, PT, R191, R2, PT ;  /* 0x00000002bf00720c */ /* 0x000fe20003f26270 */
[----:B------:R-:W-:Y:S01]  /*7450*/  FMUL.FTZ R181, R181, c[0x0][0x2ec] ;  /* 0x0000bb00b5b57a20 */ /* 0x000fe20000410000 */
[----:B------:R-:W-:Y:S01]  /*7460*/  FSEL R5, R5, -INF , !P2 ;  /* 0xff80000005057808 */ /* 0x000fe20005000000 */
[----:B------:R-:W-:Y:S01]  /*7470*/  FMUL.FTZ R183, R183, c[0x0][0x2ec] ;  /* 0x0000bb00b7b77a20 */ /* 0x000fe20000410000 */
[----:B------:R-:W-:Y:S01]  /*7480*/  ISETP.GE.AND P2, PT, R193, R200, PT ;  /* 0x000000c8c100720c */ /* 0x000fe20003f46270 */
[----:B------:R-:W-:Y:S01]  /*7490*/  FMUL.FTZ R174, R174, c[0x0][0x2ec] ;  /* 0x0000bb00aeae7a20 */ /* 0x000fe20000410000 */
[----:B------:R-:W2:Y:S05]  /*74a0*/  MUFU.TANH R185, R180 ;  /* 0x000000b400b97308 */ /* 0x000eaa0000002400 */
[----:B------:R-:W-:-:S03]  /*74b0*/  FMUL.FTZ R168, R168, c[0x0][0x2ec] ;  /* 0x0000bb00a8a87a20 */ /* 0x000fc60000410000 */
[----:B------:R-:W-:Y:S01]  /*74c0*/  MUFU.TANH R187, R182 ;  /* 0x000000b600bb7308 */ /* 0x000fe20000002400 */
[----:B------:R-:W-:Y:S01]  /*74d0*/  FMUL.FTZ R207, R169, c[0x0][0x2ec] ;  /* 0x0000bb00a9cf7a20 */ /* 0x000fe20000410000 */
[----:B------:R-:W-:Y:S01]  /*74e0*/  IADD3 R169, R165, 0x29, RZ ;  /* 0x00000029a5a97810 */ /* 0x000fe20007ffe0ff */
[----:B----4-:R-:W-:Y:S01]  /*74f0*/  FMUL.FTZ R191, R171, c[0x0][0x2ec] ;  /* 0x0000bb00abbf7a20 */ /* 0x010fe20000410000 */
[----:B------:R-:W-:Y:S02]  /*7500*/  IADD3 R171, R165, 0x39, RZ ;  /* 0x00000039a5ab7810 */ /* 0x000fe40007ffe0ff */
[----:B------:R-:W-:Y:S02]  /*7510*/  FMUL.FTZ R201, R176, c[0x0][0x2ec] ;  /* 0x0000bb00b0c97a20 */ /* 0x000fe40000410000 */
[----:B------:R-:W-:Y:S01]  /*7520*/  FMUL.FTZ R26, R177, c[0x0][0x2ec] ;  /* 0x0000bb00b11a7a20 */ /* 0x000fe20000410000 */
[----:B------:R-:W3:Y:S01]  /*7530*/  MUFU.TANH R181, R181 ;  /* 0x000000b500b57308 */ /* 0x000ee20000002400 */
[----:B------:R-:W-:-:S02]  /*7540*/  FMUL.FTZ R177, R178, c[0x0][0x2ec] ;  /* 0x0000bb00b2b17a20 */ /* 0x000fc40000410000 */
[----:B------:R-:W-:Y:S02]  /*7550*/  FMUL.FTZ R178, R179, c[0x0][0x2ec] ;  /* 0x0000bb00b3b27a20 */ /* 0x000fe40000410000 */
[----:B------:R-:W-:Y:S01]  /*7560*/  FMUL.FTZ R176, R172, c[0x0][0x2ec] ;  /* 0x0000bb00acb07a20 */ /* 0x000fe20000410000 */
[C---:B-1----:R-:W-:Y:S01]  /*7570*/  HMMA.16816.F32.BF16 R32, R16.reuse, R12, R32 ;  /* 0x0000000c1020723c */ /* 0x042fe20000041820 */
[----:B------:R-:W-:Y:S01]  /*7580*/  FMUL.FTZ R172, R173, c[0x0][0x2ec] ;  /* 0x0000bb00adac7a20 */ /* 0x000fe20000410000 */
[----:B------:R-:W-:Y:S01]  /*7590*/  I2F R184, R199 ;  /* 0x000000c700b87306 */ /* 0x000fe20000201400 */
[----:B------:R-:W-:Y:S01]  /*75a0*/  FMUL.FTZ R173, R175, c[0x0][0x2ec] ;  /* 0x0000bb00afad7a20 */ /* 0x000fe20000410000 */
[----:B------:R-:W-:Y:S01]  /*75b0*/  IADD3 R175, R165, 0x21, RZ ;  /* 0x00000021a5af7810 */ /* 0x000fe20007ffe0ff */
[----:B--2---:R-:W-:Y:S02]  /*75c0*/  FFMA.FTZ R185, R20, UR4, R185 ;  /* 0x0000000414b97c23 */ /* 0x004fe400080100b9 */
[C---:B------:R-:W-:Y:S01]  /*75d0*/  FFMA.FTZ R13, R7.reuse, UR4, R22 ;  /* 0x00000004070d7c23 */ /* 0x040fe20008010016 */
[----:B------:R-:W-:Y:S01]  /*75e0*/  HMMA.16816.F32.BF16 R28, R16, R14, R28 ;  /* 0x0000000e101c723c */ /* 0x000fe2000004181c */
[----:B------:R-:W-:Y:S01]  /*75f0*/  FFMA.FTZ R12, R7, UR4, R190 ;  /* 0x00000004070c7c23 */ /* 0x000fe200080100be */
[----:B------:R-:W1:Y:S01]  /*7600*/  MUFU.TANH R201, R201 ;  /* 0x000000c900c97308 */ /* 0x000e620000002400 */
[C---:B------:R-:W-:Y:S01]  /*7610*/  FFMA.FTZ R22, R188.reuse, UR4, R27 ;  /* 0x00000004bc167c23 */ /* 0x040fe2000801001b */
[----:B------:R-:W-:Y:S01]  /*7620*/  FSEL R13, R13, -INF , !P1 ;  /* 0xff8000000d0d7808 */ /* 0x000fe20004800000 */
[----:B------:R-:W-:Y:S01]  /*7630*/  FFMA.FTZ R7, R188, UR4, R23 ;  /* 0x00000004bc077c23 */ /* 0x000fe20008010017 */
[----:B------:R-:W-:Y:S01]  /*7640*/  ISETP.GE.AND P1, PT, R195, R200, PT ;  /* 0x000000c8c300720c */ /* 0x000fe20003f26270 */
[----:B------:R-:W-:Y:S01]  /*7650*/  FMUL.FTZ R190, R170, c[0x0][0x2ec] ;  /* 0x0000bb00aabe7a20 */ /* 0x000fe20000410000 */
[----:B------:R-:W-:Y:S01]  /*7660*/  FSEL R12, R12, -INF , !P0 ;  /* 0xff8000000c0c7808 */ /* 0x000fe20004000000 */
[----:B---3--:R-:W-:Y:S01]  /*7670*/  FFMA.FTZ R181, R192, UR4, R181 ;  /* 0x00000004c0b57c23 */ /* 0x008fe200080100b5 */
[----:B------:R-:W2:Y:S01]  /*7680*/  MUFU.TANH R183, R183 ;  /* 0x000000b700b77308 */ /* 0x000ea20000002400 */
[----:B------:R-:W-:Y:S01]  /*7690*/  FSEL R188, R185, -INF , !P1 ;  /* 0xff800000b9bc7808 */ /* 0x000fe20004800000 */
[----:B------:R-:W-:Y:S01]  /*76a0*/  FFMA.FTZ R185, R20, UR4, R187 ;  /* 0x0000000414b97c23 */ /* 0x000fe200080100bb */
[----:B------:R-:W-:-:S02]  /*76b0*/  ISETP.GE.AND P0, PT, R193, R2, PT ;  /* 0x00000002c100720c */ /* 0x000fc40003f06270 */
[----:B------:R-:W-:Y:S01]  /*76c0*/  FSEL R22, R22, -INF , !P2 ;  /* 0xff80000016167808 */ /* 0x000fe20005000000 */
[----:B------:R-:W-:Y:S01]  /*76d0*/  FMUL.FTZ R17, R34, c[0x0][0x2ec] ;  /* 0x0000bb0022117a20 */ /* 0x000fe20000410000 */
[----:B------:R-:W-:Y:S01]  /*76e0*/  ISETP.GE.AND P2, PT, R195, R2, PT ;  /* 0x00000002c300720c */ /* 0x000fe20003f46270 */
[----:B------:R-:W3:Y:S01]  /*76f0*/  MUFU.TANH R177, R177 ;  /* 0x000000b100b17308 */ /* 0x000ee20000002400 */
[----:B------:R-:W-:Y:S01]  /*7700*/  FSEL R7, R7, -INF , !P0 ;  /* 0xff80000007077808 */ /* 0x000fe20004000000 */
[----:B-1----:R-:W-:Y:S01]  /*7710*/  FFMA.FTZ R24, R184, UR4, R201 ;  /* 0x00000004b8187c23 */ /* 0x002fe200080100c9 */
[-C--:B------:R-:W-:Y:S01]  /*7720*/  ISETP.GE.AND P0, PT, R197, R200.reuse, PT ;  /* 0x000000c8c500720c */ /* 0x080fe20003f06270 */
[----:B------:R-:W-:Y:S01]  /*7730*/  FMUL.FTZ R32, R32, c[0x0][0x2ec] ;  /* 0x0000bb0020207a20 */ /* 0x000fe20000410000 */
[----:B------:R-:W-:Y:S01]  /*7740*/  FSEL R185, R185, -INF , !P2 ;  /* 0xff800000b9b97808 */ /* 0x000fe20005000000 */
[----:B------:R-:W-:Y:S01]  /*7750*/  FMUL.FTZ R15, R33, c[0x0][0x2ec] ;  /* 0x0000bb00210f7a20 */ /* 0x000fe20000410000 */
[----:B------:R-:W-:Y:S01]  /*7760*/  ISETP.GE.AND P2, PT, R199, R200, PT ;  /* 0x000000c8c700720c */ /* 0x000fe20003f46270 */
[----:B------:R-:W-:Y:S01]  /*7770*/  I2F R21, R25 ;  /* 0x0000001900157306 */ /* 0x000fe20000201400 */
[----:B--2---:R-:W-:Y:S01]  /*7780*/  FFMA.FTZ R183, R192, UR4, R183 ;  /* 0x00000004c0b77c23 */ /* 0x004fe200080100b7 */
[-C--:B------:R-:W-:Y:S01]  /*7790*/  ISETP.GE.AND P1, PT, R197, R2.reuse, PT ;  /* 0x00000002c500720c */ /* 0x080fe20003f26270 */
[----:B------:R-:W-:Y:S01]  /*77a0*/  FMUL.FTZ R19, R35, c[0x0][0x2ec] ;  /* 0x0000bb0023137a20 */ /* 0x000fe20000410000 */
[----:B------:R-:W-:Y:S01]  /*77b0*/  FSEL R186, R181, -INF , !P0 ;  /* 0xff800000b5ba7808 */ /* 0x000fe20004000000 */
[----:B------:R-:W-:Y:S01]  /*77c0*/  FMUL.FTZ R30, R30, c[0x0][0x2ec] ;  /* 0x0000bb001e1e7a20 */ /* 0x000fe20000410000 */
[----:B------:R-:W-:Y:S01]  /*77d0*/  IADD3 R23, R165, 0x31, RZ ;  /* 0x00000031a5177810 */ /* 0x000fe20007ffe0ff */
[----:B------:R-:W-:Y:S01]  /*77e0*/  FMUL.FTZ R29, R29, c[0x0][0x2ec] ;  /* 0x0000bb001d1d7a20 */ /* 0x000fe20000410000 */
[----:B------:R-:W1:Y:S01]  /*77f0*/  MUFU.TANH R178, R178 ;  /* 0x000000b200b27308 */ /* 0x000e620000002400 */
[----:B---3--:R-:W-:Y:S01]  /*7800*/  FFMA.FTZ R187, R184, UR4, R177 ;  /* 0x00000004b8bb7c23 */ /* 0x008fe200080100b1 */
[----:B------:R-:W-:Y:S01]  /*7810*/  ISETP.GE.AND P0, PT, R199, R2, PT ;  /* 0x00000002c700720c */ /* 0x000fe20003f06270 */
[----:B------:R-:W-:Y:S01]  /*7820*/  FMUL.FTZ R31, R31, c[0x0][0x2ec] ;  /* 0x0000bb001f1f7a20 */ /* 0x000fe20000410000 */
[----:B------:R-:W-:-:S02]  /*7830*/  FSEL R24, R24, -INF , !P2 ;  /* 0xff80000018187808 */ /* 0x000fc40005000000 */
[----:B------:R-:W-:Y:S02]  /*7840*/  ISETP.GE.AND P2, PT, R25, R2, PT ;  /* 0x000000021900720c */ /* 0x000fe40003f46270 */
[----:B------:R-:W2:Y:S01]  /*7850*/  MUFU.TANH R26, R26 ;  /* 0x0000001a001a7308 */ /* 0x000ea20000002400 */
[----:B------:R-:W-:Y:S02]  /*7860*/  FSEL R195, R183, -INF , !P1 ;  /* 0xff800000b7c37808 */ /* 0x000fe40004800000 */
[-C--:B------:R-:W-:Y:S02]  /*7870*/  ISETP.GE.AND P1, PT, R25, R200.reuse, PT ;  /* 0x000000c81900720c */ /* 0x080fe40003f26270 */
[----:B------:R-:W-:Y:S02]  /*7880*/  FSEL R187, R187, -INF , !P0 ;  /* 0xff800000bbbb7808 */ /* 0x000fe40004000000 */
[----:B------:R-:W-:Y:S01]  /*7890*/  ISETP.GE.AND P0, PT, R203, R200, PT ;  /* 0x000000c8cb00720c */ /* 0x000fe20003f06270 */
[----:B------:R-:W-:Y:S01]  /*78a0*/  MUFU.TANH R176, R176 ;  /* 0x000000b000b07308 */ /* 0x000fe20000002400 */
[----:B-1----:R-:W-:Y:S01]  /*78b0*/  FFMA.FTZ R178, R21, UR4, R178 ;  /* 0x0000000415b27c23 */ /* 0x002fe200080100b2 */
[----:B------:R-:W-:-:S04]  /*78c0*/  IADD3 R27, R165, 0x38, RZ ;  /* 0x00000038a51b7810 */ /* 0x000fc80007ffe0ff */
[----:B------:R-:W-:Y:S02]  /*78d0*/  FSEL R193, R178, -INF , !P2 ;  /* 0xff800000b2c17808 */ /* 0x000fe40005000000 */
[----:B------:R-:W1:Y:S01]  /*78e0*/  I2F R179, R203 ;  /* 0x000000cb00b37306 */ /* 0x000e620000201400 */
[----:B--2---:R-:W-:Y:S01]  /*78f0*/  FFMA.FTZ R26, R21, UR4, R26 ;  /* 0x00000004151a7c23 */ /* 0x004fe2000801001a */
[----:B------:R-:W-:Y:S01]  /*7900*/  ISETP.GE.AND P2, PT, R175, R200, PT ;  /* 0x000000c8af00720c */ /* 0x000fe20003f46270 */
[----:B------:R-:W-:-:S03]  /*7910*/  FMUL.FTZ R21, R28, c[0x0][0x2ec] ;  /* 0x0000bb001c157a20 */ /* 0x000fc60000410000 */
[----:B------:R-:W-:Y:S02]  /*7920*/  FSEL R26, R26, -INF , !P1 ;  /* 0xff8000001a1a7808 */ /* 0x000fe40004800000 */
[----:B------:R-:W-:Y:S01]  /*7930*/  MUFU.TANH R172, R172 ;  /* 0x000000ac00ac7308 */ /* 0x000fe20000002400 */
[----:B------:R-:W-:-:S07]  /*7940*/  ISETP.GE.AND P1, PT, R203, R2, PT ;  /* 0x00000002cb00720c */ /* 0x000fce0003f26270 */
[----:B------:R-:W2:Y:S01]  /*7950*/  I2F R180, R175 ;  /* 0x000000af00b47306 */ /* 0x000ea20000201400 */
[----:B-1----:R-:W-:-:S05]  /*7960*/  FFMA.FTZ R176, R179, UR4, R176 ;  /* 0x00000004b3b07c23 */ /* 0x002fca00080100b0 */
[----:B------:R-:W-:Y:S02]  /*7970*/  FSEL R196, R176, -INF , !P0 ;  /* 0xff800000b0c47808 */ /* 0x000fe40004000000 */
[----:B------:R-:W1:Y:S01]  /*7980*/  MUFU.TANH R174, R174 ;  /* 0x000000ae00ae7308 */ /* 0x000e620000002400 */
[----:B------:R-:W-:-:S07]  /*7990*/  ISETP.GE.AND P0, PT, R175, R2, PT ;  /* 0x00000002af00720c */ /* 0x000fce0003f06270 */
[----:B------:R-:W-:Y:S01]  /*79a0*/  I2F R182, R241 ;  /* 0x000000f100b67306 */ /* 0x000fe20000201400 */
[----:B--2---:R-:W-:-:S05]  /*79b0*/  FFMA.FTZ R172, R180, UR4, R172 ;  /* 0x00000004b4ac7c23 */ /* 0x004fca00080100ac */
[----:B------:R-:W-:Y:S02]  /*79c0*/  FSEL R194, R172, -INF , !P2 ;  /* 0xff800000acc27808 */ /* 0x000fe40005000000 */
[----:B------:R-:W2:Y:S01]  /*79d0*/  MUFU.TANH R17, R17 ;  /* 0x0000001100117308 */ /* 0x000ea20000002400 */
[----:B-1----:R-:W-:Y:S01]  /*79e0*/  FFMA.FTZ R174, R179, UR4, R174 ;  /* 0x00000004b3ae7c23 */ /* 0x002fe200080100ae */
[----:B------:R-:W-:-:S06]  /*79f0*/  ISETP.GE.AND P2, PT, R189, R2, PT ;  /* 0x00000002bd00720c */ /* 0x000fcc0003f46270 */
[----:B------:R-:W1:Y:S08]  /*7a00*/  MUFU.TANH R173, R173 ;  /* 0x000000ad00ad7308 */ /* 0x000e700000002400 */
[----:B------:R-:W-:Y:S01]  /*7a10*/  I2F R205, R189 ;  /* 0x000000bd00cd7306 */ /* 0x000fe20000201400 */
[----:B--2---:R-:W-:-:S07]  /*7a20*/  FFMA.FTZ R179, R182, UR4, R17 ;  /* 0x00000004b6b37c23 */ /* 0x004fce0008010011 */
[----:B------:R-:W2:Y:S01]  /*7a30*/  MUFU.TANH R190, R190 ;  /* 0x000000be00be7308 */ /* 0x000ea20000002400 */
[----:B-1----:R-:W-:-:S07]  /*7a40*/  FFMA.FTZ R173, R180, UR4, R173 ;  /* 0x00000004b4ad7c23 */ /* 0x002fce00080100ad */
[----:B------:R-:W1:Y:S08]  /*7a50*/  MUFU.TANH R168, R168 ;  /* 0x000000a800a87308 */ /* 0x000e700000002400 */
[----:B------:R-:W-:Y:S01]  /*7a60*/  MUFU.TANH R207, R207 ;  /* 0x000000cf00cf7308 */ /* 0x000fe20000002400 */
[----:B--2---:R-:W-:-:S05]  /*7a70*/  FFMA.FTZ R33, R205, UR4, R190 ;  /* 0x00000004cd217c23 */ /* 0x004fca00080100be */
[----:B------:R-:W-:Y:S02]  /*7a80*/  FSEL R33, R33, -INF , !P2 ;  /* 0xff80000021217808 */ /* 0x000fe40005000000 */
[----:B------:R-:W2:Y:S01]  /*7a90*/  I2F R166, R169 ;  /* 0x000000a900a67306 */ /* 0x000ea20000201400 */
[----:B-1----:R-:W-:Y:S01]  /*7aa0*/  FFMA.FTZ R34, R205, UR4, R168 ;  /* 0x00000004cd227c23 */ /* 0x002fe200080100a8 */
[----:B------:R-:W-:-:S06]  /*7ab0*/  ISETP.GE.AND P2, PT, R241, R200, PT ;  /* 0x000000c8f100720c */ /* 0x000fcc0003f46270 */
[----:B------:R2:W1:Y:S08]  /*7ac0*/  MUFU.TANH R177, R32 ;  /* 0x0000002000b17308 */ /* 0x0004700000002400 */
[----:B------:R-:W-:Y:S08]  /*7ad0*/  I2F R170, R23 ;  /* 0x0000001700aa7306 */ /* 0x000ff00000201400 */
[----:B------:R-:W3:Y:S01]  /*7ae0*/  MUFU.TANH R15, R15 ;  /* 0x0000000f000f7308 */ /* 0x000ee20000002400 */
[----:B--2---:R-:W-:-:S02]  /*7af0*/  FFMA.FTZ R32, R166, UR4, R207 ;  /* 0x00000004a6207c23 */ /* 0x004fc400080100cf */
[----:B-1----:R-:W-:-:S05]  /*7b00*/  FFMA.FTZ R177, R182, UR4, R177 ;  /* 0x00000004b6b17c23 */ /* 0x002fca00080100b1 */
[----:B------:R-:W1:Y:S01]  /*7b10*/  MUFU.TANH R17, R6 ;  /* 0x0000000600117308 */ /* 0x000e620000002400 */
[----:B------:R-:W-:Y:S02]  /*7b20*/  FSEL R184, R177, -INF , !P2 ;  /* 0xff800000b1b87808 */ /* 0x000fe40005000000 */
[----:B------:R-:W-:-:S05]  /*7b30*/  ISETP.GE.AND P2, PT, R23, R200, PT ;  /* 0x000000c81700720c */ /* 0x000fca0003f46270 */
[----:B------:R-:W2:Y:S01]  /*7b40*/  MUFU.TANH R19, R19 ;  /* 0x0000001300137308 */ /* 0x000ea20000002400 */
[----:B---3--:R-:W-:-:S05]  /*7b50*/  FFMA.FTZ R15, R170, UR4, R15 ;  /* 0x00000004aa0f7c23 */ /* 0x008fca000801000f */
[----:B------:R-:W-:Y:S02]  /*7b60*/  FSEL R182, R15, -INF , !P2 ;  /* 0xff8000000fb67808 */ /* 0x000fe40005000000 */
[----:B------:R3:W4:Y:S01]  /*7b70*/  MUFU.TANH R181, R191 ;  /* 0x000000bf00b57308 */ /* 0x0007220000002400 */
[----:B-1----:R-:W-:Y:S01]  /*7b80*/  FFMA.FTZ R6, R0, UR4, R17 ;  /* 0x0000000400067c23 */ /* 0x002fe20008010011 */
[----:B------:R-:W-:-:S06]  /*7b90*/  ISETP.GE.AND P2, PT, R23, R2, PT ;  /* 0x000000021700720c */ /* 0x000fcc0003f46270 */
[----:B------:R-:W-:Y:S01]  /*7ba0*/  I2F R20, R27 ;  /* 0x0000001b00147306 */ /* 0x000fe20000201400 */
[----:B--2---:R-:W-:-:S05]  /*7bb0*/  FFMA.FTZ R19, R170, UR4, R19 ;  /* 0x00000004aa137c23 */ /* 0x004fca0008010013 */
[----:B------:R-:W-:Y:S02]  /*7bc0*/  FSEL R177, R19, -INF , !P2 ;  /* 0xff80000013b17808 */ /* 0x000fe40005000000 */
[----:B---3--:R-:W-:Y:S01]  /*7bd0*/  FSEL R191, R174, -INF , !P1 ;  /* 0xff800000aebf7808 */ /* 0x008fe20004800000 */
[----:B------:R-:W1:Y:S01]  /*7be0*/  MUFU.TANH R21, R21 ;  /* 0x0000001500157308 */ /* 0x000e620000002400 */
[----:B------:R-:W-:Y:S01]  /*7bf0*/  BAR.SYNC.DEFER_BLOCKING 0x0 ;  /* 0x0000000000007b1d */ /* 0x000fe20000010000 */
[-C--:B------:R-:W-:Y:S01]  /*7c00*/  ISETP.GE.AND P1, PT, R189, R200.reuse, PT ;  /* 0x000000c8bd00720c */ /* 0x080fe20003f26270 */
[----:B----4-:R-:W-:Y:S01]  /*7c10*/  FFMA.FTZ R35, R166, UR4, R181 ;  /* 0x00000004a6237c23 */ /* 0x010fe200080100b5 */
[----:B------:R-:W-:Y:S02]  /*7c20*/  FSEL R189, R173, -INF , !P0 ;  /* 0xff800000adbd7808 */ /* 0x000fe40004000000 */
[C---:B------:R-:W-:Y:S02]  /*7c30*/  ISETP.GE.AND P0, PT, R169.reuse, R200, PT ;  /* 0x000000c8a900720c */ /* 0x040fe40003f06270 */
[----:B------:R-:W-:Y:S01]  /*7c40*/  FSEL R34, R34, -INF , !P1 ;  /* 0xff80000022227808 */ /* 0x000fe20004800000 */
[----:B------:R-:W-:Y:S01]  /*7c50*/  I2F R25, R171 ;  /* 0x000000ab00197306 */ /* 0x000fe20000201400 */
[----:B------:R-:W-:-:S02]  /*7c60*/  ISETP.GE.AND P1, PT, R169, R2, PT ;  /* 0x00000002a900720c */ /* 0x000fc40003f26270 */
[----:B------:R-:W-:Y:S02]  /*7c70*/  FSEL R32, R32, -INF , !P0 ;  /* 0xff80000020207808 */ /* 0x000fe40004000000 */
[-C--:B------:R-:W-:Y:S01]  /*7c80*/  ISETP.GE.AND P0, PT, R241, R2.reuse, PT ;  /* 0x00000002f100720c */ /* 0x080fe20003f06270 */
[----:B-1----:R-:W-:Y:S02]  /*7c90*/  FFMA.FTZ R21, R20, UR4, R21 ;  /* 0x0000000414157c23 */ /* 0x002fe40008010015 */
[----:B------:R-:W1:Y:S01]  /*7ca0*/  MUFU.TANH R169, R30 ;  /* 0x0000001e00a97308 */ /* 0x000e620000002400 */
[----:B------:R-:W-:Y:S02]  /*7cb0*/  FSEL R179, R179, -INF , !P0 ;  /* 0xff800000b3b37808 */ /* 0x000fe40004000000 */
[----:B------:R-:W-:Y:S02]  /*7cc0*/  ISETP.GE.AND P0, PT, R165, R2, PT ;  /* 0x00000002a500720c */ /* 0x000fe40003f06270 */
[----:B------:R-:W-:-:S02]  /*7cd0*/  ISETP.GE.AND P2, PT, R27, R200, PT ;  /* 0x000000c81b00720c */ /* 0x000fc40003f46270 */
[----:B------:R-:W-:Y:S01]  /*7ce0*/  FSEL R6, R6, -INF , !P0 ;  /* 0xff80000006067808 */ /* 0x000fe20004000000 */
[----:B------:R-:W2:Y:S01]  /*7cf0*/  MUFU.TANH R14, R29 ;  /* 0x0000001d000e7308 */ /* 0x000ea20000002400 */
[----:B------:R-:W-:Y:S02]  /*7d00*/  PLOP3.LUT P0, PT, PT, PT, UP0, 0x80, 0x0 ;  /* 0x000000000000781c */ /* 0x000fe40003f0f008 */
[----:B------:R-:W-:Y:S02]  /*7d10*/  FSEL R35, R35, -INF , !P1 ;  /* 0xff80000023237808 */ /* 0x000fe40004800000 */
[----:B------:R-:W-:Y:S02]  /*7d20*/  FSEL R180, R21, -INF , !P2 ;  /* 0xff80000015b47808 */ /* 0x000fe40005000000 */
[----:B------:R-:W-:Y:S01]  /*7d30*/  ISETP.GE.AND P1, PT, R165, R200, PT ;  /* 0x000000c8a500720c */ /* 0x000fe20003f26270 */
[----:B------:R-:W3:Y:S01]  /*7d40*/  MUFU.TANH R16, R31 ;  /* 0x0000001f00107308 */ /* 0x000ee20000002400 */
[----:B-1----:R-:W-:Y:S01]  /*7d50*/  FFMA.FTZ R169, R20, UR4, R169 ;  /* 0x0000000414a97c23 */ /* 0x002fe200080100a9 */
[----:B------:R-:W-:-:S02]  /*7d60*/  ISETP.GE.AND P2, PT, R27, R2, PT ;  /* 0x000000021b00720c */ /* 0x000fc40003f46270 */
[----:B------:R-:W-:Y:S02]  /*7d70*/  FSEL R0, R167, -INF , !P1 ;  /* 0xff800000a7007808 */ /* 0x000fe40004800000 */
[----:B------:R-:W-:Y:S01]  /*7d80*/  FSEL R175, R169, -INF , !P2 ;  /* 0xff800000a9af7808 */ /* 0x000fe20005000000 */
[----:B--2---:R-:W-:Y:S01]  /*7d90*/  FFMA.FTZ R14, R25, UR4, R14 ;  /* 0x00000004190e7c23 */ /* 0x004fe2000801000e */
[C---:B------:R-:W-:Y:S02]  /*7da0*/  ISETP.GE.AND P2, PT, R171.reuse, R200, PT ;  /* 0x000000c8ab00720c */ /* 0x040fe40003f46270 */
[----:B------:R-:W-:Y:S02]  /*7db0*/  ISETP.GE.AND P1, PT, R171, R2, PT ;  /* 0x00000002ab00720c */ /* 0x000fe40003f26270 */
[----:B------:R-:W-:Y:S01]  /*7dc0*/  FSEL R178, R14, -INF , !P2 ;  /* 0xff8000000eb27808 */ /* 0x000fe20005000000 */
[----:B---3--:R-:W-:-:S05]  /*7dd0*/  FFMA.FTZ R16, R25, UR4, R16 ;  /* 0x0000000419107c23 */ /* 0x008fca0008010010 */
        /* <DEDUP_REMOVED lines=74> */
.L_x_1045:
[----:B------:R-:W-:Y:S05]  /*8280*/  BSYNC B0 ;  /* 0x0000000000007941 */ /* 0x000fea0003800000 */
.L_x_1044:
[----:B------:R-:W0:Y:S02]  /*8290*/  LDGDEPBAR ;  /* 0x00000000000079af */ /* 0x000e240000000000 */
.L_x_1043:
[----:B-1----:R-:W-:Y:S01]  /*82a0*/  FMNMX.FTZ R17, R164, R0, !PT ;  /* 0x00000000a4117209 */ /* 0x002fe20007810000 */
        /* <DEDUP_REMOVED lines=45> */
[--C-:B------:R-:W-:Y:S02]  /*8580*/  FFMA.FTZ R168, R22, c[0x0][0x23c], -R181.reuse ;  /* 0x00008f0016a87a23 */ /* 0x100fe400000108b5 */
[----:B------:R-:W1:Y:S01]  /*8590*/  LDSM.16.MT88.4 R20, [R228+0x18000] ;  /* 0x01800000e414783b */ /* 0x000e620000004200 */
[C---:B------:R-:W-:Y:S01]  /*85a0*/  FSETP.NEU.FTZ.AND P1, PT, R0.reuse, -INF , PT ;  /* 0xff8000000000780b */ /* 0x040fe20003f3d000 */
[----:B------:R-:W-:Y:S01]  /*85b0*/  FMUL.FTZ R176, R0, c[0x0][0x23c] ;  /* 0x00008f0000b07a20 */ /* 0x000fe20000410000 */
[----:B------:R-:W-:Y:S01]  /*85c0*/  MUFU.EX2 R171, R171 ;  /* 0x000000ab00ab7308 */ /* 0x000fe20000000800 */
[--C-:B------:R-:W-:Y:S02]  /*85d0*/  FFMA.FTZ R170, R4, c[0x0][0x23c], -R181.reuse ;  /* 0x00008f0004aa7a23 */ /* 0x100fe400000108b5 */
[--C-:B------:R-:W-:Y:S01]  /*85e0*/  FFMA.FTZ R169, R12, c[0x0][0x23c], -R181.reuse ;  /* 0x00008f000ca97a23 */ /* 0x100fe200000108b5 */
[----:B------:R-:W-:Y:S01]  /*85f0*/  FSEL R176, R176, RZ, P1 ;  /* 0x000000ffb0b07208 */ /* 0x000fe20000800000 */
[----:B------:R-:W-:-:S02]  /*8600*/  FFMA.FTZ R183, R24, c[0x0][0x23c], -R181 ;  /* 0x00008f0018b77a23 */ /* 0x000fc400000108b5 */
[----:B------:R-:W-:Y:S01]  /*8610*/  FFMA.FTZ R186, R186, c[0x0][0x23c], -R181 ;  /* 0x00008f00baba7a23 */ /* 0x000fe200000108b5 */
[----:B------:R-:W2:Y:S01]  /*8620*/  MUFU.EX2 R170, R170 ;  /* 0x000000aa00aa7308 */ /* 0x000ea20000000800 */
[--C-:B------:R-:W-:Y:S01]  /*8630*/  FFMA.FTZ R167, R6, c[0x0][0x23c], -R176.reuse ;  /* 0x00008f0006a77a23 */ /* 0x100fe200000108b0 */
[----:B------:R-:W-:Y:S01]  /*8640*/  FSEL R6, R0, RZ, P1 ;  /* 0x000000ff00067208 */ /* 0x000fe20000800000 */
[--C-:B------:R-:W-:Y:S01]  /*8650*/  FFMA.FTZ R166, R5, c[0x0][0x23c], -R176.reuse ;  /* 0x00008f0005a67a23 */ /* 0x100fe200000108b0 */
[----:B------:R-:W-:Y:S01]  /*8660*/  FSEL R5, R201, RZ, P2 ;  /* 0x000000ffc9057208 */ /* 0x000fe20001000000 */
[----:B------:R-:W-:Y:S02]  /*8670*/  FFMA.FTZ R165, R13, c[0x0][0x23c], -R176 ;  /* 0x00008f000da57a23 */ /* 0x000fe400000108b0 */
[----:B------:R-:W-:Y:S01]  /*8680*/  FADD.FTZ R6, R3, -R6 ;  /* 0x8000000603067221 */ /* 0x000fe20000010000 */
[----:B------:R-:W3:Y:S01]  /*8690*/  LDSM.16.MT88.4 R12, [R225+0x18000] ;  /* 0x01800000e10c783b */ /* 0x000ee20000004200 */
[----:B------:R-:W-:Y:S01]  /*86a0*/  FADD.FTZ R4, R164, -R5 ;  /* 0x80000005a4047221 */ /* 0x000fe20000010000 */
[----:B------:R-:W-:Y:S01]  /*86b0*/  MUFU.EX2 R169, R169 ;  /* 0x000000a900a97308 */ /* 0x000fe20000000800 */
[----:B------:R-:W-:-:S02]  /*86c0*/  FFMA.FTZ R164, R7, c[0x0][0x23c], -R176 ;  /* 0x00008f0007a47a23 */ /* 0x000fc400000108b0 */
[----:B------:R-:W-:Y:S02]  /*86d0*/  FMUL.FTZ R174, R4, c[0x0][0x23c] ;  /* 0x00008f0004ae7a20 */ /* 0x000fe40000410000 */
[----:B------:R-:W-:Y:S01]  /*86e0*/  FMUL.FTZ R172, R6, c[0x0][0x23c] ;  /* 0x00008f0006ac7a20 */ /* 0x000fe20000410000 */
[----:B--2---:R-:W-:Y:S01]  /*86f0*/  F2FP.BF16.PACK_AB R4, R170, R171 ;  /* 0x000000abaa04723e */ /* 0x004fe200000010ff */
[--C-:B------:R-:W-:Y:S01]  /*8700*/  FFMA.FTZ R3, R188, c[0x0][0x23c], -R181.reuse ;  /* 0x00008f00bc037a23 */ /* 0x100fe200000108b5 */
[----:B------:R-:W2:Y:S01]  /*8710*/  MUFU.EX2 R168, R168 ;  /* 0x000000a800a87308 */ /* 0x000ea20000000800 */
[----:B------:R-:W-:Y:S02]  /*8720*/  FFMA.FTZ R188, R26, c[0x0][0x23c], -R181 ;  /* 0x00008f001abc7a23 */ /* 0x000fe400000108b5 */
[----:B------:R-:W-:Y:S01]  /*8730*/  LDSM.16.MT88.4 R24, [R224+0x1e000] ;  /* 0x01e00000e018783b */ /* 0x000fe20000004200 */
[--C-:B------:R-:W-:Y:S02]  /*8740*/  FFMA.FTZ R185, R185, c[0x0][0x23c], -R176.reuse ;  /* 0x00008f00b9b97a23 */ /* 0x100fe400000108b0 */
[----:B------:R-:W-:-:S02]  /*8750*/  FFMA.FTZ R190, R195, c[0x0][0x23c], -R176 ;  /* 0x00008f00c3be7a23 */ /* 0x000fc400000108b0 */
[----:B------:R-:W-:Y:S01]  /*8760*/  MUFU.EX2 R167, R167 ;  /* 0x000000a700a77308 */ /* 0x000fe20000000800 */
[--C-:B------:R-:W-:Y:S02]  /*8770*/  FFMA.FTZ R187, R187, c[0x0][0x23c], -R176.reuse ;  /* 0x00008f00bbbb7a23 */ /* 0x100fe400000108b0 */
[--C-:B------:R-:W-:Y:S02]  /*8780*/  FFMA.FTZ R192, R193, c[0x0][0x23c], -R176.reuse ;  /* 0x00008f00c1c07a23 */ /* 0x100fe400000108b0 */
[--C-:B------:R-:W-:Y:S02]  /*8790*/  FFMA.FTZ R193, R196, c[0x0][0x23c], -R181.reuse ;  /* 0x00008f00c4c17a23 */ /* 0x100fe400000108b5 */
[----:B------:R-:W-:Y:S01]  /*87a0*/  FFMA.FTZ R198, R189, c[0x0][0x23c], -R176 ;  /* 0x00008f00bdc67a23 */ /* 0x000fe200000108b0 */
[----:B------:R-:W4:Y:S01]  /*87b0*/  MUFU.EX2 R166, R166 ;  /* 0x000000a600a67308 */ /* 0x000f220000000800 */
[----:B--2---:R-:W-:Y:S01]  /*87c0*/  F2FP.BF16.PACK_AB R6, R168, R169 ;  /* 0x000000a9a806723e */ /* 0x004fe200000010ff */
[----:B------:R-:W-:-:S02]  /*87d0*/  FFMA.FTZ R194, R194, c[0x0][0x23c], -R181 ;  /* 0x00008f00c2c27a23 */ /* 0x000fc400000108b5 */
[--C-:B------:R-:W-:Y:S02]  /*87e0*/  FFMA.FTZ R195, R34, c[0x0][0x23c], -R181.reuse ;  /* 0x00008f0022c37a23 */ /* 0x100fe400000108b5 */
[--C-:B------:R-:W-:Y:S02]  /*87f0*/  FFMA.FTZ R196, R32, c[0x0][0x23c], -R181.reuse ;  /* 0x00008f0020c47a23 */ /* 0x100fe400000108b5 */
[----:B------:R-:W-:Y:S01]  /*8800*/  MUFU.EX2 R165, R165 ;  /* 0x000000a500a57308 */ /* 0x000fe20000000800 */
[--C-:B------:R-:W-:Y:S02]  /*8810*/  FFMA.FTZ R191, R191, c[0x0][0x23c], -R176.reuse ;  /* 0x00008f00bfbf7a23 */ /* 0x100fe400000108b0 */
[--C-:B------:R-:W-:Y:S02]  /*8820*/  FFMA.FTZ R189, R33, c[0x0][0x23c], -R176.reuse ;  /* 0x00008f0021bd7a23 */ /* 0x100fe400000108b0 */
[----:B------:R-:W-:Y:S02]  /*8830*/  FFMA.FTZ R202, R35, c[0x0][0x23c], -R176 ;  /* 0x00008f0023ca7a23 */ /* 0x000fe400000108b0 */
[----:B------:R-:W-:Y:S01]  /*8840*/  LDSM.16.MT88.4 R32, [R224+0x19000] ;  /* 0x01900000e020783b */ /* 0x000fe20000004200 */
[----:B------:R-:W2:Y:S01]  /*8850*/  MUFU.EX2 R164, R164 ;  /* 0x000000a400a47308 */ /* 0x000ea20000000800 */
[----:B----4-:R-:W-:Y:S01]  /*8860*/  F2FP.BF16.PACK_AB R5, R166, R167 ;  /* 0x000000a7a605723e */ /* 0x010fe200000010ff */
[----:B------:R-:W-:-:S02]  /*8870*/  FFMA.FTZ R184, R184, c[0x0][0x23c], -R181 ;  /* 0x00008f00b8b87a23 */ /* 0x000fc400000108b5 */
[--C-:B------:R-:W-:Y:S02]  /*8880*/  FFMA.FTZ R197, R182, c[0x0][0x23c], -R181.reuse ;  /* 0x00008f00b6c57a23 */ /* 0x100fe400000108b5 */
[--C-:B------:R-:W-:Y:S02]  /*8890*/  FFMA.FTZ R180, R180, c[0x0][0x23c], -R181.reuse ;  /* 0x00008f00b4b47a23 */ /* 0x100fe400000108b5 */
[----:B------:R-:W4:Y:S01]  /*88a0*/  MUFU.EX2 R174, R174 ;  /* 0x000000ae00ae7308 */ /* 0x000f220000000800 */
[----:B------:R-:W-:Y:S02]  /*88b0*/  FFMA.FTZ R181, R178, c[0x0][0x23c], -R181 ;  /* 0x00008f00b2b57a23 */ /* 0x000fe400000108b5 */
[--C-:B------:R-:W-:Y:S02]  /*88c0*/  FFMA.FTZ R178, R179, c[0x0][0x23c], -R176.reuse ;  /* 0x00008f00b3b27a23 */ /* 0x100fe400000108b0 */
[--C-:B------:R-:W-:Y:S02]  /*88d0*/  FFMA.FTZ R177, R177, c[0x0][0x23c], -R176.reuse ;  /* 0x00008f00b1b17a23 */ /* 0x100fe400000108b0 */
[--C-:B------:R-:W-:Y:S01]  /*88e0*/  FFMA.FTZ R175, R175, c[0x0][0x23c], -R176.reuse ;  /* 0x00008f00afaf7a23 */ /* 0x100fe200000108b0 */
[----:B------:R-:W5:Y:S01]  /*88f0*/  MUFU.EX2 R172, R172 ;  /* 0x000000ac00ac7308 */ /* 0x000f620000000800 */
[----:B--2---:R-:W-:Y:S01]  /*8900*/  F2FP.BF16.PACK_AB R7, R164, R165 ;  /* 0x000000a5a407723e */ /* 0x004fe200000010ff */
[----:B------:R-:W-:-:S02]  /*8910*/  FFMA.FTZ R176, R173, c[0x0][0x23c], -R176 ;  /* 0x00008f00adb07a23 */ /* 0x000fc400000108b0 */
[----:B----4-:R-:W-:-:S04]  /*8920*/  FMUL.FTZ R160, R160, R174 ;  /* 0x000000aea0a07220 */ /* 0x010fc80000410000 */
        /* <DEDUP_REMOVED lines=22> */
[C---:B------:R-:W-:Y:S01]  /*8a90*/  HMMA.16816.F32.BF16 R152, R4.reuse, R16, R152 ;  /* 0x000000100498723c */ /* 0x040fe20000041898 */
[-C--:B------:R-:W-:Y:S02]  /*8aa0*/  FMUL.FTZ R144, R144, R174.reuse ;  /* 0x000000ae90907220 */ /* 0x080fe40000410000 */
        /* <DEDUP_REMOVED lines=8> */
[----:B------:R-:W5:Y:S01]  /*8b30*/  MUFU.EX2 R190, R190 ;  /* 0x000000be00be7308 */ /* 0x000f620000000800 */
        /* <DEDUP_REMOVED lines=12> */
[----:B------:R-:W2:Y:S01]  /*8c00*/  MUFU.EX2 R192, R192 ;  /* 0x000000c000c07308 */ /* 0x000ea20000000800 */
[-C--:B------:R-:W-:Y:S02]  /*8c10*/  FMUL.FTZ R134, R134, R172.reuse ;  /* 0x000000ac86867220 */ /* 0x080fe40000410000 */
[----:B------:R-:W-:Y:S01]  /*8c20*/  FMUL.FTZ R135, R135, R172 ;  /* 0x000000ac87877220 */ /* 0x000fe20000410000 */
[----:B-1----:R-:W-:Y:S01]  /*8c30*/  HMMA.16816.F32.BF16 R136, R4, R20, R136 ;  /* 0x000000140488723c */ /* 0x002fe20000041888 */
[-C--:B------:R-:W-:Y:S02]  /*8c40*/  FMUL.FTZ R36, R36, R174.reuse ;  /* 0x000000ae24247220 */ /* 0x080fe40000410000 */
[----:B------:R-:W-:Y:S01]  /*8c50*/  FMUL.FTZ R37, R37, R174 ;  /* 0x000000ae25257220 */ /* 0x000fe20000410000 */
[----:B------:R-:W-:Y:S01]  /*8c60*/  MUFU.EX2 R193, R193 ;  /* 0x000000c100c17308 */ /* 0x000fe20000000800 */
[----:B------:R-:W-:-:S02]  /*8c70*/  FMUL.FTZ R38, R38, R172 ;  /* 0x000000ac26267220 */ /* 0x000fc40000410000 */
[----:B------:R-:W-:Y:S01]  /*8c80*/  FMUL.FTZ R39, R39, R172 ;  /* 0x000000ac27277220 */ /* 0x000fe20000410000 */
[C---:B------:R-:W-:Y:S01]  /*8c90*/  HMMA.16816.F32.BF16 R132, R4.reuse, R22, R132 ;  /* 0x000000160484723c */ /* 0x040fe20000041884 */
[-C--:B------:R-:W-:Y:S01]  /*8ca0*/  FMUL.FTZ R40, R40, R174.reuse ;  /* 0x000000ae28287220 */ /* 0x080fe20000410000 */
[----:B------:R-:W1:Y:S01]  /*8cb0*/  LDSM.16.MT88.4 R20, [R225+0x1a000] ;  /* 0x01a00000e114783b */ /* 0x000e620000004200 */
        /* <DEDUP_REMOVED lines=11> */
[----:B------:R-:W4:Y:S01]  /*8d70*/  LDSM.16.MT88.4 R16, [R224+0x1a000] ;  /* 0x01a00000e010783b */ /* 0x000f220000004200 */
[-C--:B------:R-:W-:Y:S02]  /*8d80*/  FMUL.FTZ R48, R48, R174.reuse ;  /* 0x000000ae30307220 */ /* 0x080fe40000410000 */
        /* <DEDUP_REMOVED lines=24> */
[----:B------:R-:W1:Y:S01]  /*8f10*/  LDSM.16.MT88.4 R20, [R226+0x1c000] ;  /* 0x01c00000e214783b */ /* 0x000e620000004200 */
[-C--:B------:R-:W-:Y:S02]  /*8f20*/  FMUL.FTZ R64, R64, R174.reuse ;  /* 0x000000ae40407220 */ /* 0x080fe40000410000 */
        /* <DEDUP_REMOVED lines=14> */
[----:B------:R-:W1:Y:S01]  /*9010*/  MUFU.EX2 R197, R197 ;  /* 0x000000c500c57308 */ /* 0x000e620000000800 */
        /* <DEDUP_REMOVED lines=51> */
[----:B------:R-:W-:Y:S01]  /*9350*/  FMUL.FTZ R107, R107, R172 ;  /* 0x000000ac6b6b7220 */ /* 0x000fe20000410000 */
[----:B-1----:R-:W-:Y:S01]  /*9360*/  HMMA.16816.F32.BF16 R100, R4, R20, R100 ;  /* 0x000000140464723c */ /* 0x002fe20000041864 */
[-C--:B------:R-:W-:Y:S02]  /*9370*/  FMUL.FTZ R108, R108, R174.reuse ;  /* 0x000000ae6c6c7220 */ /* 0x080fe40000410000 */
[----:B------:R-:W-:Y:S02]  /*9380*/  FMUL.FTZ R109, R109, R174 ;  /* 0x000000ae6d6d7220 */ /* 0x000fe40000410000 */
[----:B------:R-:W-:-:S02]  /*9390*/  FMUL.FTZ R110, R110, R172 ;  /* 0x000000ac6e6e7220 */ /* 0x000fc40000410000 */
[----:B------:R-:W-:Y:S01]  /*93a0*/  FMUL.FTZ R111, R111, R172 ;  /* 0x000000ac6f6f7220 */ /* 0x000fe20000410000 */
[C---:B------:R-:W-:Y:S01]  /*93b0*/  HMMA.16816.F32.BF16 R104, R4.reuse, R22, R104 ;  /* 0x000000160468723c */ /* 0x040fe20000041868 */
[-C--:B------:R-:W-:Y:S01]  /*93c0*/  FMUL.FTZ R112, R112, R174.reuse ;  /* 0x000000ae70707220 */ /* 0x080fe20000410000 */
[----:B------:R-:W1:Y:S01]  /*93d0*/  LDSM.16.MT88.4 R20, [R226+0x18800] ;  /* 0x01880000e214783b */ /* 0x000e620000004200 */
        /* <DEDUP_REMOVED lines=25> */
[----:B------:R-:W-:Y:S01]  /*9570*/  HMMA.16816.F32.BF16 R124, R4, R24, R124 ;  /* 0x00000018047c723c */ /* 0x000fe2000004187c */
[----:B------:R-:W-:Y:S02]  /*9580*/  FFMA.FTZ R171, R251, R174, R171 ;  /* 0x000000aefbab7223 */ /* 0x000fe400000100ab */
[----:B------:R-:W-:Y:S02]  /*9590*/  FFMA.FTZ R167, R250, R172, R167 ;  /* 0x000000acfaa77223 */ /* 0x000fe400000100a7 */
[----:B------:R-:W-:-:S02]  /*95a0*/  FADD.FTZ R170, R170, R171 ;  /* 0x000000abaaaa7221 */ /* 0x000fc40000010000 */
[----:B------:R-:W-:Y:S01]  /*95b0*/  FADD.FTZ R166, R166, R167 ;  /* 0x000000a7a6a67221 */ /* 0x000fe20000010000 */
[----:B------:R-:W-:Y:S01]  /*95c0*/  HMMA.16816.F32.BF16 R128, R4, R26, R128 ;  /* 0x0000001a0480723c */ /* 0x000fe20000041880 */
[----:B------:R-:W3:Y:S01]  /*95d0*/  LDSM.16.MT88.4 R24, [R228+0x1a800] ;  /* 0x01a80000e418783b */ /* 0x000ee20000004200 */
        /* <DEDUP_REMOVED lines=10> */
[----:B------:R-:W-:Y:S01]  /*9680*/  FADD.FTZ R186, R186, R3 ;  /* 0x00000003baba7221 */ /* 0x000fe20000010000 */
[----:B------:R-:W-:Y:S01]  /*9690*/  MOV R164, R201 ;  /* 0x000000c900a47202 */ /* 0x000fe20000000f00 */
[----:B------:R-:W-:-:S02]  /*96a0*/  FADD.FTZ R190, R190, R185 ;  /* 0x000000b9bebe7221 */ /* 0x000fc40000010000 */
[----:B------:R-:W-:Y:S02]  /*96b0*/  FADD.FTZ R183, R183, R186 ;  /* 0x000000bab7b77221 */ /* 0x000fe40000010000 */
[----:B-1----:R-:W-:Y:S01]  /*96c0*/  HMMA.16816.F32.BF16 R152, R4, R20, R152 ;  /* 0x000000140498723c */ /* 0x002fe20000041898 */
[----:B------:R-:W-:Y:S02]  /*96d0*/  FADD.FTZ R187, R187, R190 ;  /* 0x000000bebbbb7221 */ /* 0x000fe40000010000 */
[----:B------:R-:W-:Y:S02]  /*96e0*/  FADD.FTZ R188, R188, R183 ;  /* 0x000000b7bcbc7221 */ /* 0x000fe40000010000 */
[----:B------:R-:W-:-:S03]  /*96f0*/  FADD.FTZ R192, R192, R187 ;  /* 0x000000bbc0c07221 */ /* 0x000fc60000010000 */
        /* <DEDUP_REMOVED lines=43> */
[----:B------:R-:W-:Y:S07]  /*99b0*/  LDSM.16.MT88.4 R24, [R225+0x19000] ;  /* 0x01900000e118783b */ /* 0x000fee0000004200 */
        /* <DEDUP_REMOVED lines=11> */
[----:B------:R-:W-:-:S04]  /*9a70*/  FADD.FTZ R3, R195, R194 ;  /* 0x000000c2c3037221 */ /* 0x000fc80000010000 */
[----:B--2---:R-:W-:Y:S01]  /*9a80*/  HMMA.16816.F32.BF16 R160, R4, R16, R160 ;  /* 0x0000001004a0723c */ /* 0x004fe200000418a0 */
[----:B------:R-:W-:-:S07]  /*9a90*/  FADD.FTZ R3, R196, R3 ;  /* 0x00000003c4037221 */ /* 0x000fce0000010000 */
        /* <DEDUP_REMOVED lines=49> */
[----:B------:R-:W-:-:S02]  /*9db0*/  F2FP.BF16.PACK_AB R5, R177, R178 ;  /* 0x000000b2b105723e */ /* 0x000fc400000010ff */
[----:B------:R-:W-:Y:S01]  /*9dc0*/  F2FP.BF16.PACK_AB R6, R181, R180 ;  /* 0x000000b4b506723e */ /* 0x000fe200000010ff */
[----:B------:R-:W-:Y:S01]  /*9dd0*/  FADD.FTZ R197, R197, R184 ;  /* 0x000000b8c5c57221 */ /* 0x000fe20000010000 */
[----:B------:R-:W-:Y:S02]  /*9de0*/  F2FP.BF16.PACK_AB R7, R176, R175 ;  /* 0x000000afb007723e */ /* 0x000fe400000010ff */
[----:B------:R-:W-:Y:S01]  /*9df0*/  MOV R3, R0 ;  /* 0x0000000000037202 */ /* 0x000fe20000000f00 */
[----:B------:R-:W-:-:S04]  /*9e00*/  FADD.FTZ R180, R180, R197 ;  /* 0x000000c5b4b47221 */ /* 0x000fc80000010000 */
[----:B--2---:R-:W-:Y:S01]  /*9e10*/  HMMA.16816.F32.BF16 R144, R4, R12, R144 ;  /* 0x0000000c0490723c */ /* 0x004fe20000041890 */
[----:B------:R-:W-:-:S05]  /*9e20*/  FADD.FTZ R206, R181, R180 ;  /* 0x000000b4b5ce7221 */ /* 0x000fca0000010000 */
[----:B------:R-:W-:Y:S02]  /*9e30*/  STL [R1+0x4], R206 ;  /* 0x000004ce01007387 */ /* 0x000fe40000100800 */
[C---:B------:R-:W-:Y:S02]  /*9e40*/  HMMA.16816.F32.BF16 R140, R4.reuse, R14, R140 ;  /* 0x0000000e048c723c */ /* 0x040fe4000004188c */
[----:B------:R-:W2:Y:S06]  /*9e50*/  LDSM.16.MT88.4 R12, [R224+0x1b800] ;  /* 0x01b80000e00c783b */ /* 0x000eac0000004200 */
[C---:B---3--:R-:W-:Y:S08]  /*9e60*/  HMMA.16816.F32.BF16 R160, R4.reuse, R20, R160 ;  /* 0x0000001404a0723c */ /* 0x048ff000000418a0 */
[C---:B------:R-:W-:Y:S01]  /*9e70*/  HMMA.16816.F32.BF16 R156, R4.reuse, R22, R156 ;  /* 0x00000016049c723c */ /* 0x040fe2000004189c */
[----:B------:R-:W3:Y:S07]  /*9e80*/  LDSM.16.MT88.4 R20, [R226+0x1b800] ;  /* 0x01b80000e214783b */ /* 0x000eee0000004200 */
[C---:B----4-:R-:W-:Y:S08]  /*9e90*/  HMMA.16816.F32.BF16 R152, R4.reuse, R24, R152 ;  /* 0x000000180498723c */ /* 0x050ff00000041898 */
[C---:B------:R-:W-:Y:S01]  /*9ea0*/  HMMA.16816.F32.BF16 R148, R4.reuse, R26, R148 ;  /* 0x0000001a0494723c */ /* 0x040fe20000041894 */
[----:B------:R-:W-:Y:S07]  /*9eb0*/  LDSM.16.MT88.4 R24, [R225+0x1b800] ;  /* 0x01b80000e118783b */ /* 0x000fee0000004200 */
[C---:B-1----:R-:W-:Y:S08]  /*9ec0*/  HMMA.16816.F32.BF16 R136, R4.reuse, R16, R136 ;  /* 0x000000100488723c */ /* 0x042ff00000041888 */
        /* <DEDUP_REMOVED lines=20> */
[----:B--2---:R-:W-:Y:S03]  /*a010*/  HMMA.16816.F32.BF16 R68, R4, R16, R68 ;  /* 0x000000100444723c */ /* 0x004fe60000041844 */
[----:B------:R-:W-:-:S05]  /*a020*/  FADD.FTZ R204, R176, R175 ;  /* 0x000000afb0cc7221 */ /* 0x000fca0000010000 */
[C---:B------:R-:W-:Y:S01]  /*a030*/  HMMA.16816.F32.BF16 R72, R4.reuse, R18, R72 ;  /* 0x000000120448723c */ /* 0x040fe20000041848 */
[----:B------:R-:W2:Y:S04]  /*a040*/  LDSM.16.MT88.4 R16, [R225+0x1f800] ;  /* 0x01f80000e110783b */ /* 0x000ea80000004200 */
[----:B------:R-:W-:Y:S03]  /*a050*/  STL [R1], R204 ;  /* 0x000000cc01007387 */ /* 0x000fe60000100800 */
[C---:B---3--:R-:W-:Y:S08]  /*a060*/  HMMA.16816.F32.BF16 R100, R4.reuse, R20, R100 ;  /* 0x000000140464723c */ /* 0x048ff00000041864 */
[C---:B------:R-:W-:Y:S01]  /*a070*/  HMMA.16816.F32.BF16 R104, R4.reuse, R22, R104 ;  /* 0x000000160468723c */ /* 0x040fe20000041868 */
[----:B------:R-:W3:Y:S07]  /*a080*/  LDSM.16.MT88.4 R20, [R224+0x1f800] ;  /* 0x01f80000e014783b */ /* 0x000eee0000004200 */
[C---:B----4-:R-:W-:Y:S08]  /*a090*/  HMMA.16816.F32.BF16 R76, R4.reuse, R28, R76 ;  /* 0x0000001c044c723c */ /* 0x050ff0000004184c */
[C---:B------:R-:W-:Y:S08]  /*a0a0*/  HMMA.16816.F32.BF16 R80, R4.reuse, R30, R80 ;  /* 0x0000001e0450723c */ /* 0x040ff00000041850 */
[C---:B------:R-:W-:Y:S08]  /*a0b0*/  HMMA.16816.F32.BF16 R84, R4.reuse, R32, R84 ;  /* 0x000000200454723c */ /* 0x040ff00000041854 */
[C---:B------:R-:W-:Y:S08]  /*a0c0*/  HMMA.16816.F32.BF16 R88, R4.reuse, R34, R88 ;  /* 0x000000220458723c */ /* 0x040ff00000041858 */
[C---:B-1----:R-:W-:Y:S08]  /*a0d0*/  HMMA.16816.F32.BF16 R92, R4.reuse, R24, R92 ;  /* 0x00000018045c723c */ /* 0x042ff0000004185c */
[C---:B------:R-:W-:Y:S08]  /*a0e0*/  HMMA.16816.F32.BF16 R96, R4.reuse, R26, R96 ;  /* 0x0000001a0460723c */ /* 0x040ff00000041860 */
        /* <DEDUP_REMOVED lines=66> */
[C---:B------:R-:W-:Y:S02]  /*a510*/  IADD3 R207, R3.reuse, 0x30, RZ ;  /* 0x0000003003cf7810 */ /* 0x040fe40007ffe0ff */
        /* <DEDUP_REMOVED lines=16> */
[----:B------:R-:W4:Y:S04]  /*a620*/  LDSM.16.M88.4 R172, [R233+0x10800] ;  /* 0x01080000e9ac783b */ /* 0x000f280000000200 */
[----:B------:R-:W5:Y:S04]  /*a630*/  LDSM.16.M88.4 R20, [R233+0x10000] ;  /* 0x01000000e914783b */ /* 0x000f680000000200 */
[----:B------:R-:W5:Y:S04]  /*a640*/  LDSM.16.M88.4 R164, [R233+0x11000] ;  /* 0x01100000e9a4783b */ /* 0x000f680000000200 */
[----:B--2---:R-:W2:Y:S04]  /*a650*/  LDSM.16.M88.4 R16, [R233+0x11800] ;  /* 0x01180000e910783b */ /* 0x004ea80000000200 */
[----:B-1----:R-:W-:Y:S04]  /*a660*/  LDSM.16.M88.4 R12, [R232] ;  /* 0x00000000e80c783b */ /* 0x002fe80000000200 */
[----:B------:R-:W1:Y:S04]  /*a670*/  LDSM.16.M88.4 R180, [R223] ;  /* 0x00000000dfb4783b */ /* 0x000e680000000200 */
[----:B------:R-:W1:Y:S04]  /*a680*/  LDSM.16.M88.4 R184, [R231] ;  /* 0x00000000e7b8783b */ /* 0x000e680000000200 */
[----:B---3--:R-:W3:Y:S04]  /*a690*/  LDSM.16.M88.4 R24, [R221] ;  /* 0x00000000dd18783b */ /* 0x008ee80000000200 */
[----:B------:R-:W1:Y:S04]  /*a6a0*/  LDSM.16.M88.4 R192, [R222] ;  /* 0x00000000dec0783b */ /* 0x000e680000000200 */
[----:B------:R-:W-:Y:S01]  /*a6b0*/  LDSM.16.M88.4 R188, [R227+0x10000] ;  /* 0x01000000e3bc783b */ /* 0x000fe20000000200 */
[C---:B----4-:R-:W-:Y:S03]  /*a6c0*/  HMMA.16816.F32.BF16 R176, R28.reuse, R172, RZ ;  /* 0x000000ac1cb0723c */ /* 0x050fe600000418ff */
[----:B------:R-:W-:Y:S04]  /*a6d0*/  LDSM.16.M88.4 R196, [R227+0x16000] ;  /* 0x01600000e3c4783b */ /* 0x000fe80000000200 */
[----:B------:R-:W0:Y:S01]  /*a6e0*/  LDGDEPBAR ;  /* 0x00000000000079af */ /* 0x000e220000000000 */
[C---:B------:R-:W-:Y:S08]  /*a6f0*/  HMMA.16816.F32.BF16 R172, R28.reuse, R174, RZ ;  /* 0x000000ae1cac723c */ /* 0x040ff000000418ff */
[C---:B-----5:R-:W-:Y:S08]  /*a700*/  HMMA.16816.F32.BF16 R4, R28.reuse, R20, RZ ;  /* 0x000000141c04723c */ /* 0x060ff000000418ff */
[C---:B------:R-:W-:Y:S08]  /*a710*/  HMMA.16816.F32.BF16 R20, R28.reuse, R22, RZ ;  /* 0x000000161c14723c */ /* 0x040ff000000418ff */
[C---:B------:R-:W-:Y:S08]  /*a720*/  HMMA.16816.F32.BF16 R168, R28.reuse, R164, RZ ;  /* 0x000000a41ca8723c */ /* 0x040ff000000418ff */
[C---:B------:R-:W-:Y:S08]  /*a730*/  HMMA.16816.F32.BF16 R164, R28.reuse, R166, RZ ;  /* 0x000000a61ca4723c */ /* 0x040ff000000418ff */
[C---:B--2---:R-:W-:Y:S08]  /*a740*/  HMMA.16816.F32.BF16 R32, R28.reuse, R16, RZ ;  /* 0x000000101c20723c */ /* 0x044ff000000418ff */
[----:B------:R-:W-:Y:S01]  /*a750*/  HMMA.16816.F32.BF16 R28, R28, R18, RZ ;  /* 0x000000121c1c723c */ /* 0x000fe200000418ff */
[----:B------:R-:W-:Y:S07]  /*a760*/  LDSM.16.M88.4 R16, [R230] ;  /* 0x00000000e610783b */ /* 0x000fee0000000200 */
[C---:B-1----:R-:W-:Y:S08]  /*a770*/  HMMA.16816.F32.BF16 R176, R12.reuse, R180, R176 ;  /* 0x000000b40cb0723c */ /* 0x042ff000000418b0 */
[C---:B------:R-:W-:Y:S01]  /*a780*/  HMMA.16816.F32.BF16 R172, R12.reuse, R182, R172 ;  /* 0x000000b60cac723c */ /* 0x040fe200000418ac */
        /* <DEDUP_REMOVED lines=158> */
[----:B------:R-:W-:Y:S01]  /*b170*/  HMMA.16816.F32.BF16 R20, R24, R198, R20 ;  /* 0x000000c61814723c */ /* 0x000fe20000041814 */
[----:B------:R-:W-:Y:S06]  /*b180*/  I2F R198, R3 ;  /* 0x0000000300c67306 */ /* 0x000fec0000201400 */
[----:B------:R-:W-:Y:S01]  /*b190*/  IADD3 R199, R3, 0x20, RZ ;  /* 0x0000002003c77810 */ /* 0x000fe20007ffe0ff */
        /* <DEDUP_REMOVED lines=17> */
[----:B------:R-:W-:-:S03]  /*b2b0*/  FMUL.FTZ R23, R23, c[0x0][0x2ec] ;  /* 0x0000bb0017177a20 */ /* 0x000fc60000410000 */
[C---:B------:R-:W-:Y:S01]  /*b2c0*/  IADD3 R193, R3.reuse, 0x11, RZ ;  /* 0x0000001103c17810 */ /* 0x040fe20007ffe0ff */
[C---:B--2---:R-:W-:Y:S03]  /*b2d0*/  HMMA.16816.F32.BF16 R168, R24.reuse, R188, R168 ;  /* 0x000000bc18a8723c */ /* 0x044fe600000418a8 */
[----:B------:R-:W-:Y:S04]  /*b2e0*/  MUFU.TANH R22, R22 ;  /* 0x0000001600167308 */ /* 0x000fe80000002400 */
[----:B------:R-:W-:Y:S01]  /*b2f0*/  FMUL.FTZ R188, R20, c[0x0][0x2ec] ;  /* 0x0000bb0014bc7a20 */ /* 0x000fe20000410000 */
[C---:B------:R-:W-:Y:S01]  /*b300*/  IADD3 R189, R3.reuse, 0x9, RZ ;  /* 0x0000000903bd7810 */ /* 0x040fe20007ffe0ff */
[C---:B-1----:R-:W-:Y:S02]  /*b310*/  HMMA.16816.F32.BF16 R32, R24.reuse, R12, R32 ;  /* 0x0000000c1820723c */ /* 0x042fe40000041820 */
[----:B------:R-:W-:Y:S06]  /*b320*/  MUFU.TANH R23, R23 ;  /* 0x0000001700177308 */ /* 0x000fec0000002400 */
[C---:B------:R-:W-:Y:S01]  /*b330*/  HMMA.16816.F32.BF16 R28, R24.reuse, R14, R28 ;  /* 0x0000000e181c723c */ /* 0x040fe2000004181c */
[----:B------:R-:W1:Y:S01]  /*b340*/  LDSM.16.M88.4 R12, [R220+0x7000] ;  /* 0x00700000dc0c783b */ /* 0x000e620000000200 */
[----:B------:R-:W-:Y:S06]  /*b350*/  MUFU.TANH R188, R188 ;  /* 0x000000bc00bc7308 */ /* 0x000fec0000002400 */
[C---:B------:R-:W-:Y:S02]  /*b360*/  HMMA.16816.F32.BF16 R164, R24.reuse, R190, R164 ;  /* 0x000000be18a4723c */ /* 0x040fe400000418a4 */
[----:B------:R-:W-:Y:S05]  /*b370*/  I2F R190, R193 ;  /* 0x000000c100be7306 */ /* 0x000fea0000201400 */
[----:B------:R-:W-:Y:S01]  /*b380*/  IADD3 R191, R3, 0x10, RZ ;  /* 0x0000001003bf7810 */ /* 0x000fe20007ffe0ff */
[C---:B---3--:R-:W-:Y:S02]  /*b390*/  HMMA.16816.F32.BF16 R176, R24.reuse, R184, R176 ;  /* 0x000000b818b0723c */ /* 0x048fe400000418b0 */
[----:B------:R-:W-:Y:S05]  /*b3a0*/  MUFU.TANH R203, R203 ;  /* 0x000000cb00cb7308 */ /* 0x000fea0000002400 */
[----:B------:R-:W-:Y:S01]  /*b3b0*/  FMUL.FTZ R184, R7, c[0x0][0x2ec] ;  /* 0x0000bb0007b87a20 */ /* 0x000fe20000410000 */
[----:B------:R-:W-:Y:S01]  /*b3c0*/  HMMA.16816.F32.BF16 R172, R24, R186, R172 ;  /* 0x000000ba18ac723c */ /* 0x000fe200000418ac */
[----:B------:R-:W-:Y:S01]  /*b3d0*/  IADD3 R185, R3, 0x1, RZ ;  /* 0x0000000103b97810 */ /* 0x000fe20007ffe0ff */
[----:B------:R-:W-:Y:S03]  /*b3e0*/  I2F R186, R189 ;  /* 0x000000bd00ba7306 */ /* 0x000fe60000201400 */
[----:B------:R-:W-:-:S02]  /*b3f0*/  ISETP.GE.AND P1, PT, R185, R200, PT ;  /* 0x000000c8b900720c */ /* 0x000fc40003f26270 */
[----:B------:R-:W-:Y:S01]  /*b400*/  IADD3 R187, R3, 0x8, RZ ;  /* 0x0000000803bb7810 */ /* 0x000fe20007ffe0ff */
[----:B------:R-:W-:Y:S01]  /*b410*/  FMUL.FTZ R27, R21, c[0x0][0x2ec] ;  /* 0x0000bb00151b7a20 */ /* 0x000fe20000410000 */
[----:B------:R-:W-:Y:S01]  /*b420*/  ISETP.GE.AND P2, PT, R185, R2, PT ;  /* 0x00000002b900720c */ /* 0x000fe20003f46270 */
[----:B------:R-:W2:Y:S01]  /*b430*/  I2F R5, R185 ;  /* 0x000000b900057306 */ /* 0x000ea20000201400 */
[----:B------:R-:W-:Y:S02]  /*b440*/  IADD3 R25, R3, 0x19, RZ ;  /* 0x0000001903197810 */ /* 0x000fe40007ffe0ff */
[----:B------:R-:W-:-:S03]  /*b450*/  ISETP.GE.AND P0, PT, R187, R200, PT ;  /* 0x000000c8bb00720c */ /* 0x000fc60003f06270 */
[C---:B------:R-:W-:Y:S02]  /*b460*/  HMMA.16816.F32.BF16 R176, R16.reuse, R180, R176 ;  /* 0x000000b410b0723c */ /* 0x040fe400000418b0 */
[----:B------:R-:W3:Y:S05]  /*b470*/  MUFU.TANH R184, R184 ;  /* 0x000000b800b87308 */ /* 0x000eea0000002400 */
[----:B------:R-:W-:Y:S01]  /*b480*/  IADD3 R181, R3, 0x18, RZ ;  /* 0x0000001803b57810 */ /* 0x000fe20007ffe0ff */
[----:B-1----:R-:W-:Y:S02]  /*b490*/  HMMA.16816.F32.BF16 R168, R16, R12, R168 ;  /* 0x0000000c10a8723c */ /* 0x002fe400000418a8 */
[----:B------:R1:W4:Y:S01]  /*b4a0*/  I2F R7, R187 ;  /* 0x000000bb00077306 */ /* 0x0003220000201400 */
[----:B--2---:R-:W-:Y:S01]  /*b4b0*/  FFMA.FTZ R4, R5, UR4, R4 ;  /* 0x0000000405047c23 */ /* 0x004fe20008010004 */
[----:B------:R-:W-:-:S04]  /*b4c0*/  IADD3 R185, R3, 0x28, RZ ;  /* 0x0000002803b97810 */ /* 0x000fc80007ffe0ff */
[----:B------:R-:W-:Y:S01]  /*b4d0*/  HMMA.16816.F32.BF16 R164, R16, R14, R164 ;  /* 0x0000000e10a4723c */ /* 0x000fe200000418a4 */
[----:B------:R-:W2:Y:S01]  /*b4e0*/  LDSM.16.M88.4 R12, [R220+0x7800] ;  /* 0x00780000dc0c783b */ /* 0x000ea20000000200 */
[----:B------:R-:W5:Y:S01]  /*b4f0*/  MUFU.TANH R27, R27 ;  /* 0x0000001b001b7308 */ /* 0x000f620000002400 */
[----:B---3--:R-:W-:Y:S01]  /*b500*/  FFMA.FTZ R5, R5, UR4, R184 ;  /* 0x0000000405057c23 */ /* 0x008fe200080100b8 */
[----:B------:R-:W-:Y:S01]  /*b510*/  FSEL R4, R4, -INF , !P1 ;  /* 0xff80000004047808 */ /* 0x000fe20004800000 */
[----:B------:R-:W-:-:S04]  /*b520*/  DEPBAR.LE SB0, 0x0 ;  /* 0x000080000000791a */ /* 0x000fc80000000000 */
[----:B------:R-:W-:Y:S01]  /*b530*/  HMMA.16816.F32.BF16 R172, R16, R182, R172 ;  /* 0x000000b610ac723c */ /* 0x000fe200000418ac */
[----:B------:R-:W-:Y:S01]  /*b540*/  FMUL.FTZ R176, R176, c[0x0][0x2ec] ;  /* 0x0000bb00b0b07a20 */ /* 0x000fe20000410000 */
[----:B------:R-:W-:Y:S01]  /*b550*/  I2F R20, R191 ;  /* 0x000000bf00147306 */ /* 0x000fe20000201400 */
[----:B------:R-:W-:Y:S01]  /*b560*/  FMUL.FTZ R178, R178, c[0x0][0x2ec] ;  /* 0x0000bb00b2b27a20 */ /* 0x000fe20000410000 */
[----:B------:R-:W-:Y:S01]  /*b570*/  FSEL R5, R5, -INF , !P2 ;  /* 0xff80000005057808 */ /* 0x000fe20005000000 */
[----:B------:R-:W-:Y:S01]  /*b580*/  FMUL.FTZ R179, R179, c[0x0][0x2ec] ;  /* 0x0000bb00b3b37a20 */ /* 0x000fe20000410000 */
[----:B------:R-:W-:Y:S01]  /*b590*/  ISETP.GE.AND P1, PT, R187, R2, PT ;  /* 0x00000002bb00720c */ /* 0x000fe20003f26270 */
[----:B------:R-:W-:Y:S01]  /*b5a0*/  FMUL.FTZ R177, R177, c[0x0][0x2ec] ;  /* 0x0000bb00b1b17a20 */ /* 0x000fe20000410000 */
[----:B------:R-:W-:Y:S01]  /*b5b0*/  ISETP.GE.AND P2, PT, R189, R200, PT ;  /* 0x000000c8bd00720c */ /* 0x000fe20003f46270 */
[----:B------:R-:W-:Y:S01]  /*b5c0*/  FMUL.FTZ R170, R170, c[0x0][0x2ec] ;  /* 0x0000bb00aaaa7a20 */ /* 0x000fe20000410000 */
[----:B------:R-:W3:Y:S01]  /*b5d0*/  MUFU.TANH R183, R176 ;  /* 0x000000b000b77308 */ /* 0x000ee20000002400 */
[----:B-1----:R-:W-:-:S04]  /*b5e0*/  IADD3 R187, R3, 0x29, RZ ;  /* 0x0000002903bb7810 */ /* 0x002fc80007ffe0ff */
[----:B------:R-:W-:Y:S02]  /*b5f0*/  FMUL.FTZ R164, R164, c[0x0][0x2ec] ;  /* 0x0000bb00a4a47a20 */ /* 0x000fe40000410000 */
[----:B------:R-:W-:Y:S01]  /*b600*/  FMUL.FTZ R202, R167, c[0x0][0x2ec] ;  /* 0x0000bb00a7ca7a20 */ /* 0x000fe20000410000 */
[----:B------:R-:W1:Y:S01]  /*b610*/  MUFU.TANH R195, R178 ;  /* 0x000000b200c37308 */ /* 0x000e620000002400 */
[----:B------:R-:W-:-:S05]  /*b620*/  IADD3 R167, R3, 0x39, RZ ;  /* 0x0000003903a77810 */ /* 0x000fca0007ffe0ff */
[----:B------:R-:W-:Y:S02]  /*b630*/  FMUL.FTZ R197, R172, c[0x0][0x2ec] ;  /* 0x0000bb00acc57a20 */ /* 0x000fe40000410000 */
[----:B------:R-:W-:Y:S01]  /*b640*/  FMUL.FTZ R24, R173, c[0x0][0x2ec] ;  /* 0x0000bb00ad187a20 */ /* 0x000fe20000410000 */
[----:B------:R-:W-:Y:S01]  /*b650*/  I2F R180, R181 ;  /* 0x000000b500b47306 */ /* 0x000fe20000201400 */
[----:B------:R-:W-:Y:S02]  /*b660*/  FMUL.FTZ R173, R174, c[0x0][0x2ec] ;  /* 0x0000bb00aead7a20 */ /* 0x000fe40000410000 */
[----:B------:R-:W-:Y:S01]  /*b670*/  FMUL.FTZ R174, R175, c[0x0][0x2ec] ;  /* 0x0000bb00afae7a20 */ /* 0x000fe20000410000 */
[----:B--2---:R-:W-:Y:S01]  /*b680*/  HMMA.16816.F32.BF16 R32, R16, R12, R32 ;  /* 0x0000000c1020723c */ /* 0x004fe20000041820 */
[----:B------:R-:W-:-:S03]  /*b690*/  FMUL.FTZ R172, R168, c[0x0][0x2ec] ;  /* 0x0000bb00a8ac7a20 */ /* 0x000fc60000410000 */
[----:B------:R-:W2:Y:S01]  /*b6a0*/  MUFU.TANH R179, R179 ;  /* 0x000000b300b37308 */ /* 0x000ea20000002400 */
[----:B------:R-:W-:Y:S02]  /*b6b0*/  FMUL.FTZ R168, R169, c[0x0][0x2ec] ;  /* 0x0000bb00a9a87a20 */ /* 0x000fe40000410000 */
[----:B------:R-:W-:Y:S01]  /*b6c0*/  FMUL.FTZ R169, R171, c[0x0][0x2ec] ;  /* 0x0000bb00aba97a20 */ /* 0x000fe20000410000 */
[----:B------:R-:W-:Y:S01]  /*b6d0*/  IADD3 R171, R3, 0x21, RZ ;  /* 0x0000002103ab7810 */ /* 0x000fe20007ffe0ff */
[C---:B----4-:R-:W-:Y:S01]  /*b6e0*/  FFMA.FTZ R12, R7.reuse, UR4, R188 ;  /* 0x00000004070c7c23 */ /* 0x050fe200080100bc */
[----:B------:R-:W-:Y:S01]  /*b6f0*/  HMMA.16816.F32.BF16 R28, R16, R14, R28 ;  /* 0x0000000e101c723c */ /* 0x000fe2000004181c */
[----:B------:R-:W-:Y:S01]  /*b700*/  FFMA.FTZ R13, R7, UR4, R22 ;  /* 0x00000004070d7c23 */ /* 0x000fe20008010016 */
[----:B------:R-:W4:Y:S01]  /*b710*/  MUFU.TANH R197, R197 ;  /* 0x000000c500c57308 */ /* 0x000f220000002400 */
[----:B-----5:R-:W-:Y:S01]  /*b720*/  FFMA.FTZ R22, R186, UR4, R27 ;  /* 0x00000004ba167c23 */ /* 0x020fe2000801001b */
[----:B------:R-:W-:Y:S01]  /*b730*/  FSEL R12, R12, -INF , !P0 ;  /* 0xff8000000c0c7808 */ /* 0x000fe20004000000 */
[----:B------:R-:W-:Y:S01]  /*b740*/  FMUL.FTZ R188, R166, c[0x0][0x2ec] ;  /* 0x0000bb00a6bc7a20 */ /* 0x000fe20000410000 */
[----:B------:R-:W-:Y:S01]  /*b750*/  ISETP.GE.AND P0, PT, R189, R2, PT ;  /* 0x00000002bd00720c */ /* 0x000fe20003f06270 */
[C---:B---3--:R-:W-:Y:S01]  /*b760*/  FFMA.FTZ R183, R20.reuse, UR4, R183 ;  /* 0x0000000414b77c23 */ /* 0x048fe200080100b7 */
[----:B------:R-:W-:Y:S01]  /*b770*/  FSEL R13, R13, -INF , !P1 ;  /* 0xff8000000d0d7808 */ /* 0x000fe20004800000 */
[----:B-1----:R-:W-:Y:S01]  /*b780*/  FFMA.FTZ R189, R20, UR4, R195 ;  /* 0x0000000414bd7c23 */ /* 0x002fe200080100c3 */
[----:B------:R-:W1:Y:S01]  /*b790*/  MUFU.TANH R177, R177 ;  /* 0x000000b100b17308 */ /* 0x000e620000002400 */
[----:B------:R-:W-:Y:S01]  /*b7a0*/  FSEL R22, R22, -INF , !P2 ;  /* 0xff80000016167808 */ /* 0x000fe20005000000 */
[----:B------:R-:W-:Y:S01]  /*b7b0*/  FFMA.FTZ R7, R186, UR4, R23 ;  /* 0x00000004ba077c23 */ /* 0x000fe20008010017 */
[C---:B------:R-:W-:Y:S01]  /*b7c0*/  ISETP.GE.AND P1, PT, R191.reuse, R200, PT ;  /* 0x000000c8bf00720c */ /* 0x040fe20003f26270 */
[----:B--2---:R-:W-:Y:S01]  /*b7d0*/  FFMA.FTZ R27, R190, UR4, R179 ;  /* 0x00000004be1b7c23 */ /* 0x004fe200080100b3 */
[-C--:B------:R-:W-:Y:S01]  /*b7e0*/  ISETP.GE.AND P2, PT, R191, R2.reuse, PT ;  /* 0x00000002bf00720c */ /* 0x080fe20003f46270 */
[----:B------:R-:W-:Y:S01]  /*b7f0*/  FMUL.FTZ R17, R34, c[0x0][0x2ec] ;  /* 0x0000bb0022117a20 */ /* 0x000fe20000410000 */
[----:B------:R-:W-:Y:S01]  /*b800*/  FSEL R186, R183, -INF , !P1 ;  /* 0xff800000b7ba7808 */ /* 0x000fe20004800000 */
[----:B------:R-:W2:Y:S01]  /*b810*/  MUFU.TANH R173, R173 ;  /* 0x000000ad00ad7308 */ /* 0x000ea20000002400 */
[----:B------:R-:W-:Y:S01]  /*b820*/  FSEL R189, R189, -INF , !P2 ;  /* 0xff800000bdbd7808 */ /* 0x000fe20005000000 */
[----:B----4-:R-:W-:Y:S01]  /*b830*/  FFMA.FTZ R26, R180, UR4, R197 ;  /* 0x00000004b41a7c23 */ /* 0x010fe200080100c5 */
[----:B------:R-:W-:Y:S01]  /*b840*/  ISETP.GE.AND P1, PT, R193, R2, PT ;  /* 0x00000002c100720c */ /* 0x000fe20003f26270 */
[----:B------:R-:W-:Y:S01]  /*b850*/  FMUL.FTZ R178, R165, c[0x0][0x2ec] ;  /* 0x0000bb00a5b27a20 */ /* 0x000fe20000410000 */
[-C--:B------:R-:W-:Y:S01]  /*b860*/  ISETP.GE.AND P2, PT, R181, R200.reuse, PT ;  /* 0x000000c8b500720c */ /* 0x080fe20003f46270 */
[----:B------:R-:W-:Y:S01]  /*b870*/  FMUL.FTZ R32, R32, c[0x0][0x2ec] ;  /* 0x0000bb0020207a20 */ /* 0x000fe20000410000 */
[----:B------:R-:W-:Y:S01]  /*b880*/  FSEL R7, R7, -INF , !P0 ;  /* 0xff80000007077808 */ /* 0x000fe20004000000 */
[----:B------:R-:W-:Y:S01]  /*b890*/  I2F R21, R25 ;  /* 0x0000001900157306 */ /* 0x000fe20000201400 */
[----:B-1----:R-:W-:Y:S01]  /*b8a0*/  FFMA.FTZ R177, R190, UR4, R177 ;  /* 0x00000004beb17c23 */ /* 0x002fe200080100b1 */
[-C--:B------:R-:W-:Y:S01]  /*b8b0*/  ISETP.GE.AND P0, PT, R193, R200.reuse, PT ;  /* 0x000000c8c100720c */ /* 0x080fe20003f06270 */
[----:B------:R-:W-:Y:S01]  /*b8c0*/  FMUL.FTZ R15, R33, c[0x0][0x2ec] ;  /* 0x0000bb00210f7a20 */ /* 0x000fe20000410000 */
[----:B------:R-:W-:Y:S01]  /*b8d0*/  FSEL R27, R27, -INF , !P1 ;  /* 0xff8000001b1b7808 */ /* 0x000fe20004800000 */
[----:B------:R-:W-:Y:S01]  /*b8e0*/  FMUL.FTZ R19, R35, c[0x0][0x2ec] ;  /* 0x0000bb0023137a20 */ /* 0x000fe20000410000 */
[----:B------:R-:W-:Y:S01]  /*b8f0*/  FSEL R26, R26, -INF , !P2 ;  /* 0xff8000001a1a7808 */ /* 0x000fe20005000000 */
[----:B------:R-:W-:Y:S01]  /*b900*/  FMUL.FTZ R30, R30, c[0x0][0x2ec] ;  /* 0x0000bb001e1e7a20 */ /* 0x000fe20000410000 */
[----:B------:R-:W1:Y:S01]  /*b910*/  MUFU.TANH R174, R174 ;  /* 0x000000ae00ae7308 */ /* 0x000e620000002400 */
[----:B--2---:R-:W-:Y:S01]  /*b920*/  FFMA.FTZ R180, R180, UR4, R173 ;  /* 0x00000004b4b47c23 */ /* 0x004fe200080100ad */
[----:B------:R-:W-:Y:S01]  /*b930*/  ISETP.GE.AND P1, PT, R25, R200, PT ;  /* 0x000000c81900720c */ /* 0x000fe20003f26270 */
[----:B------:R-:W-:Y:S01]  /*b940*/  FMUL.FTZ R29, R29, c[0x0][0x2ec] ;  /* 0x0000bb001d1d7a20 */ /* 0x000fe20000410000 */
[----:B------:R-:W-:Y:S01]  /*b950*/  ISETP.GE.AND P2, PT, R25, R2, PT ;  /* 0x000000021900720c */ /* 0x000fe20003f46270 */
[----:B------:R-:W-:Y:S01]  /*b960*/  FMUL.FTZ R31, R31, c[0x0][0x2ec] ;  /* 0x0000bb001f1f7a20 */ /* 0x000fe20000410000 */
[----:B------:R-:W-:Y:S01]  /*b970*/  IADD3 R23, R3, 0x31, RZ ;  /* 0x0000003103177810 */ /* 0x000fe20007ffe0ff */
[----:B------:R-:W-:Y:S01]  /*b980*/  FFMA.FTZ R16, R198, UR4, R203 ;  /* 0x00000004c6107c23 */ /* 0x000fe200080100cb */
[----:B------:R-:W-:Y:S01]  /*b990*/  MUFU.TANH R168, R168 ;  /* 0x000000a800a87308 */ /* 0x000fe20000002400 */
[----:B------:R-:W-:-:S02]  /*b9a0*/  FSEL R184, R177, -INF , !P0 ;  /* 0xff800000b1b87808 */ /* 0x000fc40004000000 */
[----:B------:R-:W-:Y:S02]  /*b9b0*/  ISETP.GE.AND P0, PT, R181, R2, PT ;  /* 0x00000002b500720c */ /* 0x000fe40003f06270 */
[----:B------:R-:W-:Y:S02]  /*b9c0*/  IADD3 R183, R3, 0x38, RZ ;  /* 0x0000003803b77810 */ /* 0x000fe40007ffe0ff */
[----:B------:R-:W-:Y:S01]  /*b9d0*/  FSEL R33, R180, -INF , !P0 ;  /* 0xff800000b4217808 */ /* 0x000fe20004000000 */
[----:B------:R-:W2:Y:S01]  /*b9e0*/  I2F R176, R171 ;  /* 0x000000ab00b07306 */ /* 0x000ea20000201400 */
[----:B-1----:R-:W-:Y:S01]  /*b9f0*/  FFMA.FTZ R25, R21, UR4, R174 ;  /* 0x0000000415197c23 */ /* 0x002fe200080100ae */
[----:B------:R-:W-:-:S04]  /*ba00*/  ISETP.GE.AND P0, PT, R199, R200, PT ;  /* 0x000000c8c700720c */ /* 0x000fc80003f06270 */
[----:B------:R-:W-:Y:S02]  /*ba10*/  FSEL R25, R25, -INF , !P2 ;  /* 0xff80000019197808 */ /* 0x000fe40005000000 */
[----:B------:R-:W-:Y:S01]  /*ba20*/  MUFU.TANH R172, R172 ;  /* 0x000000ac00ac7308 */ /* 0x000fe20000002400 */
[----:B------:R-:W-:-:S07]  /*ba30*/  ISETP.GE.AND P2, PT, R171, R200, PT ;  /* 0x000000c8ab00720c */ /* 0x000fce0003f46270 */
[----:B------:R-:W1:Y:S01]  /*ba40*/  I2F R175, R199 ;  /* 0x000000c700af7306 */ /* 0x000e620000201400 */
[----:B--2---:R-:W-:-:S05]  /*ba50*/  FFMA.FTZ R168, R176, UR4, R168 ;  /* 0x00000004b0a87c23 */ /* 0x004fca00080100a8 */
[----:B------:R-:W-:Y:S02]  /*ba60*/  FSEL R194, R168, -INF , !P2 ;  /* 0xff800000a8c27808 */ /* 0x000fe40005000000 */
[----:B------:R-:W2:Y:S01]  /*ba70*/  MUFU.TANH R24, R24 ;  /* 0x0000001800187308 */ /* 0x000ea20000002400 */
[----:B------:R-:W-:-:S07]  /*ba80*/  ISETP.GE.AND P2, PT, R185, R2, PT ;  /* 0x00000002b900720c */ /* 0x000fce0003f46270 */
[----:B------:R-:W-:Y:S01]  /*ba90*/  I2F R182, R207 ;  /* 0x000000cf00b67306 */ /* 0x000fe20000201400 */
[----:B-1----:R-:W-:-:S05]  /*baa0*/  FFMA.FTZ R172, R175, UR4, R172 ;  /* 0x00000004afac7c23 */ /* 0x002fca00080100ac */
[----:B------:R-:W-:Y:S02]  /*bab0*/  FSEL R196, R172, -INF , !P0 ;  /* 0xff800000acc47808 */ /* 0x000fe40004000000 */
[----:B------:R-:W1:Y:S01]  /*bac0*/  MUFU.TANH R17, R17 ;  /* 0x0000001100117308 */ /* 0x000e620000002400 */
[----:B--2---:R-:W-:Y:S01]  /*bad0*/  FFMA.FTZ R24, R21, UR4, R24 ;  /* 0x0000000415187c23 */ /* 0x004fe20008010018 */
[----:B------:R-:W-:Y:S01]  /*bae0*/  ISETP.GE.AND P0, PT, R171, R2, PT ;  /* 0x00000002ab00720c */ /* 0x000fe20003f06270 */
[----:B------:R-:W-:-:S03]  /*baf0*/  FMUL.FTZ R21, R28, c[0x0][0x2ec] ;  /* 0x0000bb001c157a20 */ /* 0x000fc60000410000 */
[----:B------:R-:W-:Y:S02]  /*bb00*/  FSEL R24, R24, -INF , !P1 ;  /* 0xff80000018187808 */ /* 0x000fe40004800000 */
[----:B------:R-:W-:Y:S01]  /*bb10*/  I2F R205, R185 ;  /* 0x000000b900cd7306 */ /* 0x000fe20000201400 */
[----:B------:R-:W-:-:S07]  /*bb20*/  ISETP.GE.AND P1, PT, R199, R2, PT ;  /* 0x00000002c700720c */ /* 0x000fce0003f26270 */
[----:B------:R-:W2:Y:S01]  /*bb30*/  MUFU.TANH R188, R188 ;  /* 0x000000bc00bc7308 */ /* 0x000ea20000002400 */
[----:B-1----:R-:W-:-:S07]  /*bb40*/  FFMA.FTZ R181, R182, UR4, R17 ;  /* 0x00000004b6b57c23 */ /* 0x002fce0008010011 */
[----:B------:R-:W1:Y:S08]  /*bb50*/  MUFU.TANH R169, R169 ;  /* 0x000000a900a97308 */ /* 0x000e700000002400 */
[----:B------:R-:W3:Y:S01]  /*bb60*/  MUFU.TANH R173, R32 ;  /* 0x0000002000ad7308 */ /* 0x000ee20000002400 */
[----:B--2---:R-:W-:-:S05]  /*bb70*/  FFMA.FTZ R188, R205, UR4, R188 ;  /* 0x00000004cdbc7c23 */ /* 0x004fca00080100bc */
[----:B------:R-:W-:Y:S02]  /*bb80*/  FSEL R197, R188, -INF , !P2 ;  /* 0xff800000bcc57808 */ /* 0x000fe40005000000 */
[----:B------:R-:W-:Y:S01]  /*bb90*/  MUFU.TANH R178, R178 ;  /* 0x000000b200b27308 */ /* 0x000fe20000002400 */
[----:B-1----:R-:W-:Y:S01]  /*bba0*/  FFMA.FTZ R169, R176, UR4, R169 ;  /* 0x00000004b0a97c23 */ /* 0x002fe200080100a9 */
[----:B------:R-:W-:-:S04]  /*bbb0*/  ISETP.GE.AND P2, PT, R207, R200, PT ;  /* 0x000000c8cf00720c */ /* 0x000fc80003f46270 */
[----:B------:R-:W-:Y:S02]  /*bbc0*/  FSEL R195, R169, -INF , !P0 ;  /* 0xff800000a9c37808 */ /* 0x000fe40004000000 */
[----:B------:R-:W1:Y:S01]  /*bbd0*/  I2F R165, R187 ;  /* 0x000000bb00a57306 */ /* 0x000e620000201400 */
[----:B---3--:R-:W-:Y:S01]  /*bbe0*/  FFMA.FTZ R173, R182, UR4, R173 ;  /* 0x00000004b6ad7c23 */ /* 0x008fe200080100ad */
[----:B------:R-:W-:-:S04]  /*bbf0*/  ISETP.GE.AND P0, PT, R187, R200, PT ;  /* 0x000000c8bb00720c */ /* 0x000fc80003f06270 */
[----:B------:R-:W-:Y:S02]  /*bc00*/  FSEL R182, R173, -INF , !P2 ;  /* 0xff800000adb67808 */ /* 0x000fe40005000000 */
[----:B------:R-:W-:Y:S01]  /*bc10*/  I2F R166, R23 ;  /* 0x0000001700a67306 */ /* 0x000fe20000201400 */
[----:B------:R-:W-:-:S07]  /*bc20*/  ISETP.GE.AND P2, PT, R23, R200, PT ;  /* 0x000000c81700720c */ /* 0x000fce0003f46270 */
[----:B------:R-:W2:Y:S01]  /*bc30*/  MUFU.TANH R15, R15 ;  /* 0x0000000f000f7308 */ /* 0x000ea20000002400 */
[----:B-1----:R-:W-:-:S05]  /*bc40*/  FFMA.FTZ R178, R165, UR4, R178 ;  /* 0x00000004a5b27c23 */ /* 0x002fca00080100b2 */
[----:B------:R-:W-:Y:S02]  /*bc50*/  FSEL R190, R178, -INF , !P0 ;  /* 0xff800000b2be7808 */ /* 0x000fe40004000000 */
[----:B------:R-:W1:Y:S01]  /*bc60*/  MUFU.TANH R170, R170 ;  /* 0x000000aa00aa7308 */ /* 0x000e620000002400 */
[----:B------:R-:W-:-:S04]  /*bc70*/  ISETP.GE.AND P0, PT, R207, R2, PT ;  /* 0x00000002cf00720c */ /* 0x000fc80003f06270 */
[----:B------:R-:W-:Y:S02]  /*bc80*/  FSEL R181, R181, -INF , !P0 ;  /* 0xff800000b5b57808 */ /* 0x000fe40004000000 */
[----:B------:R-:W-:Y:S01]  /*bc90*/  ISETP.GE.AND P0, PT, R3, R2, PT ;  /* 0x000000020300720c */ /* 0x000fe20003f06270 */
[----:B------:R-:W3:Y:S01]  /*bca0*/  MUFU.TANH R17, R6 ;  /* 0x0000000600117308 */ /* 0x000ee20000002400 */
[----:B--2---:R-:W-:-:S05]  /*bcb0*/  FFMA.FTZ R15, R166, UR4, R15 ;  /* 0x00000004a60f7c23 */ /* 0x004fca000801000f */
[----:B------:R-:W-:Y:S02]  /*bcc0*/  FSEL R180, R15, -INF , !P2 ;  /* 0xff8000000fb47808 */ /* 0x000fe40005000000 */
[----:B------:R-:W2:Y:S01]  /*bcd0*/  MUFU.TANH R164, R164 ;  /* 0x000000a400a47308 */ /* 0x000ea20000002400 */
[----:B-1----:R-:W-:Y:S01]  /*bce0*/  FFMA.FTZ R170, R175, UR4, R170 ;  /* 0x00000004afaa7c23 */ /* 0x002fe200080100aa */
[----:B------:R-:W-:-:S04]  /*bcf0*/  ISETP.GE.AND P2, PT, R23, R2, PT ;  /* 0x000000021700720c */ /* 0x000fc80003f46270 */
[----:B------:R-:W-:Y:S02]  /*bd00*/  FSEL R199, R170, -INF , !P1 ;  /* 0xff800000aac77808 */ /* 0x000fe40004800000 */
[----:B------:R-:W1:Y:S01]  /*bd10*/  MUFU.TANH R19, R19 ;  /* 0x0000001300137308 */ /* 0x000e620000002400 */
[----:B---3--:R-:W-:Y:S01]  /*bd20*/  FFMA.FTZ R15, R198, UR4, R17 ;  /* 0x00000004c60f7c23 */ /* 0x008fe20008010011 */
[----:B------:R-:W-:-:S04]  /*bd30*/  ISETP.GE.AND P1, PT, R185, R200, PT ;  /* 0x000000c8b900720c */ /* 0x000fc80003f26270 */
[----:B------:R-:W-:Y:S02]  /*bd40*/  FSEL R15, R15, -INF , !P0 ;  /* 0xff8000000f0f7808 */ /* 0x000fe40004000000 */
[----:B------:R-:W-:Y:S01]  /*bd50*/  I2F R20, R183 ;  /* 0x000000b700147306 */ /* 0x000fe20000201400 */
[----:B--2---:R-:W-:Y:S01]  /*bd60*/  FFMA.FTZ R164, R205, UR4, R164 ;  /* 0x00000004cda47c23 */ /* 0x004fe200080100a4 */
[----:B------:R-:W-:-:S04]  /*bd70*/  PLOP3.LUT P0, PT, PT, PT, UP0, 0x80, 0x0 ;  /* 0x000000000000781c */ /* 0x000fc80003f0f008 */
[----:B------:R-:W-:Y:S02]  /*bd80*/  FSEL R192, R164, -INF , !P1 ;  /* 0xff800000a4c07808 */ /* 0x000fe40004800000 */
[----:B------:R-:W2:Y:S01]  /*bd90*/  MUFU.TANH R202, R202 ;  /* 0x000000ca00ca7308 */ /* 0x000ea20000002400 */
[----:B-1----:R-:W-:Y:S01]  /*bda0*/  FFMA.FTZ R19, R166, UR4, R19 ;  /* 0x00000004a6137c23 */ /* 0x002fe20008010013 */
[----:B------:R-:W-:-:S04]  /*bdb0*/  ISETP.GE.AND P1, PT, R187, R2, PT ;  /* 0x00000002bb00720c */ /* 0x000fc80003f26270 */
[----:B------:R-:W-:Y:S02]  /*bdc0*/  FSEL R171, R19, -INF , !P2 ;  /* 0xff80000013ab7808 */ /* 0x000fe40005000000 */
[----:B------:R-:W1:Y:S01]  /*bdd0*/  MUFU.TANH R21, R21 ;  /* 0x0000001500157308 */ /* 0x000e620000002400 */
[----:B------:R-:W-:Y:S01]  /*bde0*/  BAR.SYNC.DEFER_BLOCKING 0x0 ;  /* 0x0000000000007b1d */ /* 0x000fe20000010000 */
[----:B------:R-:W-:-:S06]  /*bdf0*/  ISETP.GE.AND P2, PT, R183, R200, PT ;  /* 0x000000c8b700720c */ /* 0x000fcc0003f46270 */
[----:B------:R-:W3:Y:S01]  /*be00*/  MUFU.TANH R35, R30 ;  /* 0x0000001e00237308 */ /* 0x000ee20000002400 */
[----:B--2---:R-:W-:-:S05]  /*be10*/  FFMA.FTZ R193, R165, UR4, R202 ;  /* 0x00000004a5c17c23 */ /* 0x004fca00080100ca */
[----:B------:R-:W-:Y:S02]  /*be20*/  FSEL R193, R193, -INF , !P1 ;  /* 0xff800000c1c17808 */ /* 0x000fe40004800000 */
[----:B------:R-:W-:Y:S01]  /*be30*/  I2F R177, R167 ;  /* 0x000000a700b17306 */ /* 0x000fe20000201400 */
[----:B-1----:R-:W-:Y:S01]  /*be40*/  FFMA.FTZ R21, R20, UR4, R21 ;  /* 0x0000000414157c23 */ /* 0x002fe20008010015 */
[----:B------:R-:W-:-:S04]  /*be50*/  ISETP.GE.AND P1, PT, R3, R200, PT ;  /* 0x000000c80300720c */ /* 0x000fc80003f26270 */
[----:B------:R-:W-:Y:S02]  /*be60*/  FSEL R178, R21, -INF , !P2 ;  /* 0xff80000015b27808 */ /* 0x000fe40005000000 */
[----:B------:R-:W1:Y:S01]  /*be70*/  MUFU.TANH R14, R29 ;  /* 0x0000001d000e7308 */ /* 0x000e620000002400 */
[----:B---3--:R-:W-:Y:S01]  /*be80*/  FFMA.FTZ R35, R20, UR4, R35 ;  /* 0x0000000414237c23 */ /* 0x008fe20008010023 */
[----:B------:R-:W-:Y:S02]  /*be90*/  ISETP.GE.AND P2, PT, R183, R2, PT ;  /* 0x00000002b700720c */ /* 0x000fe40003f46270 */
[----:B------:R-:W-:Y:S02]  /*bea0*/  FSEL R16, R16, -INF , !P1 ;  /* 0xff80000010107808 */ /* 0x000fe40004800000 */
[----:B------:R-:W-:Y:S02]  /*beb0*/  FSEL R168, R35, -INF , !P2 ;  /* 0xff80000023a87808 */ /* 0x000fe40005000000 */
[----:B------:R-:W2:Y:S01]  /*bec0*/  MUFU.TANH R6, R31 ;  /* 0x0000001f00067308 */ /* 0x000ea20000002400 */
[----:B------:R-:W-:-:S02]  /*bed0*/  ISETP.GE.AND P2, PT, R167, R200, PT ;  /* 0x000000c8a700720c */ /* 0x000fc40003f46270 */
[----:B------:R-:W-:Y:S01]  /*bee0*/  ISETP.GE.AND P1, PT, R167, R2, PT ;  /* 0x00000002a700720c */ /* 0x000fe20003f26270 */
[----:B-1----:R-:W-:-:S05]  /*bef0*/  FFMA.FTZ R14, R177, UR4, R14 ;  /* 0x00000004b10e7c23 */ /* 0x002fca000801000e */
[----:B------:R-:W-:Y:S01]  /*bf00*/  FSEL R176, R14, -INF , !P2 ;  /* 0xff8000000eb07808 */ /* 0x000fe20005000000 */
[----:B--2---:R-:W-:-:S05]  /*bf10*/  FFMA.FTZ R6, R177, UR4, R6 ;  /* 0x00000004b1067c23 */ /* 0x004fca0008010006 */
        /* <DEDUP_REMOVED lines=74> */
.L_x_1048:
[----:B------:R-:W-:Y:S05]  /*c3c0*/  BSYNC B0 ;  /* 0x0000000000007941 */ /* 0x000fea0003800000 */
.L_x_1047:
[----:B------:R-:W0:Y:S02]  /*c3d0*/  LDGDEPBAR ;  /* 0x00000000000079af */ /* 0x000e240000000000 */
.L_x_1046:
[----:B------:R-:W-:Y:S01]  /*c3e0*/  FMNMX.FTZ R3, R201, R16, !PT ;  /* 0x00000010c9037209 */ /* 0x000fe20007810000 */
[----:B-1----:R-:W-:Y:S01]  /*c3f0*/  LDSM.16.MT88.4 R28, [R224+0x18800] ;  /* 0x01880000e01c783b */ /* 0x002fe20000004200 */
        /* <DEDUP_REMOVED lines=26> */
[----:B------:R-:W-:-:S04]  /*c5a0*/  FMNMX.FTZ R3, R180, R3, !PT ;  /* 0x00000003b4037209 */ /* 0x000fc80007810000 */
[----:B------:R-:W-:-:S04]  /*c5b0*/  FMNMX.FTZ R3, R178, R3, !PT ;  /* 0x00000003b2037209 */ /* 0x000fc80007810000 */
[----:B------:R-:W-:Y:S02]  /*c5c0*/  FMNMX.FTZ R6, R176, R3, !PT ;  /* 0x00000003b0067209 */ /* 0x000fe40007810000 */
[----:B------:R-:W-:-:S03]  /*c5d0*/  FMNMX.FTZ R3, R171, R2, !PT ;  /* 0x00000002ab037209 */ /* 0x000fc60007810000 */
[----:B------:R-:W1:Y:S01]  /*c5e0*/  SHFL.BFLY PT, R17, R6, 0x2, 0x1f ;  /* 0x0c401f0006117f89 */ /* 0x000e6200000e0000 */
        /* <DEDUP_REMOVED lines=9> */
[----:B------:R-:W-:Y:S01]  /*c680*/  FMUL.FTZ R183, R164, c[0x0][0x23c] ;  /* 0x00008f00a4b77a20 */ /* 0x000fe20000410000 */
[----:B--2---:R-:W-:-:S04]  /*c690*/  FMNMX.FTZ R3, R2, R3, !PT ;  /* 0x0000000302037209 */ /* 0x004fc80007810000 */
[----:B------:R-:W-:Y:S02]  /*c6a0*/  FSEL R183, R183, RZ, P2 ;  /* 0x000000ffb7b77208 */ /* 0x000fe40001000000 */
[C---:B------:R-:W-:Y:S01]  /*c6b0*/  FSETP.NEU.FTZ.AND P1, PT, R3.reuse, -INF , PT ;  /* 0xff8000000300780b */ /* 0x040fe20003f3d000 */
[----:B------:R-:W-:Y:S02]  /*c6c0*/  FMUL.FTZ R170, R3, c[0x0][0x23c] ;  /* 0x00008f0003aa7a20 */ /* 0x000fe40000410000 */
[--C-:B------:R-:W-:Y:S02]  /*c6d0*/  FFMA.FTZ R167, R22, c[0x0][0x23c], -R183.reuse ;  /* 0x00008f0016a77a23 */ /* 0x100fe400000108b7 */
[----:B------:R-:W1:Y:S01]  /*c6e0*/  LDSM.16.MT88.4 R20, [R228+0x18000] ;  /* 0x01800000e414783b */ /* 0x000e620000004200 */
[----:B------:R-:W-:Y:S01]  /*c6f0*/  FSEL R170, R170, RZ, P1 ;  /* 0x000000ffaaaa7208 */ /* 0x000fe20000800000 */
[--C-:B------:R-:W-:Y:S01]  /*c700*/  FFMA.FTZ R173, R4, c[0x0][0x23c], -R183.reuse ;  /* 0x00008f0004ad7a23 */ /* 0x100fe200000108b7 */
[----:B------:R-:W-:Y:S01]  /*c710*/  FSEL R4, R164, RZ, P2 ;  /* 0x000000ffa4047208 */ /* 0x000fe20001000000 */
[--C-:B------:R-:W-:Y:S01]  /*c720*/  FFMA.FTZ R174, R16, c[0x0][0x23c], -R183.reuse ;  /* 0x00008f0010ae7a23 */ /* 0x100fe200000108b7 */
[----:B------:R-:W-:Y:S01]  /*c730*/  MUFU.EX2 R167, R167 ;  /* 0x000000a700a77308 */ /* 0x000fe20000000800 */
[--C-:B------:R-:W-:Y:S01]  /*c740*/  FFMA.FTZ R165, R5, c[0x0][0x23c], -R170.reuse ;  /* 0x00008f0005a57a23 */ /* 0x100fe200000108aa */
[----:B------:R-:W-:Y:S01]  /*c750*/  FSEL R5, R3, RZ, P1 ;  /* 0x000000ff03057208 */ /* 0x000fe20000800000 */
[----:B------:R-:W-:Y:S01]  /*c760*/  FFMA.FTZ R172, R12, c[0x0][0x23c], -R183 ;  /* 0x00008f000cac7a23 */ /* 0x000fe200000108b7 */
[----:B------:R-:W2:Y:S01]  /*c770*/  LDSM.16.MT88.4 R16, [R226+0x18000] ;  /* 0x01800000e210783b */ /* 0x000ea20000004200 */
[----:B------:R-:W-:-:S02]  /*c780*/  FFMA.FTZ R166, R15, c[0x0][0x23c], -R170 ;  /* 0x00008f000fa67a23 */ /* 0x000fc400000108aa */
[----:B------:R-:W-:Y:S01]  /*c790*/  FFMA.FTZ R2, R13, c[0x0][0x23c], -R170 ;  /* 0x00008f000d027a23 */ /* 0x000fe200000108aa */
[----:B------:R-:W-:Y:S01]  /*c7a0*/  MUFU.EX2 R174, R174 ;  /* 0x000000ae00ae7308 */ /* 0x000fe20000000800 */
[----:B------:R-:W-:Y:S01]  /*c7b0*/  FADD.FTZ R4, R201, -R4 ;  /* 0x80000004c9047221 */ /* 0x000fe20000010000 */
[----:B------:R-:W3:Y:S01]  /*c7c0*/  LDSM.16.MT88.4 R12, [R225+0x18000] ;  /* 0x01800000e10c783b */ /* 0x000ee20000004200 */
[----:B------:R-:W-:Y:S02]  /*c7d0*/  FADD.FTZ R5, R0, -R5 ;  /* 0x8000000500057221 */ /* 0x000fe40000010000 */
[----:B------:R-:W-:Y:S02]  /*c7e0*/  FFMA.FTZ R175, R7, c[0x0][0x23c], -R170 ;  /* 0x00008f0007af7a23 */ /* 0x000fe400000108aa */
[----:B------:R-:W-:Y:S01]  /*c7f0*/  FMUL.FTZ R179, R4, c[0x0][0x23c] ;  /* 0x00008f0004b37a20 */ /* 0x000fe20000410000 */
[----:B------:R-:W4:Y:S01]  /*c800*/  MUFU.EX2 R173, R173 ;  /* 0x000000ad00ad7308 */ /* 0x000f220000000800 */
[----:B------:R-:W-:-:S02]  /*c810*/  FMUL.FTZ R177, R5, c[0x0][0x23c] ;  /* 0x00008f0005b17a20 */ /* 0x000fc40000410000 */
[--C-:B------:R-:W-:Y:S02]  /*c820*/  FFMA.FTZ R0, R186, c[0x0][0x23c], -R183.reuse ;  /* 0x00008f00ba007a23 */ /* 0x100fe400000108b7 */
[--C-:B------:R-:W-:Y:S02]  /*c830*/  FFMA.FTZ R185, R184, c[0x0][0x23c], -R183.reuse ;  /* 0x00008f00b8b97a23 */ /* 0x100fe400000108b7 */
[--C-:B------:R-:W-:Y:S01]  /*c840*/  FFMA.FTZ R186, R189, c[0x0][0x23c], -R170.reuse ;  /* 0x00008f00bdba7a23 */ /* 0x100fe200000108aa */
[----:B------:R-:W5:Y:S01]  /*c850*/  MUFU.EX2 R172, R172 ;  /* 0x000000ac00ac7308 */ /* 0x000f620000000800 */
[--C-:B------:R-:W-:Y:S02]  /*c860*/  FFMA.FTZ R184, R26, c[0x0][0x23c], -R183.reuse ;  /* 0x00008f001ab87a23 */ /* 0x100fe400000108b7 */
[----:B------:R-:W-:Y:S02]  /*c870*/  FFMA.FTZ R187, R24, c[0x0][0x23c], -R183 ;  /* 0x00008f0018bb7a23 */ /* 0x000fe400000108b7 */
[----:B------:R-:W-:-:S02]  /*c880*/  FFMA.FTZ R189, R27, c[0x0][0x23c], -R170 ;  /* 0x00008f001bbd7a23 */ /* 0x000fc400000108aa */
[--C-:B------:R-:W-:Y:S01]  /*c890*/  FFMA.FTZ R191, R33, c[0x0][0x23c], -R170.reuse ;  /* 0x00008f0021bf7a23 */ /* 0x100fe200000108aa */
[----:B------:R-:W-:Y:S01]  /*c8a0*/  MUFU.EX2 R166, R166 ;  /* 0x000000a600a67308 */ /* 0x000fe20000000800 */
[----:B----4-:R-:W-:Y:S01]  /*c8b0*/  F2FP.BF16.PACK_AB R4, R173, R174 ;  /* 0x000000aead04723e */ /* 0x010fe200000010ff */
[----:B------:R-:W-:Y:S01]  /*c8c0*/  FFMA.FTZ R188, R25, c[0x0][0x23c], -R170 ;  /* 0x00008f0019bc7a23 */ /* 0x000fe200000108aa */
[----:B------:R-:W-:Y:S01]  /*c8d0*/  LDSM.16.MT88.4 R32, [R225+0x18800] ;  /* 0x01880000e120783b */ /* 0x000fe20000004200 */
[--C-:B------:R-:W-:Y:S02]  /*c8e0*/  FFMA.FTZ R201, R194, c[0x0][0x23c], -R183.reuse ;  /* 0x00008f00c2c97a23 */ /* 0x100fe400000108b7 */
[--C-:B------:R-:W-:Y:S01]  /*c8f0*/  FFMA.FTZ R203, R190, c[0x0][0x23c], -R183.reuse ;  /* 0x00008f00becb7a23 */ /* 0x100fe200000108b7 */
[----:B------:R-:W-:Y:S01]  /*c900*/  LDSM.16.MT88.4 R24, [R228+0x1a800] ;  /* 0x01a80000e418783b */ /* 0x000fe20000004200 */
[----:B------:R-:W4:Y:S01]  /*c910*/  MUFU.EX2 R165, R165 ;  /* 0x000000a500a57308 */ /* 0x000f220000000800 */
[----:B-----5:R-:W-:Y:S01]  /*c920*/  F2FP.BF16.PACK_AB R6, R167, R172 ;  /* 0x000000aca706723e */ /* 0x020fe200000010ff */
        /* <DEDUP_REMOVED lines=8> */
[----:B------:R-:W5:Y:S01]  /*c9b0*/  MUFU.EX2 R175, R175 ;  /* 0x000000af00af7308 */ /* 0x000f620000000800 */
[----:B----4-:R-:W-:Y:S01]  /*c9c0*/  F2FP.BF16.PACK_AB R5, R165, R166 ;  /* 0x000000a6a505723e */ /* 0x010fe200000010ff */
[----:B------:R-:W-:-:S02]  /*c9d0*/  FFMA.FTZ R197, R180, c[0x0][0x23c], -R183 ;  /* 0x00008f00b4c57a23 */ /* 0x000fc400000108b7 */
[--C-:B------:R-:W-:Y:S02]  /*c9e0*/  FFMA.FTZ R178, R178, c[0x0][0x23c], -R183.reuse ;  /* 0x00008f00b2b27a23 */ /* 0x100fe400000108b7 */
[----:B------:R-:W-:Y:S02]  /*c9f0*/  FFMA.FTZ R183, R176, c[0x0][0x23c], -R183 ;  /* 0x00008f00b0b77a23 */ /* 0x000fe400000108b7 */
[----:B------:R-:W4:Y:S01]  /*ca00*/  MUFU.EX2 R179, R179 ;  /* 0x000000b300b37308 */ /* 0x000f220000000800 */
[--C-:B------:R-:W-:Y:S02]  /*ca10*/  FFMA.FTZ R176, R181, c[0x0][0x23c], -R170.reuse ;  /* 0x00008f00b5b07a23 */ /* 0x100fe400000108aa */
[--C-:B------:R-:W-:Y:S02]  /*ca20*/  FFMA.FTZ R181, R171, c[0x0][0x23c], -R170.reuse ;  /* 0x00008f00abb57a23 */ /* 0x100fe400000108aa */
[--C-:B------:R-:W-:Y:S02]  /*ca30*/  FFMA.FTZ R180, R168, c[0x0][0x23c], -R170.reuse ;  /* 0x00008f00a8b47a23 */ /* 0x100fe400000108aa */
[----:B------:R-:W-:Y:S01]  /*ca40*/  FFMA.FTZ R199, R169, c[0x0][0x23c], -R170 ;  /* 0x00008f00a9c77a23 */ /* 0x000fe200000108aa */
[----:B------:R-:W1:Y:S01]  /*ca50*/  MUFU.EX2 R177, R177 ;  /* 0x000000b100b17308 */ /* 0x000e620000000800 */
[----:B-----5:R-:W-:Y:S01]  /*ca60*/  F2FP.BF16.PACK_AB R7, R175, R2 ;  /* 0x00000002af07723e */ /* 0x020fe200000010ff */
[----:B------:R-:W-:Y:S01]  /*ca70*/  LDSM.16.MT88.4 R168, [R225+0x19800] ;  /* 0x01980000e1a8783b */ /* 0x000fe20000004200 */
[----:B----4-:R-:W-:-:S05]  /*ca80*/  FMUL.FTZ R160, R160, R179 ;  /* 0x000000b3a0a07220 */ /* 0x010fca0000410000 */
        /* <DEDUP_REMOVED lines=56> */
[----:B------:R-:W4:Y:S01]  /*ce10*/  LDSM.16.MT88.4 R20, [R225+0x1a000] ;  /* 0x01a00000e114783b */ /* 0x000f220000004200 */
[----:B------:R-:W-:Y:S02]  /*ce20*/  FMUL.FTZ R41, R41, R179 ;  /* 0x000000b329297220 */ /* 0x000fe40000410000 */
[-C--:B------:R-:W-:Y:S01]  /*ce30*/  FMUL.FTZ R42, R42, R177.reuse ;  /* 0x000000b12a2a7220 */ /* 0x080fe20000410000 */
[----:B------:R-:W1:Y:S01]  /*ce40*/  MUFU.EX2 R201, R201 ;  /* 0x000000c900c97308 */ /* 0x000e620000000800 */
        /* <DEDUP_REMOVED lines=31> */
[----:B------:R-:W-:Y:S01]  /*d040*/  MUFU.EX2 R194, R194 ;  /* 0x000000c200c27308 */ /* 0x000fe20000000800 */
[----:B------:R-:W-:Y:S01]  /*d050*/  FMUL.FTZ R63, R63, R177 ;  /* 0x000000b13f3f7220 */ /* 0x000fe20000410000 */
[----:B------:R-:W-:Y:S01]  /*d060*/  HMMA.16816.F32.BF16 R56, R4, R22, R56 ;  /* 0x000000160438723c */ /* 0x000fe20000041838 */
[-C--:B------:R-:W-:Y:S01]  /*d070*/  FMUL.FTZ R64, R64, R179.reuse ;  /* 0x000000b340407220 */ /* 0x080fe20000410000 */
[----:B------:R-:W4:Y:S01]  /*d080*/  LDSM.16.MT88.4 R20, [R226+0x1c000] ;  /* 0x01c00000e214783b */ /* 0x000f220000004200 */
        /* <DEDUP_REMOVED lines=25> */
[----:B------:R-:W3:Y:S01]  /*d220*/  LDSM.16.MT88.4 R12, [R224+0x1c000] ;  /* 0x01c00000e00c783b */ /* 0x000ee20000004200 */
[----:B------:R-:W-:Y:S02]  /*d230*/  FMUL.FTZ R81, R81, R179 ;  /* 0x000000b351517220 */ /* 0x000fe40000410000 */
[-C--:B------:R-:W-:Y:S01]  /*d240*/  FMUL.FTZ R82, R82, R177.reuse ;  /* 0x000000b152527220 */ /* 0x080fe20000410000 */
[----:B------:R-:W-:Y:S01]  /*d250*/  MUFU.EX2 R183, R183 ;  /* 0x000000b700b77308 */ /* 0x000fe20000000800 */
[----:B------:R-:W-:-:S02]  /*d260*/  FMUL.FTZ R83, R83, R177 ;  /* 0x000000b153537220 */ /* 0x000fc40000410000 */
        /* <DEDUP_REMOVED lines=29> */
[-C--:B------:R-:W-:Y:S02]  /*d440*/  FMUL.FTZ R102, R102, R177.reuse ;  /* 0x000000b166667220 */ /* 0x080fe40000410000 */
[----:B------:R-:W-:Y:S02]  /*d450*/  FMUL.FTZ R103, R103, R177 ;  /* 0x000000b167677220 */ /* 0x000fe40000410000 */
[-C--:B------:R-:W-:Y:S01]  /*d460*/  FMUL.FTZ R104, R104, R179.reuse ;  /* 0x000000b368687220 */ /* 0x080fe20000410000 */
[----:B------:R-:W-:Y:S01]  /*d470*/  HMMA.16816.F32.BF16 R96, R4, R14, R96 ;  /* 0x0000000e0460723c */ /* 0x000fe20000041860 */
[----:B------:R-:W3:Y:S01]  /*d480*/  LDSM.16.MT88.4 R12, [R225+0x1e000] ;  /* 0x01e00000e10c783b */ /* 0x000ee20000004200 */
[----:B------:R-:W-:Y:S02]  /*d490*/  FMUL.FTZ R105, R105, R179 ;  /* 0x000000b369697220 */ /* 0x000fe40000410000 */
[-C--:B------:R-:W-:Y:S02]  /*d4a0*/  FMUL.FTZ R106, R106, R177.reuse ;  /* 0x000000b16a6a7220 */ /* 0x080fe40000410000 */
[----:B------:R-:W-:-:S02]  /*d4b0*/  FMUL.FTZ R107, R107, R177 ;  /* 0x000000b16b6b7220 */ /* 0x000fc40000410000 */
[C---:B----4-:R-:W-:Y:S01]  /*d4c0*/  HMMA.16816.F32.BF16 R100, R4.reuse, R20, R100 ;  /* 0x000000140464723c */ /* 0x050fe20000041864 */
[-C--:B------:R-:W-:Y:S02]  /*d4d0*/  FMUL.FTZ R108, R108, R179.reuse ;  /* 0x000000b36c6c7220 */ /* 0x080fe40000410000 */
[----:B------:R-:W-:Y:S02]  /*d4e0*/  FMUL.FTZ R109, R109, R179 ;  /* 0x000000b36d6d7220 */ /* 0x000fe40000410000 */
[-C--:B------:R-:W-:Y:S02]  /*d4f0*/  FMUL.FTZ R110, R110, R177.reuse ;  /* 0x000000b16e6e7220 */ /* 0x080fe40000410000 */
[----:B------:R-:W-:Y:S01]  /*d500*/  FMUL.FTZ R111, R111, R177 ;  /* 0x000000b16f6f7220 */ /* 0x000fe20000410000 */
[----:B------:R-:W-:Y:S01]  /*d510*/  HMMA.16816.F32.BF16 R104, R4, R22, R104 ;  /* 0x000000160468723c */ /* 0x000fe20000041868 */
[-C--:B------:R-:W-:Y:S01]  /*d520*/  FMUL.FTZ R112, R112, R179.reuse ;  /* 0x000000b370707220 */ /* 0x080fe20000410000 */
[----:B------:R-:W4:Y:S01]  /*d530*/  LDSM.16.MT88.4 R20, [R224+0x1e000] ;  /* 0x01e00000e014783b */ /* 0x000f220000004200 */
        /* <DEDUP_REMOVED lines=26> */
[----:B------:R-:W-:Y:S02]  /*d6e0*/  FFMA.FTZ R174, R206, R179, R174 ;  /* 0x000000b3ceae7223 */ /* 0x000fe400000100ae */
[----:B------:R-:W-:Y:S02]  /*d6f0*/  FFMA.FTZ R166, R204, R177, R166 ;  /* 0x000000b1cca67223 */ /* 0x000fe400000100a6 */
[----:B------:R-:W-:Y:S02]  /*d700*/  FADD.FTZ R173, R173, R174 ;  /* 0x000000aeadad7221 */ /* 0x000fe40000010000 */
[----:B------:R-:W-:Y:S01]  /*d710*/  FADD.FTZ R165, R165, R166 ;  /* 0x000000a6a5a57221 */ /* 0x000fe20000010000 */
[----:B------:R-:W-:Y:S01]  /*d720*/  HMMA.16816.F32.BF16 R128, R4, R22, R128 ;  /* 0x000000160480723c */ /* 0x000fe20000041880 */
[----:B------:R-:W4:Y:S01]  /*d730*/  LDSM.16.MT88.4 R20, [R226+0x1a800] ;  /* 0x01a80000e214783b */ /* 0x000f220000004200 */
        /* <DEDUP_REMOVED lines=15> */
[----:B------:R-:W-:Y:S02]  /*d830*/  FADD.FTZ R187, R187, R184 ;  /* 0x000000b8bbbb7221 */ /* 0x000fe40000010000 */
        /* <DEDUP_REMOVED lines=27> */
[C---:B-----5:R-:W-:Y:S08]  /*d9f0*/  HMMA.16816.F32.BF16 R76, R4.reuse, R28, R76 ;  /* 0x0000001c044c723c */ /* 0x060ff0000004184c */
[C---:B------:R-:W-:Y:S01]  /*da00*/  HMMA.16816.F32.BF16 R80, R4.reuse, R30, R80 ;  /* 0x0000001e0450723c */ /* 0x040fe20000041850 */
[----:B------:R-:W3:Y:S07]  /*da10*/  LDSM.16.MT88.4 R28, [R225+0x1e800] ;  /* 0x01e80000e11c783b */ /* 0x000eee0000004200 */
[C---:B----4-:R-:W-:Y:S08]  /*da20*/  HMMA.16816.F32.BF16 R92, R4.reuse, R20, R92 ;  /* 0x00000014045c723c */ /* 0x050ff0000004185c */
[C---:B------:R-:W-:Y:S01]  /*da30*/  HMMA.16816.F32.BF16 R96, R4.reuse, R22, R96 ;  /* 0x000000160460723c */ /* 0x040fe20000041860 */
[----:B------:R-:W-:Y:S07]  /*da40*/  LDSM.16.MT88.4 R20, [R224+0x19000] ;  /* 0x01900000e014783b */ /* 0x000fee0000004200 */
[C---:B-1----:R-:W-:Y:S08]  /*da50*/  HMMA.16816.F32.BF16 R100, R4.reuse, R16, R100 ;  /* 0x000000100464723c */ /* 0x042ff00000041864 */
[C---:B------:R-:W-:Y:S01]  /*da60*/  HMMA.16816.F32.BF16 R104, R4.reuse, R18, R104 ;  /* 0x000000120468723c */ /* 0x040fe20000041868 */
[----:B------:R-:W-:Y:S07]  /*da70*/  LDSM.16.MT88.4 R16, [R228+0x1b000] ;  /* 0x01b00000e410783b */ /* 0x000fee0000004200 */
        /* <DEDUP_REMOVED lines=85> */
[----:B------:R-:W-:Y:S02]  /*dfd0*/  STL [R1+0x4], R2 ;  /* 0x0000040201007387 */ /* 0x000fe40000100800 */
[C---:B------:R-:W-:Y:S02]  /*dfe0*/  HMMA.16816.F32.BF16 R156, R4.reuse, R14, R156 ;  /* 0x0000000e049c723c */ /* 0x040fe4000004189c */
[----:B------:R-:W1:Y:S04]  /*dff0*/  LDSM.16.MT88.4 R12, [R224+0x1b800] ;  /* 0x01b80000e00c783b */ /* 0x000e680000004200 */
[----:B------:R-:W-:Y:S02]  /*e000*/  STL [R1], R0 ;  /* 0x0000000001007387 */ /* 0x000fe40000100800 */
        /* <DEDUP_REMOVED lines=39> */
.L_x_1042:
[----:B------:R-:W-:-:S12]  /*e280*/  UIADD3 UR9, UR26, -0x1, URZ ;  /* 0xffffffff1a097890 */ /* 0x000fd8000fffe03f */
.L_x_1049:
        /* <DEDUP_REMOVED lines=21> */
[----:B------:R-:W-:Y:S02]  /*e3e0*/  LEA R252, P1, R4, c[0x0][0x168], 0x1 ;  /* 0x00005a0004fc7a11 */ /* 0x000fe400078208ff */
[----:B-1----:R-:W-:Y:S01]  /*e3f0*/  SHF.R.S32.HI R2, RZ, 0x1f, R5 ;  /* 0x0000001fff027819 */ /* 0x002fe20000011405 */
[----:B------:R-:W-:Y:S01]  /*e400*/  IMAD.U32 R241, RZ, RZ, UR6 ;  /* 0x00000006fff17e24 */ /* 0x000fe2000f8e00ff */
[----:B------:R-:W-:Y:S01]  /*e410*/  IADD3 R0, P0, R6, UR14, RZ ;  /* 0x0000000e06007c10 */ /* 0x000fe2000ff1e0ff */
[----:B------:R-:W-:Y:S01]  /*e420*/  UMOV UR14, URZ ;  /* 0x0000003f000e7c82 */ /* 0x000fe20008000000 */
[----:B------:R-:W-:-:S02]  /*e430*/  LEA.HI R2, R2, R5, RZ, 0x3 ;  /* 0x0000000502027211 */ /* 0x000fc400078f18ff */
[----:B------:R-:W-:Y:S02]  /*e440*/  LEA.HI.X R251, R4, c[0x0][0x16c], R251, 0x1, P1 ;  /* 0x00005b0004fb7a11 */ /* 0x000fe400008f0cfb */
[----:B------:R-:W-:Y:S02]  /*e450*/  SHF.R.S32.HI R2, RZ, 0x3, R2 ;  /* 0x00000003ff027819 */ /* 0x000fe40000011402 */
[----:B------:R-:W-:Y:S01]  /*e460*/  IADD3.X R241, R241, UR11, R7, P0, !PT ;  /* 0x0000000bf1f17c10 */ /* 0x000fe200087fe407 */
[----:B------:R-:W-:Y:S01]  /*e470*/  UIADD3 UR11, UR9, -0x1, URZ ;  /* 0xffffffff090b7890 */ /* 0x000fe2000fffe03f */
[----:B------:R-:W-:Y:S02]  /*e480*/  IADD3 R14, P1, R2, 0x20, RZ ;  /* 0x00000020020e7810 */ /* 0x000fe40007f3e0ff */
[----:B------:R-:W-:Y:S02]  /*e490*/  LEA R250, P0, R0, c[0x0][0x170], 0x1 ;  /* 0x00005c0000fa7a11 */ /* 0x000fe400078008ff */
[----:B------:R-:W-:-:S02]  /*e4a0*/  SHF.R.S32.HI R2, RZ, 0x1f, R2 ;  /* 0x0000001fff027819 */ /* 0x000fc40000011402 */
[----:B------:R-:W-:Y:S01]  /*e4b0*/  LEA.HI.X R241, R0, c[0x0][0x174], R241, 0x1, P0 ;  /* 0x00005d0000f17a11 */ /* 0x000fe200000f0cf1 */
[----:B------:R-:W-:Y:S01]  /*e4c0*/  IMAD.MOV.U32 R0, RZ, RZ, R3 ;  /* 0x000000ffff007224 */ /* 0x000fe200078e0003 */
[----:B------:R-:W-:Y:S01]  /*e4d0*/  ISETP.GE.AND P0, PT, R238, c[0x0][0x220], PT ;  /* 0x00008800ee007a0c */ /* 0x000fe20003f06270 */
[----:B------:R-:W-:Y:S01]  /*e4e0*/  IMAD.X R15, RZ, RZ, R2, P1 ;  /* 0x000000ffff0f7224 */ /* 0x000fe200008e0602 */
[----:B------:R-:W-:Y:S01]  /*e4f0*/  ISETP.GE.AND P1, PT, R239, c[0x0][0x220], PT ;  /* 0x00008800ef007a0c */ /* 0x000fe20003f26270 */
[----:B------:R-:W-:Y:S02]  /*e500*/  IMAD.MOV.U32 R2, RZ, RZ, R8 ;  /* 0x000000ffff027224 */ /* 0x000fe400078e0008 */
[----:B------:R-:W-:Y:S01]  /*e510*/  IMAD.MOV.U32 R3, RZ, RZ, R11 ;  /* 0x000000ffff037224 */ /* 0x000fe200078e000b */
[----:B------:R1:W-:Y:S04]  /*e520*/  STL.64 [R1+0x10], R14 ;  /* 0x0000100e01007387 */ /* 0x0003e80000100a00 */
[----:B------:R1:W-:Y:S01]  /*e530*/  STL.64 [R1+0x8], R2 ;  /* 0x0000080201007387 */ /* 0x0003e20000100a00 */
[----:B------:R-:W-:Y:S05]  /*e540*/  BRA `(.L_x_1051) ;  /* 0x000003b000007947 */ /* 0x000fea0003800000 */
.L_x_1053:
        /* <DEDUP_REMOVED lines=59> */
.L_x_1051:
[----:B------:R-:W2:Y:S01]  /*e900*/  LDL.64 R4, [R1+0x8] ;  /* 0x0000080001047983 */ /* 0x000ea20000100a00 */
[----:B------:R-:W-:Y:S04]  /*e910*/  DEPBAR.LE SB0, 0x0 ;  /* 0x000080000000791a */ /* 0x000fe80000000000 */
[----:B------:R-:W-:Y:S01]  /*e920*/  UIADD3 UR8, -UR14, UR9, URZ ;  /* 0x000000090e087290 */ /* 0x000fe2000fffe13f */
[----:B------:R3:W-:Y:S01]  /*e930*/  STL.64 [R1+0x18], R36 ;  /* 0x0000182401007387 */ /* 0x0007e20000100a00 */
[----:B------:R-:W-:Y:S02]  /*e940*/  UIADD3 UR10, UR11, -UR14, URZ ;  /* 0x8000000e0b0a7290 */ /* 0x000fe4000fffe03f */
[----:B------:R-:W-:Y:S02]  /*e950*/  USHF.R.S32.HI UR7, URZ, 0x1f, UR8 ;  /* 0x0000001f3f077899 */ /* 0x000fe40008011408 */
[----:B------:R-:W-:Y:S01]  /*e960*/  MOV R167, UR8 ;  /* 0x0000000800a77c02 */ /* 0x000fe20008000f00 */
[----:B------:R-:W-:Y:S01]  /*e970*/  BAR.SYNC.DEFER_BLOCKING 0x0 ;  /* 0x0000000000007b1d */ /* 0x000fe20000010000 */
[----:B------:R-:W-:Y:S01]  /*e980*/  UIMAD UR6, UR28, UR8, URZ ;  /* 0x000000081c0672a4 */ /* 0x000fe2000f8e023f */
[----:B------:R-:W-:Y:S02]  /*e990*/  MOV R164, UR8 ;  /* 0x0000000800a47c02 */ /* 0x000fe40008000f00 */
[----:B-1----:R-:W-:Y:S01]  /*e9a0*/  LEA R14, P4, R167, R248, 0x6 ;  /* 0x000000f8a70e7211 */ /* 0x002fe200078830ff */
[----:B------:R-:W-:Y:S01]  /*e9b0*/  UIMAD UR6, UR7, UR5, UR6 ;  /* 0x00000005070672a4 */ /* 0x000fe2000f8e0206 */
[----:B------:R-:W-:Y:S02]  /*e9c0*/  MOV R3, UR8 ;  /* 0x0000000800037c02 */ /* 0x000fe40008000f00 */
        /* <DEDUP_REMOVED lines=16> */
[----:B------:R-:W-:Y:S01]  /*ead0*/  LEA R26, P6, R14, R250, 0x1 ;  /* 0x000000fa0e1a7211 */ /* 0x000fe200078c08ff */
[----:B------:R-:W-:Y:S01]  /*eae0*/  @!PT LDS RZ, [RZ] ;  /* 0x00000000fffff984 */ /* 0x000fe20000000800 */
[----:B------:R-:W-:Y:S01]  /*eaf0*/  @!PT LDS RZ, [RZ] ;  /* 0x00000000fffff984 */ /* 0x000fe20000000800 */
[----:B------:R-:W-:Y:S01]  /*eb00*/  @!PT LDS RZ, [RZ] ;  /* 0x00000000fffff984 */ /* 0x000fe20000000800 */
[----:B------:R1:W-:Y:S01]  /*eb10*/  @!P3 LDGSTS.E.BYPASS.LTC128B.128 [R237+0x18000], [R6.64] ;  /* 0x1800000006edbfae */ /* 0x0003e2000b901d54 */
[----:B------:R-:W-:Y:S01]  /*eb20*/  IADD3 R164, R15, R164, RZ ;  /* 0x000000a40fa47210 */ /* 0x000fe20007ffe0ff */
[----:B------:R-:W-:Y:S03]  /*eb30*/  IMAD.WIDE.U32 R10, R18, c[0x0][0x1a0], RZ ;  /* 0x00006800120a7a25 */ /* 0x000fe600078e00ff */
[----:B------:R-:W-:Y:S01]  /*eb40*/  LEA.HI.X R27, R14, R241, R164, 0x1, P6 ;  /* 0x000000f10e1b7211 */ /* 0x000fe200030f0ca4 */
[----:B------:R-:W-:Y:S01]  /*eb50*/  @P2 STS.128 [R237+0x1a000], RZ ;  /* 0x01a000ffed002388 */ /* 0x000fe20000000c00 */
[----:B------:R-:W-:Y:S01]  /*eb60*/  IMAD R3, R18, c[0x0][0x1a4], R3 ;  /* 0x0000690012037a24 */ /* 0x000fe200078e0203 */
[----:B------:R-:W-:Y:S02]  /*eb70*/  @!P3 LEA R18, P4, R166, c[0x0][0x170], 0x1 ;  /* 0x00005c00a612ba11 */ /* 0x000fe400078808ff */
[----:B------:R-:W-:Y:S02]  /*eb80*/  LEA R22, P5, R10, R250, 0x1 ;  /* 0x000000fa0a167211 */ /* 0x000fe400078a08ff */
        /* <DEDUP_REMOVED lines=240> */
[C---:B------:R-:W-:Y:S01]  /*fa90*/  HMMA.16816.F32.BF16 R16, R196.reuse, R170, R16 ;  /* 0x000000aac410723c */ /* 0x040fe20000041810 */
[----:B------:R-:W1:Y:S01]  /*faa0*/  LDSM.16.M88.4 R168, [R220+0x7800] ;  /* 0x00780000dca8783b */ /* 0x000e620000000200 */
[----:B------:R-:W-:Y:S04]  /*fab0*/  DEPBAR.LE SB0, 0x0 ;  /* 0x000080000000791a */ /* 0x000fe80000000000 */
[----:B------:R-:W-:Y:S01]  /*fac0*/  FMUL.FTZ R189, R7, c[0x0][0x2ec] ;  /* 0x0000bb0007bd7a20 */ /* 0x000fe20000410000 */
[----:B------:R-:W-:Y:S01]  /*fad0*/  BAR.SYNC.DEFER_BLOCKING 0x0 ;  /* 0x0000000000007b1d */ /* 0x000fe20000010000 */
[----:B------:R-:W-:Y:S01]  /*fae0*/  FMUL.FTZ R166, R11, c[0x0][0x2ec] ;  /* 0x0000bb000ba67a20 */ /* 0x000fe20000410000 */
[C---:B---3--:R-:W-:Y:S05]  /*faf0*/  HMMA.16816.F32.BF16 R20, R196.reuse, R172, R20 ;  /* 0x000000acc414723c */ /* 0x048fea0000041814 */
[----:B------:R-:W-:Y:S02]  /*fb00*/  FMUL.FTZ R167, R10, c[0x0][0x2ec] ;  /* 0x0000bb000aa77a20 */ /* 0x000fe40000410000 */
[----:B------:R2:W3:Y:S01]  /*fb10*/  MUFU.TANH R10, R166 ;  /* 0x000000a6000a7308 */ /* 0x0004e20000002400 */
[----:B------:R-:W-:Y:S01]  /*fb20*/  FMUL.FTZ R193, R15, c[0x0][0x2ec] ;  /* 0x0000bb000fc17a20 */ /* 0x000fe20000410000 */
[C---:B------:R-:W-:Y:S03]  /*fb30*/  HMMA.16816.F32.BF16 R24, R196.reuse, R174, R24 ;  /* 0x000000aec418723c */ /* 0x040fe60000041818 */
[----:B------:R-:W-:Y:S02]  /*fb40*/  FMUL.FTZ R7, R9, c[0x0][0x2ec] ;  /* 0x0000bb0009077a20 */ /* 0x000fe40000410000 */
[----:B------:R-:W-:Y:S02]  /*fb50*/  FMUL.FTZ R191, R14, c[0x0][0x2ec] ;  /* 0x0000bb000ebf7a20 */ /* 0x000fe40000410000 */
[----:B------:R-:W-:Y:S01]  /*fb60*/  FMUL.FTZ R14, R17, c[0x0][0x2ec] ;  /* 0x0000bb00110e7a20 */ /* 0x000fe20000410000 */
[----:B------:R4:W3:Y:S01]  /*fb70*/  MUFU.TANH R9, R167 ;  /* 0x000000a700097308 */ /* 0x0008e20000002400 */
[----:B------:R-:W-:Y:S03]  /*fb80*/  FMUL.FTZ R3, R5, c[0x0][0x2ec] ;  /* 0x0000bb0005037a20 */ /* 0x000fe60000410000 */
[----:B------:R-:W-:Y:S02]  /*fb90*/  FMUL.FTZ R2, R4, c[0x0][0x2ec] ;  /* 0x0000bb0004027a20 */ /* 0x000fe40000410000 */
[----:B------:R-:W-:Y:S02]  /*fba0*/  FMUL.FTZ R164, R6, c[0x0][0x2ec] ;  /* 0x0000bb0006a47a20 */ /* 0x000fe40000410000 */
[----:B------:R-:W-:Y:S02]  /*fbb0*/  FMUL.FTZ R22, R22, c[0x0][0x2ec] ;  /* 0x0000bb0016167a20 */ /* 0x000fe40000410000 */
[----:B------:R3:W3:Y:S01]  /*fbc0*/  MUFU.TANH R5, R189 ;  /* 0x000000bd00057308 */ /* 0x0006e20000002400 */
[----:B------:R-:W-:Y:S02]  /*fbd0*/  FMUL.FTZ R21, R21, c[0x0][0x2ec] ;  /* 0x0000bb0015157a20 */ /* 0x000fe40000410000 */
[----:B------:R-:W-:Y:S02]  /*fbe0*/  FMUL.FTZ R6, R8, c[0x0][0x2ec] ;  /* 0x0000bb0008067a20 */ /* 0x000fe40000410000 */
[----:B--2---:R-:W-:Y:S01]  /*fbf0*/  FMUL.FTZ R166, R19, c[0x0][0x2ec] ;  /* 0x0000bb0013a67a20 */ /* 0x004fe20000410000 */
[C---:B-1----:R-:W-:Y:S03]  /*fc00*/  HMMA.16816.F32.BF16 R28, R196.reuse, R168, R28 ;  /* 0x000000a8c41c723c */ /* 0x042fe6000004181c */
[----:B------:R-:W-:Y:S01]  /*fc10*/  FMUL.FTZ R26, R26, c[0x0][0x2ec] ;  /* 0x0000bb001a1a7a20 */ /* 0x000fe20000410000 */
[----:B------:R1:W2:Y:S01]  /*fc20*/  MUFU.TANH R15, R166 ;  /* 0x000000a6000f7308 */ /* 0x0002a20000002400 */
[----:B------:R-:W-:Y:S02]  /*fc30*/  FMUL.FTZ R11, R13, c[0x0][0x2ec] ;  /* 0x0000bb000d0b7a20 */ /* 0x000fe40000410000 */
[----:B------:R-:W-:Y:S01]  /*fc40*/  FMUL.FTZ R13, R16, c[0x0][0x2ec] ;  /* 0x0000bb00100d7a20 */ /* 0x000fe20000410000 */
[----:B------:R-:W-:Y:S04]  /*fc50*/  HMMA.16816.F32.BF16 R32, R196, R170, R32 ;  /* 0x000000aac420723c */ /* 0x000fe80000041820 */
[----:B----4-:R-:W-:Y:S02]  /*fc60*/  FMUL.FTZ R167, R18, c[0x0][0x2ec] ;  /* 0x0000bb0012a77a20 */ /* 0x010fe40000410000 */
[----:B------:R4:W2:Y:S01]  /*fc70*/  MUFU.TANH R201, R22 ;  /* 0x0000001600c97308 */ /* 0x0008a20000002400 */
[----:B------:R-:W-:Y:S02]  /*fc80*/  FMUL.FTZ R18, R23, c[0x0][0x2ec] ;  /* 0x0000bb0017127a20 */ /* 0x000fe40000410000 */
[----:B------:R-:W-:Y:S03]  /*fc90*/  FMUL.FTZ R202, R20, c[0x0][0x2ec] ;  /* 0x0000bb0014ca7a20 */ /* 0x000fe60000410000 */
[----:B---3--:R-:W-:Y:S02]  /*fca0*/  FMUL.FTZ R189, R12, c[0x0][0x2ec] ;  /* 0x0000bb000cbd7a20 */ /* 0x008fe40000410000 */
[----:B------:R-:W-:Y:S02]  /*fcb0*/  FMUL.FTZ R25, R25, c[0x0][0x2ec] ;  /* 0x0000bb0019197a20 */ /* 0x000fe40000410000 */
[----:B------:R3:W2:Y:S01]  /*fcc0*/  MUFU.TANH R17, R167 ;  /* 0x000000a700117308 */ /* 0x0006a20000002400 */
[----:B------:R-:W-:Y:S02]  /*fcd0*/  FMUL.FTZ R29, R29, c[0x0][0x2ec] ;  /* 0x0000bb001d1d7a20 */ /* 0x000fe40000410000 */
[----:B------:R-:W-:Y:S02]  /*fce0*/  FMUL.FTZ R31, R31, c[0x0][0x2ec] ;  /* 0x0000bb001f1f7a20 */ /* 0x000fe40000410000 */
[----:B-1----:R-:W-:Y:S01]  /*fcf0*/  FMUL.FTZ R166, R27, c[0x0][0x2ec] ;  /* 0x0000bb001ba67a20 */ /* 0x002fe20000410000 */
[----:B------:R-:W-:Y:S02]  /*fd00*/  MOV R27, UR10 ;  /* 0x0000000a001b7c02 */ /* 0x000fe40008000f00 */
[----:B------:R-:W-:Y:S02]  /*fd10*/  FMUL.FTZ R19, R32, c[0x0][0x2ec] ;  /* 0x0000bb0020137a20 */ /* 0x000fe40000410000 */
[----:B------:R1:W1:Y:S01]  /*fd20*/  MUFU.TANH R181, R166 ;  /* 0x000000a600b57308 */ /* 0x0002620000002400 */
[----:B------:R-:W-:Y:S02]  /*fd30*/  FMUL.FTZ R34, R34, c[0x0][0x2ec] ;  /* 0x0000bb0022227a20 */ /* 0x000fe40000410000 */
[----:B------:R-:W-:Y:S01]  /*fd40*/  FMUL.FTZ R33, R33, c[0x0][0x2ec] ;  /* 0x0000bb0021217a20 */ /* 0x000fe20000410000 */
[----:B----4-:R-:W-:Y:S04]  /*fd50*/  MOV R22, UR10 ;  /* 0x0000000a00167c02 */ /* 0x010fe80008000f00 */
[----:B------:R-:W-:Y:S02]  /*fd60*/  LEA R22, P4, R22, R36, 0x6 ;  /* 0x0000002416167211 */ /* 0x000fe400078830ff */
[----:B------:R4:W2:Y:S03]  /*fd70*/  MUFU.TANH R200, R21 ;  /* 0x0000001500c87308 */ /* 0x0008a60000002400 */
[----:B------:R-:W-:Y:S04]  /*fd80*/  IMAD.WIDE.U32 R194, R22, c[0x0][0x198], RZ ;  /* 0x0000660016c27a25 */ /* 0x000fe800078e00ff */
[----:B---3--:R-:W-:Y:S03]  /*fd90*/  FMUL.FTZ R167, R24, c[0x0][0x2ec] ;  /* 0x0000bb0018a77a20 */ /* 0x008fe60000410000 */
[----:B------:R3:W2:Y:S01]  /*fda0*/  MUFU.TANH R183, R26 ;  /* 0x0000001a00b77308 */ /* 0x0006a20000002400 */
[----:B-1----:R-:W-:Y:S04]  /*fdb0*/  MOV R166, UR10 ;  /* 0x0000000a00a67c02 */ /* 0x002fe80008000f00 */
[----:B------:R-:W-:Y:S01]  /*fdc0*/  LEA.HI.X.SX32 R23, R166, R37, 0x6, P4 ;  /* 0x00000025a6177211 */ /* 0x000fe200020f36ff */
[----:B------:R-:W-:Y:S04]  /*fdd0*/  FMUL.FTZ R166, R35, c[0x0][0x2ec] ;  /* 0x0000bb0023a67a20 */ /* 0x000fe80000410000 */
[----:B------:R1:W1:Y:S01]  /*fde0*/  MUFU.TANH R182, R167 ;  /* 0x000000a700b67308 */ /* 0x0002620000002400 */
[----:B------:R1:W5:Y:S01]  /*fdf0*/  LDL.LU.64 R36, [R1+0x18] ;  /* 0x0000180001247983 */ /* 0x0003620000300a00 */
[----:B------:R-:W-:Y:S01]  /*fe00*/  ISETP.LT.AND P4, PT, RZ, UR8, PT ;  /* 0x00000008ff007c0c */ /* 0x000fe2000bf81270 */
[----:B----4-:R-:W-:Y:S07]  /*fe10*/  FMUL.FTZ R21, R28, c[0x0][0x2ec] ;  /* 0x0000bb001c157a20 */ /* 0x010fee0000410000 */
[----:B------:R-:W4:Y:S01]  /*fe20*/  MUFU.TANH R176, R21 ;  /* 0x0000001500b07308 */ /* 0x000f220000002400 */
[----:B---3--:R-:W-:Y:S05]  /*fe30*/  LEA R26, P5, R27, R248, 0x6 ;  /* 0x000000f81b1a7211 */ /* 0x008fea00078a30ff */
[----:B------:R-:W-:Y:S04]  /*fe40*/  IMAD.WIDE.U32 R198, R26, c[0x0][0x198], RZ ;  /* 0x000066001ac67a25 */ /* 0x000fe800078e00ff */
[----:B------:R3:W2:Y:S01]  /*fe50*/  MUFU.TANH R173, R19 ;  /* 0x0000001300ad7308 */ /* 0x0006a20000002400 */
[----:B-1----:R-:W-:Y:S09]  /*fe60*/  FMUL.FTZ R167, R30, c[0x0][0x2ec] ;  /* 0x0000bb001ea77a20 */ /* 0x002ff20000410000 */
[----:B------:R1:W1:Y:S10]  /*fe70*/  MUFU.TANH R179, R167 ;  /* 0x000000a700b37308 */ /* 0x0002740000002400 */
[----:B------:R-:W2:Y:S01]  /*fe80*/  MUFU.TANH R2, R2 ;  /* 0x0000000200027308 */ /* 0x000ea20000002400 */
[----:B---3--:R-:W-:Y:S04]  /*fe90*/  IMAD R19, R23, c[0x0][0x198], RZ ;  /* 0x0000660017137a24 */ /* 0x008fe800078e02ff */
[----:B------:R-:W-:Y:S05]  /*fea0*/  IMAD R19, R22, c[0x0][0x19c], R19 ;  /* 0x0000670016137a24 */ /* 0x000fea00078e0213 */
[----:B------:R-:W3:Y:S01]  /*feb0*/  MUFU.TANH R3, R3 ;  /* 0x0000000300037308 */ /* 0x000ee20000002400 */
[----:B------:R-:W-:Y:S02]  /*fec0*/  IADD3 R30, R195, R19, RZ ;  /* 0x00000013c31e7210 */ /* 0x000fe40007ffe0ff */
[----:B-1----:R-:W-:Y:S04]  /*fed0*/  MOV R167, UR10 ;  /* 0x0000000a00a77c02 */ /* 0x002fe80008000f00 */
[----:B------:R-:W-:Y:S03]  /*fee0*/  LEA.HI.X.SX32 R27, R167, R249, 0x6, P5 ;  /* 0x000000f9a71b7211 */ /* 0x000fe600028f36ff */
[----:B------:R-:W1:Y:S02]  /*fef0*/  MUFU.TANH R164, R164 ;  /* 0x000000a400a47308 */ /* 0x000e640000002400 */
[----:B------:R-:W-:Y:S04]  /*ff00*/  IMAD R21, R27, c[0x0][0x198], RZ ;  /* 0x000066001b157a24 */ /* 0x000fe800078e02ff */
[----:B------:R-:W-:Y:S01]  /*ff10*/  IMAD R21, R26, c[0x0][0x19c], R21 ;  /* 0x000067001a157a24 */ /* 0x000fe200078e0215 */
[CC--:B------:R-:W-:Y:S03]  /*ff20*/  LEA R26, P5, R194.reuse, R252.reuse, 0x1 ;  /* 0x000000fcc21a7211 */ /* 0x0c0fe600078a08ff */
[----:B------:R1:W1:Y:S01]  /*ff30*/  MUFU.TANH R167, R34 ;  /* 0x0000002200a77308 */ /* 0x0002620000002400 */
[----:B------:R-:W-:Y:S02]  /*ff40*/  IADD3 R22, R199, R21, RZ ;  /* 0x00000015c7167210 */ /* 0x000fe40007ffe0ff */
[-C--:B------:R-:W-:Y:S07]  /*ff50*/  LEA.HI.X R27, R194, R251.reuse, R30, 0x1, P5 ;  /* 0x000000fbc21b7211 */ /* 0x080fee00028f0c1e */
[----:B------:R-:W2:Y:S10]  /*ff60*/  MUFU.TANH R6, R6 ;  /* 0x0000000600067308 */ /* 0x000eb40000002400 */
[----:B------:R-:W2:Y:S01]  /*ff70*/  MUFU.TANH R7, R7 ;  /* 0x0000000700077308 */ /* 0x000ea20000002400 */
[C---:B-1----:R-:W-:Y:S04]  /*ff80*/  LEA R34, P6, R198.reuse, R252, 0x1 ;  /* 0x000000fcc6227211 */ /* 0x042fe800078c08ff */
[----:B------:R-:W-:Y:S05]  /*ff90*/  LEA.HI.X R35, R198, R251, R22, 0x1, P6 ;  /* 0x000000fbc6237211 */ /* 0x000fea00030f0c16 */
        /* <DEDUP_REMOVED lines=9> */
[----:B------:R1:W1:Y:S10]  /*10030*/  MUFU.TANH R174, R29 ;  /* 0x0000001d00ae7308 */ /* 0x0002740000002400 */
[----:B------:R1:W1:Y:S10]  /*10040*/  MUFU.TANH R177, R31 ;  /* 0x0000001f00b17308 */ /* 0x0002740000002400 */
[----:B------:R1:W1:Y:S10]  /*10050*/  MUFU.TANH R172, R33 ;  /* 0x0000002100ac7308 */ /* 0x0002740000002400 */
[----:B------:R-:W1:Y:S02]  /*10060*/  MUFU.TANH R166, R166 ;  /* 0x000000a600a67308 */ /* 0x000e640000002400 */
[----:B-12345:R-:W-:-:S05]  /*10070*/  @P4 BRA `(.L_x_1053) ;  /* 0xffffe4d000004947 */ /* 0x03efca000383ffff */
.L_x_1052:
[----:B------:R-:W-:Y:S01]  /*10080*/  MOV R19, UR8 ;  /* 0x0000000800137c02 */ /* 0x000fe20008000f00 */
[----:B------:R-:W-:Y:S03]  /*10090*/  UIADD3 UR14, UR14, 0x1, URZ ;  /* 0x000000010e0e7890 */ /* 0x000fe6000fffe03f */
[----:B-1----:R-:W-:Y:S04]  /*100a0*/  LEA R24, R19, R236, 0x6 ;  /* 0x000000ec13187211 */ /* 0x002fe800078e30ff */
        /* <DEDUP_REMOVED lines=14> */
[----:B------:R-:W-:Y:S07]  /*10190*/  IADD3 R4, R24, 0x29, RZ ;  /* 0x0000002918047810 */ /* 0x000fee0007ffe0ff */
        /* <DEDUP_REMOVED lines=10> */
[C---:B------:R-:W-:Y:S06]  /*10240*/  FFMA.FTZ R8, R21.reuse, UR4, R2 ;  /* 0x0000000415087c23 */ /* 0x040fec0008010002 */
[----:B------:R1:W2:Y:S01]  /*10250*/  I2F R2, R26 ;  /* 0x0000001a00027306 */ /* 0x0002a20000201400 */
[----:B------:R-:W-:Y:S02]  /*10260*/  FFMA.FTZ R19, R21, UR4, R164 ;  /* 0x0000000415137c23 */ /* 0x000fe400080100a4 */
[----:B------:R-:W-:Y:S01]  /*10270*/  FFMA.FTZ R21, R12, UR4, R5 ;  /* 0x000000040c157c23 */ /* 0x000fe20008010005 */
[----:B------:R-:W-:Y:S01]  /*10280*/  IADD3 R5, R24, 0x31, RZ ;  /* 0x0000003118057810 */ /* 0x000fe20007ffe0ff */
[C---:B------:R-:W-:Y:S02]  /*10290*/  FFMA.FTZ R9, R16.reuse, UR4, R9 ;  /* 0x0000000410097c23 */ /* 0x040fe40008010009 */
        /* <DEDUP_REMOVED lines=8> */
[C---:B------:R-:W-:Y:S01]  /*10320*/  FFMA.FTZ R191, R198.reuse, UR4, R191 ;  /* 0x00000004c6bf7c23 */ /* 0x040fe200080100bf */
        /* <DEDUP_REMOVED lines=13> */
[----:B------:R-:W1:Y:S01]  /*10400*/  I2F R5, R5 ;  /* 0x0000000500057306 */ /* 0x000e620000201400 */
        /* <DEDUP_REMOVED lines=9> */
[----:B------:R-:W3:Y:S01]  /*104a0*/  I2F R6, R6 ;  /* 0x0000000600067306 */ /* 0x000ee20000201400 */
[----:B------:R-:W-:Y:S01]  /*104b0*/  FMNMX.FTZ R26, R169, R26, !PT ;  /* 0x0000001aa91a7209 */ /* 0x000fe20007810000 */
[----:B------:R-:W-:Y:S01]  /*104c0*/  FFMA.FTZ R183, R20, UR4, R183 ;  /* 0x0000000414b77c23 */ /* 0x000fe200080100b7 */
[----:B------:R-:W-:Y:S01]  /*104d0*/  FMNMX.FTZ R11, R168, R11, !PT ;  /* 0x0000000ba80b7209 */ /* 0x000fe20007810000 */
[----:B------:R-:W-:Y:S01]  /*104e0*/  FFMA.FTZ R200, R23, UR4, R200 ;  /* 0x0000000417c87c23 */ /* 0x000fe200080100c8 */
[----:B------:R-:W-:Y:S01]  /*104f0*/  FMNMX.FTZ R26, R201, R26, !PT ;  /* 0x0000001ac91a7209 */ /* 0x000fe20007810000 */
[----:B------:R-:W-:Y:S01]  /*10500*/  FFMA.FTZ R182, R20, UR4, R182 ;  /* 0x0000000414b67c23 */ /* 0x000fe200080100b6 */
[----:B------:R-:W-:Y:S01]  /*10510*/  FMNMX.FTZ R11, R202, R11, !PT ;  /* 0x0000000bca0b7209 */ /* 0x000fe20007810000 */
[----:B--2---:R-:W-:Y:S01]  /*10520*/  FFMA.FTZ R179, R2, UR4, R179 ;  /* 0x0000000402b37c23 */ /* 0x004fe200080100b3 */
[----:B------:R-:W-:Y:S01]  /*10530*/  FMNMX.FTZ R26, R199, R26, !PT ;  /* 0x0000001ac71a7209 */ /* 0x000fe20007810000 */
[----:B------:R-:W2:Y:S01]  /*10540*/  I2F R3, R24 ;  /* 0x0000001800037306 */ /* 0x000ea20000201400 */
[----:B------:R-:W-:Y:S01]  /*10550*/  FMNMX.FTZ R11, R200, R11, !PT ;  /* 0x0000000bc80b7209 */ /* 0x000fe20007810000 */
[----:B------:R-:W-:Y:S01]  /*10560*/  FFMA.FTZ R180, R4, UR4, R180 ;  /* 0x0000000404b47c23 */ /* 0x000fe200080100b4 */
[----:B------:R-:W-:Y:S01]  /*10570*/  FMNMX.FTZ R26, R183, R26, !PT ;  /* 0x0000001ab71a7209 */ /* 0x000fe20007810000 */
[----:B-1----:R-:W-:Y:S01]  /*10580*/  FFMA.FTZ R177, R5, UR4, R177 ;  /* 0x0000000405b17c23 */ /* 0x002fe200080100b1 */
[----:B------:R-:W-:Y:S01]  /*10590*/  FMNMX.FTZ R11, R182, R11, !PT ;  /* 0x0000000bb60b7209 */ /* 0x000fe20007810000 */
[----:B------:R-:W-:Y:S01]  /*105a0*/  FFMA.FTZ R176, R2, UR4, R176 ;  /* 0x0000000402b07c23 */ /* 0x000fe200080100b0 */
[----:B------:R-:W-:Y:S01]  /*105b0*/  FMNMX.FTZ R26, R181, R26, !PT ;  /* 0x0000001ab51a7209 */ /* 0x000fe20007810000 */
[----:B------:R-:W-:Y:S01]  /*105c0*/  FFMA.FTZ R174, R5, UR4, R174 ;  /* 0x0000000405ae7c23 */ /* 0x000fe200080100ae */
[----:B------:R-:W-:Y:S01]  /*105d0*/  FMNMX.FTZ R11, R180, R11, !PT ;  /* 0x0000000bb40b7209 */ /* 0x000fe20007810000 */
[----:B------:R-:W-:Y:S01]  /*105e0*/  LDSM.16.MT88.4 R28, [R225+0x18000] ;  /* 0x01800000e11c783b */ /* 0x000fe20000004200 */
[----:B------:R-:W-:Y:S02]  /*105f0*/  FMNMX.FTZ R26, R179, R26, !PT ;  /* 0x0000001ab31a7209 */ /* 0x000fe40007810000 */
[----:B------:R-:W-:Y:S01]  /*10600*/  FMNMX.FTZ R13, R176, R11, !PT ;  /* 0x0000000bb00d7209 */ /* 0x000fe20007810000 */
[C---:B---3--:R-:W-:Y:S01]  /*10610*/  FFMA.FTZ R167, R6.reuse, UR4, R167 ;  /* 0x0000000406a77c23 */ /* 0x048fe200080100a7 */
[----:B------:R-:W-:Y:S01]  /*10620*/  FMNMX.FTZ R2, R177, R26, !PT ;  /* 0x0000001ab1027209 */ /* 0x000fe20007810000 */
[----:B------:R-:W-:Y:S03]  /*10630*/  FFMA.FTZ R173, R6, UR4, R173 ;  /* 0x0000000406ad7c23 */ /* 0x000fe600080100ad */
[----:B------:R-:W-:Y:S02]  /*10640*/  FMNMX.FTZ R5, R167, R2, !PT ;  /* 0x00000002a7057209 */ /* 0x000fe40007810000 */
[----:B------:R-:W-:Y:S01]  /*10650*/  FMNMX.FTZ R2, R174, R13, !PT ;  /* 0x0000000dae027209 */ /* 0x000fe20007810000 */
[----:B--2---:R-:W-:Y:S03]  /*10660*/  FFMA.FTZ R166, R3, UR4, R166 ;  /* 0x0000000403a67c23 */ /* 0x004fe600080100a6 */
[----:B------:R-:W-:Y:S01]  /*10670*/  FMNMX.FTZ R13, R173, R2, !PT ;  /* 0x00000002ad0d7209 */ /* 0x000fe20007810000 */
[----:B------:R-:W-:Y:S01]  /*10680*/  FFMA.FTZ R172, R3, UR4, R172 ;  /* 0x0000000403ac7c23 */ /* 0x000fe200080100ac */
[----:B------:R-:W-:Y:S04]  /*10690*/  FMNMX.FTZ R4, R166, R5, !PT ;  /* 0x00000005a6047209 */ /* 0x000fe80007810000 */
[----:B------:R-:W-:Y:S01]  /*106a0*/  FMNMX.FTZ R11, R172, R13, !PT ;  /* 0x0000000dac0b7209 */ /* 0x000fe20007810000 */
        /* <DEDUP_REMOVED lines=20> */
[--C-:B------:R-:W-:Y:S01]  /*107f0*/  FFMA.FTZ R184, R9, c[0x0][0x23c], -R178.reuse ;  /* 0x00008f0009b87a23 */ /* 0x100fe200000108b2 */
[----:B------:R-:W-:Y:S01]  /*10800*/  LDSM.16.MT88.4 R20, [R226+0x18000] ;  /* 0x01800000e214783b */ /* 0x000fe20000004200 */
[--C-:B------:R-:W-:Y:S02]  /*10810*/  FFMA.FTZ R189, R12, c[0x0][0x23c], -R175.reuse ;  /* 0x00008f000cbd7a23 */ /* 0x100fe400000108af */
[--C-:B------:R-:W-:Y:S02]  /*10820*/  FFMA.FTZ R165, R10, c[0x0][0x23c], -R178.reuse ;  /* 0x00008f000aa57a23 */ /* 0x100fe400000108b2 */
[--C-:B------:R-:W-:Y:S02]  /*10830*/  FFMA.FTZ R190, R8, c[0x0][0x23c], -R175.reuse ;  /* 0x00008f0008be7a23 */ /* 0x100fe400000108af */
[--C-:B------:R-:W-:Y:S01]  /*10840*/  FFMA.FTZ R188, R16, c[0x0][0x23c], -R175.reuse ;  /* 0x00008f0010bc7a23 */ /* 0x100fe200000108af */
[----:B------:R-:W2:Y:S01]  /*10850*/  LDSM.16.MT88.4 R12, [R228+0x18000] ;  /* 0x01800000e40c783b */ /* 0x000ea20000004200 */
[--C-:B------:R-:W-:Y:S01]  /*10860*/  FFMA.FTZ R187, R7, c[0x0][0x23c], -R175.reuse ;  /* 0x00008f0007bb7a23 */ /* 0x100fe200000108af */
[----:B------:R-:W-:Y:S01]  /*10870*/  MUFU.EX2 R186, R186 ;  /* 0x000000ba00ba7308 */ /* 0x000fe20000000800 */
[----:B------:R-:W-:Y:S02]  /*10880*/  FMUL.FTZ R4, R2, c[0x0][0x23c] ;  /* 0x00008f0002047a20 */ /* 0x000fe40000410000 */
[--C-:B------:R-:W-:Y:S02]  /*10890*/  FFMA.FTZ R194, R169, c[0x0][0x23c], -R178.reuse ;  /* 0x00008f00a9c27a23 */ /* 0x100fe400000108b2 */
[--C-:B------:R-:W-:Y:S02]  /*108a0*/  FFMA.FTZ R197, R170, c[0x0][0x23c], -R175.reuse ;  /* 0x00008f00aac57a23 */ /* 0x100fe400000108af */
[--C-:B------:R-:W-:Y:S02]  /*108b0*/  FFMA.FTZ R206, R181, c[0x0][0x23c], -R178.reuse ;  /* 0x00008f00b5ce7a23 */ /* 0x100fe400000108b2 */
[--C-:B------:R-:W-:Y:S01]  /*108c0*/  FFMA.FTZ R205, R180, c[0x0][0x23c], -R175.reuse ;  /* 0x00008f00b4cd7a23 */ /* 0x100fe200000108af */
[----:B------:R-:W3:Y:S01]  /*108d0*/  MUFU.EX2 R2, R4 ;  /* 0x0000000400027308 */ /* 0x000ee20000000800 */
[--C-:B------:R-:W-:Y:S02]  /*108e0*/  FFMA.FTZ R177, R177, c[0x0][0x23c], -R178.reuse ;  /* 0x00008f00b1b17a23 */ /* 0x100fe400000108b2 */
[C---:B-1----:R-:W-:Y:S02]  /*108f0*/  FMUL.FTZ R6, R0.reuse, R162 ;  /* 0x000000a200067220 */ /* 0x042fe40000410000 */
        /* <DEDUP_REMOVED lines=34> */
[----:B---3--:R-:W-:Y:S01]  /*10b20*/  F2FP.BF16.PACK_AB R163, R165, R184 ;  /* 0x000000b8a5a3723e */ /* 0x008fe200000010ff */
[C---:B------:R-:W-:Y:S02]  /*10b30*/  FMUL.FTZ R40, R2.reuse, R40 ;  /* 0x0000002802287220 */ /* 0x040fe40000410000 */
[----:B------:R-:W-:Y:S02]  /*10b40*/  FMUL.FTZ R41, R2, R41 ;  /* 0x0000002902297220 */ /* 0x000fe40000410000 */
[C---:B------:R-:W-:Y:S01]  /*10b50*/  FMUL.FTZ R46, R0.reuse, R46 ;  /* 0x0000002e002e7220 */ /* 0x040fe20000410000 */
[----:B------:R-:W-:Y:S01]  /*10b60*/  MUFU.EX2 R188, R188 ;  /* 0x000000bc00bc7308 */ /* 0x000fe20000000800 */
[----:B------:R-:W-:Y:S01]  /*10b70*/  FMUL.FTZ R47, R0, R47 ;  /* 0x0000002f002f7220 */ /* 0x000fe20000410000 */
[----:B------:R-:W-:Y:S01]  /*10b80*/  LDSM.16.MT88.4 R148, [R224+0x18800] ;  /* 0x01880000e094783b */ /* 0x000fe20000004200 */
        /* <DEDUP_REMOVED lines=21> */
[--C-:B------:R-:W-:Y:S02]  /*10ce0*/  FFMA.FTZ R176, R176, c[0x0][0x23c], -R175.reuse ;  /* 0x00008f00b0b07a23 */ /* 0x100fe400000108af */
[--C-:B------:R-:W-:Y:S02]  /*10cf0*/  FFMA.FTZ R207, R179, c[0x0][0x23c], -R178.reuse ;  /* 0x00008f00b3cf7a23 */ /* 0x100fe400000108b2 */
[C---:B------:R-:W-:Y:S01]  /*10d00*/  FMUL.FTZ R60, R2.reuse, R60 ;  /* 0x0000003c023c7220 */ /* 0x040fe20000410000 */
[----:B------:R-:W-:Y:S01]  /*10d10*/  MUFU.EX2 R206, R206 ;  /* 0x000000ce00ce7308 */ /* 0x000fe20000000800 */
[C---:B--2---:R-:W-:Y:S05]  /*10d20*/  HMMA.16816.F32.BF16 R4, R160.reuse, R12, R4 ;  /* 0x0000000ca004723c */ /* 0x044fea0000041804 */
[C---:B------:R-:W-:Y:S02]  /*10d30*/  FMUL.FTZ R61, R2.reuse, R61 ;  /* 0x0000003d023d7220 */ /* 0x040fe40000410000 */
[C---:B------:R-:W-:Y:S01]  /*10d40*/  FMUL.FTZ R12, R2.reuse, R152 ;  /* 0x00000098020c7220 */ /* 0x040fe20000410000 */
[C---:B------:R-:W-:Y:S01]  /*10d50*/  HMMA.16816.F32.BF16 R8, R160.reuse, R14, R8 ;  /* 0x0000000ea008723c */ /* 0x040fe20000041808 */
[----:B------:R-:W-:Y:S03]  /*10d60*/  MUFU.EX2 R205, R205 ;  /* 0x000000cd00cd7308 */ /* 0x000fe60000000800 */
[----:B------:R-:W-:Y:S02]  /*10d70*/  FMUL.FTZ R13, R2, R153 ;  /* 0x00000099020d7220 */ /* 0x000fe40000410000 */
[C---:B------:R-:W-:Y:S02]  /*10d80*/  FMUL.FTZ R66, R0.reuse, R66 ;  /* 0x0000004200427220 */ /* 0x040fe40000410000 */
[C---:B------:R-:W-:Y:S03]  /*10d90*/  FMUL.FTZ R14, R0.reuse, R154 ;  /* 0x0000009a000e7220 */ /* 0x040fe60000410000 */
[----:B------:R-:W-:Y:S01]  /*10da0*/  MUFU.EX2 R207, R207 ;  /* 0x000000cf00cf7308 */ /* 0x000fe20000000800 */
        /* <DEDUP_REMOVED lines=99> */
[--C-:B------:R-:W-:Y:S02]  /*113e0*/  FFMA.FTZ R191, R191, c[0x0][0x23c], -R178.reuse ;  /* 0x00008f00bfbf7a23 */ /* 0x100fe400000108b2 */
[--C-:B------:R-:W-:Y:S02]  /*113f0*/  FFMA.FTZ R192, R193, c[0x0][0x23c], -R178.reuse ;  /* 0x00008f00c1c07a23 */ /* 0x100fe400000108b2 */
[C---:B------:R-:W-:Y:S01]  /*11400*/  HMMA.16816.F32.BF16 R104, R160.reuse, R134, R104 ;  /* 0x00000086a068723c */ /* 0x040fe20000041868 */
[----:B------:R-:W2:Y:S01]  /*11410*/  LDSM.16.MT88.4 R132, [R224+0x1e000] ;  /* 0x01e00000e084783b */ /* 0x000ea20000004200 */
[----:B------:R-:W-:Y:S02]  /*11420*/  MUFU.EX2 R191, R191 ;  /* 0x000000bf00bf7308 */ /* 0x000fe40000000800 */
[--C-:B------:R-:W-:Y:S02]  /*11430*/  FFMA.FTZ R193, R171, c[0x0][0x23c], -R178.reuse ;  /* 0x00008f00abc17a23 */ /* 0x100fe400000108b2 */
[--C-:B------:R-:W-:Y:S02]  /*11440*/  FFMA.FTZ R195, R198, c[0x0][0x23c], -R175.reuse ;  /* 0x00008f00c6c37a23 */ /* 0x100fe400000108af */
[C---:B---3--:R-:W-:Y:S04]  /*11450*/  HMMA.16816.F32.BF16 R108, R160.reuse, R140, R108 ;  /* 0x0000008ca06c723c */ /* 0x048fe8000004186c */
[--C-:B------:R-:W-:Y:S01]  /*11460*/  FFMA.FTZ R198, R168, c[0x0][0x23c], -R175.reuse ;  /* 0x00008f00a8c67a23 */ /* 0x100fe200000108af */
[----:B------:R-:W3:Y:S01]  /*11470*/  MUFU.EX2 R192, R192 ;  /* 0x000000c000c07308 */ /* 0x000ee20000000800 */
[----:B------:R-:W-:Y:S01]  /*11480*/  LDSM.16.MT88.4 R168, [R226+0x1c800] ;  /* 0x01c80000e2a8783b */ /* 0x000fe20000004200 */
[--C-:B------:R-:W-:Y:S01]  /*11490*/  FFMA.FTZ R196, R196, c[0x0][0x23c], -R175.reuse ;  /* 0x00008f00c4c47a23 */ /* 0x100fe200000108af */
[C---:B------:R-:W-:Y:S04]  /*114a0*/  HMMA.16816.F32.BF16 R112, R160.reuse, R142, R112 ;  /* 0x0000008ea070723c */ /* 0x040fe80000041870 */
[C---:B------:R-:W-:Y:S02]  /*114b0*/  FMUL.FTZ R122, R0.reuse, R122 ;  /* 0x0000007a007a7220 */ /* 0x040fe40000410000 */
[----:B------:R-:W4:Y:S01]  /*114c0*/  LDSM.16.MT88.4 R140, [R228+0x18800] ;  /* 0x01880000e48c783b */ /* 0x000f220000004200 */
[----:B------:R-:W-:Y:S01]  /*114d0*/  FMUL.FTZ R123, R0, R123 ;  /* 0x0000007b007b7220 */ /* 0x000fe20000410000 */
[----:B------:R-:W-:Y:S01]  /*114e0*/  MUFU.EX2 R193, R193 ;  /* 0x000000c100c17308 */ /* 0x000fe20000000800 */
[C---:B-1----:R-:W-:Y:S03]  /*114f0*/  HMMA.16816.F32.BF16 R116, R160.reuse, R136, R116 ;  /* 0x00000088a074723c */ /* 0x042fe60000041874 */
[C---:B------:R-:W-:Y:S02]  /*11500*/  FMUL.FTZ R120, R2.reuse, R120 ;  /* 0x0000007802787220 */ /* 0x040fe40000410000 */
[----:B------:R-:W-:Y:S02]  /*11510*/  FMUL.FTZ R121, R2, R121 ;  /* 0x0000007902797220 */ /* 0x000fe40000410000 */
[C---:B------:R-:W-:Y:S02]  /*11520*/  FMUL.FTZ R126, R0.reuse, R126 ;  /* 0x0000007e007e7220 */ /* 0x040fe40000410000 */
[----:B------:R-:W-:Y:S03]  /*11530*/  MUFU.EX2 R195, R195 ;  /* 0x000000c300c37308 */ /* 0x000fe60000000800 */
[C---:B------:R-:W-:Y:S01]  /*11540*/  HMMA.16816.F32.BF16 R120, R160.reuse, R138, R120 ;  /* 0x0000008aa078723c */ /* 0x040fe20000041878 */
[----:B------:R-:W1:Y:S02]  /*11550*/  LDSM.16.MT88.4 R136, [R226+0x18800] ;  /* 0x01880000e288783b */ /* 0x000e640000004200 */
[----:B------:R-:W-:Y:S02]  /*11560*/  FMUL.FTZ R127, R0, R127 ;  /* 0x0000007f007f7220 */ /* 0x000fe40000410000 */
[C---:B------:R-:W-:Y:S02]  /*11570*/  FMUL.FTZ R124, R2.reuse, R124 ;  /* 0x0000007c027c7220 */ /* 0x040fe40000410000 */
[----:B------:R-:W5:Y:S01]  /*11580*/  MUFU.EX2 R196, R196 ;  /* 0x000000c400c47308 */ /* 0x000f620000000800 */
[----:B------:R-:W-:Y:S04]  /*11590*/  FMUL.FTZ R125, R2, R125 ;  /* 0x0000007d027d7220 */ /* 0x000fe80000410000 */
[C---:B------:R-:W-:Y:S02]  /*115a0*/  FMUL.FTZ R130, R0.reuse, R130 ;  /* 0x0000008200827220 */ /* 0x040fe40000410000 */
[----:B------:R-:W-:Y:S01]  /*115b0*/  FMUL.FTZ R131, R0, R131 ;  /* 0x0000008300837220 */ /* 0x000fe20000410000 */
[C---:B--2---:R-:W-:Y:S02]  /*115c0*/  HMMA.16816.F32.BF16 R124, R160.reuse, R132, R124 ;  /* 0x00000084a07c723c */ /* 0x044fe4000004187c */
[----:B------:R-:W2:Y:S01]  /*115d0*/  MUFU.EX2 R198, R198 ;  /* 0x000000c600c67308 */ /* 0x000ea20000000800 */
[C---:B------:R-:W-:Y:S02]  /*115e0*/  FMUL.FTZ R128, R2.reuse, R128 ;  /* 0x0000008002807220 */ /* 0x040fe40000410000 */
[----:B------:R-:W-:Y:S02]  /*115f0*/  FMUL.FTZ R129, R2, R129 ;  /* 0x0000008102817220 */ /* 0x000fe40000410000 */
[----:B---3--:R-:W-:Y:S01]  /*11600*/  F2FP.BF16.PACK_AB R133, R192, R191 ;  /* 0x000000bfc085723e */ /* 0x008fe200000010ff */
[--C-:B------:R-:W-:Y:S04]  /*11610*/  FFMA.FTZ R201, R201, c[0x0][0x23c], -R178.reuse ;  /* 0x00008f00c9c97a23 */ /* 0x100fe800000108b2 */
[----:B------:R-:W-:Y:S01]  /*11620*/  HMMA.16816.F32.BF16 R128, R160, R134, R128 ;  /* 0x00000086a080723c */ /* 0x000fe20000041880 */
[----:B------:R-:W3:Y:S01]  /*11630*/  LDSM.16.MT88.4 R160, [R225+0x1a800] ;  /* 0x01a80000e1a0783b */ /* 0x000ee20000004200 */
[----:B------:R-:W-:Y:S01]  /*11640*/  MUFU.EX2 R201, R201 ;  /* 0x000000c900c97308 */ /* 0x000fe20000000800 */
[--C-:B------:R-:W-:Y:S01]  /*11650*/  FFMA.FTZ R204, R199, c[0x0][0x23c], -R178.reuse ;  /* 0x00008f00c7cc7a23 */ /* 0x100fe200000108b2 */
[----:B-----5:R-:W-:Y:S01]  /*11660*/  F2FP.BF16.PACK_AB R132, R196, R195 ;  /* 0x000000c3c484723e */ /* 0x020fe200000010ff */
[--C-:B------:R-:W-:Y:S02]  /*11670*/  FFMA.FTZ R199, R183, c[0x0][0x23c], -R178.reuse ;  /* 0x00008f00b7c77a23 */ /* 0x100fe400000108b2 */
[----:B------:R-:W-:Y:S01]  /*11680*/  F2FP.BF16.PACK_AB R135, R194, R193 ;  /* 0x000000c1c287723e */ /* 0x000fe200000010ff */
[--C-:B------:R-:W-:Y:S04]  /*11690*/  FFMA.FTZ R202, R202, c[0x0][0x23c], -R175.reuse ;  /* 0x00008f00caca7a23 */ /* 0x100fe800000108af */
[--C-:B------:R-:W-:Y:S01]  /*116a0*/  FFMA.FTZ R203, R200, c[0x0][0x23c], -R175.reuse ;  /* 0x00008f00c8cb7a23 */ /* 0x100fe200000108af */
[----:B------:R-:W-:Y:S01]  /*116b0*/  MUFU.EX2 R204, R204 ;  /* 0x000000cc00cc7308 */ /* 0x000fe20000000800 */
[----:B--2---:R-:W-:Y:S01]  /*116c0*/  F2FP.BF16.PACK_AB R134, R198, R197 ;  /* 0x000000c5c686723e */ /* 0x004fe200000010ff */
[--C-:B------:R-:W-:Y:S02]  /*116d0*/  FFMA.FTZ R200, R182, c[0x0][0x23c], -R175.reuse ;  /* 0x00008f00b6c87a23 */ /* 0x100fe400000108af */
[----:B------:R-:W-:Y:S01]  /*116e0*/  LDSM.16.MT88.4 R180, [R228+0x1b800] ;  /* 0x01b80000e4b4783b */ /* 0x000fe20000004200 */
[--C-:B------:R-:W-:Y:S02]  /*116f0*/  FFMA.FTZ R167, R167, c[0x0][0x23c], -R178.reuse ;  /* 0x00008f00a7a77a23 */ /* 0x100fe400000108b2 */
[----:B------:R-:W-:Y:S01]  /*11700*/  FFMA.FTZ R178, R166, c[0x0][0x23c], -R178 ;  /* 0x00008f00a6b27a23 */ /* 0x000fe200000108b2 */
[C---:B----4-:R-:W-:Y:S02]  /*11710*/  HMMA.16816.F32.BF16 R4, R132.reuse, R140, R4 ;  /* 0x0000008c8404723c */ /* 0x050fe40000041804 */
[----:B------:R-:W-:Y:S06]  /*11720*/  MUFU.EX2 R199, R199 ;  /* 0x000000c700c77308 */ /* 0x000fec0000000800 */
[C---:B------:R-:W-:Y:S01]  /*11730*/  HMMA.16816.F32.BF16 R8, R132.reuse, R142, R8 ;  /* 0x0000008e8408723c */ /* 0x040fe20000041808 */
[----:B------:R-:W2:Y:S03]  /*11740*/  LDSM.16.MT88.4 R140, [R224+0x1a800] ;  /* 0x01a80000e08c783b */ /* 0x000ea60000004200 */
[----:B------:R-:W-:Y:S04]  /*11750*/  MUFU.EX2 R166, R178 ;  /* 0x000000b200a67308 */ /* 0x000fe80000000800 */
[C---:B-1----:R-:W-:Y:S06]  /*11760*/  HMMA.16816.F32.BF16 R12, R132.reuse, R136, R12 ;  /* 0x00000088840c723c */ /* 0x042fec000004180c */
[----:B------:R-:W-:Y:S02]  /*11770*/  MUFU.EX2 R202, R202 ;  /* 0x000000ca00ca7308 */ /* 0x000fe40000000800 */
[C---:B------:R-:W-:Y:S01]  /*11780*/  HMMA.16816.F32.BF16 R16, R132.reuse, R138, R16 ;  /* 0x0000008a8410723c */ /* 0x040fe20000041810 */
[----:B------:R-:W1:Y:S07]  /*11790*/  LDSM.16.MT88.4 R136, [R228+0x1c800] ;  /* 0x01c80000e488783b */ /* 0x000e6e0000004200 */
[C---:B------:R-:W-:Y:S01]  /*117a0*/  HMMA.16816.F32.BF16 R20, R132.reuse, R144, R20 ;  /* 0x000000908414723c */ /* 0x040fe20000041814 */
[----:B------:R-:W-:Y:S07]  /*117b0*/  MUFU.EX2 R203, R203 ;  /* 0x000000cb00cb7308 */ /* 0x000fee0000000800 */
[C---:B------:R-:W-:Y:S01]  /*117c0*/  HMMA.16816.F32.BF16 R24, R132.reuse, R146, R24 ;  /* 0x000000928418723c */ /* 0x040fe20000041818 */
[----:B------:R-:W4:Y:S02]  /*117d0*/  LDSM.16.MT88.4 R144, [R225+0x1c800] ;  /* 0x01c80000e190783b */ /* 0x000f240000004200 */
[----:B------:R-:W-:Y:S05]  /*117e0*/  MUFU.EX2 R200, R200 ;  /* 0x000000c800c87308 */ /* 0x000fea0000000800 */
[C---:B------:R-:W-:Y:S05]  /*117f0*/  HMMA.16816.F32.BF16 R28, R132.reuse, R148, R28 ;  /* 0x00000094841c723c */ /* 0x040fea000004181c */
[----:B------:R-:W5:Y:S03]  /*11800*/  MUFU.EX2 R167, R167 ;  /* 0x000000a700a77308 */ /* 0x000f660000000800 */
        /* <DEDUP_REMOVED lines=10> */
[----:B------:R-:W-:Y:S07]  /*118b0*/  MUFU.EX2 R162, R176 ;  /* 0x000000b000a27308 */ /* 0x000fee0000000800 */
[C---:B--2---:R-:W-:Y:S08]  /*118c0*/  HMMA.16816.F32.BF16 R60, R132.reuse, R140, R60 ;  /* 0x0000008c843c723c */ /* 0x044ff0000004183c */
[C---:B------:R-:W-:Y:S01]  /*118d0*/  HMMA.16816.F32.BF16 R64, R132.reuse, R142, R64 ;  /* 0x0000008e8440723c */ /* 0x040fe20000041840 */
[----:B------:R-:W-:Y:S07]  /*118e0*/  LDSM.16.MT88.4 R140, [R226+0x1e800] ;  /* 0x01e80000e28c783b */ /* 0x000fee0000004200 */
[C---:B-1----:R-:W-:Y:S08]  /*118f0*/  HMMA.16816.F32.BF16 R68, R132.reuse, R136, R68 ;  /* 0x000000888444723c */ /* 0x042ff00000041844 */
[C---:B------:R-:W-:Y:S01]  /*11900*/  HMMA.16816.F32.BF16 R72, R132.reuse, R138, R72 ;  /* 0x0000008a8448723c */ /* 0x040fe20000041848 */
[----:B------:R-:W1:Y:S07]  /*11910*/  LDSM.16.MT88.4 R136, [R228+0x1e800] ;  /* 0x01e80000e488783b */ /* 0x000e6e0000004200 */
[C---:B------:R-:W-:Y:S01]  /*11920*/  HMMA.16816.F32.BF16 R76, R132.reuse, R168, R76 ;  /* 0x000000a8844c723c */ /* 0x040fe2000004184c */
[----:B------:R2:W3:Y:S07]  /*11930*/  MUFU.EX2 R169, R177 ;  /* 0x000000b100a97308 */ /* 0x0004ee0000000800 */
[C---:B------:R-:W-:Y:S07]  /*11940*/  HMMA.16816.F32.BF16 R80, R132.reuse, R170, R80 ;  /* 0x000000aa8450723c */ /* 0x040fee0000041850 */
[----:B-----5:R-:W-:Y:S01]  /*11950*/  F2FP.BF16.PACK_AB R171, R166, R167 ;  /* 0x000000a7a6ab723e */ /* 0x020fe200000010ff */
[C---:B----4-:R-:W-:Y:S08]  /*11960*/  HMMA.16816.F32.BF16 R84, R132.reuse, R144, R84 ;  /* 0x000000908454723c */ /* 0x050ff00000041854 */
[C---:B------:R-:W-:Y:S01]  /*11970*/  HMMA.16816.F32.BF16 R88, R132.reuse, R146, R88 ;  /* 0x000000928458723c */ /* 0x040fe20000041858 */
[----:B------:R-:W4:Y:S07]  /*11980*/  LDSM.16.MT88.4 R144, [R225+0x1e800] ;  /* 0x01e80000e190783b */ /* 0x000f2e0000004200 */
[C---:B------:R-:W-:Y:S01]  /*11990*/  HMMA.16816.F32.BF16 R92, R132.reuse, R148, R92 ;  /* 0x00000094845c723c */ /* 0x040fe2000004185c */
[----:B--2---:R-:W-:Y:S07]  /*119a0*/  LDSM.16.MT88.4 R176, [R224+0x19800] ;  /* 0x01980000e0b0783b */ /* 0x004fee0000004200 */
        /* <DEDUP_REMOVED lines=8> */
[C---:B----4-:R-:W-:Y:S08]  /*11a30*/  HMMA.16816.F32.BF16 R116, R132.reuse, R144, R116 ;  /* 0x000000908474723c */ /* 0x050ff00000041874 */
[C---:B------:R-:W-:Y:S01]  /*11a40*/  HMMA.16816.F32.BF16 R120, R132.reuse, R146, R120 ;  /* 0x000000928478723c */ /* 0x040fe20000041878 */
[----:B------:R-:W4:Y:S07]  /*11a50*/  LDSM.16.MT88.4 R144, [R224+0x19000] ;  /* 0x01900000e090783b */ /* 0x000f2e0000004200 */
[C---:B--2---:R-:W-:Y:S08]  /*11a60*/  HMMA.16816.F32.BF16 R124, R132.reuse, R148, R124 ;  /* 0x00000094847c723c */ /* 0x044ff0000004187c */
[----:B------:R-:W-:Y:S01]  /*11a70*/  HMMA.16816.F32.BF16 R128, R132, R150, R128 ;  /* 0x000000968480723c */ /* 0x000fe20000041880 */
[----:B------:R-:W-:Y:S06]  /*11a80*/  LDSM.16.MT88.4 R148, [R226+0x1b000] ;  /* 0x01b00000e294783b */ /* 0x000fec0000004200 */
[----:B------:R-:W-:Y:S02]  /*11a90*/  F2FP.BF16.PACK_AB R133, R204, R201 ;  /* 0x000000c9cc85723e */ /* 0x000fe400000010ff */
[----:B------:R-:W-:Y:S03]  /*11aa0*/  F2FP.BF16.PACK_AB R135, R206, R199 ;  /* 0x000000c7ce87723e */ /* 0x000fe600000010ff */
[----:B------:R-:W-:Y:S02]  /*11ab0*/  F2FP.BF16.PACK_AB R132, R203, R202 ;  /* 0x000000cacb84723e */ /* 0x000fe400000010ff */
[----:B------:R-:W-:Y:S07]  /*11ac0*/  F2FP.BF16.PACK_AB R134, R205, R200 ;  /* 0x000000c8cd86723e */ /* 0x000fee00000010ff */
[C---:B-1----:R-:W-:Y:S08]  /*11ad0*/  HMMA.16816.F32.BF16 R4, R132.reuse, R136, R4 ;  /* 0x000000888404723c */ /* 0x042ff00000041804 */
        /* <DEDUP_REMOVED lines=16> */
[----:B------:R-:W1:Y:S07]  /*11be0*/  LDSM.16.MT88.4 R148, [R224+0x1d000] ;  /* 0x01d00000e094783b */ /* 0x000e6e0000004200 */
[C---:B------:R-:W-:Y:S08]  /*11bf0*/  HMMA.16816.F32.BF16 R52, R132.reuse, R156, R52 ;  /* 0x0000009c8434723c */ /* 0x040ff00000041834 */
[C---:B------:R-:W-:Y:S01]  /*11c00*/  HMMA.16816.F32.BF16 R56, R132.reuse, R158, R56 ;  /* 0x0000009e8438723c */ /* 0x040fe20000041838 */
[----:B------:R-:W-:Y:S07]  /*11c10*/  LDSM.16.MT88.4 R156, [R228+0x19800] ;  /* 0x01980000e49c783b */ /* 0x000fee0000004200 */
[C---:B--2---:R-:W-:Y:S07]  /*11c20*/  HMMA.16816.F32.BF16 R60, R132.reuse, R152, R60 ;  /* 0x00000098843c723c */ /* 0x044fee000004183c */
[--C-:B------:R-:W-:Y:S01]  /*11c30*/  FFMA.FTZ R153, R174, c[0x0][0x23c], -R175.reuse ;  /* 0x00008f00ae997a23 */ /* 0x100fe200000108af */
[C---:B------:R-:W-:Y:S03]  /*11c40*/  HMMA.16816.F32.BF16 R64, R132.reuse, R154, R64 ;  /* 0x0000009a8440723c */ /* 0x040fe60000041840 */
[----:B------:R-:W2:Y:S01]  /*11c50*/  MUFU.EX2 R163, R153 ;  /* 0x0000009900a37308 */ /* 0x000ea20000000800 */
[--C-:B------:R-:W-:Y:S02]  /*11c60*/  FFMA.FTZ R152, R173, c[0x0][0x23c], -R175.reuse ;  /* 0x00008f00ad987a23 */ /* 0x100fe400000108af */
[----:B------:R-:W-:Y:S02]  /*11c70*/  FFMA.FTZ R175, R172, c[0x0][0x23c], -R175 ;  /* 0x00008f00acaf7a23 */ /* 0x000fe400000108af */
[C---:B-----5:R-:W-:Y:S05]  /*11c80*/  HMMA.16816.F32.BF16 R68, R132.reuse, R140, R68 ;  /* 0x0000008c8444723c */ /* 0x060fea0000041844 */
[----:B------:R5:W1:Y:S03]  /*11c90*/  MUFU.EX2 R160, R175 ;  /* 0x000000af00a07308 */ /* 0x000a660000000800 */
[C---:B------:R-:W-:Y:S01]  /*11ca0*/  HMMA.16816.F32.BF16 R72, R132.reuse, R142, R72 ;  /* 0x0000008e8448723c */ /* 0x040fe20000041848 */
[----:B------:R-:W2:Y:S06]  /*11cb0*/  LDSM.16.MT88.4 R140, [R228+0x1f000] ;  /* 0x01f00000e48c783b */ /* 0x000eac0000004200 */
[----:B------:R-:W2:Y:S01]  /*11cc0*/  MUFU.EX2 R161, R152 ;  /* 0x0000009800a17308 */ /* 0x000ea20000000800 */
[C---:B----4-:R-:W-:Y:S08]  /*11cd0*/  HMMA.16816.F32.BF16 R76, R132.reuse, R144, R76 ;  /* 0x00000090844c723c */ /* 0x050ff0000004184c */
[C---:B------:R-:W-:Y:S01]  /*11ce0*/  HMMA.16816.F32.BF16 R80, R132.reuse, R146, R80 ;  /* 0x000000928450723c */ /* 0x040fe20000041850 */
[----:B------:R-:W4:Y:S07]  /*11cf0*/  LDSM.16.MT88.4 R144, [R226+0x1f000] ;  /* 0x01f00000e290783b */ /* 0x000f2e0000004200 */
[C---:B-1----:R-:W-:Y:S01]  /*11d00*/  HMMA.16816.F32.BF16 R84, R132.reuse, R136, R84 ;  /* 0x000000888454723c */ /* 0x042fe20000041854 */
[----:B-----5:R-:W-:Y:S07]  /*11d10*/  LDSM.16.MT88.4 R172, [R225+0x19800] ;  /* 0x01980000e1ac783b */ /* 0x020fee0000004200 */
        /* <DEDUP_REMOVED lines=9> */
[C---:B------:R-:W-:Y:S08]  /*11db0*/  HMMA.16816.F32.BF16 R112, R132.reuse, R146, R112 ;  /* 0x000000928470723c */ /* 0x040ff00000041870 */
[C---:B-1----:R-:W-:Y:S07]  /*11dc0*/  HMMA.16816.F32.BF16 R116, R132.reuse, R136, R116 ;  /* 0x000000888474723c */ /* 0x042fee0000041874 */
[----:B---3--:R-:W-:Y:S01]  /*11dd0*/  MOV R137, R169 ;  /* 0x000000a900897202 */ /* 0x008fe20000000f00 */
[C---:B------:R-:W-:Y:S04]  /*11de0*/  HMMA.16816.F32.BF16 R120, R132.reuse, R138, R120 ;  /* 0x0000008a8478723c */ /* 0x040fe80000041878 */
[----:B------:R-:W-:Y:S04]  /*11df0*/  F2FP.BF16.PACK_AB R169, R137, R207 ;  /* 0x000000cf89a9723e */ /* 0x000fe800000010ff */
[C---:B-----5:R-:W-:Y:S08]  /*11e00*/  HMMA.16816.F32.BF16 R124, R132.reuse, R148, R124 ;  /* 0x00000094847c723c */ /* 0x060ff0000004187c */
[----:B------:R-:W-:Y:S07]  /*11e10*/  HMMA.16816.F32.BF16 R128, R132, R150, R128 ;  /* 0x000000968480723c */ /* 0x000fee0000041880 */
[----:B------:R-:W-:Y:S02]  /*11e20*/  MOV R132, R162 ;  /* 0x000000a200847202 */ /* 0x000fe40000000f00 */
[----:B------:R-:W-:Y:S03]  /*11e30*/  MOV R133, R163 ;  /* 0x000000a300857202 */ /* 0x000fe60000000f00 */
[----:B------:R-:W-:Y:S02]  /*11e40*/  MOV R134, R160 ;  /* 0x000000a000867202 */ /* 0x000fe40000000f00 */
[----:B------:R-:W-:Y:S02]  /*11e50*/  MOV R135, R161 ;  /* 0x000000a100877202 */ /* 0x000fe40000000f00 */
[----:B------:R-:W-:Y:S02]  /*11e60*/  F2FP.BF16.PACK_AB R168, R133, R132 ;  /* 0x0000008485a8723e */ /* 0x000fe400000010ff */
[-C--:B------:R-:W-:Y:S07]  /*11e70*/  F2FP.BF16.PACK_AB R170, R134, R135.reuse ;  /* 0x0000008786aa723e */ /* 0x080fee00000010ff */
[C---:B------:R-:W-:Y:S01]  /*11e80*/  HMMA.16816.F32.BF16 R160, R168.reuse, R156, R4 ;  /* 0x0000009ca8a0723c */ /* 0x040fe20000041804 */
[----:B------:R-:W1:Y:S07]  /*11e90*/  LDSM.16.MT88.4 R4, [R226+0x1b800] ;  /* 0x01b80000e204783b */ /* 0x000e6e0000004200 */
[C---:B------:R-:W-:Y:S01]  /*11ea0*/  HMMA.16816.F32.BF16 R156, R168.reuse, R158, R8 ;  /* 0x0000009ea89c723c */ /* 0x040fe20000041808 */
[----:B------:R-:W3:Y:S07]  /*11eb0*/  LDSM.16.MT88.4 R8, [R225+0x1b800] ;  /* 0x01b80000e108783b */ /* 0x000eee0000004200 */
[C---:B--2---:R-:W-:Y:S01]  /*11ec0*/  HMMA.16816.F32.BF16 R152, R168.reuse, R140, R12 ;  /* 0x0000008ca898723c */ /* 0x044fe2000004180c */
[----:B------:R-:W2:Y:S07]  /*11ed0*/  LDSM.16.MT88.4 R12, [R224+0x1b800] ;  /* 0x01b80000e00c783b */ /* 0x000eae0000004200 */
[C---:B------:R-:W-:Y:S01]  /*11ee0*/  HMMA.16816.F32.BF16 R148, R168.reuse, R142, R16 ;  /* 0x0000008ea894723c */ /* 0x040fe20000041810 */
[----:B------:R-:W4:Y:S07]  /*11ef0*/  LDSM.16.MT88.4 R16, [R228+0x1d800] ;  /* 0x01d80000e410783b */ /* 0x000f2e0000004200 */
[C---:B------:R-:W-:Y:S01]  /*11f00*/  HMMA.16816.F32.BF16 R144, R168.reuse, R172, R20 ;  /* 0x000000aca890723c */ /* 0x040fe20000041814 */
[----:B------:R-:W2:Y:S06]  /*11f10*/  LDSM.16.MT88.4 R20, [R226+0x1d800] ;  /* 0x01d80000e214783b */ /* 0x000eac0000004200 */
[----:B------:R-:W-:Y:S01]  /*11f20*/  MOV R173, R134 ;  /* 0x0000008600ad7202 */ /* 0x000fe20000000f00 */
[C---:B------:R-:W-:Y:S01]  /*11f30*/  HMMA.16816.F32.BF16 R140, R168.reuse, R174, R24 ;  /* 0x000000aea88c723c */ /* 0x040fe20000041818 */
[----:B------:R-:W1:Y:S03]  /*11f40*/  LDSM.16.MT88.4 R24, [R225+0x1d800] ;  /* 0x01d80000e118783b */ /* 0x000e660000004200 */
[----:B------:R-:W-:Y:S03]  /*11f50*/  MOV R172, R135 ;  /* 0x0000008700ac7202 */ /* 0x000fe60000000f00 */
[----:B------:R-:W-:Y:S02]  /*11f60*/  MOV R174, R137 ;  /* 0x0000008900ae7202 */ /* 0x000fe40000000f00 */
[C---:B------:R-:W-:Y:S01]  /*11f70*/  HMMA.16816.F32.BF16 R136, R168.reuse, R176, R28 ;  /* 0x000000b0a888723c */ /* 0x040fe2000004181c */
[----:B------:R-:W5:Y:S02]  /*11f80*/  LDL.LU R176, [R1+0x4] ;  /* 0x0000040001b07983 */ /* 0x000f640000300800 */
[----:B------:R-:W-:Y:S02]  /*11f90*/  MOV R175, R133 ;  /* 0x0000008500af7202 */ /* 0x000fe40000000f00 */
[----:B------:R-:W2:Y:S02]  /*11fa0*/  LDSM.16.MT88.4 R28, [R224+0x1d800] ;  /* 0x01d80000e01c783b */ /* 0x000ea40000004200 */
[----:B------:R-:W-:Y:S02]  /*11fb0*/  MOV R177, R132 ;  /* 0x0000008400b17202 */ /* 0x000fe40000000f00 */
[C---:B------:R-:W-:Y:S04]  /*11fc0*/  HMMA.16816.F32.BF16 R132, R168.reuse, R178, R32 ;  /* 0x000000b2a884723c */ /* 0x040fe80000041820 */
[----:B------:R-:W5:Y:S04]  /*11fd0*/  LDL.LU R179, [R1] ;  /* 0x0000000001b37983 */ /* 0x000f680000300800 */
[C---:B------:R-:W-:Y:S01]  /*11fe0*/  HMMA.16816.F32.BF16 R36, R168.reuse, R180, R36 ;  /* 0x000000b4a824723c */ /* 0x040fe20000041824 */
[----:B------:R-:W2:Y:S07]  /*11ff0*/  LDSM.16.MT88.4 R32, [R228+0x1f800] ;  /* 0x01f80000e420783b */ /* 0x000eae0000004200 */
[C---:B------:R-:W-:Y:S08]  /*12000*/  HMMA.16816.F32.BF16 R40, R168.reuse, R182, R40 ;  /* 0x000000b6a828723c */ /* 0x040ff00000041828 */
        /* <DEDUP_REMOVED lines=23> */
[C---:B--2---:R-:W-:Y:S08]  /*12180*/  HMMA.16816.F32.BF16 R124, R168.reuse, R12, R124 ;  /* 0x0000000ca87c723c */ /* 0x044ff0000004187c */
[----:B------:R-:W-:Y:S04]  /*12190*/  HMMA.16816.F32.BF16 R128, R168, R14, R128 ;  /* 0x0000000ea880723c */ /* 0x000fe80000041880 */
[----:B-----5:R-:W-:Y:S04]  /*121a0*/  FFMA.FTZ R190, R2, R176, R190 ;  /* 0x000000b002be7223 */ /* 0x020fe800000100be */
[----:B------:R-:W-:Y:S04]  /*121b0*/  FADD.FTZ R189, R189, R190 ;  /* 0x000000bebdbd7221 */ /* 0x000fe80000010000 */
[----:B------:R-:W-:Y:S02]  /*121c0*/  FADD.FTZ R2, R188, R189 ;  /* 0x000000bdbc027221 */ /* 0x000fe40000010000 */
[----:B------:R-:W-:Y:S02]  /*121d0*/  FFMA.FTZ R186, R0, R179, R186 ;  /* 0x000000b300ba7223 */ /* 0x000fe400000100ba */
[----:B------:R-:W-:Y:S02]  /*121e0*/  FADD.FTZ R2, R187, R2 ;  /* 0x00000002bb027221 */ /* 0x000fe40000010000 */
[----:B------:R-:W-:Y:S02]  /*121f0*/  FADD.FTZ R185, R185, R186 ;  /* 0x000000bab9b97221 */ /* 0x000fe40000010000 */
[----:B------:R-:W-:Y:S02]  /*12200*/  FADD.FTZ R195, R195, R2 ;  /* 0x00000002c3c37221 */ /* 0x000fe40000010000 */
[----:B------:R-:W-:Y:S02]  /*12210*/  FADD.FTZ R0, R184, R185 ;  /* 0x000000b9b8007221 */ /* 0x000fe40000010000 */
        /* <DEDUP_REMOVED lines=22> */
[----:B------:R-:W-:Y:S04]  /*12380*/  FADD.FTZ R206, R174, R206 ;  /* 0x000000ceaece7221 */ /* 0x000fe80000010000 */
[----:B------:R-:W-:Y:S04]  /*12390*/  FADD.FTZ R167, R167, R206 ;  /* 0x000000cea7a77221 */ /* 0x000fe80000010000 */
[----:B------:R-:W-:Y:S05]  /*123a0*/  FADD.FTZ R0, R166, R167 ;  /* 0x000000a7a6007221 */ /* 0x000fea0000010000 */
[----:B------:R1:W-:Y:S04]  /*123b0*/  STL [R1], R0 ;  /* 0x0000000001007387 */ /* 0x0003e80000100800 */
[----:B------:R2:W-:Y:S01]  /*123c0*/  STL [R1+0x4], R2 ;  /* 0x0000040201007387 */ /* 0x0005e20000100800 */
[----:B-1----:R-:W-:Y:S01]  /*123d0*/  MOV R0, R3 ;  /* 0x0000000300007202 */ /* 0x002fe20000000f00 */
[----:B--2---:R-:W-:-:S05]  /*123e0*/  @P4 BRA `(.L_x_1051) ;  /* 0xffffc51000004947 */ /* 0x004fca000383ffff */
.L_x_1050:
[----:B------:R-:W2:Y:S01]  /*123f0*/  LDL.LU R2, [R1+0x4] ;  /* 0x0000040001027983 */ /* 0x000ea20000300800 */
[----:B------:R-:W-:Y:S01]  /*12400*/  MOV R5, 0x3f800000 ;  /* 0x3f80000000057802 */ /* 0x000fe20000000f00 */
[----:B------:R-:W1:Y:S01]  /*12410*/  S2UR UR6, SR_CTAID.Y ;  /* 0x00000000000679c3 */ /* 0x000e620000002600 */
[----:B------:R-:W-:Y:S01]  /*12420*/  UISETP.NE.AND UP0, UPT, UR13, -0x1, UPT ;  /* 0xffffffff0d00788c */ /* 0x000fe2000bf05270 */
[----:B------:R-:W3:Y:S01]  /*12430*/  LDL.LU R4, [R1] ;  /* 0x0000000001047983 */ /* 0x000ee20000300800 */
[----:B------:R-:W-:Y:S01]  /*12440*/  ULDC.64 UR4, c[0x0][0x1e8] ;  /* 0x00007a0000047ab9 */ /* 0x000fe20000000a00 */
[----:B------:R-:W-:Y:S01]  /*12450*/  BSSY B0, `(.L_x_1054) ;  /* 0x0000192000007945 */ /* 0x000fe20003800000 */
[----:B------:R-:W-:-:S02]  /*12460*/  ULDC UR8, c[0x0][0x214] ;  /* 0x0000850000087ab9 */ /* 0x000fc40000000800 */
[----:B------:R-:W-:Y:S01]  /*12470*/  UMOV UR26, URZ ;  /* 0x0000003f001a7c82 */ /* 0x000fe20008000000 */
[----:B------:R-:W4:Y:S01]  /*12480*/  S2UR UR9, SR_CTAID.X ;  /* 0x00000000000979c3 */ /* 0x000f220000002500 */
[----:B------:R-:W-:-:S03]  /*12490*/  UMOV UR27, URZ ;  /* 0x0000003f001b7c82 */ /* 0x000fc60008000000 */
[----:B------:R-:W-:-:S04]  /*124a0*/  @UP0 UIMAD.WIDE.U32 UR16, UR13, UR4, URZ ;  /* 0x000000040d1002a5 */ /* 0x000fc8000f8e003f */
[----:B------:R-:W-:Y:S01]  /*124b0*/  @UP0 UIMAD UR7, UR13, UR5, UR17 ;  /* 0x000000050d0702a4 */ /* 0x000fe2000f8e0211 */
[----:B------:R-:W5:Y:S02]  /*124c0*/  S2UR UR10, SR_CTAID.Z ;  /* 0x00000000000a79c3 */ /* 0x000f640000002700 */
        /* <DEDUP_REMOVED lines=27> */
[----:B-----5:R-:W-:-:S02]  /*12680*/  UIMAD UR11, UR10, UR11, UR4 ;  /* 0x0000000b0a0b72a4 */ /* 0x020fc4000f8e0204 */
        /* <DEDUP_REMOVED lines=10> */
[----:B------:R-:W1:Y:S01]  /*12730*/  SHFL.BFLY PT, R2, R9, 0x1, 0x1f ;  /* 0x0c201f0009027f89 */ /* 0x000e6200000e0000 */
[----:B------:R-:W-:-:S03]  /*12740*/  MOV R4, 0x3f800000 ;  /* 0x3f80000000047802 */ /* 0x000fc60000000f00 */
[----:B------:R-:W2:Y:S01]  /*12750*/  SHFL.BFLY PT, R0, R7, 0x1, 0x1f ;  /* 0x0c201f0007007f89 */ /* 0x000ea200000e0000 */
[----:B-1----:R-:W-:Y:S02]  /*12760*/  FADD.FTZ R2, R9, R2 ;  /* 0x0000000209027221 */ /* 0x002fe40000010000 */
[----:B--2---:R-:W-:-:S03]  /*12770*/  FADD.FTZ R0, R7, R0 ;  /* 0x0000000007007221 */ /* 0x004fc60000010000 */
[----:B------:R-:W-:Y:S02]  /*12780*/  FSETP.NE.FTZ.AND P4, PT, R2, RZ, PT ;  /* 0x000000ff0200720b */ /* 0x000fe40003f95000 */
[----:B------:R-:W-:-:S11]  /*12790*/  FSETP.NE.FTZ.AND P3, PT, R0, RZ, PT ;  /* 0x000000ff0000720b */ /* 0x000fd60003f75000 */
[----:B------:R-:W1:Y:S08]  /*127a0*/  @P4 MUFU.RCP R4, R2 ;  /* 0x0000000200044308 */ /* 0x000e700000001000 */
[----:B------:R-:W2:Y:S01]  /*127b0*/  @P3 MUFU.RCP R5, R0 ;  /* 0x0000000000053308 */ /* 0x000ea20000001000 */
[----:B-1----:R-:W-:-:S07]  /*127c0*/  FMUL.FTZ R160, R4, R160 ;  /* 0x000000a004a07220 */ /* 0x002fce0000410000 */
[----:B------:R-:W1:Y:S01]  /*127d0*/  @P4 MUFU.LG2 R2, R2 ;  /* 0x0000000200024308 */ /* 0x000e620000000c00 */
[C---:B------:R-:W-:Y:S02]  /*127e0*/  FMUL.FTZ R161, R4.reuse, R161 ;  /* 0x000000a104a17220 */ /* 0x040fe40000410000 */
[C---:B------:R-:W-:Y:S02]  /*127f0*/  FMUL.FTZ R156, R4.reuse, R156 ;  /* 0x0000009c049c7220 */ /* 0x040fe40000410000 */
[C---:B------:R-:W-:Y:S01]  /*12800*/  FMUL.FTZ R157, R4.reuse, R157 ;  /* 0x0000009d049d7220 */ /* 0x040fe20000410000 */
[----:B------:R-:W-:Y:S01]  /*12810*/  F2FP.BF16.PACK_AB R160, R161, R160 ;  /* 0x000000a0a1a0723e */ /* 0x000fe200000010ff */
[C---:B------:R-:W-:Y:S01]  /*12820*/  FMUL.FTZ R152, R4.reuse, R152 ;  /* 0x0000009804987220 */ /* 0x040fe20000410000 */
[----:B------:R-:W3:Y:S01]  /*12830*/  @P3 MUFU.LG2 R0, R0 ;  /* 0x0000000000003308 */ /* 0x000ee20000000c00 */
        /* <DEDUP_REMOVED lines=89> */
[----:B------:R-:W4:Y:S01]  /*12dd0*/  S2R R4, SR_TID.X ;  /* 0x0000000000047919 */ /* 0x000f220000002100 */
[C---:B--2---:R-:W-:Y:S02]  /*12de0*/  FMUL.FTZ R163, R5.reuse, R163 ;  /* 0x000000a305a37220 */ /* 0x044fe40000410000 */
        /* <DEDUP_REMOVED lines=248> */
.L_x_1055:
[----:B---34-:R-:W-:Y:S05]  /*13d70*/  BSYNC B0 ;  /* 0x0000000000007941 */ /* 0x018fea0003800000 */
.L_x_1054:
        /* <DEDUP_REMOVED lines=36> */
.L_x_1057:
[----:B------:R-:W-:Y:S05]  /*13fc0*/  BSYNC B0 ;  /* 0x0000000000007941 */ /* 0x000fea0003800000 */
.L_x_1056:
        /* <DEDUP_REMOVED lines=22> */
.L_x_1059:
[----:B------:R-:W-:Y:S05]  /*14130*/  BSYNC B0 ;  /* 0x0000000000007941 */ /* 0x000fea0003800000 */
.L_x_1058:
        /* <DEDUP_REMOVED lines=22> */
.L_x_1061:
[----:B------:R-:W-:Y:S05]  /*142a0*/  BSYNC B0 ;  /* 0x0000000000007941 */ /* 0x000fea0003800000 */
.L_x_1060:
        /* <DEDUP_REMOVED lines=23> */
.L_x_1020:
        /* <DEDUP_REMOVED lines=80> */
.L_x_1063:
[----:B------:R-:W-:Y:S05]  /*14920*/  BSYNC B0 ;  /* 0x0000000000007941 */ /* 0x000fea0003800000 */
.L_x_1062:
        /* <DEDUP_REMOVED lines=22> */
.L_x_1065:
[----:B------:R-:W-:Y:S05]  /*14a90*/  BSYNC B0 ;  /* 0x0000000000007941 */ /* 0x000fea0003800000 */
.L_x_1064:
        /* <DEDUP_REMOVED lines=22> */
.L_x_1067:
[----:B------:R-:W-:Y:S05]  /*14c00*/  BSYNC B0 ;  /* 0x0000000000007941 */ /* 0x000fea0003800000 */
.L_x_1066:
        /* <DEDUP_REMOVED lines=21> */
.L_x_1069:
[----:B------:R-:W-:Y:S05]  /*14d60*/  BSYNC B0 ;  /* 0x0000000000007941 */ /* 0x000fea0003800000 */
.L_x_1068:
        /* <DEDUP_REMOVED lines=35> */
.L_x_1070:
        /* <DEDUP_REMOVED lines=14> */
.L_x_1092:


//--------------------- .nv.shared._ZN5flash16flash_fwd_kernelI23Flash_fwd_kernel_traitsILi256ELi64ELi64ELi4ELb0ELb0EN7cutlass10bfloat16_tE19Flash_kernel_traitsILi256ELi64ELi64ELi4ES3_EELb0ELb1ELb0ELb0ELb0ELb1ELb0ELb0EEEvNS_16Flash_fwd_paramsE --------------------------
	.section	.nv.shared._ZN5flash16flash_fwd_kernelI23Flash_fwd_kernel_traitsILi256ELi64ELi64ELi4ELb0ELb0EN7cutlass10bfloat16_tE19Flash_kernel_traitsILi256ELi64ELi64ELi4ES3_EELb0ELb1ELb0ELb0ELb0ELb1ELb0ELb0EEEvNS_16Flash_fwd_paramsE,"aw",@nobits
	.sectionflags	@""
	.align	16


//--------------------- .nv.global                --------------------------
	.section	.nv.global,"aw",@nobits
.nv.global:
	.type		_ZN73_INTERNAL_421c16ac_37_flash_fwd_hdim256_bf16_causal_sm80_cu_9949e2e8_36964cute1_E,@object
	.size		_ZN73_INTERNAL_421c16ac_37_flash_fwd_hdim256_bf16_causal_sm80_cu_9949e2e8_36964cute1_E,(_ZN73_INTERNAL_421c16ac_37_flash_fwd_hdim256_bf16_causal_sm80_cu_9949e2e8_36964cuda3std3__45__cpo6cbeginE - _ZN73_INTERNAL_421c16ac_37_flash_fwd_hdim256_bf16_causal_sm80_cu_9949e2e8_36964cute1_E)
_ZN73_INTERNAL_421c16ac_37_flash_fwd_hdim256_bf16_causal_sm80_cu_9949e2e8_36964cute1_E:
	.zero		1
	.type		_ZN73_INTERNAL_421c16ac_37_flash_fwd_hdim256_bf16_causal_sm80_cu_9949e2e8_36964cuda3std3__45__cpo6cbeginE,@object
	.size		_ZN73_INTERNAL_421c16ac_37_flash_fwd_hdim256_bf16_causal_sm80_cu_9949e2e8_36964cuda3std3__45__cpo6cbeginE,(_ZN73_INTERNAL_421c16ac_37_flash_fwd_hdim256_bf16_causal_sm80_cu_9949e2e8_36964cuda3std3__48in_placeE - _ZN73_INTERNAL_421c16ac_37_flash_fwd_hdim256_bf16_causal_sm80_cu_9949e2e8_36964cuda3std3__45__cpo6cbeginE)
_ZN73_INTERNAL_421c16ac_37_flash_fwd_hdim256_bf16_causal_sm80_cu_9949e2e8_36964cuda3std3__45__cpo6cbeginE:
	.zero		1
	.type		_ZN73_INTERNAL_421c16ac_37_flash_fwd_hdim256_bf16_causal_sm80_cu_9949e2e8_36964cuda3std3__48in_placeE,@object
	.size		_ZN73_INTERNAL_421c16ac_37_flash_fwd_hdim256_bf16_causal_sm80_cu_9949e2e8_36964cuda3std3__48in_placeE,(_ZN73_INTERNAL_421c16ac_37_flash_fwd_hdim256_bf16_causal_sm80_cu_9949e2e8_36964cuda3std6ranges3__45__cpo9iter_moveE - _ZN73_INTERNAL_421c16ac_37_flash_fwd_hdim256_bf16_causal_sm80_cu_9949e2e8_36964cuda3std3__48in_placeE)
_ZN73_INTERNAL_421c16ac_37_flash_fwd_hdim256_bf16_causal_sm80_cu_9949e2e8_36964cuda3std3__48in_placeE:
	.zero		1
	.type		_ZN73_INTERNAL_421c16ac_37_flash_fwd_hdim256_bf16_causal_sm80_cu_9949e2e8_36964cuda3std6ranges3__45__cpo9iter_moveE,@object
	.size		_ZN73_INTERNAL_421c16ac_37_flash_fwd_hdim256_bf16_causal_sm80_cu_9949e2e8_36964cuda3std6ranges3__45__cpo9iter_moveE,(_ZN73_INTERNAL_421c16ac_37_flash_fwd_hdim256_bf16_causal_sm80_cu_9949e2e8_36964cuda3std3__45__cpo5beginE - _ZN73_INTERNAL_421c16ac_37_flash_fwd_hdim256_bf16_causal_sm80_cu_9949e2e8_36964cuda3std6ranges3__45__cpo9iter_moveE)
_ZN73_INTERNAL_421c16ac_37_flash_fwd_hdim256_bf16_causal_sm80_cu_9949e2e8_36964cuda3std6ranges3__45__cpo9iter_moveE:
	.zero		1
	.type		_ZN73_INTERNAL_421c16ac_37_flash_fwd_hdim256_bf16_causal_sm80_cu_9949e2e8_36964cuda3std3__45__cpo5beginE,@object
	.size		_ZN73_INTERNAL_421c16ac_37_flash_fwd_hdim256_bf16_causal_sm80_cu_9949e2e8_36964cuda3std3__45__cpo5beginE,(_ZN73_INTERNAL_421c16ac_37_flash_fwd_hdim256_bf16_causal_sm80_cu_9949e2e8_36964cuda3std3__475_GLOBAL__N__421c16ac_37_flash_fwd_hdim256_bf16_causal_sm80_cu_9949e2e8_36966ignoreE - _ZN73_INTERNAL_421c16ac_37_flash_fwd_hdim256_bf16_causal_sm80_cu_9949e2e8_36964cuda3std3__45__cpo5beginE)
_ZN73_INTERNAL_421c16ac_37_flash_fwd_hdim256_bf16_causal_sm80_cu_9949e2e8_36964cuda3std3__45__cpo5beginE:
	.zero		1
	.type		_ZN73_INTERNAL_421c16ac_37_flash_fwd_hdim256_bf16_causal_sm80_cu_9949e2e8_36964cuda3std3__475_GLOBAL__N__421c16ac_37_flash_fwd_hdim256_bf16_causal_sm80_cu_9949e2e8_36966ignoreE,@object
	.size		_ZN73_INTERNAL_421c16ac_37_flash_fwd_hdim256_bf16_causal_sm80_cu_9949e2e8_36964cuda3std3__475_GLOBAL__N__421c16ac_37_flash_fwd_hdim256_bf16_causal_sm80_cu_9949e2e8_36966ignoreE,(_ZN73_INTERNAL_421c16ac_37_flash_fwd_hdim256_bf16_causal_sm80_cu_9949e2e8_36964cute7productE - _ZN73_INTERNAL_421c16ac_37_flash_fwd_hdim256_bf16_causal_sm80_cu_9949e2e8_36964cuda3std3__475_GLOBAL__N__421c16ac_37_flash_fwd_hdim256_bf16_causal_sm80_cu_9949e2e8_36966ignoreE)
_ZN73_INTERNAL_421c16ac_37_flash_fwd_hdim256_bf16_causal_sm80_cu_9949e2e8_36964cuda3std3__475_GLOBAL__N__421c16ac_37_flash_fwd_hdim256_bf16_causal_sm80_cu_9949e2e8_36966ignoreE:
	.zero		1
	.type		_ZN73_INTERNAL_421c16ac_37_flash_fwd_hdim256_bf16_causal_sm80_cu_9949e2e8_36964cute7productE,@object
	.size		_ZN73_INTERNAL_421c16ac_37_flash_fwd_hdim256_bf16_causal_sm80_cu_9949e2e8_36964cute7productE,(_ZN73_INTERNAL_421c16ac_37_flash_fwd_hdim256_bf16_causal_sm80_cu_9949e2e8_36964cuda3std3__45__cpo3endE - _ZN73_INTERNAL_421c16ac_37_flash_fwd_hdim256_bf16_causal_sm80_cu_9949e2e8_36964cute7productE)
_ZN73_INTERNAL_421c16ac_37_flash_fwd_hdim256_bf16_causal_sm80_cu_9949e2e8_36964cute7productE:
	.zero		1
	.type		_ZN73_INTERNAL_421c16ac_37_flash_fwd_hdim256_bf16_causal_sm80_cu_9949e2e8_36964cuda3std3__45__cpo3endE,@object
	.size		_ZN73_INTERNAL_421c16ac_37_flash_fwd_hdim256_bf16_causal_sm80_cu_9949e2e8_36964cuda3std3__45__cpo3endE,(_ZN73_INTERNAL_421c16ac_37_flash_fwd_hdim256_bf16_causal_sm80_cu_9949e2e8_36964cuda3std3__419piecewise_constructE - _ZN73_INTERNAL_421c16ac_37_flash_fwd_hdim256_bf16_causal_sm80_cu_9949e2e8_36964cuda3std3__45__cpo3endE)
_ZN73_INTERNAL_421c16ac_37_flash_fwd_hdim256_bf16_causal_sm80_cu_9949e2e8_36964cuda3std3__45__cpo3endE:
	.zero		1
	.type		_ZN73_INTERNAL_421c16ac_37_flash_fwd_hdim256_bf16_causal_sm80_cu_9949e2e8_36964cuda3std3__419piecewise_constructE,@object
	.size		_ZN73_INTERNAL_421c16ac_37_flash_fwd_hdim256_bf16_causal_sm80_cu_9949e2e8_36964cuda3std3__419piecewise_constructE,(_ZN73_INTERNAL_421c16ac_37_flash_fwd_hdim256_bf16_causal_sm80_cu_9949e2e8_36964cuda3std3__45__cpo4cendE - _ZN73_INTERNAL_421c16ac_37_flash_fwd_hdim256_bf16_causal_sm80_cu_9949e2e8_36964cuda3std3__419piecewise_constructE)
_ZN73_INTERNAL_421c16ac_37_flash_fwd_hdim256_bf16_causal_sm80_cu_9949e2e8_36964cuda3std3__419piecewise_constructE:
	.zero		1
	.type		_ZN73_INTERNAL_421c16ac_37_flash_fwd_hdim256_bf16_causal_sm80_cu_9949e2e8_36964cuda3std3__45__cpo4cendE,@object
	.size		_ZN73_INTERNAL_421c16ac_37_flash_fwd_hdim256_bf16_causal_sm80_cu_9949e2e8_36964cuda3std3__45__cpo4cendE,(_ZN73_INTERNAL_421c16ac_37_flash_fwd_hdim256_bf16_causal_sm80_cu_9949e2e8_36964cuda3std6ranges3__45__cpo4swapE - _ZN73_INTERNAL_421c16ac_37_flash_fwd_hdim256_bf16_causal_sm80_cu_9949e2e8_36964cuda3std3__45__cpo4cendE)
_ZN73_INTERNAL_421c16ac_37_flash_fwd_hdim256_bf16_causal_sm80_cu_9949e2e8_36964cuda3std3__45__cpo4cendE:
	.zero		1
	.type		_ZN73_INTERNAL_421c16ac_37_flash_fwd_hdim256_bf16_causal_sm80_cu_9949e2e8_36964cuda3std6ranges3__45__cpo4swapE,@object
	.size		_ZN73_INTERNAL_421c16ac_37_flash_fwd_hdim256_bf16_causal_sm80_cu_9949e2e8_36964cuda3std6ranges3__45__cpo4swapE,(.L_7 - _ZN73_INTERNAL_421c16ac_37_flash_fwd_hdim256_bf16_causal_sm80_cu_9949e2e8_36964cuda3std6ranges3__45__cpo4swapE)
_ZN73_INTERNAL_421c16ac_37_flash_fwd_hdim256_bf16_causal_sm80_cu_9949e2e8_36964cuda3std6ranges3__45__cpo4swapE:
	.zero		1
.L_7:


//--------------------- .nv.shared._ZN5flash16flash_fwd_kernelI23Flash_fwd_kernel_traitsILi256ELi64ELi64ELi4ELb0ELb0EN7cutlass10bfloat16_tE19Flash_kernel_traitsILi256ELi64ELi64ELi4ES3_EELb0ELb1ELb0ELb0ELb0ELb0ELb0ELb0EEEvNS_16Flash_fwd_paramsE --------------------------
	.section	.nv.shared._ZN5flash16flash_fwd_kernelI23Flash_fwd_kernel_traitsILi256ELi64ELi64ELi4ELb0ELb0EN7cutlass10bfloat16_tE19Flash_kernel_traitsILi256ELi64ELi64ELi4ES3_EELb0ELb1ELb0ELb0ELb0ELb0ELb0ELb0EEEvNS_16Flash_fwd_paramsE,"aw",@nobits
	.sectionflags	@""
	.align	16


//--------------------- .nv.shared._ZN5flash16flash_fwd_kernelI23Flash_fwd_kernel_traitsILi256ELi64ELi64ELi4ELb0ELb0EN7cutlass10bfloat16_tE19Flash_kernel_traitsILi256ELi64ELi64ELi4ES3_EELb0ELb1ELb0ELb1ELb0ELb0ELb0ELb0EEEvNS_16Flash_fwd_paramsE --------------------------
	.section	.nv.shared._ZN5flash16flash_fwd_kernelI23Flash_fwd_kernel_traitsILi256ELi64ELi64ELi4ELb0ELb0EN7cutlass10bfloat16_tE19Flash_kernel_traitsILi256ELi64ELi64ELi4ES3_EELb0ELb1ELb0ELb1ELb0ELb0ELb0ELb0EEEvNS_16Flash_fwd_paramsE,"aw",@nobits
	.sectionflags	@""
	.align	16


//--------------------- .nv.shared._ZN5flash16flash_fwd_kernelI23Flash_fwd_kernel_traitsILi256ELi128ELi64ELi8ELb0ELb0EN7cutlass10bfloat16_tE19Flash_kernel_traitsILi256ELi128ELi64ELi8ES3_EELb0ELb1ELb0ELb0ELb0ELb1ELb0ELb0EEEvNS_16Flash_fwd_paramsE --------------------------
	.section	.nv.shared._ZN5flash16flash_fwd_kernelI23Flash_fwd_kernel_traitsILi256ELi128ELi64ELi8ELb0ELb0EN7cutlass10bfloat16_tE19Flash_kernel_traitsILi256ELi128ELi64ELi8ES3_EELb0ELb1ELb0ELb0ELb0ELb1ELb0ELb0EEEvNS_16Flash_fwd_paramsE,"aw",@nobits
	.sectionflags	@""
	.align	16


//--------------------- .nv.shared._ZN5flash16flash_fwd_kernelI23Flash_fwd_kernel_traitsILi256ELi128ELi64ELi8ELb0ELb0EN7cutlass10bfloat16_tE19Flash_kernel_traitsILi256ELi128ELi64ELi8ES3_EELb0ELb1ELb0ELb0ELb0ELb0ELb0ELb0EEEvNS_16Flash_fwd_paramsE --------------------------
	.section	.nv.shared._ZN5flash16flash_fwd_kernelI23Flash_fwd_kernel_traitsILi256ELi128ELi64ELi8ELb0ELb0EN7cutlass10bfloat16_tE19Flash_kernel_traitsILi256ELi128ELi64ELi8ES3_EELb0ELb1ELb0ELb0ELb0ELb0ELb0ELb0EEEvNS_16Flash_fwd_paramsE,"aw",@nobits
	.sectionflags	@""
	.align	16


//--------------------- .nv.shared._ZN5flash16flash_fwd_kernelI23Flash_fwd_kernel_traitsILi256ELi128ELi64ELi8ELb0ELb0EN7cutlass10bfloat16_tE19Flash_kernel_traitsILi256ELi128ELi64ELi8ES3_EELb0ELb1ELb0ELb1ELb0ELb0ELb0ELb0EEEvNS_16Flash_fwd_paramsE --------------------------
	.section	.nv.shared._ZN5flash16flash_fwd_kernelI23Flash_fwd_kernel_traitsILi256ELi128ELi64ELi8ELb0ELb0EN7cutlass10bfloat16_tE19Flash_kernel_traitsILi256ELi128ELi64ELi8ES3_EELb0ELb1ELb0ELb1ELb0ELb0ELb0ELb0EEEvNS_16Flash_fwd_paramsE,"aw",@nobits
	.sectionflags	@""
	.align	16


//--------------------- .nv.shared._ZN5flash16flash_fwd_kernelI23Flash_fwd_kernel_traitsILi256ELi64ELi64ELi4ELb0ELb0EN7cutlass10bfloat16_tE19Flash_kernel_traitsILi256ELi64ELi64ELi4ES3_EELb1ELb1ELb0ELb0ELb0ELb0ELb0ELb0EEEvNS_16Flash_fwd_paramsE --------------------------
	.section	.nv.shared._ZN5flash16flash_fwd_kernelI23Flash_fwd_kernel_traitsILi256ELi64ELi64ELi4ELb0ELb0EN7cutlass10bfloat16_tE19Flash_kernel_traitsILi256ELi64ELi64ELi4ES3_EELb1ELb1ELb0ELb0ELb0ELb0ELb0ELb0EEEvNS_16Flash_fwd_paramsE,"aw",@nobits
	.sectionflags	@""
	.align	16


//--------------------- .nv.shared._ZN5flash16flash_fwd_kernelI23Flash_fwd_kernel_traitsILi256ELi64ELi64ELi4ELb0ELb0EN7cutlass10bfloat16_tE19Flash_kernel_traitsILi256ELi64ELi64ELi4ES3_EELb1ELb1ELb0ELb0ELb0ELb1ELb0ELb0EEEvNS_16Flash_fwd_paramsE --------------------------
	.section	.nv.shared._ZN5flash16flash_fwd_kernelI23Flash_fwd_kernel_traitsILi256ELi64ELi64ELi4ELb0ELb0EN7cutlass10bfloat16_tE19Flash_kernel_traitsILi256ELi64ELi64ELi4ES3_EELb1ELb1ELb0ELb0ELb0ELb1ELb0ELb0EEEvNS_16Flash_fwd_paramsE,"aw",@nobits
	.sectionflags	@""
	.align	16


//--------------------- .nv.shared._ZN5flash16flash_fwd_kernelI23Flash_fwd_kernel_traitsILi256ELi64ELi64ELi4ELb0ELb0EN7cutlass10bfloat16_tE19Flash_kernel_traitsILi256ELi64ELi64ELi4ES3_EELb0ELb1ELb0ELb0ELb0ELb1ELb1ELb0EEEvNS_16Flash_fwd_paramsE --------------------------
	.section	.nv.shared._ZN5flash16flash_fwd_kernelI23Flash_fwd_kernel_traitsILi256ELi64ELi64ELi4ELb0ELb0EN7cutlass10bfloat16_tE19Flash_kernel_traitsILi256ELi64ELi64ELi4ES3_EELb0ELb1ELb0ELb0ELb0ELb1ELb1ELb0EEEvNS_16Flash_fwd_paramsE,"aw",@nobits
	.sectionflags	@""
	.align	16


//--------------------- .nv.shared._ZN5flash16flash_fwd_kernelI23Flash_fwd_kernel_traitsILi256ELi64ELi64ELi4ELb0ELb0EN7cutlass10bfloat16_tE19Flash_kernel_traitsILi256ELi64ELi64ELi4ES3_EELb1ELb1ELb0ELb1ELb0ELb0ELb0ELb0EEEvNS_16Flash_fwd_paramsE --------------------------
	.section	.nv.shared._ZN5flash16flash_fwd_kernelI23Flash_fwd_kernel_traitsILi256ELi64ELi64ELi4ELb0ELb0EN7cutlass10bfloat16_tE19Flash_kernel_traitsILi256ELi64ELi64ELi4ES3_EELb1ELb1ELb0ELb1ELb0ELb0ELb0ELb0EEEvNS_16Flash_fwd_paramsE,"aw",@nobits
	.sectionflags	@""
	.align	16


//--------------------- .nv.shared._ZN5flash16flash_fwd_kernelI23Flash_fwd_kernel_traitsILi256ELi64ELi64ELi4ELb0ELb0EN7cutlass10bfloat16_tE19Flash_kernel_traitsILi256ELi64ELi64ELi4ES3_EELb1ELb1ELb0ELb0ELb0ELb0ELb0ELb1EEEvNS_16Flash_fwd_paramsE --------------------------
	.section	.nv.shared._ZN5flash16flash_fwd_kernelI23Flash_fwd_kernel_traitsILi256ELi64ELi64ELi4ELb0ELb0EN7cutlass10bfloat16_tE19Flash_kernel_traitsILi256ELi64ELi64ELi4ES3_EELb1ELb1ELb0ELb0ELb0ELb0ELb0ELb1EEEvNS_16Flash_fwd_paramsE,"aw",@nobits
	.sectionflags	@""
	.align	16


//--------------------- .nv.shared._ZN5flash16flash_fwd_kernelI23Flash_fwd_kernel_traitsILi256ELi64ELi64ELi4ELb0ELb0EN7cutlass10bfloat16_tE19Flash_kernel_traitsILi256ELi64ELi64ELi4ES3_EELb0ELb1ELb0ELb0ELb0ELb0ELb1ELb0EEEvNS_16Flash_fwd_paramsE --------------------------
	.section	.nv.shared._ZN5flash16flash_fwd_kernelI23Flash_fwd_kernel_traitsILi256ELi64ELi64ELi4ELb0ELb0EN7cutlass10bfloat16_tE19Flash_kernel_traitsILi256ELi64ELi64ELi4ES3_EELb0ELb1ELb0ELb0ELb0ELb0ELb1ELb0EEEvNS_16Flash_fwd_paramsE,"aw",@nobits
	.sectionflags	@""
	.align	16


//--------------------- .nv.shared._ZN5flash16flash_fwd_kernelI23Flash_fwd_kernel_traitsILi256ELi64ELi64ELi4ELb0ELb0EN7cutlass10bfloat16_tE19Flash_kernel_traitsILi256ELi64ELi64ELi4ES3_EELb1ELb1ELb0ELb1ELb0ELb0ELb0ELb1EEEvNS_16Flash_fwd_paramsE --------------------------
	.section	.nv.shared._ZN5flash16flash_fwd_kernelI23Flash_fwd_kernel_traitsILi256ELi64ELi64ELi4ELb0ELb0EN7cutlass10bfloat16_tE19Flash_kernel_traitsILi256ELi64ELi64ELi4ES3_EELb1ELb1ELb0ELb1ELb0ELb0ELb0ELb1EEEvNS_16Flash_fwd_paramsE,"aw",@nobits
	.sectionflags	@""
	.align	16


//--------------------- .nv.shared._ZN5flash16flash_fwd_kernelI23Flash_fwd_kernel_traitsILi256ELi64ELi64ELi4ELb0ELb0EN7cutlass10bfloat16_tE19Flash_kernel_traitsILi256ELi64ELi64ELi4ES3_EELb0ELb1ELb0ELb1ELb0ELb0ELb1ELb0EEEvNS_16Flash_fwd_paramsE --------------------------
	.section	.nv.shared._ZN5flash16flash_fwd_kernelI23Flash_fwd_kernel_traitsILi256ELi64ELi64ELi4ELb0ELb0EN7cutlass10bfloat16_tE19Flash_kernel_traitsILi256ELi64ELi64ELi4ES3_EELb0ELb1ELb0ELb1ELb0ELb0ELb1ELb0EEEvNS_16Flash_fwd_paramsE,"aw",@nobits
	.sectionflags	@""
	.align	16


//--------------------- .nv.shared._ZN5flash16flash_fwd_kernelI23Flash_fwd_kernel_traitsILi256ELi128ELi64ELi8ELb0ELb0EN7cutlass10bfloat16_tE19Flash_kernel_traitsILi256ELi128ELi64ELi8ES3_EELb1ELb1ELb0ELb0ELb0ELb0ELb0ELb0EEEvNS_16Flash_fwd_paramsE --------------------------
	.section	.nv.shared._ZN5flash16flash_fwd_kernelI23Flash_fwd_kernel_traitsILi256ELi128ELi64ELi8ELb0ELb0EN7cutlass10bfloat16_tE19Flash_kernel_traitsILi256ELi128ELi64ELi8ES3_EELb1ELb1ELb0ELb0ELb0ELb0ELb0ELb0EEEvNS_16Flash_fwd_paramsE,"aw",@nobits
	.sectionflags	@""
	.align	16


//--------------------- .nv.shared._ZN5flash16flash_fwd_kernelI23Flash_fwd_kernel_traitsILi256ELi128ELi64ELi8ELb0ELb0EN7cutlass10bfloat16_tE19Flash_kernel_traitsILi256ELi128ELi64ELi8ES3_EELb1ELb1ELb0ELb0ELb0ELb1ELb0ELb0EEEvNS_16Flash_fwd_paramsE --------------------------
	.section	.nv.shared._ZN5flash16flash_fwd_kernelI23Flash_fwd_kernel_traitsILi256ELi128ELi64ELi8ELb0ELb0EN7cutlass10bfloat16_tE19Flash_kernel_traitsILi256ELi128ELi64ELi8ES3_EELb1ELb1ELb0ELb0ELb0ELb1ELb0ELb0EEEvNS_16Flash_fwd_paramsE,"aw",@nobits
	.sectionflags	@""
	.align	16


//--------------------- .nv.shared._ZN5flash16flash_fwd_kernelI23Flash_fwd_kernel_traitsILi256ELi128ELi64ELi8ELb0ELb0EN7cutlass10bfloat16_tE19Flash_kernel_traitsILi256ELi128ELi64ELi8ES3_EELb0ELb1ELb0ELb0ELb0ELb1ELb1ELb0EEEvNS_16Flash_fwd_paramsE --------------------------
	.section	.nv.shared._ZN5flash16flash_fwd_kernelI23Flash_fwd_kernel_traitsILi256ELi128ELi64ELi8ELb0ELb0EN7cutlass10bfloat16_tE19Flash_kernel_traitsILi256ELi128ELi64ELi8ES3_EELb0ELb1ELb0ELb0ELb0ELb1ELb1ELb0EEEvNS_16Flash_fwd_paramsE,"aw",@nobits
	.sectionflags	@""
	.align	16


//--------------------- .nv.shared._ZN5flash16flash_fwd_kernelI23Flash_fwd_kernel_traitsILi256ELi128ELi64ELi8ELb0ELb0EN7cutlass10bfloat16_tE19Flash_kernel_traitsILi256ELi128ELi64ELi8ES3_EELb1ELb1ELb0ELb1ELb0ELb0ELb0ELb0EEEvNS_16Flash_fwd_paramsE --------------------------
	.section	.nv.shared._ZN5flash16flash_fwd_kernelI23Flash_fwd_kernel_traitsILi256ELi128ELi64ELi8ELb0ELb0EN7cutlass10bfloat16_tE19Flash_kernel_traitsILi256ELi128ELi64ELi8ES3_EELb1ELb1ELb0ELb1ELb0ELb0ELb0ELb0EEEvNS_16Flash_fwd_paramsE,"aw",@nobits
	.sectionflags	@""
	.align	16


//--------------------- .nv.shared._ZN5flash16flash_fwd_kernelI23Flash_fwd_kernel_traitsILi256ELi128ELi64ELi8ELb0ELb0EN7cutlass10bfloat16_tE19Flash_kernel_traitsILi256ELi128ELi64ELi8ES3_EELb1ELb1ELb0ELb0ELb0ELb0ELb0ELb1EEEvNS_16Flash_fwd_paramsE --------------------------
	.section	.nv.shared._ZN5flash16flash_fwd_kernelI23Flash_fwd_kernel_traitsILi256ELi128ELi64ELi8ELb0ELb0EN7cutlass10bfloat16_tE19Flash_kernel_traitsILi256ELi128ELi64ELi8ES3_EELb1ELb1ELb0ELb0ELb0ELb0ELb0ELb1EEEvNS_16Flash_fwd_paramsE,"aw",@nobits
	.sectionflags	@""
	.align	16


//--------------------- .nv.shared._ZN5flash16flash_fwd_kernelI23Flash_fwd_kernel_traitsILi256ELi128ELi64ELi8ELb0ELb0EN7cutlass10bfloat16_tE19Flash_kernel_traitsILi256ELi128ELi64ELi8ES3_EELb0ELb1ELb0ELb0ELb0ELb0ELb1ELb0EEEvNS_16Flash_fwd_paramsE --------------------------
	.section	.nv.shared._ZN5flash16flash_fwd_kernelI23Flash_fwd_kernel_traitsILi256ELi128ELi64ELi8ELb0ELb0EN7cutlass10bfloat16_tE19Flash_kernel_traitsILi256ELi128ELi64ELi8ES3_EELb0ELb1ELb0ELb0ELb0ELb0ELb1ELb0EEEvNS_16Flash_fwd_paramsE,"aw",@nobits
	.sectionflags	@""
	.align	16


//--------------------- .nv.shared._ZN5flash16flash_fwd_kernelI23Flash_fwd_kernel_traitsILi256ELi128ELi64ELi8ELb0ELb0EN7cutlass10bfloat16_tE19Flash_kernel_traitsILi256ELi128ELi64ELi8ES3_EELb1ELb1ELb0ELb1ELb0ELb0ELb0ELb1EEEvNS_16Flash_fwd_paramsE --------------------------
	.section	.nv.shared._ZN5flash16flash_fwd_kernelI23Flash_fwd_kernel_traitsILi256ELi128ELi64ELi8ELb0ELb0EN7cutlass10bfloat16_tE19Flash_kernel_traitsILi256ELi128ELi64ELi8ES3_EELb1ELb1ELb0ELb1ELb0ELb0ELb0ELb1EEEvNS_16Flash_fwd_paramsE,"aw",@nobits
	.sectionflags	@""
	.align	16


//--------------------- .nv.shared._ZN5flash16flash_fwd_kernelI23Flash_fwd_kernel_traitsILi256ELi128ELi64ELi8ELb0ELb0EN7cutlass10bfloat16_tE19Flash_kernel_traitsILi256ELi128ELi64ELi8ES3_EELb0ELb1ELb0ELb1ELb0ELb0ELb1ELb0EEEvNS_16Flash_fwd_paramsE --------------------------
	.section	.nv.shared._ZN5flash16flash_fwd_kernelI23Flash_fwd_kernel_traitsILi256ELi128ELi64ELi8ELb0ELb0EN7cutlass10bfloat16_tE19Flash_kernel_traitsILi256ELi128ELi64ELi8ES3_EELb0ELb1ELb0ELb1ELb0ELb0ELb1ELb0EEEvNS_16Flash_fwd_paramsE,"aw",@nobits
	.sectionflags	@""
	.align	16
